// Copyright (c) 2024, Jay Shah, Ganesh Bikshandi, Ying Zhang, Vijay Thakkar, Pradeep Ramani, Tri Dao.
// Splitting the different template instantiations to different files to speed up compilation.
// This file is auto-generated. See "generate_kernels.py"

#include "flash_fwd_launch_template.h"

#ifndef FLASHATTENTION_DISABLE_HDIM64
template void run_mha_fwd_<90, cutlass::half_t, 64, 256, false, false, true, false>(Flash_fwd_params &params, cudaStream_t stream);
#endif


// ===== COMPILED SASS (sm_90a) =====

	.target	sm_90a

	.elftype	@"ET_EXEC"


//--------------------- .note.nv.tkinfo           --------------------------
	.section	.note.nv.tkinfo,"",@"SHT_NOTE"
	.sectionflags	@"SHF_NOTE_NV_TKINFO"
	.tkinfo
        /*0018*/ 	.word	0x00000002
        /*0030*/ 	.string	""
        /*0030*/ 	.string	"ptxas"
        /*0030*/ 	.string	"Cuda compilation tools, release 13.0, V13.0.88"
        /*0030*/ 	.string	"Build cuda_13.0.r13.0/compiler.36424714_0"
        /*0030*/ 	.string	"-arch sm_90a -m 64 "



//--------------------- .note.nv.cuinfo           --------------------------
	.section	.note.nv.cuinfo,"",@"SHT_NOTE"
	.sectionflags	@"SHF_NOTE_NV_CUINFO"
        /*0018*/ 	.short	0x0002
        /*001a*/ 	.short	0x005a
        /*001c*/ 	.short	0x0082
	.zero		2


//--------------------- .nv.info                  --------------------------
	.section	.nv.info,"",@"SHT_CUDA_INFO"
	.align	4


	//----- nvinfo : EIATTR_REGCOUNT
	.align		4
        /*0000*/ 	.byte	0x04, 0x2f
        /*0002*/ 	.short	(.L_20 - .L_19)
	.align		4
.L_19:
        /*0004*/ 	.word	index@(_ZN7cutlass13device_kernelIN5flash11enable_sm90INS1_16FlashAttnFwdSm90INS1_25CollectiveMainloopFwdSm90ILi2EN4cute5tupleIJNS5_1CILi1EEES8_S8_EEENS6_IJNS7_ILi128EEENS7_ILi96EEENS7_ILi64EEEEEELi256ENS_6half_tEfNS_4arch4Sm90ELb1ELb0ELb1ELb1ELb0ELb1ELb1ELb1ELb0ELb0ELb0ELb0EEENS1_21CollectiveEpilogueFwdINS6_IJSA_NS7_ILi256EEESB_EEES9_SE_SG_Li256ELb1ELb0ELb0ELb0EEENS1_36VarlenDynamicPersistentTileSchedulerILi128ELi96ELi256ELi32ELb0ELb0ELb1ELb1ELb1ELb1EEEEEEEEEvNT_6ParamsE)
        /*0008*/ 	.word	0x000000a8


	//----- nvinfo : EIATTR_FRAME_SIZE
	.align		4
.L_20:
        /*000c*/ 	.byte	0x04, 0x11
        /*000e*/ 	.short	(.L_22 - .L_21)
	.align		4
.L_21:
        /*0010*/ 	.word	index@(_ZN7cutlass13device_kernelIN5flash11enable_sm90INS1_16FlashAttnFwdSm90INS1_25CollectiveMainloopFwdSm90ILi2EN4cute5tupleIJNS5_1CILi1EEES8_S8_EEENS6_IJNS7_ILi128EEENS7_ILi96EEENS7_ILi64EEEEEELi256ENS_6half_tEfNS_4arch4Sm90ELb1ELb0ELb1ELb1ELb0ELb1ELb1ELb1ELb0ELb0ELb0ELb0EEENS1_21CollectiveEpilogueFwdINS6_IJSA_NS7_ILi256EEESB_EEES9_SE_SG_Li256ELb1ELb0ELb0ELb0EEENS1_36VarlenDynamicPersistentTileSchedulerILi128ELi96ELi256ELi32ELb0ELb0ELb1ELb1ELb1ELb1EEEEEEEEEvNT_6ParamsE)
        /*0014*/ 	.word	0x00000078


	//----- nvinfo : EIATTR_REGCOUNT
	.align		4
.L_22:
        /*0018*/ 	.byte	0x04, 0x2f
        /*001a*/ 	.short	(.L_24 - .L_23)
	.align		4
.L_23:
        /*001c*/ 	.word	index@(_ZN7cutlass13device_kernelIN5flash11enable_sm90INS1_16FlashAttnFwdSm90INS1_25CollectiveMainloopFwdSm90ILi2EN4cute5tupleIJNS5_1CILi1EEES8_S8_EEENS6_IJNS7_ILi128EEENS7_ILi96EEENS7_ILi64EEEEEELi256ENS_6half_tEfNS_4arch4Sm90ELb1ELb0ELb1ELb1ELb0ELb0ELb1ELb1ELb0ELb0ELb0ELb0EEENS1_21CollectiveEpilogueFwdINS6_IJSA_NS7_ILi256EEESB_EEES9_SE_SG_Li256ELb1ELb0ELb0ELb0EEENS1_36VarlenDynamicPersistentTileSchedulerILi128ELi96ELi256ELi32ELb0ELb0ELb1ELb1ELb1ELb1EEEEEEEEEvNT_6ParamsE)
        /*0020*/ 	.word	0x000000a8


	//----- nvinfo : EIATTR_FRAME_SIZE
	.align		4
.L_24:
        /*0024*/ 	.byte	0x04, 0x11
        /*0026*/ 	.short	(.L_26 - .L_25)
	.align		4
.L_25:
        /*0028*/ 	.word	index@(_ZN7cutlass13device_kernelIN5flash11enable_sm90INS1_16FlashAttnFwdSm90INS1_25CollectiveMainloopFwdSm90ILi2EN4cute5tupleIJNS5_1CILi1EEES8_S8_EEENS6_IJNS7_ILi128EEENS7_ILi96EEENS7_ILi64EEEEEELi256ENS_6half_tEfNS_4arch4Sm90ELb1ELb0ELb1ELb1ELb0ELb0ELb1ELb1ELb0ELb0ELb0ELb0EEENS1_21CollectiveEpilogueFwdINS6_IJSA_NS7_ILi256EEESB_EEES9_SE_SG_Li256ELb1ELb0ELb0ELb0EEENS1_36VarlenDynamicPersistentTileSchedulerILi128ELi96ELi256ELi32ELb0ELb0ELb1ELb1ELb1ELb1EEEEEEEEEvNT_6ParamsE)
        /*002c*/ 	.word	0x00000028


	//----- nvinfo : EIATTR_REGCOUNT
	.align		4
.L_26:
        /*0030*/ 	.byte	0x04, 0x2f
        /*0032*/ 	.short	(.L_28 - .L_27)
	.align		4
.L_27:
        /*0034*/ 	.word	index@(_ZN7cutlass13device_kernelIN5flash11enable_sm90INS1_16FlashAttnFwdSm90INS1_25CollectiveMainloopFwdSm90ILi2EN4cute5tupleIJNS5_1CILi1EEES8_S8_EEENS6_IJNS7_ILi128EEENS7_ILi96EEENS7_ILi64EEEEEELi256ENS_6half_tEfNS_4arch4Sm90ELb1ELb0ELb1ELb1ELb0ELb1ELb0ELb1ELb0ELb0ELb0ELb0EEENS1_21CollectiveEpilogueFwdINS6_IJSA_NS7_ILi256EEESB_EEES9_SE_SG_Li256ELb1ELb0ELb0ELb0EEENS1_36VarlenDynamicPersistentTileSchedulerILi128ELi96ELi256ELi32ELb0ELb0ELb1ELb1ELb1ELb1EEEEEEEEEvNT_6ParamsE)
        /*0038*/ 	.word	0x000000a8


	//----- nvinfo : EIATTR_FRAME_SIZE
	.align		4
.L_28:
        /*003c*/ 	.byte	0x04, 0x11
        /*003e*/ 	.short	(.L_30 - .L_29)
	.align		4
.L_29:
        /*0040*/ 	.word	index@(_ZN7cutlass13device_kernelIN5flash11enable_sm90INS1_16FlashAttnFwdSm90INS1_25CollectiveMainloopFwdSm90ILi2EN4cute5tupleIJNS5_1CILi1EEES8_S8_EEENS6_IJNS7_ILi128EEENS7_ILi96EEENS7_ILi64EEEEEELi256ENS_6half_tEfNS_4arch4Sm90ELb1ELb0ELb1ELb1ELb0ELb1ELb0ELb1ELb0ELb0ELb0ELb0EEENS1_21CollectiveEpilogueFwdINS6_IJSA_NS7_ILi256EEESB_EEES9_SE_SG_Li256ELb1ELb0ELb0ELb0EEENS1_36VarlenDynamicPersistentTileSchedulerILi128ELi96ELi256ELi32ELb0ELb0ELb1ELb1ELb1ELb1EEEEEEEEEvNT_6ParamsE)
        /*0044*/ 	.word	0x00000030


	//----- nvinfo : EIATTR_REGCOUNT
	.align		4
.L_30:
        /*0048*/ 	.byte	0x04, 0x2f
        /*004a*/ 	.short	(.L_32 - .L_31)
	.align		4
.L_31:
        /*004c*/ 	.word	index@(_ZN7cutlass13device_kernelIN5flash11enable_sm90INS1_16FlashAttnFwdSm90INS1_25CollectiveMainloopFwdSm90ILi2EN4cute5tupleIJNS5_1CILi1EEES8_S8_EEENS6_IJNS7_ILi128EEENS7_ILi96EEENS7_ILi64EEEEEELi256ENS_6half_tEfNS_4arch4Sm90ELb1ELb0ELb1ELb1ELb0ELb0ELb0ELb1ELb0ELb0ELb0ELb0EEENS1_21CollectiveEpilogueFwdINS6_IJSA_NS7_ILi256EEESB_EEES9_SE_SG_Li256ELb1ELb0ELb0ELb0EEENS1_36VarlenDynamicPersistentTileSchedulerILi128ELi96ELi256ELi32ELb0ELb0ELb1ELb1ELb1ELb1EEEEEEEEEvNT_6ParamsE)
        /*0050*/ 	.word	0x000000a8


	//----- nvinfo : EIATTR_FRAME_SIZE
	.align		4
.L_32:
        /*0054*/ 	.byte	0x04, 0x11
        /*0056*/ 	.short	(.L_34 - .L_33)
	.align		4
.L_33:
        /*0058*/ 	.word	index@(_ZN7cutlass13device_kernelIN5flash11enable_sm90INS1_16FlashAttnFwdSm90INS1_25CollectiveMainloopFwdSm90ILi2EN4cute5tupleIJNS5_1CILi1EEES8_S8_EEENS6_IJNS7_ILi128EEENS7_ILi96EEENS7_ILi64EEEEEELi256ENS_6half_tEfNS_4arch4Sm90ELb1ELb0ELb1ELb1ELb0ELb0ELb0ELb1ELb0ELb0ELb0ELb0EEENS1_21CollectiveEpilogueFwdINS6_IJSA_NS7_ILi256EEESB_EEES9_SE_SG_Li256ELb1ELb0ELb0ELb0EEENS1_36VarlenDynamicPersistentTileSchedulerILi128ELi96ELi256ELi32ELb0ELb0ELb1ELb1ELb1ELb1EEEEEEEEEvNT_6ParamsE)
        /*005c*/ 	.word	0x00000028


	//----- nvinfo : EIATTR_REGCOUNT
	.align		4
.L_34:
        /*0060*/ 	.byte	0x04, 0x2f
        /*0062*/ 	.short	(.L_36 - .L_35)
	.align		4
.L_35:
        /*0064*/ 	.word	index@(_ZN7cutlass13device_kernelIN5flash11enable_sm90INS1_16FlashAttnFwdSm90INS1_25CollectiveMainloopFwdSm90ILi2EN4cute5tupleIJNS5_1CILi1EEES8_S8_EEENS6_IJNS7_ILi128EEENS7_ILi96EEENS7_ILi64EEEEEELi256ENS_6half_tEfNS_4arch4Sm90ELb1ELb0ELb1ELb0ELb0ELb0ELb1ELb1ELb0ELb0ELb0ELb0EEENS1_21CollectiveEpilogueFwdINS6_IJSA_NS7_ILi256EEESB_EEES9_SE_SG_Li256ELb0ELb0ELb0ELb0EEENS1_30DynamicPersistentTileSchedulerILi256ELi32ELb0ELb0ELb1EEEEEEEEEvNT_6ParamsE)
        /*0068*/ 	.word	0x000000a8


	//----- nvinfo : EIATTR_FRAME_SIZE
	.align		4
.L_36:
        /*006c*/ 	.byte	0x04, 0x11
        /*006e*/ 	.short	(.L_38 - .L_37)
	.align		4
.L_37:
        /*0070*/ 	.word	index@(_ZN7cutlass13device_kernelIN5flash11enable_sm90INS1_16FlashAttnFwdSm90INS1_25CollectiveMainloopFwdSm90ILi2EN4cute5tupleIJNS5_1CILi1EEES8_S8_EEENS6_IJNS7_ILi128EEENS7_ILi96EEENS7_ILi64EEEEEELi256ENS_6half_tEfNS_4arch4Sm90ELb1ELb0ELb1ELb0ELb0ELb0ELb1ELb1ELb0ELb0ELb0ELb0EEENS1_21CollectiveEpilogueFwdINS6_IJSA_NS7_ILi256EEESB_EEES9_SE_SG_Li256ELb0ELb0ELb0ELb0EEENS1_30DynamicPersistentTileSchedulerILi256ELi32ELb0ELb0ELb1EEEEEEEEEvNT_6ParamsE)
        /*0074*/ 	.word	0x00000010


	//----- nvinfo : EIATTR_REGCOUNT
	.align		4
.L_38:
        /*0078*/ 	.byte	0x04, 0x2f
        /*007a*/ 	.short	(.L_40 - .L_39)
	.align		4
.L_39:
        /*007c*/ 	.word	index@(_ZN7cutlass13device_kernelIN5flash11enable_sm90INS1_16FlashAttnFwdSm90INS1_25CollectiveMainloopFwdSm90ILi2EN4cute5tupleIJNS5_1CILi1EEES8_S8_EEENS6_IJNS7_ILi128EEENS7_ILi96EEENS7_ILi64EEEEEELi256ENS_6half_tEfNS_4arch4Sm90ELb1ELb0ELb1ELb0ELb0ELb0ELb0ELb1ELb0ELb0ELb0ELb0EEENS1_21CollectiveEpilogueFwdINS6_IJSA_NS7_ILi256EEESB_EEES9_SE_SG_Li256ELb0ELb0ELb0ELb0EEENS1_30DynamicPersistentTileSchedulerILi256ELi32ELb0ELb0ELb1EEEEEEEEEvNT_6ParamsE)
        /*0080*/ 	.word	0x000000a8


	//----- nvinfo : EIATTR_FRAME_SIZE
	.align		4
.L_40:
        /*0084*/ 	.byte	0x04, 0x11
        /*0086*/ 	.short	(.L_42 - .L_41)
	.align		4
.L_41:
        /*0088*/ 	.word	index@(_ZN7cutlass13device_kernelIN5flash11enable_sm90INS1_16FlashAttnFwdSm90INS1_25CollectiveMainloopFwdSm90ILi2EN4cute5tupleIJNS5_1CILi1EEES8_S8_EEENS6_IJNS7_ILi128EEENS7_ILi96EEENS7_ILi64EEEEEELi256ENS_6half_tEfNS_4arch4Sm90ELb1ELb0ELb1ELb0ELb0ELb0ELb0ELb1ELb0ELb0ELb0ELb0EEENS1_21CollectiveEpilogueFwdINS6_IJSA_NS7_ILi256EEESB_EEES9_SE_SG_Li256ELb0ELb0ELb0ELb0EEENS1_30DynamicPersistentTileSchedulerILi256ELi32ELb0ELb0ELb1EEEEEEEEEvNT_6ParamsE)
        /*008c*/ 	.word	0x00000000


	//----- nvinfo : EIATTR_REGCOUNT
	.align		4
.L_42:
        /*0090*/ 	.byte	0x04, 0x2f
        /*0092*/ 	.short	(.L_44 - .L_43)
	.align		4
.L_43:
        /*0094*/ 	.word	index@(_ZN7cutlass13device_kernelIN5flash11enable_sm90INS1_16FlashAttnFwdSm90INS1_25CollectiveMainloopFwdSm90ILi2EN4cute5tupleIJNS5_1CILi1EEES8_S8_EEENS6_IJNS7_ILi128EEENS7_ILi96EEENS7_ILi64EEEEEELi256ENS_6half_tEfNS_4arch4Sm90ELb0ELb1ELb1ELb1ELb0ELb1ELb1ELb1ELb0ELb0ELb0ELb0EEENS1_21CollectiveEpilogueFwdINS6_IJSA_NS7_ILi256EEESB_EEES9_SE_SG_Li256ELb1ELb0ELb0ELb0EEENS1_36VarlenDynamicPersistentTileSchedulerILi128ELi96ELi256ELi32ELb0ELb0ELb1ELb1ELb0ELb1EEEEEEEEEvNT_6ParamsE)
        /*0098*/ 	.word	0x000000a8


	//----- nvinfo : EIATTR_FRAME_SIZE
	.align		4
.L_44:
        /*009c*/ 	.byte	0x04, 0x11
        /*009e*/ 	.short	(.L_46 - .L_45)
	.align		4
.L_45:
        /*00a0*/ 	.word	index@($_ZN7cutlass13device_kernelIN5flash11enable_sm90INS1_16FlashAttnFwdSm90INS1_25CollectiveMainloopFwdSm90ILi2EN4cute5tupleIJNS5_1CILi1EEES8_S8_EEENS6_IJNS7_ILi128EEENS7_ILi96EEENS7_ILi64EEEEEELi256ENS_6half_tEfNS_4arch4Sm90ELb0ELb1ELb1ELb1ELb0ELb1ELb1ELb1ELb0ELb0ELb0ELb0EEENS1_21CollectiveEpilogueFwdINS6_IJSA_NS7_ILi256EEESB_EEES9_SE_SG_Li256ELb1ELb0ELb0ELb0EEENS1_36VarlenDynamicPersistentTileSchedulerILi128ELi96ELi256ELi32ELb0ELb0ELb1ELb1ELb0ELb1EEEEEEEEEvNT_6ParamsE$_ZZN5flash25CollectiveMainloopFwdSm90ILi2EN4cute5tupleIJNS1_1CILi1EEES4_S4_EEENS2_IJNS3_ILi128EEENS3_ILi96EEENS3_ILi64EEEEEELi256EN7cutlass6half_tEfNSA_4arch4Sm90ELb0ELb1ELb1ELb1ELb0ELb1ELb1ELb1ELb0ELb0ELb0ELb0EE3mmaINS_16FlashAttnFwdSm90ISE_NS_21CollectiveEpilogueFwdINS2_IJS6_NS3_ILi256EEES7_EEES5_SB_SD_Li256ELb1ELb0ELb0ELb0EEENS_36VarlenDynamicPersistentTileSchedulerILi128ELi96ELi256ELi32ELb0ELb0ELb1ELb1ELb0ELb1EEEE13SharedStorageENS1_6TensorINS1_11ArrayEngineIfLm128EEENS1_6LayoutINS2_IJNS2_IJNS3_ILi2EEEST_NS3_ILi32EEEEEES4_S4_EEENS2_IJNS2_IJS4_ST_NS3_ILi4EEEEEENS3_ILi0EEESZ_EEEEEEENS_7SoftmaxILi2ELi0EEEEEbRKNSE_6ParamsENSA_25PipelineTmaAsyncNoClusterILi2ENSA_16PipelineTmaAsyncILi2EEEEES1B_RNSA_13PipelineStateILj2EEERT0_RT1_iRiRKNS_16SeqlenInfoQKNewKILb1ELb1EEENS2_IJiiiiEEERT_ENKUliT_T0_T1_E_clIZSF_ISO_S12_S14_EbS17_S1B_S1B_S1E_S1G_S1I_iS1J_S1N_S1O_S1Q_EUlRS1R_iE0_NS3_ILb1EEES1Y_EEDaiS1R_S1S_S1T_)
        /*00a4*/ 	.word	0x000004a0


	//----- nvinfo : EIATTR_FRAME_SIZE
	.align		4
.L_46:
        /*00a8*/ 	.byte	0x04, 0x11
        /*00aa*/ 	.short	(.L_48 - .L_47)
	.align		4
.L_47:
        /*00ac*/ 	.word	index@(_ZN7cutlass13device_kernelIN5flash11enable_sm90INS1_16FlashAttnFwdSm90INS1_25CollectiveMainloopFwdSm90ILi2EN4cute5tupleIJNS5_1CILi1EEES8_S8_EEENS6_IJNS7_ILi128EEENS7_ILi96EEENS7_ILi64EEEEEELi256ENS_6half_tEfNS_4arch4Sm90ELb0ELb1ELb1ELb1ELb0ELb1ELb1ELb1ELb0ELb0ELb0ELb0EEENS1_21CollectiveEpilogueFwdINS6_IJSA_NS7_ILi256EEESB_EEES9_SE_SG_Li256ELb1ELb0ELb0ELb0EEENS1_36VarlenDynamicPersistentTileSchedulerILi128ELi96ELi256ELi32ELb0ELb0ELb1ELb1ELb0ELb1EEEEEEEEEvNT_6ParamsE)
        /*00b0*/ 	.word	0x000004a0


	//----- nvinfo : EIATTR_REGCOUNT
	.align		4
.L_48:
        /*00b4*/ 	.byte	0x04, 0x2f
        /*00b6*/ 	.short	(.L_50 - .L_49)
	.align		4
.L_49:
        /*00b8*/ 	.word	index@(_ZN7cutlass13device_kernelIN5flash11enable_sm90INS1_16FlashAttnFwdSm90INS1_25CollectiveMainloopFwdSm90ILi2EN4cute5tupleIJNS5_1CILi1EEES8_S8_EEENS6_IJNS7_ILi128EEENS7_ILi96EEENS7_ILi64EEEEEELi256ENS_6half_tEfNS_4arch4Sm90ELb0ELb1ELb1ELb1ELb0ELb0ELb1ELb1ELb0ELb0ELb0ELb0EEENS1_21CollectiveEpilogueFwdINS6_IJSA_NS7_ILi256EEESB_EEES9_SE_SG_Li256ELb1ELb0ELb0ELb0EEENS1_36VarlenDynamicPersistentTileSchedulerILi128ELi96ELi256ELi32ELb0ELb0ELb1ELb1ELb0ELb1EEEEEEEEEvNT_6ParamsE)
        /*00bc*/ 	.word	0x000000a8


	//----- nvinfo : EIATTR_FRAME_SIZE
	.align		4
.L_50:
        /*00c0*/ 	.byte	0x04, 0x11
        /*00c2*/ 	.short	(.L_52 - .L_51)
	.align		4
.L_51:
        /*00c4*/ 	.word	index@($_ZN7cutlass13device_kernelIN5flash11enable_sm90INS1_16FlashAttnFwdSm90INS1_25CollectiveMainloopFwdSm90ILi2EN4cute5tupleIJNS5_1CILi1EEES8_S8_EEENS6_IJNS7_ILi128EEENS7_ILi96EEENS7_ILi64EEEEEELi256ENS_6half_tEfNS_4arch4Sm90ELb0ELb1ELb1ELb1ELb0ELb0ELb1ELb1ELb0ELb0ELb0ELb0EEENS1_21CollectiveEpilogueFwdINS6_IJSA_NS7_ILi256EEESB_EEES9_SE_SG_Li256ELb1ELb0ELb0ELb0EEENS1_36VarlenDynamicPersistentTileSchedulerILi128ELi96ELi256ELi32ELb0ELb0ELb1ELb1ELb0ELb1EEEEEEEEEvNT_6ParamsE$_ZZN5flash25CollectiveMainloopFwdSm90ILi2EN4cute5tupleIJNS1_1CILi1EEES4_S4_EEENS2_IJNS3_ILi128EEENS3_ILi96EEENS3_ILi64EEEEEELi256EN7cutlass6half_tEfNSA_4arch4Sm90ELb0ELb1ELb1ELb1ELb0ELb0ELb1ELb1ELb0ELb0ELb0ELb0EE3mmaINS_16FlashAttnFwdSm90ISE_NS_21CollectiveEpilogueFwdINS2_IJS6_NS3_ILi256EEES7_EEES5_SB_SD_Li256ELb1ELb0ELb0ELb0EEENS_36VarlenDynamicPersistentTileSchedulerILi128ELi96ELi256ELi32ELb0ELb0ELb1ELb1ELb0ELb1EEEE13SharedStorageENS1_6TensorINS1_11ArrayEngineIfLm128EEENS1_6LayoutINS2_IJNS2_IJNS3_ILi2EEEST_NS3_ILi32EEEEEES4_S4_EEENS2_IJNS2_IJS4_ST_NS3_ILi4EEEEEENS3_ILi0EEESZ_EEEEEEENS_7SoftmaxILi2ELi0EEEEEbRKNSE_6ParamsENSA_25PipelineTmaAsyncNoClusterILi2ENSA_16PipelineTmaAsyncILi2EEEEES1B_RNSA_13PipelineStateILj2EEERT0_RT1_iRiRKNS_16SeqlenInfoQKNewKILb1ELb0EEENS2_IJiiiiEEERT_ENKUliT_T0_T1_E_clIZSF_ISO_S12_S14_EbS17_S1B_S1B_S1E_S1G_S1I_iS1J_S1N_S1O_S1Q_EUlRS1R_iE1_NS3_ILb0EEENS3_ILb1EEEEEDaiS1R_S1S_S1T_)
        /*00c8*/ 	.word	0x00000490


	//----- nvinfo : EIATTR_FRAME_SIZE
	.align		4
.L_52:
        /*00cc*/ 	.byte	0x04, 0x11
        /*00ce*/ 	.short	(.L_54 - .L_53)
	.align		4
.L_53:
        /*00d0*/ 	.word	index@(_ZN7cutlass13device_kernelIN5flash11enable_sm90INS1_16FlashAttnFwdSm90INS1_25CollectiveMainloopFwdSm90ILi2EN4cute5tupleIJNS5_1CILi1EEES8_S8_EEENS6_IJNS7_ILi128EEENS7_ILi96EEENS7_ILi64EEEEEELi256ENS_6half_tEfNS_4arch4Sm90ELb0ELb1ELb1ELb1ELb0ELb0ELb1ELb1ELb0ELb0ELb0ELb0EEENS1_21CollectiveEpilogueFwdINS6_IJSA_NS7_ILi256EEESB_EEES9_SE_SG_Li256ELb1ELb0ELb0ELb0EEENS1_36VarlenDynamicPersistentTileSchedulerILi128ELi96ELi256ELi32ELb0ELb0ELb1ELb1ELb0ELb1EEEEEEEEEvNT_6ParamsE)
        /*00d4*/ 	.word	0x00000490


	//----- nvinfo : EIATTR_REGCOUNT
	.align		4
.L_54:
        /*00d8*/ 	.byte	0x04, 0x2f
        /*00da*/ 	.short	(.L_56 - .L_55)
	.align		4
.L_55:
        /*00dc*/ 	.word	index@(_ZN7cutlass13device_kernelIN5flash11enable_sm90INS1_16FlashAttnFwdSm90INS1_25CollectiveMainloopFwdSm90ILi2EN4cute5tupleIJNS5_1CILi1EEES8_S8_EEENS6_IJNS7_ILi128EEENS7_ILi96EEENS7_ILi64EEEEEELi256ENS_6half_tEfNS_4arch4Sm90ELb0ELb1ELb1ELb1ELb0ELb1ELb0ELb1ELb0ELb0ELb0ELb0EEENS1_21CollectiveEpilogueFwdINS6_IJSA_NS7_ILi256EEESB_EEES9_SE_SG_Li256ELb1ELb0ELb0ELb0EEENS1_36VarlenDynamicPersistentTileSchedulerILi128ELi96ELi256ELi32ELb0ELb0ELb1ELb1ELb0ELb1EEEEEEEEEvNT_6ParamsE)
        /*00e0*/ 	.word	0x000000a8


	//----- nvinfo : EIATTR_FRAME_SIZE
	.align		4
.L_56:
        /*00e4*/ 	.byte	0x04, 0x11
        /*00e6*/ 	.short	(.L_58 - .L_57)
	.align		4
.L_57:
        /*00e8*/ 	.word	index@(_ZN7cutlass13device_kernelIN5flash11enable_sm90INS1_16FlashAttnFwdSm90INS1_25CollectiveMainloopFwdSm90ILi2EN4cute5tupleIJNS5_1CILi1EEES8_S8_EEENS6_IJNS7_ILi128EEENS7_ILi96EEENS7_ILi64EEEEEELi256ENS_6half_tEfNS_4arch4Sm90ELb0ELb1ELb1ELb1ELb0ELb1ELb0ELb1ELb0ELb0ELb0ELb0EEENS1_21CollectiveEpilogueFwdINS6_IJSA_NS7_ILi256EEESB_EEES9_SE_SG_Li256ELb1ELb0ELb0ELb0EEENS1_36VarlenDynamicPersistentTileSchedulerILi128ELi96ELi256ELi32ELb0ELb0ELb1ELb1ELb0ELb1EEEEEEEEEvNT_6ParamsE)
        /*00ec*/ 	.word	0x00000030


	//----- nvinfo : EIATTR_REGCOUNT
	.align		4
.L_58:
        /*00f0*/ 	.byte	0x04, 0x2f
        /*00f2*/ 	.short	(.L_60 - .L_59)
	.align		4
.L_59:
        /*00f4*/ 	.word	index@(_ZN7cutlass13device_kernelIN5flash11enable_sm90INS1_16FlashAttnFwdSm90INS1_25CollectiveMainloopFwdSm90ILi2EN4cute5tupleIJNS5_1CILi1EEES8_S8_EEENS6_IJNS7_ILi128EEENS7_ILi96EEENS7_ILi64EEEEEELi256ENS_6half_tEfNS_4arch4Sm90ELb0ELb1ELb1ELb1ELb0ELb0ELb0ELb1ELb0ELb0ELb0ELb0EEENS1_21CollectiveEpilogueFwdINS6_IJSA_NS7_ILi256EEESB_EEES9_SE_SG_Li256ELb1ELb0ELb0ELb0EEENS1_36VarlenDynamicPersistentTileSchedulerILi128ELi96ELi256ELi32ELb0ELb0ELb1ELb1ELb0ELb1EEEEEEEEEvNT_6ParamsE)
        /*00f8*/ 	.word	0x000000a8


	//----- nvinfo : EIATTR_FRAME_SIZE
	.align		4
.L_60:
        /*00fc*/ 	.byte	0x04, 0x11
        /*00fe*/ 	.short	(.L_62 - .L_61)
	.align		4
.L_61:
        /*0100*/ 	.word	index@(_ZN7cutlass13device_kernelIN5flash11enable_sm90INS1_16FlashAttnFwdSm90INS1_25CollectiveMainloopFwdSm90ILi2EN4cute5tupleIJNS5_1CILi1EEES8_S8_EEENS6_IJNS7_ILi128EEENS7_ILi96EEENS7_ILi64EEEEEELi256ENS_6half_tEfNS_4arch4Sm90ELb0ELb1ELb1ELb1ELb0ELb0ELb0ELb1ELb0ELb0ELb0ELb0EEENS1_21CollectiveEpilogueFwdINS6_IJSA_NS7_ILi256EEESB_EEES9_SE_SG_Li256ELb1ELb0ELb0ELb0EEENS1_36VarlenDynamicPersistentTileSchedulerILi128ELi96ELi256ELi32ELb0ELb0ELb1ELb1ELb0ELb1EEEEEEEEEvNT_6ParamsE)
        /*0104*/ 	.word	0x00000020


	//----- nvinfo : EIATTR_REGCOUNT
	.align		4
.L_62:
        /*0108*/ 	.byte	0x04, 0x2f
        /*010a*/ 	.short	(.L_64 - .L_63)
	.align		4
.L_63:
        /*010c*/ 	.word	index@(_ZN7cutlass13device_kernelIN5flash11enable_sm90INS1_16FlashAttnFwdSm90INS1_25CollectiveMainloopFwdSm90ILi2EN4cute5tupleIJNS5_1CILi1EEES8_S8_EEENS6_IJNS7_ILi128EEENS7_ILi96EEENS7_ILi64EEEEEELi256ENS_6half_tEfNS_4arch4Sm90ELb0ELb1ELb1ELb0ELb0ELb0ELb1ELb1ELb0ELb0ELb0ELb0EEENS1_21CollectiveEpilogueFwdINS6_IJSA_NS7_ILi256EEESB_EEES9_SE_SG_Li256ELb0ELb0ELb0ELb0EEENS1_30DynamicPersistentTileSchedulerILi256ELi32ELb0ELb0ELb1EEEEEEEEEvNT_6ParamsE)
        /*0110*/ 	.word	0x000000a8


	//----- nvinfo : EIATTR_FRAME_SIZE
	.align		4
.L_64:
        /*0114*/ 	.byte	0x04, 0x11
        /*0116*/ 	.short	(.L_66 - .L_65)
	.align		4
.L_65:
        /*0118*/ 	.word	index@($_ZN7cutlass13device_kernelIN5flash11enable_sm90INS1_16FlashAttnFwdSm90INS1_25CollectiveMainloopFwdSm90ILi2EN4cute5tupleIJNS5_1CILi1EEES8_S8_EEENS6_IJNS7_ILi128EEENS7_ILi96EEENS7_ILi64EEEEEELi256ENS_6half_tEfNS_4arch4Sm90ELb0ELb1ELb1ELb0ELb0ELb0ELb1ELb1ELb0ELb0ELb0ELb0EEENS1_21CollectiveEpilogueFwdINS6_IJSA_NS7_ILi256EEESB_EEES9_SE_SG_Li256ELb0ELb0ELb0ELb0EEENS1_30DynamicPersistentTileSchedulerILi256ELi32ELb0ELb0ELb1EEEEEEEEEvNT_6ParamsE$_ZZN5flash25CollectiveMainloopFwdSm90ILi2EN4cute5tupleIJNS1_1CILi1EEES4_S4_EEENS2_IJNS3_ILi128EEENS3_ILi96EEENS3_ILi64EEEEEELi256EN7cutlass6half_tEfNSA_4arch4Sm90ELb0ELb1ELb1ELb0ELb0ELb0ELb1ELb1ELb0ELb0ELb0ELb0EE3mmaINS_16FlashAttnFwdSm90ISE_NS_21CollectiveEpilogueFwdINS2_IJS6_NS3_ILi256EEES7_EEES5_SB_SD_Li256ELb0ELb0ELb0ELb0EEENS_30DynamicPersistentTileSchedulerILi256ELi32ELb0ELb0ELb1EEEE13SharedStorageENS1_6TensorINS1_11ArrayEngineIfLm128EEENS1_6LayoutINS2_IJNS2_IJNS3_ILi2EEEST_NS3_ILi32EEEEEES4_S4_EEENS2_IJNS2_IJS4_ST_NS3_ILi4EEEEEENS3_ILi0EEESZ_EEEEEEENS_7SoftmaxILi2ELi0EEEEEbRKNSE_6ParamsENSA_25PipelineTmaAsyncNoClusterILi2ENSA_16PipelineTmaAsyncILi2EEEEES1B_RNSA_13PipelineStateILj2EEERT0_RT1_iRiRKNS_16SeqlenInfoQKNewKILb0ELb0EEENS2_IJiiiiEEERT_ENKUliT_T0_T1_E_clIZSF_ISO_S12_S14_EbS17_S1B_S1B_S1E_S1G_S1I_iS1J_S1N_S1O_S1Q_EUlRS1R_iE1_NS3_ILb0EEENS3_ILb1EEEEEDaiS1R_S1S_S1T_)
        /*011c*/ 	.word	0x00000480


	//----- nvinfo : EIATTR_FRAME_SIZE
	.align		4
.L_66:
        /*0120*/ 	.byte	0x04, 0x11
        /*0122*/ 	.short	(.L_68 - .L_67)
	.align		4
.L_67:
        /*0124*/ 	.word	index@(_ZN7cutlass13device_kernelIN5flash11enable_sm90INS1_16FlashAttnFwdSm90INS1_25CollectiveMainloopFwdSm90ILi2EN4cute5tupleIJNS5_1CILi1EEES8_S8_EEENS6_IJNS7_ILi128EEENS7_ILi96EEENS7_ILi64EEEEEELi256ENS_6half_tEfNS_4arch4Sm90ELb0ELb1ELb1ELb0ELb0ELb0ELb1ELb1ELb0ELb0ELb0ELb0EEENS1_21CollectiveEpilogueFwdINS6_IJSA_NS7_ILi256EEESB_EEES9_SE_SG_Li256ELb0ELb0ELb0ELb0EEENS1_30DynamicPersistentTileSchedulerILi256ELi32ELb0ELb0ELb1EEEEEEEEEvNT_6ParamsE)
        /*0128*/ 	.word	0x00000480


	//----- nvinfo : EIATTR_REGCOUNT
	.align		4
.L_68:
        /*012c*/ 	.byte	0x04, 0x2f
        /*012e*/ 	.short	(.L_70 - .L_69)
	.align		4
.L_69:
        /*0130*/ 	.word	index@(_ZN7cutlass13device_kernelIN5flash11enable_sm90INS1_16FlashAttnFwdSm90INS1_25CollectiveMainloopFwdSm90ILi2EN4cute5tupleIJNS5_1CILi1EEES8_S8_EEENS6_IJNS7_ILi128EEENS7_ILi96EEENS7_ILi64EEEEEELi256ENS_6half_tEfNS_4arch4Sm90ELb0ELb1ELb1ELb0ELb0ELb0ELb0ELb1ELb0ELb0ELb0ELb0EEENS1_21CollectiveEpilogueFwdINS6_IJSA_NS7_ILi256EEESB_EEES9_SE_SG_Li256ELb0ELb0ELb0ELb0EEENS1_30DynamicPersistentTileSchedulerILi256ELi32ELb0ELb0ELb1EEEEEEEEEvNT_6ParamsE)
        /*0134*/ 	.word	0x000000a8


	//----- nvinfo : EIATTR_FRAME_SIZE
	.align		4
.L_70:
        /*0138*/ 	.byte	0x04, 0x11
        /*013a*/ 	.short	(.L_72 - .L_71)
	.align		4
.L_71:
        /*013c*/ 	.word	index@(_ZN7cutlass13device_kernelIN5flash11enable_sm90INS1_16FlashAttnFwdSm90INS1_25CollectiveMainloopFwdSm90ILi2EN4cute5tupleIJNS5_1CILi1EEES8_S8_EEENS6_IJNS7_ILi128EEENS7_ILi96EEENS7_ILi64EEEEEELi256ENS_6half_tEfNS_4arch4Sm90ELb0ELb1ELb1ELb0ELb0ELb0ELb0ELb1ELb0ELb0ELb0ELb0EEENS1_21CollectiveEpilogueFwdINS6_IJSA_NS7_ILi256EEESB_EEES9_SE_SG_Li256ELb0ELb0ELb0ELb0EEENS1_30DynamicPersistentTileSchedulerILi256ELi32ELb0ELb0ELb1EEEEEEEEEvNT_6ParamsE)
        /*0140*/ 	.word	0x00000000


	//----- nvinfo : EIATTR_REGCOUNT
	.align		4
.L_72:
        /*0144*/ 	.byte	0x04, 0x2f
        /*0146*/ 	.short	(.L_74 - .L_73)
	.align		4
.L_73:
        /*0148*/ 	.word	index@(_ZN7cutlass13device_kernelIN5flash11enable_sm90INS1_16FlashAttnFwdSm90INS1_25CollectiveMainloopFwdSm90ILi2EN4cute5tupleIJNS5_1CILi1EEES8_S8_EEENS6_IJNS7_ILi128EEENS7_ILi96EEENS7_ILi64EEEEEELi256ENS_6half_tEfNS_4arch4Sm90ELb0ELb0ELb1ELb1ELb0ELb1ELb1ELb1ELb0ELb0ELb0ELb0EEENS1_21CollectiveEpilogueFwdINS6_IJSA_NS7_ILi256EEESB_EEES9_SE_SG_Li256ELb1ELb0ELb0ELb0EEENS1_36VarlenDynamicPersistentTileSchedulerILi128ELi96ELi256ELi32ELb0ELb0ELb1ELb0ELb1ELb1EEEEEEEEEvNT_6ParamsE)
        /*014c*/ 	.word	0x000000a8


	//----- nvinfo : EIATTR_FRAME_SIZE
	.align		4
.L_74:
        /*0150*/ 	.byte	0x04, 0x11
        /*0152*/ 	.short	(.L_76 - .L_75)
	.align		4
.L_75:
        /*0154*/ 	.word	index@(_ZN7cutlass13device_kernelIN5flash11enable_sm90INS1_16FlashAttnFwdSm90INS1_25CollectiveMainloopFwdSm90ILi2EN4cute5tupleIJNS5_1CILi1EEES8_S8_EEENS6_IJNS7_ILi128EEENS7_ILi96EEENS7_ILi64EEEEEELi256ENS_6half_tEfNS_4arch4Sm90ELb0ELb0ELb1ELb1ELb0ELb1ELb1ELb1ELb0ELb0ELb0ELb0EEENS1_21CollectiveEpilogueFwdINS6_IJSA_NS7_ILi256EEESB_EEES9_SE_SG_Li256ELb1ELb0ELb0ELb0EEENS1_36VarlenDynamicPersistentTileSchedulerILi128ELi96ELi256ELi32ELb0ELb0ELb1ELb0ELb1ELb1EEEEEEEEEvNT_6ParamsE)
        /*0158*/ 	.word	0x000000a0


	//----- nvinfo : EIATTR_REGCOUNT
	.align		4
.L_76:
        /*015c*/ 	.byte	0x04, 0x2f
        /*015e*/ 	.short	(.L_78 - .L_77)
	.align		4
.L_77:
        /*0160*/ 	.word	index@(_ZN7cutlass13device_kernelIN5flash11enable_sm90INS1_16FlashAttnFwdSm90INS1_25CollectiveMainloopFwdSm90ILi2EN4cute5tupleIJNS5_1CILi1EEES8_S8_EEENS6_IJNS7_ILi128EEENS7_ILi96EEENS7_ILi64EEEEEELi256ENS_6half_tEfNS_4arch4Sm90ELb0ELb0ELb1ELb1ELb0ELb0ELb1ELb1ELb0ELb0ELb0ELb0EEENS1_21CollectiveEpilogueFwdINS6_IJSA_NS7_ILi256EEESB_EEES9_SE_SG_Li256ELb1ELb0ELb0ELb0EEENS1_36VarlenDynamicPersistentTileSchedulerILi128ELi96ELi256ELi32ELb0ELb0ELb1ELb0ELb1ELb1EEEEEEEEEvNT_6ParamsE)
        /*0164*/ 	.word	0x000000a8


	//----- nvinfo : EIATTR_FRAME_SIZE
	.align		4
.L_78:
        /*0168*/ 	.byte	0x04, 0x11
        /*016a*/ 	.short	(.L_80 - .L_79)
	.align		4
.L_79:
        /*016c*/ 	.word	index@(_ZN7cutlass13device_kernelIN5flash11enable_sm90INS1_16FlashAttnFwdSm90INS1_25CollectiveMainloopFwdSm90ILi2EN4cute5tupleIJNS5_1CILi1EEES8_S8_EEENS6_IJNS7_ILi128EEENS7_ILi96EEENS7_ILi64EEEEEELi256ENS_6half_tEfNS_4arch4Sm90ELb0ELb0ELb1ELb1ELb0ELb0ELb1ELb1ELb0ELb0ELb0ELb0EEENS1_21CollectiveEpilogueFwdINS6_IJSA_NS7_ILi256EEESB_EEES9_SE_SG_Li256ELb1ELb0ELb0ELb0EEENS1_36VarlenDynamicPersistentTileSchedulerILi128ELi96ELi256ELi32ELb0ELb0ELb1ELb0ELb1ELb1EEEEEEEEEvNT_6ParamsE)
        /*0170*/ 	.word	0x00000030


	//----- nvinfo : EIATTR_REGCOUNT
	.align		4
.L_80:
        /*0174*/ 	.byte	0x04, 0x2f
        /*0176*/ 	.short	(.L_82 - .L_81)
	.align		4
.L_81:
        /*0178*/ 	.word	index@(_ZN7cutlass13device_kernelIN5flash11enable_sm90INS1_16FlashAttnFwdSm90INS1_25CollectiveMainloopFwdSm90ILi2EN4cute5tupleIJNS5_1CILi1EEES8_S8_EEENS6_IJNS7_ILi128EEENS7_ILi96EEENS7_ILi64EEEEEELi256ENS_6half_tEfNS_4arch4Sm90ELb0ELb0ELb1ELb1ELb0ELb1ELb0ELb1ELb0ELb0ELb0ELb0EEENS1_21CollectiveEpilogueFwdINS6_IJSA_NS7_ILi256EEESB_EEES9_SE_SG_Li256ELb1ELb0ELb0ELb0EEENS1_36VarlenDynamicPersistentTileSchedulerILi128ELi96ELi256ELi32ELb0ELb0ELb1ELb0ELb1ELb1EEEEEEEEEvNT_6ParamsE)
        /*017c*/ 	.word	0x000000a8


	//----- nvinfo : EIATTR_FRAME_SIZE
	.align		4
.L_82:
        /*0180*/ 	.byte	0x04, 0x11
        /*0182*/ 	.short	(.L_84 - .L_83)
	.align		4
.L_83:
        /*0184*/ 	.word	index@(_ZN7cutlass13device_kernelIN5flash11enable_sm90INS1_16FlashAttnFwdSm90INS1_25CollectiveMainloopFwdSm90ILi2EN4cute5tupleIJNS5_1CILi1EEES8_S8_EEENS6_IJNS7_ILi128EEENS7_ILi96EEENS7_ILi64EEEEEELi256ENS_6half_tEfNS_4arch4Sm90ELb0ELb0ELb1ELb1ELb0ELb1ELb0ELb1ELb0ELb0ELb0ELb0EEENS1_21CollectiveEpilogueFwdINS6_IJSA_NS7_ILi256EEESB_EEES9_SE_SG_Li256ELb1ELb0ELb0ELb0EEENS1_36VarlenDynamicPersistentTileSchedulerILi128ELi96ELi256ELi32ELb0ELb0ELb1ELb0ELb1ELb1EEEEEEEEEvNT_6ParamsE)
        /*0188*/ 	.word	0x00000038


	//----- nvinfo : EIATTR_REGCOUNT
	.align		4
.L_84:
        /*018c*/ 	.byte	0x04, 0x2f
        /*018e*/ 	.short	(.L_86 - .L_85)
	.align		4
.L_85:
        /*0190*/ 	.word	index@(_ZN7cutlass13device_kernelIN5flash11enable_sm90INS1_16FlashAttnFwdSm90INS1_25CollectiveMainloopFwdSm90ILi2EN4cute5tupleIJNS5_1CILi1EEES8_S8_EEENS6_IJNS7_ILi128EEENS7_ILi96EEENS7_ILi64EEEEEELi256ENS_6half_tEfNS_4arch4Sm90ELb0ELb0ELb1ELb1ELb0ELb0ELb0ELb1ELb0ELb0ELb0ELb0EEENS1_21CollectiveEpilogueFwdINS6_IJSA_NS7_ILi256EEESB_EEES9_SE_SG_Li256ELb1ELb0ELb0ELb0EEENS1_36VarlenDynamicPersistentTileSchedulerILi128ELi96ELi256ELi32ELb0ELb0ELb1ELb0ELb1ELb1EEEEEEEEEvNT_6ParamsE)
        /*0194*/ 	.word	0x000000a8


	//----- nvinfo : EIATTR_FRAME_SIZE
	.align		4
.L_86:
        /*0198*/ 	.byte	0x04, 0x11
        /*019a*/ 	.short	(.L_88 - .L_87)
	.align		4
.L_87:
        /*019c*/ 	.word	index@(_ZN7cutlass13device_kernelIN5flash11enable_sm90INS1_16FlashAttnFwdSm90INS1_25CollectiveMainloopFwdSm90ILi2EN4cute5tupleIJNS5_1CILi1EEES8_S8_EEENS6_IJNS7_ILi128EEENS7_ILi96EEENS7_ILi64EEEEEELi256ENS_6half_tEfNS_4arch4Sm90ELb0ELb0ELb1ELb1ELb0ELb0ELb0ELb1ELb0ELb0ELb0ELb0EEENS1_21CollectiveEpilogueFwdINS6_IJSA_NS7_ILi256EEESB_EEES9_SE_SG_Li256ELb1ELb0ELb0ELb0EEENS1_36VarlenDynamicPersistentTileSchedulerILi128ELi96ELi256ELi32ELb0ELb0ELb1ELb0ELb1ELb1EEEEEEEEEvNT_6ParamsE)
        /*01a0*/ 	.word	0x00000030


	//----- nvinfo : EIATTR_REGCOUNT
	.align		4
.L_88:
        /*01a4*/ 	.byte	0x04, 0x2f
        /*01a6*/ 	.short	(.L_90 - .L_89)
	.align		4
.L_89:
        /*01a8*/ 	.word	index@(_ZN7cutlass13device_kernelIN5flash11enable_sm90INS1_16FlashAttnFwdSm90INS1_25CollectiveMainloopFwdSm90ILi2EN4cute5tupleIJNS5_1CILi1EEES8_S8_EEENS6_IJNS7_ILi128EEENS7_ILi96EEENS7_ILi64EEEEEELi256ENS_6half_tEfNS_4arch4Sm90ELb0ELb0ELb1ELb0ELb0ELb0ELb1ELb1ELb0ELb0ELb0ELb0EEENS1_21CollectiveEpilogueFwdINS6_IJSA_NS7_ILi256EEESB_EEES9_SE_SG_Li256ELb0ELb0ELb0ELb0EEENS1_29StaticPersistentTileSchedulerILb0EEEEEEEEEvNT_6ParamsE)
        /*01ac*/ 	.word	0x000000a8


	//----- nvinfo : EIATTR_FRAME_SIZE
	.align		4
.L_90:
        /*01b0*/ 	.byte	0x04, 0x11
        /*01b2*/ 	.short	(.L_92 - .L_91)
	.align		4
.L_91:
        /*01b4*/ 	.word	index@(_ZN7cutlass13device_kernelIN5flash11enable_sm90INS1_16FlashAttnFwdSm90INS1_25CollectiveMainloopFwdSm90ILi2EN4cute5tupleIJNS5_1CILi1EEES8_S8_EEENS6_IJNS7_ILi128EEENS7_ILi96EEENS7_ILi64EEEEEELi256ENS_6half_tEfNS_4arch4Sm90ELb0ELb0ELb1ELb0ELb0ELb0ELb1ELb1ELb0ELb0ELb0ELb0EEENS1_21CollectiveEpilogueFwdINS6_IJSA_NS7_ILi256EEESB_EEES9_SE_SG_Li256ELb0ELb0ELb0ELb0EEENS1_29StaticPersistentTileSchedulerILb0EEEEEEEEEvNT_6ParamsE)
        /*01b8*/ 	.word	0x00000020


	//----- nvinfo : EIATTR_REGCOUNT
	.align		4
.L_92:
        /*01bc*/ 	.byte	0x04, 0x2f
        /*01be*/ 	.short	(.L_94 - .L_93)
	.align		4
.L_93:
        /*01c0*/ 	.word	index@(_ZN7cutlass13device_kernelIN5flash11enable_sm90INS1_16FlashAttnFwdSm90INS1_25CollectiveMainloopFwdSm90ILi2EN4cute5tupleIJNS5_1CILi1EEES8_S8_EEENS6_IJNS7_ILi128EEENS7_ILi96EEENS7_ILi64EEEEEELi256ENS_6half_tEfNS_4arch4Sm90ELb0ELb0ELb1ELb0ELb0ELb0ELb0ELb1ELb0ELb0ELb0ELb0EEENS1_21CollectiveEpilogueFwdINS6_IJSA_NS7_ILi256EEESB_EEES9_SE_SG_Li256ELb0ELb0ELb0ELb0EEENS1_29StaticPersistentTileSchedulerILb0EEEEEEEEEvNT_6ParamsE)
        /*01c4*/ 	.word	0x000000a8


	//----- nvinfo : EIATTR_FRAME_SIZE
	.align		4
.L_94:
        /*01c8*/ 	.byte	0x04, 0x11
        /*01ca*/ 	.short	(.L_96 - .L_95)
	.align		4
.L_95:
        /*01cc*/ 	.word	index@(_ZN7cutlass13device_kernelIN5flash11enable_sm90INS1_16FlashAttnFwdSm90INS1_25CollectiveMainloopFwdSm90ILi2EN4cute5tupleIJNS5_1CILi1EEES8_S8_EEENS6_IJNS7_ILi128EEENS7_ILi96EEENS7_ILi64EEEEEELi256ENS_6half_tEfNS_4arch4Sm90ELb0ELb0ELb1ELb0ELb0ELb0ELb0ELb1ELb0ELb0ELb0ELb0EEENS1_21CollectiveEpilogueFwdINS6_IJSA_NS7_ILi256EEESB_EEES9_SE_SG_Li256ELb0ELb0ELb0ELb0EEENS1_29StaticPersistentTileSchedulerILb0EEEEEEEEEvNT_6ParamsE)
        /*01d0*/ 	.word	0x00000020


	//----- nvinfo : EIATTR_MIN_STACK_SIZE
	.align		4
.L_96:
        /*01d4*/ 	.byte	0x04, 0x12
        /*01d6*/ 	.short	(.L_98 - .L_97)
	.align		4
.L_97:
        /*01d8*/ 	.word	index@(_ZN7cutlass13device_kernelIN5flash11enable_sm90INS1_16FlashAttnFwdSm90INS1_25CollectiveMainloopFwdSm90ILi2EN4cute5tupleIJNS5_1CILi1EEES8_S8_EEENS6_IJNS7_ILi128EEENS7_ILi96EEENS7_ILi64EEEEEELi256ENS_6half_tEfNS_4arch4Sm90ELb0ELb0ELb1ELb0ELb0ELb0ELb0ELb1ELb0ELb0ELb0ELb0EEENS1_21CollectiveEpilogueFwdINS6_IJSA_NS7_ILi256EEESB_EEES9_SE_SG_Li256ELb0ELb0ELb0ELb0EEENS1_29StaticPersistentTileSchedulerILb0EEEEEEEEEvNT_6ParamsE)
        /*01dc*/ 	.word	0x00000020


	//----- nvinfo : EIATTR_MIN_STACK_SIZE
	.align		4
.L_98:
        /*01e0*/ 	.byte	0x04, 0x12
        /*01e2*/ 	.short	(.L_100 - .L_99)
	.align		4
.L_99:
        /*01e4*/ 	.word	index@(_ZN7cutlass13device_kernelIN5flash11enable_sm90INS1_16FlashAttnFwdSm90INS1_25CollectiveMainloopFwdSm90ILi2EN4cute5tupleIJNS5_1CILi1EEES8_S8_EEENS6_IJNS7_ILi128EEENS7_ILi96EEENS7_ILi64EEEEEELi256ENS_6half_tEfNS_4arch4Sm90ELb0ELb0ELb1ELb0ELb0ELb0ELb1ELb1ELb0ELb0ELb0ELb0EEENS1_21CollectiveEpilogueFwdINS6_IJSA_NS7_ILi256EEESB_EEES9_SE_SG_Li256ELb0ELb0ELb0ELb0EEENS1_29StaticPersistentTileSchedulerILb0EEEEEEEEEvNT_6ParamsE)
        /*01e8*/ 	.word	0x00000020


	//----- nvinfo : EIATTR_MIN_STACK_SIZE
	.align		4
.L_100:
        /*01ec*/ 	.byte	0x04, 0x12
        /*01ee*/ 	.short	(.L_102 - .L_101)
	.align		4
.L_101:
        /*01f0*/ 	.word	index@(_ZN7cutlass13device_kernelIN5flash11enable_sm90INS1_16FlashAttnFwdSm90INS1_25CollectiveMainloopFwdSm90ILi2EN4cute5tupleIJNS5_1CILi1EEES8_S8_EEENS6_IJNS7_ILi128EEENS7_ILi96EEENS7_ILi64EEEEEELi256ENS_6half_tEfNS_4arch4Sm90ELb0ELb0ELb1ELb1ELb0ELb0ELb0ELb1ELb0ELb0ELb0ELb0EEENS1_21CollectiveEpilogueFwdINS6_IJSA_NS7_ILi256EEESB_EEES9_SE_SG_Li256ELb1ELb0ELb0ELb0EEENS1_36VarlenDynamicPersistentTileSchedulerILi128ELi96ELi256ELi32ELb0ELb0ELb1ELb0ELb1ELb1EEEEEEEEEvNT_6ParamsE)
        /*01f4*/ 	.word	0x00000030


	//----- nvinfo : EIATTR_MIN_STACK_SIZE
	.align		4
.L_102:
        /*01f8*/ 	.byte	0x04, 0x12
        /*01fa*/ 	.short	(.L_104 - .L_103)
	.align		4
.L_103:
        /*01fc*/ 	.word	index@(_ZN7cutlass13device_kernelIN5flash11enable_sm90INS1_16FlashAttnFwdSm90INS1_25CollectiveMainloopFwdSm90ILi2EN4cute5tupleIJNS5_1CILi1EEES8_S8_EEENS6_IJNS7_ILi128EEENS7_ILi96EEENS7_ILi64EEEEEELi256ENS_6half_tEfNS_4arch4Sm90ELb0ELb0ELb1ELb1ELb0ELb1ELb0ELb1ELb0ELb0ELb0ELb0EEENS1_21CollectiveEpilogueFwdINS6_IJSA_NS7_ILi256EEESB_EEES9_SE_SG_Li256ELb1ELb0ELb0ELb0EEENS1_36VarlenDynamicPersistentTileSchedulerILi128ELi96ELi256ELi32ELb0ELb0ELb1ELb0ELb1ELb1EEEEEEEEEvNT_6ParamsE)
        /*0200*/ 	.word	0x00000038


	//----- nvinfo : EIATTR_MIN_STACK_SIZE
	.align		4
.L_104:
        /*0204*/ 	.byte	0x04, 0x12
        /*0206*/ 	.short	(.L_106 - .L_105)
	.align		4
.L_105:
        /*0208*/ 	.word	index@(_ZN7cutlass13device_kernelIN5flash11enable_sm90INS1_16FlashAttnFwdSm90INS1_25CollectiveMainloopFwdSm90ILi2EN4cute5tupleIJNS5_1CILi1EEES8_S8_EEENS6_IJNS7_ILi128EEENS7_ILi96EEENS7_ILi64EEEEEELi256ENS_6half_tEfNS_4arch4Sm90ELb0ELb0ELb1ELb1ELb0ELb0ELb1ELb1ELb0ELb0ELb0ELb0EEENS1_21CollectiveEpilogueFwdINS6_IJSA_NS7_ILi256EEESB_EEES9_SE_SG_Li256ELb1ELb0ELb0ELb0EEENS1_36VarlenDynamicPersistentTileSchedulerILi128ELi96ELi256ELi32ELb0ELb0ELb1ELb0ELb1ELb1EEEEEEEEEvNT_6ParamsE)
        /*020c*/ 	.word	0x00000030


	//----- nvinfo : EIATTR_MIN_STACK_SIZE
	.align		4
.L_106:
        /*0210*/ 	.byte	0x04, 0x12
        /*0212*/ 	.short	(.L_108 - .L_107)
	.align		4
.L_107:
        /*0214*/ 	.word	index@(_ZN7cutlass13device_kernelIN5flash11enable_sm90INS1_16FlashAttnFwdSm90INS1_25CollectiveMainloopFwdSm90ILi2EN4cute5tupleIJNS5_1CILi1EEES8_S8_EEENS6_IJNS7_ILi128EEENS7_ILi96EEENS7_ILi64EEEEEELi256ENS_6half_tEfNS_4arch4Sm90ELb0ELb0ELb1ELb1ELb0ELb1ELb1ELb1ELb0ELb0ELb0ELb0EEENS1_21CollectiveEpilogueFwdINS6_IJSA_NS7_ILi256EEESB_EEES9_SE_SG_Li256ELb1ELb0ELb0ELb0EEENS1_36VarlenDynamicPersistentTileSchedulerILi128ELi96ELi256ELi32ELb0ELb0ELb1ELb0ELb1ELb1EEEEEEEEEvNT_6ParamsE)
        /*0218*/ 	.word	0x000000a0


	//----- nvinfo : EIATTR_MIN_STACK_SIZE
	.align		4
.L_108:
        /*021c*/ 	.byte	0x04, 0x12
        /*021e*/ 	.short	(.L_110 - .L_109)
	.align		4
.L_109:
        /*0220*/ 	.word	index@(_ZN7cutlass13device_kernelIN5flash11enable_sm90INS1_16FlashAttnFwdSm90INS1_25CollectiveMainloopFwdSm90ILi2EN4cute5tupleIJNS5_1CILi1EEES8_S8_EEENS6_IJNS7_ILi128EEENS7_ILi96EEENS7_ILi64EEEEEELi256ENS_6half_tEfNS_4arch4Sm90ELb0ELb1ELb1ELb0ELb0ELb0ELb0ELb1ELb0ELb0ELb0ELb0EEENS1_21CollectiveEpilogueFwdINS6_IJSA_NS7_ILi256EEESB_EEES9_SE_SG_Li256ELb0ELb0ELb0ELb0EEENS1_30DynamicPersistentTileSchedulerILi256ELi32ELb0ELb0ELb1EEEEEEEEEvNT_6ParamsE)
        /*0224*/ 	.word	0x00000000


	//----- nvinfo : EIATTR_MIN_STACK_SIZE
	.align		4
.L_110:
        /*0228*/ 	.byte	0x04, 0x12
        /*022a*/ 	.short	(.L_112 - .L_111)
	.align		4
.L_111:
        /*022c*/ 	.word	index@(_ZN7cutlass13device_kernelIN5flash11enable_sm90INS1_16FlashAttnFwdSm90INS1_25CollectiveMainloopFwdSm90ILi2EN4cute5tupleIJNS5_1CILi1EEES8_S8_EEENS6_IJNS7_ILi128EEENS7_ILi96EEENS7_ILi64EEEEEELi256ENS_6half_tEfNS_4arch4Sm90ELb0ELb1ELb1ELb0ELb0ELb0ELb1ELb1ELb0ELb0ELb0ELb0EEENS1_21CollectiveEpilogueFwdINS6_IJSA_NS7_ILi256EEESB_EEES9_SE_SG_Li256ELb0ELb0ELb0ELb0EEENS1_30DynamicPersistentTileSchedulerILi256ELi32ELb0ELb0ELb1EEEEEEEEEvNT_6ParamsE)
        /*0230*/ 	.word	0x00000480


	//----- nvinfo : EIATTR_MIN_STACK_SIZE
	.align		4
.L_112:
        /*0234*/ 	.byte	0x04, 0x12
        /*0236*/ 	.short	(.L_114 - .L_113)
	.align		4
.L_113:
        /*0238*/ 	.word	index@(_ZN7cutlass13device_kernelIN5flash11enable_sm90INS1_16FlashAttnFwdSm90INS1_25CollectiveMainloopFwdSm90ILi2EN4cute5tupleIJNS5_1CILi1EEES8_S8_EEENS6_IJNS7_ILi128EEENS7_ILi96EEENS7_ILi64EEEEEELi256ENS_6half_tEfNS_4arch4Sm90ELb0ELb1ELb1ELb1ELb0ELb0ELb0ELb1ELb0ELb0ELb0ELb0EEENS1_21CollectiveEpilogueFwdINS6_IJSA_NS7_ILi256EEESB_EEES9_SE_SG_Li256ELb1ELb0ELb0ELb0EEENS1_36VarlenDynamicPersistentTileSchedulerILi128ELi96ELi256ELi32ELb0ELb0ELb1ELb1ELb0ELb1EEEEEEEEEvNT_6ParamsE)
        /*023c*/ 	.word	0x00000020


	//----- nvinfo : EIATTR_MIN_STACK_SIZE
	.align		4
.L_114:
        /*0240*/ 	.byte	0x04, 0x12
        /*0242*/ 	.short	(.L_116 - .L_115)
	.align		4
.L_115:
        /*0244*/ 	.word	index@(_ZN7cutlass13device_kernelIN5flash11enable_sm90INS1_16FlashAttnFwdSm90INS1_25CollectiveMainloopFwdSm90ILi2EN4cute5tupleIJNS5_1CILi1EEES8_S8_EEENS6_IJNS7_ILi128EEENS7_ILi96EEENS7_ILi64EEEEEELi256ENS_6half_tEfNS_4arch4Sm90ELb0ELb1ELb1ELb1ELb0ELb1ELb0ELb1ELb0ELb0ELb0ELb0EEENS1_21CollectiveEpilogueFwdINS6_IJSA_NS7_ILi256EEESB_EEES9_SE_SG_Li256ELb1ELb0ELb0ELb0EEENS1_36VarlenDynamicPersistentTileSchedulerILi128ELi96ELi256ELi32ELb0ELb0ELb1ELb1ELb0ELb1EEEEEEEEEvNT_6ParamsE)
        /*0248*/ 	.word	0x00000030


	//----- nvinfo : EIATTR_MIN_STACK_SIZE
	.align		4
.L_116:
        /*024c*/ 	.byte	0x04, 0x12
        /*024e*/ 	.short	(.L_118 - .L_117)
	.align		4
.L_117:
        /*0250*/ 	.word	index@(_ZN7cutlass13device_kernelIN5flash11enable_sm90INS1_16FlashAttnFwdSm90INS1_25CollectiveMainloopFwdSm90ILi2EN4cute5tupleIJNS5_1CILi1EEES8_S8_EEENS6_IJNS7_ILi128EEENS7_ILi96EEENS7_ILi64EEEEEELi256ENS_6half_tEfNS_4arch4Sm90ELb0ELb1ELb1ELb1ELb0ELb0ELb1ELb1ELb0ELb0ELb0ELb0EEENS1_21CollectiveEpilogueFwdINS6_IJSA_NS7_ILi256EEESB_EEES9_SE_SG_Li256ELb1ELb0ELb0ELb0EEENS1_36VarlenDynamicPersistentTileSchedulerILi128ELi96ELi256ELi32ELb0ELb0ELb1ELb1ELb0ELb1EEEEEEEEEvNT_6ParamsE)
        /*0254*/ 	.word	0x00000490


	//----- nvinfo : EIATTR_MIN_STACK_SIZE
	.align		4
.L_118:
        /*0258*/ 	.byte	0x04, 0x12
        /*025a*/ 	.short	(.L_120 - .L_119)
	.align		4
.L_119:
        /*025c*/ 	.word	index@(_ZN7cutlass13device_kernelIN5flash11enable_sm90INS1_16FlashAttnFwdSm90INS1_25CollectiveMainloopFwdSm90ILi2EN4cute5tupleIJNS5_1CILi1EEES8_S8_EEENS6_IJNS7_ILi128EEENS7_ILi96EEENS7_ILi64EEEEEELi256ENS_6half_tEfNS_4arch4Sm90ELb0ELb1ELb1ELb1ELb0ELb1ELb1ELb1ELb0ELb0ELb0ELb0EEENS1_21CollectiveEpilogueFwdINS6_IJSA_NS7_ILi256EEESB_EEES9_SE_SG_Li256ELb1ELb0ELb0ELb0EEENS1_36VarlenDynamicPersistentTileSchedulerILi128ELi96ELi256ELi32ELb0ELb0ELb1ELb1ELb0ELb1EEEEEEEEEvNT_6ParamsE)
        /*0260*/ 	.word	0x000004a0


	//----- nvinfo : EIATTR_MIN_STACK_SIZE
	.align		4
.L_120:
        /*0264*/ 	.byte	0x04, 0x12
        /*0266*/ 	.short	(.L_122 - .L_121)
	.align		4
.L_121:
        /*0268*/ 	.word	index@(_ZN7cutlass13device_kernelIN5flash11enable_sm90INS1_16FlashAttnFwdSm90INS1_25CollectiveMainloopFwdSm90ILi2EN4cute5tupleIJNS5_1CILi1EEES8_S8_EEENS6_IJNS7_ILi128EEENS7_ILi96EEENS7_ILi64EEEEEELi256ENS_6half_tEfNS_4arch4Sm90ELb1ELb0ELb1ELb0ELb0ELb0ELb0ELb1ELb0ELb0ELb0ELb0EEENS1_21CollectiveEpilogueFwdINS6_IJSA_NS7_ILi256EEESB_EEES9_SE_SG_Li256ELb0ELb0ELb0ELb0EEENS1_30DynamicPersistentTileSchedulerILi256ELi32ELb0ELb0ELb1EEEEEEEEEvNT_6ParamsE)
        /*026c*/ 	.word	0x00000000


	//----- nvinfo : EIATTR_MIN_STACK_SIZE
	.align		4
.L_122:
        /*0270*/ 	.byte	0x04, 0x12
        /*0272*/ 	.short	(.L_124 - .L_123)
	.align		4
.L_123:
        /*0274*/ 	.word	index@(_ZN7cutlass13device_kernelIN5flash11enable_sm90INS1_16FlashAttnFwdSm90INS1_25CollectiveMainloopFwdSm90ILi2EN4cute5tupleIJNS5_1CILi1EEES8_S8_EEENS6_IJNS7_ILi128EEENS7_ILi96EEENS7_ILi64EEEEEELi256ENS_6half_tEfNS_4arch4Sm90ELb1ELb0ELb1ELb0ELb0ELb0ELb1ELb1ELb0ELb0ELb0ELb0EEENS1_21CollectiveEpilogueFwdINS6_IJSA_NS7_ILi256EEESB_EEES9_SE_SG_Li256ELb0ELb0ELb0ELb0EEENS1_30DynamicPersistentTileSchedulerILi256ELi32ELb0ELb0ELb1EEEEEEEEEvNT_6ParamsE)
        /*0278*/ 	.word	0x00000010


	//----- nvinfo : EIATTR_MIN_STACK_SIZE
	.align		4
.L_124:
        /*027c*/ 	.byte	0x04, 0x12
        /*027e*/ 	.short	(.L_126 - .L_125)
	.align		4
.L_125:
        /*0280*/ 	.word	index@(_ZN7cutlass13device_kernelIN5flash11enable_sm90INS1_16FlashAttnFwdSm90INS1_25CollectiveMainloopFwdSm90ILi2EN4cute5tupleIJNS5_1CILi1EEES8_S8_EEENS6_IJNS7_ILi128EEENS7_ILi96EEENS7_ILi64EEEEEELi256ENS_6half_tEfNS_4arch4Sm90ELb1ELb0ELb1ELb1ELb0ELb0ELb0ELb1ELb0ELb0ELb0ELb0EEENS1_21CollectiveEpilogueFwdINS6_IJSA_NS7_ILi256EEESB_EEES9_SE_SG_Li256ELb1ELb0ELb0ELb0EEENS1_36VarlenDynamicPersistentTileSchedulerILi128ELi96ELi256ELi32ELb0ELb0ELb1ELb1ELb1ELb1EEEEEEEEEvNT_6ParamsE)
        /*0284*/ 	.word	0x00000028


	//----- nvinfo : EIATTR_MIN_STACK_SIZE
	.align		4
.L_126:
        /*0288*/ 	.byte	0x04, 0x12
        /*028a*/ 	.short	(.L_128 - .L_127)
	.align		4
.L_127:
        /*028c*/ 	.word	index@(_ZN7cutlass13device_kernelIN5flash11enable_sm90INS1_16FlashAttnFwdSm90INS1_25CollectiveMainloopFwdSm90ILi2EN4cute5tupleIJNS5_1CILi1EEES8_S8_EEENS6_IJNS7_ILi128EEENS7_ILi96EEENS7_ILi64EEEEEELi256ENS_6half_tEfNS_4arch4Sm90ELb1ELb0ELb1ELb1ELb0ELb1ELb0ELb1ELb0ELb0ELb0ELb0EEENS1_21CollectiveEpilogueFwdINS6_IJSA_NS7_ILi256EEESB_EEES9_SE_SG_Li256ELb1ELb0ELb0ELb0EEENS1_36VarlenDynamicPersistentTileSchedulerILi128ELi96ELi256ELi32ELb0ELb0ELb1ELb1ELb1ELb1EEEEEEEEEvNT_6ParamsE)
        /*0290*/ 	.word	0x00000030


	//----- nvinfo : EIATTR_MIN_STACK_SIZE
	.align		4
.L_128:
        /*0294*/ 	.byte	0x04, 0x12
        /*0296*/ 	.short	(.L_130 - .L_129)
	.align		4
.L_129:
        /*0298*/ 	.word	index@(_ZN7cutlass13device_kernelIN5flash11enable_sm90INS1_16FlashAttnFwdSm90INS1_25CollectiveMainloopFwdSm90ILi2EN4cute5tupleIJNS5_1CILi1EEES8_S8_EEENS6_IJNS7_ILi128EEENS7_ILi96EEENS7_ILi64EEEEEELi256ENS_6half_tEfNS_4arch4Sm90ELb1ELb0ELb1ELb1ELb0ELb0ELb1ELb1ELb0ELb0ELb0ELb0EEENS1_21CollectiveEpilogueFwdINS6_IJSA_NS7_ILi256EEESB_EEES9_SE_SG_Li256ELb1ELb0ELb0ELb0EEENS1_36VarlenDynamicPersistentTileSchedulerILi128ELi96ELi256ELi32ELb0ELb0ELb1ELb1ELb1ELb1EEEEEEEEEvNT_6ParamsE)
        /*029c*/ 	.word	0x00000028


	//----- nvinfo : EIATTR_MIN_STACK_SIZE
	.align		4
.L_130:
        /*02a0*/ 	.byte	0x04, 0x12
        /*02a2*/ 	.short	(.L_132 - .L_131)
	.align		4
.L_131:
        /*02a4*/ 	.word	index@(_ZN7cutlass13device_kernelIN5flash11enable_sm90INS1_16FlashAttnFwdSm90INS1_25CollectiveMainloopFwdSm90ILi2EN4cute5tupleIJNS5_1CILi1EEES8_S8_EEENS6_IJNS7_ILi128EEENS7_ILi96EEENS7_ILi64EEEEEELi256ENS_6half_tEfNS_4arch4Sm90ELb1ELb0ELb1ELb1ELb0ELb1ELb1ELb1ELb0ELb0ELb0ELb0EEENS1_21CollectiveEpilogueFwdINS6_IJSA_NS7_ILi256EEESB_EEES9_SE_SG_Li256ELb1ELb0ELb0ELb0EEENS1_36VarlenDynamicPersistentTileSchedulerILi128ELi96ELi256ELi32ELb0ELb0ELb1ELb1ELb1ELb1EEEEEEEEEvNT_6ParamsE)
        /*02a8*/ 	.word	0x00000078
.L_132:


//--------------------- .nv.compat                --------------------------
	.section	.nv.compat,"",@"SHT_CUDA_COMPAT_INFO"
	.align	4
        /*0000*/ 	.byte	0x02, 0x09, 0x01, 0x00, 0x02, 0x02, 0x04, 0x00, 0x02, 0x05, 0x05, 0x00, 0x03, 0x07, 0x01, 0x01
        /*0010*/ 	.byte	0x02, 0x03, 0x01, 0x00, 0x02, 0x06, 0x01, 0x00, 0x04, 0x0b, 0x08, 0x00, 0x00, 0x00, 0x00, 0x00
        /*0020*/ 	.byte	0x00, 0x00, 0x00, 0x00


//--------------------- .nv.info._ZN7cutlass13device_kernelIN5flash11enable_sm90INS1_16FlashAttnFwdSm90INS1_25CollectiveMainloopFwdSm90ILi2EN4cute5tupleIJNS5_1CILi1EEES8_S8_EEENS6_IJNS7_ILi128EEENS7_ILi96EEENS7_ILi64EEEEEELi256ENS_6half_tEfNS_4arch4Sm90ELb0ELb0ELb1ELb0ELb0ELb0ELb0ELb1ELb0ELb0ELb0ELb0EEENS1_21CollectiveEpilogueFwdINS6_IJSA_NS7_ILi256EEESB_EEES9_SE_SG_Li256ELb0ELb0ELb0ELb0EEENS1_29StaticPersistentTileSchedulerILb0EEEEEEEEEvNT_6ParamsE --------------------------
	.section	.nv.info._ZN7cutlass13device_kernelIN5flash11enable_sm90INS1_16FlashAttnFwdSm90INS1_25CollectiveMainloopFwdSm90ILi2EN4cute5tupleIJNS5_1CILi1EEES8_S8_EEENS6_IJNS7_ILi128EEENS7_ILi96EEENS7_ILi64EEEEEELi256ENS_6half_tEfNS_4arch4Sm90ELb0ELb0ELb1ELb0ELb0ELb0ELb0ELb1ELb0ELb0ELb0ELb0EEENS1_21CollectiveEpilogueFwdINS6_IJSA_NS7_ILi256EEESB_EEES9_SE_SG_Li256ELb0ELb0ELb0ELb0EEENS1_29StaticPersistentTileSchedulerILb0EEEEEEEEEvNT_6ParamsE,"",@"SHT_CUDA_INFO"
	.sectionflags	@""
	.align	4


	//----- nvinfo : EIATTR_CUDA_API_VERSION
	.align		4
        /*0000*/ 	.byte	0x04, 0x37
        /*0002*/ 	.short	(.L_134 - .L_133)
.L_133:
        /*0004*/ 	.word	0x00000082


	//----- nvinfo : EIATTR_KPARAM_INFO
	.align		4
.L_134:
        /*0008*/ 	.byte	0x04, 0x17
        /*000a*/ 	.short	(.L_136 - .L_135)
.L_135:
        /*000c*/ 	.word	0x00000000
        /*0010*/ 	.short	0x0000
        /*0012*/ 	.short	0x0070
        /*0014*/ 	.byte	0x00, 0xf0, 0x01, 0x2e


	//----- nvinfo : EIATTR_SPARSE_MMA_MASK
	.align		4
.L_136:
        /*0018*/ 	.byte	0x03, 0x50
        /*001a*/ 	.short	0x0000


	//----- nvinfo : EIATTR_MAXREG_COUNT
	.align		4
        /*001c*/ 	.byte	0x03, 0x1b
        /*001e*/ 	.short	0x00a8


	//----- nvinfo : EIATTR_NUM_BARRIERS
	.align		4
        /*0020*/ 	.byte	0x02, 0x4c
        /*0022*/ 	.byte	0x10
	.zero		1


	//----- nvinfo : EIATTR_EXTERNS
	.align		4
        /*0024*/ 	.byte	0x04, 0x0f
        /*0026*/ 	.short	(.L_138 - .L_137)


	//   ....[0]....
	.align		4
.L_137:
        /*0028*/ 	.word	index@(__assertfail)


	//----- nvinfo : EIATTR_ANNOTATIONS
	.align		4
.L_138:
        /*002c*/ 	.byte	0x04, 0x55
        /*002e*/ 	.short	(.L_140 - .L_139)


	//   ....[0]....
.L_139:
        /*0030*/ 	.word	0x00000001
        /*0034*/ 	.byte	0x90, 0x6f, 0x00, 0x00, 0x01, 0x00, 0x00, 0x00, 0xa0, 0x6f, 0x00, 0x00, 0x01, 0x00, 0x00, 0x00
        /* <DEDUP_REMOVED lines=10> */
        /*00e4*/ 	.byte	0x70, 0x97, 0x00, 0x00


	//----- nvinfo : EIATTR_MERCURY_ISA_VERSION
	.align		4
.L_140:
        /*00e8*/ 	.byte	0x03, 0x5f
        /*00ea*/ 	.short	0x0101


	//----- nvinfo : EIATTR_INT_WARP_WIDE_INSTR_OFFSETS
	.align		4
        /*00ec*/ 	.byte	0x04, 0x31
        /*00ee*/ 	.short	(.L_142 - .L_141)


	//   ....[0]....
.L_141:
        /*00f0*/ 	.word	0x00000190


	//   ....[1]....
        /*00f4*/ 	.word	0x000001c0


	//   ....[2]....
        /*00f8*/ 	.word	0x000001d0


	//   ....[3]....
        /*00fc*/ 	.word	0x000076a0


	//   ....[4]....
        /*0100*/ 	.word	0x000076d0


	//----- nvinfo : EIATTR_COOP_GROUP_MASK_REGIDS
	.align		4
.L_142:
        /*0104*/ 	.byte	0x04, 0x29
        /*0106*/ 	.short	(.L_144 - .L_143)


	//   ....[0]....
.L_143:
        /*0108*/ 	.word	0xffffffff


	//   ....[1]....
        /*010c*/ 	.word	0xffffffff


	//   ....[2]....
        /*0110*/ 	.word	0xffffffff


	//   ....[3]....
        /*0114*/ 	.word	0xffffffff


	//   ....[4]....
        /*0118*/ 	.word	0xffffffff


	//   ....[5]....
        /*011c*/ 	.word	0xffffffff


	//   ....[6]....
        /*0120*/ 	.word	0xffffffff


	//   ....[7]....
        /*0124*/ 	.word	0xffffffff


	//   ....[8]....
        /*0128*/ 	.word	0xffffffff


	//   ....[9]....
        /*012c*/ 	.word	0xffffffff


	//   ....[10]....
        /*0130*/ 	.word	0xffffffff


	//   ....[11]....
        /*0134*/ 	.word	0xffffffff


	//   ....[12]....
        /*0138*/ 	.word	0xffffffff


	//   ....[13]....
        /*013c*/ 	.word	0xffffffff


	//   ....[14]....
        /*0140*/ 	.word	0xffffffff


	//   ....[15]....
        /*0144*/ 	.word	0xffffffff


	//   ....[16]....
        /*0148*/ 	.word	0xffffffff


	//   ....[17]....
        /*014c*/ 	.word	0xffffffff


	//   ....[18]....
        /*0150*/ 	.word	0xffffffff


	//   ....[19]....
        /*0154*/ 	.word	0xffffffff


	//   ....[20]....
        /*0158*/ 	.word	0xffffffff


	//   ....[21]....
        /*015c*/ 	.word	0xffffffff


	//   ....[22]....
        /*0160*/ 	.word	0xffffffff


	//   ....[23]....
        /*0164*/ 	.word	0x0500000f


	//   ....[24]....
        /*0168*/ 	.word	0x0500000f


	//----- nvinfo : EIATTR_COOP_GROUP_INSTR_OFFSETS
	.align		4
.L_144:
        /*016c*/ 	.byte	0x04, 0x28
        /*016e*/ 	.short	(.L_146 - .L_145)


	//   ....[0]....
.L_145:
        /*0170*/ 	.word	0x00000070


	//   ....[1]....
        /*0174*/ 	.word	0x000001a0


	//   ....[2]....
        /*0178*/ 	.word	0x000001f0


	//   ....[3]....
        /*017c*/ 	.word	0x000003e0


	//   ....[4]....
        /*0180*/ 	.word	0x00000540


	//   ....[5]....
        /*0184*/ 	.word	0x00000660


	//   ....[6]....
        /*0188*/ 	.word	0x000007c0


	//   ....[7]....
        /*018c*/ 	.word	0x00000d40


	//   ....[8]....
        /*0190*/ 	.word	0x00001fd0


	//   ....[9]....
        /*0194*/ 	.word	0x00002060


	//   ....[10]....
        /*0198*/ 	.word	0x00002480


	//   ....[11]....
        /*019c*/ 	.word	0x00002500


	//   ....[12]....
        /*01a0*/ 	.word	0x00003a10


	//   ....[13]....
        /*01a4*/ 	.word	0x00003a80


	//   ....[14]....
        /*01a8*/ 	.word	0x00003ef0


	//   ....[15]....
        /*01ac*/ 	.word	0x000040b0


	//   ....[16]....
        /*01b0*/ 	.word	0x00005430


	//   ....[17]....
        /*01b4*/ 	.word	0x00005470


	//   ....[18]....
        /*01b8*/ 	.word	0x00005600


	//   ....[19]....
        /*01bc*/ 	.word	0x00005640


	//   ....[20]....
        /*01c0*/ 	.word	0x00006870


	//   ....[21]....
        /*01c4*/ 	.word	0x00006ea0


	//   ....[22]....
        /*01c8*/ 	.word	0x00009870


	//   ....[23]....
        /*01cc*/ 	.word	0x00009d60


	//   ....[24]....
        /*01d0*/ 	.word	0x0000a200


	//----- nvinfo : EIATTR_REG_RECONFIG
	.align		4
.L_146:
        /*01d4*/ 	.byte	0x01, 0x54
	.zero		2


	//----- nvinfo : EIATTR_SYSCALL_OFFSETS
	.align		4
        /*01d8*/ 	.byte	0x04, 0x46
        /*01da*/ 	.short	(.L_148 - .L_147)


	//   ....[0]....
.L_147:
        /*01dc*/ 	.word	0x00001070


	//   ....[1]....
        /*01e0*/ 	.word	0x00007300


	//   ....[2]....
        /*01e4*/ 	.word	0x00007440


	//   ....[3]....
        /*01e8*/ 	.word	0x00007540


	//----- nvinfo : EIATTR_MBARRIER_INSTR_OFFSETS
	.align		4
.L_148:
        /*01ec*/ 	.byte	0x04, 0x39
        /*01ee*/ 	.short	(.L_150 - .L_149)


	//   ....[0]....
.L_149:
        /*01f0*/ 	.word	0x00000290
        /*01f4*/ 	.word	0x000000ff
        /*01f8*/ 	.word	0x00022800
        /*01fc*/ 	.short	0x0100
        /*01fe*/ 	.byte	0x06
	.zero		1


	//   ....[1]....
        /*0200*/ 	.word	0x000002a0
        /*0204*/ 	.word	0x000000ff
        /*0208*/ 	.word	0x00022820
        /*020c*/ 	.short	0x0100
        /*020e*/ 	.byte	0x06
	.zero		1


	//   ....[2]....
        /*0210*/ 	.word	0x00000390
        /*0214*/ 	.word	0x000000ff
        /*0218*/ 	.word	0x00022830
        /*021c*/ 	.short	0x0100
        /*021e*/ 	.byte	0x08
	.zero		1


	//   ....[3]....
        /*0220*/ 	.word	0x000003a0
        /*0224*/ 	.word	0x000000ff
        /*0228*/ 	.word	0x00022840
        /*022c*/ 	.short	0x0100
        /*022e*/ 	.byte	0x08
	.zero		1


	//   ....[4]....
        /*0230*/ 	.word	0x000003b0
        /*0234*/ 	.word	0x000000ff
        /*0238*/ 	.word	0x00022838
        /*023c*/ 	.short	0x0100
        /*023e*/ 	.byte	0x08
	.zero		1


	//   ....[5]....
        /*0240*/ 	.word	0x000003c0
        /*0244*/ 	.word	0x000000ff
        /*0248*/ 	.word	0x00022848
        /*024c*/ 	.short	0x0100
        /*024e*/ 	.byte	0x08
	.zero		1


	//   ....[6]....
        /*0250*/ 	.word	0x000004f0
        /*0254*/ 	.word	0x000000ff
        /*0258*/ 	.word	0x00022850
        /*025c*/ 	.short	0x0100
        /*025e*/ 	.byte	0x08
	.zero		1


	//   ....[7]....
        /*0260*/ 	.word	0x00000500
        /*0264*/ 	.word	0x000000ff
        /*0268*/ 	.word	0x00022860
        /*026c*/ 	.short	0x0100
        /*026e*/ 	.byte	0x08
	.zero		1


	//   ....[8]....
        /*0270*/ 	.word	0x00000510
        /*0274*/ 	.word	0x000000ff
        /*0278*/ 	.word	0x00022858
        /*027c*/ 	.short	0x0100
        /*027e*/ 	.byte	0x08
	.zero		1


	//   ....[9]....
        /*0280*/ 	.word	0x00000520
        /*0284*/ 	.word	0x000000ff
        /*0288*/ 	.word	0x00022868
        /*028c*/ 	.short	0x0100
        /*028e*/ 	.byte	0x08
	.zero		1


	//   ....[10]....
        /*0290*/ 	.word	0x00000610
        /*0294*/ 	.word	0x000000ff
        /*0298*/ 	.word	0x00022870
        /*029c*/ 	.short	0x0100
        /*029e*/ 	.byte	0x06
	.zero		1


	//   ....[11]....
        /*02a0*/ 	.word	0x00000620
        /*02a4*/ 	.word	0x000000ff
        /*02a8*/ 	.word	0x00022880
        /*02ac*/ 	.short	0x0100
        /*02ae*/ 	.byte	0x06
	.zero		1


	//   ....[12]....
        /*02b0*/ 	.word	0x00000630
        /*02b4*/ 	.word	0x000000ff
        /*02b8*/ 	.word	0x00022878
        /*02bc*/ 	.short	0x0100
        /*02be*/ 	.byte	0x06
	.zero		1


	//   ....[13]....
        /*02c0*/ 	.word	0x00000640
        /*02c4*/ 	.word	0x000000ff
        /*02c8*/ 	.word	0x00022888
        /*02cc*/ 	.short	0x0100
        /*02ce*/ 	.byte	0x06
	.zero		1


	//   ....[14]....
        /*02d0*/ 	.word	0x00000770
        /*02d4*/ 	.word	0x000000ff
        /*02d8*/ 	.word	0x00022890
        /*02dc*/ 	.short	0x0100
        /*02de*/ 	.byte	0x08
	.zero		1


	//   ....[15]....
        /*02e0*/ 	.word	0x00000780
        /*02e4*/ 	.word	0x000000ff
        /*02e8*/ 	.word	0x000228a0
        /*02ec*/ 	.short	0x0100
        /*02ee*/ 	.byte	0x08
	.zero		1


	//   ....[16]....
        /*02f0*/ 	.word	0x00000790
        /*02f4*/ 	.word	0x000000ff
        /*02f8*/ 	.word	0x00022898
        /*02fc*/ 	.short	0x0100
        /*02fe*/ 	.byte	0x08
	.zero		1


	//   ....[17]....
        /*0300*/ 	.word	0x000007a0
        /*0304*/ 	.word	0x000000ff
        /*0308*/ 	.word	0x000228a8
        /*030c*/ 	.short	0x0100
        /*030e*/ 	.byte	0x08
	.zero		1


	//   ....[18]....
        /*0310*/ 	.word	0x000008d0
        /*0314*/ 	.word	0x000000ff
        /*0318*/ 	.word	0x000228b0
        /*031c*/ 	.short	0x0100
        /*031e*/ 	.byte	0x08
	.zero		1


	//   ....[19]....
        /*0320*/ 	.word	0x000008e0
        /*0324*/ 	.word	0x000000ff
        /*0328*/ 	.word	0x000228c0
        /*032c*/ 	.short	0x0100
        /*032e*/ 	.byte	0x08
	.zero		1


	//   ....[20]....
        /*0330*/ 	.word	0x000008f0
        /*0334*/ 	.word	0x000000ff
        /*0338*/ 	.word	0x000228b8
        /*033c*/ 	.short	0x0100
        /*033e*/ 	.byte	0x08
	.zero		1


	//   ....[21]....
        /*0340*/ 	.word	0x00000900
        /*0344*/ 	.word	0x000000ff
        /*0348*/ 	.word	0x000228c8
        /*034c*/ 	.short	0x0100
        /*034e*/ 	.byte	0x08
	.zero		1


	//   ....[22]....
        /*0350*/ 	.word	0x000010c0
        /*0354*/ 	.word	0x000000ff
        /*0358*/ 	.word	0x00022800
        /*035c*/ 	.short	0x010a
        /*035e*/ 	.byte	0x2e
	.zero		1


	//   ....[23]....
        /*0360*/ 	.word	0x00001170
        /*0364*/ 	.word	0x000000ff
        /*0368*/ 	.word	0x00022830
        /*036c*/ 	.short	0x010a
        /*036e*/ 	.byte	0x15
	.zero		1


	//   ....[24]....
        /*0370*/ 	.word	0x000011b0
        /*0374*/ 	.word	0x000000ff
        /*0378*/ 	.word	0x00022830
        /*037c*/ 	.short	0x010a
        /*037e*/ 	.byte	0x15
	.zero		1


	//   ....[25]....
        /*0380*/ 	.word	0x00002960
        /*0384*/ 	.word	0x00000000
        /*0388*/ 	.word	0x00000000
        /*038c*/ 	.short	0x0101
        /*038e*/ 	.byte	0x3f
	.zero		1


	//   ....[26]....
        /*0390*/ 	.word	0x00002da0
        /*0394*/ 	.word	0x000000ff
        /*0398*/ 	.word	0x00022850
        /*039c*/ 	.short	0x010a
        /*039e*/ 	.byte	0x15
	.zero		1


	//   ....[27]....
        /*03a0*/ 	.word	0x00002de0
        /*03a4*/ 	.word	0x000000ff
        /*03a8*/ 	.word	0x00022850
        /*03ac*/ 	.short	0x010a
        /*03ae*/ 	.byte	0x15
	.zero		1


	//   ....[28]....
        /*03b0*/ 	.word	0x000030d0
        /*03b4*/ 	.word	0x0000000a
        /*03b8*/ 	.word	0x00000000
        /*03bc*/ 	.short	0x0101
        /*03be*/ 	.byte	0x3f
	.zero		1


	//   ....[29]....
        /*03c0*/ 	.word	0x00003230
        /*03c4*/ 	.word	0x000000ff
        /*03c8*/ 	.word	0x00022830
        /*03cc*/ 	.short	0x010a
        /*03ce*/ 	.byte	0x18
	.zero		1


	//   ....[30]....
        /*03d0*/ 	.word	0x00003280
        /*03d4*/ 	.word	0x000000ff
        /*03d8*/ 	.word	0x00022830
        /*03dc*/ 	.short	0x010a
        /*03de*/ 	.byte	0x18
	.zero		1


	//   ....[31]....
        /*03e0*/ 	.word	0x00004430
        /*03e4*/ 	.word	0x00000098
        /*03e8*/ 	.word	0x00000000
        /*03ec*/ 	.short	0x0101
        /*03ee*/ 	.byte	0x3f
	.zero		1


	//   ....[32]....
        /*03f0*/ 	.word	0x00005100
        /*03f4*/ 	.word	0x000000ff
        /*03f8*/ 	.word	0x00022850
        /*03fc*/ 	.short	0x010a
        /*03fe*/ 	.byte	0x18
	.zero		1


	//   ....[33]....
        /*0400*/ 	.word	0x00005150
        /*0404*/ 	.word	0x000000ff
        /*0408*/ 	.word	0x00022850
        /*040c*/ 	.short	0x010a
        /*040e*/ 	.byte	0x18
	.zero		1


	//   ....[34]....
        /*0410*/ 	.word	0x00005410
        /*0414*/ 	.word	0x000000c7
        /*0418*/ 	.word	0x00000000
        /*041c*/ 	.short	0x0101
        /*041e*/ 	.byte	0x3f
	.zero		1


	//   ....[35]....
        /*0420*/ 	.word	0x00006db0
        /*0424*/ 	.word	0x000000ff
        /*0428*/ 	.word	0x00000000
        /*042c*/ 	.short	0x0101
        /*042e*/ 	.byte	0x06
	.zero		1


	//   ....[36]....
        /*0430*/ 	.word	0x00007a20
        /*0434*/ 	.word	0x00000005
        /*0438*/ 	.word	0x00022840
        /*043c*/ 	.short	0x010a
        /*043e*/ 	.byte	0x3f
	.zero		1


	//   ....[37]....
        /*0440*/ 	.word	0x00007db0
        /*0444*/ 	.word	0x0000000a
        /*0448*/ 	.word	0x00022820
        /*044c*/ 	.short	0x010a
        /*044e*/ 	.byte	0x3f
	.zero		1


	//   ....[38]....
        /*0450*/ 	.word	0x00007e70
        /*0454*/ 	.word	0x00000008
        /*0458*/ 	.word	0x00022860
        /*045c*/ 	.short	0x010a
        /*045e*/ 	.byte	0x3f
	.zero		1


	//   ....[39]....
        /*0460*/ 	.word	0x00008430
        /*0464*/ 	.word	0x00000002
        /*0468*/ 	.word	0x00022840
        /*046c*/ 	.short	0x010a
        /*046e*/ 	.byte	0x3f
	.zero		1


	//   ....[40]....
        /*0470*/ 	.word	0x000085f0
        /*0474*/ 	.word	0x00000002
        /*0478*/ 	.word	0x00022860
        /*047c*/ 	.short	0x010a
        /*047e*/ 	.byte	0x3f
	.zero		1


	//   ....[41]....
        /*0480*/ 	.word	0x00008b40
        /*0484*/ 	.word	0x00000003
        /*0488*/ 	.word	0x00022840
        /*048c*/ 	.short	0x010a
        /*048e*/ 	.byte	0x3f
	.zero		1


	//   ....[42]....
        /*0490*/ 	.word	0x00008d00
        /*0494*/ 	.word	0x00000003
        /*0498*/ 	.word	0x00022860
        /*049c*/ 	.short	0x010a
        /*049e*/ 	.byte	0x3f
	.zero		1


	//   ....[43]....
        /*04a0*/ 	.word	0x000091f0
        /*04a4*/ 	.word	0x00000003
        /*04a8*/ 	.word	0x00022840
        /*04ac*/ 	.short	0x010a
        /*04ae*/ 	.byte	0x3f
	.zero		1


	//   ....[44]....
        /*04b0*/ 	.word	0x000093b0
        /*04b4*/ 	.word	0x00000003
        /*04b8*/ 	.word	0x00022860
        /*04bc*/ 	.short	0x010a
        /*04be*/ 	.byte	0x3f
	.zero		1


	//   ....[45]....
        /*04c0*/ 	.word	0x000097f0
        /*04c4*/ 	.word	0x00000000
        /*04c8*/ 	.word	0x00022820
        /*04cc*/ 	.short	0x010a
        /*04ce*/ 	.byte	0x3f
	.zero		1


	//   ....[46]....
        /*04d0*/ 	.word	0x00009990
        /*04d4*/ 	.word	0x00000006
        /*04d8*/ 	.word	0x00000000
        /*04dc*/ 	.short	0x010a
        /*04de*/ 	.byte	0x3f
	.zero		1


	//   ....[47]....
        /*04e0*/ 	.word	0x00009a00
        /*04e4*/ 	.word	0x00000003
        /*04e8*/ 	.word	0x00000000
        /*04ec*/ 	.short	0x010a
        /*04ee*/ 	.byte	0x3f
	.zero		1


	//   ....[48]....
        /*04f0*/ 	.word	0x00009a60
        /*04f4*/ 	.word	0x00000010
        /*04f8*/ 	.word	0x00000000
        /*04fc*/ 	.short	0x010a
        /*04fe*/ 	.byte	0x3f
	.zero		1


	//   ....[49]....
        /*0500*/ 	.word	0x00009a90
        /*0504*/ 	.word	0x00000003
        /*0508*/ 	.word	0x00000000
        /*050c*/ 	.short	0x010a
        /*050e*/ 	.byte	0x3f
	.zero		1


	//   ....[50]....
        /*0510*/ 	.word	0x00009b00
        /*0514*/ 	.word	0x00000003
        /*0518*/ 	.word	0x00022800
        /*051c*/ 	.short	0x010a
        /*051e*/ 	.byte	0x3f
	.zero		1


	//   ....[51]....
        /*0520*/ 	.word	0x00009b60
        /*0524*/ 	.word	0x00000000
        /*0528*/ 	.word	0x00022830
        /*052c*/ 	.short	0x010a
        /*052e*/ 	.byte	0x3f
	.zero		1


	//   ....[52]....
        /*0530*/ 	.word	0x00009bb0
        /*0534*/ 	.word	0x0000000a
        /*0538*/ 	.word	0x00022850
        /*053c*/ 	.short	0x010a
        /*053e*/ 	.byte	0x3f
	.zero		1


	//   ....[53]....
        /*0540*/ 	.word	0x00009c20
        /*0544*/ 	.word	0x00000004
        /*0548*/ 	.word	0x00022830
        /*054c*/ 	.short	0x010a
        /*054e*/ 	.byte	0x3f
	.zero		1


	//   ....[54]....
        /*0550*/ 	.word	0x00009c80
        /*0554*/ 	.word	0x000000c7
        /*0558*/ 	.word	0x00022850
        /*055c*/ 	.short	0x010a
        /*055e*/ 	.byte	0x3f
	.zero		1


	//   ....[55]....
        /*0560*/ 	.word	0x00009e20
        /*0564*/ 	.word	0x00000005
        /*0568*/ 	.word	0x00022840
        /*056c*/ 	.short	0x010a
        /*056e*/ 	.byte	0x3f
	.zero		1


	//   ....[56]....
        /*0570*/ 	.word	0x00009ea0
        /*0574*/ 	.word	0x00000008
        /*0578*/ 	.word	0x00022820
        /*057c*/ 	.short	0x010a
        /*057e*/ 	.byte	0x3f
	.zero		1


	//   ....[57]....
        /*0580*/ 	.word	0x00009ef0
        /*0584*/ 	.word	0x00000008
        /*0588*/ 	.word	0x00022860
        /*058c*/ 	.short	0x010a
        /*058e*/ 	.byte	0x3f
	.zero		1


	//   ....[58]....
        /*0590*/ 	.word	0x00009f40
        /*0594*/ 	.word	0x00000002
        /*0598*/ 	.word	0x00022840
        /*059c*/ 	.short	0x010a
        /*059e*/ 	.byte	0x3f
	.zero		1


	//   ....[59]....
        /*05a0*/ 	.word	0x00009f90
        /*05a4*/ 	.word	0x00000002
        /*05a8*/ 	.word	0x00022860
        /*05ac*/ 	.short	0x010a
        /*05ae*/ 	.byte	0x3f
	.zero		1


	//   ....[60]....
        /*05b0*/ 	.word	0x00009fe0
        /*05b4*/ 	.word	0x00000003
        /*05b8*/ 	.word	0x00022840
        /*05bc*/ 	.short	0x010a
        /*05be*/ 	.byte	0x3f
	.zero		1


	//   ....[61]....
        /*05c0*/ 	.word	0x0000a030
        /*05c4*/ 	.word	0x00000003
        /*05c8*/ 	.word	0x00022860
        /*05cc*/ 	.short	0x010a
        /*05ce*/ 	.byte	0x3f
	.zero		1


	//   ....[62]....
        /*05d0*/ 	.word	0x0000a080
        /*05d4*/ 	.word	0x00000003
        /*05d8*/ 	.word	0x00022840
        /*05dc*/ 	.short	0x010a
        /*05de*/ 	.byte	0x3f
	.zero		1


	//   ....[63]....
        /*05e0*/ 	.word	0x0000a0d0
        /*05e4*/ 	.word	0x00000003
        /*05e8*/ 	.word	0x00022860
        /*05ec*/ 	.short	0x010a
        /*05ee*/ 	.byte	0x3f
	.zero		1


	//   ....[64]....
        /*05f0*/ 	.word	0x0000a120
        /*05f4*/ 	.word	0x00000000
        /*05f8*/ 	.word	0x00022820
        /*05fc*/ 	.short	0x010a
        /*05fe*/ 	.byte	0x3f
	.zero		1


	//   ....[65]....
        /*0600*/ 	.word	0x0000a2c0
        /*0604*/ 	.word	0x00000006
        /*0608*/ 	.word	0x00000000
        /*060c*/ 	.short	0x010a
        /*060e*/ 	.byte	0x3f
	.zero		1


	//   ....[66]....
        /*0610*/ 	.word	0x0000a310
        /*0614*/ 	.word	0x00000003
        /*0618*/ 	.word	0x00000000
        /*061c*/ 	.short	0x010a
        /*061e*/ 	.byte	0x3f
	.zero		1


	//   ....[67]....
        /*0620*/ 	.word	0x0000a360
        /*0624*/ 	.word	0x00000010
        /*0628*/ 	.word	0x00000000
        /*062c*/ 	.short	0x010a
        /*062e*/ 	.byte	0x3f
	.zero		1


	//----- nvinfo : EIATTR_NUM_MBARRIERS
	.align		4
.L_150:
        /*0630*/ 	.byte	0x03, 0x38
        /*0632*/ 	.short	0x0016


	//----- nvinfo : EIATTR_EXIT_INSTR_OFFSETS
	.align		4
        /*0634*/ 	.byte	0x04, 0x1c
        /*0636*/ 	.short	(.L_152 - .L_151)


	//   ....[0]....
.L_151:
        /*0638*/ 	.word	0x00000a30


	//   ....[1]....
        /*063c*/ 	.word	0x00006e60


	//   ....[2]....
        /*0640*/ 	.word	0x00006ec0


	//   ....[3]....
        /*0644*/ 	.word	0x00009ae0


	//----- nvinfo : EIATTR_MAX_THREADS
	.align		4
.L_152:
        /*0648*/ 	.byte	0x04, 0x05
        /*064a*/ 	.short	(.L_154 - .L_153)
.L_153:
        /*064c*/ 	.word	0x00000180
        /*0650*/ 	.word	0x00000001
        /*0654*/ 	.word	0x00000001


	//----- nvinfo : EIATTR_CRS_STACK_SIZE
	.align		4
.L_154:
        /*0658*/ 	.byte	0x04, 0x1e
        /*065a*/ 	.short	(.L_156 - .L_155)
.L_155:
        /*065c*/ 	.word	0x00000000


	//----- nvinfo : EIATTR_CBANK_PARAM_SIZE
	.align		4
.L_156:
        /*0660*/ 	.byte	0x03, 0x19
        /*0662*/ 	.short	0x0bf0


	//----- nvinfo : EIATTR_PARAM_CBANK
	.align		4
        /*0664*/ 	.byte	0x04, 0x0a
        /*0666*/ 	.short	(.L_158 - .L_157)
	.align		4
.L_157:
        /*0668*/ 	.word	index@(.nv.constant0._ZN7cutlass13device_kernelIN5flash11enable_sm90INS1_16FlashAttnFwdSm90INS1_25CollectiveMainloopFwdSm90ILi2EN4cute5tupleIJNS5_1CILi1EEES8_S8_EEENS6_IJNS7_ILi128EEENS7_ILi96EEENS7_ILi64EEEEEELi256ENS_6half_tEfNS_4arch4Sm90ELb0ELb0ELb1ELb0ELb0ELb0ELb0ELb1ELb0ELb0ELb0ELb0EEENS1_21CollectiveEpilogueFwdINS6_IJSA_NS7_ILi256EEESB_EEES9_SE_SG_Li256ELb0ELb0ELb0ELb0EEENS1_29StaticPersistentTileSchedulerILb0EEEEEEEEEvNT_6ParamsE)
        /*066c*/ 	.short	0x0210
        /*066e*/ 	.short	0x0bf0


	//----- nvinfo : EIATTR_SW_WAR
	.align		4
.L_158:
        /*0670*/ 	.byte	0x04, 0x36
        /*0672*/ 	.short	(.L_160 - .L_159)
.L_159:
        /*0674*/ 	.word	0x00000008
.L_160:


//--------------------- .nv.info._ZN7cutlass13device_kernelIN5flash11enable_sm90INS1_16FlashAttnFwdSm90INS1_25CollectiveMainloopFwdSm90ILi2EN4cute5tupleIJNS5_1CILi1EEES8_S8_EEENS6_IJNS7_ILi128EEENS7_ILi96EEENS7_ILi64EEEEEELi256ENS_6half_tEfNS_4arch4Sm90ELb0ELb0ELb1ELb0ELb0ELb0ELb1ELb1ELb0ELb0ELb0ELb0EEENS1_21CollectiveEpilogueFwdINS6_IJSA_NS7_ILi256EEESB_EEES9_SE_SG_Li256ELb0ELb0ELb0ELb0EEENS1_29StaticPersistentTileSchedulerILb0EEEEEEEEEvNT_6ParamsE --------------------------
	.section	.nv.info._ZN7cutlass13device_kernelIN5flash11enable_sm90INS1_16FlashAttnFwdSm90INS1_25CollectiveMainloopFwdSm90ILi2EN4cute5tupleIJNS5_1CILi1EEES8_S8_EEENS6_IJNS7_ILi128EEENS7_ILi96EEENS7_ILi64EEEEEELi256ENS_6half_tEfNS_4arch4Sm90ELb0ELb0ELb1ELb0ELb0ELb0ELb1ELb1ELb0ELb0ELb0ELb0EEENS1_21CollectiveEpilogueFwdINS6_IJSA_NS7_ILi256EEESB_EEES9_SE_SG_Li256ELb0ELb0ELb0ELb0EEENS1_29StaticPersistentTileSchedulerILb0EEEEEEEEEvNT_6ParamsE,"",@"SHT_CUDA_INFO"
	.sectionflags	@""
	.align	4


	//----- nvinfo : EIATTR_CUDA_API_VERSION
	.align		4
        /*0000*/ 	.byte	0x04, 0x37
        /*0002*/ 	.short	(.L_162 - .L_161)
.L_161:
        /*0004*/ 	.word	0x00000082


	//----- nvinfo : EIATTR_KPARAM_INFO
	.align		4
.L_162:
        /*0008*/ 	.byte	0x04, 0x17
        /*000a*/ 	.short	(.L_164 - .L_163)
.L_163:
        /*000c*/ 	.word	0x00000000
        /*0010*/ 	.short	0x0000
        /*0012*/ 	.short	0x0070
        /*0014*/ 	.byte	0x00, 0xf0, 0x01, 0x32


	//----- nvinfo : EIATTR_SPARSE_MMA_MASK
	.align		4
.L_164:
        /*0018*/ 	.byte	0x03, 0x50
        /*001a*/ 	.short	0x0000


	//----- nvinfo : EIATTR_MAXREG_COUNT
	.align		4
        /*001c*/ 	.byte	0x03, 0x1b
        /*001e*/ 	.short	0x00a8


	//----- nvinfo : EIATTR_NUM_BARRIERS
	.align		4
        /*0020*/ 	.byte	0x02, 0x4c
        /*0022*/ 	.byte	0x10
	.zero		1


	//----- nvinfo : EIATTR_EXTERNS
	.align		4
        /*0024*/ 	.byte	0x04, 0x0f
        /*0026*/ 	.short	(.L_166 - .L_165)


	//   ....[0]....
	.align		4
.L_165:
        /*0028*/ 	.word	index@(__assertfail)


	//----- nvinfo : EIATTR_ANNOTATIONS
	.align		4
.L_166:
        /*002c*/ 	.byte	0x04, 0x55
        /*002e*/ 	.short	(.L_168 - .L_167)


	//   ....[0]....
.L_167:
        /* <DEDUP_REMOVED lines=13> */


	//----- nvinfo : EIATTR_MERCURY_ISA_VERSION
	.align		4
.L_168:
        /*00e8*/ 	.byte	0x03, 0x5f
        /*00ea*/ 	.short	0x0101


	//----- nvinfo : EIATTR_INT_WARP_WIDE_INSTR_OFFSETS
	.align		4
        /*00ec*/ 	.byte	0x04, 0x31
        /*00ee*/ 	.short	(.L_170 - .L_169)


	//   ....[0]....
.L_169:
        /*00f0*/ 	.word	0x000001c0


	//   ....[1]....
        /*00f4*/ 	.word	0x000001f0


	//   ....[2]....
        /*00f8*/ 	.word	0x00000200


	//   ....[3]....
        /*00fc*/ 	.word	0x00000270


	//   ....[4]....
        /*0100*/ 	.word	0x000084b0


	//   ....[5]....
        /*0104*/ 	.word	0x00008510


	//----- nvinfo : EIATTR_COOP_GROUP_MASK_REGIDS
	.align		4
.L_170:
        /*0108*/ 	.byte	0x04, 0x29
        /*010a*/ 	.short	(.L_172 - .L_171)


	//   ....[0]....
.L_171:
        /*010c*/ 	.word	0xffffffff


	//   ....[1]....
        /*0110*/ 	.word	0xffffffff


	//   ....[2]....
        /*0114*/ 	.word	0xffffffff


	//   ....[3]....
        /*0118*/ 	.word	0xffffffff


	//   ....[4]....
        /*011c*/ 	.word	0xffffffff


	//   ....[5]....
        /*0120*/ 	.word	0xffffffff


	//   ....[6]....
        /*0124*/ 	.word	0xffffffff


	//   ....[7]....
        /*0128*/ 	.word	0xffffffff


	//   ....[8]....
        /*012c*/ 	.word	0xffffffff


	//   ....[9]....
        /*0130*/ 	.word	0xffffffff


	//   ....[10]....
        /*0134*/ 	.word	0xffffffff


	//   ....[11]....
        /*0138*/ 	.word	0xffffffff


	//   ....[12]....
        /*013c*/ 	.word	0xffffffff


	//   ....[13]....
        /*0140*/ 	.word	0xffffffff


	//   ....[14]....
        /*0144*/ 	.word	0xffffffff


	//   ....[15]....
        /*0148*/ 	.word	0xffffffff


	//   ....[16]....
        /*014c*/ 	.word	0xffffffff


	//   ....[17]....
        /*0150*/ 	.word	0xffffffff


	//   ....[18]....
        /*0154*/ 	.word	0xffffffff


	//   ....[19]....
        /*0158*/ 	.word	0xffffffff


	//   ....[20]....
        /*015c*/ 	.word	0xffffffff


	//   ....[21]....
        /*0160*/ 	.word	0xffffffff


	//   ....[22]....
        /*0164*/ 	.word	0xffffffff


	//   ....[23]....
        /*0168*/ 	.word	0x0500000f


	//   ....[24]....
        /*016c*/ 	.word	0x0500000f


	//----- nvinfo : EIATTR_COOP_GROUP_INSTR_OFFSETS
	.align		4
.L_172:
        /*0170*/ 	.byte	0x04, 0x28
        /*0172*/ 	.short	(.L_174 - .L_173)


	//   ....[0]....
.L_173:
        /*0174*/ 	.word	0x00000070


	//   ....[1]....
        /*0178*/ 	.word	0x000001d0


	//   ....[2]....
        /*017c*/ 	.word	0x00000220


	//   ....[3]....
        /*0180*/ 	.word	0x00000430


	//   ....[4]....
        /*0184*/ 	.word	0x00000590


	//   ....[5]....
        /*0188*/ 	.word	0x000006b0


	//   ....[6]....
        /*018c*/ 	.word	0x00000810


	//   ....[7]....
        /*0190*/ 	.word	0x00000d90


	//   ....[8]....
        /*0194*/ 	.word	0x00002a40


	//   ....[9]....
        /*0198*/ 	.word	0x00002a90


	//   ....[10]....
        /*019c*/ 	.word	0x00002ab0


	//   ....[11]....
        /*01a0*/ 	.word	0x00002ad0


	//   ....[12]....
        /*01a4*/ 	.word	0x00004c10


	//   ....[13]....
        /*01a8*/ 	.word	0x00004c60


	//   ....[14]....
        /*01ac*/ 	.word	0x00004c80


	//   ....[15]....
        /*01b0*/ 	.word	0x00004ca0


	//   ....[16]....
        /*01b4*/ 	.word	0x00006260


	//   ....[17]....
        /*01b8*/ 	.word	0x000062a0


	//   ....[18]....
        /*01bc*/ 	.word	0x00006430


	//   ....[19]....
        /*01c0*/ 	.word	0x00006470


	//   ....[20]....
        /*01c4*/ 	.word	0x00007630


	//   ....[21]....
        /*01c8*/ 	.word	0x00007cd0


	//   ....[22]....
        /*01cc*/ 	.word	0x0000a8f0


	//   ....[23]....
        /*01d0*/ 	.word	0x0000ae40


	//   ....[24]....
        /*01d4*/ 	.word	0x0000b2e0


	//----- nvinfo : EIATTR_REG_RECONFIG
	.align		4
.L_174:
        /*01d8*/ 	.byte	0x01, 0x54
	.zero		2


	//----- nvinfo : EIATTR_SYSCALL_OFFSETS
	.align		4
        /*01dc*/ 	.byte	0x04, 0x46
        /*01de*/ 	.short	(.L_176 - .L_175)


	//   ....[0]....
.L_175:
        /*01e0*/ 	.word	0x000010d0


	//   ....[1]....
        /*01e4*/ 	.word	0x00008130


	//   ....[2]....
        /*01e8*/ 	.word	0x00008270


	//   ....[3]....
        /*01ec*/ 	.word	0x00008370


	//----- nvinfo : EIATTR_MBARRIER_INSTR_OFFSETS
	.align		4
.L_176:
        /*01f0*/ 	.byte	0x04, 0x39
        /*01f2*/ 	.short	(.L_178 - .L_177)


	//   ....[0]....
.L_177:
        /*01f4*/ 	.word	0x000002d0
        /*01f8*/ 	.word	0x000000ff
        /*01fc*/ 	.word	0x00032400
        /*0200*/ 	.short	0x0100
        /*0202*/ 	.byte	0x06
	.zero		1


	//   ....[1]....
        /*0204*/ 	.word	0x000002e0
        /*0208*/ 	.word	0x000000ff
        /*020c*/ 	.word	0x00032410
        /*0210*/ 	.short	0x0100
        /*0212*/ 	.byte	0x06
	.zero		1


	//   ....[2]....
        /*0214*/ 	.word	0x000002f0
        /*0218*/ 	.word	0x000000ff
        /*021c*/ 	.word	0x00032420
        /*0220*/ 	.short	0x0100
        /*0222*/ 	.byte	0x06
	.zero		1


	//   ....[3]....
        /*0224*/ 	.word	0x000003e0
        /*0228*/ 	.word	0x000000ff
        /*022c*/ 	.word	0x00032430
        /*0230*/ 	.short	0x0100
        /*0232*/ 	.byte	0x08
	.zero		1


	//   ....[4]....
        /*0234*/ 	.word	0x000003f0
        /*0238*/ 	.word	0x000000ff
        /*023c*/ 	.word	0x00032440
        /*0240*/ 	.short	0x0100
        /*0242*/ 	.byte	0x08
	.zero		1


	//   ....[5]....
        /*0244*/ 	.word	0x00000400
        /*0248*/ 	.word	0x000000ff
        /*024c*/ 	.word	0x00032438
        /*0250*/ 	.short	0x0100
        /*0252*/ 	.byte	0x08
	.zero		1


	//   ....[6]....
        /*0254*/ 	.word	0x00000410
        /*0258*/ 	.word	0x000000ff
        /*025c*/ 	.word	0x00032448
        /*0260*/ 	.short	0x0100
        /*0262*/ 	.byte	0x08
	.zero		1


	//   ....[7]....
        /*0264*/ 	.word	0x00000540
        /*0268*/ 	.word	0x000000ff
        /*026c*/ 	.word	0x00032450
        /*0270*/ 	.short	0x0100
        /*0272*/ 	.byte	0x08
	.zero		1


	//   ....[8]....
        /*0274*/ 	.word	0x00000550
        /*0278*/ 	.word	0x000000ff
        /*027c*/ 	.word	0x00032460
        /*0280*/ 	.short	0x0100
        /*0282*/ 	.byte	0x08
	.zero		1


	//   ....[9]....
        /*0284*/ 	.word	0x00000560
        /*0288*/ 	.word	0x000000ff
        /*028c*/ 	.word	0x00032458
        /*0290*/ 	.short	0x0100
        /*0292*/ 	.byte	0x08
	.zero		1


	//   ....[10]....
        /*0294*/ 	.word	0x00000570
        /*0298*/ 	.word	0x000000ff
        /*029c*/ 	.word	0x00032468
        /*02a0*/ 	.short	0x0100
        /*02a2*/ 	.byte	0x08
	.zero		1


	//   ....[11]....
        /*02a4*/ 	.word	0x00000660
        /*02a8*/ 	.word	0x000000ff
        /*02ac*/ 	.word	0x00032470
        /*02b0*/ 	.short	0x0100
        /*02b2*/ 	.byte	0x06
	.zero		1


	//   ....[12]....
        /*02b4*/ 	.word	0x00000670
        /*02b8*/ 	.word	0x000000ff
        /*02bc*/ 	.word	0x00032480
        /*02c0*/ 	.short	0x0100
        /*02c2*/ 	.byte	0x06
	.zero		1


	//   ....[13]....
        /*02c4*/ 	.word	0x00000680
        /*02c8*/ 	.word	0x000000ff
        /*02cc*/ 	.word	0x00032478
        /*02d0*/ 	.short	0x0100
        /*02d2*/ 	.byte	0x06
	.zero		1


	//   ....[14]....
        /*02d4*/ 	.word	0x00000690
        /*02d8*/ 	.word	0x000000ff
        /*02dc*/ 	.word	0x00032488
        /*02e0*/ 	.short	0x0100
        /*02e2*/ 	.byte	0x06
	.zero		1


	//   ....[15]....
        /*02e4*/ 	.word	0x000007c0
        /*02e8*/ 	.word	0x000000ff
        /*02ec*/ 	.word	0x00032490
        /*02f0*/ 	.short	0x0100
        /*02f2*/ 	.byte	0x08
	.zero		1


	//   ....[16]....
        /*02f4*/ 	.word	0x000007d0
        /*02f8*/ 	.word	0x000000ff
        /*02fc*/ 	.word	0x000324a0
        /*0300*/ 	.short	0x0100
        /*0302*/ 	.byte	0x08
	.zero		1


	//   ....[17]....
        /*0304*/ 	.word	0x000007e0
        /*0308*/ 	.word	0x000000ff
        /*030c*/ 	.word	0x00032498
        /*0310*/ 	.short	0x0100
        /*0312*/ 	.byte	0x08
	.zero		1


	//   ....[18]....
        /*0314*/ 	.word	0x000007f0
        /*0318*/ 	.word	0x000000ff
        /*031c*/ 	.word	0x000324a8
        /*0320*/ 	.short	0x0100
        /*0322*/ 	.byte	0x08
	.zero		1


	//   ....[19]....
        /*0324*/ 	.word	0x00000920
        /*0328*/ 	.word	0x000000ff
        /*032c*/ 	.word	0x000324b0
        /*0330*/ 	.short	0x0100
        /*0332*/ 	.byte	0x08
	.zero		1


	//   ....[20]....
        /*0334*/ 	.word	0x00000930
        /*0338*/ 	.word	0x000000ff
        /*033c*/ 	.word	0x000324c0
        /*0340*/ 	.short	0x0100
        /*0342*/ 	.byte	0x08
	.zero		1


	//   ....[21]....
        /*0344*/ 	.word	0x00000940
        /*0348*/ 	.word	0x000000ff
        /*034c*/ 	.word	0x000324b8
        /*0350*/ 	.short	0x0100
        /*0352*/ 	.byte	0x08
	.zero		1


	//   ....[22]....
        /*0354*/ 	.word	0x00000950
        /*0358*/ 	.word	0x000000ff
        /*035c*/ 	.word	0x000324c8
        /*0360*/ 	.short	0x0100
        /*0362*/ 	.byte	0x08
	.zero		1


	//   ....[23]....
        /*0364*/ 	.word	0x00001120
        /*0368*/ 	.word	0x000000ff
        /*036c*/ 	.word	0x00032400
        /*0370*/ 	.short	0x010a
        /*0372*/ 	.byte	0x29
	.zero		1


	//   ....[24]....
        /*0374*/ 	.word	0x000011d0
        /*0378*/ 	.word	0x000000ff
        /*037c*/ 	.word	0x00032430
        /*0380*/ 	.short	0x010a
        /*0382*/ 	.byte	0x1a
	.zero		1


	//   ....[25]....
        /*0384*/ 	.word	0x00001210
        /*0388*/ 	.word	0x000000ff
        /*038c*/ 	.word	0x00032430
        /*0390*/ 	.short	0x010a
        /*0392*/ 	.byte	0x1a
	.zero		1


	//   ....[26]....
        /*0394*/ 	.word	0x00001470
        /*0398*/ 	.word	0x000000ff
        /*039c*/ 	.word	0x00032410
        /*03a0*/ 	.short	0x010a
        /*03a2*/ 	.byte	0x29
	.zero		1


	//   ....[27]....
        /*03a4*/ 	.word	0x000014b0
        /*03a8*/ 	.word	0x000000ff
        /*03ac*/ 	.word	0x00032450
        /*03b0*/ 	.short	0x010a
        /*03b2*/ 	.byte	0x1a
	.zero		1


	//   ....[28]....
        /*03b4*/ 	.word	0x000014f0
        /*03b8*/ 	.word	0x000000ff
        /*03bc*/ 	.word	0x00032450
        /*03c0*/ 	.short	0x010a
        /*03c2*/ 	.byte	0x1a
	.zero		1


	//   ....[29]....
        /*03c4*/ 	.word	0x00002d30
        /*03c8*/ 	.word	0x00000018
        /*03cc*/ 	.word	0x00000000
        /*03d0*/ 	.short	0x0101
        /*03d2*/ 	.byte	0x3f
	.zero		1


	//   ....[30]....
        /*03d4*/ 	.word	0x00003850
        /*03d8*/ 	.word	0x0000000c
        /*03dc*/ 	.word	0x00000000
        /*03e0*/ 	.short	0x0101
        /*03e2*/ 	.byte	0x3f
	.zero		1


	//   ....[31]....
        /*03e4*/ 	.word	0x00003990
        /*03e8*/ 	.word	0x000000ff
        /*03ec*/ 	.word	0x00032430
        /*03f0*/ 	.short	0x010a
        /*03f2*/ 	.byte	0x1d
	.zero		1


	//   ....[32]....
        /*03f4*/ 	.word	0x000039d0
        /*03f8*/ 	.word	0x000000ff
        /*03fc*/ 	.word	0x00032430
        /*0400*/ 	.short	0x010a
        /*0402*/ 	.byte	0x1d
	.zero		1


	//   ....[33]....
        /*0404*/ 	.word	0x00003b50
        /*0408*/ 	.word	0x000000ff
        /*040c*/ 	.word	0x00032450
        /*0410*/ 	.short	0x010a
        /*0412*/ 	.byte	0x1d
	.zero		1


	//   ....[34]....
        /*0414*/ 	.word	0x00003b90
        /*0418*/ 	.word	0x000000ff
        /*041c*/ 	.word	0x00032450
        /*0420*/ 	.short	0x010a
        /*0422*/ 	.byte	0x1d
	.zero		1


	//   ....[35]....
        /*0424*/ 	.word	0x00004eb0
        /*0428*/ 	.word	0x00000098
        /*042c*/ 	.word	0x00000000
        /*0430*/ 	.short	0x0101
        /*0432*/ 	.byte	0x3f
	.zero		1


	//   ....[36]....
        /*0434*/ 	.word	0x00006240
        /*0438*/ 	.word	0x000000c4
        /*043c*/ 	.word	0x00000000
        /*0440*/ 	.short	0x0101
        /*0442*/ 	.byte	0x3f
	.zero		1


	//   ....[37]....
        /*0444*/ 	.word	0x00007be0
        /*0448*/ 	.word	0x000000ff
        /*044c*/ 	.word	0x00000000
        /*0450*/ 	.short	0x0101
        /*0452*/ 	.byte	0x06
	.zero		1


	//   ....[38]....
        /*0454*/ 	.word	0x00008870
        /*0458*/ 	.word	0x00000005
        /*045c*/ 	.word	0x00032440
        /*0460*/ 	.short	0x010a
        /*0462*/ 	.byte	0x3f
	.zero		1


	//   ....[39]....
        /*0464*/ 	.word	0x00008e50
        /*0468*/ 	.word	0x0000000a
        /*046c*/ 	.word	0x00032420
        /*0470*/ 	.short	0x010a
        /*0472*/ 	.byte	0x3f
	.zero		1


	//   ....[40]....
        /*0474*/ 	.word	0x00008f10
        /*0478*/ 	.word	0x00000008
        /*047c*/ 	.word	0x00032460
        /*0480*/ 	.short	0x010a
        /*0482*/ 	.byte	0x3f
	.zero		1


	//   ....[41]....
        /*0484*/ 	.word	0x000094c0
        /*0488*/ 	.word	0x00000002
        /*048c*/ 	.word	0x00032440
        /*0490*/ 	.short	0x010a
        /*0492*/ 	.byte	0x3f
	.zero		1


	//   ....[42]....
        /*0494*/ 	.word	0x00009690
        /*0498*/ 	.word	0x00000002
        /*049c*/ 	.word	0x00032460
        /*04a0*/ 	.short	0x010a
        /*04a2*/ 	.byte	0x3f
	.zero		1


	//   ....[43]....
        /*04a4*/ 	.word	0x00009bc0
        /*04a8*/ 	.word	0x00000003
        /*04ac*/ 	.word	0x00032440
        /*04b0*/ 	.short	0x010a
        /*04b2*/ 	.byte	0x3f
	.zero		1


	//   ....[44]....
        /*04b4*/ 	.word	0x00009d90
        /*04b8*/ 	.word	0x00000003
        /*04bc*/ 	.word	0x00032460
        /*04c0*/ 	.short	0x010a
        /*04c2*/ 	.byte	0x3f
	.zero		1


	//   ....[45]....
        /*04c4*/ 	.word	0x0000a260
        /*04c8*/ 	.word	0x00000003
        /*04cc*/ 	.word	0x00032440
        /*04d0*/ 	.short	0x010a
        /*04d2*/ 	.byte	0x3f
	.zero		1


	//   ....[46]....
        /*04d4*/ 	.word	0x0000a430
        /*04d8*/ 	.word	0x00000003
        /*04dc*/ 	.word	0x00032460
        /*04e0*/ 	.short	0x010a
        /*04e2*/ 	.byte	0x3f
	.zero		1


	//   ....[47]....
        /*04e4*/ 	.word	0x0000a870
        /*04e8*/ 	.word	0x00000000
        /*04ec*/ 	.word	0x00032420
        /*04f0*/ 	.short	0x010a
        /*04f2*/ 	.byte	0x3f
	.zero		1


	//   ....[48]....
        /*04f4*/ 	.word	0x0000aa10
        /*04f8*/ 	.word	0x00000006
        /*04fc*/ 	.word	0x00000000
        /*0500*/ 	.short	0x010a
        /*0502*/ 	.byte	0x3f
	.zero		1


	//   ....[49]....
        /*0504*/ 	.word	0x0000aa80
        /*0508*/ 	.word	0x00000003
        /*050c*/ 	.word	0x00000000
        /*0510*/ 	.short	0x010a
        /*0512*/ 	.byte	0x3f
	.zero		1


	//   ....[50]....
        /*0514*/ 	.word	0x0000aae0
        /*0518*/ 	.word	0x00000010
        /*051c*/ 	.word	0x00000000
        /*0520*/ 	.short	0x010a
        /*0522*/ 	.byte	0x3f
	.zero		1


	//   ....[51]....
        /*0524*/ 	.word	0x0000ab10
        /*0528*/ 	.word	0x00000003
        /*052c*/ 	.word	0x00000000
        /*0530*/ 	.short	0x010a
        /*0532*/ 	.byte	0x3f
	.zero		1


	//   ....[52]....
        /*0534*/ 	.word	0x0000ab80
        /*0538*/ 	.word	0x00000003
        /*053c*/ 	.word	0x00032400
        /*0540*/ 	.short	0x010a
        /*0542*/ 	.byte	0x3f
	.zero		1


	//   ....[53]....
        /*0544*/ 	.word	0x0000abe0
        /*0548*/ 	.word	0x00000004
        /*054c*/ 	.word	0x00032430
        /*0550*/ 	.short	0x010a
        /*0552*/ 	.byte	0x3f
	.zero		1


	//   ....[54]....
        /*0554*/ 	.word	0x0000ac40
        /*0558*/ 	.word	0x00000005
        /*055c*/ 	.word	0x00032410
        /*0560*/ 	.short	0x010a
        /*0562*/ 	.byte	0x3f
	.zero		1


	//   ....[55]....
        /*0564*/ 	.word	0x0000aca0
        /*0568*/ 	.word	0x00000000
        /*056c*/ 	.word	0x00032450
        /*0570*/ 	.short	0x010a
        /*0572*/ 	.byte	0x3f
	.zero		1


	//   ....[56]....
        /*0574*/ 	.word	0x0000ad00
        /*0578*/ 	.word	0x00000006
        /*057c*/ 	.word	0x00032430
        /*0580*/ 	.short	0x010a
        /*0582*/ 	.byte	0x3f
	.zero		1


	//   ....[57]....
        /*0584*/ 	.word	0x0000ad60
        /*0588*/ 	.word	0x00000006
        /*058c*/ 	.word	0x00032450
        /*0590*/ 	.short	0x010a
        /*0592*/ 	.byte	0x3f
	.zero		1


	//   ....[58]....
        /*0594*/ 	.word	0x0000af00
        /*0598*/ 	.word	0x00000005
        /*059c*/ 	.word	0x00032440
        /*05a0*/ 	.short	0x010a
        /*05a2*/ 	.byte	0x3f
	.zero		1


	//   ....[59]....
        /*05a4*/ 	.word	0x0000af80
        /*05a8*/ 	.word	0x00000008
        /*05ac*/ 	.word	0x00032420
        /*05b0*/ 	.short	0x010a
        /*05b2*/ 	.byte	0x3f
	.zero		1


	//   ....[60]....
        /*05b4*/ 	.word	0x0000afd0
        /*05b8*/ 	.word	0x00000008
        /*05bc*/ 	.word	0x00032460
        /*05c0*/ 	.short	0x010a
        /*05c2*/ 	.byte	0x3f
	.zero		1


	//   ....[61]....
        /*05c4*/ 	.word	0x0000b020
        /*05c8*/ 	.word	0x00000002
        /*05cc*/ 	.word	0x00032440
        /*05d0*/ 	.short	0x010a
        /*05d2*/ 	.byte	0x3f
	.zero		1


	//   ....[62]....
        /*05d4*/ 	.word	0x0000b070
        /*05d8*/ 	.word	0x00000002
        /*05dc*/ 	.word	0x00032460
        /*05e0*/ 	.short	0x010a
        /*05e2*/ 	.byte	0x3f
	.zero		1


	//   ....[63]....
        /*05e4*/ 	.word	0x0000b0c0
        /*05e8*/ 	.word	0x00000003
        /*05ec*/ 	.word	0x00032440
        /*05f0*/ 	.short	0x010a
        /*05f2*/ 	.byte	0x3f
	.zero		1


	//   ....[64]....
        /*05f4*/ 	.word	0x0000b110
        /*05f8*/ 	.word	0x00000003
        /*05fc*/ 	.word	0x00032460
        /*0600*/ 	.short	0x010a
        /*0602*/ 	.byte	0x3f
	.zero		1


	//   ....[65]....
        /*0604*/ 	.word	0x0000b160
        /*0608*/ 	.word	0x00000003
        /*060c*/ 	.word	0x00032440
        /*0610*/ 	.short	0x010a
        /*0612*/ 	.byte	0x3f
	.zero		1


	//   ....[66]....
        /*0614*/ 	.word	0x0000b1b0
        /*0618*/ 	.word	0x00000003
        /*061c*/ 	.word	0x00032460
        /*0620*/ 	.short	0x010a
        /*0622*/ 	.byte	0x3f
	.zero		1


	//   ....[67]....
        /*0624*/ 	.word	0x0000b200
        /*0628*/ 	.word	0x00000000
        /*062c*/ 	.word	0x00032420
        /*0630*/ 	.short	0x010a
        /*0632*/ 	.byte	0x3f
	.zero		1


	//   ....[68]....
        /*0634*/ 	.word	0x0000b3a0
        /*0638*/ 	.word	0x00000006
        /*063c*/ 	.word	0x00000000
        /*0640*/ 	.short	0x010a
        /*0642*/ 	.byte	0x3f
	.zero		1


	//   ....[69]....
        /*0644*/ 	.word	0x0000b3f0
        /*0648*/ 	.word	0x00000003
        /*064c*/ 	.word	0x00000000
        /*0650*/ 	.short	0x010a
        /*0652*/ 	.byte	0x3f
	.zero		1


	//   ....[70]....
        /*0654*/ 	.word	0x0000b440
        /*0658*/ 	.word	0x00000010
        /*065c*/ 	.word	0x00000000
        /*0660*/ 	.short	0x010a
        /*0662*/ 	.byte	0x3f
	.zero		1


	//----- nvinfo : EIATTR_NUM_MBARRIERS
	.align		4
.L_178:
        /*0664*/ 	.byte	0x03, 0x38
        /*0666*/ 	.short	0x0017


	//----- nvinfo : EIATTR_EXIT_INSTR_OFFSETS
	.align		4
        /*0668*/ 	.byte	0x04, 0x1c
        /*066a*/ 	.short	(.L_180 - .L_179)


	//   ....[0]....
.L_179:
        /*066c*/ 	.word	0x00000a80


	//   ....[1]....
        /*0670*/ 	.word	0x00007c90


	//   ....[2]....
        /*0674*/ 	.word	0x00007cf0


	//   ....[3]....
        /*0678*/ 	.word	0x0000ab60


	//----- nvinfo : EIATTR_MAX_THREADS
	.align		4
.L_180:
        /*067c*/ 	.byte	0x04, 0x05
        /*067e*/ 	.short	(.L_182 - .L_181)
.L_181:
        /*0680*/ 	.word	0x00000180
        /*0684*/ 	.word	0x00000001
        /*0688*/ 	.word	0x00000001


	//----- nvinfo : EIATTR_CRS_STACK_SIZE
	.align		4
.L_182:
        /*068c*/ 	.byte	0x04, 0x1e
        /*068e*/ 	.short	(.L_184 - .L_183)
.L_183:
        /*0690*/ 	.word	0x00000000


	//----- nvinfo : EIATTR_CBANK_PARAM_SIZE
	.align		4
.L_184:
        /*0694*/ 	.byte	0x03, 0x19
        /*0696*/ 	.short	0x0cf0


	//----- nvinfo : EIATTR_PARAM_CBANK
	.align		4
        /*0698*/ 	.byte	0x04, 0x0a
        /*069a*/ 	.short	(.L_186 - .L_185)
	.align		4
.L_185:
        /*069c*/ 	.word	index@(.nv.constant0._ZN7cutlass13device_kernelIN5flash11enable_sm90INS1_16FlashAttnFwdSm90INS1_25CollectiveMainloopFwdSm90ILi2EN4cute5tupleIJNS5_1CILi1EEES8_S8_EEENS6_IJNS7_ILi128EEENS7_ILi96EEENS7_ILi64EEEEEELi256ENS_6half_tEfNS_4arch4Sm90ELb0ELb0ELb1ELb0ELb0ELb0ELb1ELb1ELb0ELb0ELb0ELb0EEENS1_21CollectiveEpilogueFwdINS6_IJSA_NS7_ILi256EEESB_EEES9_SE_SG_Li256ELb0ELb0ELb0ELb0EEENS1_29StaticPersistentTileSchedulerILb0EEEEEEEEEvNT_6ParamsE)
        /*06a0*/ 	.short	0x0210
        /*06a2*/ 	.short	0x0cf0


	//----- nvinfo : EIATTR_SW_WAR
	.align		4
.L_186:
        /*06a4*/ 	.byte	0x04, 0x36
        /*06a6*/ 	.short	(.L_188 - .L_187)
.L_187:
        /*06a8*/ 	.word	0x00000008
.L_188:


//--------------------- .nv.info._ZN7cutlass13device_kernelIN5flash11enable_sm90INS1_16FlashAttnFwdSm90INS1_25CollectiveMainloopFwdSm90ILi2EN4cute5tupleIJNS5_1CILi1EEES8_S8_EEENS6_IJNS7_ILi128EEENS7_ILi96EEENS7_ILi64EEEEEELi256ENS_6half_tEfNS_4arch4Sm90ELb0ELb0ELb1ELb1ELb0ELb0ELb0ELb1ELb0ELb0ELb0ELb0EEENS1_21CollectiveEpilogueFwdINS6_IJSA_NS7_ILi256EEESB_EEES9_SE_SG_Li256ELb1ELb0ELb0ELb0EEENS1_36VarlenDynamicPersistentTileSchedulerILi128ELi96ELi256ELi32ELb0ELb0ELb1ELb0ELb1ELb1EEEEEEEEEvNT_6ParamsE --------------------------
	.section	.nv.info._ZN7cutlass13device_kernelIN5flash11enable_sm90INS1_16FlashAttnFwdSm90INS1_25CollectiveMainloopFwdSm90ILi2EN4cute5tupleIJNS5_1CILi1EEES8_S8_EEENS6_IJNS7_ILi128EEENS7_ILi96EEENS7_ILi64EEEEEELi256ENS_6half_tEfNS_4arch4Sm90ELb0ELb0ELb1ELb1ELb0ELb0ELb0ELb1ELb0ELb0ELb0ELb0EEENS1_21CollectiveEpilogueFwdINS6_IJSA_NS7_ILi256EEESB_EEES9_SE_SG_Li256ELb1ELb0ELb0ELb0EEENS1_36VarlenDynamicPersistentTileSchedulerILi128ELi96ELi256ELi32ELb0ELb0ELb1ELb0ELb1ELb1EEEEEEEEEvNT_6ParamsE,"",@"SHT_CUDA_INFO"
	.sectionflags	@""
	.align	4


	//----- nvinfo : EIATTR_CUDA_API_VERSION
	.align		4
        /*0000*/ 	.byte	0x04, 0x37
        /*0002*/ 	.short	(.L_190 - .L_189)
.L_189:
        /*0004*/ 	.word	0x00000082


	//----- nvinfo : EIATTR_KPARAM_INFO
	.align		4
.L_190:
        /*0008*/ 	.byte	0x04, 0x17
        /*000a*/ 	.short	(.L_192 - .L_191)
.L_191:
        /*000c*/ 	.word	0x00000000
        /*0010*/ 	.short	0x0000
        /*0012*/ 	.short	0x0070
        /*0014*/ 	.byte	0x00, 0xf0, 0x01, 0x28


	//----- nvinfo : EIATTR_SPARSE_MMA_MASK
	.align		4
.L_192:
        /*0018*/ 	.byte	0x03, 0x50
        /*001a*/ 	.short	0x0000


	//----- nvinfo : EIATTR_MAXREG_COUNT
	.align		4
        /*001c*/ 	.byte	0x03, 0x1b
        /*001e*/ 	.short	0x00a8


	//----- nvinfo : EIATTR_NUM_BARRIERS
	.align		4
        /*0020*/ 	.byte	0x02, 0x4c
        /*0022*/ 	.byte	0x10
	.zero		1


	//----- nvinfo : EIATTR_EXTERNS
	.align		4
        /*0024*/ 	.byte	0x04, 0x0f
        /*0026*/ 	.short	(.L_194 - .L_193)


	//   ....[0]....
	.align		4
.L_193:
        /*0028*/ 	.word	index@(__assertfail)


	//----- nvinfo : EIATTR_ANNOTATIONS
	.align		4
.L_194:
        /*002c*/ 	.byte	0x04, 0x55
        /*002e*/ 	.short	(.L_196 - .L_195)


	//   ....[0]....
.L_195:
        /* <DEDUP_REMOVED lines=30> */
        /*0204*/ 	.byte	0x60, 0xd5, 0x00, 0x00, 0x01, 0x00, 0x00, 0x00, 0x70, 0xd6, 0x00, 0x00


	//----- nvinfo : EIATTR_MERCURY_ISA_VERSION
	.align		4
.L_196:
        /*0210*/ 	.byte	0x03, 0x5f
        /*0212*/ 	.short	0x0101


	//----- nvinfo : EIATTR_UNUSED_LOAD_BYTE_OFFSET
	.align		4
        /*0214*/ 	.byte	0x04, 0x44
        /*0216*/ 	.short	(.L_198 - .L_197)


	//   ....[0]....
.L_197:
        /*0218*/ 	.word	0x00000a50
        /*021c*/ 	.word	0x0000fff0


	//   ....[1]....
        /*0220*/ 	.word	0x00006600
        /*0224*/ 	.word	0x0000fff0


	//----- nvinfo : EIATTR_INT_WARP_WIDE_INSTR_OFFSETS
	.align		4
.L_198:
        /*0228*/ 	.byte	0x04, 0x31
        /*022a*/ 	.short	(.L_200 - .L_199)


	//   ....[0]....
.L_199:
        /*022c*/ 	.word	0x00000160


	//   ....[1]....
        /*0230*/ 	.word	0x000001a0


	//   ....[2]....
        /*0234*/ 	.word	0x00000210


	//   ....[3]....
        /*0238*/ 	.word	0x00009f20


	//   ....[4]....
        /*023c*/ 	.word	0x00009fb0


	//   ....[5]....
        /*0240*/ 	.word	0x0000a430


	//   ....[6]....
        /*0244*/ 	.word	0x0000a460


	//   ....[7]....
        /*0248*/ 	.word	0x0000c890


	//   ....[8]....
        /*024c*/ 	.word	0x0000c920


	//----- nvinfo : EIATTR_COOP_GROUP_MASK_REGIDS
	.align		4
.L_200:
        /*0250*/ 	.byte	0x04, 0x29
        /*0252*/ 	.short	(.L_202 - .L_201)


	//   ....[0]....
.L_201:
        /*0254*/ 	.word	0xffffffff


	//   ....[1]....
        /*0258*/ 	.word	0xffffffff


	//   ....[2]....
        /*025c*/ 	.word	0xffffffff


	//   ....[3]....
        /*0260*/ 	.word	0xffffffff


	//   ....[4]....
        /*0264*/ 	.word	0xffffffff


	//   ....[5]....
        /*0268*/ 	.word	0xffffffff


	//   ....[6]....
        /*026c*/ 	.word	0xffffffff


	//   ....[7]....
        /*0270*/ 	.word	0xffffffff


	//   ....[8]....
        /*0274*/ 	.word	0xffffffff


	//   ....[9]....
        /*0278*/ 	.word	0xffffffff


	//   ....[10]....
        /*027c*/ 	.word	0xffffffff


	//   ....[11]....
        /*0280*/ 	.word	0xffffffff


	//   ....[12]....
        /*0284*/ 	.word	0xffffffff


	//   ....[13]....
        /*0288*/ 	.word	0xffffffff


	//   ....[14]....
        /*028c*/ 	.word	0xffffffff


	//   ....[15]....
        /*0290*/ 	.word	0xffffffff


	//   ....[16]....
        /*0294*/ 	.word	0xffffffff


	//   ....[17]....
        /*0298*/ 	.word	0xffffffff


	//   ....[18]....
        /*029c*/ 	.word	0xffffffff


	//   ....[19]....
        /*02a0*/ 	.word	0xffffffff


	//   ....[20]....
        /*02a4*/ 	.word	0xffffffff


	//   ....[21]....
        /*02a8*/ 	.word	0xffffffff


	//   ....[22]....
        /*02ac*/ 	.word	0xffffffff


	//   ....[23]....
        /*02b0*/ 	.word	0xffffffff


	//   ....[24]....
        /*02b4*/ 	.word	0xffffffff


	//   ....[25]....
        /*02b8*/ 	.word	0xffffffff


	//   ....[26]....
        /*02bc*/ 	.word	0xffffffff


	//   ....[27]....
        /*02c0*/ 	.word	0xffffffff


	//   ....[28]....
        /*02c4*/ 	.word	0xffffffff


	//   ....[29]....
        /*02c8*/ 	.word	0xffffffff


	//   ....[30]....
        /*02cc*/ 	.word	0xffffffff


	//   ....[31]....
        /*02d0*/ 	.word	0xffffffff


	//   ....[32]....
        /*02d4*/ 	.word	0xffffffff


	//   ....[33]....
        /*02d8*/ 	.word	0xffffffff


	//   ....[34]....
        /*02dc*/ 	.word	0xffffffff


	//   ....[35]....
        /*02e0*/ 	.word	0xffffffff


	//   ....[36]....
        /*02e4*/ 	.word	0xffffffff


	//   ....[37]....
        /*02e8*/ 	.word	0xffffffff


	//   ....[38]....
        /*02ec*/ 	.word	0xffffffff


	//   ....[39]....
        /*02f0*/ 	.word	0xffffffff


	//   ....[40]....
        /*02f4*/ 	.word	0xffffffff


	//   ....[41]....
        /*02f8*/ 	.word	0xffffffff


	//   ....[42]....
        /*02fc*/ 	.word	0xffffffff


	//   ....[43]....
        /*0300*/ 	.word	0xffffffff


	//   ....[44]....
        /*0304*/ 	.word	0xffffffff


	//   ....[45]....
        /*0308*/ 	.word	0xffffffff


	//   ....[46]....
        /*030c*/ 	.word	0xffffffff


	//   ....[47]....
        /*0310*/ 	.word	0xffffffff


	//   ....[48]....
        /*0314*/ 	.word	0xffffffff


	//   ....[49]....
        /*0318*/ 	.word	0xffffffff


	//   ....[50]....
        /*031c*/ 	.word	0xffffffff


	//   ....[51]....
        /*0320*/ 	.word	0xffffffff


	//   ....[52]....
        /*0324*/ 	.word	0xffffffff


	//   ....[53]....
        /*0328*/ 	.word	0xffffffff


	//   ....[54]....
        /*032c*/ 	.word	0x0500000f


	//   ....[55]....
        /*0330*/ 	.word	0x0500000f


	//   ....[56]....
        /*0334*/ 	.word	0x0500000f


	//   ....[57]....
        /*0338*/ 	.word	0x0500000f


	//   ....[58]....
        /*033c*/ 	.word	0x0500000f


	//   ....[59]....
        /*0340*/ 	.word	0x0500000f


	//   ....[60]....
        /*0344*/ 	.word	0x0500000f


	//   ....[61]....
        /*0348*/ 	.word	0x0500000f


	//   ....[62]....
        /*034c*/ 	.word	0x0500000f


	//   ....[63]....
        /*0350*/ 	.word	0x0500000f


	//   ....[64]....
        /*0354*/ 	.word	0x0500000f


	//   ....[65]....
        /*0358*/ 	.word	0x0500000f


	//   ....[66]....
        /*035c*/ 	.word	0x0500000f


	//   ....[67]....
        /*0360*/ 	.word	0x0500000f


	//   ....[68]....
        /*0364*/ 	.word	0x0500000f


	//   ....[69]....
        /*0368*/ 	.word	0x0500000f


	//   ....[70]....
        /*036c*/ 	.word	0x0500000f


	//   ....[71]....
        /*0370*/ 	.word	0x0500000f


	//   ....[72]....
        /*0374*/ 	.word	0x0500000f


	//----- nvinfo : EIATTR_COOP_GROUP_INSTR_OFFSETS
	.align		4
.L_202:
        /*0378*/ 	.byte	0x04, 0x28
        /*037a*/ 	.short	(.L_204 - .L_203)


	//   ....[0]....
.L_203:
        /*037c*/ 	.word	0x00000070


	//   ....[1]....
        /*0380*/ 	.word	0x00000170


	//   ....[2]....
        /*0384*/ 	.word	0x000001c0


	//   ....[3]....
        /*0388*/ 	.word	0x000003f0


	//   ....[4]....
        /*038c*/ 	.word	0x00000550


	//   ....[5]....
        /*0390*/ 	.word	0x00000670


	//   ....[6]....
        /*0394*/ 	.word	0x000007d0


	//   ....[7]....
        /*0398*/ 	.word	0x00001560


	//   ....[8]....
        /*039c*/ 	.word	0x00002700


	//   ....[9]....
        /*03a0*/ 	.word	0x00002790


	//   ....[10]....
        /*03a4*/ 	.word	0x00002bd0


	//   ....[11]....
        /*03a8*/ 	.word	0x00002c40


	//   ....[12]....
        /*03ac*/ 	.word	0x00004170


	//   ....[13]....
        /*03b0*/ 	.word	0x000041e0


	//   ....[14]....
        /*03b4*/ 	.word	0x00004650


	//   ....[15]....
        /*03b8*/ 	.word	0x00004810


	//   ....[16]....
        /*03bc*/ 	.word	0x00005b90


	//   ....[17]....
        /*03c0*/ 	.word	0x00005c10


	//   ....[18]....
        /*03c4*/ 	.word	0x00005c60


	//   ....[19]....
        /*03c8*/ 	.word	0x00005c80


	//   ....[20]....
        /*03cc*/ 	.word	0x00009090


	//   ....[21]....
        /*03d0*/ 	.word	0x00009220


	//   ....[22]....
        /*03d4*/ 	.word	0x00009250


	//   ....[23]....
        /*03d8*/ 	.word	0x00009290


	//   ....[24]....
        /*03dc*/ 	.word	0x000092f0


	//   ....[25]....
        /*03e0*/ 	.word	0x00009350


	//   ....[26]....
        /*03e4*/ 	.word	0x00009390


	//   ....[27]....
        /*03e8*/ 	.word	0x00009540


	//   ....[28]....
        /*03ec*/ 	.word	0x000095a0


	//   ....[29]....
        /*03f0*/ 	.word	0x000095e0


	//   ....[30]....
        /*03f4*/ 	.word	0x00009620


	//   ....[31]....
        /*03f8*/ 	.word	0x00009650


	//   ....[32]....
        /*03fc*/ 	.word	0x00009680


	//   ....[33]....
        /*0400*/ 	.word	0x00009710


	//   ....[34]....
        /*0404*/ 	.word	0x00009740


	//   ....[35]....
        /*0408*/ 	.word	0x000097d0


	//   ....[36]....
        /*040c*/ 	.word	0x0000c9b0


	//   ....[37]....
        /*0410*/ 	.word	0x0000c9c0


	//   ....[38]....
        /*0414*/ 	.word	0x0000cad0


	//   ....[39]....
        /*0418*/ 	.word	0x0000cb30


	//   ....[40]....
        /*041c*/ 	.word	0x0000cb70


	//   ....[41]....
        /*0420*/ 	.word	0x0000cbb0


	//   ....[42]....
        /*0424*/ 	.word	0x0000cbe0


	//   ....[43]....
        /*0428*/ 	.word	0x0000cc10


	//   ....[44]....
        /*042c*/ 	.word	0x0000cda0


	//   ....[45]....
        /*0430*/ 	.word	0x0000ce00


	//   ....[46]....
        /*0434*/ 	.word	0x0000ce40


	//   ....[47]....
        /*0438*/ 	.word	0x0000ce80


	//   ....[48]....
        /*043c*/ 	.word	0x0000ceb0


	//   ....[49]....
        /*0440*/ 	.word	0x0000cee0


	//   ....[50]....
        /*0444*/ 	.word	0x0000cfa0


	//   ....[51]....
        /*0448*/ 	.word	0x0000cfc0


	//   ....[52]....
        /*044c*/ 	.word	0x0000d030


	//   ....[53]....
        /*0450*/ 	.word	0x0000d480


	//   ....[54]....
        /*0454*/ 	.word	0x0000d980


	//   ....[55]....
        /*0458*/ 	.word	0x0000dda0


	//   ....[56]....
        /*045c*/ 	.word	0x0000de30


	//   ....[57]....
        /*0460*/ 	.word	0x0000ded0


	//   ....[58]....
        /*0464*/ 	.word	0x0000df80


	//   ....[59]....
        /*0468*/ 	.word	0x0000e000


	//   ....[60]....
        /*046c*/ 	.word	0x0000e080


	//   ....[61]....
        /*0470*/ 	.word	0x0000e100


	//   ....[62]....
        /*0474*/ 	.word	0x0000e180


	//   ....[63]....
        /*0478*/ 	.word	0x0000e210


	//   ....[64]....
        /*047c*/ 	.word	0x0000e2c0


	//   ....[65]....
        /*0480*/ 	.word	0x0000e340


	//   ....[66]....
        /*0484*/ 	.word	0x0000e3c0


	//   ....[67]....
        /*0488*/ 	.word	0x0000e440


	//   ....[68]....
        /*048c*/ 	.word	0x0000e4c0


	//   ....[69]....
        /*0490*/ 	.word	0x0000e530


	//   ....[70]....
        /*0494*/ 	.word	0x0000e5d0


	//   ....[71]....
        /*0498*/ 	.word	0x0000e660


	//   ....[72]....
        /*049c*/ 	.word	0x0000e780


	//----- nvinfo : EIATTR_REG_RECONFIG
	.align		4
.L_204:
        /*04a0*/ 	.byte	0x01, 0x54
	.zero		2


	//----- nvinfo : EIATTR_SYSCALL_OFFSETS
	.align		4
        /*04a4*/ 	.byte	0x04, 0x46
        /*04a6*/ 	.short	(.L_206 - .L_205)


	//   ....[0]....
.L_205:
        /*04a8*/ 	.word	0x00001740


	//   ....[1]....
        /*04ac*/ 	.word	0x0000a140


	//   ....[2]....
        /*04b0*/ 	.word	0x0000a280


	//   ....[3]....
        /*04b4*/ 	.word	0x0000a380


	//----- nvinfo : EIATTR_MBARRIER_INSTR_OFFSETS
	.align		4
.L_206:
        /*04b8*/ 	.byte	0x04, 0x39
        /*04ba*/ 	.short	(.L_208 - .L_207)


	//   ....[0]....
.L_207:
        /*04bc*/ 	.word	0x000002a0
        /*04c0*/ 	.word	0x000000ff
        /*04c4*/ 	.word	0x00022800
        /*04c8*/ 	.short	0x0100
        /*04ca*/ 	.byte	0x08
	.zero		1


	//   ....[1]....
        /*04cc*/ 	.word	0x000002b0
        /*04d0*/ 	.word	0x000000ff
        /*04d4*/ 	.word	0x00022820
        /*04d8*/ 	.short	0x0100
        /*04da*/ 	.byte	0x08
	.zero		1


	//   ....[2]....
        /*04dc*/ 	.word	0x000003a0
        /*04e0*/ 	.word	0x000000ff
        /*04e4*/ 	.word	0x00022830
        /*04e8*/ 	.short	0x0100
        /*04ea*/ 	.byte	0x08
	.zero		1


	//   ....[3]....
        /*04ec*/ 	.word	0x000003b0
        /*04f0*/ 	.word	0x000000ff
        /*04f4*/ 	.word	0x00022840
        /*04f8*/ 	.short	0x0100
        /*04fa*/ 	.byte	0x08
	.zero		1


	//   ....[4]....
        /*04fc*/ 	.word	0x000003c0
        /*0500*/ 	.word	0x000000ff
        /*0504*/ 	.word	0x00022838
        /*0508*/ 	.short	0x0100
        /*050a*/ 	.byte	0x08
	.zero		1


	//   ....[5]....
        /*050c*/ 	.word	0x000003d0
        /*0510*/ 	.word	0x000000ff
        /*0514*/ 	.word	0x00022848
        /*0518*/ 	.short	0x0100
        /*051a*/ 	.byte	0x08
	.zero		1


	//   ....[6]....
        /*051c*/ 	.word	0x00000500
        /*0520*/ 	.word	0x000000ff
        /*0524*/ 	.word	0x00022850
        /*0528*/ 	.short	0x0100
        /*052a*/ 	.byte	0x08
	.zero		1


	//   ....[7]....
        /*052c*/ 	.word	0x00000510
        /*0530*/ 	.word	0x000000ff
        /*0534*/ 	.word	0x00022860
        /*0538*/ 	.short	0x0100
        /*053a*/ 	.byte	0x08
	.zero		1


	//   ....[8]....
        /*053c*/ 	.word	0x00000520
        /*0540*/ 	.word	0x000000ff
        /*0544*/ 	.word	0x00022858
        /*0548*/ 	.short	0x0100
        /*054a*/ 	.byte	0x08
	.zero		1


	//   ....[9]....
        /*054c*/ 	.word	0x00000530
        /*0550*/ 	.word	0x000000ff
        /*0554*/ 	.word	0x00022868
        /*0558*/ 	.short	0x0100
        /*055a*/ 	.byte	0x08
	.zero		1


	//   ....[10]....
        /*055c*/ 	.word	0x00000620
        /*0560*/ 	.word	0x000000ff
        /*0564*/ 	.word	0x00022870
        /*0568*/ 	.short	0x0100
        /*056a*/ 	.byte	0x06
	.zero		1


	//   ....[11]....
        /*056c*/ 	.word	0x00000630
        /*0570*/ 	.word	0x000000ff
        /*0574*/ 	.word	0x00022880
        /*0578*/ 	.short	0x0100
        /*057a*/ 	.byte	0x06
	.zero		1


	//   ....[12]....
        /*057c*/ 	.word	0x00000640
        /*0580*/ 	.word	0x000000ff
        /*0584*/ 	.word	0x00022878
        /*0588*/ 	.short	0x0100
        /*058a*/ 	.byte	0x06
	.zero		1


	//   ....[13]....
        /*058c*/ 	.word	0x00000650
        /*0590*/ 	.word	0x000000ff
        /*0594*/ 	.word	0x00022888
        /*0598*/ 	.short	0x0100
        /*059a*/ 	.byte	0x06
	.zero		1


	//   ....[14]....
        /*059c*/ 	.word	0x00000780
        /*05a0*/ 	.word	0x000000ff
        /*05a4*/ 	.word	0x00022890
        /*05a8*/ 	.short	0x0100
        /*05aa*/ 	.byte	0x08
	.zero		1


	//   ....[15]....
        /*05ac*/ 	.word	0x00000790
        /*05b0*/ 	.word	0x000000ff
        /*05b4*/ 	.word	0x000228a0
        /*05b8*/ 	.short	0x0100
        /*05ba*/ 	.byte	0x08
	.zero		1


	//   ....[16]....
        /*05bc*/ 	.word	0x000007a0
        /*05c0*/ 	.word	0x000000ff
        /*05c4*/ 	.word	0x00022898
        /*05c8*/ 	.short	0x0100
        /*05ca*/ 	.byte	0x08
	.zero		1


	//   ....[17]....
        /*05cc*/ 	.word	0x000007b0
        /*05d0*/ 	.word	0x000000ff
        /*05d4*/ 	.word	0x000228a8
        /*05d8*/ 	.short	0x0100
        /*05da*/ 	.byte	0x08
	.zero		1


	//   ....[18]....
        /*05dc*/ 	.word	0x000008e0
        /*05e0*/ 	.word	0x000000ff
        /*05e4*/ 	.word	0x000228b0
        /*05e8*/ 	.short	0x0100
        /*05ea*/ 	.byte	0x08
	.zero		1


	//   ....[19]....
        /*05ec*/ 	.word	0x000008f0
        /*05f0*/ 	.word	0x000000ff
        /*05f4*/ 	.word	0x000228c0
        /*05f8*/ 	.short	0x0100
        /*05fa*/ 	.byte	0x08
	.zero		1


	//   ....[20]....
        /*05fc*/ 	.word	0x00000900
        /*0600*/ 	.word	0x000000ff
        /*0604*/ 	.word	0x000228b8
        /*0608*/ 	.short	0x0100
        /*060a*/ 	.byte	0x08
	.zero		1


	//   ....[21]....
        /*060c*/ 	.word	0x00000910
        /*0610*/ 	.word	0x000000ff
        /*0614*/ 	.word	0x000228c8
        /*0618*/ 	.short	0x0100
        /*061a*/ 	.byte	0x08
	.zero		1


	//   ....[22]....
        /*061c*/ 	.word	0x000017e0
        /*0620*/ 	.word	0x00000006
        /*0624*/ 	.word	0x00022800
        /*0628*/ 	.short	0x010a
        /*062a*/ 	.byte	0x3f
	.zero		1


	//   ....[23]....
        /*062c*/ 	.word	0x000018a0
        /*0630*/ 	.word	0x00000005
        /*0634*/ 	.word	0x00022830
        /*0638*/ 	.short	0x010a
        /*063a*/ 	.byte	0x3f
	.zero		1


	//   ....[24]....
        /*063c*/ 	.word	0x000018e0
        /*0640*/ 	.word	0x00000005
        /*0644*/ 	.word	0x00022830
        /*0648*/ 	.short	0x010a
        /*064a*/ 	.byte	0x3f
	.zero		1


	//   ....[25]....
        /*064c*/ 	.word	0x00003060
        /*0650*/ 	.word	0x00000003
        /*0654*/ 	.word	0x00000000
        /*0658*/ 	.short	0x0101
        /*065a*/ 	.byte	0x3f
	.zero		1


	//   ....[26]....
        /*065c*/ 	.word	0x000034c0
        /*0660*/ 	.word	0x00000005
        /*0664*/ 	.word	0x00022850
        /*0668*/ 	.short	0x010a
        /*066a*/ 	.byte	0x3f
	.zero		1


	//   ....[27]....
        /*066c*/ 	.word	0x00003500
        /*0670*/ 	.word	0x00000005
        /*0674*/ 	.word	0x00022850
        /*0678*/ 	.short	0x010a
        /*067a*/ 	.byte	0x3f
	.zero		1


	//   ....[28]....
        /*067c*/ 	.word	0x00003800
        /*0680*/ 	.word	0x00000005
        /*0684*/ 	.word	0x00000000
        /*0688*/ 	.short	0x0101
        /*068a*/ 	.byte	0x3f
	.zero		1


	//   ....[29]....
        /*068c*/ 	.word	0x00003990
        /*0690*/ 	.word	0x000000ff
        /*0694*/ 	.word	0x00022830
        /*0698*/ 	.short	0x010a
        /*069a*/ 	.byte	0x17
	.zero		1


	//   ....[30]....
        /*069c*/ 	.word	0x000039e0
        /*06a0*/ 	.word	0x000000ff
        /*06a4*/ 	.word	0x00022830
        /*06a8*/ 	.short	0x010a
        /*06aa*/ 	.byte	0x17
	.zero		1


	//   ....[31]....
        /*06ac*/ 	.word	0x00005200
        /*06b0*/ 	.word	0x00000098
        /*06b4*/ 	.word	0x00000000
        /*06b8*/ 	.short	0x0101
        /*06ba*/ 	.byte	0x3f
	.zero		1


	//   ....[32]....
        /*06bc*/ 	.word	0x00005860
        /*06c0*/ 	.word	0x000000ff
        /*06c4*/ 	.word	0x00022850
        /*06c8*/ 	.short	0x010a
        /*06ca*/ 	.byte	0x17
	.zero		1


	//   ....[33]....
        /*06cc*/ 	.word	0x000058b0
        /*06d0*/ 	.word	0x000000ff
        /*06d4*/ 	.word	0x00022850
        /*06d8*/ 	.short	0x010a
        /*06da*/ 	.byte	0x17
	.zero		1


	//   ....[34]....
        /*06dc*/ 	.word	0x00005b70
        /*06e0*/ 	.word	0x000000c7
        /*06e4*/ 	.word	0x00000000
        /*06e8*/ 	.short	0x0101
        /*06ea*/ 	.byte	0x3f
	.zero		1


	//   ....[35]....
        /*06ec*/ 	.word	0x00007cf0
        /*06f0*/ 	.word	0x00000000
        /*06f4*/ 	.word	0x00000000
        /*06f8*/ 	.short	0x0101
        /*06fa*/ 	.byte	0x3f
	.zero		1


	//   ....[36]....
        /*06fc*/ 	.word	0x0000a8e0
        /*0700*/ 	.word	0x00000008
        /*0704*/ 	.word	0x00022840
        /*0708*/ 	.short	0x010a
        /*070a*/ 	.byte	0x3f
	.zero		1


	//   ....[37]....
        /*070c*/ 	.word	0x0000ace0
        /*0710*/ 	.word	0x0000000a
        /*0714*/ 	.word	0x00022820
        /*0718*/ 	.short	0x010a
        /*071a*/ 	.byte	0x3f
	.zero		1


	//   ....[38]....
        /*071c*/ 	.word	0x0000ada0
        /*0720*/ 	.word	0x00000008
        /*0724*/ 	.word	0x00022860
        /*0728*/ 	.short	0x010a
        /*072a*/ 	.byte	0x3f
	.zero		1


	//   ....[39]....
        /*072c*/ 	.word	0x0000b410
        /*0730*/ 	.word	0x00000003
        /*0734*/ 	.word	0x00022840
        /*0738*/ 	.short	0x010a
        /*073a*/ 	.byte	0x3f
	.zero		1


	//   ....[40]....
        /*073c*/ 	.word	0x0000b620
        /*0740*/ 	.word	0x00000003
        /*0744*/ 	.word	0x00022860
        /*0748*/ 	.short	0x010a
        /*074a*/ 	.byte	0x3f
	.zero		1


	//   ....[41]....
        /*074c*/ 	.word	0x0000bba0
        /*0750*/ 	.word	0x00000002
        /*0754*/ 	.word	0x00022840
        /*0758*/ 	.short	0x010a
        /*075a*/ 	.byte	0x3f
	.zero		1


	//   ....[42]....
        /*075c*/ 	.word	0x0000bda0
        /*0760*/ 	.word	0x00000002
        /*0764*/ 	.word	0x00022860
        /*0768*/ 	.short	0x010a
        /*076a*/ 	.byte	0x3f
	.zero		1


	//   ....[43]....
        /*076c*/ 	.word	0x0000c2a0
        /*0770*/ 	.word	0x00000002
        /*0774*/ 	.word	0x00022840
        /*0778*/ 	.short	0x010a
        /*077a*/ 	.byte	0x3f
	.zero		1


	//   ....[44]....
        /*077c*/ 	.word	0x0000c4b0
        /*0780*/ 	.word	0x00000002
        /*0784*/ 	.word	0x00022860
        /*0788*/ 	.short	0x010a
        /*078a*/ 	.byte	0x3f
	.zero		1


	//   ....[45]....
        /*078c*/ 	.word	0x0000d400
        /*0790*/ 	.word	0x00000000
        /*0794*/ 	.word	0x00022820
        /*0798*/ 	.short	0x010a
        /*079a*/ 	.byte	0x3f
	.zero		1


	//   ....[46]....
        /*079c*/ 	.word	0x0000d5c0
        /*07a0*/ 	.word	0x00000006
        /*07a4*/ 	.word	0x00000000
        /*07a8*/ 	.short	0x010a
        /*07aa*/ 	.byte	0x3f
	.zero		1


	//   ....[47]....
        /*07ac*/ 	.word	0x0000d630
        /*07b0*/ 	.word	0x00000007
        /*07b4*/ 	.word	0x00000000
        /*07b8*/ 	.short	0x010a
        /*07ba*/ 	.byte	0x3f
	.zero		1


	//   ....[48]....
        /*07bc*/ 	.word	0x0000d6a0
        /*07c0*/ 	.word	0x00000004
        /*07c4*/ 	.word	0x00000000
        /*07c8*/ 	.short	0x010a
        /*07ca*/ 	.byte	0x3f
	.zero		1


	//   ....[49]....
        /*07cc*/ 	.word	0x0000d6d0
        /*07d0*/ 	.word	0x00000003
        /*07d4*/ 	.word	0x00000000
        /*07d8*/ 	.short	0x010a
        /*07da*/ 	.byte	0x3f
	.zero		1


	//   ....[50]....
        /*07dc*/ 	.word	0x0000d730
        /*07e0*/ 	.word	0x00000006
        /*07e4*/ 	.word	0x00022800
        /*07e8*/ 	.short	0x010a
        /*07ea*/ 	.byte	0x3f
	.zero		1


	//   ....[51]....
        /*07ec*/ 	.word	0x0000d780
        /*07f0*/ 	.word	0x00000005
        /*07f4*/ 	.word	0x00022830
        /*07f8*/ 	.short	0x010a
        /*07fa*/ 	.byte	0x3f
	.zero		1


	//   ....[52]....
        /*07fc*/ 	.word	0x0000d7d0
        /*0800*/ 	.word	0x00000005
        /*0804*/ 	.word	0x00022850
        /*0808*/ 	.short	0x010a
        /*080a*/ 	.byte	0x3f
	.zero		1


	//   ....[53]....
        /*080c*/ 	.word	0x0000d840
        /*0810*/ 	.word	0x00000000
        /*0814*/ 	.word	0x00022830
        /*0818*/ 	.short	0x010a
        /*081a*/ 	.byte	0x3f
	.zero		1


	//   ....[54]....
        /*081c*/ 	.word	0x0000d8a0
        /*0820*/ 	.word	0x000000c7
        /*0824*/ 	.word	0x00022850
        /*0828*/ 	.short	0x010a
        /*082a*/ 	.byte	0x3f
	.zero		1


	//   ....[55]....
        /*082c*/ 	.word	0x0000da40
        /*0830*/ 	.word	0x00000008
        /*0834*/ 	.word	0x00022840
        /*0838*/ 	.short	0x010a
        /*083a*/ 	.byte	0x3f
	.zero		1


	//   ....[56]....
        /*083c*/ 	.word	0x0000dac0
        /*0840*/ 	.word	0x00000008
        /*0844*/ 	.word	0x00022820
        /*0848*/ 	.short	0x010a
        /*084a*/ 	.byte	0x3f
	.zero		1


	//   ....[57]....
        /*084c*/ 	.word	0x0000db10
        /*0850*/ 	.word	0x00000008
        /*0854*/ 	.word	0x00022860
        /*0858*/ 	.short	0x010a
        /*085a*/ 	.byte	0x3f
	.zero		1


	//   ....[58]....
        /*085c*/ 	.word	0x0000db60
        /*0860*/ 	.word	0x00000003
        /*0864*/ 	.word	0x00022840
        /*0868*/ 	.short	0x010a
        /*086a*/ 	.byte	0x3f
	.zero		1


	//   ....[59]....
        /*086c*/ 	.word	0x0000dbb0
        /*0870*/ 	.word	0x00000003
        /*0874*/ 	.word	0x00022860
        /*0878*/ 	.short	0x010a
        /*087a*/ 	.byte	0x3f
	.zero		1


	//   ....[60]....
        /*087c*/ 	.word	0x0000dc00
        /*0880*/ 	.word	0x00000002
        /*0884*/ 	.word	0x00022840
        /*0888*/ 	.short	0x010a
        /*088a*/ 	.byte	0x3f
	.zero		1


	//   ....[61]....
        /*088c*/ 	.word	0x0000dc50
        /*0890*/ 	.word	0x00000002
        /*0894*/ 	.word	0x00022860
        /*0898*/ 	.short	0x010a
        /*089a*/ 	.byte	0x3f
	.zero		1


	//   ....[62]....
        /*089c*/ 	.word	0x0000dca0
        /*08a0*/ 	.word	0x00000002
        /*08a4*/ 	.word	0x00022840
        /*08a8*/ 	.short	0x010a
        /*08aa*/ 	.byte	0x3f
	.zero		1


	//   ....[63]....
        /*08ac*/ 	.word	0x0000dcf0
        /*08b0*/ 	.word	0x00000002
        /*08b4*/ 	.word	0x00022860
        /*08b8*/ 	.short	0x010a
        /*08ba*/ 	.byte	0x3f
	.zero		1


	//   ....[64]....
        /*08bc*/ 	.word	0x0000e6a0
        /*08c0*/ 	.word	0x00000000
        /*08c4*/ 	.word	0x00022820
        /*08c8*/ 	.short	0x010a
        /*08ca*/ 	.byte	0x3f
	.zero		1


	//   ....[65]....
        /*08cc*/ 	.word	0x0000e840
        /*08d0*/ 	.word	0x00000006
        /*08d4*/ 	.word	0x00000000
        /*08d8*/ 	.short	0x010a
        /*08da*/ 	.byte	0x3f
	.zero		1


	//   ....[66]....
        /*08dc*/ 	.word	0x0000e890
        /*08e0*/ 	.word	0x00000007
        /*08e4*/ 	.word	0x00000000
        /*08e8*/ 	.short	0x010a
        /*08ea*/ 	.byte	0x3f
	.zero		1


	//   ....[67]....
        /*08ec*/ 	.word	0x0000e8e0
        /*08f0*/ 	.word	0x00000004
        /*08f4*/ 	.word	0x00000000
        /*08f8*/ 	.short	0x010a
        /*08fa*/ 	.byte	0x3f
	.zero		1


	//----- nvinfo : EIATTR_NUM_MBARRIERS
	.align		4
.L_208:
        /*08fc*/ 	.byte	0x03, 0x38
        /*08fe*/ 	.short	0x0016


	//----- nvinfo : EIATTR_EXIT_INSTR_OFFSETS
	.align		4
        /*0900*/ 	.byte	0x04, 0x1c
        /*0902*/ 	.short	(.L_210 - .L_209)


	//   ....[0]....
.L_209:
        /*0904*/ 	.word	0x00000a90


	//   ....[1]....
        /*0908*/ 	.word	0x00009050


	//   ....[2]....
        /*090c*/ 	.word	0x000090b0


	//   ....[3]....
        /*0910*/ 	.word	0x0000d720


	//----- nvinfo : EIATTR_MAX_THREADS
	.align		4
.L_210:
        /*0914*/ 	.byte	0x04, 0x05
        /*0916*/ 	.short	(.L_212 - .L_211)
.L_211:
        /*0918*/ 	.word	0x00000180
        /*091c*/ 	.word	0x00000001
        /*0920*/ 	.word	0x00000001


	//----- nvinfo : EIATTR_CRS_STACK_SIZE
	.align		4
.L_212:
        /*0924*/ 	.byte	0x04, 0x1e
        /*0926*/ 	.short	(.L_214 - .L_213)
.L_213:
        /*0928*/ 	.word	0x00000000


	//----- nvinfo : EIATTR_CBANK_PARAM_SIZE
	.align		4
.L_214:
        /*092c*/ 	.byte	0x03, 0x19
        /*092e*/ 	.short	0x0a70


	//----- nvinfo : EIATTR_PARAM_CBANK
	.align		4
        /*0930*/ 	.byte	0x04, 0x0a
        /*0932*/ 	.short	(.L_216 - .L_215)
	.align		4
.L_215:
        /*0934*/ 	.word	index@(.nv.constant0._ZN7cutlass13device_kernelIN5flash11enable_sm90INS1_16FlashAttnFwdSm90INS1_25CollectiveMainloopFwdSm90ILi2EN4cute5tupleIJNS5_1CILi1EEES8_S8_EEENS6_IJNS7_ILi128EEENS7_ILi96EEENS7_ILi64EEEEEELi256ENS_6half_tEfNS_4arch4Sm90ELb0ELb0ELb1ELb1ELb0ELb0ELb0ELb1ELb0ELb0ELb0ELb0EEENS1_21CollectiveEpilogueFwdINS6_IJSA_NS7_ILi256EEESB_EEES9_SE_SG_Li256ELb1ELb0ELb0ELb0EEENS1_36VarlenDynamicPersistentTileSchedulerILi128ELi96ELi256ELi32ELb0ELb0ELb1ELb0ELb1ELb1EEEEEEEEEvNT_6ParamsE)
        /*0938*/ 	.short	0x0210
        /*093a*/ 	.short	0x0a70


	//----- nvinfo : EIATTR_SW_WAR
	.align		4
.L_216:
        /*093c*/ 	.byte	0x04, 0x36
        /*093e*/ 	.short	(.L_218 - .L_217)
.L_217:
        /*0940*/ 	.word	0x00000008
.L_218:


//--------------------- .nv.info._ZN7cutlass13device_kernelIN5flash11enable_sm90INS1_16FlashAttnFwdSm90INS1_25CollectiveMainloopFwdSm90ILi2EN4cute5tupleIJNS5_1CILi1EEES8_S8_EEENS6_IJNS7_ILi128EEENS7_ILi96EEENS7_ILi64EEEEEELi256ENS_6half_tEfNS_4arch4Sm90ELb0ELb0ELb1ELb1ELb0ELb1ELb0ELb1ELb0ELb0ELb0ELb0EEENS1_21CollectiveEpilogueFwdINS6_IJSA_NS7_ILi256EEESB_EEES9_SE_SG_Li256ELb1ELb0ELb0ELb0EEENS1_36VarlenDynamicPersistentTileSchedulerILi128ELi96ELi256ELi32ELb0ELb0ELb1ELb0ELb1ELb1EEEEEEEEEvNT_6ParamsE --------------------------
	.section	.nv.info._ZN7cutlass13device_kernelIN5flash11enable_sm90INS1_16FlashAttnFwdSm90INS1_25CollectiveMainloopFwdSm90ILi2EN4cute5tupleIJNS5_1CILi1EEES8_S8_EEENS6_IJNS7_ILi128EEENS7_ILi96EEENS7_ILi64EEEEEELi256ENS_6half_tEfNS_4arch4Sm90ELb0ELb0ELb1ELb1ELb0ELb1ELb0ELb1ELb0ELb0ELb0ELb0EEENS1_21CollectiveEpilogueFwdINS6_IJSA_NS7_ILi256EEESB_EEES9_SE_SG_Li256ELb1ELb0ELb0ELb0EEENS1_36VarlenDynamicPersistentTileSchedulerILi128ELi96ELi256ELi32ELb0ELb0ELb1ELb0ELb1ELb1EEEEEEEEEvNT_6ParamsE,"",@"SHT_CUDA_INFO"
	.sectionflags	@""
	.align	4


	//----- nvinfo : EIATTR_CUDA_API_VERSION
	.align		4
        /*0000*/ 	.byte	0x04, 0x37
        /*0002*/ 	.short	(.L_220 - .L_219)
.L_219:
        /*0004*/ 	.word	0x00000082


	//----- nvinfo : EIATTR_KPARAM_INFO
	.align		4
.L_220:
        /*0008*/ 	.byte	0x04, 0x17
        /*000a*/ 	.short	(.L_222 - .L_221)
.L_221:
        /*000c*/ 	.word	0x00000000
        /*0010*/ 	.short	0x0000
        /*0012*/ 	.short	0x0070
        /*0014*/ 	.byte	0x00, 0xf0, 0x01, 0x28


	//----- nvinfo : EIATTR_SPARSE_MMA_MASK
	.align		4
.L_222:
        /*0018*/ 	.byte	0x03, 0x50
        /*001a*/ 	.short	0x0000


	//----- nvinfo : EIATTR_MAXREG_COUNT
	.align		4
        /*001c*/ 	.byte	0x03, 0x1b
        /*001e*/ 	.short	0x00a8


	//----- nvinfo : EIATTR_NUM_BARRIERS
	.align		4
        /*0020*/ 	.byte	0x02, 0x4c
        /*0022*/ 	.byte	0x10
	.zero		1


	//----- nvinfo : EIATTR_EXTERNS
	.align		4
        /*0024*/ 	.byte	0x04, 0x0f
        /*0026*/ 	.short	(.L_224 - .L_223)


	//   ....[0]....
	.align		4
.L_223:
        /*0028*/ 	.word	index@(__assertfail)


	//----- nvinfo : EIATTR_ANNOTATIONS
	.align		4
.L_224:
        /*002c*/ 	.byte	0x04, 0x55
        /*002e*/ 	.short	(.L_226 - .L_225)


	//   ....[0]....
.L_225:
        /* <DEDUP_REMOVED lines=41> */


	//----- nvinfo : EIATTR_MERCURY_ISA_VERSION
	.align		4
.L_226:
        /*02b0*/ 	.byte	0x03, 0x5f
        /*02b2*/ 	.short	0x0101


	//----- nvinfo : EIATTR_UNUSED_LOAD_BYTE_OFFSET
	.align		4
        /*02b4*/ 	.byte	0x04, 0x44
        /*02b6*/ 	.short	(.L_228 - .L_227)


	//   ....[0]....
.L_227:
        /*02b8*/ 	.word	0x00000b00
        /*02bc*/ 	.word	0x0000fff0


	//   ....[1]....
        /*02c0*/ 	.word	0x0000d000
        /*02c4*/ 	.word	0x0000fff0


	//----- nvinfo : EIATTR_INT_WARP_WIDE_INSTR_OFFSETS
	.align		4
.L_228:
        /*02c8*/ 	.byte	0x04, 0x31
        /*02ca*/ 	.short	(.L_230 - .L_229)


	//   ....[0]....
.L_229:
        /*02cc*/ 	.word	0x000001c0


	//   ....[1]....
        /*02d0*/ 	.word	0x00000200


	//   ....[2]....
        /*02d4*/ 	.word	0x00000270


	//   ....[3]....
        /*02d8*/ 	.word	0x00011720


	//   ....[4]....
        /*02dc*/ 	.word	0x000117b0


	//   ....[5]....
        /*02e0*/ 	.word	0x00011c30


	//   ....[6]....
        /*02e4*/ 	.word	0x00011c60


	//   ....[7]....
        /*02e8*/ 	.word	0x00014080


	//   ....[8]....
        /*02ec*/ 	.word	0x00014110


	//----- nvinfo : EIATTR_COOP_GROUP_MASK_REGIDS
	.align		4
.L_230:
        /*02f0*/ 	.byte	0x04, 0x29
        /*02f2*/ 	.short	(.L_232 - .L_231)


	//   ....[0]....
.L_231:
        /*02f4*/ 	.word	0xffffffff


	//   ....[1]....
        /*02f8*/ 	.word	0xffffffff


	//   ....[2]....
        /*02fc*/ 	.word	0xffffffff


	//   ....[3]....
        /*0300*/ 	.word	0xffffffff


	//   ....[4]....
        /*0304*/ 	.word	0xffffffff


	//   ....[5]....
        /*0308*/ 	.word	0xffffffff


	//   ....[6]....
        /*030c*/ 	.word	0xffffffff


	//   ....[7]....
        /*0310*/ 	.word	0xffffffff


	//   ....[8]....
        /*0314*/ 	.word	0xffffffff


	//   ....[9]....
        /*0318*/ 	.word	0xffffffff


	//   ....[10]....
        /*031c*/ 	.word	0xffffffff


	//   ....[11]....
        /*0320*/ 	.word	0xffffffff


	//   ....[12]....
        /*0324*/ 	.word	0xffffffff


	//   ....[13]....
        /*0328*/ 	.word	0xffffffff


	//   ....[14]....
        /*032c*/ 	.word	0xffffffff


	//   ....[15]....
        /*0330*/ 	.word	0xffffffff


	//   ....[16]....
        /*0334*/ 	.word	0xffffffff


	//   ....[17]....
        /*0338*/ 	.word	0xffffffff


	//   ....[18]....
        /*033c*/ 	.word	0xffffffff


	//   ....[19]....
        /*0340*/ 	.word	0xffffffff


	//   ....[20]....
        /*0344*/ 	.word	0xffffffff


	//   ....[21]....
        /*0348*/ 	.word	0xffffffff


	//   ....[22]....
        /*034c*/ 	.word	0xffffffff


	//   ....[23]....
        /*0350*/ 	.word	0xffffffff


	//   ....[24]....
        /*0354*/ 	.word	0xffffffff


	//   ....[25]....
        /*0358*/ 	.word	0xffffffff


	//   ....[26]....
        /*035c*/ 	.word	0xffffffff


	//   ....[27]....
        /*0360*/ 	.word	0xffffffff


	//   ....[28]....
        /*0364*/ 	.word	0xffffffff


	//   ....[29]....
        /*0368*/ 	.word	0xffffffff


	//   ....[30]....
        /*036c*/ 	.word	0xffffffff


	//   ....[31]....
        /*0370*/ 	.word	0xffffffff


	//   ....[32]....
        /*0374*/ 	.word	0xffffffff


	//   ....[33]....
        /*0378*/ 	.word	0xffffffff


	//   ....[34]....
        /*037c*/ 	.word	0xffffffff


	//   ....[35]....
        /*0380*/ 	.word	0xffffffff


	//   ....[36]....
        /*0384*/ 	.word	0xffffffff


	//   ....[37]....
        /*0388*/ 	.word	0xffffffff


	//   ....[38]....
        /*038c*/ 	.word	0xffffffff


	//   ....[39]....
        /*0390*/ 	.word	0xffffffff


	//   ....[40]....
        /*0394*/ 	.word	0xffffffff


	//   ....[41]....
        /*0398*/ 	.word	0xffffffff


	//   ....[42]....
        /*039c*/ 	.word	0xffffffff


	//   ....[43]....
        /*03a0*/ 	.word	0xffffffff


	//   ....[44]....
        /*03a4*/ 	.word	0xffffffff


	//   ....[45]....
        /*03a8*/ 	.word	0xffffffff


	//   ....[46]....
        /*03ac*/ 	.word	0xffffffff


	//   ....[47]....
        /*03b0*/ 	.word	0xffffffff


	//   ....[48]....
        /*03b4*/ 	.word	0xffffffff


	//   ....[49]....
        /*03b8*/ 	.word	0xffffffff


	//   ....[50]....
        /*03bc*/ 	.word	0xffffffff


	//   ....[51]....
        /*03c0*/ 	.word	0xffffffff


	//   ....[52]....
        /*03c4*/ 	.word	0xffffffff


	//   ....[53]....
        /*03c8*/ 	.word	0xffffffff


	//   ....[54]....
        /*03cc*/ 	.word	0x0500000f


	//   ....[55]....
        /*03d0*/ 	.word	0x0500000f


	//   ....[56]....
        /*03d4*/ 	.word	0x0500000f


	//   ....[57]....
        /*03d8*/ 	.word	0x0500000f


	//   ....[58]....
        /*03dc*/ 	.word	0x0500000f


	//   ....[59]....
        /*03e0*/ 	.word	0x0500000f


	//   ....[60]....
        /*03e4*/ 	.word	0x0500000f


	//   ....[61]....
        /*03e8*/ 	.word	0x0500000f


	//   ....[62]....
        /*03ec*/ 	.word	0x0500000f


	//   ....[63]....
        /*03f0*/ 	.word	0x0500000f


	//   ....[64]....
        /*03f4*/ 	.word	0x0500000f


	//   ....[65]....
        /*03f8*/ 	.word	0x0500000f


	//   ....[66]....
        /*03fc*/ 	.word	0x0500000f


	//   ....[67]....
        /*0400*/ 	.word	0x0500000f


	//   ....[68]....
        /*0404*/ 	.word	0x0500000f


	//   ....[69]....
        /*0408*/ 	.word	0x0500000f


	//   ....[70]....
        /*040c*/ 	.word	0x0500000f


	//   ....[71]....
        /*0410*/ 	.word	0x0500000f


	//   ....[72]....
        /*0414*/ 	.word	0x0500000f


	//   ....[73]....
        /*0418*/ 	.word	0x0500000f


	//   ....[74]....
        /*041c*/ 	.word	0x0500000f


	//   ....[75]....
        /*0420*/ 	.word	0x0500000f


	//   ....[76]....
        /*0424*/ 	.word	0x0500000f


	//   ....[77]....
        /*0428*/ 	.word	0x0500000f


	//   ....[78]....
        /*042c*/ 	.word	0x0500000f


	//   ....[79]....
        /*0430*/ 	.word	0x0500000f


	//   ....[80]....
        /*0434*/ 	.word	0x0500000f


	//   ....[81]....
        /*0438*/ 	.word	0x0500000f


	//   ....[82]....
        /*043c*/ 	.word	0x0500000f


	//----- nvinfo : EIATTR_COOP_GROUP_INSTR_OFFSETS
	.align		4
.L_232:
        /*0440*/ 	.byte	0x04, 0x28
        /*0442*/ 	.short	(.L_234 - .L_233)


	//   ....[0]....
.L_233:
        /*0444*/ 	.word	0x00000070


	//   ....[1]....
        /*0448*/ 	.word	0x000001d0


	//   ....[2]....
        /*044c*/ 	.word	0x00000220


	//   ....[3]....
        /*0450*/ 	.word	0x00000450


	//   ....[4]....
        /*0454*/ 	.word	0x000005b0


	//   ....[5]....
        /*0458*/ 	.word	0x000006d0


	//   ....[6]....
        /*045c*/ 	.word	0x00000830


	//   ....[7]....
        /*0460*/ 	.word	0x000059d0


	//   ....[8]....
        /*0464*/ 	.word	0x00008e90


	//   ....[9]....
        /*0468*/ 	.word	0x00008f10


	//   ....[10]....
        /*046c*/ 	.word	0x00009300


	//   ....[11]....
        /*0470*/ 	.word	0x00009360


	//   ....[12]....
        /*0474*/ 	.word	0x0000aa60


	//   ....[13]....
        /*0478*/ 	.word	0x0000aac0


	//   ....[14]....
        /*047c*/ 	.word	0x0000af60


	//   ....[15]....
        /*0480*/ 	.word	0x0000b120


	//   ....[16]....
        /*0484*/ 	.word	0x0000c580


	//   ....[17]....
        /*0488*/ 	.word	0x0000c5b0


	//   ....[18]....
        /*048c*/ 	.word	0x0000c630


	//   ....[19]....
        /*0490*/ 	.word	0x0000c660


	//   ....[20]....
        /*0494*/ 	.word	0x0000f940


	//   ....[21]....
        /*0498*/ 	.word	0x0000fad0


	//   ....[22]....
        /*049c*/ 	.word	0x0000fb00


	//   ....[23]....
        /*04a0*/ 	.word	0x0000fb40


	//   ....[24]....
        /*04a4*/ 	.word	0x0000fba0


	//   ....[25]....
        /*04a8*/ 	.word	0x0000fc00


	//   ....[26]....
        /*04ac*/ 	.word	0x0000fc40


	//   ....[27]....
        /*04b0*/ 	.word	0x0000fdf0


	//   ....[28]....
        /*04b4*/ 	.word	0x0000fe50


	//   ....[29]....
        /*04b8*/ 	.word	0x0000fe90


	//   ....[30]....
        /*04bc*/ 	.word	0x0000fed0


	//   ....[31]....
        /*04c0*/ 	.word	0x0000ff00


	//   ....[32]....
        /*04c4*/ 	.word	0x0000ff30


	//   ....[33]....
        /*04c8*/ 	.word	0x0000ffc0


	//   ....[34]....
        /*04cc*/ 	.word	0x0000fff0


	//   ....[35]....
        /*04d0*/ 	.word	0x00010080


	//   ....[36]....
        /*04d4*/ 	.word	0x000141a0


	//   ....[37]....
        /*04d8*/ 	.word	0x000141b0


	//   ....[38]....
        /*04dc*/ 	.word	0x000142c0


	//   ....[39]....
        /*04e0*/ 	.word	0x00014320


	//   ....[40]....
        /*04e4*/ 	.word	0x00014360


	//   ....[41]....
        /*04e8*/ 	.word	0x000143a0


	//   ....[42]....
        /*04ec*/ 	.word	0x000143d0


	//   ....[43]....
        /*04f0*/ 	.word	0x00014400


	//   ....[44]....
        /*04f4*/ 	.word	0x00014590


	//   ....[45]....
        /*04f8*/ 	.word	0x000145f0


	//   ....[46]....
        /*04fc*/ 	.word	0x00014630


	//   ....[47]....
        /*0500*/ 	.word	0x00014670


	//   ....[48]....
        /*0504*/ 	.word	0x000146a0


	//   ....[49]....
        /*0508*/ 	.word	0x000146d0


	//   ....[50]....
        /*050c*/ 	.word	0x00014790


	//   ....[51]....
        /*0510*/ 	.word	0x000147b0


	//   ....[52]....
        /*0514*/ 	.word	0x00014820


	//   ....[53]....
        /*0518*/ 	.word	0x00014c70


	//   ....[54]....
        /*051c*/ 	.word	0x000150b0


	//   ....[55]....
        /*0520*/ 	.word	0x00015150


	//   ....[56]....
        /*0524*/ 	.word	0x000151f0


	//   ....[57]....
        /*0528*/ 	.word	0x00015290


	//   ....[58]....
        /*052c*/ 	.word	0x00015330


	//   ....[59]....
        /*0530*/ 	.word	0x00015420


	//   ....[60]....
        /*0534*/ 	.word	0x000154c0


	//   ....[61]....
        /*0538*/ 	.word	0x00015560


	//   ....[62]....
        /*053c*/ 	.word	0x00015600


	//   ....[63]....
        /*0540*/ 	.word	0x00015860


	//   ....[64]....
        /*0544*/ 	.word	0x00015b40


	//   ....[65]....
        /*0548*/ 	.word	0x00015f60


	//   ....[66]....
        /*054c*/ 	.word	0x00015ff0


	//   ....[67]....
        /*0550*/ 	.word	0x00016090


	//   ....[68]....
        /*0554*/ 	.word	0x00016140


	//   ....[69]....
        /*0558*/ 	.word	0x000161c0


	//   ....[70]....
        /*055c*/ 	.word	0x00016240


	//   ....[71]....
        /*0560*/ 	.word	0x000162c0


	//   ....[72]....
        /*0564*/ 	.word	0x00016340


	//   ....[73]....
        /*0568*/ 	.word	0x000163d0


	//   ....[74]....
        /*056c*/ 	.word	0x00016480


	//   ....[75]....
        /*0570*/ 	.word	0x00016500


	//   ....[76]....
        /*0574*/ 	.word	0x00016580


	//   ....[77]....
        /*0578*/ 	.word	0x00016600


	//   ....[78]....
        /*057c*/ 	.word	0x00016680


	//   ....[79]....
        /*0580*/ 	.word	0x000166f0


	//   ....[80]....
        /*0584*/ 	.word	0x00016790


	//   ....[81]....
        /*0588*/ 	.word	0x00016820


	//   ....[82]....
        /*058c*/ 	.word	0x00016940


	//----- nvinfo : EIATTR_REG_RECONFIG
	.align		4
.L_234:
        /*0590*/ 	.byte	0x01, 0x54
	.zero		2


	//----- nvinfo : EIATTR_SYSCALL_OFFSETS
	.align		4
        /*0594*/ 	.byte	0x04, 0x46
        /*0596*/ 	.short	(.L_236 - .L_235)


	//   ....[0]....
.L_235:
        /*0598*/ 	.word	0x000016e0


	//   ....[1]....
        /*059c*/ 	.word	0x00001830


	//   ....[2]....
        /*05a0*/ 	.word	0x00005b70


	//   ....[3]....
        /*05a4*/ 	.word	0x00006000


	//   ....[4]....
        /*05a8*/ 	.word	0x00011940


	//   ....[5]....
        /*05ac*/ 	.word	0x00011a80


	//   ....[6]....
        /*05b0*/ 	.word	0x00011b80


	//----- nvinfo : EIATTR_MBARRIER_INSTR_OFFSETS
	.align		4
.L_236:
        /*05b4*/ 	.byte	0x04, 0x39
        /*05b6*/ 	.short	(.L_238 - .L_237)


	//   ....[0]....
.L_237:
        /*05b8*/ 	.word	0x00000300
        /*05bc*/ 	.word	0x000000ff
        /*05c0*/ 	.word	0x00022800
        /*05c4*/ 	.short	0x0100
        /*05c6*/ 	.byte	0x08
	.zero		1


	//   ....[1]....
        /*05c8*/ 	.word	0x00000310
        /*05cc*/ 	.word	0x000000ff
        /*05d0*/ 	.word	0x00022820
        /*05d4*/ 	.short	0x0100
        /*05d6*/ 	.byte	0x08
	.zero		1


	//   ....[2]....
        /*05d8*/ 	.word	0x00000400
        /*05dc*/ 	.word	0x000000ff
        /*05e0*/ 	.word	0x00022830
        /*05e4*/ 	.short	0x0100
        /*05e6*/ 	.byte	0x08
	.zero		1


	//   ....[3]....
        /*05e8*/ 	.word	0x00000410
        /*05ec*/ 	.word	0x000000ff
        /*05f0*/ 	.word	0x00022840
        /*05f4*/ 	.short	0x0100
        /*05f6*/ 	.byte	0x08
	.zero		1


	//   ....[4]....
        /*05f8*/ 	.word	0x00000420
        /*05fc*/ 	.word	0x000000ff
        /*0600*/ 	.word	0x00022838
        /*0604*/ 	.short	0x0100
        /*0606*/ 	.byte	0x08
	.zero		1


	//   ....[5]....
        /*0608*/ 	.word	0x00000430
        /*060c*/ 	.word	0x000000ff
        /*0610*/ 	.word	0x00022848
        /*0614*/ 	.short	0x0100
        /*0616*/ 	.byte	0x08
	.zero		1


	//   ....[6]....
        /*0618*/ 	.word	0x00000560
        /*061c*/ 	.word	0x000000ff
        /*0620*/ 	.word	0x00022850
        /*0624*/ 	.short	0x0100
        /*0626*/ 	.byte	0x08
	.zero		1


	//   ....[7]....
        /*0628*/ 	.word	0x00000570
        /*062c*/ 	.word	0x000000ff
        /*0630*/ 	.word	0x00022860
        /*0634*/ 	.short	0x0100
        /*0636*/ 	.byte	0x08
	.zero		1


	//   ....[8]....
        /*0638*/ 	.word	0x00000580
        /*063c*/ 	.word	0x000000ff
        /*0640*/ 	.word	0x00022858
        /*0644*/ 	.short	0x0100
        /*0646*/ 	.byte	0x08
	.zero		1


	//   ....[9]....
        /*0648*/ 	.word	0x00000590
        /*064c*/ 	.word	0x000000ff
        /*0650*/ 	.word	0x00022868
        /*0654*/ 	.short	0x0100
        /*0656*/ 	.byte	0x08
	.zero		1


	//   ....[10]....
        /*0658*/ 	.word	0x00000680
        /*065c*/ 	.word	0x000000ff
        /*0660*/ 	.word	0x00022870
        /*0664*/ 	.short	0x0100
        /*0666*/ 	.byte	0x06
	.zero		1


	//   ....[11]....
        /*0668*/ 	.word	0x00000690
        /*066c*/ 	.word	0x000000ff
        /*0670*/ 	.word	0x00022880
        /*0674*/ 	.short	0x0100
        /*0676*/ 	.byte	0x06
	.zero		1


	//   ....[12]....
        /*0678*/ 	.word	0x000006a0
        /*067c*/ 	.word	0x000000ff
        /*0680*/ 	.word	0x00022878
        /*0684*/ 	.short	0x0100
        /*0686*/ 	.byte	0x06
	.zero		1


	//   ....[13]....
        /*0688*/ 	.word	0x000006b0
        /*068c*/ 	.word	0x000000ff
        /*0690*/ 	.word	0x00022888
        /*0694*/ 	.short	0x0100
        /*0696*/ 	.byte	0x06
	.zero		1


	//   ....[14]....
        /*0698*/ 	.word	0x000007e0
        /*069c*/ 	.word	0x000000ff
        /*06a0*/ 	.word	0x00022890
        /*06a4*/ 	.short	0x0100
        /*06a6*/ 	.byte	0x08
	.zero		1


	//   ....[15]....
        /*06a8*/ 	.word	0x000007f0
        /*06ac*/ 	.word	0x000000ff
        /*06b0*/ 	.word	0x000228a0
        /*06b4*/ 	.short	0x0100
        /*06b6*/ 	.byte	0x08
	.zero		1


	//   ....[16]....
        /*06b8*/ 	.word	0x00000800
        /*06bc*/ 	.word	0x000000ff
        /*06c0*/ 	.word	0x00022898
        /*06c4*/ 	.short	0x0100
        /*06c6*/ 	.byte	0x08
	.zero		1


	//   ....[17]....
        /*06c8*/ 	.word	0x00000810
        /*06cc*/ 	.word	0x000000ff
        /*06d0*/ 	.word	0x000228a8
        /*06d4*/ 	.short	0x0100
        /*06d6*/ 	.byte	0x08
	.zero		1


	//   ....[18]....
        /*06d8*/ 	.word	0x00000940
        /*06dc*/ 	.word	0x000000ff
        /*06e0*/ 	.word	0x000228b0
        /*06e4*/ 	.short	0x0100
        /*06e6*/ 	.byte	0x08
	.zero		1


	//   ....[19]....
        /*06e8*/ 	.word	0x00000950
        /*06ec*/ 	.word	0x000000ff
        /*06f0*/ 	.word	0x000228c0
        /*06f4*/ 	.short	0x0100
        /*06f6*/ 	.byte	0x08
	.zero		1


	//   ....[20]....
        /*06f8*/ 	.word	0x00000960
        /*06fc*/ 	.word	0x000000ff
        /*0700*/ 	.word	0x000228b8
        /*0704*/ 	.short	0x0100
        /*0706*/ 	.byte	0x08
	.zero		1


	//   ....[21]....
        /*0708*/ 	.word	0x00000970
        /*070c*/ 	.word	0x000000ff
        /*0710*/ 	.word	0x000228c8
        /*0714*/ 	.short	0x0100
        /*0716*/ 	.byte	0x08
	.zero		1


	//   ....[22]....
        /*0718*/ 	.word	0x00002ab0
        /*071c*/ 	.word	0x0000005a
        /*0720*/ 	.word	0x00022890
        /*0724*/ 	.short	0x010a
        /*0726*/ 	.byte	0x3f
	.zero		1


	//   ....[23]....
        /*0728*/ 	.word	0x00003c30
        /*072c*/ 	.word	0x0000005a
        /*0730*/ 	.word	0x00022890
        /*0734*/ 	.short	0x010a
        /*0736*/ 	.byte	0x3f
	.zero		1


	//   ....[24]....
        /*0738*/ 	.word	0x00004c00
        /*073c*/ 	.word	0x0000005a
        /*0740*/ 	.word	0x00022890
        /*0744*/ 	.short	0x010a
        /*0746*/ 	.byte	0x3f
	.zero		1


	//   ....[25]....
        /*0748*/ 	.word	0x00004e10
        /*074c*/ 	.word	0x00000004
        /*0750*/ 	.word	0x00000000
        /*0754*/ 	.short	0x0101
        /*0756*/ 	.byte	0x3f
	.zero		1


	//   ....[26]....
        /*0758*/ 	.word	0x00004e50
        /*075c*/ 	.word	0x0000005a
        /*0760*/ 	.word	0x000228b0
        /*0764*/ 	.short	0x010a
        /*0766*/ 	.byte	0x3f
	.zero		1


	//   ....[27]....
        /*0768*/ 	.word	0x000054a0
        /*076c*/ 	.word	0x0000005a
        /*0770*/ 	.word	0x00000000
        /*0774*/ 	.short	0x0101
        /*0776*/ 	.byte	0x3f
	.zero		1


	//   ....[28]....
        /*0778*/ 	.word	0x00005c00
        /*077c*/ 	.word	0x00000012
        /*0780*/ 	.word	0x00022800
        /*0784*/ 	.short	0x010a
        /*0786*/ 	.byte	0x3f
	.zero		1


	//   ....[29]....
        /*0788*/ 	.word	0x00005c50
        /*078c*/ 	.word	0x00000012
        /*0790*/ 	.word	0x00022800
        /*0794*/ 	.short	0x010a
        /*0796*/ 	.byte	0x3f
	.zero		1


	//   ....[30]....
        /*0798*/ 	.word	0x000062d0
        /*079c*/ 	.word	0x00000012
        /*07a0*/ 	.word	0x00022800
        /*07a4*/ 	.short	0x010a
        /*07a6*/ 	.byte	0x3f
	.zero		1


	//   ....[31]....
        /*07a8*/ 	.word	0x00007140
        /*07ac*/ 	.word	0x00000012
        /*07b0*/ 	.word	0x00022800
        /*07b4*/ 	.short	0x010a
        /*07b6*/ 	.byte	0x3f
	.zero		1


	//   ....[32]....
        /*07b8*/ 	.word	0x00007f10
        /*07bc*/ 	.word	0x00000003
        /*07c0*/ 	.word	0x00022830
        /*07c4*/ 	.short	0x010a
        /*07c6*/ 	.byte	0x3f
	.zero		1


	//   ....[33]....
        /*07c8*/ 	.word	0x00007fb0
        /*07cc*/ 	.word	0x00000003
        /*07d0*/ 	.word	0x00022830
        /*07d4*/ 	.short	0x010a
        /*07d6*/ 	.byte	0x3f
	.zero		1


	//   ....[34]....
        /*07d8*/ 	.word	0x000097f0
        /*07dc*/ 	.word	0x0000000d
        /*07e0*/ 	.word	0x00000000
        /*07e4*/ 	.short	0x0101
        /*07e6*/ 	.byte	0x3f
	.zero		1


	//   ....[35]....
        /*07e8*/ 	.word	0x00009c40
        /*07ec*/ 	.word	0x00000003
        /*07f0*/ 	.word	0x00022850
        /*07f4*/ 	.short	0x010a
        /*07f6*/ 	.byte	0x3f
	.zero		1


	//   ....[36]....
        /*07f8*/ 	.word	0x00009c90
        /*07fc*/ 	.word	0x00000003
        /*0800*/ 	.word	0x00022850
        /*0804*/ 	.short	0x010a
        /*0806*/ 	.byte	0x3f
	.zero		1


	//   ....[37]....
        /*0808*/ 	.word	0x0000a070
        /*080c*/ 	.word	0x00000003
        /*0810*/ 	.word	0x00000000
        /*0814*/ 	.short	0x0101
        /*0816*/ 	.byte	0x3f
	.zero		1


	//   ....[38]....
        /*0818*/ 	.word	0x0000a180
        /*081c*/ 	.word	0x0000000c
        /*0820*/ 	.word	0x00022830
        /*0824*/ 	.short	0x010a
        /*0826*/ 	.byte	0x3f
	.zero		1


	//   ....[39]....
        /*0828*/ 	.word	0x0000a1e0
        /*082c*/ 	.word	0x0000000c
        /*0830*/ 	.word	0x00022830
        /*0834*/ 	.short	0x010a
        /*0836*/ 	.byte	0x3f
	.zero		1


	//   ....[40]....
        /*0838*/ 	.word	0x0000b4e0
        /*083c*/ 	.word	0x0000009a
        /*0840*/ 	.word	0x00000000
        /*0844*/ 	.short	0x0101
        /*0846*/ 	.byte	0x3f
	.zero		1


	//   ....[41]....
        /*0848*/ 	.word	0x0000c150
        /*084c*/ 	.word	0x0000000c
        /*0850*/ 	.word	0x00022850
        /*0854*/ 	.short	0x010a
        /*0856*/ 	.byte	0x3f
	.zero		1


	//   ....[42]....
        /*0858*/ 	.word	0x0000c1a0
        /*085c*/ 	.word	0x0000000c
        /*0860*/ 	.word	0x00022850
        /*0864*/ 	.short	0x010a
        /*0866*/ 	.byte	0x3f
	.zero		1


	//   ....[43]....
        /*0868*/ 	.word	0x0000c550
        /*086c*/ 	.word	0x0000000c
        /*0870*/ 	.word	0x00000000
        /*0874*/ 	.short	0x0101
        /*0876*/ 	.byte	0x3f
	.zero		1


	//   ....[44]....
        /*0878*/ 	.word	0x0000e680
        /*087c*/ 	.word	0x00000000
        /*0880*/ 	.word	0x00000000
        /*0884*/ 	.short	0x0101
        /*0886*/ 	.byte	0x3f
	.zero		1


	//   ....[45]....
        /*0888*/ 	.word	0x00010ab0
        /*088c*/ 	.word	0x00000005
        /*0890*/ 	.word	0x00022820
        /*0894*/ 	.short	0x010a
        /*0896*/ 	.byte	0x3f
	.zero		1


	//   ....[46]....
        /*0898*/ 	.word	0x00010b40
        /*089c*/ 	.word	0x00000006
        /*08a0*/ 	.word	0x000228a0
        /*08a4*/ 	.short	0x010a
        /*08a6*/ 	.byte	0x3f
	.zero		1


	//   ....[47]....
        /*08a8*/ 	.word	0x00010d20
        /*08ac*/ 	.word	0x00000006
        /*08b0*/ 	.word	0x000228c0
        /*08b4*/ 	.short	0x010a
        /*08b6*/ 	.byte	0x3f
	.zero		1


	//   ....[48]....
        /*08b8*/ 	.word	0x00011130
        /*08bc*/ 	.word	0x00000007
        /*08c0*/ 	.word	0x000228a0
        /*08c4*/ 	.short	0x010a
        /*08c6*/ 	.byte	0x3f
	.zero		1


	//   ....[49]....
        /*08c8*/ 	.word	0x000112f0
        /*08cc*/ 	.word	0x00000007
        /*08d0*/ 	.word	0x000228c0
        /*08d4*/ 	.short	0x010a
        /*08d6*/ 	.byte	0x3f
	.zero		1


	//   ....[50]....
        /*08d8*/ 	.word	0x000120e0
        /*08dc*/ 	.word	0x00000005
        /*08e0*/ 	.word	0x00022840
        /*08e4*/ 	.short	0x010a
        /*08e6*/ 	.byte	0x3f
	.zero		1


	//   ....[51]....
        /*08e8*/ 	.word	0x000124e0
        /*08ec*/ 	.word	0x00000007
        /*08f0*/ 	.word	0x00022820
        /*08f4*/ 	.short	0x010a
        /*08f6*/ 	.byte	0x3f
	.zero		1


	//   ....[52]....
        /*08f8*/ 	.word	0x000125a0
        /*08fc*/ 	.word	0x00000002
        /*0900*/ 	.word	0x00022860
        /*0904*/ 	.short	0x010a
        /*0906*/ 	.byte	0x3f
	.zero		1


	//   ....[53]....
        /*0908*/ 	.word	0x00012c10
        /*090c*/ 	.word	0x00000002
        /*0910*/ 	.word	0x00022840
        /*0914*/ 	.short	0x010a
        /*0916*/ 	.byte	0x3f
	.zero		1


	//   ....[54]....
        /*0918*/ 	.word	0x00012e20
        /*091c*/ 	.word	0x00000002
        /*0920*/ 	.word	0x00022860
        /*0924*/ 	.short	0x010a
        /*0926*/ 	.byte	0x3f
	.zero		1


	//   ....[55]....
        /*0928*/ 	.word	0x000133a0
        /*092c*/ 	.word	0x00000003
        /*0930*/ 	.word	0x00022840
        /*0934*/ 	.short	0x010a
        /*0936*/ 	.byte	0x3f
	.zero		1


	//   ....[56]....
        /*0938*/ 	.word	0x000135a0
        /*093c*/ 	.word	0x00000003
        /*0940*/ 	.word	0x00022860
        /*0944*/ 	.short	0x010a
        /*0946*/ 	.byte	0x3f
	.zero		1


	//   ....[57]....
        /*0948*/ 	.word	0x00013aa0
        /*094c*/ 	.word	0x00000003
        /*0950*/ 	.word	0x00022840
        /*0954*/ 	.short	0x010a
        /*0956*/ 	.byte	0x3f
	.zero		1


	//   ....[58]....
        /*0958*/ 	.word	0x00013cb0
        /*095c*/ 	.word	0x00000003
        /*0960*/ 	.word	0x00022860
        /*0964*/ 	.short	0x010a
        /*0966*/ 	.byte	0x3f
	.zero		1


	//   ....[59]....
        /*0968*/ 	.word	0x00014bf0
        /*096c*/ 	.word	0x00000000
        /*0970*/ 	.word	0x00022820
        /*0974*/ 	.short	0x010a
        /*0976*/ 	.byte	0x3f
	.zero		1


	//   ....[60]....
        /*0978*/ 	.word	0x00014da0
        /*097c*/ 	.word	0x00000006
        /*0980*/ 	.word	0x00000000
        /*0984*/ 	.short	0x010a
        /*0986*/ 	.byte	0x3f
	.zero		1


	//   ....[61]....
        /*0988*/ 	.word	0x00014e10
        /*098c*/ 	.word	0x00000007
        /*0990*/ 	.word	0x00000000
        /*0994*/ 	.short	0x010a
        /*0996*/ 	.byte	0x3f
	.zero		1


	//   ....[62]....
        /*0998*/ 	.word	0x00014e80
        /*099c*/ 	.word	0x00000004
        /*09a0*/ 	.word	0x00000000
        /*09a4*/ 	.short	0x010a
        /*09a6*/ 	.byte	0x3f
	.zero		1


	//   ....[63]....
        /*09a8*/ 	.word	0x00014eb0
        /*09ac*/ 	.word	0x00000003
        /*09b0*/ 	.word	0x00000000
        /*09b4*/ 	.short	0x010a
        /*09b6*/ 	.byte	0x3f
	.zero		1


	//   ....[64]....
        /*09b8*/ 	.word	0x00014f10
        /*09bc*/ 	.word	0x0000005a
        /*09c0*/ 	.word	0x00022890
        /*09c4*/ 	.short	0x010a
        /*09c6*/ 	.byte	0x3f
	.zero		1


	//   ....[65]....
        /*09c8*/ 	.word	0x00014f60
        /*09cc*/ 	.word	0x0000005a
        /*09d0*/ 	.word	0x00022890
        /*09d4*/ 	.short	0x010a
        /*09d6*/ 	.byte	0x3f
	.zero		1


	//   ....[66]....
        /*09d8*/ 	.word	0x00014fb0
        /*09dc*/ 	.word	0x0000005a
        /*09e0*/ 	.word	0x00022890
        /*09e4*/ 	.short	0x010a
        /*09e6*/ 	.byte	0x3f
	.zero		1


	//   ....[67]....
        /*09e8*/ 	.word	0x00015000
        /*09ec*/ 	.word	0x0000005a
        /*09f0*/ 	.word	0x000228b0
        /*09f4*/ 	.short	0x010a
        /*09f6*/ 	.byte	0x3f
	.zero		1


	//   ....[68]....
        /*09f8*/ 	.word	0x00015370
        /*09fc*/ 	.word	0x00000012
        /*0a00*/ 	.word	0x00022800
        /*0a04*/ 	.short	0x010a
        /*0a06*/ 	.byte	0x3f
	.zero		1


	//   ....[69]....
        /*0a08*/ 	.word	0x00015640
        /*0a0c*/ 	.word	0x00000012
        /*0a10*/ 	.word	0x00022800
        /*0a14*/ 	.short	0x010a
        /*0a16*/ 	.byte	0x3f
	.zero		1


	//   ....[70]....
        /*0a18*/ 	.word	0x00015690
        /*0a1c*/ 	.word	0x00000003
        /*0a20*/ 	.word	0x00022830
        /*0a24*/ 	.short	0x010a
        /*0a26*/ 	.byte	0x3f
	.zero		1


	//   ....[71]....
        /*0a28*/ 	.word	0x000156e0
        /*0a2c*/ 	.word	0x00000003
        /*0a30*/ 	.word	0x00022850
        /*0a34*/ 	.short	0x010a
        /*0a36*/ 	.byte	0x3f
	.zero		1


	//   ....[72]....
        /*0a38*/ 	.word	0x00015730
        /*0a3c*/ 	.word	0x0000000c
        /*0a40*/ 	.word	0x00022830
        /*0a44*/ 	.short	0x010a
        /*0a46*/ 	.byte	0x3f
	.zero		1


	//   ....[73]....
        /*0a48*/ 	.word	0x00015780
        /*0a4c*/ 	.word	0x0000000c
        /*0a50*/ 	.word	0x00022850
        /*0a54*/ 	.short	0x010a
        /*0a56*/ 	.byte	0x3f
	.zero		1


	//   ....[74]....
        /*0a58*/ 	.word	0x00015920
        /*0a5c*/ 	.word	0x00000005
        /*0a60*/ 	.word	0x00022820
        /*0a64*/ 	.short	0x010a
        /*0a66*/ 	.byte	0x3f
	.zero		1


	//   ....[75]....
        /*0a68*/ 	.word	0x00015970
        /*0a6c*/ 	.word	0x00000006
        /*0a70*/ 	.word	0x000228a0
        /*0a74*/ 	.short	0x010a
        /*0a76*/ 	.byte	0x3f
	.zero		1


	//   ....[76]....
        /*0a78*/ 	.word	0x000159c0
        /*0a7c*/ 	.word	0x00000006
        /*0a80*/ 	.word	0x000228c0
        /*0a84*/ 	.short	0x010a
        /*0a86*/ 	.byte	0x3f
	.zero		1


	//   ....[77]....
        /*0a88*/ 	.word	0x00015a10
        /*0a8c*/ 	.word	0x00000007
        /*0a90*/ 	.word	0x000228a0
        /*0a94*/ 	.short	0x010a
        /*0a96*/ 	.byte	0x3f
	.zero		1


	//   ....[78]....
        /*0a98*/ 	.word	0x00015a60
        /*0a9c*/ 	.word	0x00000007
        /*0aa0*/ 	.word	0x000228c0
        /*0aa4*/ 	.short	0x010a
        /*0aa6*/ 	.byte	0x3f
	.zero		1


	//   ....[79]....
        /*0aa8*/ 	.word	0x00015c00
        /*0aac*/ 	.word	0x00000005
        /*0ab0*/ 	.word	0x00022840
        /*0ab4*/ 	.short	0x010a
        /*0ab6*/ 	.byte	0x3f
	.zero		1


	//   ....[80]....
        /*0ab8*/ 	.word	0x00015c80
        /*0abc*/ 	.word	0x00000005
        /*0ac0*/ 	.word	0x00022820
        /*0ac4*/ 	.short	0x010a
        /*0ac6*/ 	.byte	0x3f
	.zero		1


	//   ....[81]....
        /*0ac8*/ 	.word	0x00015cd0
        /*0acc*/ 	.word	0x00000002
        /*0ad0*/ 	.word	0x00022860
        /*0ad4*/ 	.short	0x010a
        /*0ad6*/ 	.byte	0x3f
	.zero		1


	//   ....[82]....
        /*0ad8*/ 	.word	0x00015d20
        /*0adc*/ 	.word	0x00000002
        /*0ae0*/ 	.word	0x00022840
        /*0ae4*/ 	.short	0x010a
        /*0ae6*/ 	.byte	0x3f
	.zero		1


	//   ....[83]....
        /*0ae8*/ 	.word	0x00015d70
        /*0aec*/ 	.word	0x00000002
        /*0af0*/ 	.word	0x00022860
        /*0af4*/ 	.short	0x010a
        /*0af6*/ 	.byte	0x3f
	.zero		1


	//   ....[84]....
        /*0af8*/ 	.word	0x00015dc0
        /*0afc*/ 	.word	0x00000003
        /*0b00*/ 	.word	0x00022840
        /*0b04*/ 	.short	0x010a
        /*0b06*/ 	.byte	0x3f
	.zero		1


	//   ....[85]....
        /*0b08*/ 	.word	0x00015e10
        /*0b0c*/ 	.word	0x00000003
        /*0b10*/ 	.word	0x00022860
        /*0b14*/ 	.short	0x010a
        /*0b16*/ 	.byte	0x3f
	.zero		1


	//   ....[86]....
        /*0b18*/ 	.word	0x00015e60
        /*0b1c*/ 	.word	0x00000003
        /*0b20*/ 	.word	0x00022840
        /*0b24*/ 	.short	0x010a
        /*0b26*/ 	.byte	0x3f
	.zero		1


	//   ....[87]....
        /*0b28*/ 	.word	0x00015eb0
        /*0b2c*/ 	.word	0x00000003
        /*0b30*/ 	.word	0x00022860
        /*0b34*/ 	.short	0x010a
        /*0b36*/ 	.byte	0x3f
	.zero		1


	//   ....[88]....
        /*0b38*/ 	.word	0x00016860
        /*0b3c*/ 	.word	0x00000000
        /*0b40*/ 	.word	0x00022820
        /*0b44*/ 	.short	0x010a
        /*0b46*/ 	.byte	0x3f
	.zero		1


	//   ....[89]....
        /*0b48*/ 	.word	0x00016a00
        /*0b4c*/ 	.word	0x00000006
        /*0b50*/ 	.word	0x00000000
        /*0b54*/ 	.short	0x010a
        /*0b56*/ 	.byte	0x3f
	.zero		1


	//   ....[90]....
        /*0b58*/ 	.word	0x00016a50
        /*0b5c*/ 	.word	0x00000007
        /*0b60*/ 	.word	0x00000000
        /*0b64*/ 	.short	0x010a
        /*0b66*/ 	.byte	0x3f
	.zero		1


	//   ....[91]....
        /*0b68*/ 	.word	0x00016aa0
        /*0b6c*/ 	.word	0x00000004
        /*0b70*/ 	.word	0x00000000
        /*0b74*/ 	.short	0x010a
        /*0b76*/ 	.byte	0x3f
	.zero		1


	//----- nvinfo : EIATTR_NUM_MBARRIERS
	.align		4
.L_238:
        /*0b78*/ 	.byte	0x03, 0x38
        /*0b7a*/ 	.short	0x0016


	//----- nvinfo : EIATTR_EXIT_INSTR_OFFSETS
	.align		4
        /*0b7c*/ 	.byte	0x04, 0x1c
        /*0b7e*/ 	.short	(.L_240 - .L_239)


	//   ....[0]....
.L_239:
        /*0b80*/ 	.word	0x00014f00


	//----- nvinfo : EIATTR_MAX_THREADS
	.align		4
.L_240:
        /*0b84*/ 	.byte	0x04, 0x05
        /*0b86*/ 	.short	(.L_242 - .L_241)
.L_241:
        /*0b88*/ 	.word	0x00000180
        /*0b8c*/ 	.word	0x00000001
        /*0b90*/ 	.word	0x00000001


	//----- nvinfo : EIATTR_CRS_STACK_SIZE
	.align		4
.L_242:
        /*0b94*/ 	.byte	0x04, 0x1e
        /*0b96*/ 	.short	(.L_244 - .L_243)
.L_243:
        /*0b98*/ 	.word	0x00000000


	//----- nvinfo : EIATTR_CBANK_PARAM_SIZE
	.align		4
.L_244:
        /*0b9c*/ 	.byte	0x03, 0x19
        /*0b9e*/ 	.short	0x0a70


	//----- nvinfo : EIATTR_PARAM_CBANK
	.align		4
        /*0ba0*/ 	.byte	0x04, 0x0a
        /*0ba2*/ 	.short	(.L_246 - .L_245)
	.align		4
.L_245:
        /*0ba4*/ 	.word	index@(.nv.constant0._ZN7cutlass13device_kernelIN5flash11enable_sm90INS1_16FlashAttnFwdSm90INS1_25CollectiveMainloopFwdSm90ILi2EN4cute5tupleIJNS5_1CILi1EEES8_S8_EEENS6_IJNS7_ILi128EEENS7_ILi96EEENS7_ILi64EEEEEELi256ENS_6half_tEfNS_4arch4Sm90ELb0ELb0ELb1ELb1ELb0ELb1ELb0ELb1ELb0ELb0ELb0ELb0EEENS1_21CollectiveEpilogueFwdINS6_IJSA_NS7_ILi256EEESB_EEES9_SE_SG_Li256ELb1ELb0ELb0ELb0EEENS1_36VarlenDynamicPersistentTileSchedulerILi128ELi96ELi256ELi32ELb0ELb0ELb1ELb0ELb1ELb1EEEEEEEEEvNT_6ParamsE)
        /*0ba8*/ 	.short	0x0210
        /*0baa*/ 	.short	0x0a70


	//----- nvinfo : EIATTR_SW_WAR
	.align		4
.L_246:
        /*0bac*/ 	.byte	0x04, 0x36
        /*0bae*/ 	.short	(.L_248 - .L_247)
.L_247:
        /*0bb0*/ 	.word	0x00000008
.L_248:


//--------------------- .nv.info._ZN7cutlass13device_kernelIN5flash11enable_sm90INS1_16FlashAttnFwdSm90INS1_25CollectiveMainloopFwdSm90ILi2EN4cute5tupleIJNS5_1CILi1EEES8_S8_EEENS6_IJNS7_ILi128EEENS7_ILi96EEENS7_ILi64EEEEEELi256ENS_6half_tEfNS_4arch4Sm90ELb0ELb0ELb1ELb1ELb0ELb0ELb1ELb1ELb0ELb0ELb0ELb0EEENS1_21CollectiveEpilogueFwdINS6_IJSA_NS7_ILi256EEESB_EEES9_SE_SG_Li256ELb1ELb0ELb0ELb0EEENS1_36VarlenDynamicPersistentTileSchedulerILi128ELi96ELi256ELi32ELb0ELb0ELb1ELb0ELb1ELb1EEEEEEEEEvNT_6ParamsE --------------------------
	.section	.nv.info._ZN7cutlass13device_kernelIN5flash11enable_sm90INS1_16FlashAttnFwdSm90INS1_25CollectiveMainloopFwdSm90ILi2EN4cute5tupleIJNS5_1CILi1EEES8_S8_EEENS6_IJNS7_ILi128EEENS7_ILi96EEENS7_ILi64EEEEEELi256ENS_6half_tEfNS_4arch4Sm90ELb0ELb0ELb1ELb1ELb0ELb0ELb1ELb1ELb0ELb0ELb0ELb0EEENS1_21CollectiveEpilogueFwdINS6_IJSA_NS7_ILi256EEESB_EEES9_SE_SG_Li256ELb1ELb0ELb0ELb0EEENS1_36VarlenDynamicPersistentTileSchedulerILi128ELi96ELi256ELi32ELb0ELb0ELb1ELb0ELb1ELb1EEEEEEEEEvNT_6ParamsE,"",@"SHT_CUDA_INFO"
	.sectionflags	@""
	.align	4


	//----- nvinfo : EIATTR_CUDA_API_VERSION
	.align		4
        /*0000*/ 	.byte	0x04, 0x37
        /*0002*/ 	.short	(.L_250 - .L_249)
.L_249:
        /*0004*/ 	.word	0x00000082


	//----- nvinfo : EIATTR_KPARAM_INFO
	.align		4
.L_250:
        /*0008*/ 	.byte	0x04, 0x17
        /*000a*/ 	.short	(.L_252 - .L_251)
.L_251:
        /*000c*/ 	.word	0x00000000
        /*0010*/ 	.short	0x0000
        /*0012*/ 	.short	0x0070
        /*0014*/ 	.byte	0x00, 0xf0, 0x01, 0x2c


	//----- nvinfo : EIATTR_SPARSE_MMA_MASK
	.align		4
.L_252:
        /*0018*/ 	.byte	0x03, 0x50
        /*001a*/ 	.short	0x0000


	//----- nvinfo : EIATTR_MAXREG_COUNT
	.align		4
        /*001c*/ 	.byte	0x03, 0x1b
        /*001e*/ 	.short	0x00a8


	//----- nvinfo : EIATTR_NUM_BARRIERS
	.align		4
        /*0020*/ 	.byte	0x02, 0x4c
        /*0022*/ 	.byte	0x10
	.zero		1


	//----- nvinfo : EIATTR_EXTERNS
	.align		4
        /*0024*/ 	.byte	0x04, 0x0f
        /*0026*/ 	.short	(.L_254 - .L_253)


	//   ....[0]....
	.align		4
.L_253:
        /*0028*/ 	.word	index@(__assertfail)


	//----- nvinfo : EIATTR_ANNOTATIONS
	.align		4
.L_254:
        /*002c*/ 	.byte	0x04, 0x55
        /*002e*/ 	.short	(.L_256 - .L_255)


	//   ....[0]....
.L_255:
        /* <DEDUP_REMOVED lines=30> */


	//----- nvinfo : EIATTR_MERCURY_ISA_VERSION
	.align		4
.L_256:
        /*0200*/ 	.byte	0x03, 0x5f
        /*0202*/ 	.short	0x0101


	//----- nvinfo : EIATTR_UNUSED_LOAD_BYTE_OFFSET
	.align		4
        /*0204*/ 	.byte	0x04, 0x44
        /*0206*/ 	.short	(.L_258 - .L_257)


	//   ....[0]....
.L_257:
        /*0208*/ 	.word	0x00000ae0
        /*020c*/ 	.word	0x0000fff0


	//   ....[1]....
        /*0210*/ 	.word	0x000076b0
        /*0214*/ 	.word	0x0000fff0


	//----- nvinfo : EIATTR_INT_WARP_WIDE_INSTR_OFFSETS
	.align		4
.L_258:
        /*0218*/ 	.byte	0x04, 0x31
        /*021a*/ 	.short	(.L_260 - .L_259)


	//   ....[0]....
.L_259:
        /*021c*/ 	.word	0x00000190


	//   ....[1]....
        /*0220*/ 	.word	0x000001d0


	//   ....[2]....
        /*0224*/ 	.word	0x00000240


	//   ....[3]....
        /*0228*/ 	.word	0x00000250


	//   ....[4]....
        /*022c*/ 	.word	0x0000b090


	//   ....[5]....
        /*0230*/ 	.word	0x0000b120


	//   ....[6]....
        /*0234*/ 	.word	0x0000b5b0


	//   ....[7]....
        /*0238*/ 	.word	0x0000b5e0


	//   ....[8]....
        /*023c*/ 	.word	0x0000dc00


	//   ....[9]....
        /*0240*/ 	.word	0x0000dc90


	//----- nvinfo : EIATTR_COOP_GROUP_MASK_REGIDS
	.align		4
.L_260:
        /*0244*/ 	.byte	0x04, 0x29
        /*0246*/ 	.short	(.L_262 - .L_261)


	//   ....[0]....
.L_261:
        /*0248*/ 	.word	0xffffffff


	//   ....[1]....
        /*024c*/ 	.word	0xffffffff


	//   ....[2]....
        /*0250*/ 	.word	0xffffffff


	//   ....[3]....
        /*0254*/ 	.word	0xffffffff


	//   ....[4]....
        /*0258*/ 	.word	0xffffffff


	//   ....[5]....
        /*025c*/ 	.word	0xffffffff


	//   ....[6]....
        /*0260*/ 	.word	0xffffffff


	//   ....[7]....
        /*0264*/ 	.word	0xffffffff


	//   ....[8]....
        /*0268*/ 	.word	0xffffffff


	//   ....[9]....
        /*026c*/ 	.word	0xffffffff


	//   ....[10]....
        /*0270*/ 	.word	0xffffffff


	//   ....[11]....
        /*0274*/ 	.word	0xffffffff


	//   ....[12]....
        /*0278*/ 	.word	0xffffffff


	//   ....[13]....
        /*027c*/ 	.word	0xffffffff


	//   ....[14]....
        /*0280*/ 	.word	0xffffffff


	//   ....[15]....
        /*0284*/ 	.word	0xffffffff


	//   ....[16]....
        /*0288*/ 	.word	0xffffffff


	//   ....[17]....
        /*028c*/ 	.word	0xffffffff


	//   ....[18]....
        /*0290*/ 	.word	0xffffffff


	//   ....[19]....
        /*0294*/ 	.word	0xffffffff


	//   ....[20]....
        /*0298*/ 	.word	0xffffffff


	//   ....[21]....
        /*029c*/ 	.word	0xffffffff


	//   ....[22]....
        /*02a0*/ 	.word	0xffffffff


	//   ....[23]....
        /*02a4*/ 	.word	0xffffffff


	//   ....[24]....
        /*02a8*/ 	.word	0xffffffff


	//   ....[25]....
        /*02ac*/ 	.word	0xffffffff


	//   ....[26]....
        /*02b0*/ 	.word	0xffffffff


	//   ....[27]....
        /*02b4*/ 	.word	0xffffffff


	//   ....[28]....
        /*02b8*/ 	.word	0xffffffff


	//   ....[29]....
        /*02bc*/ 	.word	0xffffffff


	//   ....[30]....
        /*02c0*/ 	.word	0xffffffff


	//   ....[31]....
        /*02c4*/ 	.word	0xffffffff


	//   ....[32]....
        /*02c8*/ 	.word	0xffffffff


	//   ....[33]....
        /*02cc*/ 	.word	0xffffffff


	//   ....[34]....
        /*02d0*/ 	.word	0xffffffff


	//   ....[35]....
        /*02d4*/ 	.word	0xffffffff


	//   ....[36]....
        /*02d8*/ 	.word	0xffffffff


	//   ....[37]....
        /*02dc*/ 	.word	0xffffffff


	//   ....[38]....
        /*02e0*/ 	.word	0xffffffff


	//   ....[39]....
        /*02e4*/ 	.word	0xffffffff


	//   ....[40]....
        /*02e8*/ 	.word	0xffffffff


	//   ....[41]....
        /*02ec*/ 	.word	0xffffffff


	//   ....[42]....
        /*02f0*/ 	.word	0xffffffff


	//   ....[43]....
        /*02f4*/ 	.word	0xffffffff


	//   ....[44]....
        /*02f8*/ 	.word	0xffffffff


	//   ....[45]....
        /*02fc*/ 	.word	0xffffffff


	//   ....[46]....
        /*0300*/ 	.word	0xffffffff


	//   ....[47]....
        /*0304*/ 	.word	0xffffffff


	//   ....[48]....
        /*0308*/ 	.word	0xffffffff


	//   ....[49]....
        /*030c*/ 	.word	0xffffffff


	//   ....[50]....
        /*0310*/ 	.word	0xffffffff


	//   ....[51]....
        /*0314*/ 	.word	0xffffffff


	//   ....[52]....
        /*0318*/ 	.word	0xffffffff


	//   ....[53]....
        /*031c*/ 	.word	0xffffffff


	//   ....[54]....
        /*0320*/ 	.word	0x0500000f


	//   ....[55]....
        /*0324*/ 	.word	0x0500000f


	//   ....[56]....
        /*0328*/ 	.word	0x0500000f


	//   ....[57]....
        /*032c*/ 	.word	0x0500000f


	//   ....[58]....
        /*0330*/ 	.word	0x0500000f


	//   ....[59]....
        /*0334*/ 	.word	0x0500000f


	//   ....[60]....
        /*0338*/ 	.word	0x0500000f


	//   ....[61]....
        /*033c*/ 	.word	0x0500000f


	//   ....[62]....
        /*0340*/ 	.word	0x0500000f


	//   ....[63]....
        /*0344*/ 	.word	0x0500000f


	//   ....[64]....
        /*0348*/ 	.word	0x0500000f


	//   ....[65]....
        /*034c*/ 	.word	0x0500000f


	//   ....[66]....
        /*0350*/ 	.word	0x0500000f


	//   ....[67]....
        /*0354*/ 	.word	0x0500000f


	//   ....[68]....
        /*0358*/ 	.word	0x0500000f


	//   ....[69]....
        /*035c*/ 	.word	0x0500000f


	//   ....[70]....
        /*0360*/ 	.word	0x0500000f


	//   ....[71]....
        /*0364*/ 	.word	0x0500000f


	//   ....[72]....
        /*0368*/ 	.word	0x0500000f


	//----- nvinfo : EIATTR_COOP_GROUP_INSTR_OFFSETS
	.align		4
.L_262:
        /*036c*/ 	.byte	0x04, 0x28
        /*036e*/ 	.short	(.L_264 - .L_263)


	//   ....[0]....
.L_263:
        /*0370*/ 	.word	0x00000070


	//   ....[1]....
        /*0374*/ 	.word	0x000001a0


	//   ....[2]....
        /*0378*/ 	.word	0x000001f0


	//   ....[3]....
        /*037c*/ 	.word	0x00000440


	//   ....[4]....
        /*0380*/ 	.word	0x000005a0


	//   ....[5]....
        /*0384*/ 	.word	0x000006c0


	//   ....[6]....
        /*0388*/ 	.word	0x00000820


	//   ....[7]....
        /*038c*/ 	.word	0x000016b0


	//   ....[8]....
        /*0390*/ 	.word	0x000034d0


	//   ....[9]....
        /*0394*/ 	.word	0x00003520


	//   ....[10]....
        /*0398*/ 	.word	0x00003540


	//   ....[11]....
        /*039c*/ 	.word	0x00003560


	//   ....[12]....
        /*03a0*/ 	.word	0x00005590


	//   ....[13]....
        /*03a4*/ 	.word	0x000055e0


	//   ....[14]....
        /*03a8*/ 	.word	0x00005600


	//   ....[15]....
        /*03ac*/ 	.word	0x00005620


	//   ....[16]....
        /*03b0*/ 	.word	0x00006c10


	//   ....[17]....
        /*03b4*/ 	.word	0x00006c50


	//   ....[18]....
        /*03b8*/ 	.word	0x00006d20


	//   ....[19]....
        /*03bc*/ 	.word	0x00006d50


	//   ....[20]....
        /*03c0*/ 	.word	0x0000a200


	//   ....[21]....
        /*03c4*/ 	.word	0x0000a390


	//   ....[22]....
        /*03c8*/ 	.word	0x0000a3c0


	//   ....[23]....
        /*03cc*/ 	.word	0x0000a400


	//   ....[24]....
        /*03d0*/ 	.word	0x0000a460


	//   ....[25]....
        /*03d4*/ 	.word	0x0000a4c0


	//   ....[26]....
        /*03d8*/ 	.word	0x0000a500


	//   ....[27]....
        /*03dc*/ 	.word	0x0000a6b0


	//   ....[28]....
        /*03e0*/ 	.word	0x0000a710


	//   ....[29]....
        /*03e4*/ 	.word	0x0000a750


	//   ....[30]....
        /*03e8*/ 	.word	0x0000a790


	//   ....[31]....
        /*03ec*/ 	.word	0x0000a7c0


	//   ....[32]....
        /*03f0*/ 	.word	0x0000a7f0


	//   ....[33]....
        /*03f4*/ 	.word	0x0000a880


	//   ....[34]....
        /*03f8*/ 	.word	0x0000a8b0


	//   ....[35]....
        /*03fc*/ 	.word	0x0000a940


	//   ....[36]....
        /*0400*/ 	.word	0x0000dd20


	//   ....[37]....
        /*0404*/ 	.word	0x0000dd30


	//   ....[38]....
        /*0408*/ 	.word	0x0000de40


	//   ....[39]....
        /*040c*/ 	.word	0x0000dea0


	//   ....[40]....
        /*0410*/ 	.word	0x0000dee0


	//   ....[41]....
        /*0414*/ 	.word	0x0000df20


	//   ....[42]....
        /*0418*/ 	.word	0x0000df50


	//   ....[43]....
        /*041c*/ 	.word	0x0000df80


	//   ....[44]....
        /*0420*/ 	.word	0x0000e110


	//   ....[45]....
        /*0424*/ 	.word	0x0000e170


	//   ....[46]....
        /*0428*/ 	.word	0x0000e1b0


	//   ....[47]....
        /*042c*/ 	.word	0x0000e1f0


	//   ....[48]....
        /*0430*/ 	.word	0x0000e220


	//   ....[49]....
        /*0434*/ 	.word	0x0000e250


	//   ....[50]....
        /*0438*/ 	.word	0x0000e310


	//   ....[51]....
        /*043c*/ 	.word	0x0000e330


	//   ....[52]....
        /*0440*/ 	.word	0x0000e3a0


	//   ....[53]....
        /*0444*/ 	.word	0x0000e7d0


	//   ....[54]....
        /*0448*/ 	.word	0x0000ed30


	//   ....[55]....
        /*044c*/ 	.word	0x0000f150


	//   ....[56]....
        /*0450*/ 	.word	0x0000f1e0


	//   ....[57]....
        /*0454*/ 	.word	0x0000f280


	//   ....[58]....
        /*0458*/ 	.word	0x0000f330


	//   ....[59]....
        /*045c*/ 	.word	0x0000f3b0


	//   ....[60]....
        /*0460*/ 	.word	0x0000f430


	//   ....[61]....
        /*0464*/ 	.word	0x0000f4b0


	//   ....[62]....
        /*0468*/ 	.word	0x0000f530


	//   ....[63]....
        /*046c*/ 	.word	0x0000f5c0


	//   ....[64]....
        /*0470*/ 	.word	0x0000f670


	//   ....[65]....
        /*0474*/ 	.word	0x0000f6f0


	//   ....[66]....
        /*0478*/ 	.word	0x0000f770


	//   ....[67]....
        /*047c*/ 	.word	0x0000f7f0


	//   ....[68]....
        /*0480*/ 	.word	0x0000f870


	//   ....[69]....
        /*0484*/ 	.word	0x0000f8e0


	//   ....[70]....
        /*0488*/ 	.word	0x0000f980


	//   ....[71]....
        /*048c*/ 	.word	0x0000fa10


	//   ....[72]....
        /*0490*/ 	.word	0x0000fb30


	//----- nvinfo : EIATTR_REG_RECONFIG
	.align		4
.L_264:
        /*0494*/ 	.byte	0x01, 0x54
	.zero		2


	//----- nvinfo : EIATTR_SYSCALL_OFFSETS
	.align		4
        /*0498*/ 	.byte	0x04, 0x46
        /*049a*/ 	.short	(.L_266 - .L_265)


	//   ....[0]....
.L_265:
        /*049c*/ 	.word	0x00001820


	//   ....[1]....
        /*04a0*/ 	.word	0x0000b2b0


	//   ....[2]....
        /*04a4*/ 	.word	0x0000b3f0


	//   ....[3]....
        /*04a8*/ 	.word	0x0000b4f0


	//----- nvinfo : EIATTR_MBARRIER_INSTR_OFFSETS
	.align		4
.L_266:
        /*04ac*/ 	.byte	0x04, 0x39
        /*04ae*/ 	.short	(.L_268 - .L_267)


	//   ....[0]....
.L_267:
        /*04b0*/ 	.word	0x000002e0
        /*04b4*/ 	.word	0x000000ff
        /*04b8*/ 	.word	0x00032400
        /*04bc*/ 	.short	0x0100
        /*04be*/ 	.byte	0x08
	.zero		1


	//   ....[1]....
        /*04c0*/ 	.word	0x000002f0
        /*04c4*/ 	.word	0x000000ff
        /*04c8*/ 	.word	0x00032410
        /*04cc*/ 	.short	0x0100
        /*04ce*/ 	.byte	0x08
	.zero		1


	//   ....[2]....
        /*04d0*/ 	.word	0x00000300
        /*04d4*/ 	.word	0x000000ff
        /*04d8*/ 	.word	0x00032420
        /*04dc*/ 	.short	0x0100
        /*04de*/ 	.byte	0x08
	.zero		1


	//   ....[3]....
        /*04e0*/ 	.word	0x000003f0
        /*04e4*/ 	.word	0x000000ff
        /*04e8*/ 	.word	0x00032430
        /*04ec*/ 	.short	0x0100
        /*04ee*/ 	.byte	0x08
	.zero		1


	//   ....[4]....
        /*04f0*/ 	.word	0x00000400
        /*04f4*/ 	.word	0x000000ff
        /*04f8*/ 	.word	0x00032440
        /*04fc*/ 	.short	0x0100
        /*04fe*/ 	.byte	0x08
	.zero		1


	//   ....[5]....
        /*0500*/ 	.word	0x00000410
        /*0504*/ 	.word	0x000000ff
        /*0508*/ 	.word	0x00032438
        /*050c*/ 	.short	0x0100
        /*050e*/ 	.byte	0x08
	.zero		1


	//   ....[6]....
        /*0510*/ 	.word	0x00000420
        /*0514*/ 	.word	0x000000ff
        /*0518*/ 	.word	0x00032448
        /*051c*/ 	.short	0x0100
        /*051e*/ 	.byte	0x08
	.zero		1


	//   ....[7]....
        /*0520*/ 	.word	0x00000550
        /*0524*/ 	.word	0x000000ff
        /*0528*/ 	.word	0x00032450
        /*052c*/ 	.short	0x0100
        /*052e*/ 	.byte	0x08
	.zero		1


	//   ....[8]....
        /*0530*/ 	.word	0x00000560
        /*0534*/ 	.word	0x000000ff
        /*0538*/ 	.word	0x00032460
        /*053c*/ 	.short	0x0100
        /*053e*/ 	.byte	0x08
	.zero		1


	//   ....[9]....
        /*0540*/ 	.word	0x00000570
        /*0544*/ 	.word	0x000000ff
        /*0548*/ 	.word	0x00032458
        /*054c*/ 	.short	0x0100
        /*054e*/ 	.byte	0x08
	.zero		1


	//   ....[10]....
        /*0550*/ 	.word	0x00000580
        /*0554*/ 	.word	0x000000ff
        /*0558*/ 	.word	0x00032468
        /*055c*/ 	.short	0x0100
        /*055e*/ 	.byte	0x08
	.zero		1


	//   ....[11]....
        /*0560*/ 	.word	0x00000670
        /*0564*/ 	.word	0x000000ff
        /*0568*/ 	.word	0x00032470
        /*056c*/ 	.short	0x0100
        /*056e*/ 	.byte	0x06
	.zero		1


	//   ....[12]....
        /*0570*/ 	.word	0x00000680
        /*0574*/ 	.word	0x000000ff
        /*0578*/ 	.word	0x00032480
        /*057c*/ 	.short	0x0100
        /*057e*/ 	.byte	0x06
	.zero		1


	//   ....[13]....
        /*0580*/ 	.word	0x00000690
        /*0584*/ 	.word	0x000000ff
        /*0588*/ 	.word	0x00032478
        /*058c*/ 	.short	0x0100
        /*058e*/ 	.byte	0x06
	.zero		1


	//   ....[14]....
        /*0590*/ 	.word	0x000006a0
        /*0594*/ 	.word	0x000000ff
        /*0598*/ 	.word	0x00032488
        /*059c*/ 	.short	0x0100
        /*059e*/ 	.byte	0x06
	.zero		1


	//   ....[15]....
        /*05a0*/ 	.word	0x000007d0
        /*05a4*/ 	.word	0x000000ff
        /*05a8*/ 	.word	0x00032490
        /*05ac*/ 	.short	0x0100
        /*05ae*/ 	.byte	0x08
	.zero		1


	//   ....[16]....
        /*05b0*/ 	.word	0x000007e0
        /*05b4*/ 	.word	0x000000ff
        /*05b8*/ 	.word	0x000324a0
        /*05bc*/ 	.short	0x0100
        /*05be*/ 	.byte	0x08
	.zero		1


	//   ....[17]....
        /*05c0*/ 	.word	0x000007f0
        /*05c4*/ 	.word	0x000000ff
        /*05c8*/ 	.word	0x00032498
        /*05cc*/ 	.short	0x0100
        /*05ce*/ 	.byte	0x08
	.zero		1


	//   ....[18]....
        /*05d0*/ 	.word	0x00000800
        /*05d4*/ 	.word	0x000000ff
        /*05d8*/ 	.word	0x000324a8
        /*05dc*/ 	.short	0x0100
        /*05de*/ 	.byte	0x08
	.zero		1


	//   ....[19]....
        /*05e0*/ 	.word	0x00000930
        /*05e4*/ 	.word	0x000000ff
        /*05e8*/ 	.word	0x000324b0
        /*05ec*/ 	.short	0x0100
        /*05ee*/ 	.byte	0x08
	.zero		1


	//   ....[20]....
        /*05f0*/ 	.word	0x00000940
        /*05f4*/ 	.word	0x000000ff
        /*05f8*/ 	.word	0x000324c0
        /*05fc*/ 	.short	0x0100
        /*05fe*/ 	.byte	0x08
	.zero		1


	//   ....[21]....
        /*0600*/ 	.word	0x00000950
        /*0604*/ 	.word	0x000000ff
        /*0608*/ 	.word	0x000324b8
        /*060c*/ 	.short	0x0100
        /*060e*/ 	.byte	0x08
	.zero		1


	//   ....[22]....
        /*0610*/ 	.word	0x00000960
        /*0614*/ 	.word	0x000000ff
        /*0618*/ 	.word	0x000324c8
        /*061c*/ 	.short	0x0100
        /*061e*/ 	.byte	0x08
	.zero		1


	//   ....[23]....
        /*0620*/ 	.word	0x000018e0
        /*0624*/ 	.word	0x00000004
        /*0628*/ 	.word	0x00032400
        /*062c*/ 	.short	0x010a
        /*062e*/ 	.byte	0x3f
	.zero		1


	//   ....[24]....
        /*0630*/ 	.word	0x000019c0
        /*0634*/ 	.word	0x00000000
        /*0638*/ 	.word	0x00032430
        /*063c*/ 	.short	0x010a
        /*063e*/ 	.byte	0x3f
	.zero		1


	//   ....[25]....
        /*0640*/ 	.word	0x00001a10
        /*0644*/ 	.word	0x00000000
        /*0648*/ 	.word	0x00032430
        /*064c*/ 	.short	0x010a
        /*064e*/ 	.byte	0x3f
	.zero		1


	//   ....[26]....
        /*0650*/ 	.word	0x00001d80
        /*0654*/ 	.word	0x00000004
        /*0658*/ 	.word	0x00032410
        /*065c*/ 	.short	0x010a
        /*065e*/ 	.byte	0x3f
	.zero		1


	//   ....[27]....
        /*0660*/ 	.word	0x00001dc0
        /*0664*/ 	.word	0x00000000
        /*0668*/ 	.word	0x00032450
        /*066c*/ 	.short	0x010a
        /*066e*/ 	.byte	0x3f
	.zero		1


	//   ....[28]....
        /*0670*/ 	.word	0x00001e00
        /*0674*/ 	.word	0x00000000
        /*0678*/ 	.word	0x00032450
        /*067c*/ 	.short	0x010a
        /*067e*/ 	.byte	0x3f
	.zero		1


	//   ....[29]....
        /*0680*/ 	.word	0x000037c0
        /*0684*/ 	.word	0x00000018
        /*0688*/ 	.word	0x00000000
        /*068c*/ 	.short	0x0101
        /*068e*/ 	.byte	0x3f
	.zero		1


	//   ....[30]....
        /*0690*/ 	.word	0x000042a0
        /*0694*/ 	.word	0x00000000
        /*0698*/ 	.word	0x00000000
        /*069c*/ 	.short	0x0101
        /*069e*/ 	.byte	0x3f
	.zero		1


	//   ....[31]....
        /*06a0*/ 	.word	0x00004400
        /*06a4*/ 	.word	0x000000ff
        /*06a8*/ 	.word	0x00032430
        /*06ac*/ 	.short	0x010a
        /*06ae*/ 	.byte	0x05
	.zero		1


	//   ....[32]....
        /*06b0*/ 	.word	0x00004440
        /*06b4*/ 	.word	0x000000ff
        /*06b8*/ 	.word	0x00032430
        /*06bc*/ 	.short	0x010a
        /*06be*/ 	.byte	0x05
	.zero		1


	//   ....[33]....
        /*06c0*/ 	.word	0x00004650
        /*06c4*/ 	.word	0x000000ff
        /*06c8*/ 	.word	0x00032450
        /*06cc*/ 	.short	0x010a
        /*06ce*/ 	.byte	0x05
	.zero		1


	//   ....[34]....
        /*06d0*/ 	.word	0x00004690
        /*06d4*/ 	.word	0x000000ff
        /*06d8*/ 	.word	0x00032450
        /*06dc*/ 	.short	0x010a
        /*06de*/ 	.byte	0x05
	.zero		1


	//   ....[35]....
        /*06e0*/ 	.word	0x000058a0
        /*06e4*/ 	.word	0x00000098
        /*06e8*/ 	.word	0x00000000
        /*06ec*/ 	.short	0x0101
        /*06ee*/ 	.byte	0x3f
	.zero		1


	//   ....[36]....
        /*06f0*/ 	.word	0x00006bf0
        /*06f4*/ 	.word	0x000000d6
        /*06f8*/ 	.word	0x00000000
        /*06fc*/ 	.short	0x0101
        /*06fe*/ 	.byte	0x3f
	.zero		1


	//   ....[37]....
        /*0700*/ 	.word	0x00008e30
        /*0704*/ 	.word	0x00000097
        /*0708*/ 	.word	0x00000000
        /*070c*/ 	.short	0x0101
        /*070e*/ 	.byte	0x3f
	.zero		1


	//   ....[38]....
        /*0710*/ 	.word	0x0000ba50
        /*0714*/ 	.word	0x00000008
        /*0718*/ 	.word	0x00032440
        /*071c*/ 	.short	0x010a
        /*071e*/ 	.byte	0x3f
	.zero		1


	//   ....[39]....
        /*0720*/ 	.word	0x0000c070
        /*0724*/ 	.word	0x00000008
        /*0728*/ 	.word	0x00032420
        /*072c*/ 	.short	0x010a
        /*072e*/ 	.byte	0x3f
	.zero		1


	//   ....[40]....
        /*0730*/ 	.word	0x0000c140
        /*0734*/ 	.word	0x00000008
        /*0738*/ 	.word	0x00032460
        /*073c*/ 	.short	0x010a
        /*073e*/ 	.byte	0x3f
	.zero		1


	//   ....[41]....
        /*0740*/ 	.word	0x0000c7b0
        /*0744*/ 	.word	0x00000003
        /*0748*/ 	.word	0x00032440
        /*074c*/ 	.short	0x010a
        /*074e*/ 	.byte	0x3f
	.zero		1


	//   ....[42]....
        /*0750*/ 	.word	0x0000c9c0
        /*0754*/ 	.word	0x00000003
        /*0758*/ 	.word	0x00032460
        /*075c*/ 	.short	0x010a
        /*075e*/ 	.byte	0x3f
	.zero		1


	//   ....[43]....
        /*0760*/ 	.word	0x0000cf30
        /*0764*/ 	.word	0x00000002
        /*0768*/ 	.word	0x00032440
        /*076c*/ 	.short	0x010a
        /*076e*/ 	.byte	0x3f
	.zero		1


	//   ....[44]....
        /*0770*/ 	.word	0x0000d130
        /*0774*/ 	.word	0x00000002
        /*0778*/ 	.word	0x00032460
        /*077c*/ 	.short	0x010a
        /*077e*/ 	.byte	0x3f
	.zero		1


	//   ....[45]....
        /*0780*/ 	.word	0x0000d610
        /*0784*/ 	.word	0x00000002
        /*0788*/ 	.word	0x00032440
        /*078c*/ 	.short	0x010a
        /*078e*/ 	.byte	0x3f
	.zero		1


	//   ....[46]....
        /*0790*/ 	.word	0x0000d820
        /*0794*/ 	.word	0x00000002
        /*0798*/ 	.word	0x00032460
        /*079c*/ 	.short	0x010a
        /*079e*/ 	.byte	0x3f
	.zero		1


	//   ....[47]....
        /*07a0*/ 	.word	0x0000e760
        /*07a4*/ 	.word	0x00000000
        /*07a8*/ 	.word	0x00032420
        /*07ac*/ 	.short	0x010a
        /*07ae*/ 	.byte	0x3f
	.zero		1


	//   ....[48]....
        /*07b0*/ 	.word	0x0000e930
        /*07b4*/ 	.word	0x00000006
        /*07b8*/ 	.word	0x00000000
        /*07bc*/ 	.short	0x010a
        /*07be*/ 	.byte	0x3f
	.zero		1


	//   ....[49]....
        /*07c0*/ 	.word	0x0000e9a0
        /*07c4*/ 	.word	0x00000007
        /*07c8*/ 	.word	0x00000000
        /*07cc*/ 	.short	0x010a
        /*07ce*/ 	.byte	0x3f
	.zero		1


	//   ....[50]....
        /*07d0*/ 	.word	0x0000ea10
        /*07d4*/ 	.word	0x00000004
        /*07d8*/ 	.word	0x00000000
        /*07dc*/ 	.short	0x010a
        /*07de*/ 	.byte	0x3f
	.zero		1


	//   ....[51]....
        /*07e0*/ 	.word	0x0000ea40
        /*07e4*/ 	.word	0x00000003
        /*07e8*/ 	.word	0x00000000
        /*07ec*/ 	.short	0x010a
        /*07ee*/ 	.byte	0x3f
	.zero		1


	//   ....[52]....
        /*07f0*/ 	.word	0x0000eaa0
        /*07f4*/ 	.word	0x00000004
        /*07f8*/ 	.word	0x00032400
        /*07fc*/ 	.short	0x010a
        /*07fe*/ 	.byte	0x3f
	.zero		1


	//   ....[53]....
        /*0800*/ 	.word	0x0000eaf0
        /*0804*/ 	.word	0x00000000
        /*0808*/ 	.word	0x00032430
        /*080c*/ 	.short	0x010a
        /*080e*/ 	.byte	0x3f
	.zero		1


	//   ....[54]....
        /*0810*/ 	.word	0x0000eb40
        /*0814*/ 	.word	0x00000004
        /*0818*/ 	.word	0x00032410
        /*081c*/ 	.short	0x010a
        /*081e*/ 	.byte	0x3f
	.zero		1


	//   ....[55]....
        /*0820*/ 	.word	0x0000eb90
        /*0824*/ 	.word	0x00000000
        /*0828*/ 	.word	0x00032450
        /*082c*/ 	.short	0x010a
        /*082e*/ 	.byte	0x3f
	.zero		1


	//   ....[56]....
        /*0830*/ 	.word	0x0000ebf0
        /*0834*/ 	.word	0x00000099
        /*0838*/ 	.word	0x00032430
        /*083c*/ 	.short	0x010a
        /*083e*/ 	.byte	0x3f
	.zero		1


	//   ....[57]....
        /*0840*/ 	.word	0x0000ec50
        /*0844*/ 	.word	0x000000d1
        /*0848*/ 	.word	0x00032450
        /*084c*/ 	.short	0x010a
        /*084e*/ 	.byte	0x3f
	.zero		1


	//   ....[58]....
        /*0850*/ 	.word	0x0000edf0
        /*0854*/ 	.word	0x00000008
        /*0858*/ 	.word	0x00032440
        /*085c*/ 	.short	0x010a
        /*085e*/ 	.byte	0x3f
	.zero		1


	//   ....[59]....
        /*0860*/ 	.word	0x0000ee70
        /*0864*/ 	.word	0x00000008
        /*0868*/ 	.word	0x00032420
        /*086c*/ 	.short	0x010a
        /*086e*/ 	.byte	0x3f
	.zero		1


	//   ....[60]....
        /*0870*/ 	.word	0x0000eec0
        /*0874*/ 	.word	0x00000008
        /*0878*/ 	.word	0x00032460
        /*087c*/ 	.short	0x010a
        /*087e*/ 	.byte	0x3f
	.zero		1


	//   ....[61]....
        /*0880*/ 	.word	0x0000ef10
        /*0884*/ 	.word	0x00000003
        /*0888*/ 	.word	0x00032440
        /*088c*/ 	.short	0x010a
        /*088e*/ 	.byte	0x3f
	.zero		1


	//   ....[62]....
        /*0890*/ 	.word	0x0000ef60
        /*0894*/ 	.word	0x00000003
        /*0898*/ 	.word	0x00032460
        /*089c*/ 	.short	0x010a
        /*089e*/ 	.byte	0x3f
	.zero		1


	//   ....[63]....
        /*08a0*/ 	.word	0x0000efb0
        /*08a4*/ 	.word	0x00000002
        /*08a8*/ 	.word	0x00032440
        /*08ac*/ 	.short	0x010a
        /*08ae*/ 	.byte	0x3f
	.zero		1


	//   ....[64]....
        /*08b0*/ 	.word	0x0000f000
        /*08b4*/ 	.word	0x00000002
        /*08b8*/ 	.word	0x00032460
        /*08bc*/ 	.short	0x010a
        /*08be*/ 	.byte	0x3f
	.zero		1


	//   ....[65]....
        /*08c0*/ 	.word	0x0000f050
        /*08c4*/ 	.word	0x00000002
        /*08c8*/ 	.word	0x00032440
        /*08cc*/ 	.short	0x010a
        /*08ce*/ 	.byte	0x3f
	.zero		1


	//   ....[66]....
        /*08d0*/ 	.word	0x0000f0a0
        /*08d4*/ 	.word	0x00000002
        /*08d8*/ 	.word	0x00032460
        /*08dc*/ 	.short	0x010a
        /*08de*/ 	.byte	0x3f
	.zero		1


	//   ....[67]....
        /*08e0*/ 	.word	0x0000fa50
        /*08e4*/ 	.word	0x00000000
        /*08e8*/ 	.word	0x00032420
        /*08ec*/ 	.short	0x010a
        /*08ee*/ 	.byte	0x3f
	.zero		1


	//   ....[68]....
        /*08f0*/ 	.word	0x0000fbf0
        /*08f4*/ 	.word	0x00000006
        /*08f8*/ 	.word	0x00000000
        /*08fc*/ 	.short	0x010a
        /*08fe*/ 	.byte	0x3f
	.zero		1


	//   ....[69]....
        /*0900*/ 	.word	0x0000fc40
        /*0904*/ 	.word	0x00000007
        /*0908*/ 	.word	0x00000000
        /*090c*/ 	.short	0x010a
        /*090e*/ 	.byte	0x3f
	.zero		1


	//   ....[70]....
        /*0910*/ 	.word	0x0000fc90
        /*0914*/ 	.word	0x00000004
        /*0918*/ 	.word	0x00000000
        /*091c*/ 	.short	0x010a
        /*091e*/ 	.byte	0x3f
	.zero		1


	//----- nvinfo : EIATTR_NUM_MBARRIERS
	.align		4
.L_268:
        /*0920*/ 	.byte	0x03, 0x38
        /*0922*/ 	.short	0x0017


	//----- nvinfo : EIATTR_EXIT_INSTR_OFFSETS
	.align		4
        /*0924*/ 	.byte	0x04, 0x1c
        /*0926*/ 	.short	(.L_270 - .L_269)


	//   ....[0]....
.L_269:
        /*0928*/ 	.word	0x00000b20


	//   ....[1]....
        /*092c*/ 	.word	0x0000a1c0


	//   ....[2]....
        /*0930*/ 	.word	0x0000a220


	//   ....[3]....
        /*0934*/ 	.word	0x0000ea90


	//----- nvinfo : EIATTR_MAX_THREADS
	.align		4
.L_270:
        /*0938*/ 	.byte	0x04, 0x05
        /*093a*/ 	.short	(.L_272 - .L_271)
.L_271:
        /*093c*/ 	.word	0x00000180
        /*0940*/ 	.word	0x00000001
        /*0944*/ 	.word	0x00000001


	//----- nvinfo : EIATTR_CRS_STACK_SIZE
	.align		4
.L_272:
        /*0948*/ 	.byte	0x04, 0x1e
        /*094a*/ 	.short	(.L_274 - .L_273)
.L_273:
        /*094c*/ 	.word	0x00000000


	//----- nvinfo : EIATTR_CBANK_PARAM_SIZE
	.align		4
.L_274:
        /*0950*/ 	.byte	0x03, 0x19
        /*0952*/ 	.short	0x0b70


	//----- nvinfo : EIATTR_PARAM_CBANK
	.align		4
        /*0954*/ 	.byte	0x04, 0x0a
        /*0956*/ 	.short	(.L_276 - .L_275)
	.align		4
.L_275:
        /*0958*/ 	.word	index@(.nv.constant0._ZN7cutlass13device_kernelIN5flash11enable_sm90INS1_16FlashAttnFwdSm90INS1_25CollectiveMainloopFwdSm90ILi2EN4cute5tupleIJNS5_1CILi1EEES8_S8_EEENS6_IJNS7_ILi128EEENS7_ILi96EEENS7_ILi64EEEEEELi256ENS_6half_tEfNS_4arch4Sm90ELb0ELb0ELb1ELb1ELb0ELb0ELb1ELb1ELb0ELb0ELb0ELb0EEENS1_21CollectiveEpilogueFwdINS6_IJSA_NS7_ILi256EEESB_EEES9_SE_SG_Li256ELb1ELb0ELb0ELb0EEENS1_36VarlenDynamicPersistentTileSchedulerILi128ELi96ELi256ELi32ELb0ELb0ELb1ELb0ELb1ELb1EEEEEEEEEvNT_6ParamsE)
        /*095c*/ 	.short	0x0210
        /*095e*/ 	.short	0x0b70


	//----- nvinfo : EIATTR_SW_WAR
	.align		4
.L_276:
        /*0960*/ 	.byte	0x04, 0x36
        /*0962*/ 	.short	(.L_278 - .L_277)
.L_277:
        /*0964*/ 	.word	0x00000008
.L_278:


//--------------------- .nv.info._ZN7cutlass13device_kernelIN5flash11enable_sm90INS1_16FlashAttnFwdSm90INS1_25CollectiveMainloopFwdSm90ILi2EN4cute5tupleIJNS5_1CILi1EEES8_S8_EEENS6_IJNS7_ILi128EEENS7_ILi96EEENS7_ILi64EEEEEELi256ENS_6half_tEfNS_4arch4Sm90ELb0ELb0ELb1ELb1ELb0ELb1ELb1ELb1ELb0ELb0ELb0ELb0EEENS1_21CollectiveEpilogueFwdINS6_IJSA_NS7_ILi256EEESB_EEES9_SE_SG_Li256ELb1ELb0ELb0ELb0EEENS1_36VarlenDynamicPersistentTileSchedulerILi128ELi96ELi256ELi32ELb0ELb0ELb1ELb0ELb1ELb1EEEEEEEEEvNT_6ParamsE --------------------------
	.section	.nv.info._ZN7cutlass13device_kernelIN5flash11enable_sm90INS1_16FlashAttnFwdSm90INS1_25CollectiveMainloopFwdSm90ILi2EN4cute5tupleIJNS5_1CILi1EEES8_S8_EEENS6_IJNS7_ILi128EEENS7_ILi96EEENS7_ILi64EEEEEELi256ENS_6half_tEfNS_4arch4Sm90ELb0ELb0ELb1ELb1ELb0ELb1ELb1ELb1ELb0ELb0ELb0ELb0EEENS1_21CollectiveEpilogueFwdINS6_IJSA_NS7_ILi256EEESB_EEES9_SE_SG_Li256ELb1ELb0ELb0ELb0EEENS1_36VarlenDynamicPersistentTileSchedulerILi128ELi96ELi256ELi32ELb0ELb0ELb1ELb0ELb1ELb1EEEEEEEEEvNT_6ParamsE,"",@"SHT_CUDA_INFO"
	.sectionflags	@""
	.align	4


	//----- nvinfo : EIATTR_CUDA_API_VERSION
	.align		4
        /*0000*/ 	.byte	0x04, 0x37
        /*0002*/ 	.short	(.L_280 - .L_279)
.L_279:
        /*0004*/ 	.word	0x00000082


	//----- nvinfo : EIATTR_KPARAM_INFO
	.align		4
.L_280:
        /*0008*/ 	.byte	0x04, 0x17
        /*000a*/ 	.short	(.L_282 - .L_281)
.L_281:
        /*000c*/ 	.word	0x00000000
        /*0010*/ 	.short	0x0000
        /*0012*/ 	.short	0x0070
        /*0014*/ 	.byte	0x00, 0xf0, 0x01, 0x2c


	//----- nvinfo : EIATTR_SPARSE_MMA_MASK
	.align		4
.L_282:
        /*0018*/ 	.byte	0x03, 0x50
        /*001a*/ 	.short	0x0000


	//----- nvinfo : EIATTR_MAXREG_COUNT
	.align		4
        /*001c*/ 	.byte	0x03, 0x1b
        /*001e*/ 	.short	0x00a8


	//----- nvinfo : EIATTR_NUM_BARRIERS
	.align		4
        /*0020*/ 	.byte	0x02, 0x4c
        /*0022*/ 	.byte	0x10
	.zero		1


	//----- nvinfo : EIATTR_EXTERNS
	.align		4
        /*0024*/ 	.byte	0x04, 0x0f
        /*0026*/ 	.short	(.L_284 - .L_283)


	//   ....[0]....
	.align		4
.L_283:
        /*0028*/ 	.word	index@(__assertfail)


	//----- nvinfo : EIATTR_ANNOTATIONS
	.align		4
.L_284:
        /*002c*/ 	.byte	0x04, 0x55
        /*002e*/ 	.short	(.L_286 - .L_285)


	//   ....[0]....
.L_285:
        /* <DEDUP_REMOVED lines=66> */


	//----- nvinfo : EIATTR_MERCURY_ISA_VERSION
	.align		4
.L_286:
        /*0438*/ 	.byte	0x03, 0x5f
        /*043a*/ 	.short	0x0101


	//----- nvinfo : EIATTR_UNUSED_LOAD_BYTE_OFFSET
	.align		4
        /*043c*/ 	.byte	0x04, 0x44
        /*043e*/ 	.short	(.L_288 - .L_287)


	//   ....[0]....
.L_287:
        /*0440*/ 	.word	0x00000b70
        /*0444*/ 	.word	0x0000fff0


	//   ....[1]....
        /*0448*/ 	.word	0x0000ea90
        /*044c*/ 	.word	0x0000fff0


	//----- nvinfo : EIATTR_INT_WARP_WIDE_INSTR_OFFSETS
	.align		4
.L_288:
        /*0450*/ 	.byte	0x04, 0x31
        /*0452*/ 	.short	(.L_290 - .L_289)


	//   ....[0]....
.L_289:
        /*0454*/ 	.word	0x000001f0


	//   ....[1]....
        /*0458*/ 	.word	0x00000230


	//   ....[2]....
        /*045c*/ 	.word	0x000002a0


	//   ....[3]....
        /*0460*/ 	.word	0x000002b0


	//   ....[4]....
        /*0464*/ 	.word	0x00013240


	//   ....[5]....
        /*0468*/ 	.word	0x000132d0


	//   ....[6]....
        /*046c*/ 	.word	0x00013750


	//   ....[7]....
        /*0470*/ 	.word	0x00013780


	//   ....[8]....
        /*0474*/ 	.word	0x00015da0


	//   ....[9]....
        /*0478*/ 	.word	0x00015e30


	//----- nvinfo : EIATTR_COOP_GROUP_MASK_REGIDS
	.align		4
.L_290:
        /*047c*/ 	.byte	0x04, 0x29
        /*047e*/ 	.short	(.L_292 - .L_291)


	//   ....[0]....
.L_291:
        /*0480*/ 	.word	0xffffffff


	//   ....[1]....
        /*0484*/ 	.word	0xffffffff


	//   ....[2]....
        /*0488*/ 	.word	0xffffffff


	//   ....[3]....
        /*048c*/ 	.word	0xffffffff


	//   ....[4]....
        /*0490*/ 	.word	0xffffffff


	//   ....[5]....
        /*0494*/ 	.word	0xffffffff


	//   ....[6]....
        /*0498*/ 	.word	0xffffffff


	//   ....[7]....
        /*049c*/ 	.word	0xffffffff


	//   ....[8]....
        /*04a0*/ 	.word	0xffffffff


	//   ....[9]....
        /*04a4*/ 	.word	0xffffffff


	//   ....[10]....
        /*04a8*/ 	.word	0xffffffff


	//   ....[11]....
        /*04ac*/ 	.word	0xffffffff


	//   ....[12]....
        /*04b0*/ 	.word	0xffffffff


	//   ....[13]....
        /*04b4*/ 	.word	0xffffffff


	//   ....[14]....
        /*04b8*/ 	.word	0xffffffff


	//   ....[15]....
        /*04bc*/ 	.word	0xffffffff


	//   ....[16]....
        /*04c0*/ 	.word	0xffffffff


	//   ....[17]....
        /*04c4*/ 	.word	0xffffffff


	//   ....[18]....
        /*04c8*/ 	.word	0xffffffff


	//   ....[19]....
        /*04cc*/ 	.word	0xffffffff


	//   ....[20]....
        /*04d0*/ 	.word	0xffffffff


	//   ....[21]....
        /*04d4*/ 	.word	0xffffffff


	//   ....[22]....
        /*04d8*/ 	.word	0xffffffff


	//   ....[23]....
        /*04dc*/ 	.word	0xffffffff


	//   ....[24]....
        /*04e0*/ 	.word	0xffffffff


	//   ....[25]....
        /*04e4*/ 	.word	0xffffffff


	//   ....[26]....
        /*04e8*/ 	.word	0xffffffff


	//   ....[27]....
        /*04ec*/ 	.word	0xffffffff


	//   ....[28]....
        /*04f0*/ 	.word	0xffffffff


	//   ....[29]....
        /*04f4*/ 	.word	0xffffffff


	//   ....[30]....
        /*04f8*/ 	.word	0xffffffff


	//   ....[31]....
        /*04fc*/ 	.word	0xffffffff


	//   ....[32]....
        /*0500*/ 	.word	0xffffffff


	//   ....[33]....
        /*0504*/ 	.word	0xffffffff


	//   ....[34]....
        /*0508*/ 	.word	0xffffffff


	//   ....[35]....
        /*050c*/ 	.word	0xffffffff


	//   ....[36]....
        /*0510*/ 	.word	0xffffffff


	//   ....[37]....
        /*0514*/ 	.word	0xffffffff


	//   ....[38]....
        /*0518*/ 	.word	0xffffffff


	//   ....[39]....
        /*051c*/ 	.word	0xffffffff


	//   ....[40]....
        /*0520*/ 	.word	0xffffffff


	//   ....[41]....
        /*0524*/ 	.word	0xffffffff


	//   ....[42]....
        /*0528*/ 	.word	0xffffffff


	//   ....[43]....
        /*052c*/ 	.word	0xffffffff


	//   ....[44]....
        /*0530*/ 	.word	0xffffffff


	//   ....[45]....
        /*0534*/ 	.word	0xffffffff


	//   ....[46]....
        /*0538*/ 	.word	0xffffffff


	//   ....[47]....
        /*053c*/ 	.word	0xffffffff


	//   ....[48]....
        /*0540*/ 	.word	0xffffffff


	//   ....[49]....
        /*0544*/ 	.word	0xffffffff


	//   ....[50]....
        /*0548*/ 	.word	0xffffffff


	//   ....[51]....
        /*054c*/ 	.word	0xffffffff


	//   ....[52]....
        /*0550*/ 	.word	0xffffffff


	//   ....[53]....
        /*0554*/ 	.word	0xffffffff


	//   ....[54]....
        /*0558*/ 	.word	0x0500000f


	//   ....[55]....
        /*055c*/ 	.word	0x0500000f


	//   ....[56]....
        /*0560*/ 	.word	0x0500000f


	//   ....[57]....
        /*0564*/ 	.word	0x0500000f


	//   ....[58]....
        /*0568*/ 	.word	0x0500000f


	//   ....[59]....
        /*056c*/ 	.word	0x0500000f


	//   ....[60]....
        /*0570*/ 	.word	0x0500000f


	//   ....[61]....
        /*0574*/ 	.word	0x0500000f


	//   ....[62]....
        /*0578*/ 	.word	0x0500000f


	//   ....[63]....
        /*057c*/ 	.word	0x0500000f


	//   ....[64]....
        /*0580*/ 	.word	0x0500000f


	//   ....[65]....
        /*0584*/ 	.word	0x0500000f


	//   ....[66]....
        /*0588*/ 	.word	0x0500000f


	//   ....[67]....
        /*058c*/ 	.word	0x0500000f


	//   ....[68]....
        /*0590*/ 	.word	0x0500000f


	//   ....[69]....
        /*0594*/ 	.word	0x0500000f


	//   ....[70]....
        /*0598*/ 	.word	0x0500000f


	//   ....[71]....
        /*059c*/ 	.word	0x0500000f


	//   ....[72]....
        /*05a0*/ 	.word	0x0500000f


	//   ....[73]....
        /*05a4*/ 	.word	0x0500000f


	//   ....[74]....
        /*05a8*/ 	.word	0x0500000f


	//   ....[75]....
        /*05ac*/ 	.word	0x0500000f


	//   ....[76]....
        /*05b0*/ 	.word	0x0500000f


	//   ....[77]....
        /*05b4*/ 	.word	0x0500000f


	//   ....[78]....
        /*05b8*/ 	.word	0x0500000f


	//   ....[79]....
        /*05bc*/ 	.word	0x0500000f


	//   ....[80]....
        /*05c0*/ 	.word	0x0500000f


	//   ....[81]....
        /*05c4*/ 	.word	0x0500000f


	//   ....[82]....
        /*05c8*/ 	.word	0x0500000f


	//----- nvinfo : EIATTR_COOP_GROUP_INSTR_OFFSETS
	.align		4
.L_292:
        /*05cc*/ 	.byte	0x04, 0x28
        /*05ce*/ 	.short	(.L_294 - .L_293)


	//   ....[0]....
.L_293:
        /*05d0*/ 	.word	0x00000070


	//   ....[1]....
        /*05d4*/ 	.word	0x00000200


	//   ....[2]....
        /*05d8*/ 	.word	0x00000250


	//   ....[3]....
        /*05dc*/ 	.word	0x000004a0


	//   ....[4]....
        /*05e0*/ 	.word	0x00000600


	//   ....[5]....
        /*05e4*/ 	.word	0x00000720


	//   ....[6]....
        /*05e8*/ 	.word	0x00000880


	//   ....[7]....
        /*05ec*/ 	.word	0x00005ce0


	//   ....[8]....
        /*05f0*/ 	.word	0x0000a280


	//   ....[9]....
        /*05f4*/ 	.word	0x0000a2a0


	//   ....[10]....
        /*05f8*/ 	.word	0x0000a2c0


	//   ....[11]....
        /*05fc*/ 	.word	0x0000a2e0


	//   ....[12]....
        /*0600*/ 	.word	0x0000c7f0


	//   ....[13]....
        /*0604*/ 	.word	0x0000c8c0


	//   ....[14]....
        /*0608*/ 	.word	0x0000c8e0


	//   ....[15]....
        /*060c*/ 	.word	0x0000c920


	//   ....[16]....
        /*0610*/ 	.word	0x0000dff0


	//   ....[17]....
        /*0614*/ 	.word	0x0000e050


	//   ....[18]....
        /*0618*/ 	.word	0x0000e0b0


	//   ....[19]....
        /*061c*/ 	.word	0x0000e0e0


	//   ....[20]....
        /*0620*/ 	.word	0x00011480


	//   ....[21]....
        /*0624*/ 	.word	0x00011610


	//   ....[22]....
        /*0628*/ 	.word	0x00011640


	//   ....[23]....
        /*062c*/ 	.word	0x00011680


	//   ....[24]....
        /*0630*/ 	.word	0x000116e0


	//   ....[25]....
        /*0634*/ 	.word	0x00011740


	//   ....[26]....
        /*0638*/ 	.word	0x00011780


	//   ....[27]....
        /*063c*/ 	.word	0x00011930


	//   ....[28]....
        /*0640*/ 	.word	0x00011990


	//   ....[29]....
        /*0644*/ 	.word	0x000119d0


	//   ....[30]....
        /*0648*/ 	.word	0x00011a10


	//   ....[31]....
        /*064c*/ 	.word	0x00011a40


	//   ....[32]....
        /*0650*/ 	.word	0x00011a70


	//   ....[33]....
        /*0654*/ 	.word	0x00011b00


	//   ....[34]....
        /*0658*/ 	.word	0x00011b30


	//   ....[35]....
        /*065c*/ 	.word	0x00011bc0


	//   ....[36]....
        /*0660*/ 	.word	0x00015ec0


	//   ....[37]....
        /*0664*/ 	.word	0x00015ed0


	//   ....[38]....
        /*0668*/ 	.word	0x00015fe0


	//   ....[39]....
        /*066c*/ 	.word	0x00016040


	//   ....[40]....
        /*0670*/ 	.word	0x00016080


	//   ....[41]....
        /*0674*/ 	.word	0x000160c0


	//   ....[42]....
        /*0678*/ 	.word	0x000160f0


	//   ....[43]....
        /*067c*/ 	.word	0x00016120


	//   ....[44]....
        /*0680*/ 	.word	0x000162b0


	//   ....[45]....
        /*0684*/ 	.word	0x00016310


	//   ....[46]....
        /*0688*/ 	.word	0x00016350


	//   ....[47]....
        /*068c*/ 	.word	0x00016390


	//   ....[48]....
        /*0690*/ 	.word	0x000163c0


	//   ....[49]....
        /*0694*/ 	.word	0x000163f0


	//   ....[50]....
        /*0698*/ 	.word	0x000164b0


	//   ....[51]....
        /*069c*/ 	.word	0x000164d0


	//   ....[52]....
        /*06a0*/ 	.word	0x00016540


	//   ....[53]....
        /*06a4*/ 	.word	0x00016970


	//   ....[54]....
        /*06a8*/ 	.word	0x00016e20


	//   ....[55]....
        /*06ac*/ 	.word	0x00016ec0


	//   ....[56]....
        /*06b0*/ 	.word	0x00016f60


	//   ....[57]....
        /*06b4*/ 	.word	0x00017000


	//   ....[58]....
        /*06b8*/ 	.word	0x000170a0


	//   ....[59]....
        /*06bc*/ 	.word	0x00017190


	//   ....[60]....
        /*06c0*/ 	.word	0x00017230


	//   ....[61]....
        /*06c4*/ 	.word	0x000172d0


	//   ....[62]....
        /*06c8*/ 	.word	0x00017370


	//   ....[63]....
        /*06cc*/ 	.word	0x00017620


	//   ....[64]....
        /*06d0*/ 	.word	0x00017900


	//   ....[65]....
        /*06d4*/ 	.word	0x00017d20


	//   ....[66]....
        /*06d8*/ 	.word	0x00017db0


	//   ....[67]....
        /*06dc*/ 	.word	0x00017e50


	//   ....[68]....
        /*06e0*/ 	.word	0x00017f00


	//   ....[69]....
        /*06e4*/ 	.word	0x00017f80


	//   ....[70]....
        /*06e8*/ 	.word	0x00018000


	//   ....[71]....
        /*06ec*/ 	.word	0x00018080


	//   ....[72]....
        /*06f0*/ 	.word	0x00018100


	//   ....[73]....
        /*06f4*/ 	.word	0x00018190


	//   ....[74]....
        /*06f8*/ 	.word	0x00018240


	//   ....[75]....
        /*06fc*/ 	.word	0x000182c0


	//   ....[76]....
        /*0700*/ 	.word	0x00018340


	//   ....[77]....
        /*0704*/ 	.word	0x000183c0


	//   ....[78]....
        /*0708*/ 	.word	0x00018440


	//   ....[79]....
        /*070c*/ 	.word	0x000184b0


	//   ....[80]....
        /*0710*/ 	.word	0x00018550


	//   ....[81]....
        /*0714*/ 	.word	0x000185e0


	//   ....[82]....
        /*0718*/ 	.word	0x00018700


	//----- nvinfo : EIATTR_REG_RECONFIG
	.align		4
.L_294:
        /*071c*/ 	.byte	0x01, 0x54
	.zero		2


	//----- nvinfo : EIATTR_SYSCALL_OFFSETS
	.align		4
        /*0720*/ 	.byte	0x04, 0x46
        /*0722*/ 	.short	(.L_296 - .L_295)


	//   ....[0]....
.L_295:
        /*0724*/ 	.word	0x000017f0


	//   ....[1]....
        /*0728*/ 	.word	0x00001940


	//   ....[2]....
        /*072c*/ 	.word	0x00005e50


	//   ....[3]....
        /*0730*/ 	.word	0x00006340


	//   ....[4]....
        /*0734*/ 	.word	0x00013460


	//   ....[5]....
        /*0738*/ 	.word	0x000135a0


	//   ....[6]....
        /*073c*/ 	.word	0x000136a0


	//----- nvinfo : EIATTR_MBARRIER_INSTR_OFFSETS
	.align		4
.L_296:
        /*0740*/ 	.byte	0x04, 0x39
        /*0742*/ 	.short	(.L_298 - .L_297)


	//   ....[0]....
.L_297:
        /*0744*/ 	.word	0x00000340
        /*0748*/ 	.word	0x000000ff
        /*074c*/ 	.word	0x00032400
        /*0750*/ 	.short	0x0100
        /*0752*/ 	.byte	0x08
	.zero		1


	//   ....[1]....
        /*0754*/ 	.word	0x00000350
        /*0758*/ 	.word	0x000000ff
        /*075c*/ 	.word	0x00032410
        /*0760*/ 	.short	0x0100
        /*0762*/ 	.byte	0x08
	.zero		1


	//   ....[2]....
        /*0764*/ 	.word	0x00000360
        /*0768*/ 	.word	0x000000ff
        /*076c*/ 	.word	0x00032420
        /*0770*/ 	.short	0x0100
        /*0772*/ 	.byte	0x08
	.zero		1


	//   ....[3]....
        /*0774*/ 	.word	0x00000450
        /*0778*/ 	.word	0x000000ff
        /*077c*/ 	.word	0x00032430
        /*0780*/ 	.short	0x0100
        /*0782*/ 	.byte	0x08
	.zero		1


	//   ....[4]....
        /*0784*/ 	.word	0x00000460
        /*0788*/ 	.word	0x000000ff
        /*078c*/ 	.word	0x00032440
        /*0790*/ 	.short	0x0100
        /*0792*/ 	.byte	0x08
	.zero		1


	//   ....[5]....
        /*0794*/ 	.word	0x00000470
        /*0798*/ 	.word	0x000000ff
        /*079c*/ 	.word	0x00032438
        /*07a0*/ 	.short	0x0100
        /*07a2*/ 	.byte	0x08
	.zero		1


	//   ....[6]....
        /*07a4*/ 	.word	0x00000480
        /*07a8*/ 	.word	0x000000ff
        /*07ac*/ 	.word	0x00032448
        /*07b0*/ 	.short	0x0100
        /*07b2*/ 	.byte	0x08
	.zero		1


	//   ....[7]....
        /*07b4*/ 	.word	0x000005b0
        /*07b8*/ 	.word	0x000000ff
        /*07bc*/ 	.word	0x00032450
        /*07c0*/ 	.short	0x0100
        /*07c2*/ 	.byte	0x08
	.zero		1


	//   ....[8]....
        /*07c4*/ 	.word	0x000005c0
        /*07c8*/ 	.word	0x000000ff
        /*07cc*/ 	.word	0x00032460
        /*07d0*/ 	.short	0x0100
        /*07d2*/ 	.byte	0x08
	.zero		1


	//   ....[9]....
        /*07d4*/ 	.word	0x000005d0
        /*07d8*/ 	.word	0x000000ff
        /*07dc*/ 	.word	0x00032458
        /*07e0*/ 	.short	0x0100
        /*07e2*/ 	.byte	0x08
	.zero		1


	//   ....[10]....
        /*07e4*/ 	.word	0x000005e0
        /*07e8*/ 	.word	0x000000ff
        /*07ec*/ 	.word	0x00032468
        /*07f0*/ 	.short	0x0100
        /*07f2*/ 	.byte	0x08
	.zero		1


	//   ....[11]....
        /*07f4*/ 	.word	0x000006d0
        /*07f8*/ 	.word	0x000000ff
        /*07fc*/ 	.word	0x00032470
        /*0800*/ 	.short	0x0100
        /*0802*/ 	.byte	0x06
	.zero		1


	//   ....[12]....
        /*0804*/ 	.word	0x000006e0
        /*0808*/ 	.word	0x000000ff
        /*080c*/ 	.word	0x00032480
        /*0810*/ 	.short	0x0100
        /*0812*/ 	.byte	0x06
	.zero		1


	//   ....[13]....
        /*0814*/ 	.word	0x000006f0
        /*0818*/ 	.word	0x000000ff
        /*081c*/ 	.word	0x00032478
        /*0820*/ 	.short	0x0100
        /*0822*/ 	.byte	0x06
	.zero		1


	//   ....[14]....
        /*0824*/ 	.word	0x00000700
        /*0828*/ 	.word	0x000000ff
        /*082c*/ 	.word	0x00032488
        /*0830*/ 	.short	0x0100
        /*0832*/ 	.byte	0x06
	.zero		1


	//   ....[15]....
        /*0834*/ 	.word	0x00000830
        /*0838*/ 	.word	0x000000ff
        /*083c*/ 	.word	0x00032490
        /*0840*/ 	.short	0x0100
        /*0842*/ 	.byte	0x08
	.zero		1


	//   ....[16]....
        /*0844*/ 	.word	0x00000840
        /*0848*/ 	.word	0x000000ff
        /*084c*/ 	.word	0x000324a0
        /*0850*/ 	.short	0x0100
        /*0852*/ 	.byte	0x08
	.zero		1


	//   ....[17]....
        /*0854*/ 	.word	0x00000850
        /*0858*/ 	.word	0x000000ff
        /*085c*/ 	.word	0x00032498
        /*0860*/ 	.short	0x0100
        /*0862*/ 	.byte	0x08
	.zero		1


	//   ....[18]....
        /*0864*/ 	.word	0x00000860
        /*0868*/ 	.word	0x000000ff
        /*086c*/ 	.word	0x000324a8
        /*0870*/ 	.short	0x0100
        /*0872*/ 	.byte	0x08
	.zero		1


	//   ....[19]....
        /*0874*/ 	.word	0x00000990
        /*0878*/ 	.word	0x000000ff
        /*087c*/ 	.word	0x000324b0
        /*0880*/ 	.short	0x0100
        /*0882*/ 	.byte	0x08
	.zero		1


	//   ....[20]....
        /*0884*/ 	.word	0x000009a0
        /*0888*/ 	.word	0x000000ff
        /*088c*/ 	.word	0x000324c0
        /*0890*/ 	.short	0x0100
        /*0892*/ 	.byte	0x08
	.zero		1


	//   ....[21]....
        /*0894*/ 	.word	0x000009b0
        /*0898*/ 	.word	0x000000ff
        /*089c*/ 	.word	0x000324b8
        /*08a0*/ 	.short	0x0100
        /*08a2*/ 	.byte	0x08
	.zero		1


	//   ....[22]....
        /*08a4*/ 	.word	0x000009c0
        /*08a8*/ 	.word	0x000000ff
        /*08ac*/ 	.word	0x000324c8
        /*08b0*/ 	.short	0x0100
        /*08b2*/ 	.byte	0x08
	.zero		1


	//   ....[23]....
        /*08b4*/ 	.word	0x00002c80
        /*08b8*/ 	.word	0x0000005f
        /*08bc*/ 	.word	0x00032490
        /*08c0*/ 	.short	0x010a
        /*08c2*/ 	.byte	0x3f
	.zero		1


	//   ....[24]....
        /*08c4*/ 	.word	0x00003e20
        /*08c8*/ 	.word	0x0000005f
        /*08cc*/ 	.word	0x00032490
        /*08d0*/ 	.short	0x010a
        /*08d2*/ 	.byte	0x3f
	.zero		1


	//   ....[25]....
        /*08d4*/ 	.word	0x00004e80
        /*08d8*/ 	.word	0x0000005f
        /*08dc*/ 	.word	0x00032490
        /*08e0*/ 	.short	0x010a
        /*08e2*/ 	.byte	0x3f
	.zero		1


	//   ....[26]....
        /*08e4*/ 	.word	0x00005090
        /*08e8*/ 	.word	0x00000028
        /*08ec*/ 	.word	0x00000000
        /*08f0*/ 	.short	0x0101
        /*08f2*/ 	.byte	0x3f
	.zero		1


	//   ....[27]....
        /*08f4*/ 	.word	0x000050d0
        /*08f8*/ 	.word	0x0000005f
        /*08fc*/ 	.word	0x000324b0
        /*0900*/ 	.short	0x010a
        /*0902*/ 	.byte	0x3f
	.zero		1


	//   ....[28]....
        /*0904*/ 	.word	0x00005730
        /*0908*/ 	.word	0x0000005f
        /*090c*/ 	.word	0x00000000
        /*0910*/ 	.short	0x0101
        /*0912*/ 	.byte	0x3f
	.zero		1


	//   ....[29]....
        /*0914*/ 	.word	0x00005ee0
        /*0918*/ 	.word	0x00000012
        /*091c*/ 	.word	0x00032400
        /*0920*/ 	.short	0x010a
        /*0922*/ 	.byte	0x3f
	.zero		1


	//   ....[30]....
        /*0924*/ 	.word	0x00005f30
        /*0928*/ 	.word	0x00000012
        /*092c*/ 	.word	0x00032400
        /*0930*/ 	.short	0x010a
        /*0932*/ 	.byte	0x3f
	.zero		1


	//   ....[31]....
        /*0934*/ 	.word	0x00006620
        /*0938*/ 	.word	0x00000012
        /*093c*/ 	.word	0x00032400
        /*0940*/ 	.short	0x010a
        /*0942*/ 	.byte	0x3f
	.zero		1


	//   ....[32]....
        /*0944*/ 	.word	0x00007490
        /*0948*/ 	.word	0x00000012
        /*094c*/ 	.word	0x00032400
        /*0950*/ 	.short	0x010a
        /*0952*/ 	.byte	0x3f
	.zero		1


	//   ....[33]....
        /*0954*/ 	.word	0x000082b0
        /*0958*/ 	.word	0x00000000
        /*095c*/ 	.word	0x00032430
        /*0960*/ 	.short	0x010a
        /*0962*/ 	.byte	0x3f
	.zero		1


	//   ....[34]....
        /*0964*/ 	.word	0x00008320
        /*0968*/ 	.word	0x00000000
        /*096c*/ 	.word	0x00032430
        /*0970*/ 	.short	0x010a
        /*0972*/ 	.byte	0x3f
	.zero		1


	//   ....[35]....
        /*0974*/ 	.word	0x00008710
        /*0978*/ 	.word	0x00000012
        /*097c*/ 	.word	0x00032410
        /*0980*/ 	.short	0x010a
        /*0982*/ 	.byte	0x3f
	.zero		1


	//   ....[36]....
        /*0984*/ 	.word	0x00008760
        /*0988*/ 	.word	0x00000000
        /*098c*/ 	.word	0x00032450
        /*0990*/ 	.short	0x010a
        /*0992*/ 	.byte	0x3f
	.zero		1


	//   ....[37]....
        /*0994*/ 	.word	0x000087e0
        /*0998*/ 	.word	0x00000000
        /*099c*/ 	.word	0x00032450
        /*09a0*/ 	.short	0x010a
        /*09a2*/ 	.byte	0x3f
	.zero		1


	//   ....[38]....
        /*09a4*/ 	.word	0x0000a440
        /*09a8*/ 	.word	0x00000018
        /*09ac*/ 	.word	0x00000000
        /*09b0*/ 	.short	0x0101
        /*09b2*/ 	.byte	0x3f
	.zero		1


	//   ....[39]....
        /*09b4*/ 	.word	0x0000b120
        /*09b8*/ 	.word	0x00000000
        /*09bc*/ 	.word	0x00000000
        /*09c0*/ 	.short	0x0101
        /*09c2*/ 	.byte	0x3f
	.zero		1


	//   ....[40]....
        /*09c4*/ 	.word	0x0000b230
        /*09c8*/ 	.word	0x00000003
        /*09cc*/ 	.word	0x00032430
        /*09d0*/ 	.short	0x010a
        /*09d2*/ 	.byte	0x3f
	.zero		1


	//   ....[41]....
        /*09d4*/ 	.word	0x0000b290
        /*09d8*/ 	.word	0x00000003
        /*09dc*/ 	.word	0x00032430
        /*09e0*/ 	.short	0x010a
        /*09e2*/ 	.byte	0x3f
	.zero		1


	//   ....[42]....
        /*09e4*/ 	.word	0x0000b540
        /*09e8*/ 	.word	0x00000003
        /*09ec*/ 	.word	0x00032450
        /*09f0*/ 	.short	0x010a
        /*09f2*/ 	.byte	0x3f
	.zero		1


	//   ....[43]....
        /*09f4*/ 	.word	0x0000b590
        /*09f8*/ 	.word	0x00000003
        /*09fc*/ 	.word	0x00032450
        /*0a00*/ 	.short	0x010a
        /*0a02*/ 	.byte	0x3f
	.zero		1


	//   ....[44]....
        /*0a04*/ 	.word	0x0000ca90
        /*0a08*/ 	.word	0x0000000a
        /*0a0c*/ 	.word	0x00000000
        /*0a10*/ 	.short	0x0101
        /*0a12*/ 	.byte	0x3f
	.zero		1


	//   ....[45]....
        /*0a14*/ 	.word	0x0000dfc0
        /*0a18*/ 	.word	0x00000003
        /*0a1c*/ 	.word	0x00000000
        /*0a20*/ 	.short	0x0101
        /*0a22*/ 	.byte	0x3f
	.zero		1


	//   ....[46]....
        /*0a24*/ 	.word	0x00010190
        /*0a28*/ 	.word	0x00000000
        /*0a2c*/ 	.word	0x00000000
        /*0a30*/ 	.short	0x0101
        /*0a32*/ 	.byte	0x3f
	.zero		1


	//   ....[47]....
        /*0a34*/ 	.word	0x000125e0
        /*0a38*/ 	.word	0x00000005
        /*0a3c*/ 	.word	0x00032420
        /*0a40*/ 	.short	0x010a
        /*0a42*/ 	.byte	0x3f
	.zero		1


	//   ....[48]....
        /*0a44*/ 	.word	0x00012660
        /*0a48*/ 	.word	0x00000007
        /*0a4c*/ 	.word	0x000324a0
        /*0a50*/ 	.short	0x010a
        /*0a52*/ 	.byte	0x3f
	.zero		1


	//   ....[49]....
        /*0a54*/ 	.word	0x00012840
        /*0a58*/ 	.word	0x00000007
        /*0a5c*/ 	.word	0x000324c0
        /*0a60*/ 	.short	0x010a
        /*0a62*/ 	.byte	0x3f
	.zero		1


	//   ....[50]....
        /*0a64*/ 	.word	0x00012c50
        /*0a68*/ 	.word	0x00000007
        /*0a6c*/ 	.word	0x000324a0
        /*0a70*/ 	.short	0x010a
        /*0a72*/ 	.byte	0x3f
	.zero		1


	//   ....[51]....
        /*0a74*/ 	.word	0x00012e10
        /*0a78*/ 	.word	0x00000007
        /*0a7c*/ 	.word	0x000324c0
        /*0a80*/ 	.short	0x010a
        /*0a82*/ 	.byte	0x3f
	.zero		1


	//   ....[52]....
        /*0a84*/ 	.word	0x00013c00
        /*0a88*/ 	.word	0x00000005
        /*0a8c*/ 	.word	0x00032440
        /*0a90*/ 	.short	0x010a
        /*0a92*/ 	.byte	0x3f
	.zero		1


	//   ....[53]....
        /*0a94*/ 	.word	0x00014220
        /*0a98*/ 	.word	0x00000005
        /*0a9c*/ 	.word	0x00032420
        /*0aa0*/ 	.short	0x010a
        /*0aa2*/ 	.byte	0x3f
	.zero		1


	//   ....[54]....
        /*0aa4*/ 	.word	0x000142f0
        /*0aa8*/ 	.word	0x00000002
        /*0aac*/ 	.word	0x00032460
        /*0ab0*/ 	.short	0x010a
        /*0ab2*/ 	.byte	0x3f
	.zero		1


	//   ....[55]....
        /*0ab4*/ 	.word	0x00014960
        /*0ab8*/ 	.word	0x00000002
        /*0abc*/ 	.word	0x00032440
        /*0ac0*/ 	.short	0x010a
        /*0ac2*/ 	.byte	0x3f
	.zero		1


	//   ....[56]....
        /*0ac4*/ 	.word	0x00014b70
        /*0ac8*/ 	.word	0x00000002
        /*0acc*/ 	.word	0x00032460
        /*0ad0*/ 	.short	0x010a
        /*0ad2*/ 	.byte	0x3f
	.zero		1


	//   ....[57]....
        /*0ad4*/ 	.word	0x000150d0
        /*0ad8*/ 	.word	0x00000003
        /*0adc*/ 	.word	0x00032440
        /*0ae0*/ 	.short	0x010a
        /*0ae2*/ 	.byte	0x3f
	.zero		1


	//   ....[58]....
        /*0ae4*/ 	.word	0x000152d0
        /*0ae8*/ 	.word	0x00000003
        /*0aec*/ 	.word	0x00032460
        /*0af0*/ 	.short	0x010a
        /*0af2*/ 	.byte	0x3f
	.zero		1


	//   ....[59]....
        /*0af4*/ 	.word	0x000157b0
        /*0af8*/ 	.word	0x00000003
        /*0afc*/ 	.word	0x00032440
        /*0b00*/ 	.short	0x010a
        /*0b02*/ 	.byte	0x3f
	.zero		1


	//   ....[60]....
        /*0b04*/ 	.word	0x000159c0
        /*0b08*/ 	.word	0x00000003
        /*0b0c*/ 	.word	0x00032460
        /*0b10*/ 	.short	0x010a
        /*0b12*/ 	.byte	0x3f
	.zero		1


	//   ....[61]....
        /*0b14*/ 	.word	0x00016900
        /*0b18*/ 	.word	0x00000000
        /*0b1c*/ 	.word	0x00032420
        /*0b20*/ 	.short	0x010a
        /*0b22*/ 	.byte	0x3f
	.zero		1


	//   ....[62]....
        /*0b24*/ 	.word	0x00016ac0
        /*0b28*/ 	.word	0x00000006
        /*0b2c*/ 	.word	0x00000000
        /*0b30*/ 	.short	0x010a
        /*0b32*/ 	.byte	0x3f
	.zero		1


	//   ....[63]....
        /*0b34*/ 	.word	0x00016b30
        /*0b38*/ 	.word	0x00000007
        /*0b3c*/ 	.word	0x00000000
        /*0b40*/ 	.short	0x010a
        /*0b42*/ 	.byte	0x3f
	.zero		1


	//   ....[64]....
        /*0b44*/ 	.word	0x00016ba0
        /*0b48*/ 	.word	0x00000004
        /*0b4c*/ 	.word	0x00000000
        /*0b50*/ 	.short	0x010a
        /*0b52*/ 	.byte	0x3f
	.zero		1


	//   ....[65]....
        /*0b54*/ 	.word	0x00016bd0
        /*0b58*/ 	.word	0x00000003
        /*0b5c*/ 	.word	0x00000000
        /*0b60*/ 	.short	0x010a
        /*0b62*/ 	.byte	0x3f
	.zero		1


	//   ....[66]....
        /*0b64*/ 	.word	0x00016c30
        /*0b68*/ 	.word	0x0000005f
        /*0b6c*/ 	.word	0x00032490
        /*0b70*/ 	.short	0x010a
        /*0b72*/ 	.byte	0x3f
	.zero		1


	//   ....[67]....
        /*0b74*/ 	.word	0x00016c80
        /*0b78*/ 	.word	0x0000005f
        /*0b7c*/ 	.word	0x00032490
        /*0b80*/ 	.short	0x010a
        /*0b82*/ 	.byte	0x3f
	.zero		1


	//   ....[68]....
        /*0b84*/ 	.word	0x00016cd0
        /*0b88*/ 	.word	0x0000005f
        /*0b8c*/ 	.word	0x00032490
        /*0b90*/ 	.short	0x010a
        /*0b92*/ 	.byte	0x3f
	.zero		1


	//   ....[69]....
        /*0b94*/ 	.word	0x00016d20
        /*0b98*/ 	.word	0x0000005f
        /*0b9c*/ 	.word	0x000324b0
        /*0ba0*/ 	.short	0x010a
        /*0ba2*/ 	.byte	0x3f
	.zero		1


	//   ....[70]....
        /*0ba4*/ 	.word	0x000170e0
        /*0ba8*/ 	.word	0x00000012
        /*0bac*/ 	.word	0x00032400
        /*0bb0*/ 	.short	0x010a
        /*0bb2*/ 	.byte	0x3f
	.zero		1


	//   ....[71]....
        /*0bb4*/ 	.word	0x000173b0
        /*0bb8*/ 	.word	0x00000012
        /*0bbc*/ 	.word	0x00032400
        /*0bc0*/ 	.short	0x010a
        /*0bc2*/ 	.byte	0x3f
	.zero		1


	//   ....[72]....
        /*0bc4*/ 	.word	0x00017400
        /*0bc8*/ 	.word	0x00000000
        /*0bcc*/ 	.word	0x00032430
        /*0bd0*/ 	.short	0x010a
        /*0bd2*/ 	.byte	0x3f
	.zero		1


	//   ....[73]....
        /*0bd4*/ 	.word	0x00017450
        /*0bd8*/ 	.word	0x00000012
        /*0bdc*/ 	.word	0x00032410
        /*0be0*/ 	.short	0x010a
        /*0be2*/ 	.byte	0x3f
	.zero		1


	//   ....[74]....
        /*0be4*/ 	.word	0x000174a0
        /*0be8*/ 	.word	0x00000000
        /*0bec*/ 	.word	0x00032450
        /*0bf0*/ 	.short	0x010a
        /*0bf2*/ 	.byte	0x3f
	.zero		1


	//   ....[75]....
        /*0bf4*/ 	.word	0x000174f0
        /*0bf8*/ 	.word	0x00000003
        /*0bfc*/ 	.word	0x00032430
        /*0c00*/ 	.short	0x010a
        /*0c02*/ 	.byte	0x3f
	.zero		1


	//   ....[76]....
        /*0c04*/ 	.word	0x00017540
        /*0c08*/ 	.word	0x00000003
        /*0c0c*/ 	.word	0x00032450
        /*0c10*/ 	.short	0x010a
        /*0c12*/ 	.byte	0x3f
	.zero		1


	//   ....[77]....
        /*0c14*/ 	.word	0x000176e0
        /*0c18*/ 	.word	0x00000005
        /*0c1c*/ 	.word	0x00032420
        /*0c20*/ 	.short	0x010a
        /*0c22*/ 	.byte	0x3f
	.zero		1


	//   ....[78]....
        /*0c24*/ 	.word	0x00017730
        /*0c28*/ 	.word	0x00000007
        /*0c2c*/ 	.word	0x000324a0
        /*0c30*/ 	.short	0x010a
        /*0c32*/ 	.byte	0x3f
	.zero		1


	//   ....[79]....
        /*0c34*/ 	.word	0x00017780
        /*0c38*/ 	.word	0x00000007
        /*0c3c*/ 	.word	0x000324c0
        /*0c40*/ 	.short	0x010a
        /*0c42*/ 	.byte	0x3f
	.zero		1


	//   ....[80]....
        /*0c44*/ 	.word	0x000177d0
        /*0c48*/ 	.word	0x00000007
        /*0c4c*/ 	.word	0x000324a0
        /*0c50*/ 	.short	0x010a
        /*0c52*/ 	.byte	0x3f
	.zero		1


	//   ....[81]....
        /*0c54*/ 	.word	0x00017820
        /*0c58*/ 	.word	0x00000007
        /*0c5c*/ 	.word	0x000324c0
        /*0c60*/ 	.short	0x010a
        /*0c62*/ 	.byte	0x3f
	.zero		1


	//   ....[82]....
        /*0c64*/ 	.word	0x000179c0
        /*0c68*/ 	.word	0x00000005
        /*0c6c*/ 	.word	0x00032440
        /*0c70*/ 	.short	0x010a
        /*0c72*/ 	.byte	0x3f
	.zero		1


	//   ....[83]....
        /*0c74*/ 	.word	0x00017a40
        /*0c78*/ 	.word	0x00000005
        /*0c7c*/ 	.word	0x00032420
        /*0c80*/ 	.short	0x010a
        /*0c82*/ 	.byte	0x3f
	.zero		1


	//   ....[84]....
        /*0c84*/ 	.word	0x00017a90
        /*0c88*/ 	.word	0x00000002
        /*0c8c*/ 	.word	0x00032460
        /*0c90*/ 	.short	0x010a
        /*0c92*/ 	.byte	0x3f
	.zero		1


	//   ....[85]....
        /*0c94*/ 	.word	0x00017ae0
        /*0c98*/ 	.word	0x00000002
        /*0c9c*/ 	.word	0x00032440
        /*0ca0*/ 	.short	0x010a
        /*0ca2*/ 	.byte	0x3f
	.zero		1


	//   ....[86]....
        /*0ca4*/ 	.word	0x00017b30
        /*0ca8*/ 	.word	0x00000002
        /*0cac*/ 	.word	0x00032460
        /*0cb0*/ 	.short	0x010a
        /*0cb2*/ 	.byte	0x3f
	.zero		1


	//   ....[87]....
        /*0cb4*/ 	.word	0x00017b80
        /*0cb8*/ 	.word	0x00000003
        /*0cbc*/ 	.word	0x00032440
        /*0cc0*/ 	.short	0x010a
        /*0cc2*/ 	.byte	0x3f
	.zero		1


	//   ....[88]....
        /*0cc4*/ 	.word	0x00017bd0
        /*0cc8*/ 	.word	0x00000003
        /*0ccc*/ 	.word	0x00032460
        /*0cd0*/ 	.short	0x010a
        /*0cd2*/ 	.byte	0x3f
	.zero		1


	//   ....[89]....
        /*0cd4*/ 	.word	0x00017c20
        /*0cd8*/ 	.word	0x00000003
        /*0cdc*/ 	.word	0x00032440
        /*0ce0*/ 	.short	0x010a
        /*0ce2*/ 	.byte	0x3f
	.zero		1


	//   ....[90]....
        /*0ce4*/ 	.word	0x00017c70
        /*0ce8*/ 	.word	0x00000003
        /*0cec*/ 	.word	0x00032460
        /*0cf0*/ 	.short	0x010a
        /*0cf2*/ 	.byte	0x3f
	.zero		1


	//   ....[91]....
        /*0cf4*/ 	.word	0x00018620
        /*0cf8*/ 	.word	0x00000000
        /*0cfc*/ 	.word	0x00032420
        /*0d00*/ 	.short	0x010a
        /*0d02*/ 	.byte	0x3f
	.zero		1


	//   ....[92]....
        /*0d04*/ 	.word	0x000187c0
        /*0d08*/ 	.word	0x00000006
        /*0d0c*/ 	.word	0x00000000
        /*0d10*/ 	.short	0x010a
        /*0d12*/ 	.byte	0x3f
	.zero		1


	//   ....[93]....
        /*0d14*/ 	.word	0x00018810
        /*0d18*/ 	.word	0x00000007
        /*0d1c*/ 	.word	0x00000000
        /*0d20*/ 	.short	0x010a
        /*0d22*/ 	.byte	0x3f
	.zero		1


	//   ....[94]....
        /*0d24*/ 	.word	0x00018860
        /*0d28*/ 	.word	0x00000004
        /*0d2c*/ 	.word	0x00000000
        /*0d30*/ 	.short	0x010a
        /*0d32*/ 	.byte	0x3f
	.zero		1


	//----- nvinfo : EIATTR_NUM_MBARRIERS
	.align		4
.L_298:
        /*0d34*/ 	.byte	0x03, 0x38
        /*0d36*/ 	.short	0x0017


	//----- nvinfo : EIATTR_EXIT_INSTR_OFFSETS
	.align		4
        /*0d38*/ 	.byte	0x04, 0x1c
        /*0d3a*/ 	.short	(.L_300 - .L_299)


	//   ....[0]....
.L_299:
        /*0d3c*/ 	.word	0x00016c20


	//----- nvinfo : EIATTR_MAX_THREADS
	.align		4
.L_300:
        /*0d40*/ 	.byte	0x04, 0x05
        /*0d42*/ 	.short	(.L_302 - .L_301)
.L_301:
        /*0d44*/ 	.word	0x00000180
        /*0d48*/ 	.word	0x00000001
        /*0d4c*/ 	.word	0x00000001


	//----- nvinfo : EIATTR_CRS_STACK_SIZE
	.align		4
.L_302:
        /*0d50*/ 	.byte	0x04, 0x1e
        /*0d52*/ 	.short	(.L_304 - .L_303)
.L_303:
        /*0d54*/ 	.word	0x00000000


	//----- nvinfo : EIATTR_CBANK_PARAM_SIZE
	.align		4
.L_304:
        /*0d58*/ 	.byte	0x03, 0x19
        /*0d5a*/ 	.short	0x0b70


	//----- nvinfo : EIATTR_PARAM_CBANK
	.align		4
        /*0d5c*/ 	.byte	0x04, 0x0a
        /*0d5e*/ 	.short	(.L_306 - .L_305)
	.align		4
.L_305:
        /*0d60*/ 	.word	index@(.nv.constant0._ZN7cutlass13device_kernelIN5flash11enable_sm90INS1_16FlashAttnFwdSm90INS1_25CollectiveMainloopFwdSm90ILi2EN4cute5tupleIJNS5_1CILi1EEES8_S8_EEENS6_IJNS7_ILi128EEENS7_ILi96EEENS7_ILi64EEEEEELi256ENS_6half_tEfNS_4arch4Sm90ELb0ELb0ELb1ELb1ELb0ELb1ELb1ELb1ELb0ELb0ELb0ELb0EEENS1_21CollectiveEpilogueFwdINS6_IJSA_NS7_ILi256EEESB_EEES9_SE_SG_Li256ELb1ELb0ELb0ELb0EEENS1_36VarlenDynamicPersistentTileSchedulerILi128ELi96ELi256ELi32ELb0ELb0ELb1ELb0ELb1ELb1EEEEEEEEEvNT_6ParamsE)
        /*0d64*/ 	.short	0x0210
        /*0d66*/ 	.short	0x0b70


	//----- nvinfo : EIATTR_SW_WAR
	.align		4
.L_306:
        /*0d68*/ 	.byte	0x04, 0x36
        /*0d6a*/ 	.short	(.L_308 - .L_307)
.L_307:
        /*0d6c*/ 	.word	0x00000008
.L_308:


//--------------------- .nv.info._ZN7cutlass13device_kernelIN5flash11enable_sm90INS1_16FlashAttnFwdSm90INS1_25CollectiveMainloopFwdSm90ILi2EN4cute5tupleIJNS5_1CILi1EEES8_S8_EEENS6_IJNS7_ILi128EEENS7_ILi96EEENS7_ILi64EEEEEELi256ENS_6half_tEfNS_4arch4Sm90ELb0ELb1ELb1ELb0ELb0ELb0ELb0ELb1ELb0ELb0ELb0ELb0EEENS1_21CollectiveEpilogueFwdINS6_IJSA_NS7_ILi256EEESB_EEES9_SE_SG_Li256ELb0ELb0ELb0ELb0EEENS1_30DynamicPersistentTileSchedulerILi256ELi32ELb0ELb0ELb1EEEEEEEEEvNT_6ParamsE --------------------------
	.section	.nv.info._ZN7cutlass13device_kernelIN5flash11enable_sm90INS1_16FlashAttnFwdSm90INS1_25CollectiveMainloopFwdSm90ILi2EN4cute5tupleIJNS5_1CILi1EEES8_S8_EEENS6_IJNS7_ILi128EEENS7_ILi96EEENS7_ILi64EEEEEELi256ENS_6half_tEfNS_4arch4Sm90ELb0ELb1ELb1ELb0ELb0ELb0ELb0ELb1ELb0ELb0ELb0ELb0EEENS1_21CollectiveEpilogueFwdINS6_IJSA_NS7_ILi256EEESB_EEES9_SE_SG_Li256ELb0ELb0ELb0ELb0EEENS1_30DynamicPersistentTileSchedulerILi256ELi32ELb0ELb0ELb1EEEEEEEEEvNT_6ParamsE,"",@"SHT_CUDA_INFO"
	.sectionflags	@""
	.align	4


	//----- nvinfo : EIATTR_CUDA_API_VERSION
	.align		4
        /*0000*/ 	.byte	0x04, 0x37
        /*0002*/ 	.short	(.L_310 - .L_309)
.L_309:
        /*0004*/ 	.word	0x00000082


	//----- nvinfo : EIATTR_KPARAM_INFO
	.align		4
.L_310:
        /*0008*/ 	.byte	0x04, 0x17
        /*000a*/ 	.short	(.L_312 - .L_311)
.L_311:
        /*000c*/ 	.word	0x00000000
        /*0010*/ 	.short	0x0000
        /*0012*/ 	.short	0x0070
        /*0014*/ 	.byte	0x00, 0xf0, 0x01, 0x2e


	//----- nvinfo : EIATTR_SPARSE_MMA_MASK
	.align		4
.L_312:
        /*0018*/ 	.byte	0x03, 0x50
        /*001a*/ 	.short	0x0000


	//----- nvinfo : EIATTR_MAXREG_COUNT
	.align		4
        /*001c*/ 	.byte	0x03, 0x1b
        /*001e*/ 	.short	0x00a8


	//----- nvinfo : EIATTR_NUM_BARRIERS
	.align		4
        /*0020*/ 	.byte	0x02, 0x4c
        /*0022*/ 	.byte	0x10
	.zero		1


	//----- nvinfo : EIATTR_EXTERNS
	.align		4
        /*0024*/ 	.byte	0x04, 0x0f
        /*0026*/ 	.short	(.L_314 - .L_313)


	//   ....[0]....
	.align		4
.L_313:
        /*0028*/ 	.word	index@(__assertfail)


	//----- nvinfo : EIATTR_MERCURY_ISA_VERSION
	.align		4
.L_314:
        /*002c*/ 	.byte	0x03, 0x5f
        /*002e*/ 	.short	0x0101


	//----- nvinfo : EIATTR_INT_WARP_WIDE_INSTR_OFFSETS
	.align		4
        /*0030*/ 	.byte	0x04, 0x31
        /*0032*/ 	.short	(.L_316 - .L_315)


	//   ....[0]....
.L_315:
        /*0034*/ 	.word	0x00000180


	//   ....[1]....
        /*0038*/ 	.word	0x000001b0


	//   ....[2]....
        /*003c*/ 	.word	0x000001c0


	//   ....[3]....
        /*0040*/ 	.word	0x00010760


	//   ....[4]....
        /*0044*/ 	.word	0x000107f0


	//   ....[5]....
        /*0048*/ 	.word	0x00010ce0


	//   ....[6]....
        /*004c*/ 	.word	0x00012900


	//   ....[7]....
        /*0050*/ 	.word	0x00012990


	//----- nvinfo : EIATTR_COOP_GROUP_MASK_REGIDS
	.align		4
.L_316:
        /*0054*/ 	.byte	0x04, 0x29
        /*0056*/ 	.short	(.L_318 - .L_317)


	//   ....[0]....
.L_317:
        /*0058*/ 	.word	0xffffffff


	//   ....[1]....
        /*005c*/ 	.word	0xffffffff


	//   ....[2]....
        /*0060*/ 	.word	0xffffffff


	//   ....[3]....
        /*0064*/ 	.word	0xffffffff


	//   ....[4]....
        /*0068*/ 	.word	0xffffffff


	//   ....[5]....
        /*006c*/ 	.word	0xffffffff


	//   ....[6]....
        /*0070*/ 	.word	0xffffffff


	//   ....[7]....
        /*0074*/ 	.word	0xffffffff


	//   ....[8]....
        /*0078*/ 	.word	0xffffffff


	//   ....[9]....
        /*007c*/ 	.word	0xffffffff


	//   ....[10]....
        /*0080*/ 	.word	0xffffffff


	//   ....[11]....
        /*0084*/ 	.word	0xffffffff


	//   ....[12]....
        /*0088*/ 	.word	0xffffffff


	//   ....[13]....
        /*008c*/ 	.word	0xffffffff


	//   ....[14]....
        /*0090*/ 	.word	0xffffffff


	//   ....[15]....
        /*0094*/ 	.word	0xffffffff


	//   ....[16]....
        /*0098*/ 	.word	0xffffffff


	//   ....[17]....
        /*009c*/ 	.word	0xffffffff


	//   ....[18]....
        /*00a0*/ 	.word	0xffffffff


	//   ....[19]....
        /*00a4*/ 	.word	0xffffffff


	//   ....[20]....
        /*00a8*/ 	.word	0xffffffff


	//   ....[21]....
        /*00ac*/ 	.word	0xffffffff


	//   ....[22]....
        /*00b0*/ 	.word	0xffffffff


	//   ....[23]....
        /*00b4*/ 	.word	0xffffffff


	//   ....[24]....
        /*00b8*/ 	.word	0xffffffff


	//   ....[25]....
        /*00bc*/ 	.word	0xffffffff


	//   ....[26]....
        /*00c0*/ 	.word	0xffffffff


	//   ....[27]....
        /*00c4*/ 	.word	0xffffffff


	//   ....[28]....
        /*00c8*/ 	.word	0xffffffff


	//   ....[29]....
        /*00cc*/ 	.word	0xffffffff


	//   ....[30]....
        /*00d0*/ 	.word	0xffffffff


	//   ....[31]....
        /*00d4*/ 	.word	0xffffffff


	//   ....[32]....
        /*00d8*/ 	.word	0x0500000f


	//   ....[33]....
        /*00dc*/ 	.word	0x0500000f


	//----- nvinfo : EIATTR_COOP_GROUP_INSTR_OFFSETS
	.align		4
.L_318:
        /*00e0*/ 	.byte	0x04, 0x28
        /*00e2*/ 	.short	(.L_320 - .L_319)


	//   ....[0]....
.L_319:
        /*00e4*/ 	.word	0x00000060


	//   ....[1]....
        /*00e8*/ 	.word	0x00000190


	//   ....[2]....
        /*00ec*/ 	.word	0x000001e0


	//   ....[3]....
        /*00f0*/ 	.word	0x000003d0


	//   ....[4]....
        /*00f4*/ 	.word	0x00000530


	//   ....[5]....
        /*00f8*/ 	.word	0x00000650


	//   ....[6]....
        /*00fc*/ 	.word	0x000007b0


	//   ....[7]....
        /*0100*/ 	.word	0x00001940


	//   ....[8]....
        /*0104*/ 	.word	0x00003400


	//   ....[9]....
        /*0108*/ 	.word	0x00003510


	//   ....[10]....
        /*010c*/ 	.word	0x00003b10


	//   ....[11]....
        /*0110*/ 	.word	0x00003b90


	//   ....[12]....
        /*0114*/ 	.word	0x00006280


	//   ....[13]....
        /*0118*/ 	.word	0x000063a0


	//   ....[14]....
        /*011c*/ 	.word	0x00006a00


	//   ....[15]....
        /*0120*/ 	.word	0x00006a90


	//   ....[16]....
        /*0124*/ 	.word	0x000089e0


	//   ....[17]....
        /*0128*/ 	.word	0x00008a80


	//   ....[18]....
        /*012c*/ 	.word	0x00008ed0


	//   ....[19]....
        /*0130*/ 	.word	0x00009050


	//   ....[20]....
        /*0134*/ 	.word	0x0000bd50


	//   ....[21]....
        /*0138*/ 	.word	0x0000be70


	//   ....[22]....
        /*013c*/ 	.word	0x0000c510


	//   ....[23]....
        /*0140*/ 	.word	0x0000c5f0


	//   ....[24]....
        /*0144*/ 	.word	0x0000d990


	//   ....[25]....
        /*0148*/ 	.word	0x0000d9d0


	//   ....[26]....
        /*014c*/ 	.word	0x0000da90


	//   ....[27]....
        /*0150*/ 	.word	0x0000dab0


	//   ....[28]....
        /*0154*/ 	.word	0x0000f190


	//   ....[29]....
        /*0158*/ 	.word	0x0000feb0


	//   ....[30]....
        /*015c*/ 	.word	0x00012a10


	//   ....[31]....
        /*0160*/ 	.word	0x00012bc0


	//   ....[32]....
        /*0164*/ 	.word	0x000131c0


	//   ....[33]....
        /*0168*/ 	.word	0x000135a0


	//----- nvinfo : EIATTR_REG_RECONFIG
	.align		4
.L_320:
        /*016c*/ 	.byte	0x01, 0x54
	.zero		2


	//----- nvinfo : EIATTR_SYSCALL_OFFSETS
	.align		4
        /*0170*/ 	.byte	0x04, 0x46
        /*0172*/ 	.short	(.L_322 - .L_321)


	//   ....[0]....
.L_321:
        /*0174*/ 	.word	0x00001ac0


	//   ....[1]....
        /*0178*/ 	.word	0x00010980


	//   ....[2]....
        /*017c*/ 	.word	0x00010ac0


	//   ....[3]....
        /*0180*/ 	.word	0x00010bc0


	//----- nvinfo : EIATTR_MBARRIER_INSTR_OFFSETS
	.align		4
.L_322:
        /*0184*/ 	.byte	0x04, 0x39
        /*0186*/ 	.short	(.L_324 - .L_323)


	//   ....[0]....
.L_323:
        /*0188*/ 	.word	0x00000280
        /*018c*/ 	.word	0x000000ff
        /*0190*/ 	.word	0x00022800
        /*0194*/ 	.short	0x0100
        /*0196*/ 	.byte	0x06
	.zero		1


	//   ....[1]....
        /*0198*/ 	.word	0x00000290
        /*019c*/ 	.word	0x000000ff
        /*01a0*/ 	.word	0x00022820
        /*01a4*/ 	.short	0x0100
        /*01a6*/ 	.byte	0x06
	.zero		1


	//   ....[2]....
        /*01a8*/ 	.word	0x00000380
        /*01ac*/ 	.word	0x000000ff
        /*01b0*/ 	.word	0x00022830
        /*01b4*/ 	.short	0x0100
        /*01b6*/ 	.byte	0x08
	.zero		1


	//   ....[3]....
        /*01b8*/ 	.word	0x00000390
        /*01bc*/ 	.word	0x000000ff
        /*01c0*/ 	.word	0x00022840
        /*01c4*/ 	.short	0x0100
        /*01c6*/ 	.byte	0x08
	.zero		1


	//   ....[4]....
        /*01c8*/ 	.word	0x000003a0
        /*01cc*/ 	.word	0x000000ff
        /*01d0*/ 	.word	0x00022838
        /*01d4*/ 	.short	0x0100
        /*01d6*/ 	.byte	0x08
	.zero		1


	//   ....[5]....
        /*01d8*/ 	.word	0x000003b0
        /*01dc*/ 	.word	0x000000ff
        /*01e0*/ 	.word	0x00022848
        /*01e4*/ 	.short	0x0100
        /*01e6*/ 	.byte	0x08
	.zero		1


	//   ....[6]....
        /*01e8*/ 	.word	0x000004e0
        /*01ec*/ 	.word	0x000000ff
        /*01f0*/ 	.word	0x00022850
        /*01f4*/ 	.short	0x0100
        /*01f6*/ 	.byte	0x08
	.zero		1


	//   ....[7]....
        /*01f8*/ 	.word	0x000004f0
        /*01fc*/ 	.word	0x000000ff
        /*0200*/ 	.word	0x00022860
        /*0204*/ 	.short	0x0100
        /*0206*/ 	.byte	0x08
	.zero		1


	//   ....[8]....
        /*0208*/ 	.word	0x00000500
        /*020c*/ 	.word	0x000000ff
        /*0210*/ 	.word	0x00022858
        /*0214*/ 	.short	0x0100
        /*0216*/ 	.byte	0x08
	.zero		1


	//   ....[9]....
        /*0218*/ 	.word	0x00000510
        /*021c*/ 	.word	0x000000ff
        /*0220*/ 	.word	0x00022868
        /*0224*/ 	.short	0x0100
        /*0226*/ 	.byte	0x08
	.zero		1


	//   ....[10]....
        /*0228*/ 	.word	0x00000600
        /*022c*/ 	.word	0x000000ff
        /*0230*/ 	.word	0x00022870
        /*0234*/ 	.short	0x0100
        /*0236*/ 	.byte	0x06
	.zero		1


	//   ....[11]....
        /*0238*/ 	.word	0x00000610
        /*023c*/ 	.word	0x000000ff
        /*0240*/ 	.word	0x00022880
        /*0244*/ 	.short	0x0100
        /*0246*/ 	.byte	0x06
	.zero		1


	//   ....[12]....
        /*0248*/ 	.word	0x00000620
        /*024c*/ 	.word	0x000000ff
        /*0250*/ 	.word	0x00022878
        /*0254*/ 	.short	0x0100
        /*0256*/ 	.byte	0x06
	.zero		1


	//   ....[13]....
        /*0258*/ 	.word	0x00000630
        /*025c*/ 	.word	0x000000ff
        /*0260*/ 	.word	0x00022888
        /*0264*/ 	.short	0x0100
        /*0266*/ 	.byte	0x06
	.zero		1


	//   ....[14]....
        /*0268*/ 	.word	0x00000760
        /*026c*/ 	.word	0x000000ff
        /*0270*/ 	.word	0x00022890
        /*0274*/ 	.short	0x0100
        /*0276*/ 	.byte	0x08
	.zero		1


	//   ....[15]....
        /*0278*/ 	.word	0x00000770
        /*027c*/ 	.word	0x000000ff
        /*0280*/ 	.word	0x000228a0
        /*0284*/ 	.short	0x0100
        /*0286*/ 	.byte	0x08
	.zero		1


	//   ....[16]....
        /*0288*/ 	.word	0x00000780
        /*028c*/ 	.word	0x000000ff
        /*0290*/ 	.word	0x00022898
        /*0294*/ 	.short	0x0100
        /*0296*/ 	.byte	0x08
	.zero		1


	//   ....[17]....
        /*0298*/ 	.word	0x00000790
        /*029c*/ 	.word	0x000000ff
        /*02a0*/ 	.word	0x000228a8
        /*02a4*/ 	.short	0x0100
        /*02a6*/ 	.byte	0x08
	.zero		1


	//   ....[18]....
        /*02a8*/ 	.word	0x000008c0
        /*02ac*/ 	.word	0x000000ff
        /*02b0*/ 	.word	0x000228b0
        /*02b4*/ 	.short	0x0100
        /*02b6*/ 	.byte	0x08
	.zero		1


	//   ....[19]....
        /*02b8*/ 	.word	0x000008d0
        /*02bc*/ 	.word	0x000000ff
        /*02c0*/ 	.word	0x000228c0
        /*02c4*/ 	.short	0x0100
        /*02c6*/ 	.byte	0x08
	.zero		1


	//   ....[20]....
        /*02c8*/ 	.word	0x000008e0
        /*02cc*/ 	.word	0x000000ff
        /*02d0*/ 	.word	0x000228b8
        /*02d4*/ 	.short	0x0100
        /*02d6*/ 	.byte	0x08
	.zero		1


	//   ....[21]....
        /*02d8*/ 	.word	0x000008f0
        /*02dc*/ 	.word	0x000000ff
        /*02e0*/ 	.word	0x000228c8
        /*02e4*/ 	.short	0x0100
        /*02e6*/ 	.byte	0x08
	.zero		1


	//   ....[22]....
        /*02e8*/ 	.word	0x00001b30
        /*02ec*/ 	.word	0x000000ff
        /*02f0*/ 	.word	0x00022800
        /*02f4*/ 	.short	0x010a
        /*02f6*/ 	.byte	0x2e
	.zero		1


	//   ....[23]....
        /*02f8*/ 	.word	0x00001be0
        /*02fc*/ 	.word	0x000000ff
        /*0300*/ 	.word	0x00022830
        /*0304*/ 	.short	0x010a
        /*0306*/ 	.byte	0x15
	.zero		1


	//   ....[24]....
        /*0308*/ 	.word	0x00001c20
        /*030c*/ 	.word	0x000000ff
        /*0310*/ 	.word	0x00022830
        /*0314*/ 	.short	0x010a
        /*0316*/ 	.byte	0x15
	.zero		1


	//   ....[25]....
        /*0318*/ 	.word	0x00002200
        /*031c*/ 	.word	0x00000000
        /*0320*/ 	.word	0x00000000
        /*0324*/ 	.short	0x0101
        /*0326*/ 	.byte	0x3f
	.zero		1


	//   ....[26]....
        /*0328*/ 	.word	0x00004450
        /*032c*/ 	.word	0x000000ff
        /*0330*/ 	.word	0x00022850
        /*0334*/ 	.short	0x010a
        /*0336*/ 	.byte	0x15
	.zero		1


	//   ....[27]....
        /*0338*/ 	.word	0x00004490
        /*033c*/ 	.word	0x000000ff
        /*0340*/ 	.word	0x00022850
        /*0344*/ 	.short	0x010a
        /*0346*/ 	.byte	0x15
	.zero		1


	//   ....[28]....
        /*0348*/ 	.word	0x000047b0
        /*034c*/ 	.word	0x00000007
        /*0350*/ 	.word	0x00000000
        /*0354*/ 	.short	0x0101
        /*0356*/ 	.byte	0x3f
	.zero		1


	//   ....[29]....
        /*0358*/ 	.word	0x00004a70
        /*035c*/ 	.word	0x000000ff
        /*0360*/ 	.word	0x00022830
        /*0364*/ 	.short	0x010a
        /*0366*/ 	.byte	0x1c
	.zero		1


	//   ....[30]....
        /*0368*/ 	.word	0x00004ab0
        /*036c*/ 	.word	0x000000ff
        /*0370*/ 	.word	0x00022830
        /*0374*/ 	.short	0x010a
        /*0376*/ 	.byte	0x1c
	.zero		1


	//   ....[31]....
        /*0378*/ 	.word	0x00004fa0
        /*037c*/ 	.word	0x0000000e
        /*0380*/ 	.word	0x00000000
        /*0384*/ 	.short	0x0101
        /*0386*/ 	.byte	0x3f
	.zero		1


	//   ....[32]....
        /*0388*/ 	.word	0x00007b70
        /*038c*/ 	.word	0x000000ff
        /*0390*/ 	.word	0x00022850
        /*0394*/ 	.short	0x010a
        /*0396*/ 	.byte	0x1c
	.zero		1


	//   ....[33]....
        /*0398*/ 	.word	0x00007bb0
        /*039c*/ 	.word	0x000000ff
        /*03a0*/ 	.word	0x00022850
        /*03a4*/ 	.short	0x010a
        /*03a6*/ 	.byte	0x1c
	.zero		1


	//   ....[34]....
        /*03a8*/ 	.word	0x00007e80
        /*03ac*/ 	.word	0x000000b1
        /*03b0*/ 	.word	0x00000000
        /*03b4*/ 	.short	0x0101
        /*03b6*/ 	.byte	0x3f
	.zero		1


	//   ....[35]....
        /*03b8*/ 	.word	0x00008200
        /*03bc*/ 	.word	0x000000ff
        /*03c0*/ 	.word	0x00022830
        /*03c4*/ 	.short	0x010a
        /*03c6*/ 	.byte	0x1a
	.zero		1


	//   ....[36]....
        /*03c8*/ 	.word	0x00008240
        /*03cc*/ 	.word	0x000000ff
        /*03d0*/ 	.word	0x00022830
        /*03d4*/ 	.short	0x010a
        /*03d6*/ 	.byte	0x1a
	.zero		1


	//   ....[37]....
        /*03d8*/ 	.word	0x000093d0
        /*03dc*/ 	.word	0x00000098
        /*03e0*/ 	.word	0x00000000
        /*03e4*/ 	.short	0x0101
        /*03e6*/ 	.byte	0x3f
	.zero		1


	//   ....[38]....
        /*03e8*/ 	.word	0x0000a0d0
        /*03ec*/ 	.word	0x000000ff
        /*03f0*/ 	.word	0x00022850
        /*03f4*/ 	.short	0x010a
        /*03f6*/ 	.byte	0x1a
	.zero		1


	//   ....[39]....
        /*03f8*/ 	.word	0x0000a110
        /*03fc*/ 	.word	0x000000ff
        /*0400*/ 	.word	0x00022850
        /*0404*/ 	.short	0x010a
        /*0406*/ 	.byte	0x1a
	.zero		1


	//   ....[40]....
        /*0408*/ 	.word	0x0000a3e0
        /*040c*/ 	.word	0x000000d2
        /*0410*/ 	.word	0x00000000
        /*0414*/ 	.short	0x0101
        /*0416*/ 	.byte	0x3f
	.zero		1


	//   ....[41]....
        /*0418*/ 	.word	0x0000a540
        /*041c*/ 	.word	0x000000ff
        /*0420*/ 	.word	0x00022830
        /*0424*/ 	.short	0x010a
        /*0426*/ 	.byte	0x1b
	.zero		1


	//   ....[42]....
        /*0428*/ 	.word	0x0000a580
        /*042c*/ 	.word	0x000000ff
        /*0430*/ 	.word	0x00022830
        /*0434*/ 	.short	0x010a
        /*0436*/ 	.byte	0x1b
	.zero		1


	//   ....[43]....
        /*0438*/ 	.word	0x0000aa70
        /*043c*/ 	.word	0x00000098
        /*0440*/ 	.word	0x00000000
        /*0444*/ 	.short	0x0101
        /*0446*/ 	.byte	0x3f
	.zero		1


	//   ....[44]....
        /*0448*/ 	.word	0x0000d640
        /*044c*/ 	.word	0x000000ff
        /*0450*/ 	.word	0x00022850
        /*0454*/ 	.short	0x010a
        /*0456*/ 	.byte	0x1b
	.zero		1


	//   ....[45]....
        /*0458*/ 	.word	0x0000d680
        /*045c*/ 	.word	0x000000ff
        /*0460*/ 	.word	0x00022850
        /*0464*/ 	.short	0x010a
        /*0466*/ 	.byte	0x1b
	.zero		1


	//   ....[46]....
        /*0468*/ 	.word	0x0000d950
        /*046c*/ 	.word	0x000000b1
        /*0470*/ 	.word	0x00000000
        /*0474*/ 	.short	0x0101
        /*0476*/ 	.byte	0x3f
	.zero		1


	//   ....[47]....
        /*0478*/ 	.word	0x0000f3d0
        /*047c*/ 	.word	0x000000ff
        /*0480*/ 	.word	0x00000000
        /*0484*/ 	.short	0x0101
        /*0486*/ 	.byte	0x05
	.zero		1


	//   ....[48]....
        /*0488*/ 	.word	0x00010f80
        /*048c*/ 	.word	0x00000008
        /*0490*/ 	.word	0x00022840
        /*0494*/ 	.short	0x010a
        /*0496*/ 	.byte	0x3f
	.zero		1


	//   ....[49]....
        /*0498*/ 	.word	0x00011260
        /*049c*/ 	.word	0x000000ff
        /*04a0*/ 	.word	0x00022820
        /*04a4*/ 	.short	0x010a
        /*04a6*/ 	.byte	0x25
	.zero		1


	//   ....[50]....
        /*04a8*/ 	.word	0x00011300
        /*04ac*/ 	.word	0x00000008
        /*04b0*/ 	.word	0x00022860
        /*04b4*/ 	.short	0x010a
        /*04b6*/ 	.byte	0x3f
	.zero		1


	//   ....[51]....
        /*04b8*/ 	.word	0x00011830
        /*04bc*/ 	.word	0x00000002
        /*04c0*/ 	.word	0x00022840
        /*04c4*/ 	.short	0x010a
        /*04c6*/ 	.byte	0x3f
	.zero		1


	//   ....[52]....
        /*04c8*/ 	.word	0x000119a0
        /*04cc*/ 	.word	0x00000002
        /*04d0*/ 	.word	0x00022860
        /*04d4*/ 	.short	0x010a
        /*04d6*/ 	.byte	0x3f
	.zero		1


	//   ....[53]....
        /*04d8*/ 	.word	0x00011e90
        /*04dc*/ 	.word	0x00000003
        /*04e0*/ 	.word	0x00022840
        /*04e4*/ 	.short	0x010a
        /*04e6*/ 	.byte	0x3f
	.zero		1


	//   ....[54]....
        /*04e8*/ 	.word	0x00012000
        /*04ec*/ 	.word	0x00000003
        /*04f0*/ 	.word	0x00022860
        /*04f4*/ 	.short	0x010a
        /*04f6*/ 	.byte	0x3f
	.zero		1


	//   ....[55]....
        /*04f8*/ 	.word	0x00012470
        /*04fc*/ 	.word	0x00000002
        /*0500*/ 	.word	0x00022840
        /*0504*/ 	.short	0x010a
        /*0506*/ 	.byte	0x3f
	.zero		1


	//   ....[56]....
        /*0508*/ 	.word	0x000125e0
        /*050c*/ 	.word	0x00000002
        /*0510*/ 	.word	0x00022860
        /*0514*/ 	.short	0x010a
        /*0516*/ 	.byte	0x3f
	.zero		1


	//   ....[57]....
        /*0518*/ 	.word	0x00012b70
        /*051c*/ 	.word	0x00000007
        /*0520*/ 	.word	0x00022820
        /*0524*/ 	.short	0x010a
        /*0526*/ 	.byte	0x3f
	.zero		1


	//   ....[58]....
        /*0528*/ 	.word	0x00012cc0
        /*052c*/ 	.word	0x00000005
        /*0530*/ 	.word	0x00000000
        /*0534*/ 	.short	0x010a
        /*0536*/ 	.byte	0x3f
	.zero		1


	//   ....[59]....
        /*0538*/ 	.word	0x00012d30
        /*053c*/ 	.word	0x00000003
        /*0540*/ 	.word	0x00000000
        /*0544*/ 	.short	0x010a
        /*0546*/ 	.byte	0x3f
	.zero		1


	//   ....[60]....
        /*0548*/ 	.word	0x00012d90
        /*054c*/ 	.word	0x00000005
        /*0550*/ 	.word	0x00000000
        /*0554*/ 	.short	0x010a
        /*0556*/ 	.byte	0x3f
	.zero		1


	//   ....[61]....
        /*0558*/ 	.word	0x00012dc0
        /*055c*/ 	.word	0x00000003
        /*0560*/ 	.word	0x00000000
        /*0564*/ 	.short	0x010a
        /*0566*/ 	.byte	0x3f
	.zero		1


	//   ....[62]....
        /*0568*/ 	.word	0x00012e30
        /*056c*/ 	.word	0x00000003
        /*0570*/ 	.word	0x00022800
        /*0574*/ 	.short	0x010a
        /*0576*/ 	.byte	0x3f
	.zero		1


	//   ....[63]....
        /*0578*/ 	.word	0x00012e90
        /*057c*/ 	.word	0x00000003
        /*0580*/ 	.word	0x00022830
        /*0584*/ 	.short	0x010a
        /*0586*/ 	.byte	0x3f
	.zero		1


	//   ....[64]....
        /*0588*/ 	.word	0x00012ee0
        /*058c*/ 	.word	0x00000007
        /*0590*/ 	.word	0x00022850
        /*0594*/ 	.short	0x010a
        /*0596*/ 	.byte	0x3f
	.zero		1


	//   ....[65]....
        /*0598*/ 	.word	0x00012f40
        /*059c*/ 	.word	0x0000000b
        /*05a0*/ 	.word	0x00022830
        /*05a4*/ 	.short	0x010a
        /*05a6*/ 	.byte	0x3f
	.zero		1


	//   ....[66]....
        /*05a8*/ 	.word	0x00012f90
        /*05ac*/ 	.word	0x000000b1
        /*05b0*/ 	.word	0x00022850
        /*05b4*/ 	.short	0x010a
        /*05b6*/ 	.byte	0x3f
	.zero		1


	//   ....[67]....
        /*05b8*/ 	.word	0x00012ff0
        /*05bc*/ 	.word	0x00000008
        /*05c0*/ 	.word	0x00022830
        /*05c4*/ 	.short	0x010a
        /*05c6*/ 	.byte	0x3f
	.zero		1


	//   ....[68]....
        /*05c8*/ 	.word	0x00013040
        /*05cc*/ 	.word	0x000000d2
        /*05d0*/ 	.word	0x00022850
        /*05d4*/ 	.short	0x010a
        /*05d6*/ 	.byte	0x3f
	.zero		1


	//   ....[69]....
        /*05d8*/ 	.word	0x000130a0
        /*05dc*/ 	.word	0x00000009
        /*05e0*/ 	.word	0x00022830
        /*05e4*/ 	.short	0x010a
        /*05e6*/ 	.byte	0x3f
	.zero		1


	//   ....[70]....
        /*05e8*/ 	.word	0x000130f0
        /*05ec*/ 	.word	0x000000b1
        /*05f0*/ 	.word	0x00022850
        /*05f4*/ 	.short	0x010a
        /*05f6*/ 	.byte	0x3f
	.zero		1


	//   ....[71]....
        /*05f8*/ 	.word	0x00013270
        /*05fc*/ 	.word	0x00000008
        /*0600*/ 	.word	0x00022840
        /*0604*/ 	.short	0x010a
        /*0606*/ 	.byte	0x3f
	.zero		1


	//   ....[72]....
        /*0608*/ 	.word	0x000132d0
        /*060c*/ 	.word	0x00000008
        /*0610*/ 	.word	0x00022820
        /*0614*/ 	.short	0x010a
        /*0616*/ 	.byte	0x3f
	.zero		1


	//   ....[73]....
        /*0618*/ 	.word	0x00013320
        /*061c*/ 	.word	0x00000008
        /*0620*/ 	.word	0x00022860
        /*0624*/ 	.short	0x010a
        /*0626*/ 	.byte	0x3f
	.zero		1


	//   ....[74]....
        /*0628*/ 	.word	0x00013370
        /*062c*/ 	.word	0x00000002
        /*0630*/ 	.word	0x00022840
        /*0634*/ 	.short	0x010a
        /*0636*/ 	.byte	0x3f
	.zero		1


	//   ....[75]....
        /*0638*/ 	.word	0x000133c0
        /*063c*/ 	.word	0x00000002
        /*0640*/ 	.word	0x00022860
        /*0644*/ 	.short	0x010a
        /*0646*/ 	.byte	0x3f
	.zero		1


	//   ....[76]....
        /*0648*/ 	.word	0x00013410
        /*064c*/ 	.word	0x00000003
        /*0650*/ 	.word	0x00022840
        /*0654*/ 	.short	0x010a
        /*0656*/ 	.byte	0x3f
	.zero		1


	//   ....[77]....
        /*0658*/ 	.word	0x00013460
        /*065c*/ 	.word	0x00000003
        /*0660*/ 	.word	0x00022860
        /*0664*/ 	.short	0x010a
        /*0666*/ 	.byte	0x3f
	.zero		1


	//   ....[78]....
        /*0668*/ 	.word	0x000134b0
        /*066c*/ 	.word	0x00000002
        /*0670*/ 	.word	0x00022840
        /*0674*/ 	.short	0x010a
        /*0676*/ 	.byte	0x3f
	.zero		1


	//   ....[79]....
        /*0678*/ 	.word	0x00013500
        /*067c*/ 	.word	0x00000002
        /*0680*/ 	.word	0x00022860
        /*0684*/ 	.short	0x010a
        /*0686*/ 	.byte	0x3f
	.zero		1


	//   ....[80]....
        /*0688*/ 	.word	0x000135e0
        /*068c*/ 	.word	0x00000007
        /*0690*/ 	.word	0x00022820
        /*0694*/ 	.short	0x010a
        /*0696*/ 	.byte	0x3f
	.zero		1


	//   ....[81]....
        /*0698*/ 	.word	0x00013630
        /*069c*/ 	.word	0x00000005
        /*06a0*/ 	.word	0x00000000
        /*06a4*/ 	.short	0x010a
        /*06a6*/ 	.byte	0x3f
	.zero		1


	//   ....[82]....
        /*06a8*/ 	.word	0x00013680
        /*06ac*/ 	.word	0x00000003
        /*06b0*/ 	.word	0x00000000
        /*06b4*/ 	.short	0x010a
        /*06b6*/ 	.byte	0x3f
	.zero		1


	//   ....[83]....
        /*06b8*/ 	.word	0x000136d0
        /*06bc*/ 	.word	0x00000005
        /*06c0*/ 	.word	0x00000000
        /*06c4*/ 	.short	0x010a
        /*06c6*/ 	.byte	0x3f
	.zero		1


	//----- nvinfo : EIATTR_NUM_MBARRIERS
	.align		4
.L_324:
        /*06c8*/ 	.byte	0x03, 0x38
        /*06ca*/ 	.short	0x0016


	//----- nvinfo : EIATTR_EXIT_INSTR_OFFSETS
	.align		4
        /*06cc*/ 	.byte	0x04, 0x1c
        /*06ce*/ 	.short	(.L_326 - .L_325)


	//   ....[0]....
.L_325:
        /*06d0*/ 	.word	0x00000a30


	//   ....[1]....
        /*06d4*/ 	.word	0x0000fe70


	//   ....[2]....
        /*06d8*/ 	.word	0x0000fed0


	//   ....[3]....
        /*06dc*/ 	.word	0x00012be0


	//   ....[4]....
        /*06e0*/ 	.word	0x00012e10


	//----- nvinfo : EIATTR_MAX_THREADS
	.align		4
.L_326:
        /*06e4*/ 	.byte	0x04, 0x05
        /*06e6*/ 	.short	(.L_328 - .L_327)
.L_327:
        /*06e8*/ 	.word	0x00000180
        /*06ec*/ 	.word	0x00000001
        /*06f0*/ 	.word	0x00000001


	//----- nvinfo : EIATTR_CRS_STACK_SIZE
	.align		4
.L_328:
        /*06f4*/ 	.byte	0x04, 0x1e
        /*06f6*/ 	.short	(.L_330 - .L_329)
.L_329:
        /*06f8*/ 	.word	0x00000000


	//----- nvinfo : EIATTR_CBANK_PARAM_SIZE
	.align		4
.L_330:
        /*06fc*/ 	.byte	0x03, 0x19
        /*06fe*/ 	.short	0x0bf0


	//----- nvinfo : EIATTR_PARAM_CBANK
	.align		4
        /*0700*/ 	.byte	0x04, 0x0a
        /*0702*/ 	.short	(.L_332 - .L_331)
	.align		4
.L_331:
        /*0704*/ 	.word	index@(.nv.constant0._ZN7cutlass13device_kernelIN5flash11enable_sm90INS1_16FlashAttnFwdSm90INS1_25CollectiveMainloopFwdSm90ILi2EN4cute5tupleIJNS5_1CILi1EEES8_S8_EEENS6_IJNS7_ILi128EEENS7_ILi96EEENS7_ILi64EEEEEELi256ENS_6half_tEfNS_4arch4Sm90ELb0ELb1ELb1ELb0ELb0ELb0ELb0ELb1ELb0ELb0ELb0ELb0EEENS1_21CollectiveEpilogueFwdINS6_IJSA_NS7_ILi256EEESB_EEES9_SE_SG_Li256ELb0ELb0ELb0ELb0EEENS1_30DynamicPersistentTileSchedulerILi256ELi32ELb0ELb0ELb1EEEEEEEEEvNT_6ParamsE)
        /*0708*/ 	.short	0x0210
        /*070a*/ 	.short	0x0bf0


	//----- nvinfo : EIATTR_SW_WAR
	.align		4
.L_332:
        /*070c*/ 	.byte	0x04, 0x36
        /*070e*/ 	.short	(.L_334 - .L_333)
.L_333:
        /*0710*/ 	.word	0x00000008
.L_334:


//--------------------- .nv.info._ZN7cutlass13device_kernelIN5flash11enable_sm90INS1_16FlashAttnFwdSm90INS1_25CollectiveMainloopFwdSm90ILi2EN4cute5tupleIJNS5_1CILi1EEES8_S8_EEENS6_IJNS7_ILi128EEENS7_ILi96EEENS7_ILi64EEEEEELi256ENS_6half_tEfNS_4arch4Sm90ELb0ELb1ELb1ELb0ELb0ELb0ELb1ELb1ELb0ELb0ELb0ELb0EEENS1_21CollectiveEpilogueFwdINS6_IJSA_NS7_ILi256EEESB_EEES9_SE_SG_Li256ELb0ELb0ELb0ELb0EEENS1_30DynamicPersistentTileSchedulerILi256ELi32ELb0ELb0ELb1EEEEEEEEEvNT_6ParamsE --------------------------
	.section	.nv.info._ZN7cutlass13device_kernelIN5flash11enable_sm90INS1_16FlashAttnFwdSm90INS1_25CollectiveMainloopFwdSm90ILi2EN4cute5tupleIJNS5_1CILi1EEES8_S8_EEENS6_IJNS7_ILi128EEENS7_ILi96EEENS7_ILi64EEEEEELi256ENS_6half_tEfNS_4arch4Sm90ELb0ELb1ELb1ELb0ELb0ELb0ELb1ELb1ELb0ELb0ELb0ELb0EEENS1_21CollectiveEpilogueFwdINS6_IJSA_NS7_ILi256EEESB_EEES9_SE_SG_Li256ELb0ELb0ELb0ELb0EEENS1_30DynamicPersistentTileSchedulerILi256ELi32ELb0ELb0ELb1EEEEEEEEEvNT_6ParamsE,"",@"SHT_CUDA_INFO"
	.sectionflags	@""
	.align	4


	//----- nvinfo : EIATTR_CUDA_API_VERSION
	.align		4
        /*0000*/ 	.byte	0x04, 0x37
        /*0002*/ 	.short	(.L_336 - .L_335)
.L_335:
        /*0004*/ 	.word	0x00000082


	//----- nvinfo : EIATTR_KPARAM_INFO
	.align		4
.L_336:
        /*0008*/ 	.byte	0x04, 0x17
        /*000a*/ 	.short	(.L_338 - .L_337)
.L_337:
        /*000c*/ 	.word	0x00000000
        /*0010*/ 	.short	0x0000
        /*0012*/ 	.short	0x0070
        /*0014*/ 	.byte	0x00, 0xf0, 0x01, 0x32


	//----- nvinfo : EIATTR_SPARSE_MMA_MASK
	.align		4
.L_338:
        /*0018*/ 	.byte	0x03, 0x50
        /*001a*/ 	.short	0x0000


	//----- nvinfo : EIATTR_MAXREG_COUNT
	.align		4
        /*001c*/ 	.byte	0x03, 0x1b
        /*001e*/ 	.short	0x00a8


	//----- nvinfo : EIATTR_NUM_BARRIERS
	.align		4
        /*0020*/ 	.byte	0x02, 0x4c
        /*0022*/ 	.byte	0x10
	.zero		1


	//----- nvinfo : EIATTR_EXTERNS
	.align		4
        /*0024*/ 	.byte	0x04, 0x0f
        /*0026*/ 	.short	(.L_340 - .L_339)


	//   ....[0]....
	.align		4
.L_339:
        /*0028*/ 	.word	index@(__assertfail)


	//----- nvinfo : EIATTR_ANNOTATIONS
	.align		4
.L_340:
        /*002c*/ 	.byte	0x04, 0x55
        /*002e*/ 	.short	(.L_342 - .L_341)


	//   ....[0]....
.L_341:
        /*0030*/ 	.word	0x00000001
        /*0034*/ 	.byte	0x00, 0x0a, 0x00, 0x00, 0x01, 0x00, 0x00, 0x00, 0x30, 0x0a, 0x00, 0x00, 0x01, 0x00, 0x00, 0x00
        /*0044*/ 	.byte	0x30, 0x16, 0x02, 0x00, 0x01, 0x00, 0x00, 0x00, 0xa0, 0x16, 0x02, 0x00, 0x01, 0x00, 0x00, 0x00
        /*0054*/ 	.byte	0xe0, 0x16, 0x02, 0x00, 0x01, 0x00, 0x00, 0x00, 0x00, 0x17, 0x02, 0x00, 0x01, 0x00, 0x00, 0x00
        /*0064*/ 	.byte	0x30, 0x28, 0x02, 0x00, 0x01, 0x00, 0x00, 0x00, 0x90, 0x28, 0x02, 0x00, 0x01, 0x00, 0x00, 0x00
        /*0074*/ 	.byte	0x80, 0x42, 0x02, 0x00, 0x01, 0x00, 0x00, 0x00, 0xb0, 0x43, 0x02, 0x00, 0x01, 0x00, 0x00, 0x00
        /*0084*/ 	.byte	0x80, 0x44, 0x02, 0x00, 0x01, 0x00, 0x00, 0x00, 0x20, 0x45, 0x02, 0x00, 0x01, 0x00, 0x00, 0x00
        /*0094*/ 	.byte	0xf0, 0x5d, 0x02, 0x00, 0x01, 0x00, 0x00, 0x00, 0x20, 0x5e, 0x02, 0x00


	//----- nvinfo : EIATTR_MERCURY_ISA_VERSION
	.align		4
.L_342:
        /*00a0*/ 	.byte	0x03, 0x5f
        /*00a2*/ 	.short	0x0101


	//----- nvinfo : EIATTR_INT_WARP_WIDE_INSTR_OFFSETS
	.align		4
        /*00a4*/ 	.byte	0x04, 0x31
        /*00a6*/ 	.short	(.L_344 - .L_343)


	//   ....[0]....
.L_343:
        /*00a8*/ 	.word	0x00000200


	//   ....[1]....
        /*00ac*/ 	.word	0x00000230


	//   ....[2]....
        /*00b0*/ 	.word	0x00000240


	//   ....[3]....
        /*00b4*/ 	.word	0x000002b0


	//   ....[4]....
        /*00b8*/ 	.word	0x00021e90


	//   ....[5]....
        /*00bc*/ 	.word	0x00021f20


	//   ....[6]....
        /*00c0*/ 	.word	0x00022410


	//   ....[7]....
        /*00c4*/ 	.word	0x00024300


	//   ....[8]....
        /*00c8*/ 	.word	0x00024390


	//----- nvinfo : EIATTR_COOP_GROUP_MASK_REGIDS
	.align		4
.L_344:
        /*00cc*/ 	.byte	0x04, 0x29
        /*00ce*/ 	.short	(.L_346 - .L_345)


	//   ....[0]....
.L_345:
        /*00d0*/ 	.word	0xffffffff


	//   ....[1]....
        /*00d4*/ 	.word	0xffffffff


	//   ....[2]....
        /*00d8*/ 	.word	0xffffffff


	//   ....[3]....
        /*00dc*/ 	.word	0xffffffff


	//   ....[4]....
        /*00e0*/ 	.word	0xffffffff


	//   ....[5]....
        /*00e4*/ 	.word	0xffffffff


	//   ....[6]....
        /*00e8*/ 	.word	0xffffffff


	//   ....[7]....
        /*00ec*/ 	.word	0xffffffff


	//   ....[8]....
        /*00f0*/ 	.word	0xffffffff


	//   ....[9]....
        /*00f4*/ 	.word	0xffffffff


	//   ....[10]....
        /*00f8*/ 	.word	0xffffffff


	//   ....[11]....
        /*00fc*/ 	.word	0xffffffff


	//   ....[12]....
        /*0100*/ 	.word	0xffffffff


	//   ....[13]....
        /*0104*/ 	.word	0xffffffff


	//   ....[14]....
        /*0108*/ 	.word	0xffffffff


	//   ....[15]....
        /*010c*/ 	.word	0xffffffff


	//   ....[16]....
        /*0110*/ 	.word	0xffffffff


	//   ....[17]....
        /*0114*/ 	.word	0xffffffff


	//   ....[18]....
        /*0118*/ 	.word	0xffffffff


	//   ....[19]....
        /*011c*/ 	.word	0xffffffff


	//   ....[20]....
        /*0120*/ 	.word	0xffffffff


	//   ....[21]....
        /*0124*/ 	.word	0xffffffff


	//   ....[22]....
        /*0128*/ 	.word	0xffffffff


	//   ....[23]....
        /*012c*/ 	.word	0xffffffff


	//   ....[24]....
        /*0130*/ 	.word	0xffffffff


	//   ....[25]....
        /*0134*/ 	.word	0xffffffff


	//   ....[26]....
        /*0138*/ 	.word	0xffffffff


	//   ....[27]....
        /*013c*/ 	.word	0xffffffff


	//   ....[28]....
        /*0140*/ 	.word	0x0500000f


	//   ....[29]....
        /*0144*/ 	.word	0x0500000f


	//   ....[30]....
        /*0148*/ 	.word	0xffffffff


	//   ....[31]....
        /*014c*/ 	.word	0xffffffff


	//   ....[32]....
        /*0150*/ 	.word	0xffffffff


	//   ....[33]....
        /*0154*/ 	.word	0xffffffff


	//----- nvinfo : EIATTR_COOP_GROUP_INSTR_OFFSETS
	.align		4
.L_346:
        /*0158*/ 	.byte	0x04, 0x28
        /*015a*/ 	.short	(.L_348 - .L_347)


	//   ....[0]....
.L_347:
        /*015c*/ 	.word	0x000000b0


	//   ....[1]....
        /*0160*/ 	.word	0x00000210


	//   ....[2]....
        /*0164*/ 	.word	0x00000260


	//   ....[3]....
        /*0168*/ 	.word	0x00000470


	//   ....[4]....
        /*016c*/ 	.word	0x000005d0


	//   ....[5]....
        /*0170*/ 	.word	0x000006f0


	//   ....[6]....
        /*0174*/ 	.word	0x00000850


	//   ....[7]....
        /*0178*/ 	.word	0x00001e10


	//   ....[8]....
        /*017c*/ 	.word	0x00005d80


	//   ....[9]....
        /*0180*/ 	.word	0x00005e10


	//   ....[10]....
        /*0184*/ 	.word	0x00006180


	//   ....[11]....
        /*0188*/ 	.word	0x000061b0


	//   ....[12]....
        /*018c*/ 	.word	0x0000b8a0


	//   ....[13]....
        /*0190*/ 	.word	0x0000b920


	//   ....[14]....
        /*0194*/ 	.word	0x0000bd60


	//   ....[15]....
        /*0198*/ 	.word	0x0000be60


	//   ....[16]....
        /*019c*/ 	.word	0x00016b60


	//   ....[17]....
        /*01a0*/ 	.word	0x00016ba0


	//   ....[18]....
        /*01a4*/ 	.word	0x00016ea0


	//   ....[19]....
        /*01a8*/ 	.word	0x00016f20


	//   ....[20]....
        /*01ac*/ 	.word	0x0001ed00


	//   ....[21]....
        /*01b0*/ 	.word	0x0001ed20


	//   ....[22]....
        /*01b4*/ 	.word	0x0001ed80


	//   ....[23]....
        /*01b8*/ 	.word	0x0001edc0


	//   ....[24]....
        /*01bc*/ 	.word	0x00020930


	//   ....[25]....
        /*01c0*/ 	.word	0x000215f0


	//   ....[26]....
        /*01c4*/ 	.word	0x00024420


	//   ....[27]....
        /*01c8*/ 	.word	0x00024600


	//   ....[28]....
        /*01cc*/ 	.word	0x00024b80


	//   ....[29]....
        /*01d0*/ 	.word	0x00024f50


	//   ....[30]....
        /*01d4*/ 	.word	0x00028dc0


	//   ....[31]....
        /*01d8*/ 	.word	0x00028e20


	//   ....[32]....
        /*01dc*/ 	.word	0x00028e80


	//   ....[33]....
        /*01e0*/ 	.word	0x00028ea0


	//----- nvinfo : EIATTR_REG_RECONFIG
	.align		4
.L_348:
        /*01e4*/ 	.byte	0x01, 0x54
	.zero		2


	//----- nvinfo : EIATTR_SYSCALL_OFFSETS
	.align		4
        /*01e8*/ 	.byte	0x04, 0x46
        /*01ea*/ 	.short	(.L_350 - .L_349)


	//   ....[0]....
.L_349:
        /*01ec*/ 	.word	0x00002360


	//   ....[1]....
        /*01f0*/ 	.word	0x000220a0


	//   ....[2]....
        /*01f4*/ 	.word	0x000221d0


	//   ....[3]....
        /*01f8*/ 	.word	0x000222d0


	//----- nvinfo : EIATTR_MBARRIER_INSTR_OFFSETS
	.align		4
.L_350:
        /*01fc*/ 	.byte	0x04, 0x39
        /*01fe*/ 	.short	(.L_352 - .L_351)


	//   ....[0]....
.L_351:
        /*0200*/ 	.word	0x00000310
        /*0204*/ 	.word	0x000000ff
        /*0208*/ 	.word	0x00032400
        /*020c*/ 	.short	0x0100
        /*020e*/ 	.byte	0x06
	.zero		1


	//   ....[1]....
        /*0210*/ 	.word	0x00000320
        /*0214*/ 	.word	0x000000ff
        /*0218*/ 	.word	0x00032410
        /*021c*/ 	.short	0x0100
        /*021e*/ 	.byte	0x06
	.zero		1


	//   ....[2]....
        /*0220*/ 	.word	0x00000330
        /*0224*/ 	.word	0x000000ff
        /*0228*/ 	.word	0x00032420
        /*022c*/ 	.short	0x0100
        /*022e*/ 	.byte	0x06
	.zero		1


	//   ....[3]....
        /*0230*/ 	.word	0x00000420
        /*0234*/ 	.word	0x000000ff
        /*0238*/ 	.word	0x00032430
        /*023c*/ 	.short	0x0100
        /*023e*/ 	.byte	0x08
	.zero		1


	//   ....[4]....
        /*0240*/ 	.word	0x00000430
        /*0244*/ 	.word	0x000000ff
        /*0248*/ 	.word	0x00032440
        /*024c*/ 	.short	0x0100
        /*024e*/ 	.byte	0x08
	.zero		1


	//   ....[5]....
        /*0250*/ 	.word	0x00000440
        /*0254*/ 	.word	0x000000ff
        /*0258*/ 	.word	0x00032438
        /*025c*/ 	.short	0x0100
        /*025e*/ 	.byte	0x08
	.zero		1


	//   ....[6]....
        /*0260*/ 	.word	0x00000450
        /*0264*/ 	.word	0x000000ff
        /*0268*/ 	.word	0x00032448
        /*026c*/ 	.short	0x0100
        /*026e*/ 	.byte	0x08
	.zero		1


	//   ....[7]....
        /*0270*/ 	.word	0x00000580
        /*0274*/ 	.word	0x000000ff
        /*0278*/ 	.word	0x00032450
        /*027c*/ 	.short	0x0100
        /*027e*/ 	.byte	0x08
	.zero		1


	//   ....[8]....
        /*0280*/ 	.word	0x00000590
        /*0284*/ 	.word	0x000000ff
        /*0288*/ 	.word	0x00032460
        /*028c*/ 	.short	0x0100
        /*028e*/ 	.byte	0x08
	.zero		1


	//   ....[9]....
        /*0290*/ 	.word	0x000005a0
        /*0294*/ 	.word	0x000000ff
        /*0298*/ 	.word	0x00032458
        /*029c*/ 	.short	0x0100
        /*029e*/ 	.byte	0x08
	.zero		1


	//   ....[10]....
        /*02a0*/ 	.word	0x000005b0
        /*02a4*/ 	.word	0x000000ff
        /*02a8*/ 	.word	0x00032468
        /*02ac*/ 	.short	0x0100
        /*02ae*/ 	.byte	0x08
	.zero		1


	//   ....[11]....
        /*02b0*/ 	.word	0x000006a0
        /*02b4*/ 	.word	0x000000ff
        /*02b8*/ 	.word	0x00032470
        /*02bc*/ 	.short	0x0100
        /*02be*/ 	.byte	0x06
	.zero		1


	//   ....[12]....
        /*02c0*/ 	.word	0x000006b0
        /*02c4*/ 	.word	0x000000ff
        /*02c8*/ 	.word	0x00032480
        /*02cc*/ 	.short	0x0100
        /*02ce*/ 	.byte	0x06
	.zero		1


	//   ....[13]....
        /*02d0*/ 	.word	0x000006c0
        /*02d4*/ 	.word	0x000000ff
        /*02d8*/ 	.word	0x00032478
        /*02dc*/ 	.short	0x0100
        /*02de*/ 	.byte	0x06
	.zero		1


	//   ....[14]....
        /*02e0*/ 	.word	0x000006d0
        /*02e4*/ 	.word	0x000000ff
        /*02e8*/ 	.word	0x00032488
        /*02ec*/ 	.short	0x0100
        /*02ee*/ 	.byte	0x06
	.zero		1


	//   ....[15]....
        /*02f0*/ 	.word	0x00000800
        /*02f4*/ 	.word	0x000000ff
        /*02f8*/ 	.word	0x00032490
        /*02fc*/ 	.short	0x0100
        /*02fe*/ 	.byte	0x08
	.zero		1


	//   ....[16]....
        /*0300*/ 	.word	0x00000810
        /*0304*/ 	.word	0x000000ff
        /*0308*/ 	.word	0x000324a0
        /*030c*/ 	.short	0x0100
        /*030e*/ 	.byte	0x08
	.zero		1


	//   ....[17]....
        /*0310*/ 	.word	0x00000820
        /*0314*/ 	.word	0x000000ff
        /*0318*/ 	.word	0x00032498
        /*031c*/ 	.short	0x0100
        /*031e*/ 	.byte	0x08
	.zero		1


	//   ....[18]....
        /*0320*/ 	.word	0x00000830
        /*0324*/ 	.word	0x000000ff
        /*0328*/ 	.word	0x000324a8
        /*032c*/ 	.short	0x0100
        /*032e*/ 	.byte	0x08
	.zero		1


	//   ....[19]....
        /*0330*/ 	.word	0x00000960
        /*0334*/ 	.word	0x000000ff
        /*0338*/ 	.word	0x000324b0
        /*033c*/ 	.short	0x0100
        /*033e*/ 	.byte	0x08
	.zero		1


	//   ....[20]....
        /*0340*/ 	.word	0x00000970
        /*0344*/ 	.word	0x000000ff
        /*0348*/ 	.word	0x000324c0
        /*034c*/ 	.short	0x0100
        /*034e*/ 	.byte	0x08
	.zero		1


	//   ....[21]....
        /*0350*/ 	.word	0x00000980
        /*0354*/ 	.word	0x000000ff
        /*0358*/ 	.word	0x000324b8
        /*035c*/ 	.short	0x0100
        /*035e*/ 	.byte	0x08
	.zero		1


	//   ....[22]....
        /*0360*/ 	.word	0x00000990
        /*0364*/ 	.word	0x000000ff
        /*0368*/ 	.word	0x000324c8
        /*036c*/ 	.short	0x0100
        /*036e*/ 	.byte	0x08
	.zero		1


	//   ....[23]....
        /*0370*/ 	.word	0x000025e0
        /*0374*/ 	.word	0x000000ff
        /*0378*/ 	.word	0x00032400
        /*037c*/ 	.short	0x010a
        /*037e*/ 	.byte	0x32
	.zero		1


	//   ....[24]....
        /*0380*/ 	.word	0x00002a40
        /*0384*/ 	.word	0x0000000c
        /*0388*/ 	.word	0x00000000
        /*038c*/ 	.short	0x010a
        /*038e*/ 	.byte	0x3f
	.zero		1


	//   ....[25]....
        /*0390*/ 	.word	0x00002aa0
        /*0394*/ 	.word	0x0000000c
        /*0398*/ 	.word	0x00000000
        /*039c*/ 	.short	0x010a
        /*039e*/ 	.byte	0x3f
	.zero		1


	//   ....[26]....
        /*03a0*/ 	.word	0x00002e50
        /*03a4*/ 	.word	0x000000ff
        /*03a8*/ 	.word	0x00032410
        /*03ac*/ 	.short	0x010a
        /*03ae*/ 	.byte	0x32
	.zero		1


	//   ....[27]....
        /*03b0*/ 	.word	0x00002f50
        /*03b4*/ 	.word	0x00000008
        /*03b8*/ 	.word	0x00000000
        /*03bc*/ 	.short	0x010a
        /*03be*/ 	.byte	0x3f
	.zero		1


	//   ....[28]....
        /*03c0*/ 	.word	0x00002fb0
        /*03c4*/ 	.word	0x00000008
        /*03c8*/ 	.word	0x00000000
        /*03cc*/ 	.short	0x010a
        /*03ce*/ 	.byte	0x3f
	.zero		1


	//   ....[29]....
        /*03d0*/ 	.word	0x00003c90
        /*03d4*/ 	.word	0x00000006
        /*03d8*/ 	.word	0x00000000
        /*03dc*/ 	.short	0x0101
        /*03de*/ 	.byte	0x3f
	.zero		1


	//   ....[30]....
        /*03e0*/ 	.word	0x00009450
        /*03e4*/ 	.word	0x00000015
        /*03e8*/ 	.word	0x00000000
        /*03ec*/ 	.short	0x0101
        /*03ee*/ 	.byte	0x3f
	.zero		1


	//   ....[31]....
        /*03f0*/ 	.word	0x00009af0
        /*03f4*/ 	.word	0x00000003
        /*03f8*/ 	.word	0x00000000
        /*03fc*/ 	.short	0x010a
        /*03fe*/ 	.byte	0x3f
	.zero		1


	//   ....[32]....
        /*0400*/ 	.word	0x00009bf0
        /*0404*/ 	.word	0x00000000
        /*0408*/ 	.word	0x00000000
        /*040c*/ 	.short	0x010a
        /*040e*/ 	.byte	0x3f
	.zero		1


	//   ....[33]....
        /*0410*/ 	.word	0x0000a020
        /*0414*/ 	.word	0x00000003
        /*0418*/ 	.word	0x00000000
        /*041c*/ 	.short	0x010a
        /*041e*/ 	.byte	0x3f
	.zero		1


	//   ....[34]....
        /*0420*/ 	.word	0x0000a0d0
        /*0424*/ 	.word	0x00000004
        /*0428*/ 	.word	0x00000000
        /*042c*/ 	.short	0x010a
        /*042e*/ 	.byte	0x3f
	.zero		1


	//   ....[35]....
        /*0430*/ 	.word	0x0000adc0
        /*0434*/ 	.word	0x00000003
        /*0438*/ 	.word	0x00000000
        /*043c*/ 	.short	0x0101
        /*043e*/ 	.byte	0x3f
	.zero		1


	//   ....[36]....
        /*0440*/ 	.word	0x000136e0
        /*0444*/ 	.word	0x00000000
        /*0448*/ 	.word	0x00000000
        /*044c*/ 	.short	0x0101
        /*044e*/ 	.byte	0x3f
	.zero		1


	//   ....[37]....
        /*0450*/ 	.word	0x000138e0
        /*0454*/ 	.word	0x00000005
        /*0458*/ 	.word	0x00000000
        /*045c*/ 	.short	0x010a
        /*045e*/ 	.byte	0x3f
	.zero		1


	//   ....[38]....
        /*0460*/ 	.word	0x000139e0
        /*0464*/ 	.word	0x00000000
        /*0468*/ 	.word	0x00000000
        /*046c*/ 	.short	0x010a
        /*046e*/ 	.byte	0x3f
	.zero		1


	//   ....[39]....
        /*0470*/ 	.word	0x00013e10
        /*0474*/ 	.word	0x00000005
        /*0478*/ 	.word	0x00000000
        /*047c*/ 	.short	0x010a
        /*047e*/ 	.byte	0x3f
	.zero		1


	//   ....[40]....
        /*0480*/ 	.word	0x00013ec0
        /*0484*/ 	.word	0x00000004
        /*0488*/ 	.word	0x00000000
        /*048c*/ 	.short	0x010a
        /*048e*/ 	.byte	0x3f
	.zero		1


	//   ....[41]....
        /*0490*/ 	.word	0x00014bb0
        /*0494*/ 	.word	0x00000004
        /*0498*/ 	.word	0x00000000
        /*049c*/ 	.short	0x0101
        /*049e*/ 	.byte	0x3f
	.zero		1


	//   ....[42]....
        /*04a0*/ 	.word	0x0001e890
        /*04a4*/ 	.word	0x00000000
        /*04a8*/ 	.word	0x00000000
        /*04ac*/ 	.short	0x0101
        /*04ae*/ 	.byte	0x3f
	.zero		1


	//   ....[43]....
        /*04b0*/ 	.word	0x00020b60
        /*04b4*/ 	.word	0x000000ff
        /*04b8*/ 	.word	0x00000000
        /*04bc*/ 	.short	0x0101
        /*04be*/ 	.byte	0x05
	.zero		1


	//   ....[44]....
        /*04c0*/ 	.word	0x00022690
        /*04c4*/ 	.word	0x0000000a
        /*04c8*/ 	.word	0x00032440
        /*04cc*/ 	.short	0x010a
        /*04ce*/ 	.byte	0x3f
	.zero		1


	//   ....[45]....
        /*04d0*/ 	.word	0x00022bc0
        /*04d4*/ 	.word	0x00000012
        /*04d8*/ 	.word	0x00032420
        /*04dc*/ 	.short	0x010a
        /*04de*/ 	.byte	0x3f
	.zero		1


	//   ....[46]....
        /*04e0*/ 	.word	0x00022c40
        /*04e4*/ 	.word	0x0000000a
        /*04e8*/ 	.word	0x00032460
        /*04ec*/ 	.short	0x010a
        /*04ee*/ 	.byte	0x3f
	.zero		1


	//   ....[47]....
        /*04f0*/ 	.word	0x00023180
        /*04f4*/ 	.word	0x00000002
        /*04f8*/ 	.word	0x00032440
        /*04fc*/ 	.short	0x010a
        /*04fe*/ 	.byte	0x3f
	.zero		1


	//   ....[48]....
        /*0500*/ 	.word	0x00023310
        /*0504*/ 	.word	0x00000002
        /*0508*/ 	.word	0x00032460
        /*050c*/ 	.short	0x010a
        /*050e*/ 	.byte	0x3f
	.zero		1


	//   ....[49]....
        /*0510*/ 	.word	0x00023800
        /*0514*/ 	.word	0x00000003
        /*0518*/ 	.word	0x00032440
        /*051c*/ 	.short	0x010a
        /*051e*/ 	.byte	0x3f
	.zero		1


	//   ....[50]....
        /*0520*/ 	.word	0x00023990
        /*0524*/ 	.word	0x00000003
        /*0528*/ 	.word	0x00032460
        /*052c*/ 	.short	0x010a
        /*052e*/ 	.byte	0x3f
	.zero		1


	//   ....[51]....
        /*0530*/ 	.word	0x00023e20
        /*0534*/ 	.word	0x00000002
        /*0538*/ 	.word	0x00032440
        /*053c*/ 	.short	0x010a
        /*053e*/ 	.byte	0x3f
	.zero		1


	//   ....[52]....
        /*0540*/ 	.word	0x00023fb0
        /*0544*/ 	.word	0x00000002
        /*0548*/ 	.word	0x00032460
        /*054c*/ 	.short	0x010a
        /*054e*/ 	.byte	0x3f
	.zero		1


	//   ....[53]....
        /*0550*/ 	.word	0x000245b0
        /*0554*/ 	.word	0x00000007
        /*0558*/ 	.word	0x00032420
        /*055c*/ 	.short	0x010a
        /*055e*/ 	.byte	0x3f
	.zero		1


	//   ....[54]....
        /*0560*/ 	.word	0x00024700
        /*0564*/ 	.word	0x00000005
        /*0568*/ 	.word	0x00000000
        /*056c*/ 	.short	0x010a
        /*056e*/ 	.byte	0x3f
	.zero		1


	//   ....[55]....
        /*0570*/ 	.word	0x00024770
        /*0574*/ 	.word	0x00000003
        /*0578*/ 	.word	0x00000000
        /*057c*/ 	.short	0x010a
        /*057e*/ 	.byte	0x3f
	.zero		1


	//   ....[56]....
        /*0580*/ 	.word	0x000247d0
        /*0584*/ 	.word	0x00000005
        /*0588*/ 	.word	0x00000000
        /*058c*/ 	.short	0x010a
        /*058e*/ 	.byte	0x3f
	.zero		1


	//   ....[57]....
        /*0590*/ 	.word	0x00024800
        /*0594*/ 	.word	0x00000003
        /*0598*/ 	.word	0x00000000
        /*059c*/ 	.short	0x010a
        /*059e*/ 	.byte	0x3f
	.zero		1


	//   ....[58]....
        /*05a0*/ 	.word	0x00024870
        /*05a4*/ 	.word	0x00000009
        /*05a8*/ 	.word	0x00032400
        /*05ac*/ 	.short	0x010a
        /*05ae*/ 	.byte	0x3f
	.zero		1


	//   ....[59]....
        /*05b0*/ 	.word	0x000248c0
        /*05b4*/ 	.word	0x0000000c
        /*05b8*/ 	.word	0x00000000
        /*05bc*/ 	.short	0x010a
        /*05be*/ 	.byte	0x3f
	.zero		1


	//   ....[60]....
        /*05c0*/ 	.word	0x00024920
        /*05c4*/ 	.word	0x00000009
        /*05c8*/ 	.word	0x00032410
        /*05cc*/ 	.short	0x010a
        /*05ce*/ 	.byte	0x3f
	.zero		1


	//   ....[61]....
        /*05d0*/ 	.word	0x00024970
        /*05d4*/ 	.word	0x00000008
        /*05d8*/ 	.word	0x00000000
        /*05dc*/ 	.short	0x010a
        /*05de*/ 	.byte	0x3f
	.zero		1


	//   ....[62]....
        /*05e0*/ 	.word	0x000249c0
        /*05e4*/ 	.word	0x00000000
        /*05e8*/ 	.word	0x00000000
        /*05ec*/ 	.short	0x010a
        /*05ee*/ 	.byte	0x3f
	.zero		1


	//   ....[63]....
        /*05f0*/ 	.word	0x00024a10
        /*05f4*/ 	.word	0x00000004
        /*05f8*/ 	.word	0x00000000
        /*05fc*/ 	.short	0x010a
        /*05fe*/ 	.byte	0x3f
	.zero		1


	//   ....[64]....
        /*0600*/ 	.word	0x00024a60
        /*0604*/ 	.word	0x00000000
        /*0608*/ 	.word	0x00000000
        /*060c*/ 	.short	0x010a
        /*060e*/ 	.byte	0x3f
	.zero		1


	//   ....[65]....
        /*0610*/ 	.word	0x00024ab0
        /*0614*/ 	.word	0x00000004
        /*0618*/ 	.word	0x00000000
        /*061c*/ 	.short	0x010a
        /*061e*/ 	.byte	0x3f
	.zero		1


	//   ....[66]....
        /*0620*/ 	.word	0x00024c30
        /*0624*/ 	.word	0x0000000a
        /*0628*/ 	.word	0x00032440
        /*062c*/ 	.short	0x010a
        /*062e*/ 	.byte	0x3f
	.zero		1


	//   ....[67]....
        /*0630*/ 	.word	0x00024c80
        /*0634*/ 	.word	0x00000012
        /*0638*/ 	.word	0x00032420
        /*063c*/ 	.short	0x010a
        /*063e*/ 	.byte	0x3f
	.zero		1


	//   ....[68]....
        /*0640*/ 	.word	0x00024cd0
        /*0644*/ 	.word	0x0000000a
        /*0648*/ 	.word	0x00032460
        /*064c*/ 	.short	0x010a
        /*064e*/ 	.byte	0x3f
	.zero		1


	//   ....[69]....
        /*0650*/ 	.word	0x00024d20
        /*0654*/ 	.word	0x00000002
        /*0658*/ 	.word	0x00032440
        /*065c*/ 	.short	0x010a
        /*065e*/ 	.byte	0x3f
	.zero		1


	//   ....[70]....
        /*0660*/ 	.word	0x00024d70
        /*0664*/ 	.word	0x00000002
        /*0668*/ 	.word	0x00032460
        /*066c*/ 	.short	0x010a
        /*066e*/ 	.byte	0x3f
	.zero		1


	//   ....[71]....
        /*0670*/ 	.word	0x00024dc0
        /*0674*/ 	.word	0x00000003
        /*0678*/ 	.word	0x00032440
        /*067c*/ 	.short	0x010a
        /*067e*/ 	.byte	0x3f
	.zero		1


	//   ....[72]....
        /*0680*/ 	.word	0x00024e10
        /*0684*/ 	.word	0x00000003
        /*0688*/ 	.word	0x00032460
        /*068c*/ 	.short	0x010a
        /*068e*/ 	.byte	0x3f
	.zero		1


	//   ....[73]....
        /*0690*/ 	.word	0x00024e60
        /*0694*/ 	.word	0x00000002
        /*0698*/ 	.word	0x00032440
        /*069c*/ 	.short	0x010a
        /*069e*/ 	.byte	0x3f
	.zero		1


	//   ....[74]....
        /*06a0*/ 	.word	0x00024eb0
        /*06a4*/ 	.word	0x00000002
        /*06a8*/ 	.word	0x00032460
        /*06ac*/ 	.short	0x010a
        /*06ae*/ 	.byte	0x3f
	.zero		1


	//   ....[75]....
        /*06b0*/ 	.word	0x00024f90
        /*06b4*/ 	.word	0x00000007
        /*06b8*/ 	.word	0x00032420
        /*06bc*/ 	.short	0x010a
        /*06be*/ 	.byte	0x3f
	.zero		1


	//   ....[76]....
        /*06c0*/ 	.word	0x00024fe0
        /*06c4*/ 	.word	0x00000005
        /*06c8*/ 	.word	0x00000000
        /*06cc*/ 	.short	0x010a
        /*06ce*/ 	.byte	0x3f
	.zero		1


	//   ....[77]....
        /*06d0*/ 	.word	0x00025030
        /*06d4*/ 	.word	0x00000003
        /*06d8*/ 	.word	0x00000000
        /*06dc*/ 	.short	0x010a
        /*06de*/ 	.byte	0x3f
	.zero		1


	//   ....[78]....
        /*06e0*/ 	.word	0x00025080
        /*06e4*/ 	.word	0x00000005
        /*06e8*/ 	.word	0x00000000
        /*06ec*/ 	.short	0x010a
        /*06ee*/ 	.byte	0x3f
	.zero		1


	//   ....[79]....
        /*06f0*/ 	.word	0x00025420
        /*06f4*/ 	.word	0x0000000c
        /*06f8*/ 	.word	0x00000000
        /*06fc*/ 	.short	0x010a
        /*06fe*/ 	.byte	0x3f
	.zero		1


	//   ....[80]....
        /*0700*/ 	.word	0x00025560
        /*0704*/ 	.word	0x00000002
        /*0708*/ 	.word	0x00000000
        /*070c*/ 	.short	0x010a
        /*070e*/ 	.byte	0x3f
	.zero		1


	//   ....[81]....
        /*0710*/ 	.word	0x00025bc0
        /*0714*/ 	.word	0x0000000b
        /*0718*/ 	.word	0x00000000
        /*071c*/ 	.short	0x010a
        /*071e*/ 	.byte	0x3f
	.zero		1


	//   ....[82]....
        /*0720*/ 	.word	0x00025d00
        /*0724*/ 	.word	0x00000008
        /*0728*/ 	.word	0x00000000
        /*072c*/ 	.short	0x010a
        /*072e*/ 	.byte	0x3f
	.zero		1


	//   ....[83]....
        /*0730*/ 	.word	0x00026ee0
        /*0734*/ 	.word	0x00000002
        /*0738*/ 	.word	0x00000000
        /*073c*/ 	.short	0x0101
        /*073e*/ 	.byte	0x3f
	.zero		1


	//   ....[84]....
        /*0740*/ 	.word	0x00040aa0
        /*0744*/ 	.word	0x00000004
        /*0748*/ 	.word	0x00000000
        /*074c*/ 	.short	0x0101
        /*074e*/ 	.byte	0x3f
	.zero		1


	//   ....[85]....
        /*0750*/ 	.word	0x00040ae0
        /*0754*/ 	.word	0x00000002
        /*0758*/ 	.word	0x00000000
        /*075c*/ 	.short	0x010a
        /*075e*/ 	.byte	0x3f
	.zero		1


	//   ....[86]....
        /*0760*/ 	.word	0x00040b30
        /*0764*/ 	.word	0x00000008
        /*0768*/ 	.word	0x00000000
        /*076c*/ 	.short	0x010a
        /*076e*/ 	.byte	0x3f
	.zero		1


	//----- nvinfo : EIATTR_NUM_MBARRIERS
	.align		4
.L_352:
        /*0770*/ 	.byte	0x03, 0x38
        /*0772*/ 	.short	0x0017


	//----- nvinfo : EIATTR_EXIT_INSTR_OFFSETS
	.align		4
        /*0774*/ 	.byte	0x04, 0x1c
        /*0776*/ 	.short	(.L_354 - .L_353)


	//   ....[0]....
.L_353:
        /*0778*/ 	.word	0x00000b80


	//   ....[1]....
        /*077c*/ 	.word	0x000215b0


	//   ....[2]....
        /*0780*/ 	.word	0x00021610


	//   ....[3]....
        /*0784*/ 	.word	0x00024620


	//   ....[4]....
        /*0788*/ 	.word	0x00024850


	//----- nvinfo : EIATTR_MAX_THREADS
	.align		4
.L_354:
        /*078c*/ 	.byte	0x04, 0x05
        /*078e*/ 	.short	(.L_356 - .L_355)
.L_355:
        /*0790*/ 	.word	0x00000180
        /*0794*/ 	.word	0x00000001
        /*0798*/ 	.word	0x00000001


	//----- nvinfo : EIATTR_CRS_STACK_SIZE
	.align		4
.L_356:
        /*079c*/ 	.byte	0x04, 0x1e
        /*079e*/ 	.short	(.L_358 - .L_357)
.L_357:
        /*07a0*/ 	.word	0x00000000


	//----- nvinfo : EIATTR_CBANK_PARAM_SIZE
	.align		4
.L_358:
        /*07a4*/ 	.byte	0x03, 0x19
        /*07a6*/ 	.short	0x0cf0


	//----- nvinfo : EIATTR_PARAM_CBANK
	.align		4
        /*07a8*/ 	.byte	0x04, 0x0a
        /*07aa*/ 	.short	(.L_360 - .L_359)
	.align		4
.L_359:
        /*07ac*/ 	.word	index@(.nv.constant0._ZN7cutlass13device_kernelIN5flash11enable_sm90INS1_16FlashAttnFwdSm90INS1_25CollectiveMainloopFwdSm90ILi2EN4cute5tupleIJNS5_1CILi1EEES8_S8_EEENS6_IJNS7_ILi128EEENS7_ILi96EEENS7_ILi64EEEEEELi256ENS_6half_tEfNS_4arch4Sm90ELb0ELb1ELb1ELb0ELb0ELb0ELb1ELb1ELb0ELb0ELb0ELb0EEENS1_21CollectiveEpilogueFwdINS6_IJSA_NS7_ILi256EEESB_EEES9_SE_SG_Li256ELb0ELb0ELb0ELb0EEENS1_30DynamicPersistentTileSchedulerILi256ELi32ELb0ELb0ELb1EEEEEEEEEvNT_6ParamsE)
        /*07b0*/ 	.short	0x0210
        /*07b2*/ 	.short	0x0cf0


	//----- nvinfo : EIATTR_SW_WAR
	.align		4
.L_360:
        /*07b4*/ 	.byte	0x04, 0x36
        /*07b6*/ 	.short	(.L_362 - .L_361)
.L_361:
        /*07b8*/ 	.word	0x00000008
.L_362:


//--------------------- .nv.info._ZN7cutlass13device_kernelIN5flash11enable_sm90INS1_16FlashAttnFwdSm90INS1_25CollectiveMainloopFwdSm90ILi2EN4cute5tupleIJNS5_1CILi1EEES8_S8_EEENS6_IJNS7_ILi128EEENS7_ILi96EEENS7_ILi64EEEEEELi256ENS_6half_tEfNS_4arch4Sm90ELb0ELb1ELb1ELb1ELb0ELb0ELb0ELb1ELb0ELb0ELb0ELb0EEENS1_21CollectiveEpilogueFwdINS6_IJSA_NS7_ILi256EEESB_EEES9_SE_SG_Li256ELb1ELb0ELb0ELb0EEENS1_36VarlenDynamicPersistentTileSchedulerILi128ELi96ELi256ELi32ELb0ELb0ELb1ELb1ELb0ELb1EEEEEEEEEvNT_6ParamsE --------------------------
	.section	.nv.info._ZN7cutlass13device_kernelIN5flash11enable_sm90INS1_16FlashAttnFwdSm90INS1_25CollectiveMainloopFwdSm90ILi2EN4cute5tupleIJNS5_1CILi1EEES8_S8_EEENS6_IJNS7_ILi128EEENS7_ILi96EEENS7_ILi64EEEEEELi256ENS_6half_tEfNS_4arch4Sm90ELb0ELb1ELb1ELb1ELb0ELb0ELb0ELb1ELb0ELb0ELb0ELb0EEENS1_21CollectiveEpilogueFwdINS6_IJSA_NS7_ILi256EEESB_EEES9_SE_SG_Li256ELb1ELb0ELb0ELb0EEENS1_36VarlenDynamicPersistentTileSchedulerILi128ELi96ELi256ELi32ELb0ELb0ELb1ELb1ELb0ELb1EEEEEEEEEvNT_6ParamsE,"",@"SHT_CUDA_INFO"
	.sectionflags	@""
	.align	4


	//----- nvinfo : EIATTR_CUDA_API_VERSION
	.align		4
        /*0000*/ 	.byte	0x04, 0x37
        /*0002*/ 	.short	(.L_364 - .L_363)
.L_363:
        /*0004*/ 	.word	0x00000082


	//----- nvinfo : EIATTR_KPARAM_INFO
	.align		4
.L_364:
        /*0008*/ 	.byte	0x04, 0x17
        /*000a*/ 	.short	(.L_366 - .L_365)
.L_365:
        /*000c*/ 	.word	0x00000000
        /*0010*/ 	.short	0x0000
        /*0012*/ 	.short	0x0070
        /*0014*/ 	.byte	0x00, 0xf0, 0x01, 0x28


	//----- nvinfo : EIATTR_SPARSE_MMA_MASK
	.align		4
.L_366:
        /*0018*/ 	.byte	0x03, 0x50
        /*001a*/ 	.short	0x0000


	//----- nvinfo : EIATTR_MAXREG_COUNT
	.align		4
        /*001c*/ 	.byte	0x03, 0x1b
        /*001e*/ 	.short	0x00a8


	//----- nvinfo : EIATTR_NUM_BARRIERS
	.align		4
        /*0020*/ 	.byte	0x02, 0x4c
        /*0022*/ 	.byte	0x10
	.zero		1


	//----- nvinfo : EIATTR_EXTERNS
	.align		4
        /*0024*/ 	.byte	0x04, 0x0f
        /*0026*/ 	.short	(.L_368 - .L_367)


	//   ....[0]....
	.align		4
.L_367:
        /*0028*/ 	.word	index@(__assertfail)


	//----- nvinfo : EIATTR_ANNOTATIONS
	.align		4
.L_368:
        /*002c*/ 	.byte	0x04, 0x55
        /*002e*/ 	.short	(.L_370 - .L_369)


	//   ....[0]....
.L_369:
        /* <DEDUP_REMOVED lines=27> */


	//----- nvinfo : EIATTR_MERCURY_ISA_VERSION
	.align		4
.L_370:
        /*01d0*/ 	.byte	0x03, 0x5f
        /*01d2*/ 	.short	0x0101


	//----- nvinfo : EIATTR_UNUSED_LOAD_BYTE_OFFSET
	.align		4
        /*01d4*/ 	.byte	0x04, 0x44
        /*01d6*/ 	.short	(.L_372 - .L_371)


	//   ....[0]....
.L_371:
        /*01d8*/ 	.word	0x00000a70
        /*01dc*/ 	.word	0x0000fff0


	//   ....[1]....
        /*01e0*/ 	.word	0x0000e6d0
        /*01e4*/ 	.word	0x0000fff0


	//----- nvinfo : EIATTR_INT_WARP_WIDE_INSTR_OFFSETS
	.align		4
.L_372:
        /*01e8*/ 	.byte	0x04, 0x31
        /*01ea*/ 	.short	(.L_374 - .L_373)


	//   ....[0]....
.L_373:
        /*01ec*/ 	.word	0x00000160


	//   ....[1]....
        /*01f0*/ 	.word	0x000001a0


	//   ....[2]....
        /*01f4*/ 	.word	0x00000210


	//   ....[3]....
        /*01f8*/ 	.word	0x00012600


	//   ....[4]....
        /*01fc*/ 	.word	0x00012690


	//   ....[5]....
        /*0200*/ 	.word	0x00012b90


	//   ....[6]....
        /*0204*/ 	.word	0x00012c10


	//   ....[7]....
        /*0208*/ 	.word	0x00014f30


	//   ....[8]....
        /*020c*/ 	.word	0x00014fc0


	//----- nvinfo : EIATTR_COOP_GROUP_MASK_REGIDS
	.align		4
.L_374:
        /*0210*/ 	.byte	0x04, 0x29
        /*0212*/ 	.short	(.L_376 - .L_375)


	//   ....[0]....
.L_375:
        /*0214*/ 	.word	0xffffffff


	//   ....[1]....
        /*0218*/ 	.word	0xffffffff


	//   ....[2]....
        /*021c*/ 	.word	0xffffffff


	//   ....[3]....
        /*0220*/ 	.word	0xffffffff


	//   ....[4]....
        /*0224*/ 	.word	0xffffffff


	//   ....[5]....
        /*0228*/ 	.word	0xffffffff


	//   ....[6]....
        /*022c*/ 	.word	0xffffffff


	//   ....[7]....
        /*0230*/ 	.word	0xffffffff


	//   ....[8]....
        /*0234*/ 	.word	0xffffffff


	//   ....[9]....
        /*0238*/ 	.word	0xffffffff


	//   ....[10]....
        /*023c*/ 	.word	0xffffffff


	//   ....[11]....
        /*0240*/ 	.word	0xffffffff


	//   ....[12]....
        /*0244*/ 	.word	0xffffffff


	//   ....[13]....
        /*0248*/ 	.word	0xffffffff


	//   ....[14]....
        /*024c*/ 	.word	0xffffffff


	//   ....[15]....
        /*0250*/ 	.word	0xffffffff


	//   ....[16]....
        /*0254*/ 	.word	0xffffffff


	//   ....[17]....
        /*0258*/ 	.word	0xffffffff


	//   ....[18]....
        /*025c*/ 	.word	0xffffffff


	//   ....[19]....
        /*0260*/ 	.word	0xffffffff


	//   ....[20]....
        /*0264*/ 	.word	0xffffffff


	//   ....[21]....
        /*0268*/ 	.word	0xffffffff


	//   ....[22]....
        /*026c*/ 	.word	0xffffffff


	//   ....[23]....
        /*0270*/ 	.word	0xffffffff


	//   ....[24]....
        /*0274*/ 	.word	0xffffffff


	//   ....[25]....
        /*0278*/ 	.word	0xffffffff


	//   ....[26]....
        /*027c*/ 	.word	0xffffffff


	//   ....[27]....
        /*0280*/ 	.word	0xffffffff


	//   ....[28]....
        /*0284*/ 	.word	0xffffffff


	//   ....[29]....
        /*0288*/ 	.word	0xffffffff


	//   ....[30]....
        /*028c*/ 	.word	0xffffffff


	//   ....[31]....
        /*0290*/ 	.word	0xffffffff


	//   ....[32]....
        /*0294*/ 	.word	0xffffffff


	//   ....[33]....
        /*0298*/ 	.word	0xffffffff


	//   ....[34]....
        /*029c*/ 	.word	0xffffffff


	//   ....[35]....
        /*02a0*/ 	.word	0xffffffff


	//   ....[36]....
        /*02a4*/ 	.word	0xffffffff


	//   ....[37]....
        /*02a8*/ 	.word	0xffffffff


	//   ....[38]....
        /*02ac*/ 	.word	0xffffffff


	//   ....[39]....
        /*02b0*/ 	.word	0xffffffff


	//   ....[40]....
        /*02b4*/ 	.word	0xffffffff


	//   ....[41]....
        /*02b8*/ 	.word	0xffffffff


	//   ....[42]....
        /*02bc*/ 	.word	0xffffffff


	//   ....[43]....
        /*02c0*/ 	.word	0xffffffff


	//   ....[44]....
        /*02c4*/ 	.word	0xffffffff


	//   ....[45]....
        /*02c8*/ 	.word	0xffffffff


	//   ....[46]....
        /*02cc*/ 	.word	0xffffffff


	//   ....[47]....
        /*02d0*/ 	.word	0xffffffff


	//   ....[48]....
        /*02d4*/ 	.word	0xffffffff


	//   ....[49]....
        /*02d8*/ 	.word	0xffffffff


	//   ....[50]....
        /*02dc*/ 	.word	0xffffffff


	//   ....[51]....
        /*02e0*/ 	.word	0xffffffff


	//   ....[52]....
        /*02e4*/ 	.word	0xffffffff


	//   ....[53]....
        /*02e8*/ 	.word	0xffffffff


	//   ....[54]....
        /*02ec*/ 	.word	0xffffffff


	//   ....[55]....
        /*02f0*/ 	.word	0xffffffff


	//   ....[56]....
        /*02f4*/ 	.word	0xffffffff


	//   ....[57]....
        /*02f8*/ 	.word	0xffffffff


	//   ....[58]....
        /*02fc*/ 	.word	0xffffffff


	//   ....[59]....
        /*0300*/ 	.word	0xffffffff


	//   ....[60]....
        /*0304*/ 	.word	0xffffffff


	//   ....[61]....
        /*0308*/ 	.word	0xffffffff


	//   ....[62]....
        /*030c*/ 	.word	0x0500000f


	//   ....[63]....
        /*0310*/ 	.word	0x0500000f


	//   ....[64]....
        /*0314*/ 	.word	0x0500000f


	//   ....[65]....
        /*0318*/ 	.word	0x0500000f


	//   ....[66]....
        /*031c*/ 	.word	0x0500000f


	//   ....[67]....
        /*0320*/ 	.word	0x0500000f


	//   ....[68]....
        /*0324*/ 	.word	0x0500000f


	//   ....[69]....
        /*0328*/ 	.word	0x0500000f


	//   ....[70]....
        /*032c*/ 	.word	0x0500000f


	//   ....[71]....
        /*0330*/ 	.word	0x0500000f


	//   ....[72]....
        /*0334*/ 	.word	0x0500000f


	//   ....[73]....
        /*0338*/ 	.word	0x0500000f


	//   ....[74]....
        /*033c*/ 	.word	0x0500000f


	//   ....[75]....
        /*0340*/ 	.word	0x0500000f


	//   ....[76]....
        /*0344*/ 	.word	0x0500000f


	//   ....[77]....
        /*0348*/ 	.word	0x0500000f


	//   ....[78]....
        /*034c*/ 	.word	0x0500000f


	//   ....[79]....
        /*0350*/ 	.word	0x0500000f


	//   ....[80]....
        /*0354*/ 	.word	0x0500000f


	//----- nvinfo : EIATTR_COOP_GROUP_INSTR_OFFSETS
	.align		4
.L_376:
        /*0358*/ 	.byte	0x04, 0x28
        /*035a*/ 	.short	(.L_378 - .L_377)


	//   ....[0]....
.L_377:
        /*035c*/ 	.word	0x00000070


	//   ....[1]....
        /*0360*/ 	.word	0x00000170


	//   ....[2]....
        /*0364*/ 	.word	0x000001c0


	//   ....[3]....
        /*0368*/ 	.word	0x000003f0


	//   ....[4]....
        /*036c*/ 	.word	0x00000550


	//   ....[5]....
        /*0370*/ 	.word	0x00000670


	//   ....[6]....
        /*0374*/ 	.word	0x000007d0


	//   ....[7]....
        /*0378*/ 	.word	0x000019e0


	//   ....[8]....
        /*037c*/ 	.word	0x00003610


	//   ....[9]....
        /*0380*/ 	.word	0x00003720


	//   ....[10]....
        /*0384*/ 	.word	0x00003c80


	//   ....[11]....
        /*0388*/ 	.word	0x00003ce0


	//   ....[12]....
        /*038c*/ 	.word	0x00006470


	//   ....[13]....
        /*0390*/ 	.word	0x00006580


	//   ....[14]....
        /*0394*/ 	.word	0x00006bf0


	//   ....[15]....
        /*0398*/ 	.word	0x00006d90


	//   ....[16]....
        /*039c*/ 	.word	0x00008c20


	//   ....[17]....
        /*03a0*/ 	.word	0x00008ca0


	//   ....[18]....
        /*03a4*/ 	.word	0x00009110


	//   ....[19]....
        /*03a8*/ 	.word	0x000092d0


	//   ....[20]....
        /*03ac*/ 	.word	0x0000bff0


	//   ....[21]....
        /*03b0*/ 	.word	0x0000c110


	//   ....[22]....
        /*03b4*/ 	.word	0x0000c8b0


	//   ....[23]....
        /*03b8*/ 	.word	0x0000ca80


	//   ....[24]....
        /*03bc*/ 	.word	0x0000dc50


	//   ....[25]....
        /*03c0*/ 	.word	0x0000dc90


	//   ....[26]....
        /*03c4*/ 	.word	0x0000dd60


	//   ....[27]....
        /*03c8*/ 	.word	0x0000dd70


	//   ....[28]....
        /*03cc*/ 	.word	0x00011190


	//   ....[29]....
        /*03d0*/ 	.word	0x00011310


	//   ....[30]....
        /*03d4*/ 	.word	0x00011340


	//   ....[31]....
        /*03d8*/ 	.word	0x00011380


	//   ....[32]....
        /*03dc*/ 	.word	0x000113f0


	//   ....[33]....
        /*03e0*/ 	.word	0x00011450


	//   ....[34]....
        /*03e4*/ 	.word	0x00011490


	//   ....[35]....
        /*03e8*/ 	.word	0x00011630


	//   ....[36]....
        /*03ec*/ 	.word	0x00011690


	//   ....[37]....
        /*03f0*/ 	.word	0x000116d0


	//   ....[38]....
        /*03f4*/ 	.word	0x00011710


	//   ....[39]....
        /*03f8*/ 	.word	0x00011740


	//   ....[40]....
        /*03fc*/ 	.word	0x00011770


	//   ....[41]....
        /*0400*/ 	.word	0x00011810


	//   ....[42]....
        /*0404*/ 	.word	0x00011870


	//   ....[43]....
        /*0408*/ 	.word	0x00011900


	//   ....[44]....
        /*040c*/ 	.word	0x00015050


	//   ....[45]....
        /*0410*/ 	.word	0x00015060


	//   ....[46]....
        /*0414*/ 	.word	0x00015170


	//   ....[47]....
        /*0418*/ 	.word	0x000151d0


	//   ....[48]....
        /*041c*/ 	.word	0x00015210


	//   ....[49]....
        /*0420*/ 	.word	0x00015250


	//   ....[50]....
        /*0424*/ 	.word	0x00015280


	//   ....[51]....
        /*0428*/ 	.word	0x000152b0


	//   ....[52]....
        /*042c*/ 	.word	0x00015440


	//   ....[53]....
        /*0430*/ 	.word	0x000154a0


	//   ....[54]....
        /*0434*/ 	.word	0x000154e0


	//   ....[55]....
        /*0438*/ 	.word	0x00015520


	//   ....[56]....
        /*043c*/ 	.word	0x00015550


	//   ....[57]....
        /*0440*/ 	.word	0x00015580


	//   ....[58]....
        /*0444*/ 	.word	0x00015640


	//   ....[59]....
        /*0448*/ 	.word	0x00015660


	//   ....[60]....
        /*044c*/ 	.word	0x000156d0


	//   ....[61]....
        /*0450*/ 	.word	0x00015d60


	//   ....[62]....
        /*0454*/ 	.word	0x000163a0


	//   ....[63]....
        /*0458*/ 	.word	0x000167c0


	//   ....[64]....
        /*045c*/ 	.word	0x00016850


	//   ....[65]....
        /*0460*/ 	.word	0x000168f0


	//   ....[66]....
        /*0464*/ 	.word	0x000169a0


	//   ....[67]....
        /*0468*/ 	.word	0x00016a20


	//   ....[68]....
        /*046c*/ 	.word	0x00016aa0


	//   ....[69]....
        /*0470*/ 	.word	0x00016b20


	//   ....[70]....
        /*0474*/ 	.word	0x00016ba0


	//   ....[71]....
        /*0478*/ 	.word	0x00016c30


	//   ....[72]....
        /*047c*/ 	.word	0x00016ce0


	//   ....[73]....
        /*0480*/ 	.word	0x00016d60


	//   ....[74]....
        /*0484*/ 	.word	0x00016de0


	//   ....[75]....
        /*0488*/ 	.word	0x00016e60


	//   ....[76]....
        /*048c*/ 	.word	0x00016ee0


	//   ....[77]....
        /*0490*/ 	.word	0x00016f50


	//   ....[78]....
        /*0494*/ 	.word	0x00016ff0


	//   ....[79]....
        /*0498*/ 	.word	0x00017080


	//   ....[80]....
        /*049c*/ 	.word	0x000171b0


	//----- nvinfo : EIATTR_REG_RECONFIG
	.align		4
.L_378:
        /*04a0*/ 	.byte	0x01, 0x54
	.zero		2


	//----- nvinfo : EIATTR_SYSCALL_OFFSETS
	.align		4
        /*04a4*/ 	.byte	0x04, 0x46
        /*04a6*/ 	.short	(.L_380 - .L_379)


	//   ....[0]....
.L_379:
        /*04a8*/ 	.word	0x00001bc0


	//   ....[1]....
        /*04ac*/ 	.word	0x00012820


	//   ....[2]....
        /*04b0*/ 	.word	0x00012960


	//   ....[3]....
        /*04b4*/ 	.word	0x00012a60


	//----- nvinfo : EIATTR_MBARRIER_INSTR_OFFSETS
	.align		4
.L_380:
        /*04b8*/ 	.byte	0x04, 0x39
        /*04ba*/ 	.short	(.L_382 - .L_381)


	//   ....[0]....
.L_381:
        /*04bc*/ 	.word	0x000002a0
        /*04c0*/ 	.word	0x000000ff
        /*04c4*/ 	.word	0x00022800
        /*04c8*/ 	.short	0x0100
        /*04ca*/ 	.byte	0x08
	.zero		1


	//   ....[1]....
        /*04cc*/ 	.word	0x000002b0
        /*04d0*/ 	.word	0x000000ff
        /*04d4*/ 	.word	0x00022820
        /*04d8*/ 	.short	0x0100
        /*04da*/ 	.byte	0x08
	.zero		1


	//   ....[2]....
        /*04dc*/ 	.word	0x000003a0
        /*04e0*/ 	.word	0x000000ff
        /*04e4*/ 	.word	0x00022830
        /*04e8*/ 	.short	0x0100
        /*04ea*/ 	.byte	0x08
	.zero		1


	//   ....[3]....
        /*04ec*/ 	.word	0x000003b0
        /*04f0*/ 	.word	0x000000ff
        /*04f4*/ 	.word	0x00022840
        /*04f8*/ 	.short	0x0100
        /*04fa*/ 	.byte	0x08
	.zero		1


	//   ....[4]....
        /*04fc*/ 	.word	0x000003c0
        /*0500*/ 	.word	0x000000ff
        /*0504*/ 	.word	0x00022838
        /*0508*/ 	.short	0x0100
        /*050a*/ 	.byte	0x08
	.zero		1


	//   ....[5]....
        /*050c*/ 	.word	0x000003d0
        /*0510*/ 	.word	0x000000ff
        /*0514*/ 	.word	0x00022848
        /*0518*/ 	.short	0x0100
        /*051a*/ 	.byte	0x08
	.zero		1


	//   ....[6]....
        /*051c*/ 	.word	0x00000500
        /*0520*/ 	.word	0x000000ff
        /*0524*/ 	.word	0x00022850
        /*0528*/ 	.short	0x0100
        /*052a*/ 	.byte	0x08
	.zero		1


	//   ....[7]....
        /*052c*/ 	.word	0x00000510
        /*0530*/ 	.word	0x000000ff
        /*0534*/ 	.word	0x00022860
        /*0538*/ 	.short	0x0100
        /*053a*/ 	.byte	0x08
	.zero		1


	//   ....[8]....
        /*053c*/ 	.word	0x00000520
        /*0540*/ 	.word	0x000000ff
        /*0544*/ 	.word	0x00022858
        /*0548*/ 	.short	0x0100
        /*054a*/ 	.byte	0x08
	.zero		1


	//   ....[9]....
        /*054c*/ 	.word	0x00000530
        /*0550*/ 	.word	0x000000ff
        /*0554*/ 	.word	0x00022868
        /*0558*/ 	.short	0x0100
        /*055a*/ 	.byte	0x08
	.zero		1


	//   ....[10]....
        /*055c*/ 	.word	0x00000620
        /*0560*/ 	.word	0x000000ff
        /*0564*/ 	.word	0x00022870
        /*0568*/ 	.short	0x0100
        /*056a*/ 	.byte	0x06
	.zero		1


	//   ....[11]....
        /*056c*/ 	.word	0x00000630
        /*0570*/ 	.word	0x000000ff
        /*0574*/ 	.word	0x00022880
        /*0578*/ 	.short	0x0100
        /*057a*/ 	.byte	0x06
	.zero		1


	//   ....[12]....
        /*057c*/ 	.word	0x00000640
        /*0580*/ 	.word	0x000000ff
        /*0584*/ 	.word	0x00022878
        /*0588*/ 	.short	0x0100
        /*058a*/ 	.byte	0x06
	.zero		1


	//   ....[13]....
        /*058c*/ 	.word	0x00000650
        /*0590*/ 	.word	0x000000ff
        /*0594*/ 	.word	0x00022888
        /*0598*/ 	.short	0x0100
        /*059a*/ 	.byte	0x06
	.zero		1


	//   ....[14]....
        /*059c*/ 	.word	0x00000780
        /*05a0*/ 	.word	0x000000ff
        /*05a4*/ 	.word	0x00022890
        /*05a8*/ 	.short	0x0100
        /*05aa*/ 	.byte	0x08
	.zero		1


	//   ....[15]....
        /*05ac*/ 	.word	0x00000790
        /*05b0*/ 	.word	0x000000ff
        /*05b4*/ 	.word	0x000228a0
        /*05b8*/ 	.short	0x0100
        /*05ba*/ 	.byte	0x08
	.zero		1


	//   ....[16]....
        /*05bc*/ 	.word	0x000007a0
        /*05c0*/ 	.word	0x000000ff
        /*05c4*/ 	.word	0x00022898
        /*05c8*/ 	.short	0x0100
        /*05ca*/ 	.byte	0x08
	.zero		1


	//   ....[17]....
        /*05cc*/ 	.word	0x000007b0
        /*05d0*/ 	.word	0x000000ff
        /*05d4*/ 	.word	0x000228a8
        /*05d8*/ 	.short	0x0100
        /*05da*/ 	.byte	0x08
	.zero		1


	//   ....[18]....
        /*05dc*/ 	.word	0x000008e0
        /*05e0*/ 	.word	0x000000ff
        /*05e4*/ 	.word	0x000228b0
        /*05e8*/ 	.short	0x0100
        /*05ea*/ 	.byte	0x08
	.zero		1


	//   ....[19]....
        /*05ec*/ 	.word	0x000008f0
        /*05f0*/ 	.word	0x000000ff
        /*05f4*/ 	.word	0x000228c0
        /*05f8*/ 	.short	0x0100
        /*05fa*/ 	.byte	0x08
	.zero		1


	//   ....[20]....
        /*05fc*/ 	.word	0x00000900
        /*0600*/ 	.word	0x000000ff
        /*0604*/ 	.word	0x000228b8
        /*0608*/ 	.short	0x0100
        /*060a*/ 	.byte	0x08
	.zero		1


	//   ....[21]....
        /*060c*/ 	.word	0x00000910
        /*0610*/ 	.word	0x000000ff
        /*0614*/ 	.word	0x000228c8
        /*0618*/ 	.short	0x0100
        /*061a*/ 	.byte	0x08
	.zero		1


	//   ....[22]....
        /*061c*/ 	.word	0x00001c70
        /*0620*/ 	.word	0x00000009
        /*0624*/ 	.word	0x00022800
        /*0628*/ 	.short	0x010a
        /*062a*/ 	.byte	0x3f
	.zero		1


	//   ....[23]....
        /*062c*/ 	.word	0x00001d40
        /*0630*/ 	.word	0x00000005
        /*0634*/ 	.word	0x00022830
        /*0638*/ 	.short	0x010a
        /*063a*/ 	.byte	0x3f
	.zero		1


	//   ....[24]....
        /*063c*/ 	.word	0x00001d80
        /*0640*/ 	.word	0x00000005
        /*0644*/ 	.word	0x00022830
        /*0648*/ 	.short	0x010a
        /*064a*/ 	.byte	0x3f
	.zero		1


	//   ....[25]....
        /*064c*/ 	.word	0x00002330
        /*0650*/ 	.word	0x00000000
        /*0654*/ 	.word	0x00000000
        /*0658*/ 	.short	0x0101
        /*065a*/ 	.byte	0x3f
	.zero		1


	//   ....[26]....
        /*065c*/ 	.word	0x000045c0
        /*0660*/ 	.word	0x00000005
        /*0664*/ 	.word	0x00022850
        /*0668*/ 	.short	0x010a
        /*066a*/ 	.byte	0x3f
	.zero		1


	//   ....[27]....
        /*066c*/ 	.word	0x00004600
        /*0670*/ 	.word	0x00000005
        /*0674*/ 	.word	0x00022850
        /*0678*/ 	.short	0x010a
        /*067a*/ 	.byte	0x3f
	.zero		1


	//   ....[28]....
        /*067c*/ 	.word	0x00004930
        /*0680*/ 	.word	0x00000005
        /*0684*/ 	.word	0x00000000
        /*0688*/ 	.short	0x0101
        /*068a*/ 	.byte	0x3f
	.zero		1


	//   ....[29]....
        /*068c*/ 	.word	0x00004c40
        /*0690*/ 	.word	0x000000ff
        /*0694*/ 	.word	0x00022830
        /*0698*/ 	.short	0x010a
        /*069a*/ 	.byte	0x1c
	.zero		1


	//   ....[30]....
        /*069c*/ 	.word	0x00004c80
        /*06a0*/ 	.word	0x000000ff
        /*06a4*/ 	.word	0x00022830
        /*06a8*/ 	.short	0x010a
        /*06aa*/ 	.byte	0x1c
	.zero		1


	//   ....[31]....
        /*06ac*/ 	.word	0x00005190
        /*06b0*/ 	.word	0x00000014
        /*06b4*/ 	.word	0x00000000
        /*06b8*/ 	.short	0x0101
        /*06ba*/ 	.byte	0x3f
	.zero		1


	//   ....[32]....
        /*06bc*/ 	.word	0x00007d30
        /*06c0*/ 	.word	0x000000ff
        /*06c4*/ 	.word	0x00022850
        /*06c8*/ 	.short	0x010a
        /*06ca*/ 	.byte	0x1c
	.zero		1


	//   ....[33]....
        /*06cc*/ 	.word	0x00007d70
        /*06d0*/ 	.word	0x000000ff
        /*06d4*/ 	.word	0x00022850
        /*06d8*/ 	.short	0x010a
        /*06da*/ 	.byte	0x1c
	.zero		1


	//   ....[34]....
        /*06dc*/ 	.word	0x00008070
        /*06e0*/ 	.word	0x000000b1
        /*06e4*/ 	.word	0x00000000
        /*06e8*/ 	.short	0x0101
        /*06ea*/ 	.byte	0x3f
	.zero		1


	//   ....[35]....
        /*06ec*/ 	.word	0x00008430
        /*06f0*/ 	.word	0x000000ff
        /*06f4*/ 	.word	0x00022830
        /*06f8*/ 	.short	0x010a
        /*06fa*/ 	.byte	0x19
	.zero		1


	//   ....[36]....
        /*06fc*/ 	.word	0x00008470
        /*0700*/ 	.word	0x000000ff
        /*0704*/ 	.word	0x00022830
        /*0708*/ 	.short	0x010a
        /*070a*/ 	.byte	0x19
	.zero		1


	//   ....[37]....
        /*070c*/ 	.word	0x000095d0
        /*0710*/ 	.word	0x00000099
        /*0714*/ 	.word	0x00000000
        /*0718*/ 	.short	0x0101
        /*071a*/ 	.byte	0x3f
	.zero		1


	//   ....[38]....
        /*071c*/ 	.word	0x0000a300
        /*0720*/ 	.word	0x000000ff
        /*0724*/ 	.word	0x00022850
        /*0728*/ 	.short	0x010a
        /*072a*/ 	.byte	0x19
	.zero		1


	//   ....[39]....
        /*072c*/ 	.word	0x0000a340
        /*0730*/ 	.word	0x000000ff
        /*0734*/ 	.word	0x00022850
        /*0738*/ 	.short	0x010a
        /*073a*/ 	.byte	0x19
	.zero		1


	//   ....[40]....
        /*073c*/ 	.word	0x0000a630
        /*0740*/ 	.word	0x000000d6
        /*0744*/ 	.word	0x00000000
        /*0748*/ 	.short	0x0101
        /*074a*/ 	.byte	0x3f
	.zero		1


	//   ....[41]....
        /*074c*/ 	.word	0x0000a7f0
        /*0750*/ 	.word	0x000000ff
        /*0754*/ 	.word	0x00022830
        /*0758*/ 	.short	0x010a
        /*075a*/ 	.byte	0x1b
	.zero		1


	//   ....[42]....
        /*075c*/ 	.word	0x0000a830
        /*0760*/ 	.word	0x000000ff
        /*0764*/ 	.word	0x00022830
        /*0768*/ 	.short	0x010a
        /*076a*/ 	.byte	0x1b
	.zero		1


	//   ....[43]....
        /*076c*/ 	.word	0x0000ad40
        /*0770*/ 	.word	0x00000006
        /*0774*/ 	.word	0x00000000
        /*0778*/ 	.short	0x0101
        /*077a*/ 	.byte	0x3f
	.zero		1


	//   ....[44]....
        /*077c*/ 	.word	0x0000d8e0
        /*0780*/ 	.word	0x000000ff
        /*0784*/ 	.word	0x00022850
        /*0788*/ 	.short	0x010a
        /*078a*/ 	.byte	0x1b
	.zero		1


	//   ....[45]....
        /*078c*/ 	.word	0x0000d920
        /*0790*/ 	.word	0x000000ff
        /*0794*/ 	.word	0x00022850
        /*0798*/ 	.short	0x010a
        /*079a*/ 	.byte	0x1b
	.zero		1


	//   ....[46]....
        /*079c*/ 	.word	0x0000dc10
        /*07a0*/ 	.word	0x000000b0
        /*07a4*/ 	.word	0x00000000
        /*07a8*/ 	.short	0x0101
        /*07aa*/ 	.byte	0x3f
	.zero		1


	//   ....[47]....
        /*07ac*/ 	.word	0x0000fe00
        /*07b0*/ 	.word	0x00000011
        /*07b4*/ 	.word	0x00000000
        /*07b8*/ 	.short	0x0101
        /*07ba*/ 	.byte	0x3f
	.zero		1


	//   ....[48]....
        /*07bc*/ 	.word	0x00012f70
        /*07c0*/ 	.word	0x00000009
        /*07c4*/ 	.word	0x00022840
        /*07c8*/ 	.short	0x010a
        /*07ca*/ 	.byte	0x3f
	.zero		1


	//   ....[49]....
        /*07cc*/ 	.word	0x00013360
        /*07d0*/ 	.word	0x0000000a
        /*07d4*/ 	.word	0x00022820
        /*07d8*/ 	.short	0x010a
        /*07da*/ 	.byte	0x3f
	.zero		1


	//   ....[50]....
        /*07dc*/ 	.word	0x00013420
        /*07e0*/ 	.word	0x00000006
        /*07e4*/ 	.word	0x00022860
        /*07e8*/ 	.short	0x010a
        /*07ea*/ 	.byte	0x3f
	.zero		1


	//   ....[51]....
        /*07ec*/ 	.word	0x00013a80
        /*07f0*/ 	.word	0x00000002
        /*07f4*/ 	.word	0x00022840
        /*07f8*/ 	.short	0x010a
        /*07fa*/ 	.byte	0x3f
	.zero		1


	//   ....[52]....
        /*07fc*/ 	.word	0x00013c90
        /*0800*/ 	.word	0x00000002
        /*0804*/ 	.word	0x00022860
        /*0808*/ 	.short	0x010a
        /*080a*/ 	.byte	0x3f
	.zero		1


	//   ....[53]....
        /*080c*/ 	.word	0x00014230
        /*0810*/ 	.word	0x00000002
        /*0814*/ 	.word	0x00022840
        /*0818*/ 	.short	0x010a
        /*081a*/ 	.byte	0x3f
	.zero		1


	//   ....[54]....
        /*081c*/ 	.word	0x00014430
        /*0820*/ 	.word	0x00000002
        /*0824*/ 	.word	0x00022860
        /*0828*/ 	.short	0x010a
        /*082a*/ 	.byte	0x3f
	.zero		1


	//   ....[55]....
        /*082c*/ 	.word	0x00014940
        /*0830*/ 	.word	0x00000002
        /*0834*/ 	.word	0x00022840
        /*0838*/ 	.short	0x010a
        /*083a*/ 	.byte	0x3f
	.zero		1


	//   ....[56]....
        /*083c*/ 	.word	0x00014b50
        /*0840*/ 	.word	0x00000002
        /*0844*/ 	.word	0x00022860
        /*0848*/ 	.short	0x010a
        /*084a*/ 	.byte	0x3f
	.zero		1


	//   ....[57]....
        /*084c*/ 	.word	0x00015ce0
        /*0850*/ 	.word	0x00000000
        /*0854*/ 	.word	0x00022820
        /*0858*/ 	.short	0x010a
        /*085a*/ 	.byte	0x3f
	.zero		1


	//   ....[58]....
        /*085c*/ 	.word	0x00015ea0
        /*0860*/ 	.word	0x00000006
        /*0864*/ 	.word	0x00000000
        /*0868*/ 	.short	0x010a
        /*086a*/ 	.byte	0x3f
	.zero		1


	//   ....[59]....
        /*086c*/ 	.word	0x00015f10
        /*0870*/ 	.word	0x00000007
        /*0874*/ 	.word	0x00000000
        /*0878*/ 	.short	0x010a
        /*087a*/ 	.byte	0x3f
	.zero		1


	//   ....[60]....
        /*087c*/ 	.word	0x00015f80
        /*0880*/ 	.word	0x00000004
        /*0884*/ 	.word	0x00000000
        /*0888*/ 	.short	0x010a
        /*088a*/ 	.byte	0x3f
	.zero		1


	//   ....[61]....
        /*088c*/ 	.word	0x00015fb0
        /*0890*/ 	.word	0x00000003
        /*0894*/ 	.word	0x00000000
        /*0898*/ 	.short	0x010a
        /*089a*/ 	.byte	0x3f
	.zero		1


	//   ....[62]....
        /*089c*/ 	.word	0x00016010
        /*08a0*/ 	.word	0x00000009
        /*08a4*/ 	.word	0x00022800
        /*08a8*/ 	.short	0x010a
        /*08aa*/ 	.byte	0x3f
	.zero		1


	//   ....[63]....
        /*08ac*/ 	.word	0x00016060
        /*08b0*/ 	.word	0x00000005
        /*08b4*/ 	.word	0x00022830
        /*08b8*/ 	.short	0x010a
        /*08ba*/ 	.byte	0x3f
	.zero		1


	//   ....[64]....
        /*08bc*/ 	.word	0x000160b0
        /*08c0*/ 	.word	0x00000005
        /*08c4*/ 	.word	0x00022850
        /*08c8*/ 	.short	0x010a
        /*08ca*/ 	.byte	0x3f
	.zero		1


	//   ....[65]....
        /*08cc*/ 	.word	0x00016110
        /*08d0*/ 	.word	0x00000015
        /*08d4*/ 	.word	0x00022830
        /*08d8*/ 	.short	0x010a
        /*08da*/ 	.byte	0x3f
	.zero		1


	//   ....[66]....
        /*08dc*/ 	.word	0x00016160
        /*08e0*/ 	.word	0x000000b1
        /*08e4*/ 	.word	0x00022850
        /*08e8*/ 	.short	0x010a
        /*08ea*/ 	.byte	0x3f
	.zero		1


	//   ....[67]....
        /*08ec*/ 	.word	0x000161c0
        /*08f0*/ 	.word	0x00000006
        /*08f4*/ 	.word	0x00022830
        /*08f8*/ 	.short	0x010a
        /*08fa*/ 	.byte	0x3f
	.zero		1


	//   ....[68]....
        /*08fc*/ 	.word	0x00016210
        /*0900*/ 	.word	0x000000d6
        /*0904*/ 	.word	0x00022850
        /*0908*/ 	.short	0x010a
        /*090a*/ 	.byte	0x3f
	.zero		1


	//   ....[69]....
        /*090c*/ 	.word	0x00016270
        /*0910*/ 	.word	0x00000006
        /*0914*/ 	.word	0x00022830
        /*0918*/ 	.short	0x010a
        /*091a*/ 	.byte	0x3f
	.zero		1


	//   ....[70]....
        /*091c*/ 	.word	0x000162c0
        /*0920*/ 	.word	0x000000b0
        /*0924*/ 	.word	0x00022850
        /*0928*/ 	.short	0x010a
        /*092a*/ 	.byte	0x3f
	.zero		1


	//   ....[71]....
        /*092c*/ 	.word	0x00016460
        /*0930*/ 	.word	0x00000009
        /*0934*/ 	.word	0x00022840
        /*0938*/ 	.short	0x010a
        /*093a*/ 	.byte	0x3f
	.zero		1


	//   ....[72]....
        /*093c*/ 	.word	0x000164e0
        /*0940*/ 	.word	0x00000009
        /*0944*/ 	.word	0x00022820
        /*0948*/ 	.short	0x010a
        /*094a*/ 	.byte	0x3f
	.zero		1


	//   ....[73]....
        /*094c*/ 	.word	0x00016530
        /*0950*/ 	.word	0x00000006
        /*0954*/ 	.word	0x00022860
        /*0958*/ 	.short	0x010a
        /*095a*/ 	.byte	0x3f
	.zero		1


	//   ....[74]....
        /*095c*/ 	.word	0x00016580
        /*0960*/ 	.word	0x00000002
        /*0964*/ 	.word	0x00022840
        /*0968*/ 	.short	0x010a
        /*096a*/ 	.byte	0x3f
	.zero		1


	//   ....[75]....
        /*096c*/ 	.word	0x000165d0
        /*0970*/ 	.word	0x00000002
        /*0974*/ 	.word	0x00022860
        /*0978*/ 	.short	0x010a
        /*097a*/ 	.byte	0x3f
	.zero		1


	//   ....[76]....
        /*097c*/ 	.word	0x00016620
        /*0980*/ 	.word	0x00000002
        /*0984*/ 	.word	0x00022840
        /*0988*/ 	.short	0x010a
        /*098a*/ 	.byte	0x3f
	.zero		1


	//   ....[77]....
        /*098c*/ 	.word	0x00016670
        /*0990*/ 	.word	0x00000002
        /*0994*/ 	.word	0x00022860
        /*0998*/ 	.short	0x010a
        /*099a*/ 	.byte	0x3f
	.zero		1


	//   ....[78]....
        /*099c*/ 	.word	0x000166c0
        /*09a0*/ 	.word	0x00000002
        /*09a4*/ 	.word	0x00022840
        /*09a8*/ 	.short	0x010a
        /*09aa*/ 	.byte	0x3f
	.zero		1


	//   ....[79]....
        /*09ac*/ 	.word	0x00016710
        /*09b0*/ 	.word	0x00000002
        /*09b4*/ 	.word	0x00022860
        /*09b8*/ 	.short	0x010a
        /*09ba*/ 	.byte	0x3f
	.zero		1


	//   ....[80]....
        /*09bc*/ 	.word	0x000170d0
        /*09c0*/ 	.word	0x00000000
        /*09c4*/ 	.word	0x00022820
        /*09c8*/ 	.short	0x010a
        /*09ca*/ 	.byte	0x3f
	.zero		1


	//   ....[81]....
        /*09cc*/ 	.word	0x00017270
        /*09d0*/ 	.word	0x00000006
        /*09d4*/ 	.word	0x00000000
        /*09d8*/ 	.short	0x010a
        /*09da*/ 	.byte	0x3f
	.zero		1


	//   ....[82]....
        /*09dc*/ 	.word	0x000172c0
        /*09e0*/ 	.word	0x00000007
        /*09e4*/ 	.word	0x00000000
        /*09e8*/ 	.short	0x010a
        /*09ea*/ 	.byte	0x3f
	.zero		1


	//   ....[83]....
        /*09ec*/ 	.word	0x00017310
        /*09f0*/ 	.word	0x00000004
        /*09f4*/ 	.word	0x00000000
        /*09f8*/ 	.short	0x010a
        /*09fa*/ 	.byte	0x3f
	.zero		1


	//----- nvinfo : EIATTR_NUM_MBARRIERS
	.align		4
.L_382:
        /*09fc*/ 	.byte	0x03, 0x38
        /*09fe*/ 	.short	0x0016


	//----- nvinfo : EIATTR_EXIT_INSTR_OFFSETS
	.align		4
        /*0a00*/ 	.byte	0x04, 0x1c
        /*0a02*/ 	.short	(.L_384 - .L_383)


	//   ....[0]....
.L_383:
        /*0a04*/ 	.word	0x00000ab0


	//   ....[1]....
        /*0a08*/ 	.word	0x00011150


	//   ....[2]....
        /*0a0c*/ 	.word	0x000111b0


	//   ....[3]....
        /*0a10*/ 	.word	0x00016000


	//----- nvinfo : EIATTR_MAX_THREADS
	.align		4
.L_384:
        /*0a14*/ 	.byte	0x04, 0x05
        /*0a16*/ 	.short	(.L_386 - .L_385)
.L_385:
        /*0a18*/ 	.word	0x00000180
        /*0a1c*/ 	.word	0x00000001
        /*0a20*/ 	.word	0x00000001


	//----- nvinfo : EIATTR_CRS_STACK_SIZE
	.align		4
.L_386:
        /*0a24*/ 	.byte	0x04, 0x1e
        /*0a26*/ 	.short	(.L_388 - .L_387)
.L_387:
        /*0a28*/ 	.word	0x00000000


	//----- nvinfo : EIATTR_CBANK_PARAM_SIZE
	.align		4
.L_388:
        /*0a2c*/ 	.byte	0x03, 0x19
        /*0a2e*/ 	.short	0x0a70


	//----- nvinfo : EIATTR_PARAM_CBANK
	.align		4
        /*0a30*/ 	.byte	0x04, 0x0a
        /*0a32*/ 	.short	(.L_390 - .L_389)
	.align		4
.L_389:
        /*0a34*/ 	.word	index@(.nv.constant0._ZN7cutlass13device_kernelIN5flash11enable_sm90INS1_16FlashAttnFwdSm90INS1_25CollectiveMainloopFwdSm90ILi2EN4cute5tupleIJNS5_1CILi1EEES8_S8_EEENS6_IJNS7_ILi128EEENS7_ILi96EEENS7_ILi64EEEEEELi256ENS_6half_tEfNS_4arch4Sm90ELb0ELb1ELb1ELb1ELb0ELb0ELb0ELb1ELb0ELb0ELb0ELb0EEENS1_21CollectiveEpilogueFwdINS6_IJSA_NS7_ILi256EEESB_EEES9_SE_SG_Li256ELb1ELb0ELb0ELb0EEENS1_36VarlenDynamicPersistentTileSchedulerILi128ELi96ELi256ELi32ELb0ELb0ELb1ELb1ELb0ELb1EEEEEEEEEvNT_6ParamsE)
        /*0a38*/ 	.short	0x0210
        /*0a3a*/ 	.short	0x0a70


	//----- nvinfo : EIATTR_SW_WAR
	.align		4
.L_390:
        /*0a3c*/ 	.byte	0x04, 0x36
        /*0a3e*/ 	.short	(.L_392 - .L_391)
.L_391:
        /*0a40*/ 	.word	0x00000008
.L_392:


//--------------------- .nv.info._ZN7cutlass13device_kernelIN5flash11enable_sm90INS1_16FlashAttnFwdSm90INS1_25CollectiveMainloopFwdSm90ILi2EN4cute5tupleIJNS5_1CILi1EEES8_S8_EEENS6_IJNS7_ILi128EEENS7_ILi96EEENS7_ILi64EEEEEELi256ENS_6half_tEfNS_4arch4Sm90ELb0ELb1ELb1ELb1ELb0ELb1ELb0ELb1ELb0ELb0ELb0ELb0EEENS1_21CollectiveEpilogueFwdINS6_IJSA_NS7_ILi256EEESB_EEES9_SE_SG_Li256ELb1ELb0ELb0ELb0EEENS1_36VarlenDynamicPersistentTileSchedulerILi128ELi96ELi256ELi32ELb0ELb0ELb1ELb1ELb0ELb1EEEEEEEEEvNT_6ParamsE --------------------------
	.section	.nv.info._ZN7cutlass13device_kernelIN5flash11enable_sm90INS1_16FlashAttnFwdSm90INS1_25CollectiveMainloopFwdSm90ILi2EN4cute5tupleIJNS5_1CILi1EEES8_S8_EEENS6_IJNS7_ILi128EEENS7_ILi96EEENS7_ILi64EEEEEELi256ENS_6half_tEfNS_4arch4Sm90ELb0ELb1ELb1ELb1ELb0ELb1ELb0ELb1ELb0ELb0ELb0ELb0EEENS1_21CollectiveEpilogueFwdINS6_IJSA_NS7_ILi256EEESB_EEES9_SE_SG_Li256ELb1ELb0ELb0ELb0EEENS1_36VarlenDynamicPersistentTileSchedulerILi128ELi96ELi256ELi32ELb0ELb0ELb1ELb1ELb0ELb1EEEEEEEEEvNT_6ParamsE,"",@"SHT_CUDA_INFO"
	.sectionflags	@""
	.align	4


	//----- nvinfo : EIATTR_CUDA_API_VERSION
	.align		4
        /*0000*/ 	.byte	0x04, 0x37
        /*0002*/ 	.short	(.L_394 - .L_393)
.L_393:
        /*0004*/ 	.word	0x00000082


	//----- nvinfo : EIATTR_KPARAM_INFO
	.align		4
.L_394:
        /*0008*/ 	.byte	0x04, 0x17
        /*000a*/ 	.short	(.L_396 - .L_395)
.L_395:
        /*000c*/ 	.word	0x00000000
        /*0010*/ 	.short	0x0000
        /*0012*/ 	.short	0x0070
        /*0014*/ 	.byte	0x00, 0xf0, 0x01, 0x28


	//----- nvinfo : EIATTR_SPARSE_MMA_MASK
	.align		4
.L_396:
        /*0018*/ 	.byte	0x03, 0x50
        /*001a*/ 	.short	0x0000


	//----- nvinfo : EIATTR_MAXREG_COUNT
	.align		4
        /*001c*/ 	.byte	0x03, 0x1b
        /*001e*/ 	.short	0x00a8


	//----- nvinfo : EIATTR_NUM_BARRIERS
	.align		4
        /*0020*/ 	.byte	0x02, 0x4c
        /*0022*/ 	.byte	0x10
	.zero		1


	//----- nvinfo : EIATTR_EXTERNS
	.align		4
        /*0024*/ 	.byte	0x04, 0x0f
        /*0026*/ 	.short	(.L_398 - .L_397)


	//   ....[0]....
	.align		4
.L_397:
        /*0028*/ 	.word	index@(__assertfail)


	//----- nvinfo : EIATTR_ANNOTATIONS
	.align		4
.L_398:
        /*002c*/ 	.byte	0x04, 0x55
        /*002e*/ 	.short	(.L_400 - .L_399)


	//   ....[0]....
.L_399:
        /* <DEDUP_REMOVED lines=42> */


	//----- nvinfo : EIATTR_MERCURY_ISA_VERSION
	.align		4
.L_400:
        /*02b8*/ 	.byte	0x03, 0x5f
        /*02ba*/ 	.short	0x0101


	//----- nvinfo : EIATTR_UNUSED_LOAD_BYTE_OFFSET
	.align		4
        /*02bc*/ 	.byte	0x04, 0x44
        /*02be*/ 	.short	(.L_402 - .L_401)


	//   ....[0]....
.L_401:
        /*02c0*/ 	.word	0x00000b00
        /*02c4*/ 	.word	0x0000fff0


	//   ....[1]....
        /*02c8*/ 	.word	0x00016180
        /*02cc*/ 	.word	0x0000fff0


	//----- nvinfo : EIATTR_INT_WARP_WIDE_INSTR_OFFSETS
	.align		4
.L_402:
        /*02d0*/ 	.byte	0x04, 0x31
        /*02d2*/ 	.short	(.L_404 - .L_403)


	//   ....[0]....
.L_403:
        /*02d4*/ 	.word	0x000001b0


	//   ....[1]....
        /*02d8*/ 	.word	0x00000250


	//   ....[2]....
        /*02dc*/ 	.word	0x000002c0


	//   ....[3]....
        /*02e0*/ 	.word	0x0001b220


	//   ....[4]....
        /*02e4*/ 	.word	0x0001b2b0


	//   ....[5]....
        /*02e8*/ 	.word	0x0001b7a0


	//   ....[6]....
        /*02ec*/ 	.word	0x0001b7e0


	//   ....[7]....
        /*02f0*/ 	.word	0x0001db40


	//   ....[8]....
        /*02f4*/ 	.word	0x0001dbd0


	//----- nvinfo : EIATTR_COOP_GROUP_MASK_REGIDS
	.align		4
.L_404:
        /*02f8*/ 	.byte	0x04, 0x29
        /*02fa*/ 	.short	(.L_406 - .L_405)


	//   ....[0]....
.L_405:
        /*02fc*/ 	.word	0xffffffff


	//   ....[1]....
        /*0300*/ 	.word	0xffffffff


	//   ....[2]....
        /*0304*/ 	.word	0xffffffff


	//   ....[3]....
        /*0308*/ 	.word	0xffffffff


	//   ....[4]....
        /*030c*/ 	.word	0xffffffff


	//   ....[5]....
        /*0310*/ 	.word	0xffffffff


	//   ....[6]....
        /*0314*/ 	.word	0xffffffff


	//   ....[7]....
        /*0318*/ 	.word	0xffffffff


	//   ....[8]....
        /*031c*/ 	.word	0xffffffff


	//   ....[9]....
        /*0320*/ 	.word	0xffffffff


	//   ....[10]....
        /*0324*/ 	.word	0xffffffff


	//   ....[11]....
        /*0328*/ 	.word	0xffffffff


	//   ....[12]....
        /*032c*/ 	.word	0xffffffff


	//   ....[13]....
        /*0330*/ 	.word	0xffffffff


	//   ....[14]....
        /*0334*/ 	.word	0xffffffff


	//   ....[15]....
        /*0338*/ 	.word	0xffffffff


	//   ....[16]....
        /*033c*/ 	.word	0xffffffff


	//   ....[17]....
        /*0340*/ 	.word	0xffffffff


	//   ....[18]....
        /*0344*/ 	.word	0xffffffff


	//   ....[19]....
        /*0348*/ 	.word	0xffffffff


	//   ....[20]....
        /*034c*/ 	.word	0xffffffff


	//   ....[21]....
        /*0350*/ 	.word	0xffffffff


	//   ....[22]....
        /*0354*/ 	.word	0xffffffff


	//   ....[23]....
        /*0358*/ 	.word	0xffffffff


	//   ....[24]....
        /*035c*/ 	.word	0xffffffff


	//   ....[25]....
        /*0360*/ 	.word	0xffffffff


	//   ....[26]....
        /*0364*/ 	.word	0xffffffff


	//   ....[27]....
        /*0368*/ 	.word	0xffffffff


	//   ....[28]....
        /*036c*/ 	.word	0xffffffff


	//   ....[29]....
        /*0370*/ 	.word	0xffffffff


	//   ....[30]....
        /*0374*/ 	.word	0xffffffff


	//   ....[31]....
        /*0378*/ 	.word	0xffffffff


	//   ....[32]....
        /*037c*/ 	.word	0xffffffff


	//   ....[33]....
        /*0380*/ 	.word	0xffffffff


	//   ....[34]....
        /*0384*/ 	.word	0xffffffff


	//   ....[35]....
        /*0388*/ 	.word	0xffffffff


	//   ....[36]....
        /*038c*/ 	.word	0xffffffff


	//   ....[37]....
        /*0390*/ 	.word	0xffffffff


	//   ....[38]....
        /*0394*/ 	.word	0xffffffff


	//   ....[39]....
        /*0398*/ 	.word	0xffffffff


	//   ....[40]....
        /*039c*/ 	.word	0xffffffff


	//   ....[41]....
        /*03a0*/ 	.word	0xffffffff


	//   ....[42]....
        /*03a4*/ 	.word	0xffffffff


	//   ....[43]....
        /*03a8*/ 	.word	0xffffffff


	//   ....[44]....
        /*03ac*/ 	.word	0xffffffff


	//   ....[45]....
        /*03b0*/ 	.word	0xffffffff


	//   ....[46]....
        /*03b4*/ 	.word	0xffffffff


	//   ....[47]....
        /*03b8*/ 	.word	0xffffffff


	//   ....[48]....
        /*03bc*/ 	.word	0xffffffff


	//   ....[49]....
        /*03c0*/ 	.word	0xffffffff


	//   ....[50]....
        /*03c4*/ 	.word	0xffffffff


	//   ....[51]....
        /*03c8*/ 	.word	0xffffffff


	//   ....[52]....
        /*03cc*/ 	.word	0xffffffff


	//   ....[53]....
        /*03d0*/ 	.word	0xffffffff


	//   ....[54]....
        /*03d4*/ 	.word	0xffffffff


	//   ....[55]....
        /*03d8*/ 	.word	0xffffffff


	//   ....[56]....
        /*03dc*/ 	.word	0xffffffff


	//   ....[57]....
        /*03e0*/ 	.word	0xffffffff


	//   ....[58]....
        /*03e4*/ 	.word	0xffffffff


	//   ....[59]....
        /*03e8*/ 	.word	0xffffffff


	//   ....[60]....
        /*03ec*/ 	.word	0xffffffff


	//   ....[61]....
        /*03f0*/ 	.word	0xffffffff


	//   ....[62]....
        /*03f4*/ 	.word	0x0500000f


	//   ....[63]....
        /*03f8*/ 	.word	0x0500000f


	//   ....[64]....
        /*03fc*/ 	.word	0x0500000f


	//   ....[65]....
        /*0400*/ 	.word	0x0500000f


	//   ....[66]....
        /*0404*/ 	.word	0x0500000f


	//   ....[67]....
        /*0408*/ 	.word	0x0500000f


	//   ....[68]....
        /*040c*/ 	.word	0x0500000f


	//   ....[69]....
        /*0410*/ 	.word	0x0500000f


	//   ....[70]....
        /*0414*/ 	.word	0x0500000f


	//   ....[71]....
        /*0418*/ 	.word	0x0500000f


	//   ....[72]....
        /*041c*/ 	.word	0x0500000f


	//   ....[73]....
        /*0420*/ 	.word	0x0500000f


	//   ....[74]....
        /*0424*/ 	.word	0x0500000f


	//   ....[75]....
        /*0428*/ 	.word	0x0500000f


	//   ....[76]....
        /*042c*/ 	.word	0x0500000f


	//   ....[77]....
        /*0430*/ 	.word	0x0500000f


	//   ....[78]....
        /*0434*/ 	.word	0x0500000f


	//   ....[79]....
        /*0438*/ 	.word	0x0500000f


	//   ....[80]....
        /*043c*/ 	.word	0x0500000f


	//   ....[81]....
        /*0440*/ 	.word	0x0500000f


	//   ....[82]....
        /*0444*/ 	.word	0x0500000f


	//   ....[83]....
        /*0448*/ 	.word	0x0500000f


	//   ....[84]....
        /*044c*/ 	.word	0x0500000f


	//   ....[85]....
        /*0450*/ 	.word	0x0500000f


	//   ....[86]....
        /*0454*/ 	.word	0x0500000f


	//   ....[87]....
        /*0458*/ 	.word	0x0500000f


	//   ....[88]....
        /*045c*/ 	.word	0x0500000f


	//   ....[89]....
        /*0460*/ 	.word	0x0500000f


	//   ....[90]....
        /*0464*/ 	.word	0x0500000f


	//   ....[91]....
        /*0468*/ 	.word	0x0500000f


	//   ....[92]....
        /*046c*/ 	.word	0x0500000f


	//   ....[93]....
        /*0470*/ 	.word	0x0500000f


	//   ....[94]....
        /*0474*/ 	.word	0x0500000f


	//   ....[95]....
        /*0478*/ 	.word	0x0500000f


	//   ....[96]....
        /*047c*/ 	.word	0x0500000f


	//   ....[97]....
        /*0480*/ 	.word	0x0500000f


	//   ....[98]....
        /*0484*/ 	.word	0x0500000f


	//----- nvinfo : EIATTR_COOP_GROUP_INSTR_OFFSETS
	.align		4
.L_406:
        /*0488*/ 	.byte	0x04, 0x28
        /*048a*/ 	.short	(.L_408 - .L_407)


	//   ....[0]....
.L_407:
        /*048c*/ 	.word	0x00000060


	//   ....[1]....
        /*0490*/ 	.word	0x000001c0


	//   ....[2]....
        /*0494*/ 	.word	0x00000270


	//   ....[3]....
        /*0498*/ 	.word	0x00000430


	//   ....[4]....
        /*049c*/ 	.word	0x00000590


	//   ....[5]....
        /*04a0*/ 	.word	0x000006b0


	//   ....[6]....
        /*04a4*/ 	.word	0x00000810


	//   ....[7]....
        /*04a8*/ 	.word	0x000060b0


	//   ....[8]....
        /*04ac*/ 	.word	0x0000ab10


	//   ....[9]....
        /*04b0*/ 	.word	0x0000abf0


	//   ....[10]....
        /*04b4*/ 	.word	0x0000b200


	//   ....[11]....
        /*04b8*/ 	.word	0x0000b290


	//   ....[12]....
        /*04bc*/ 	.word	0x0000db20


	//   ....[13]....
        /*04c0*/ 	.word	0x0000dc80


	//   ....[14]....
        /*04c4*/ 	.word	0x0000e600


	//   ....[15]....
        /*04c8*/ 	.word	0x0000e7d0


	//   ....[16]....
        /*04cc*/ 	.word	0x00010490


	//   ....[17]....
        /*04d0*/ 	.word	0x000104f0


	//   ....[18]....
        /*04d4*/ 	.word	0x00010990


	//   ....[19]....
        /*04d8*/ 	.word	0x00010b50


	//   ....[20]....
        /*04dc*/ 	.word	0x000139b0


	//   ....[21]....
        /*04e0*/ 	.word	0x00013ad0


	//   ....[22]....
        /*04e4*/ 	.word	0x000140f0


	//   ....[23]....
        /*04e8*/ 	.word	0x00014140


	//   ....[24]....
        /*04ec*/ 	.word	0x00015700


	//   ....[25]....
        /*04f0*/ 	.word	0x00015770


	//   ....[26]....
        /*04f4*/ 	.word	0x000157c0


	//   ....[27]....
        /*04f8*/ 	.word	0x000157f0


	//   ....[28]....
        /*04fc*/ 	.word	0x00018b40


	//   ....[29]....
        /*0500*/ 	.word	0x00018cb0


	//   ....[30]....
        /*0504*/ 	.word	0x00018ce0


	//   ....[31]....
        /*0508*/ 	.word	0x00018d20


	//   ....[32]....
        /*050c*/ 	.word	0x00018d90


	//   ....[33]....
        /*0510*/ 	.word	0x00018df0


	//   ....[34]....
        /*0514*/ 	.word	0x00018e30


	//   ....[35]....
        /*0518*/ 	.word	0x00018fd0


	//   ....[36]....
        /*051c*/ 	.word	0x00019030


	//   ....[37]....
        /*0520*/ 	.word	0x00019070


	//   ....[38]....
        /*0524*/ 	.word	0x000190b0


	//   ....[39]....
        /*0528*/ 	.word	0x000190e0


	//   ....[40]....
        /*052c*/ 	.word	0x00019110


	//   ....[41]....
        /*0530*/ 	.word	0x000191b0


	//   ....[42]....
        /*0534*/ 	.word	0x00019210


	//   ....[43]....
        /*0538*/ 	.word	0x000192a0


	//   ....[44]....
        /*053c*/ 	.word	0x0001dc60


	//   ....[45]....
        /*0540*/ 	.word	0x0001dc70


	//   ....[46]....
        /*0544*/ 	.word	0x0001dd80


	//   ....[47]....
        /*0548*/ 	.word	0x0001dde0


	//   ....[48]....
        /*054c*/ 	.word	0x0001de20


	//   ....[49]....
        /*0550*/ 	.word	0x0001de60


	//   ....[50]....
        /*0554*/ 	.word	0x0001de90


	//   ....[51]....
        /*0558*/ 	.word	0x0001dec0


	//   ....[52]....
        /*055c*/ 	.word	0x0001e050


	//   ....[53]....
        /*0560*/ 	.word	0x0001e0b0


	//   ....[54]....
        /*0564*/ 	.word	0x0001e0f0


	//   ....[55]....
        /*0568*/ 	.word	0x0001e130


	//   ....[56]....
        /*056c*/ 	.word	0x0001e160


	//   ....[57]....
        /*0570*/ 	.word	0x0001e190


	//   ....[58]....
        /*0574*/ 	.word	0x0001e250


	//   ....[59]....
        /*0578*/ 	.word	0x0001e270


	//   ....[60]....
        /*057c*/ 	.word	0x0001e2e0


	//   ....[61]....
        /*0580*/ 	.word	0x0001e970


	//   ....[62]....
        /*0584*/ 	.word	0x0001ee00


	//   ....[63]....
        /*0588*/ 	.word	0x0001eea0


	//   ....[64]....
        /*058c*/ 	.word	0x0001ef40


	//   ....[65]....
        /*0590*/ 	.word	0x0001efe0


	//   ....[66]....
        /*0594*/ 	.word	0x0001f080


	//   ....[67]....
        /*0598*/ 	.word	0x0001f120


	//   ....[68]....
        /*059c*/ 	.word	0x0001f1c0


	//   ....[69]....
        /*05a0*/ 	.word	0x0001f260


	//   ....[70]....
        /*05a4*/ 	.word	0x0001f300


	//   ....[71]....
        /*05a8*/ 	.word	0x0001f3f0


	//   ....[72]....
        /*05ac*/ 	.word	0x0001f490


	//   ....[73]....
        /*05b0*/ 	.word	0x0001f530


	//   ....[74]....
        /*05b4*/ 	.word	0x0001f5d0


	//   ....[75]....
        /*05b8*/ 	.word	0x0001f670


	//   ....[76]....
        /*05bc*/ 	.word	0x0001f710


	//   ....[77]....
        /*05c0*/ 	.word	0x0001f7b0


	//   ....[78]....
        /*05c4*/ 	.word	0x0001f850


	//   ....[79]....
        /*05c8*/ 	.word	0x0001fbf0


	//   ....[80]....
        /*05cc*/ 	.word	0x0001fed0


	//   ....[81]....
        /*05d0*/ 	.word	0x000202f0


	//   ....[82]....
        /*05d4*/ 	.word	0x00020380


	//   ....[83]....
        /*05d8*/ 	.word	0x00020420


	//   ....[84]....
        /*05dc*/ 	.word	0x000204d0


	//   ....[85]....
        /*05e0*/ 	.word	0x00020550


	//   ....[86]....
        /*05e4*/ 	.word	0x000205d0


	//   ....[87]....
        /*05e8*/ 	.word	0x00020650


	//   ....[88]....
        /*05ec*/ 	.word	0x000206d0


	//   ....[89]....
        /*05f0*/ 	.word	0x00020760


	//   ....[90]....
        /*05f4*/ 	.word	0x00020810


	//   ....[91]....
        /*05f8*/ 	.word	0x00020890


	//   ....[92]....
        /*05fc*/ 	.word	0x00020910


	//   ....[93]....
        /*0600*/ 	.word	0x00020990


	//   ....[94]....
        /*0604*/ 	.word	0x00020a10


	//   ....[95]....
        /*0608*/ 	.word	0x00020a80


	//   ....[96]....
        /*060c*/ 	.word	0x00020b20


	//   ....[97]....
        /*0610*/ 	.word	0x00020bb0


	//   ....[98]....
        /*0614*/ 	.word	0x00020ce0


	//----- nvinfo : EIATTR_REG_RECONFIG
	.align		4
.L_408:
        /*0618*/ 	.byte	0x01, 0x54
	.zero		2


	//----- nvinfo : EIATTR_SYSCALL_OFFSETS
	.align		4
        /*061c*/ 	.byte	0x04, 0x46
        /*061e*/ 	.short	(.L_410 - .L_409)


	//   ....[0]....
.L_409:
        /*0620*/ 	.word	0x00001a40


	//   ....[1]....
        /*0624*/ 	.word	0x00001b90


	//   ....[2]....
        /*0628*/ 	.word	0x00006250


	//   ....[3]....
        /*062c*/ 	.word	0x000066e0


	//   ....[4]....
        /*0630*/ 	.word	0x0001b440


	//   ....[5]....
        /*0634*/ 	.word	0x0001b580


	//   ....[6]....
        /*0638*/ 	.word	0x0001b680


	//----- nvinfo : EIATTR_MBARRIER_INSTR_OFFSETS
	.align		4
.L_410:
        /*063c*/ 	.byte	0x04, 0x39
        /*063e*/ 	.short	(.L_412 - .L_411)


	//   ....[0]....
.L_411:
        /*0640*/ 	.word	0x000002e0
        /*0644*/ 	.word	0x000000ff
        /*0648*/ 	.word	0x00022800
        /*064c*/ 	.short	0x0100
        /*064e*/ 	.byte	0x08
	.zero		1


	//   ....[1]....
        /*0650*/ 	.word	0x000002f0
        /*0654*/ 	.word	0x000000ff
        /*0658*/ 	.word	0x00022820
        /*065c*/ 	.short	0x0100
        /*065e*/ 	.byte	0x08
	.zero		1


	//   ....[2]....
        /*0660*/ 	.word	0x000003e0
        /*0664*/ 	.word	0x000000ff
        /*0668*/ 	.word	0x00022830
        /*066c*/ 	.short	0x0100
        /*066e*/ 	.byte	0x08
	.zero		1


	//   ....[3]....
        /*0670*/ 	.word	0x000003f0
        /*0674*/ 	.word	0x000000ff
        /*0678*/ 	.word	0x00022840
        /*067c*/ 	.short	0x0100
        /*067e*/ 	.byte	0x08
	.zero		1


	//   ....[4]....
        /*0680*/ 	.word	0x00000400
        /*0684*/ 	.word	0x000000ff
        /*0688*/ 	.word	0x00022838
        /*068c*/ 	.short	0x0100
        /*068e*/ 	.byte	0x08
	.zero		1


	//   ....[5]....
        /*0690*/ 	.word	0x00000410
        /*0694*/ 	.word	0x000000ff
        /*0698*/ 	.word	0x00022848
        /*069c*/ 	.short	0x0100
        /*069e*/ 	.byte	0x08
	.zero		1


	//   ....[6]....
        /*06a0*/ 	.word	0x00000540
        /*06a4*/ 	.word	0x000000ff
        /*06a8*/ 	.word	0x00022850
        /*06ac*/ 	.short	0x0100
        /*06ae*/ 	.byte	0x08
	.zero		1


	//   ....[7]....
        /*06b0*/ 	.word	0x00000550
        /*06b4*/ 	.word	0x000000ff
        /*06b8*/ 	.word	0x00022860
        /*06bc*/ 	.short	0x0100
        /*06be*/ 	.byte	0x08
	.zero		1


	//   ....[8]....
        /*06c0*/ 	.word	0x00000560
        /*06c4*/ 	.word	0x000000ff
        /*06c8*/ 	.word	0x00022858
        /*06cc*/ 	.short	0x0100
        /*06ce*/ 	.byte	0x08
	.zero		1


	//   ....[9]....
        /*06d0*/ 	.word	0x00000570
        /*06d4*/ 	.word	0x000000ff
        /*06d8*/ 	.word	0x00022868
        /*06dc*/ 	.short	0x0100
        /*06de*/ 	.byte	0x08
	.zero		1


	//   ....[10]....
        /*06e0*/ 	.word	0x00000660
        /*06e4*/ 	.word	0x000000ff
        /*06e8*/ 	.word	0x00022870
        /*06ec*/ 	.short	0x0100
        /*06ee*/ 	.byte	0x06
	.zero		1


	//   ....[11]....
        /*06f0*/ 	.word	0x00000670
        /*06f4*/ 	.word	0x000000ff
        /*06f8*/ 	.word	0x00022880
        /*06fc*/ 	.short	0x0100
        /*06fe*/ 	.byte	0x06
	.zero		1


	//   ....[12]....
        /*0700*/ 	.word	0x00000680
        /*0704*/ 	.word	0x000000ff
        /*0708*/ 	.word	0x00022878
        /*070c*/ 	.short	0x0100
        /*070e*/ 	.byte	0x06
	.zero		1


	//   ....[13]....
        /*0710*/ 	.word	0x00000690
        /*0714*/ 	.word	0x000000ff
        /*0718*/ 	.word	0x00022888
        /*071c*/ 	.short	0x0100
        /*071e*/ 	.byte	0x06
	.zero		1


	//   ....[14]....
        /*0720*/ 	.word	0x000007c0
        /*0724*/ 	.word	0x000000ff
        /*0728*/ 	.word	0x00022890
        /*072c*/ 	.short	0x0100
        /*072e*/ 	.byte	0x08
	.zero		1


	//   ....[15]....
        /*0730*/ 	.word	0x000007d0
        /*0734*/ 	.word	0x000000ff
        /*0738*/ 	.word	0x000228a0
        /*073c*/ 	.short	0x0100
        /*073e*/ 	.byte	0x08
	.zero		1


	//   ....[16]....
        /*0740*/ 	.word	0x000007e0
        /*0744*/ 	.word	0x000000ff
        /*0748*/ 	.word	0x00022898
        /*074c*/ 	.short	0x0100
        /*074e*/ 	.byte	0x08
	.zero		1


	//   ....[17]....
        /*0750*/ 	.word	0x000007f0
        /*0754*/ 	.word	0x000000ff
        /*0758*/ 	.word	0x000228a8
        /*075c*/ 	.short	0x0100
        /*075e*/ 	.byte	0x08
	.zero		1


	//   ....[18]....
        /*0760*/ 	.word	0x00000920
        /*0764*/ 	.word	0x000000ff
        /*0768*/ 	.word	0x000228b0
        /*076c*/ 	.short	0x0100
        /*076e*/ 	.byte	0x08
	.zero		1


	//   ....[19]....
        /*0770*/ 	.word	0x00000930
        /*0774*/ 	.word	0x000000ff
        /*0778*/ 	.word	0x000228c0
        /*077c*/ 	.short	0x0100
        /*077e*/ 	.byte	0x08
	.zero		1


	//   ....[20]....
        /*0780*/ 	.word	0x00000940
        /*0784*/ 	.word	0x000000ff
        /*0788*/ 	.word	0x000228b8
        /*078c*/ 	.short	0x0100
        /*078e*/ 	.byte	0x08
	.zero		1


	//   ....[21]....
        /*0790*/ 	.word	0x00000950
        /*0794*/ 	.word	0x000000ff
        /*0798*/ 	.word	0x000228c8
        /*079c*/ 	.short	0x0100
        /*079e*/ 	.byte	0x08
	.zero		1


	//   ....[22]....
        /*07a0*/ 	.word	0x00002e20
        /*07a4*/ 	.word	0x0000005a
        /*07a8*/ 	.word	0x00022890
        /*07ac*/ 	.short	0x010a
        /*07ae*/ 	.byte	0x3f
	.zero		1


	//   ....[23]....
        /*07b0*/ 	.word	0x00003f90
        /*07b4*/ 	.word	0x0000005a
        /*07b8*/ 	.word	0x00022890
        /*07bc*/ 	.short	0x010a
        /*07be*/ 	.byte	0x3f
	.zero		1


	//   ....[24]....
        /*07c0*/ 	.word	0x00004f60
        /*07c4*/ 	.word	0x0000005a
        /*07c8*/ 	.word	0x00022890
        /*07cc*/ 	.short	0x010a
        /*07ce*/ 	.byte	0x3f
	.zero		1


	//   ....[25]....
        /*07d0*/ 	.word	0x00005170
        /*07d4*/ 	.word	0x00000004
        /*07d8*/ 	.word	0x00000000
        /*07dc*/ 	.short	0x0101
        /*07de*/ 	.byte	0x3f
	.zero		1


	//   ....[26]....
        /*07e0*/ 	.word	0x000051b0
        /*07e4*/ 	.word	0x0000005a
        /*07e8*/ 	.word	0x000228b0
        /*07ec*/ 	.short	0x010a
        /*07ee*/ 	.byte	0x3f
	.zero		1


	//   ....[27]....
        /*07f0*/ 	.word	0x00005800
        /*07f4*/ 	.word	0x0000005a
        /*07f8*/ 	.word	0x00000000
        /*07fc*/ 	.short	0x0101
        /*07fe*/ 	.byte	0x3f
	.zero		1


	//   ....[28]....
        /*0800*/ 	.word	0x000062e0
        /*0804*/ 	.word	0x00000011
        /*0808*/ 	.word	0x00022800
        /*080c*/ 	.short	0x010a
        /*080e*/ 	.byte	0x3f
	.zero		1


	//   ....[29]....
        /*0810*/ 	.word	0x00006330
        /*0814*/ 	.word	0x00000011
        /*0818*/ 	.word	0x00022800
        /*081c*/ 	.short	0x010a
        /*081e*/ 	.byte	0x3f
	.zero		1


	//   ....[30]....
        /*0820*/ 	.word	0x00006f50
        /*0824*/ 	.word	0x00000011
        /*0828*/ 	.word	0x00022800
        /*082c*/ 	.short	0x010a
        /*082e*/ 	.byte	0x3f
	.zero		1


	//   ....[31]....
        /*0830*/ 	.word	0x00008280
        /*0834*/ 	.word	0x00000011
        /*0838*/ 	.word	0x00022800
        /*083c*/ 	.short	0x010a
        /*083e*/ 	.byte	0x3f
	.zero		1


	//   ....[32]....
        /*0840*/ 	.word	0x00009170
        /*0844*/ 	.word	0x00000005
        /*0848*/ 	.word	0x00022830
        /*084c*/ 	.short	0x010a
        /*084e*/ 	.byte	0x3f
	.zero		1


	//   ....[33]....
        /*0850*/ 	.word	0x00009210
        /*0854*/ 	.word	0x00000005
        /*0858*/ 	.word	0x00022830
        /*085c*/ 	.short	0x010a
        /*085e*/ 	.byte	0x3f
	.zero		1


	//   ....[34]....
        /*0860*/ 	.word	0x00009930
        /*0864*/ 	.word	0x00000000
        /*0868*/ 	.word	0x00000000
        /*086c*/ 	.short	0x0101
        /*086e*/ 	.byte	0x3f
	.zero		1


	//   ....[35]....
        /*0870*/ 	.word	0x0000bae0
        /*0874*/ 	.word	0x00000005
        /*0878*/ 	.word	0x00022850
        /*087c*/ 	.short	0x010a
        /*087e*/ 	.byte	0x3f
	.zero		1


	//   ....[36]....
        /*0880*/ 	.word	0x0000bb30
        /*0884*/ 	.word	0x00000005
        /*0888*/ 	.word	0x00022850
        /*088c*/ 	.short	0x010a
        /*088e*/ 	.byte	0x3f
	.zero		1


	//   ....[37]....
        /*0890*/ 	.word	0x0000bf00
        /*0894*/ 	.word	0x00000005
        /*0898*/ 	.word	0x00000000
        /*089c*/ 	.short	0x0101
        /*089e*/ 	.byte	0x3f
	.zero		1


	//   ....[38]....
        /*08a0*/ 	.word	0x0000c210
        /*08a4*/ 	.word	0x000000d2
        /*08a8*/ 	.word	0x00022830
        /*08ac*/ 	.short	0x010a
        /*08ae*/ 	.byte	0x3f
	.zero		1


	//   ....[39]....
        /*08b0*/ 	.word	0x0000c270
        /*08b4*/ 	.word	0x000000d2
        /*08b8*/ 	.word	0x00022830
        /*08bc*/ 	.short	0x010a
        /*08be*/ 	.byte	0x3f
	.zero		1


	//   ....[40]....
        /*08c0*/ 	.word	0x0000c6a0
        /*08c4*/ 	.word	0x000000a6
        /*08c8*/ 	.word	0x00000000
        /*08cc*/ 	.short	0x0101
        /*08ce*/ 	.byte	0x3f
	.zero		1


	//   ....[41]....
        /*08d0*/ 	.word	0x0000f430
        /*08d4*/ 	.word	0x000000d2
        /*08d8*/ 	.word	0x00022850
        /*08dc*/ 	.short	0x010a
        /*08de*/ 	.byte	0x3f
	.zero		1


	//   ....[42]....
        /*08e0*/ 	.word	0x0000f480
        /*08e4*/ 	.word	0x000000d2
        /*08e8*/ 	.word	0x00022850
        /*08ec*/ 	.short	0x010a
        /*08ee*/ 	.byte	0x3f
	.zero		1


	//   ....[43]....
        /*08f0*/ 	.word	0x0000f840
        /*08f4*/ 	.word	0x000000d2
        /*08f8*/ 	.word	0x00000000
        /*08fc*/ 	.short	0x0101
        /*08fe*/ 	.byte	0x3f
	.zero		1


	//   ....[44]....
        /*0900*/ 	.word	0x0000fba0
        /*0904*/ 	.word	0x00000005
        /*0908*/ 	.word	0x00022830
        /*090c*/ 	.short	0x010a
        /*090e*/ 	.byte	0x3f
	.zero		1


	//   ....[45]....
        /*0910*/ 	.word	0x0000fc00
        /*0914*/ 	.word	0x00000005
        /*0918*/ 	.word	0x00022830
        /*091c*/ 	.short	0x010a
        /*091e*/ 	.byte	0x3f
	.zero		1


	//   ....[46]....
        /*0920*/ 	.word	0x000114d0
        /*0924*/ 	.word	0x000000a6
        /*0928*/ 	.word	0x00000000
        /*092c*/ 	.short	0x0101
        /*092e*/ 	.byte	0x3f
	.zero		1


	//   ....[47]....
        /*0930*/ 	.word	0x00011b70
        /*0934*/ 	.word	0x00000005
        /*0938*/ 	.word	0x00022850
        /*093c*/ 	.short	0x010a
        /*093e*/ 	.byte	0x3f
	.zero		1


	//   ....[48]....
        /*0940*/ 	.word	0x00011bc0
        /*0944*/ 	.word	0x00000005
        /*0948*/ 	.word	0x00022850
        /*094c*/ 	.short	0x010a
        /*094e*/ 	.byte	0x3f
	.zero		1


	//   ....[49]....
        /*0950*/ 	.word	0x00011f60
        /*0954*/ 	.word	0x00000005
        /*0958*/ 	.word	0x00000000
        /*095c*/ 	.short	0x0101
        /*095e*/ 	.byte	0x3f
	.zero		1


	//   ....[50]....
        /*0960*/ 	.word	0x00012090
        /*0964*/ 	.word	0x000000d0
        /*0968*/ 	.word	0x00022830
        /*096c*/ 	.short	0x010a
        /*096e*/ 	.byte	0x3f
	.zero		1


	//   ....[51]....
        /*0970*/ 	.word	0x000120f0
        /*0974*/ 	.word	0x000000d0
        /*0978*/ 	.word	0x00022830
        /*097c*/ 	.short	0x010a
        /*097e*/ 	.byte	0x3f
	.zero		1


	//   ....[52]....
        /*0980*/ 	.word	0x000124f0
        /*0984*/ 	.word	0x000000a6
        /*0988*/ 	.word	0x00000000
        /*098c*/ 	.short	0x0101
        /*098e*/ 	.byte	0x3f
	.zero		1


	//   ....[53]....
        /*0990*/ 	.word	0x000152c0
        /*0994*/ 	.word	0x000000d0
        /*0998*/ 	.word	0x00022850
        /*099c*/ 	.short	0x010a
        /*099e*/ 	.byte	0x3f
	.zero		1


	//   ....[54]....
        /*09a0*/ 	.word	0x00015310
        /*09a4*/ 	.word	0x000000d0
        /*09a8*/ 	.word	0x00022850
        /*09ac*/ 	.short	0x010a
        /*09ae*/ 	.byte	0x3f
	.zero		1


	//   ....[55]....
        /*09b0*/ 	.word	0x000156d0
        /*09b4*/ 	.word	0x000000d0
        /*09b8*/ 	.word	0x00000000
        /*09bc*/ 	.short	0x0101
        /*09be*/ 	.byte	0x3f
	.zero		1


	//   ....[56]....
        /*09c0*/ 	.word	0x00017870
        /*09c4*/ 	.word	0x00000000
        /*09c8*/ 	.word	0x00000000
        /*09cc*/ 	.short	0x0101
        /*09ce*/ 	.byte	0x3f
	.zero		1


	//   ....[57]....
        /*09d0*/ 	.word	0x0001a270
        /*09d4*/ 	.word	0x00000007
        /*09d8*/ 	.word	0x00022820
        /*09dc*/ 	.short	0x010a
        /*09de*/ 	.byte	0x3f
	.zero		1


	//   ....[58]....
        /*09e0*/ 	.word	0x0001a300
        /*09e4*/ 	.word	0x00000008
        /*09e8*/ 	.word	0x000228a0
        /*09ec*/ 	.short	0x010a
        /*09ee*/ 	.byte	0x3f
	.zero		1


	//   ....[59]....
        /*09f0*/ 	.word	0x0001a4e0
        /*09f4*/ 	.word	0x00000008
        /*09f8*/ 	.word	0x000228c0
        /*09fc*/ 	.short	0x010a
        /*09fe*/ 	.byte	0x3f
	.zero		1


	//   ....[60]....
        /*0a00*/ 	.word	0x0001a8f0
        /*0a04*/ 	.word	0x00000009
        /*0a08*/ 	.word	0x000228a0
        /*0a0c*/ 	.short	0x010a
        /*0a0e*/ 	.byte	0x3f
	.zero		1


	//   ....[61]....
        /*0a10*/ 	.word	0x0001aab0
        /*0a14*/ 	.word	0x00000009
        /*0a18*/ 	.word	0x000228c0
        /*0a1c*/ 	.short	0x010a
        /*0a1e*/ 	.byte	0x3f
	.zero		1


	//   ....[62]....
        /*0a20*/ 	.word	0x0001bb90
        /*0a24*/ 	.word	0x00000005
        /*0a28*/ 	.word	0x00022840
        /*0a2c*/ 	.short	0x010a
        /*0a2e*/ 	.byte	0x3f
	.zero		1


	//   ....[63]....
        /*0a30*/ 	.word	0x0001bf80
        /*0a34*/ 	.word	0x00000007
        /*0a38*/ 	.word	0x00022820
        /*0a3c*/ 	.short	0x010a
        /*0a3e*/ 	.byte	0x3f
	.zero		1


	//   ....[64]....
        /*0a40*/ 	.word	0x0001c040
        /*0a44*/ 	.word	0x00000002
        /*0a48*/ 	.word	0x00022860
        /*0a4c*/ 	.short	0x010a
        /*0a4e*/ 	.byte	0x3f
	.zero		1


	//   ....[65]....
        /*0a50*/ 	.word	0x0001c690
        /*0a54*/ 	.word	0x00000002
        /*0a58*/ 	.word	0x00022840
        /*0a5c*/ 	.short	0x010a
        /*0a5e*/ 	.byte	0x3f
	.zero		1


	//   ....[66]....
        /*0a60*/ 	.word	0x0001c8a0
        /*0a64*/ 	.word	0x00000002
        /*0a68*/ 	.word	0x00022860
        /*0a6c*/ 	.short	0x010a
        /*0a6e*/ 	.byte	0x3f
	.zero		1


	//   ....[67]....
        /*0a70*/ 	.word	0x0001ce40
        /*0a74*/ 	.word	0x00000002
        /*0a78*/ 	.word	0x00022840
        /*0a7c*/ 	.short	0x010a
        /*0a7e*/ 	.byte	0x3f
	.zero		1


	//   ....[68]....
        /*0a80*/ 	.word	0x0001d040
        /*0a84*/ 	.word	0x00000002
        /*0a88*/ 	.word	0x00022860
        /*0a8c*/ 	.short	0x010a
        /*0a8e*/ 	.byte	0x3f
	.zero		1


	//   ....[69]....
        /*0a90*/ 	.word	0x0001d550
        /*0a94*/ 	.word	0x00000002
        /*0a98*/ 	.word	0x00022840
        /*0a9c*/ 	.short	0x010a
        /*0a9e*/ 	.byte	0x3f
	.zero		1


	//   ....[70]....
        /*0aa0*/ 	.word	0x0001d760
        /*0aa4*/ 	.word	0x00000002
        /*0aa8*/ 	.word	0x00022860
        /*0aac*/ 	.short	0x010a
        /*0aae*/ 	.byte	0x3f
	.zero		1


	//   ....[71]....
        /*0ab0*/ 	.word	0x0001e8f0
        /*0ab4*/ 	.word	0x00000000
        /*0ab8*/ 	.word	0x00022820
        /*0abc*/ 	.short	0x010a
        /*0abe*/ 	.byte	0x3f
	.zero		1


	//   ....[72]....
        /*0ac0*/ 	.word	0x0001eaa0
        /*0ac4*/ 	.word	0x00000006
        /*0ac8*/ 	.word	0x00000000
        /*0acc*/ 	.short	0x010a
        /*0ace*/ 	.byte	0x3f
	.zero		1


	//   ....[73]....
        /*0ad0*/ 	.word	0x0001eb10
        /*0ad4*/ 	.word	0x00000007
        /*0ad8*/ 	.word	0x00000000
        /*0adc*/ 	.short	0x010a
        /*0ade*/ 	.byte	0x3f
	.zero		1


	//   ....[74]....
        /*0ae0*/ 	.word	0x0001eb80
        /*0ae4*/ 	.word	0x00000004
        /*0ae8*/ 	.word	0x00000000
        /*0aec*/ 	.short	0x010a
        /*0aee*/ 	.byte	0x3f
	.zero		1


	//   ....[75]....
        /*0af0*/ 	.word	0x0001ebb0
        /*0af4*/ 	.word	0x00000003
        /*0af8*/ 	.word	0x00000000
        /*0afc*/ 	.short	0x010a
        /*0afe*/ 	.byte	0x3f
	.zero		1


	//   ....[76]....
        /*0b00*/ 	.word	0x0001ec10
        /*0b04*/ 	.word	0x0000005a
        /*0b08*/ 	.word	0x00022890
        /*0b0c*/ 	.short	0x010a
        /*0b0e*/ 	.byte	0x3f
	.zero		1


	//   ....[77]....
        /*0b10*/ 	.word	0x0001ec60
        /*0b14*/ 	.word	0x0000005a
        /*0b18*/ 	.word	0x00022890
        /*0b1c*/ 	.short	0x010a
        /*0b1e*/ 	.byte	0x3f
	.zero		1


	//   ....[78]....
        /*0b20*/ 	.word	0x0001ecb0
        /*0b24*/ 	.word	0x0000005a
        /*0b28*/ 	.word	0x00022890
        /*0b2c*/ 	.short	0x010a
        /*0b2e*/ 	.byte	0x3f
	.zero		1


	//   ....[79]....
        /*0b30*/ 	.word	0x0001ed00
        /*0b34*/ 	.word	0x0000005a
        /*0b38*/ 	.word	0x000228b0
        /*0b3c*/ 	.short	0x010a
        /*0b3e*/ 	.byte	0x3f
	.zero		1


	//   ....[80]....
        /*0b40*/ 	.word	0x0001f340
        /*0b44*/ 	.word	0x00000011
        /*0b48*/ 	.word	0x00022800
        /*0b4c*/ 	.short	0x010a
        /*0b4e*/ 	.byte	0x3f
	.zero		1


	//   ....[81]....
        /*0b50*/ 	.word	0x0001f890
        /*0b54*/ 	.word	0x00000011
        /*0b58*/ 	.word	0x00022800
        /*0b5c*/ 	.short	0x010a
        /*0b5e*/ 	.byte	0x3f
	.zero		1


	//   ....[82]....
        /*0b60*/ 	.word	0x0001f8e0
        /*0b64*/ 	.word	0x00000005
        /*0b68*/ 	.word	0x00022830
        /*0b6c*/ 	.short	0x010a
        /*0b6e*/ 	.byte	0x3f
	.zero		1


	//   ....[83]....
        /*0b70*/ 	.word	0x0001f930
        /*0b74*/ 	.word	0x00000005
        /*0b78*/ 	.word	0x00022850
        /*0b7c*/ 	.short	0x010a
        /*0b7e*/ 	.byte	0x3f
	.zero		1


	//   ....[84]....
        /*0b80*/ 	.word	0x0001f980
        /*0b84*/ 	.word	0x000000d2
        /*0b88*/ 	.word	0x00022830
        /*0b8c*/ 	.short	0x010a
        /*0b8e*/ 	.byte	0x3f
	.zero		1


	//   ....[85]....
        /*0b90*/ 	.word	0x0001f9d0
        /*0b94*/ 	.word	0x000000d2
        /*0b98*/ 	.word	0x00022850
        /*0b9c*/ 	.short	0x010a
        /*0b9e*/ 	.byte	0x3f
	.zero		1


	//   ....[86]....
        /*0ba0*/ 	.word	0x0001fa20
        /*0ba4*/ 	.word	0x00000005
        /*0ba8*/ 	.word	0x00022830
        /*0bac*/ 	.short	0x010a
        /*0bae*/ 	.byte	0x3f
	.zero		1


	//   ....[87]....
        /*0bb0*/ 	.word	0x0001fa70
        /*0bb4*/ 	.word	0x00000005
        /*0bb8*/ 	.word	0x00022850
        /*0bbc*/ 	.short	0x010a
        /*0bbe*/ 	.byte	0x3f
	.zero		1


	//   ....[88]....
        /*0bc0*/ 	.word	0x0001fac0
        /*0bc4*/ 	.word	0x000000d0
        /*0bc8*/ 	.word	0x00022830
        /*0bcc*/ 	.short	0x010a
        /*0bce*/ 	.byte	0x3f
	.zero		1


	//   ....[89]....
        /*0bd0*/ 	.word	0x0001fb10
        /*0bd4*/ 	.word	0x000000d0
        /*0bd8*/ 	.word	0x00022850
        /*0bdc*/ 	.short	0x010a
        /*0bde*/ 	.byte	0x3f
	.zero		1


	//   ....[90]....
        /*0be0*/ 	.word	0x0001fcb0
        /*0be4*/ 	.word	0x00000007
        /*0be8*/ 	.word	0x00022820
        /*0bec*/ 	.short	0x010a
        /*0bee*/ 	.byte	0x3f
	.zero		1


	//   ....[91]....
        /*0bf0*/ 	.word	0x0001fd00
        /*0bf4*/ 	.word	0x00000008
        /*0bf8*/ 	.word	0x000228a0
        /*0bfc*/ 	.short	0x010a
        /*0bfe*/ 	.byte	0x3f
	.zero		1


	//   ....[92]....
        /*0c00*/ 	.word	0x0001fd50
        /*0c04*/ 	.word	0x00000008
        /*0c08*/ 	.word	0x000228c0
        /*0c0c*/ 	.short	0x010a
        /*0c0e*/ 	.byte	0x3f
	.zero		1


	//   ....[93]....
        /*0c10*/ 	.word	0x0001fda0
        /*0c14*/ 	.word	0x00000009
        /*0c18*/ 	.word	0x000228a0
        /*0c1c*/ 	.short	0x010a
        /*0c1e*/ 	.byte	0x3f
	.zero		1


	//   ....[94]....
        /*0c20*/ 	.word	0x0001fdf0
        /*0c24*/ 	.word	0x00000009
        /*0c28*/ 	.word	0x000228c0
        /*0c2c*/ 	.short	0x010a
        /*0c2e*/ 	.byte	0x3f
	.zero		1


	//   ....[95]....
        /*0c30*/ 	.word	0x0001ff90
        /*0c34*/ 	.word	0x00000005
        /*0c38*/ 	.word	0x00022840
        /*0c3c*/ 	.short	0x010a
        /*0c3e*/ 	.byte	0x3f
	.zero		1


	//   ....[96]....
        /*0c40*/ 	.word	0x00020010
        /*0c44*/ 	.word	0x00000005
        /*0c48*/ 	.word	0x00022820
        /*0c4c*/ 	.short	0x010a
        /*0c4e*/ 	.byte	0x3f
	.zero		1


	//   ....[97]....
        /*0c50*/ 	.word	0x00020060
        /*0c54*/ 	.word	0x00000002
        /*0c58*/ 	.word	0x00022860
        /*0c5c*/ 	.short	0x010a
        /*0c5e*/ 	.byte	0x3f
	.zero		1


	//   ....[98]....
        /*0c60*/ 	.word	0x000200b0
        /*0c64*/ 	.word	0x00000002
        /*0c68*/ 	.word	0x00022840
        /*0c6c*/ 	.short	0x010a
        /*0c6e*/ 	.byte	0x3f
	.zero		1


	//   ....[99]....
        /*0c70*/ 	.word	0x00020100
        /*0c74*/ 	.word	0x00000002
        /*0c78*/ 	.word	0x00022860
        /*0c7c*/ 	.short	0x010a
        /*0c7e*/ 	.byte	0x3f
	.zero		1


	//   ....[100]....
        /*0c80*/ 	.word	0x00020150
        /*0c84*/ 	.word	0x00000002
        /*0c88*/ 	.word	0x00022840
        /*0c8c*/ 	.short	0x010a
        /*0c8e*/ 	.byte	0x3f
	.zero		1


	//   ....[101]....
        /*0c90*/ 	.word	0x000201a0
        /*0c94*/ 	.word	0x00000002
        /*0c98*/ 	.word	0x00022860
        /*0c9c*/ 	.short	0x010a
        /*0c9e*/ 	.byte	0x3f
	.zero		1


	//   ....[102]....
        /*0ca0*/ 	.word	0x000201f0
        /*0ca4*/ 	.word	0x00000002
        /*0ca8*/ 	.word	0x00022840
        /*0cac*/ 	.short	0x010a
        /*0cae*/ 	.byte	0x3f
	.zero		1


	//   ....[103]....
        /*0cb0*/ 	.word	0x00020240
        /*0cb4*/ 	.word	0x00000002
        /*0cb8*/ 	.word	0x00022860
        /*0cbc*/ 	.short	0x010a
        /*0cbe*/ 	.byte	0x3f
	.zero		1


	//   ....[104]....
        /*0cc0*/ 	.word	0x00020c00
        /*0cc4*/ 	.word	0x00000000
        /*0cc8*/ 	.word	0x00022820
        /*0ccc*/ 	.short	0x010a
        /*0cce*/ 	.byte	0x3f
	.zero		1


	//   ....[105]....
        /*0cd0*/ 	.word	0x00020da0
        /*0cd4*/ 	.word	0x00000006
        /*0cd8*/ 	.word	0x00000000
        /*0cdc*/ 	.short	0x010a
        /*0cde*/ 	.byte	0x3f
	.zero		1


	//   ....[106]....
        /*0ce0*/ 	.word	0x00020df0
        /*0ce4*/ 	.word	0x00000007
        /*0ce8*/ 	.word	0x00000000
        /*0cec*/ 	.short	0x010a
        /*0cee*/ 	.byte	0x3f
	.zero		1


	//   ....[107]....
        /*0cf0*/ 	.word	0x00020e40
        /*0cf4*/ 	.word	0x00000004
        /*0cf8*/ 	.word	0x00000000
        /*0cfc*/ 	.short	0x010a
        /*0cfe*/ 	.byte	0x3f
	.zero		1


	//----- nvinfo : EIATTR_NUM_MBARRIERS
	.align		4
.L_412:
        /*0d00*/ 	.byte	0x03, 0x38
        /*0d02*/ 	.short	0x0016


	//----- nvinfo : EIATTR_EXIT_INSTR_OFFSETS
	.align		4
        /*0d04*/ 	.byte	0x04, 0x1c
        /*0d06*/ 	.short	(.L_414 - .L_413)


	//   ....[0]....
.L_413:
        /*0d08*/ 	.word	0x0001ec00


	//----- nvinfo : EIATTR_MAX_THREADS
	.align		4
.L_414:
        /*0d0c*/ 	.byte	0x04, 0x05
        /*0d0e*/ 	.short	(.L_416 - .L_415)
.L_415:
        /*0d10*/ 	.word	0x00000180
        /*0d14*/ 	.word	0x00000001
        /*0d18*/ 	.word	0x00000001


	//----- nvinfo : EIATTR_CRS_STACK_SIZE
	.align		4
.L_416:
        /*0d1c*/ 	.byte	0x04, 0x1e
        /*0d1e*/ 	.short	(.L_418 - .L_417)
.L_417:
        /*0d20*/ 	.word	0x00000000


	//----- nvinfo : EIATTR_CBANK_PARAM_SIZE
	.align		4
.L_418:
        /*0d24*/ 	.byte	0x03, 0x19
        /*0d26*/ 	.short	0x0a70


	//----- nvinfo : EIATTR_PARAM_CBANK
	.align		4
        /*0d28*/ 	.byte	0x04, 0x0a
        /*0d2a*/ 	.short	(.L_420 - .L_419)
	.align		4
.L_419:
        /*0d2c*/ 	.word	index@(.nv.constant0._ZN7cutlass13device_kernelIN5flash11enable_sm90INS1_16FlashAttnFwdSm90INS1_25CollectiveMainloopFwdSm90ILi2EN4cute5tupleIJNS5_1CILi1EEES8_S8_EEENS6_IJNS7_ILi128EEENS7_ILi96EEENS7_ILi64EEEEEELi256ENS_6half_tEfNS_4arch4Sm90ELb0ELb1ELb1ELb1ELb0ELb1ELb0ELb1ELb0ELb0ELb0ELb0EEENS1_21CollectiveEpilogueFwdINS6_IJSA_NS7_ILi256EEESB_EEES9_SE_SG_Li256ELb1ELb0ELb0ELb0EEENS1_36VarlenDynamicPersistentTileSchedulerILi128ELi96ELi256ELi32ELb0ELb0ELb1ELb1ELb0ELb1EEEEEEEEEvNT_6ParamsE)
        /*0d30*/ 	.short	0x0210
        /*0d32*/ 	.short	0x0a70


	//----- nvinfo : EIATTR_SW_WAR
	.align		4
.L_420:
        /*0d34*/ 	.byte	0x04, 0x36
        /*0d36*/ 	.short	(.L_422 - .L_421)
.L_421:
        /*0d38*/ 	.word	0x00000008
.L_422:


//--------------------- .nv.info._ZN7cutlass13device_kernelIN5flash11enable_sm90INS1_16FlashAttnFwdSm90INS1_25CollectiveMainloopFwdSm90ILi2EN4cute5tupleIJNS5_1CILi1EEES8_S8_EEENS6_IJNS7_ILi128EEENS7_ILi96EEENS7_ILi64EEEEEELi256ENS_6half_tEfNS_4arch4Sm90ELb0ELb1ELb1ELb1ELb0ELb0ELb1ELb1ELb0ELb0ELb0ELb0EEENS1_21CollectiveEpilogueFwdINS6_IJSA_NS7_ILi256EEESB_EEES9_SE_SG_Li256ELb1ELb0ELb0ELb0EEENS1_36VarlenDynamicPersistentTileSchedulerILi128ELi96ELi256ELi32ELb0ELb0ELb1ELb1ELb0ELb1EEEEEEEEEvNT_6ParamsE --------------------------
	.section	.nv.info._ZN7cutlass13device_kernelIN5flash11enable_sm90INS1_16FlashAttnFwdSm90INS1_25CollectiveMainloopFwdSm90ILi2EN4cute5tupleIJNS5_1CILi1EEES8_S8_EEENS6_IJNS7_ILi128EEENS7_ILi96EEENS7_ILi64EEEEEELi256ENS_6half_tEfNS_4arch4Sm90ELb0ELb1ELb1ELb1ELb0ELb0ELb1ELb1ELb0ELb0ELb0ELb0EEENS1_21CollectiveEpilogueFwdINS6_IJSA_NS7_ILi256EEESB_EEES9_SE_SG_Li256ELb1ELb0ELb0ELb0EEENS1_36VarlenDynamicPersistentTileSchedulerILi128ELi96ELi256ELi32ELb0ELb0ELb1ELb1ELb0ELb1EEEEEEEEEvNT_6ParamsE,"",@"SHT_CUDA_INFO"
	.sectionflags	@""
	.align	4


	//----- nvinfo : EIATTR_CUDA_API_VERSION
	.align		4
        /*0000*/ 	.byte	0x04, 0x37
        /*0002*/ 	.short	(.L_424 - .L_423)
.L_423:
        /*0004*/ 	.word	0x00000082


	//----- nvinfo : EIATTR_KPARAM_INFO
	.align		4
.L_424:
        /*0008*/ 	.byte	0x04, 0x17
        /*000a*/ 	.short	(.L_426 - .L_425)
.L_425:
        /*000c*/ 	.word	0x00000000
        /*0010*/ 	.short	0x0000
        /*0012*/ 	.short	0x0070
        /*0014*/ 	.byte	0x00, 0xf0, 0x01, 0x2c


	//----- nvinfo : EIATTR_SPARSE_MMA_MASK
	.align		4
.L_426:
        /*0018*/ 	.byte	0x03, 0x50
        /*001a*/ 	.short	0x0000


	//----- nvinfo : EIATTR_MAXREG_COUNT
	.align		4
        /*001c*/ 	.byte	0x03, 0x1b
        /*001e*/ 	.short	0x00a8


	//----- nvinfo : EIATTR_NUM_BARRIERS
	.align		4
        /*0020*/ 	.byte	0x02, 0x4c
        /*0022*/ 	.byte	0x10
	.zero		1


	//----- nvinfo : EIATTR_EXTERNS
	.align		4
        /*0024*/ 	.byte	0x04, 0x0f
        /*0026*/ 	.short	(.L_428 - .L_427)


	//   ....[0]....
	.align		4
.L_427:
        /*0028*/ 	.word	index@(__assertfail)


	//----- nvinfo : EIATTR_ANNOTATIONS
	.align		4
.L_428:
        /*002c*/ 	.byte	0x04, 0x55
        /*002e*/ 	.short	(.L_430 - .L_429)


	//   ....[0]....
.L_429:
        /* <DEDUP_REMOVED lines=29> */


	//----- nvinfo : EIATTR_MERCURY_ISA_VERSION
	.align		4
.L_430:
        /*01e8*/ 	.byte	0x03, 0x5f
        /*01ea*/ 	.short	0x0101


	//----- nvinfo : EIATTR_UNUSED_LOAD_BYTE_OFFSET
	.align		4
        /*01ec*/ 	.byte	0x04, 0x44
        /*01ee*/ 	.short	(.L_432 - .L_431)


	//   ....[0]....
.L_431:
        /*01f0*/ 	.word	0x00000ba0
        /*01f4*/ 	.word	0x0000fff0


	//   ....[1]....
        /*01f8*/ 	.word	0x00020030
        /*01fc*/ 	.word	0x0000fff0


	//----- nvinfo : EIATTR_INT_WARP_WIDE_INSTR_OFFSETS
	.align		4
.L_432:
        /*0200*/ 	.byte	0x04, 0x31
        /*0202*/ 	.short	(.L_434 - .L_433)


	//   ....[0]....
.L_433:
        /*0204*/ 	.word	0x000001d0


	//   ....[1]....
        /*0208*/ 	.word	0x00000210


	//   ....[2]....
        /*020c*/ 	.word	0x00000280


	//   ....[3]....
        /*0210*/ 	.word	0x00000290


	//   ....[4]....
        /*0214*/ 	.word	0x00023d30


	//   ....[5]....
        /*0218*/ 	.word	0x00023dc0


	//   ....[6]....
        /*021c*/ 	.word	0x000242c0


	//   ....[7]....
        /*0220*/ 	.word	0x00024340


	//   ....[8]....
        /*0224*/ 	.word	0x00026860


	//   ....[9]....
        /*0228*/ 	.word	0x000268f0


	//----- nvinfo : EIATTR_COOP_GROUP_MASK_REGIDS
	.align		4
.L_434:
        /*022c*/ 	.byte	0x04, 0x29
        /*022e*/ 	.short	(.L_436 - .L_435)


	//   ....[0]....
.L_435:
        /*0230*/ 	.word	0xffffffff


	//   ....[1]....
        /*0234*/ 	.word	0xffffffff


	//   ....[2]....
        /*0238*/ 	.word	0xffffffff


	//   ....[3]....
        /*023c*/ 	.word	0xffffffff


	//   ....[4]....
        /*0240*/ 	.word	0xffffffff


	//   ....[5]....
        /*0244*/ 	.word	0xffffffff


	//   ....[6]....
        /*0248*/ 	.word	0xffffffff


	//   ....[7]....
        /*024c*/ 	.word	0xffffffff


	//   ....[8]....
        /*0250*/ 	.word	0xffffffff


	//   ....[9]....
        /*0254*/ 	.word	0xffffffff


	//   ....[10]....
        /*0258*/ 	.word	0xffffffff


	//   ....[11]....
        /*025c*/ 	.word	0xffffffff


	//   ....[12]....
        /*0260*/ 	.word	0xffffffff


	//   ....[13]....
        /*0264*/ 	.word	0xffffffff


	//   ....[14]....
        /*0268*/ 	.word	0xffffffff


	//   ....[15]....
        /*026c*/ 	.word	0xffffffff


	//   ....[16]....
        /*0270*/ 	.word	0xffffffff


	//   ....[17]....
        /*0274*/ 	.word	0xffffffff


	//   ....[18]....
        /*0278*/ 	.word	0xffffffff


	//   ....[19]....
        /*027c*/ 	.word	0xffffffff


	//   ....[20]....
        /*0280*/ 	.word	0xffffffff


	//   ....[21]....
        /*0284*/ 	.word	0xffffffff


	//   ....[22]....
        /*0288*/ 	.word	0xffffffff


	//   ....[23]....
        /*028c*/ 	.word	0xffffffff


	//   ....[24]....
        /*0290*/ 	.word	0xffffffff


	//   ....[25]....
        /*0294*/ 	.word	0xffffffff


	//   ....[26]....
        /*0298*/ 	.word	0xffffffff


	//   ....[27]....
        /*029c*/ 	.word	0xffffffff


	//   ....[28]....
        /*02a0*/ 	.word	0xffffffff


	//   ....[29]....
        /*02a4*/ 	.word	0xffffffff


	//   ....[30]....
        /*02a8*/ 	.word	0xffffffff


	//   ....[31]....
        /*02ac*/ 	.word	0xffffffff


	//   ....[32]....
        /*02b0*/ 	.word	0xffffffff


	//   ....[33]....
        /*02b4*/ 	.word	0xffffffff


	//   ....[34]....
        /*02b8*/ 	.word	0xffffffff


	//   ....[35]....
        /*02bc*/ 	.word	0xffffffff


	//   ....[36]....
        /*02c0*/ 	.word	0xffffffff


	//   ....[37]....
        /*02c4*/ 	.word	0xffffffff


	//   ....[38]....
        /*02c8*/ 	.word	0xffffffff


	//   ....[39]....
        /*02cc*/ 	.word	0xffffffff


	//   ....[40]....
        /*02d0*/ 	.word	0xffffffff


	//   ....[41]....
        /*02d4*/ 	.word	0xffffffff


	//   ....[42]....
        /*02d8*/ 	.word	0xffffffff


	//   ....[43]....
        /*02dc*/ 	.word	0xffffffff


	//   ....[44]....
        /*02e0*/ 	.word	0xffffffff


	//   ....[45]....
        /*02e4*/ 	.word	0xffffffff


	//   ....[46]....
        /*02e8*/ 	.word	0xffffffff


	//   ....[47]....
        /*02ec*/ 	.word	0xffffffff


	//   ....[48]....
        /*02f0*/ 	.word	0xffffffff


	//   ....[49]....
        /*02f4*/ 	.word	0xffffffff


	//   ....[50]....
        /*02f8*/ 	.word	0xffffffff


	//   ....[51]....
        /*02fc*/ 	.word	0xffffffff


	//   ....[52]....
        /*0300*/ 	.word	0xffffffff


	//   ....[53]....
        /*0304*/ 	.word	0xffffffff


	//   ....[54]....
        /*0308*/ 	.word	0xffffffff


	//   ....[55]....
        /*030c*/ 	.word	0xffffffff


	//   ....[56]....
        /*0310*/ 	.word	0xffffffff


	//   ....[57]....
        /*0314*/ 	.word	0xffffffff


	//   ....[58]....
        /*0318*/ 	.word	0x0500000f


	//   ....[59]....
        /*031c*/ 	.word	0x0500000f


	//   ....[60]....
        /*0320*/ 	.word	0x0500000f


	//   ....[61]....
        /*0324*/ 	.word	0x0500000f


	//   ....[62]....
        /*0328*/ 	.word	0x0500000f


	//   ....[63]....
        /*032c*/ 	.word	0x0500000f


	//   ....[64]....
        /*0330*/ 	.word	0x0500000f


	//   ....[65]....
        /*0334*/ 	.word	0x0500000f


	//   ....[66]....
        /*0338*/ 	.word	0x0500000f


	//   ....[67]....
        /*033c*/ 	.word	0x0500000f


	//   ....[68]....
        /*0340*/ 	.word	0x0500000f


	//   ....[69]....
        /*0344*/ 	.word	0x0500000f


	//   ....[70]....
        /*0348*/ 	.word	0x0500000f


	//   ....[71]....
        /*034c*/ 	.word	0x0500000f


	//   ....[72]....
        /*0350*/ 	.word	0x0500000f


	//   ....[73]....
        /*0354*/ 	.word	0x0500000f


	//   ....[74]....
        /*0358*/ 	.word	0x0500000f


	//   ....[75]....
        /*035c*/ 	.word	0x0500000f


	//   ....[76]....
        /*0360*/ 	.word	0x0500000f


	//   ....[77]....
        /*0364*/ 	.word	0xffffffff


	//   ....[78]....
        /*0368*/ 	.word	0xffffffff


	//   ....[79]....
        /*036c*/ 	.word	0xffffffff


	//   ....[80]....
        /*0370*/ 	.word	0xffffffff


	//----- nvinfo : EIATTR_COOP_GROUP_INSTR_OFFSETS
	.align		4
.L_436:
        /*0374*/ 	.byte	0x04, 0x28
        /*0376*/ 	.short	(.L_438 - .L_437)


	//   ....[0]....
.L_437:
        /*0378*/ 	.word	0x000000b0


	//   ....[1]....
        /*037c*/ 	.word	0x000001e0


	//   ....[2]....
        /*0380*/ 	.word	0x00000230


	//   ....[3]....
        /*0384*/ 	.word	0x00000480


	//   ....[4]....
        /*0388*/ 	.word	0x000005e0


	//   ....[5]....
        /*038c*/ 	.word	0x00000700


	//   ....[6]....
        /*0390*/ 	.word	0x00000860


	//   ....[7]....
        /*0394*/ 	.word	0x00002240


	//   ....[8]....
        /*0398*/ 	.word	0x00006250


	//   ....[9]....
        /*039c*/ 	.word	0x000062d0


	//   ....[10]....
        /*03a0*/ 	.word	0x000065c0


	//   ....[11]....
        /*03a4*/ 	.word	0x000065e0


	//   ....[12]....
        /*03a8*/ 	.word	0x0000bda0


	//   ....[13]....
        /*03ac*/ 	.word	0x0000be20


	//   ....[14]....
        /*03b0*/ 	.word	0x0000c1c0


	//   ....[15]....
        /*03b4*/ 	.word	0x0000c1e0


	//   ....[16]....
        /*03b8*/ 	.word	0x00017020


	//   ....[17]....
        /*03bc*/ 	.word	0x000170c0


	//   ....[18]....
        /*03c0*/ 	.word	0x000172d0


	//   ....[19]....
        /*03c4*/ 	.word	0x00017350


	//   ....[20]....
        /*03c8*/ 	.word	0x0001f0b0


	//   ....[21]....
        /*03cc*/ 	.word	0x0001f0d0


	//   ....[22]....
        /*03d0*/ 	.word	0x0001f130


	//   ....[23]....
        /*03d4*/ 	.word	0x0001f170


	//   ....[24]....
        /*03d8*/ 	.word	0x000228b0


	//   ....[25]....
        /*03dc*/ 	.word	0x00022a40


	//   ....[26]....
        /*03e0*/ 	.word	0x00022a70


	//   ....[27]....
        /*03e4*/ 	.word	0x00022aa0


	//   ....[28]....
        /*03e8*/ 	.word	0x00022ae0


	//   ....[29]....
        /*03ec*/ 	.word	0x00022b30


	//   ....[30]....
        /*03f0*/ 	.word	0x00022b90


	//   ....[31]....
        /*03f4*/ 	.word	0x00022d70


	//   ....[32]....
        /*03f8*/ 	.word	0x00022dd0


	//   ....[33]....
        /*03fc*/ 	.word	0x00022e10


	//   ....[34]....
        /*0400*/ 	.word	0x00022e50


	//   ....[35]....
        /*0404*/ 	.word	0x00022e80


	//   ....[36]....
        /*0408*/ 	.word	0x00022eb0


	//   ....[37]....
        /*040c*/ 	.word	0x00022f40


	//   ....[38]....
        /*0410*/ 	.word	0x00022fa0


	//   ....[39]....
        /*0414*/ 	.word	0x00023030


	//   ....[40]....
        /*0418*/ 	.word	0x00026980


	//   ....[41]....
        /*041c*/ 	.word	0x00026990


	//   ....[42]....
        /*0420*/ 	.word	0x00026aa0


	//   ....[43]....
        /*0424*/ 	.word	0x00026b00


	//   ....[44]....
        /*0428*/ 	.word	0x00026b40


	//   ....[45]....
        /*042c*/ 	.word	0x00026b80


	//   ....[46]....
        /*0430*/ 	.word	0x00026bb0


	//   ....[47]....
        /*0434*/ 	.word	0x00026be0


	//   ....[48]....
        /*0438*/ 	.word	0x00026d70


	//   ....[49]....
        /*043c*/ 	.word	0x00026dd0


	//   ....[50]....
        /*0440*/ 	.word	0x00026e10


	//   ....[51]....
        /*0444*/ 	.word	0x00026e50


	//   ....[52]....
        /*0448*/ 	.word	0x00026e80


	//   ....[53]....
        /*044c*/ 	.word	0x00026eb0


	//   ....[54]....
        /*0450*/ 	.word	0x00026f70


	//   ....[55]....
        /*0454*/ 	.word	0x00026f90


	//   ....[56]....
        /*0458*/ 	.word	0x00027000


	//   ....[57]....
        /*045c*/ 	.word	0x00027670


	//   ....[58]....
        /*0460*/ 	.word	0x00027c50


	//   ....[59]....
        /*0464*/ 	.word	0x00028070


	//   ....[60]....
        /*0468*/ 	.word	0x00028100


	//   ....[61]....
        /*046c*/ 	.word	0x000281a0


	//   ....[62]....
        /*0470*/ 	.word	0x00028250


	//   ....[63]....
        /*0474*/ 	.word	0x000282d0


	//   ....[64]....
        /*0478*/ 	.word	0x00028350


	//   ....[65]....
        /*047c*/ 	.word	0x000283d0


	//   ....[66]....
        /*0480*/ 	.word	0x00028450


	//   ....[67]....
        /*0484*/ 	.word	0x000284e0


	//   ....[68]....
        /*0488*/ 	.word	0x00028590


	//   ....[69]....
        /*048c*/ 	.word	0x00028610


	//   ....[70]....
        /*0490*/ 	.word	0x00028690


	//   ....[71]....
        /*0494*/ 	.word	0x00028710


	//   ....[72]....
        /*0498*/ 	.word	0x00028790


	//   ....[73]....
        /*049c*/ 	.word	0x00028800


	//   ....[74]....
        /*04a0*/ 	.word	0x000288a0


	//   ....[75]....
        /*04a4*/ 	.word	0x00028930


	//   ....[76]....
        /*04a8*/ 	.word	0x00028a50


	//   ....[77]....
        /*04ac*/ 	.word	0x0002ca20


	//   ....[78]....
        /*04b0*/ 	.word	0x0002ca70


	//   ....[79]....
        /*04b4*/ 	.word	0x0002cad0


	//   ....[80]....
        /*04b8*/ 	.word	0x0002caf0


	//----- nvinfo : EIATTR_REG_RECONFIG
	.align		4
.L_438:
        /*04bc*/ 	.byte	0x01, 0x54
	.zero		2


	//----- nvinfo : EIATTR_SYSCALL_OFFSETS
	.align		4
        /*04c0*/ 	.byte	0x04, 0x46
        /*04c2*/ 	.short	(.L_440 - .L_439)


	//   ....[0]....
.L_439:
        /*04c4*/ 	.word	0x000027b0


	//   ....[1]....
        /*04c8*/ 	.word	0x00023f50


	//   ....[2]....
        /*04cc*/ 	.word	0x00024090


	//   ....[3]....
        /*04d0*/ 	.word	0x00024190


	//----- nvinfo : EIATTR_MBARRIER_INSTR_OFFSETS
	.align		4
.L_440:
        /*04d4*/ 	.byte	0x04, 0x39
        /*04d6*/ 	.short	(.L_442 - .L_441)


	//   ....[0]....
.L_441:
        /*04d8*/ 	.word	0x00000320
        /*04dc*/ 	.word	0x000000ff
        /*04e0*/ 	.word	0x00032400
        /*04e4*/ 	.short	0x0100
        /*04e6*/ 	.byte	0x08
	.zero		1


	//   ....[1]....
        /*04e8*/ 	.word	0x00000330
        /*04ec*/ 	.word	0x000000ff
        /*04f0*/ 	.word	0x00032410
        /*04f4*/ 	.short	0x0100
        /*04f6*/ 	.byte	0x08
	.zero		1


	//   ....[2]....
        /*04f8*/ 	.word	0x00000340
        /*04fc*/ 	.word	0x000000ff
        /*0500*/ 	.word	0x00032420
        /*0504*/ 	.short	0x0100
        /*0506*/ 	.byte	0x08
	.zero		1


	//   ....[3]....
        /*0508*/ 	.word	0x00000430
        /*050c*/ 	.word	0x000000ff
        /*0510*/ 	.word	0x00032430
        /*0514*/ 	.short	0x0100
        /*0516*/ 	.byte	0x08
	.zero		1


	//   ....[4]....
        /*0518*/ 	.word	0x00000440
        /*051c*/ 	.word	0x000000ff
        /*0520*/ 	.word	0x00032440
        /*0524*/ 	.short	0x0100
        /*0526*/ 	.byte	0x08
	.zero		1


	//   ....[5]....
        /*0528*/ 	.word	0x00000450
        /*052c*/ 	.word	0x000000ff
        /*0530*/ 	.word	0x00032438
        /*0534*/ 	.short	0x0100
        /*0536*/ 	.byte	0x08
	.zero		1


	//   ....[6]....
        /*0538*/ 	.word	0x00000460
        /*053c*/ 	.word	0x000000ff
        /*0540*/ 	.word	0x00032448
        /*0544*/ 	.short	0x0100
        /*0546*/ 	.byte	0x08
	.zero		1


	//   ....[7]....
        /*0548*/ 	.word	0x00000590
        /*054c*/ 	.word	0x000000ff
        /*0550*/ 	.word	0x00032450
        /*0554*/ 	.short	0x0100
        /*0556*/ 	.byte	0x08
	.zero		1


	//   ....[8]....
        /*0558*/ 	.word	0x000005a0
        /*055c*/ 	.word	0x000000ff
        /*0560*/ 	.word	0x00032460
        /*0564*/ 	.short	0x0100
        /*0566*/ 	.byte	0x08
	.zero		1


	//   ....[9]....
        /*0568*/ 	.word	0x000005b0
        /*056c*/ 	.word	0x000000ff
        /*0570*/ 	.word	0x00032458
        /*0574*/ 	.short	0x0100
        /*0576*/ 	.byte	0x08
	.zero		1


	//   ....[10]....
        /*0578*/ 	.word	0x000005c0
        /*057c*/ 	.word	0x000000ff
        /*0580*/ 	.word	0x00032468
        /*0584*/ 	.short	0x0100
        /*0586*/ 	.byte	0x08
	.zero		1


	//   ....[11]....
        /*0588*/ 	.word	0x000006b0
        /*058c*/ 	.word	0x000000ff
        /*0590*/ 	.word	0x00032470
        /*0594*/ 	.short	0x0100
        /*0596*/ 	.byte	0x06
	.zero		1


	//   ....[12]....
        /*0598*/ 	.word	0x000006c0
        /*059c*/ 	.word	0x000000ff
        /*05a0*/ 	.word	0x00032480
        /*05a4*/ 	.short	0x0100
        /*05a6*/ 	.byte	0x06
	.zero		1


	//   ....[13]....
        /*05a8*/ 	.word	0x000006d0
        /*05ac*/ 	.word	0x000000ff
        /*05b0*/ 	.word	0x00032478
        /*05b4*/ 	.short	0x0100
        /*05b6*/ 	.byte	0x06
	.zero		1


	//   ....[14]....
        /*05b8*/ 	.word	0x000006e0
        /*05bc*/ 	.word	0x000000ff
        /*05c0*/ 	.word	0x00032488
        /*05c4*/ 	.short	0x0100
        /*05c6*/ 	.byte	0x06
	.zero		1


	//   ....[15]....
        /*05c8*/ 	.word	0x00000810
        /*05cc*/ 	.word	0x000000ff
        /*05d0*/ 	.word	0x00032490
        /*05d4*/ 	.short	0x0100
        /*05d6*/ 	.byte	0x08
	.zero		1


	//   ....[16]....
        /*05d8*/ 	.word	0x00000820
        /*05dc*/ 	.word	0x000000ff
        /*05e0*/ 	.word	0x000324a0
        /*05e4*/ 	.short	0x0100
        /*05e6*/ 	.byte	0x08
	.zero		1


	//   ....[17]....
        /*05e8*/ 	.word	0x00000830
        /*05ec*/ 	.word	0x000000ff
        /*05f0*/ 	.word	0x00032498
        /*05f4*/ 	.short	0x0100
        /*05f6*/ 	.byte	0x08
	.zero		1


	//   ....[18]....
        /*05f8*/ 	.word	0x00000840
        /*05fc*/ 	.word	0x000000ff
        /*0600*/ 	.word	0x000324a8
        /*0604*/ 	.short	0x0100
        /*0606*/ 	.byte	0x08
	.zero		1


	//   ....[19]....
        /*0608*/ 	.word	0x00000970
        /*060c*/ 	.word	0x000000ff
        /*0610*/ 	.word	0x000324b0
        /*0614*/ 	.short	0x0100
        /*0616*/ 	.byte	0x08
	.zero		1


	//   ....[20]....
        /*0618*/ 	.word	0x00000980
        /*061c*/ 	.word	0x000000ff
        /*0620*/ 	.word	0x000324c0
        /*0624*/ 	.short	0x0100
        /*0626*/ 	.byte	0x08
	.zero		1


	//   ....[21]....
        /*0628*/ 	.word	0x00000990
        /*062c*/ 	.word	0x000000ff
        /*0630*/ 	.word	0x000324b8
        /*0634*/ 	.short	0x0100
        /*0636*/ 	.byte	0x08
	.zero		1


	//   ....[22]....
        /*0638*/ 	.word	0x000009a0
        /*063c*/ 	.word	0x000000ff
        /*0640*/ 	.word	0x000324c8
        /*0644*/ 	.short	0x0100
        /*0646*/ 	.byte	0x08
	.zero		1


	//   ....[23]....
        /*0648*/ 	.word	0x00002a30
        /*064c*/ 	.word	0x000000ff
        /*0650*/ 	.word	0x00032400
        /*0654*/ 	.short	0x010a
        /*0656*/ 	.byte	0x2c
	.zero		1


	//   ....[24]....
        /*0658*/ 	.word	0x00002e40
        /*065c*/ 	.word	0x00000014
        /*0660*/ 	.word	0x00000000
        /*0664*/ 	.short	0x010a
        /*0666*/ 	.byte	0x3f
	.zero		1


	//   ....[25]....
        /*0668*/ 	.word	0x00002ea0
        /*066c*/ 	.word	0x00000014
        /*0670*/ 	.word	0x00000000
        /*0674*/ 	.short	0x010a
        /*0676*/ 	.byte	0x3f
	.zero		1


	//   ....[26]....
        /*0678*/ 	.word	0x00003250
        /*067c*/ 	.word	0x000000ff
        /*0680*/ 	.word	0x00032410
        /*0684*/ 	.short	0x010a
        /*0686*/ 	.byte	0x2c
	.zero		1


	//   ....[27]....
        /*0688*/ 	.word	0x00003350
        /*068c*/ 	.word	0x00000008
        /*0690*/ 	.word	0x00000000
        /*0694*/ 	.short	0x010a
        /*0696*/ 	.byte	0x3f
	.zero		1


	//   ....[28]....
        /*0698*/ 	.word	0x000033b0
        /*069c*/ 	.word	0x00000008
        /*06a0*/ 	.word	0x00000000
        /*06a4*/ 	.short	0x010a
        /*06a6*/ 	.byte	0x3f
	.zero		1


	//   ....[29]....
        /*06a8*/ 	.word	0x000040a0
        /*06ac*/ 	.word	0x00000007
        /*06b0*/ 	.word	0x00000000
        /*06b4*/ 	.short	0x0101
        /*06b6*/ 	.byte	0x3f
	.zero		1


	//   ....[30]....
        /*06b8*/ 	.word	0x00009840
        /*06bc*/ 	.word	0x0000000d
        /*06c0*/ 	.word	0x00000000
        /*06c4*/ 	.short	0x0101
        /*06c6*/ 	.byte	0x3f
	.zero		1


	//   ....[31]....
        /*06c8*/ 	.word	0x00009ee0
        /*06cc*/ 	.word	0x00000003
        /*06d0*/ 	.word	0x00000000
        /*06d4*/ 	.short	0x010a
        /*06d6*/ 	.byte	0x3f
	.zero		1


	//   ....[32]....
        /*06d8*/ 	.word	0x00009fe0
        /*06dc*/ 	.word	0x00000000
        /*06e0*/ 	.word	0x00000000
        /*06e4*/ 	.short	0x010a
        /*06e6*/ 	.byte	0x3f
	.zero		1


	//   ....[33]....
        /*06e8*/ 	.word	0x0000a410
        /*06ec*/ 	.word	0x00000003
        /*06f0*/ 	.word	0x00000000
        /*06f4*/ 	.short	0x010a
        /*06f6*/ 	.byte	0x3f
	.zero		1


	//   ....[34]....
        /*06f8*/ 	.word	0x0000a4c0
        /*06fc*/ 	.word	0x00000004
        /*0700*/ 	.word	0x00000000
        /*0704*/ 	.short	0x010a
        /*0706*/ 	.byte	0x3f
	.zero		1


	//   ....[35]....
        /*0708*/ 	.word	0x0000b190
        /*070c*/ 	.word	0x00000003
        /*0710*/ 	.word	0x00000000
        /*0714*/ 	.short	0x0101
        /*0716*/ 	.byte	0x3f
	.zero		1


	//   ....[36]....
        /*0718*/ 	.word	0x00013ab0
        /*071c*/ 	.word	0x00000000
        /*0720*/ 	.word	0x00000000
        /*0724*/ 	.short	0x0101
        /*0726*/ 	.byte	0x3f
	.zero		1


	//   ....[37]....
        /*0728*/ 	.word	0x00013cb0
        /*072c*/ 	.word	0x00000005
        /*0730*/ 	.word	0x00000000
        /*0734*/ 	.short	0x010a
        /*0736*/ 	.byte	0x3f
	.zero		1


	//   ....[38]....
        /*0738*/ 	.word	0x00013db0
        /*073c*/ 	.word	0x00000000
        /*0740*/ 	.word	0x00000000
        /*0744*/ 	.short	0x010a
        /*0746*/ 	.byte	0x3f
	.zero		1


	//   ....[39]....
        /*0748*/ 	.word	0x000141e0
        /*074c*/ 	.word	0x00000005
        /*0750*/ 	.word	0x00000000
        /*0754*/ 	.short	0x010a
        /*0756*/ 	.byte	0x3f
	.zero		1


	//   ....[40]....
        /*0758*/ 	.word	0x00014290
        /*075c*/ 	.word	0x00000004
        /*0760*/ 	.word	0x00000000
        /*0764*/ 	.short	0x010a
        /*0766*/ 	.byte	0x3f
	.zero		1


	//   ....[41]....
        /*0768*/ 	.word	0x00014f60
        /*076c*/ 	.word	0x00000004
        /*0770*/ 	.word	0x00000000
        /*0774*/ 	.short	0x0101
        /*0776*/ 	.byte	0x3f
	.zero		1


	//   ....[42]....
        /*0778*/ 	.word	0x0001ec40
        /*077c*/ 	.word	0x00000000
        /*0780*/ 	.word	0x00000000
        /*0784*/ 	.short	0x0101
        /*0786*/ 	.byte	0x3f
	.zero		1


	//   ....[43]....
        /*0788*/ 	.word	0x00021520
        /*078c*/ 	.word	0x000000ff
        /*0790*/ 	.word	0x00000000
        /*0794*/ 	.short	0x0101
        /*0796*/ 	.byte	0x04
	.zero		1


	//   ....[44]....
        /*0798*/ 	.word	0x000246a0
        /*079c*/ 	.word	0x00000009
        /*07a0*/ 	.word	0x00032440
        /*07a4*/ 	.short	0x010a
        /*07a6*/ 	.byte	0x3f
	.zero		1


	//   ....[45]....
        /*07a8*/ 	.word	0x00024cb0
        /*07ac*/ 	.word	0x00000009
        /*07b0*/ 	.word	0x00032420
        /*07b4*/ 	.short	0x010a
        /*07b6*/ 	.byte	0x3f
	.zero		1


	//   ....[46]....
        /*07b8*/ 	.word	0x00024d80
        /*07bc*/ 	.word	0x00000009
        /*07c0*/ 	.word	0x00032460
        /*07c4*/ 	.short	0x010a
        /*07c6*/ 	.byte	0x3f
	.zero		1


	//   ....[47]....
        /*07c8*/ 	.word	0x000253e0
        /*07cc*/ 	.word	0x00000002
        /*07d0*/ 	.word	0x00032440
        /*07d4*/ 	.short	0x010a
        /*07d6*/ 	.byte	0x3f
	.zero		1


	//   ....[48]....
        /*07d8*/ 	.word	0x000255f0
        /*07dc*/ 	.word	0x00000002
        /*07e0*/ 	.word	0x00032460
        /*07e4*/ 	.short	0x010a
        /*07e6*/ 	.byte	0x3f
	.zero		1


	//   ....[49]....
        /*07e8*/ 	.word	0x00025b80
        /*07ec*/ 	.word	0x00000002
        /*07f0*/ 	.word	0x00032440
        /*07f4*/ 	.short	0x010a
        /*07f6*/ 	.byte	0x3f
	.zero		1


	//   ....[50]....
        /*07f8*/ 	.word	0x00025d80
        /*07fc*/ 	.word	0x00000002
        /*0800*/ 	.word	0x00032460
        /*0804*/ 	.short	0x010a
        /*0806*/ 	.byte	0x3f
	.zero		1


	//   ....[51]....
        /*0808*/ 	.word	0x00026270
        /*080c*/ 	.word	0x00000002
        /*0810*/ 	.word	0x00032440
        /*0814*/ 	.short	0x010a
        /*0816*/ 	.byte	0x3f
	.zero		1


	//   ....[52]....
        /*0818*/ 	.word	0x00026480
        /*081c*/ 	.word	0x00000002
        /*0820*/ 	.word	0x00032460
        /*0824*/ 	.short	0x010a
        /*0826*/ 	.byte	0x3f
	.zero		1


	//   ....[53]....
        /*0828*/ 	.word	0x00027600
        /*082c*/ 	.word	0x00000000
        /*0830*/ 	.word	0x00032420
        /*0834*/ 	.short	0x010a
        /*0836*/ 	.byte	0x3f
	.zero		1


	//   ....[54]....
        /*0838*/ 	.word	0x000277b0
        /*083c*/ 	.word	0x00000006
        /*0840*/ 	.word	0x00000000
        /*0844*/ 	.short	0x010a
        /*0846*/ 	.byte	0x3f
	.zero		1


	//   ....[55]....
        /*0848*/ 	.word	0x00027820
        /*084c*/ 	.word	0x00000007
        /*0850*/ 	.word	0x00000000
        /*0854*/ 	.short	0x010a
        /*0856*/ 	.byte	0x3f
	.zero		1


	//   ....[56]....
        /*0858*/ 	.word	0x00027890
        /*085c*/ 	.word	0x00000004
        /*0860*/ 	.word	0x00000000
        /*0864*/ 	.short	0x010a
        /*0866*/ 	.byte	0x3f
	.zero		1


	//   ....[57]....
        /*0868*/ 	.word	0x000278c0
        /*086c*/ 	.word	0x00000003
        /*0870*/ 	.word	0x00000000
        /*0874*/ 	.short	0x010a
        /*0876*/ 	.byte	0x3f
	.zero		1


	//   ....[58]....
        /*0878*/ 	.word	0x00027930
        /*087c*/ 	.word	0x00000007
        /*0880*/ 	.word	0x00032400
        /*0884*/ 	.short	0x010a
        /*0886*/ 	.byte	0x3f
	.zero		1


	//   ....[59]....
        /*0888*/ 	.word	0x00027980
        /*088c*/ 	.word	0x00000014
        /*0890*/ 	.word	0x00000000
        /*0894*/ 	.short	0x010a
        /*0896*/ 	.byte	0x3f
	.zero		1


	//   ....[60]....
        /*0898*/ 	.word	0x000279e0
        /*089c*/ 	.word	0x00000008
        /*08a0*/ 	.word	0x00032410
        /*08a4*/ 	.short	0x010a
        /*08a6*/ 	.byte	0x3f
	.zero		1


	//   ....[61]....
        /*08a8*/ 	.word	0x00027a30
        /*08ac*/ 	.word	0x00000008
        /*08b0*/ 	.word	0x00000000
        /*08b4*/ 	.short	0x010a
        /*08b6*/ 	.byte	0x3f
	.zero		1


	//   ....[62]....
        /*08b8*/ 	.word	0x00027a80
        /*08bc*/ 	.word	0x00000000
        /*08c0*/ 	.word	0x00000000
        /*08c4*/ 	.short	0x010a
        /*08c6*/ 	.byte	0x3f
	.zero		1


	//   ....[63]....
        /*08c8*/ 	.word	0x00027ad0
        /*08cc*/ 	.word	0x00000004
        /*08d0*/ 	.word	0x00000000
        /*08d4*/ 	.short	0x010a
        /*08d6*/ 	.byte	0x3f
	.zero		1


	//   ....[64]....
        /*08d8*/ 	.word	0x00027b20
        /*08dc*/ 	.word	0x00000000
        /*08e0*/ 	.word	0x00000000
        /*08e4*/ 	.short	0x010a
        /*08e6*/ 	.byte	0x3f
	.zero		1


	//   ....[65]....
        /*08e8*/ 	.word	0x00027b70
        /*08ec*/ 	.word	0x00000004
        /*08f0*/ 	.word	0x00000000
        /*08f4*/ 	.short	0x010a
        /*08f6*/ 	.byte	0x3f
	.zero		1


	//   ....[66]....
        /*08f8*/ 	.word	0x00027d10
        /*08fc*/ 	.word	0x00000009
        /*0900*/ 	.word	0x00032440
        /*0904*/ 	.short	0x010a
        /*0906*/ 	.byte	0x3f
	.zero		1


	//   ....[67]....
        /*0908*/ 	.word	0x00027d90
        /*090c*/ 	.word	0x00000009
        /*0910*/ 	.word	0x00032420
        /*0914*/ 	.short	0x010a
        /*0916*/ 	.byte	0x3f
	.zero		1


	//   ....[68]....
        /*0918*/ 	.word	0x00027de0
        /*091c*/ 	.word	0x00000009
        /*0920*/ 	.word	0x00032460
        /*0924*/ 	.short	0x010a
        /*0926*/ 	.byte	0x3f
	.zero		1


	//   ....[69]....
        /*0928*/ 	.word	0x00027e30
        /*092c*/ 	.word	0x00000002
        /*0930*/ 	.word	0x00032440
        /*0934*/ 	.short	0x010a
        /*0936*/ 	.byte	0x3f
	.zero		1


	//   ....[70]....
        /*0938*/ 	.word	0x00027e80
        /*093c*/ 	.word	0x00000002
        /*0940*/ 	.word	0x00032460
        /*0944*/ 	.short	0x010a
        /*0946*/ 	.byte	0x3f
	.zero		1


	//   ....[71]....
        /*0948*/ 	.word	0x00027ed0
        /*094c*/ 	.word	0x00000002
        /*0950*/ 	.word	0x00032440
        /*0954*/ 	.short	0x010a
        /*0956*/ 	.byte	0x3f
	.zero		1


	//   ....[72]....
        /*0958*/ 	.word	0x00027f20
        /*095c*/ 	.word	0x00000002
        /*0960*/ 	.word	0x00032460
        /*0964*/ 	.short	0x010a
        /*0966*/ 	.byte	0x3f
	.zero		1


	//   ....[73]....
        /*0968*/ 	.word	0x00027f70
        /*096c*/ 	.word	0x00000002
        /*0970*/ 	.word	0x00032440
        /*0974*/ 	.short	0x010a
        /*0976*/ 	.byte	0x3f
	.zero		1


	//   ....[74]....
        /*0978*/ 	.word	0x00027fc0
        /*097c*/ 	.word	0x00000002
        /*0980*/ 	.word	0x00032460
        /*0984*/ 	.short	0x010a
        /*0986*/ 	.byte	0x3f
	.zero		1


	//   ....[75]....
        /*0988*/ 	.word	0x00028970
        /*098c*/ 	.word	0x00000000
        /*0990*/ 	.word	0x00032420
        /*0994*/ 	.short	0x010a
        /*0996*/ 	.byte	0x3f
	.zero		1


	//   ....[76]....
        /*0998*/ 	.word	0x00028b10
        /*099c*/ 	.word	0x00000006
        /*09a0*/ 	.word	0x00000000
        /*09a4*/ 	.short	0x010a
        /*09a6*/ 	.byte	0x3f
	.zero		1


	//   ....[77]....
        /*09a8*/ 	.word	0x00028b60
        /*09ac*/ 	.word	0x00000007
        /*09b0*/ 	.word	0x00000000
        /*09b4*/ 	.short	0x010a
        /*09b6*/ 	.byte	0x3f
	.zero		1


	//   ....[78]....
        /*09b8*/ 	.word	0x00028bb0
        /*09bc*/ 	.word	0x00000004
        /*09c0*/ 	.word	0x00000000
        /*09c4*/ 	.short	0x010a
        /*09c6*/ 	.byte	0x3f
	.zero		1


	//   ....[79]....
        /*09c8*/ 	.word	0x00028f50
        /*09cc*/ 	.word	0x0000000c
        /*09d0*/ 	.word	0x00000000
        /*09d4*/ 	.short	0x010a
        /*09d6*/ 	.byte	0x3f
	.zero		1


	//   ....[80]....
        /*09d8*/ 	.word	0x00029090
        /*09dc*/ 	.word	0x00000002
        /*09e0*/ 	.word	0x00000000
        /*09e4*/ 	.short	0x010a
        /*09e6*/ 	.byte	0x3f
	.zero		1


	//   ....[81]....
        /*09e8*/ 	.word	0x000296f0
        /*09ec*/ 	.word	0x0000000b
        /*09f0*/ 	.word	0x00000000
        /*09f4*/ 	.short	0x010a
        /*09f6*/ 	.byte	0x3f
	.zero		1


	//   ....[82]....
        /*09f8*/ 	.word	0x00029830
        /*09fc*/ 	.word	0x00000008
        /*0a00*/ 	.word	0x00000000
        /*0a04*/ 	.short	0x010a
        /*0a06*/ 	.byte	0x3f
	.zero		1


	//   ....[83]....
        /*0a08*/ 	.word	0x0002aab0
        /*0a0c*/ 	.word	0x00000002
        /*0a10*/ 	.word	0x00000000
        /*0a14*/ 	.short	0x0101
        /*0a16*/ 	.byte	0x3f
	.zero		1


	//   ....[84]....
        /*0a18*/ 	.word	0x00044710
        /*0a1c*/ 	.word	0x00000004
        /*0a20*/ 	.word	0x00000000
        /*0a24*/ 	.short	0x0101
        /*0a26*/ 	.byte	0x3f
	.zero		1


	//   ....[85]....
        /*0a28*/ 	.word	0x00044740
        /*0a2c*/ 	.word	0x00000002
        /*0a30*/ 	.word	0x00000000
        /*0a34*/ 	.short	0x010a
        /*0a36*/ 	.byte	0x3f
	.zero		1


	//   ....[86]....
        /*0a38*/ 	.word	0x00044790
        /*0a3c*/ 	.word	0x00000008
        /*0a40*/ 	.word	0x00000000
        /*0a44*/ 	.short	0x010a
        /*0a46*/ 	.byte	0x3f
	.zero		1


	//----- nvinfo : EIATTR_NUM_MBARRIERS
	.align		4
.L_442:
        /*0a48*/ 	.byte	0x03, 0x38
        /*0a4a*/ 	.short	0x0017


	//----- nvinfo : EIATTR_EXIT_INSTR_OFFSETS
	.align		4
        /*0a4c*/ 	.byte	0x04, 0x1c
        /*0a4e*/ 	.short	(.L_444 - .L_443)


	//   ....[0]....
.L_443:
        /*0a50*/ 	.word	0x00000bd0


	//   ....[1]....
        /*0a54*/ 	.word	0x00022870


	//   ....[2]....
        /*0a58*/ 	.word	0x000228d0


	//   ....[3]....
        /*0a5c*/ 	.word	0x00027910


	//----- nvinfo : EIATTR_MAX_THREADS
	.align		4
.L_444:
        /*0a60*/ 	.byte	0x04, 0x05
        /*0a62*/ 	.short	(.L_446 - .L_445)
.L_445:
        /*0a64*/ 	.word	0x00000180
        /*0a68*/ 	.word	0x00000001
        /*0a6c*/ 	.word	0x00000001


	//----- nvinfo : EIATTR_CRS_STACK_SIZE
	.align		4
.L_446:
        /*0a70*/ 	.byte	0x04, 0x1e
        /*0a72*/ 	.short	(.L_448 - .L_447)
.L_447:
        /*0a74*/ 	.word	0x00000000


	//----- nvinfo : EIATTR_CBANK_PARAM_SIZE
	.align		4
.L_448:
        /*0a78*/ 	.byte	0x03, 0x19
        /*0a7a*/ 	.short	0x0b70


	//----- nvinfo : EIATTR_PARAM_CBANK
	.align		4
        /*0a7c*/ 	.byte	0x04, 0x0a
        /*0a7e*/ 	.short	(.L_450 - .L_449)
	.align		4
.L_449:
        /*0a80*/ 	.word	index@(.nv.constant0._ZN7cutlass13device_kernelIN5flash11enable_sm90INS1_16FlashAttnFwdSm90INS1_25CollectiveMainloopFwdSm90ILi2EN4cute5tupleIJNS5_1CILi1EEES8_S8_EEENS6_IJNS7_ILi128EEENS7_ILi96EEENS7_ILi64EEEEEELi256ENS_6half_tEfNS_4arch4Sm90ELb0ELb1ELb1ELb1ELb0ELb0ELb1ELb1ELb0ELb0ELb0ELb0EEENS1_21CollectiveEpilogueFwdINS6_IJSA_NS7_ILi256EEESB_EEES9_SE_SG_Li256ELb1ELb0ELb0ELb0EEENS1_36VarlenDynamicPersistentTileSchedulerILi128ELi96ELi256ELi32ELb0ELb0ELb1ELb1ELb0ELb1EEEEEEEEEvNT_6ParamsE)
        /*0a84*/ 	.short	0x0210
        /*0a86*/ 	.short	0x0b70


	//----- nvinfo : EIATTR_SW_WAR
	.align		4
.L_450:
        /*0a88*/ 	.byte	0x04, 0x36
        /*0a8a*/ 	.short	(.L_452 - .L_451)
.L_451:
        /*0a8c*/ 	.word	0x00000008
.L_452:


//--------------------- .nv.info._ZN7cutlass13device_kernelIN5flash11enable_sm90INS1_16FlashAttnFwdSm90INS1_25CollectiveMainloopFwdSm90ILi2EN4cute5tupleIJNS5_1CILi1EEES8_S8_EEENS6_IJNS7_ILi128EEENS7_ILi96EEENS7_ILi64EEEEEELi256ENS_6half_tEfNS_4arch4Sm90ELb0ELb1ELb1ELb1ELb0ELb1ELb1ELb1ELb0ELb0ELb0ELb0EEENS1_21CollectiveEpilogueFwdINS6_IJSA_NS7_ILi256EEESB_EEES9_SE_SG_Li256ELb1ELb0ELb0ELb0EEENS1_36VarlenDynamicPersistentTileSchedulerILi128ELi96ELi256ELi32ELb0ELb0ELb1ELb1ELb0ELb1EEEEEEEEEvNT_6ParamsE --------------------------
	.section	.nv.info._ZN7cutlass13device_kernelIN5flash11enable_sm90INS1_16FlashAttnFwdSm90INS1_25CollectiveMainloopFwdSm90ILi2EN4cute5tupleIJNS5_1CILi1EEES8_S8_EEENS6_IJNS7_ILi128EEENS7_ILi96EEENS7_ILi64EEEEEELi256ENS_6half_tEfNS_4arch4Sm90ELb0ELb1ELb1ELb1ELb0ELb1ELb1ELb1ELb0ELb0ELb0ELb0EEENS1_21CollectiveEpilogueFwdINS6_IJSA_NS7_ILi256EEESB_EEES9_SE_SG_Li256ELb1ELb0ELb0ELb0EEENS1_36VarlenDynamicPersistentTileSchedulerILi128ELi96ELi256ELi32ELb0ELb0ELb1ELb1ELb0ELb1EEEEEEEEEvNT_6ParamsE,"",@"SHT_CUDA_INFO"
	.sectionflags	@""
	.align	4


	//----- nvinfo : EIATTR_CUDA_API_VERSION
	.align		4
        /*0000*/ 	.byte	0x04, 0x37
        /*0002*/ 	.short	(.L_454 - .L_453)
.L_453:
        /*0004*/ 	.word	0x00000082


	//----- nvinfo : EIATTR_KPARAM_INFO
	.align		4
.L_454:
        /*0008*/ 	.byte	0x04, 0x17
        /*000a*/ 	.short	(.L_456 - .L_455)
.L_455:
        /*000c*/ 	.word	0x00000000
        /*0010*/ 	.short	0x0000
        /*0012*/ 	.short	0x0070
        /*0014*/ 	.byte	0x00, 0xf0, 0x01, 0x2c


	//----- nvinfo : EIATTR_SPARSE_MMA_MASK
	.align		4
.L_456:
        /*0018*/ 	.byte	0x03, 0x50
        /*001a*/ 	.short	0x0000


	//----- nvinfo : EIATTR_MAXREG_COUNT
	.align		4
        /*001c*/ 	.byte	0x03, 0x1b
        /*001e*/ 	.short	0x00a8


	//----- nvinfo : EIATTR_NUM_BARRIERS
	.align		4
        /*0020*/ 	.byte	0x02, 0x4c
        /*0022*/ 	.byte	0x10
	.zero		1


	//----- nvinfo : EIATTR_EXTERNS
	.align		4
        /*0024*/ 	.byte	0x04, 0x0f
        /*0026*/ 	.short	(.L_458 - .L_457)


	//   ....[0]....
	.align		4
.L_457:
        /*0028*/ 	.word	index@(__assertfail)


	//----- nvinfo : EIATTR_ANNOTATIONS
	.align		4
.L_458:
        /*002c*/ 	.byte	0x04, 0x55
        /*002e*/ 	.short	(.L_460 - .L_459)


	//   ....[0]....
.L_459:
        /* <DEDUP_REMOVED lines=37> */


	//----- nvinfo : EIATTR_MERCURY_ISA_VERSION
	.align		4
.L_460:
        /*0268*/ 	.byte	0x03, 0x5f
        /*026a*/ 	.short	0x0101


	//----- nvinfo : EIATTR_UNUSED_LOAD_BYTE_OFFSET
	.align		4
        /*026c*/ 	.byte	0x04, 0x44
        /*026e*/ 	.short	(.L_462 - .L_461)


	//   ....[0]....
.L_461:
        /*0270*/ 	.word	0x00000c40
        /*0274*/ 	.word	0x0000fff0


	//   ....[1]....
        /*0278*/ 	.word	0x0002b800
        /*027c*/ 	.word	0x0000fff0


	//----- nvinfo : EIATTR_INT_WARP_WIDE_INSTR_OFFSETS
	.align		4
.L_462:
        /*0280*/ 	.byte	0x04, 0x31
        /*0282*/ 	.short	(.L_464 - .L_463)


	//   ....[0]....
.L_463:
        /*0284*/ 	.word	0x00000240


	//   ....[1]....
        /*0288*/ 	.word	0x00000280


	//   ....[2]....
        /*028c*/ 	.word	0x000002f0


	//   ....[3]....
        /*0290*/ 	.word	0x00000300


	//   ....[4]....
        /*0294*/ 	.word	0x00030a50


	//   ....[5]....
        /*0298*/ 	.word	0x00030ae0


	//   ....[6]....
        /*029c*/ 	.word	0x00030fe0


	//   ....[7]....
        /*02a0*/ 	.word	0x00031050


	//   ....[8]....
        /*02a4*/ 	.word	0x00033560


	//   ....[9]....
        /*02a8*/ 	.word	0x000335f0


	//----- nvinfo : EIATTR_COOP_GROUP_MASK_REGIDS
	.align		4
.L_464:
        /*02ac*/ 	.byte	0x04, 0x29
        /*02ae*/ 	.short	(.L_466 - .L_465)


	//   ....[0]....
.L_465:
        /*02b0*/ 	.word	0xffffffff


	//   ....[1]....
        /*02b4*/ 	.word	0xffffffff


	//   ....[2]....
        /*02b8*/ 	.word	0xffffffff


	//   ....[3]....
        /*02bc*/ 	.word	0xffffffff


	//   ....[4]....
        /*02c0*/ 	.word	0xffffffff


	//   ....[5]....
        /*02c4*/ 	.word	0xffffffff


	//   ....[6]....
        /*02c8*/ 	.word	0xffffffff


	//   ....[7]....
        /*02cc*/ 	.word	0xffffffff


	//   ....[8]....
        /*02d0*/ 	.word	0xffffffff


	//   ....[9]....
        /*02d4*/ 	.word	0xffffffff


	//   ....[10]....
        /*02d8*/ 	.word	0xffffffff


	//   ....[11]....
        /*02dc*/ 	.word	0xffffffff


	//   ....[12]....
        /*02e0*/ 	.word	0xffffffff


	//   ....[13]....
        /*02e4*/ 	.word	0xffffffff


	//   ....[14]....
        /*02e8*/ 	.word	0xffffffff


	//   ....[15]....
        /*02ec*/ 	.word	0xffffffff


	//   ....[16]....
        /*02f0*/ 	.word	0xffffffff


	//   ....[17]....
        /*02f4*/ 	.word	0xffffffff


	//   ....[18]....
        /*02f8*/ 	.word	0xffffffff


	//   ....[19]....
        /*02fc*/ 	.word	0xffffffff


	//   ....[20]....
        /*0300*/ 	.word	0xffffffff


	//   ....[21]....
        /*0304*/ 	.word	0xffffffff


	//   ....[22]....
        /*0308*/ 	.word	0xffffffff


	//   ....[23]....
        /*030c*/ 	.word	0xffffffff


	//   ....[24]....
        /*0310*/ 	.word	0xffffffff


	//   ....[25]....
        /*0314*/ 	.word	0xffffffff


	//   ....[26]....
        /*0318*/ 	.word	0xffffffff


	//   ....[27]....
        /*031c*/ 	.word	0xffffffff


	//   ....[28]....
        /*0320*/ 	.word	0xffffffff


	//   ....[29]....
        /*0324*/ 	.word	0xffffffff


	//   ....[30]....
        /*0328*/ 	.word	0xffffffff


	//   ....[31]....
        /*032c*/ 	.word	0xffffffff


	//   ....[32]....
        /*0330*/ 	.word	0xffffffff


	//   ....[33]....
        /*0334*/ 	.word	0xffffffff


	//   ....[34]....
        /*0338*/ 	.word	0xffffffff


	//   ....[35]....
        /*033c*/ 	.word	0xffffffff


	//   ....[36]....
        /*0340*/ 	.word	0xffffffff


	//   ....[37]....
        /*0344*/ 	.word	0xffffffff


	//   ....[38]....
        /*0348*/ 	.word	0xffffffff


	//   ....[39]....
        /*034c*/ 	.word	0xffffffff


	//   ....[40]....
        /*0350*/ 	.word	0xffffffff


	//   ....[41]....
        /*0354*/ 	.word	0xffffffff


	//   ....[42]....
        /*0358*/ 	.word	0xffffffff


	//   ....[43]....
        /*035c*/ 	.word	0xffffffff


	//   ....[44]....
        /*0360*/ 	.word	0xffffffff


	//   ....[45]....
        /*0364*/ 	.word	0xffffffff


	//   ....[46]....
        /*0368*/ 	.word	0xffffffff


	//   ....[47]....
        /*036c*/ 	.word	0xffffffff


	//   ....[48]....
        /*0370*/ 	.word	0xffffffff


	//   ....[49]....
        /*0374*/ 	.word	0xffffffff


	//   ....[50]....
        /*0378*/ 	.word	0xffffffff


	//   ....[51]....
        /*037c*/ 	.word	0xffffffff


	//   ....[52]....
        /*0380*/ 	.word	0xffffffff


	//   ....[53]....
        /*0384*/ 	.word	0xffffffff


	//   ....[54]....
        /*0388*/ 	.word	0xffffffff


	//   ....[55]....
        /*038c*/ 	.word	0xffffffff


	//   ....[56]....
        /*0390*/ 	.word	0xffffffff


	//   ....[57]....
        /*0394*/ 	.word	0xffffffff


	//   ....[58]....
        /*0398*/ 	.word	0x0500000f


	//   ....[59]....
        /*039c*/ 	.word	0x0500000f


	//   ....[60]....
        /*03a0*/ 	.word	0x0500000f


	//   ....[61]....
        /*03a4*/ 	.word	0x0500000f


	//   ....[62]....
        /*03a8*/ 	.word	0x0500000f


	//   ....[63]....
        /*03ac*/ 	.word	0x0500000f


	//   ....[64]....
        /*03b0*/ 	.word	0x0500000f


	//   ....[65]....
        /*03b4*/ 	.word	0x0500000f


	//   ....[66]....
        /*03b8*/ 	.word	0x0500000f


	//   ....[67]....
        /*03bc*/ 	.word	0x0500000f


	//   ....[68]....
        /*03c0*/ 	.word	0x0500000f


	//   ....[69]....
        /*03c4*/ 	.word	0x0500000f


	//   ....[70]....
        /*03c8*/ 	.word	0x0500000f


	//   ....[71]....
        /*03cc*/ 	.word	0x0500000f


	//   ....[72]....
        /*03d0*/ 	.word	0x0500000f


	//   ....[73]....
        /*03d4*/ 	.word	0x0500000f


	//   ....[74]....
        /*03d8*/ 	.word	0x0500000f


	//   ....[75]....
        /*03dc*/ 	.word	0x0500000f


	//   ....[76]....
        /*03e0*/ 	.word	0x0500000f


	//   ....[77]....
        /*03e4*/ 	.word	0x0500000f


	//   ....[78]....
        /*03e8*/ 	.word	0x0500000f


	//   ....[79]....
        /*03ec*/ 	.word	0x0500000f


	//   ....[80]....
        /*03f0*/ 	.word	0x0500000f


	//   ....[81]....
        /*03f4*/ 	.word	0x0500000f


	//   ....[82]....
        /*03f8*/ 	.word	0x0500000f


	//   ....[83]....
        /*03fc*/ 	.word	0x0500000f


	//   ....[84]....
        /*0400*/ 	.word	0x0500000f


	//   ....[85]....
        /*0404*/ 	.word	0x0500000f


	//   ....[86]....
        /*0408*/ 	.word	0x0500000f


	//   ....[87]....
        /*040c*/ 	.word	0x0500000f


	//   ....[88]....
        /*0410*/ 	.word	0x0500000f


	//   ....[89]....
        /*0414*/ 	.word	0x0500000f


	//   ....[90]....
        /*0418*/ 	.word	0x0500000f


	//   ....[91]....
        /*041c*/ 	.word	0x0500000f


	//   ....[92]....
        /*0420*/ 	.word	0x0500000f


	//   ....[93]....
        /*0424*/ 	.word	0x0500000f


	//   ....[94]....
        /*0428*/ 	.word	0x0500000f


	//   ....[95]....
        /*042c*/ 	.word	0xffffffff


	//   ....[96]....
        /*0430*/ 	.word	0xffffffff


	//   ....[97]....
        /*0434*/ 	.word	0xffffffff


	//   ....[98]....
        /*0438*/ 	.word	0xffffffff


	//----- nvinfo : EIATTR_COOP_GROUP_INSTR_OFFSETS
	.align		4
.L_466:
        /*043c*/ 	.byte	0x04, 0x28
        /*043e*/ 	.short	(.L_468 - .L_467)


	//   ....[0]....
.L_467:
        /*0440*/ 	.word	0x000000c0


	//   ....[1]....
        /*0444*/ 	.word	0x00000250


	//   ....[2]....
        /*0448*/ 	.word	0x000002a0


	//   ....[3]....
        /*044c*/ 	.word	0x000004f0


	//   ....[4]....
        /*0450*/ 	.word	0x00000650


	//   ....[5]....
        /*0454*/ 	.word	0x00000770


	//   ....[6]....
        /*0458*/ 	.word	0x000008d0


	//   ....[7]....
        /*045c*/ 	.word	0x00006470


	//   ....[8]....
        /*0460*/ 	.word	0x0000ce60


	//   ....[9]....
        /*0464*/ 	.word	0x0000cf00


	//   ....[10]....
        /*0468*/ 	.word	0x0000d0e0


	//   ....[11]....
        /*046c*/ 	.word	0x0000d100


	//   ....[12]....
        /*0470*/ 	.word	0x000173c0


	//   ....[13]....
        /*0474*/ 	.word	0x00017470


	//   ....[14]....
        /*0478*/ 	.word	0x00017830


	//   ....[15]....
        /*047c*/ 	.word	0x000179a0


	//   ....[16]....
        /*0480*/ 	.word	0x00021fa0


	//   ....[17]....
        /*0484*/ 	.word	0x00022040


	//   ....[18]....
        /*0488*/ 	.word	0x00022210


	//   ....[19]....
        /*048c*/ 	.word	0x00022230


	//   ....[20]....
        /*0490*/ 	.word	0x0002a860


	//   ....[21]....
        /*0494*/ 	.word	0x0002a880


	//   ....[22]....
        /*0498*/ 	.word	0x0002a8e0


	//   ....[23]....
        /*049c*/ 	.word	0x0002a920


	//   ....[24]....
        /*04a0*/ 	.word	0x0002e370


	//   ....[25]....
        /*04a4*/ 	.word	0x0002e500


	//   ....[26]....
        /*04a8*/ 	.word	0x0002e530


	//   ....[27]....
        /*04ac*/ 	.word	0x0002e560


	//   ....[28]....
        /*04b0*/ 	.word	0x0002e5a0


	//   ....[29]....
        /*04b4*/ 	.word	0x0002e5f0


	//   ....[30]....
        /*04b8*/ 	.word	0x0002e650


	//   ....[31]....
        /*04bc*/ 	.word	0x0002e830


	//   ....[32]....
        /*04c0*/ 	.word	0x0002e890


	//   ....[33]....
        /*04c4*/ 	.word	0x0002e8d0


	//   ....[34]....
        /*04c8*/ 	.word	0x0002e910


	//   ....[35]....
        /*04cc*/ 	.word	0x0002e940


	//   ....[36]....
        /*04d0*/ 	.word	0x0002e970


	//   ....[37]....
        /*04d4*/ 	.word	0x0002ea00


	//   ....[38]....
        /*04d8*/ 	.word	0x0002ea60


	//   ....[39]....
        /*04dc*/ 	.word	0x0002eaf0


	//   ....[40]....
        /*04e0*/ 	.word	0x00033680


	//   ....[41]....
        /*04e4*/ 	.word	0x00033690


	//   ....[42]....
        /*04e8*/ 	.word	0x000337a0


	//   ....[43]....
        /*04ec*/ 	.word	0x00033800


	//   ....[44]....
        /*04f0*/ 	.word	0x00033840


	//   ....[45]....
        /*04f4*/ 	.word	0x00033880


	//   ....[46]....
        /*04f8*/ 	.word	0x000338b0


	//   ....[47]....
        /*04fc*/ 	.word	0x000338e0


	//   ....[48]....
        /*0500*/ 	.word	0x00033a70


	//   ....[49]....
        /*0504*/ 	.word	0x00033ad0


	//   ....[50]....
        /*0508*/ 	.word	0x00033b10


	//   ....[51]....
        /*050c*/ 	.word	0x00033b50


	//   ....[52]....
        /*0510*/ 	.word	0x00033b80


	//   ....[53]....
        /*0514*/ 	.word	0x00033bb0


	//   ....[54]....
        /*0518*/ 	.word	0x00033c70


	//   ....[55]....
        /*051c*/ 	.word	0x00033c90


	//   ....[56]....
        /*0520*/ 	.word	0x00033d00


	//   ....[57]....
        /*0524*/ 	.word	0x00034370


	//   ....[58]....
        /*0528*/ 	.word	0x000347b0


	//   ....[59]....
        /*052c*/ 	.word	0x00034850


	//   ....[60]....
        /*0530*/ 	.word	0x000348f0


	//   ....[61]....
        /*0534*/ 	.word	0x00034990


	//   ....[62]....
        /*0538*/ 	.word	0x00034a30


	//   ....[63]....
        /*053c*/ 	.word	0x00034ad0


	//   ....[64]....
        /*0540*/ 	.word	0x00034b70


	//   ....[65]....
        /*0544*/ 	.word	0x00034c10


	//   ....[66]....
        /*0548*/ 	.word	0x00034cb0


	//   ....[67]....
        /*054c*/ 	.word	0x00034da0


	//   ....[68]....
        /*0550*/ 	.word	0x00034e40


	//   ....[69]....
        /*0554*/ 	.word	0x00034ee0


	//   ....[70]....
        /*0558*/ 	.word	0x00034f80


	//   ....[71]....
        /*055c*/ 	.word	0x00035020


	//   ....[72]....
        /*0560*/ 	.word	0x000350c0


	//   ....[73]....
        /*0564*/ 	.word	0x00035160


	//   ....[74]....
        /*0568*/ 	.word	0x00035200


	//   ....[75]....
        /*056c*/ 	.word	0x00035500


	//   ....[76]....
        /*0570*/ 	.word	0x000357e0


	//   ....[77]....
        /*0574*/ 	.word	0x00035c00


	//   ....[78]....
        /*0578*/ 	.word	0x00035c90


	//   ....[79]....
        /*057c*/ 	.word	0x00035d30


	//   ....[80]....
        /*0580*/ 	.word	0x00035de0


	//   ....[81]....
        /*0584*/ 	.word	0x00035e60


	//   ....[82]....
        /*0588*/ 	.word	0x00035ee0


	//   ....[83]....
        /*058c*/ 	.word	0x00035f60


	//   ....[84]....
        /*0590*/ 	.word	0x00035fe0


	//   ....[85]....
        /*0594*/ 	.word	0x00036070


	//   ....[86]....
        /*0598*/ 	.word	0x00036120


	//   ....[87]....
        /*059c*/ 	.word	0x000361a0


	//   ....[88]....
        /*05a0*/ 	.word	0x00036220


	//   ....[89]....
        /*05a4*/ 	.word	0x000362a0


	//   ....[90]....
        /*05a8*/ 	.word	0x00036320


	//   ....[91]....
        /*05ac*/ 	.word	0x00036390


	//   ....[92]....
        /*05b0*/ 	.word	0x00036430


	//   ....[93]....
        /*05b4*/ 	.word	0x000364c0


	//   ....[94]....
        /*05b8*/ 	.word	0x000365f0


	//   ....[95]....
        /*05bc*/ 	.word	0x00039980


	//   ....[96]....
        /*05c0*/ 	.word	0x000399b0


	//   ....[97]....
        /*05c4*/ 	.word	0x000399d0


	//   ....[98]....
        /*05c8*/ 	.word	0x000399e0


	//----- nvinfo : EIATTR_REG_RECONFIG
	.align		4
.L_468:
        /*05cc*/ 	.byte	0x01, 0x54
	.zero		2


	//----- nvinfo : EIATTR_SYSCALL_OFFSETS
	.align		4
        /*05d0*/ 	.byte	0x04, 0x46
        /*05d2*/ 	.short	(.L_470 - .L_469)


	//   ....[0]....
.L_469:
        /*05d4*/ 	.word	0x00001b70


	//   ....[1]....
        /*05d8*/ 	.word	0x00001cc0


	//   ....[2]....
        /*05dc*/ 	.word	0x00006890


	//   ....[3]....
        /*05e0*/ 	.word	0x00006fe0


	//   ....[4]....
        /*05e4*/ 	.word	0x00030c70


	//   ....[5]....
        /*05e8*/ 	.word	0x00030db0


	//   ....[6]....
        /*05ec*/ 	.word	0x00030eb0


	//----- nvinfo : EIATTR_MBARRIER_INSTR_OFFSETS
	.align		4
.L_470:
        /*05f0*/ 	.byte	0x04, 0x39
        /*05f2*/ 	.short	(.L_472 - .L_471)


	//   ....[0]....
.L_471:
        /*05f4*/ 	.word	0x00000390
        /*05f8*/ 	.word	0x000000ff
        /*05fc*/ 	.word	0x00032400
        /*0600*/ 	.short	0x0100
        /*0602*/ 	.byte	0x08
	.zero		1


	//   ....[1]....
        /*0604*/ 	.word	0x000003a0
        /*0608*/ 	.word	0x000000ff
        /*060c*/ 	.word	0x00032410
        /*0610*/ 	.short	0x0100
        /*0612*/ 	.byte	0x08
	.zero		1


	//   ....[2]....
        /*0614*/ 	.word	0x000003b0
        /*0618*/ 	.word	0x000000ff
        /*061c*/ 	.word	0x00032420
        /*0620*/ 	.short	0x0100
        /*0622*/ 	.byte	0x08
	.zero		1


	//   ....[3]....
        /*0624*/ 	.word	0x000004a0
        /*0628*/ 	.word	0x000000ff
        /*062c*/ 	.word	0x00032430
        /*0630*/ 	.short	0x0100
        /*0632*/ 	.byte	0x08
	.zero		1


	//   ....[4]....
        /*0634*/ 	.word	0x000004b0
        /*0638*/ 	.word	0x000000ff
        /*063c*/ 	.word	0x00032440
        /*0640*/ 	.short	0x0100
        /*0642*/ 	.byte	0x08
	.zero		1


	//   ....[5]....
        /*0644*/ 	.word	0x000004c0
        /*0648*/ 	.word	0x000000ff
        /*064c*/ 	.word	0x00032438
        /*0650*/ 	.short	0x0100
        /*0652*/ 	.byte	0x08
	.zero		1


	//   ....[6]....
        /*0654*/ 	.word	0x000004d0
        /*0658*/ 	.word	0x000000ff
        /*065c*/ 	.word	0x00032448
        /*0660*/ 	.short	0x0100
        /*0662*/ 	.byte	0x08
	.zero		1


	//   ....[7]....
        /*0664*/ 	.word	0x00000600
        /*0668*/ 	.word	0x000000ff
        /*066c*/ 	.word	0x00032450
        /*0670*/ 	.short	0x0100
        /*0672*/ 	.byte	0x08
	.zero		1


	//   ....[8]....
        /*0674*/ 	.word	0x00000610
        /*0678*/ 	.word	0x000000ff
        /*067c*/ 	.word	0x00032460
        /*0680*/ 	.short	0x0100
        /*0682*/ 	.byte	0x08
	.zero		1


	//   ....[9]....
        /*0684*/ 	.word	0x00000620
        /*0688*/ 	.word	0x000000ff
        /*068c*/ 	.word	0x00032458
        /*0690*/ 	.short	0x0100
        /*0692*/ 	.byte	0x08
	.zero		1


	//   ....[10]....
        /*0694*/ 	.word	0x00000630
        /*0698*/ 	.word	0x000000ff
        /*069c*/ 	.word	0x00032468
        /*06a0*/ 	.short	0x0100
        /*06a2*/ 	.byte	0x08
	.zero		1


	//   ....[11]....
        /*06a4*/ 	.word	0x00000720
        /*06a8*/ 	.word	0x000000ff
        /*06ac*/ 	.word	0x00032470
        /*06b0*/ 	.short	0x0100
        /*06b2*/ 	.byte	0x06
	.zero		1


	//   ....[12]....
        /*06b4*/ 	.word	0x00000730
        /*06b8*/ 	.word	0x000000ff
        /*06bc*/ 	.word	0x00032480
        /*06c0*/ 	.short	0x0100
        /*06c2*/ 	.byte	0x06
	.zero		1


	//   ....[13]....
        /*06c4*/ 	.word	0x00000740
        /*06c8*/ 	.word	0x000000ff
        /*06cc*/ 	.word	0x00032478
        /*06d0*/ 	.short	0x0100
        /*06d2*/ 	.byte	0x06
	.zero		1


	//   ....[14]....
        /*06d4*/ 	.word	0x00000750
        /*06d8*/ 	.word	0x000000ff
        /*06dc*/ 	.word	0x00032488
        /*06e0*/ 	.short	0x0100
        /*06e2*/ 	.byte	0x06
	.zero		1


	//   ....[15]....
        /*06e4*/ 	.word	0x00000880
        /*06e8*/ 	.word	0x000000ff
        /*06ec*/ 	.word	0x00032490
        /*06f0*/ 	.short	0x0100
        /*06f2*/ 	.byte	0x08
	.zero		1


	//   ....[16]....
        /*06f4*/ 	.word	0x00000890
        /*06f8*/ 	.word	0x000000ff
        /*06fc*/ 	.word	0x000324a0
        /*0700*/ 	.short	0x0100
        /*0702*/ 	.byte	0x08
	.zero		1


	//   ....[17]....
        /*0704*/ 	.word	0x000008a0
        /*0708*/ 	.word	0x000000ff
        /*070c*/ 	.word	0x00032498
        /*0710*/ 	.short	0x0100
        /*0712*/ 	.byte	0x08
	.zero		1


	//   ....[18]....
        /*0714*/ 	.word	0x000008b0
        /*0718*/ 	.word	0x000000ff
        /*071c*/ 	.word	0x000324a8
        /*0720*/ 	.short	0x0100
        /*0722*/ 	.byte	0x08
	.zero		1


	//   ....[19]....
        /*0724*/ 	.word	0x000009e0
        /*0728*/ 	.word	0x000000ff
        /*072c*/ 	.word	0x000324b0
        /*0730*/ 	.short	0x0100
        /*0732*/ 	.byte	0x08
	.zero		1


	//   ....[20]....
        /*0734*/ 	.word	0x000009f0
        /*0738*/ 	.word	0x000000ff
        /*073c*/ 	.word	0x000324c0
        /*0740*/ 	.short	0x0100
        /*0742*/ 	.byte	0x08
	.zero		1


	//   ....[21]....
        /*0744*/ 	.word	0x00000a00
        /*0748*/ 	.word	0x000000ff
        /*074c*/ 	.word	0x000324b8
        /*0750*/ 	.short	0x0100
        /*0752*/ 	.byte	0x08
	.zero		1


	//   ....[22]....
        /*0754*/ 	.word	0x00000a10
        /*0758*/ 	.word	0x000000ff
        /*075c*/ 	.word	0x000324c8
        /*0760*/ 	.short	0x0100
        /*0762*/ 	.byte	0x08
	.zero		1


	//   ....[23]....
        /*0764*/ 	.word	0x00002f30
        /*0768*/ 	.word	0x00000056
        /*076c*/ 	.word	0x00032490
        /*0770*/ 	.short	0x010a
        /*0772*/ 	.byte	0x3f
	.zero		1


	//   ....[24]....
        /*0774*/ 	.word	0x000040a0
        /*0778*/ 	.word	0x00000056
        /*077c*/ 	.word	0x00032490
        /*0780*/ 	.short	0x010a
        /*0782*/ 	.byte	0x3f
	.zero		1


	//   ....[25]....
        /*0784*/ 	.word	0x00005060
        /*0788*/ 	.word	0x00000056
        /*078c*/ 	.word	0x00032490
        /*0790*/ 	.short	0x010a
        /*0792*/ 	.byte	0x3f
	.zero		1


	//   ....[26]....
        /*0794*/ 	.word	0x00005270
        /*0798*/ 	.word	0x00000004
        /*079c*/ 	.word	0x00000000
        /*07a0*/ 	.short	0x0101
        /*07a2*/ 	.byte	0x3f
	.zero		1


	//   ....[27]....
        /*07a4*/ 	.word	0x000052b0
        /*07a8*/ 	.word	0x00000056
        /*07ac*/ 	.word	0x000324b0
        /*07b0*/ 	.short	0x010a
        /*07b2*/ 	.byte	0x3f
	.zero		1


	//   ....[28]....
        /*07b4*/ 	.word	0x00005900
        /*07b8*/ 	.word	0x00000056
        /*07bc*/ 	.word	0x00000000
        /*07c0*/ 	.short	0x0101
        /*07c2*/ 	.byte	0x3f
	.zero		1


	//   ....[29]....
        /*07c4*/ 	.word	0x00006be0
        /*07c8*/ 	.word	0x00000091
        /*07cc*/ 	.word	0x00032400
        /*07d0*/ 	.short	0x010a
        /*07d2*/ 	.byte	0x3f
	.zero		1


	//   ....[30]....
        /*07d4*/ 	.word	0x00006c30
        /*07d8*/ 	.word	0x00000091
        /*07dc*/ 	.word	0x00032400
        /*07e0*/ 	.short	0x010a
        /*07e2*/ 	.byte	0x3f
	.zero		1


	//   ....[31]....
        /*07e4*/ 	.word	0x00007820
        /*07e8*/ 	.word	0x00000091
        /*07ec*/ 	.word	0x00032400
        /*07f0*/ 	.short	0x010a
        /*07f2*/ 	.byte	0x3f
	.zero		1


	//   ....[32]....
        /*07f4*/ 	.word	0x00008c00
        /*07f8*/ 	.word	0x00000091
        /*07fc*/ 	.word	0x00032400
        /*0800*/ 	.short	0x010a
        /*0802*/ 	.byte	0x3f
	.zero		1


	//   ....[33]....
        /*0804*/ 	.word	0x0000a1c0
        /*0808*/ 	.word	0x00000005
        /*080c*/ 	.word	0x00000000
        /*0810*/ 	.short	0x010a
        /*0812*/ 	.byte	0x3f
	.zero		1


	//   ....[34]....
        /*0814*/ 	.word	0x0000a2c0
        /*0818*/ 	.word	0x00000002
        /*081c*/ 	.word	0x00000000
        /*0820*/ 	.short	0x010a
        /*0822*/ 	.byte	0x3f
	.zero		1


	//   ....[35]....
        /*0824*/ 	.word	0x0000a6f0
        /*0828*/ 	.word	0x00000005
        /*082c*/ 	.word	0x00000000
        /*0830*/ 	.short	0x010a
        /*0832*/ 	.byte	0x3f
	.zero		1


	//   ....[36]....
        /*0834*/ 	.word	0x0000a7a0
        /*0838*/ 	.word	0x00000004
        /*083c*/ 	.word	0x00000000
        /*0840*/ 	.short	0x010a
        /*0842*/ 	.byte	0x3f
	.zero		1


	//   ....[37]....
        /*0844*/ 	.word	0x0000b4b0
        /*0848*/ 	.word	0x00000004
        /*084c*/ 	.word	0x00000000
        /*0850*/ 	.short	0x0101
        /*0852*/ 	.byte	0x3f
	.zero		1


	//   ....[38]....
        /*0854*/ 	.word	0x000150b0
        /*0858*/ 	.word	0x00000002
        /*085c*/ 	.word	0x00000000
        /*0860*/ 	.short	0x0101
        /*0862*/ 	.byte	0x3f
	.zero		1


	//   ....[39]....
        /*0864*/ 	.word	0x00015500
        /*0868*/ 	.word	0x00000007
        /*086c*/ 	.word	0x00000000
        /*0870*/ 	.short	0x010a
        /*0872*/ 	.byte	0x3f
	.zero		1


	//   ....[40]....
        /*0874*/ 	.word	0x00015600
        /*0878*/ 	.word	0x00000000
        /*087c*/ 	.word	0x00000000
        /*0880*/ 	.short	0x010a
        /*0882*/ 	.byte	0x3f
	.zero		1


	//   ....[41]....
        /*0884*/ 	.word	0x00015a30
        /*0888*/ 	.word	0x00000007
        /*088c*/ 	.word	0x00000000
        /*0890*/ 	.short	0x010a
        /*0892*/ 	.byte	0x3f
	.zero		1


	//   ....[42]....
        /*0894*/ 	.word	0x00015ae0
        /*0898*/ 	.word	0x00000006
        /*089c*/ 	.word	0x00000000
        /*08a0*/ 	.short	0x010a
        /*08a2*/ 	.byte	0x3f
	.zero		1


	//   ....[43]....
        /*08a4*/ 	.word	0x000167f0
        /*08a8*/ 	.word	0x00000006
        /*08ac*/ 	.word	0x00000000
        /*08b0*/ 	.short	0x0101
        /*08b2*/ 	.byte	0x3f
	.zero		1


	//   ....[44]....
        /*08b4*/ 	.word	0x0001f110
        /*08b8*/ 	.word	0x00000000
        /*08bc*/ 	.word	0x00000000
        /*08c0*/ 	.short	0x0101
        /*08c2*/ 	.byte	0x3f
	.zero		1


	//   ....[45]....
        /*08c4*/ 	.word	0x0001f320
        /*08c8*/ 	.word	0x00000005
        /*08cc*/ 	.word	0x00000000
        /*08d0*/ 	.short	0x010a
        /*08d2*/ 	.byte	0x3f
	.zero		1


	//   ....[46]....
        /*08d4*/ 	.word	0x0001f420
        /*08d8*/ 	.word	0x00000006
        /*08dc*/ 	.word	0x00000000
        /*08e0*/ 	.short	0x010a
        /*08e2*/ 	.byte	0x3f
	.zero		1


	//   ....[47]....
        /*08e4*/ 	.word	0x0001f850
        /*08e8*/ 	.word	0x00000005
        /*08ec*/ 	.word	0x00000000
        /*08f0*/ 	.short	0x010a
        /*08f2*/ 	.byte	0x3f
	.zero		1


	//   ....[48]....
        /*08f4*/ 	.word	0x0001f900
        /*08f8*/ 	.word	0x00000006
        /*08fc*/ 	.word	0x00000000
        /*0900*/ 	.short	0x010a
        /*0902*/ 	.byte	0x3f
	.zero		1


	//   ....[49]....
        /*0904*/ 	.word	0x00020600
        /*0908*/ 	.word	0x00000005
        /*090c*/ 	.word	0x00000000
        /*0910*/ 	.short	0x0101
        /*0912*/ 	.byte	0x3f
	.zero		1


	//   ....[50]....
        /*0914*/ 	.word	0x0002a3f0
        /*0918*/ 	.word	0x00000004
        /*091c*/ 	.word	0x00000000
        /*0920*/ 	.short	0x0101
        /*0922*/ 	.byte	0x3f
	.zero		1


	//   ....[51]....
        /*0924*/ 	.word	0x0002d0a0
        /*0928*/ 	.word	0x00000000
        /*092c*/ 	.word	0x00000000
        /*0930*/ 	.short	0x0101
        /*0932*/ 	.byte	0x3f
	.zero		1


	//   ....[52]....
        /*0934*/ 	.word	0x0002fab0
        /*0938*/ 	.word	0x00000007
        /*093c*/ 	.word	0x00032420
        /*0940*/ 	.short	0x010a
        /*0942*/ 	.byte	0x3f
	.zero		1


	//   ....[53]....
        /*0944*/ 	.word	0x0002fb30
        /*0948*/ 	.word	0x00000008
        /*094c*/ 	.word	0x000324a0
        /*0950*/ 	.short	0x010a
        /*0952*/ 	.byte	0x3f
	.zero		1


	//   ....[54]....
        /*0954*/ 	.word	0x0002fd10
        /*0958*/ 	.word	0x00000008
        /*095c*/ 	.word	0x000324c0
        /*0960*/ 	.short	0x010a
        /*0962*/ 	.byte	0x3f
	.zero		1


	//   ....[55]....
        /*0964*/ 	.word	0x00030120
        /*0968*/ 	.word	0x00000009
        /*096c*/ 	.word	0x000324a0
        /*0970*/ 	.short	0x010a
        /*0972*/ 	.byte	0x3f
	.zero		1


	//   ....[56]....
        /*0974*/ 	.word	0x000302e0
        /*0978*/ 	.word	0x00000009
        /*097c*/ 	.word	0x000324c0
        /*0980*/ 	.short	0x010a
        /*0982*/ 	.byte	0x3f
	.zero		1


	//   ....[57]....
        /*0984*/ 	.word	0x000313c0
        /*0988*/ 	.word	0x00000005
        /*098c*/ 	.word	0x00032440
        /*0990*/ 	.short	0x010a
        /*0992*/ 	.byte	0x3f
	.zero		1


	//   ....[58]....
        /*0994*/ 	.word	0x000319d0
        /*0998*/ 	.word	0x00000005
        /*099c*/ 	.word	0x00032420
        /*09a0*/ 	.short	0x010a
        /*09a2*/ 	.byte	0x3f
	.zero		1


	//   ....[59]....
        /*09a4*/ 	.word	0x00031aa0
        /*09a8*/ 	.word	0x00000002
        /*09ac*/ 	.word	0x00032460
        /*09b0*/ 	.short	0x010a
        /*09b2*/ 	.byte	0x3f
	.zero		1


	//   ....[60]....
        /*09b4*/ 	.word	0x000320f0
        /*09b8*/ 	.word	0x00000002
        /*09bc*/ 	.word	0x00032440
        /*09c0*/ 	.short	0x010a
        /*09c2*/ 	.byte	0x3f
	.zero		1


	//   ....[61]....
        /*09c4*/ 	.word	0x00032300
        /*09c8*/ 	.word	0x00000002
        /*09cc*/ 	.word	0x00032460
        /*09d0*/ 	.short	0x010a
        /*09d2*/ 	.byte	0x3f
	.zero		1


	//   ....[62]....
        /*09d4*/ 	.word	0x00032880
        /*09d8*/ 	.word	0x00000002
        /*09dc*/ 	.word	0x00032440
        /*09e0*/ 	.short	0x010a
        /*09e2*/ 	.byte	0x3f
	.zero		1


	//   ....[63]....
        /*09e4*/ 	.word	0x00032a80
        /*09e8*/ 	.word	0x00000002
        /*09ec*/ 	.word	0x00032460
        /*09f0*/ 	.short	0x010a
        /*09f2*/ 	.byte	0x3f
	.zero		1


	//   ....[64]....
        /*09f4*/ 	.word	0x00032f70
        /*09f8*/ 	.word	0x00000002
        /*09fc*/ 	.word	0x00032440
        /*0a00*/ 	.short	0x010a
        /*0a02*/ 	.byte	0x3f
	.zero		1


	//   ....[65]....
        /*0a04*/ 	.word	0x00033180
        /*0a08*/ 	.word	0x00000002
        /*0a0c*/ 	.word	0x00032460
        /*0a10*/ 	.short	0x010a
        /*0a12*/ 	.byte	0x3f
	.zero		1


	//   ....[66]....
        /*0a14*/ 	.word	0x00034300
        /*0a18*/ 	.word	0x00000000
        /*0a1c*/ 	.word	0x00032420
        /*0a20*/ 	.short	0x010a
        /*0a22*/ 	.byte	0x3f
	.zero		1


	//   ....[67]....
        /*0a24*/ 	.word	0x000344a0
        /*0a28*/ 	.word	0x00000006
        /*0a2c*/ 	.word	0x00000000
        /*0a30*/ 	.short	0x010a
        /*0a32*/ 	.byte	0x3f
	.zero		1


	//   ....[68]....
        /*0a34*/ 	.word	0x00034510
        /*0a38*/ 	.word	0x00000007
        /*0a3c*/ 	.word	0x00000000
        /*0a40*/ 	.short	0x010a
        /*0a42*/ 	.byte	0x3f
	.zero		1


	//   ....[69]....
        /*0a44*/ 	.word	0x00034580
        /*0a48*/ 	.word	0x00000004
        /*0a4c*/ 	.word	0x00000000
        /*0a50*/ 	.short	0x010a
        /*0a52*/ 	.byte	0x3f
	.zero		1


	//   ....[70]....
        /*0a54*/ 	.word	0x000345b0
        /*0a58*/ 	.word	0x00000003
        /*0a5c*/ 	.word	0x00000000
        /*0a60*/ 	.short	0x010a
        /*0a62*/ 	.byte	0x3f
	.zero		1


	//   ....[71]....
        /*0a64*/ 	.word	0x00034610
        /*0a68*/ 	.word	0x00000056
        /*0a6c*/ 	.word	0x00032490
        /*0a70*/ 	.short	0x010a
        /*0a72*/ 	.byte	0x3f
	.zero		1


	//   ....[72]....
        /*0a74*/ 	.word	0x00034660
        /*0a78*/ 	.word	0x00000056
        /*0a7c*/ 	.word	0x00032490
        /*0a80*/ 	.short	0x010a
        /*0a82*/ 	.byte	0x3f
	.zero		1


	//   ....[73]....
        /*0a84*/ 	.word	0x000346b0
        /*0a88*/ 	.word	0x00000056
        /*0a8c*/ 	.word	0x00032490
        /*0a90*/ 	.short	0x010a
        /*0a92*/ 	.byte	0x3f
	.zero		1


	//   ....[74]....
        /*0a94*/ 	.word	0x00034700
        /*0a98*/ 	.word	0x00000056
        /*0a9c*/ 	.word	0x000324b0
        /*0aa0*/ 	.short	0x010a
        /*0aa2*/ 	.byte	0x3f
	.zero		1


	//   ....[75]....
        /*0aa4*/ 	.word	0x00034cf0
        /*0aa8*/ 	.word	0x00000091
        /*0aac*/ 	.word	0x00032400
        /*0ab0*/ 	.short	0x010a
        /*0ab2*/ 	.byte	0x3f
	.zero		1


	//   ....[76]....
        /*0ab4*/ 	.word	0x00035240
        /*0ab8*/ 	.word	0x00000091
        /*0abc*/ 	.word	0x00032400
        /*0ac0*/ 	.short	0x010a
        /*0ac2*/ 	.byte	0x3f
	.zero		1


	//   ....[77]....
        /*0ac4*/ 	.word	0x00035290
        /*0ac8*/ 	.word	0x00000002
        /*0acc*/ 	.word	0x00000000
        /*0ad0*/ 	.short	0x010a
        /*0ad2*/ 	.byte	0x3f
	.zero		1


	//   ....[78]....
        /*0ad4*/ 	.word	0x000352e0
        /*0ad8*/ 	.word	0x00000004
        /*0adc*/ 	.word	0x00000000
        /*0ae0*/ 	.short	0x010a
        /*0ae2*/ 	.byte	0x3f
	.zero		1


	//   ....[79]....
        /*0ae4*/ 	.word	0x00035330
        /*0ae8*/ 	.word	0x00000000
        /*0aec*/ 	.word	0x00000000
        /*0af0*/ 	.short	0x010a
        /*0af2*/ 	.byte	0x3f
	.zero		1


	//   ....[80]....
        /*0af4*/ 	.word	0x00035380
        /*0af8*/ 	.word	0x00000006
        /*0afc*/ 	.word	0x00000000
        /*0b00*/ 	.short	0x010a
        /*0b02*/ 	.byte	0x3f
	.zero		1


	//   ....[81]....
        /*0b04*/ 	.word	0x000353d0
        /*0b08*/ 	.word	0x00000006
        /*0b0c*/ 	.word	0x00000000
        /*0b10*/ 	.short	0x010a
        /*0b12*/ 	.byte	0x3f
	.zero		1


	//   ....[82]....
        /*0b14*/ 	.word	0x00035420
        /*0b18*/ 	.word	0x00000006
        /*0b1c*/ 	.word	0x00000000
        /*0b20*/ 	.short	0x010a
        /*0b22*/ 	.byte	0x3f
	.zero		1


	//   ....[83]....
        /*0b24*/ 	.word	0x000355c0
        /*0b28*/ 	.word	0x00000007
        /*0b2c*/ 	.word	0x00032420
        /*0b30*/ 	.short	0x010a
        /*0b32*/ 	.byte	0x3f
	.zero		1


	//   ....[84]....
        /*0b34*/ 	.word	0x00035610
        /*0b38*/ 	.word	0x00000008
        /*0b3c*/ 	.word	0x000324a0
        /*0b40*/ 	.short	0x010a
        /*0b42*/ 	.byte	0x3f
	.zero		1


	//   ....[85]....
        /*0b44*/ 	.word	0x00035660
        /*0b48*/ 	.word	0x00000008
        /*0b4c*/ 	.word	0x000324c0
        /*0b50*/ 	.short	0x010a
        /*0b52*/ 	.byte	0x3f
	.zero		1


	//   ....[86]....
        /*0b54*/ 	.word	0x000356b0
        /*0b58*/ 	.word	0x00000009
        /*0b5c*/ 	.word	0x000324a0
        /*0b60*/ 	.short	0x010a
        /*0b62*/ 	.byte	0x3f
	.zero		1


	//   ....[87]....
        /*0b64*/ 	.word	0x00035700
        /*0b68*/ 	.word	0x00000009
        /*0b6c*/ 	.word	0x000324c0
        /*0b70*/ 	.short	0x010a
        /*0b72*/ 	.byte	0x3f
	.zero		1


	//   ....[88]....
        /*0b74*/ 	.word	0x000358a0
        /*0b78*/ 	.word	0x00000005
        /*0b7c*/ 	.word	0x00032440
        /*0b80*/ 	.short	0x010a
        /*0b82*/ 	.byte	0x3f
	.zero		1


	//   ....[89]....
        /*0b84*/ 	.word	0x00035920
        /*0b88*/ 	.word	0x00000005
        /*0b8c*/ 	.word	0x00032420
        /*0b90*/ 	.short	0x010a
        /*0b92*/ 	.byte	0x3f
	.zero		1


	//   ....[90]....
        /*0b94*/ 	.word	0x00035970
        /*0b98*/ 	.word	0x00000002
        /*0b9c*/ 	.word	0x00032460
        /*0ba0*/ 	.short	0x010a
        /*0ba2*/ 	.byte	0x3f
	.zero		1


	//   ....[91]....
        /*0ba4*/ 	.word	0x000359c0
        /*0ba8*/ 	.word	0x00000002
        /*0bac*/ 	.word	0x00032440
        /*0bb0*/ 	.short	0x010a
        /*0bb2*/ 	.byte	0x3f
	.zero		1


	//   ....[92]....
        /*0bb4*/ 	.word	0x00035a10
        /*0bb8*/ 	.word	0x00000002
        /*0bbc*/ 	.word	0x00032460
        /*0bc0*/ 	.short	0x010a
        /*0bc2*/ 	.byte	0x3f
	.zero		1


	//   ....[93]....
        /*0bc4*/ 	.word	0x00035a60
        /*0bc8*/ 	.word	0x00000002
        /*0bcc*/ 	.word	0x00032440
        /*0bd0*/ 	.short	0x010a
        /*0bd2*/ 	.byte	0x3f
	.zero		1


	//   ....[94]....
        /*0bd4*/ 	.word	0x00035ab0
        /*0bd8*/ 	.word	0x00000002
        /*0bdc*/ 	.word	0x00032460
        /*0be0*/ 	.short	0x010a
        /*0be2*/ 	.byte	0x3f
	.zero		1


	//   ....[95]....
        /*0be4*/ 	.word	0x00035b00
        /*0be8*/ 	.word	0x00000002
        /*0bec*/ 	.word	0x00032440
        /*0bf0*/ 	.short	0x010a
        /*0bf2*/ 	.byte	0x3f
	.zero		1


	//   ....[96]....
        /*0bf4*/ 	.word	0x00035b50
        /*0bf8*/ 	.word	0x00000002
        /*0bfc*/ 	.word	0x00032460
        /*0c00*/ 	.short	0x010a
        /*0c02*/ 	.byte	0x3f
	.zero		1


	//   ....[97]....
        /*0c04*/ 	.word	0x00036510
        /*0c08*/ 	.word	0x00000000
        /*0c0c*/ 	.word	0x00032420
        /*0c10*/ 	.short	0x010a
        /*0c12*/ 	.byte	0x3f
	.zero		1


	//   ....[98]....
        /*0c14*/ 	.word	0x000366b0
        /*0c18*/ 	.word	0x00000006
        /*0c1c*/ 	.word	0x00000000
        /*0c20*/ 	.short	0x010a
        /*0c22*/ 	.byte	0x3f
	.zero		1


	//   ....[99]....
        /*0c24*/ 	.word	0x00036700
        /*0c28*/ 	.word	0x00000007
        /*0c2c*/ 	.word	0x00000000
        /*0c30*/ 	.short	0x010a
        /*0c32*/ 	.byte	0x3f
	.zero		1


	//   ....[100]....
        /*0c34*/ 	.word	0x00036750
        /*0c38*/ 	.word	0x00000004
        /*0c3c*/ 	.word	0x00000000
        /*0c40*/ 	.short	0x010a
        /*0c42*/ 	.byte	0x3f
	.zero		1


	//   ....[101]....
        /*0c44*/ 	.word	0x000368d0
        /*0c48*/ 	.word	0x00000003
        /*0c4c*/ 	.word	0x00000000
        /*0c50*/ 	.short	0x010a
        /*0c52*/ 	.byte	0x3f
	.zero		1


	//   ....[102]....
        /*0c54*/ 	.word	0x000369d0
        /*0c58*/ 	.word	0x00000008
        /*0c5c*/ 	.word	0x00000000
        /*0c60*/ 	.short	0x010a
        /*0c62*/ 	.byte	0x3f
	.zero		1


	//   ....[103]....
        /*0c64*/ 	.word	0x00036df0
        /*0c68*/ 	.word	0x00000004
        /*0c6c*/ 	.word	0x00032410
        /*0c70*/ 	.short	0x010a
        /*0c72*/ 	.byte	0x3f
	.zero		1


	//   ....[104]....
        /*0c74*/ 	.word	0x00036f10
        /*0c78*/ 	.word	0x00000003
        /*0c7c*/ 	.word	0x00000000
        /*0c80*/ 	.short	0x010a
        /*0c82*/ 	.byte	0x3f
	.zero		1


	//   ....[105]....
        /*0c84*/ 	.word	0x00037010
        /*0c88*/ 	.word	0x00000008
        /*0c8c*/ 	.word	0x00000000
        /*0c90*/ 	.short	0x010a
        /*0c92*/ 	.byte	0x3f
	.zero		1


	//   ....[106]....
        /*0c94*/ 	.word	0x00037cb0
        /*0c98*/ 	.word	0x0000000a
        /*0c9c*/ 	.word	0x00000000
        /*0ca0*/ 	.short	0x0101
        /*0ca2*/ 	.byte	0x3f
	.zero		1


	//   ....[107]....
        /*0ca4*/ 	.word	0x00042150
        /*0ca8*/ 	.word	0x00000000
        /*0cac*/ 	.word	0x00000000
        /*0cb0*/ 	.short	0x0101
        /*0cb2*/ 	.byte	0x3f
	.zero		1


	//   ....[108]....
        /*0cb4*/ 	.word	0x00042180
        /*0cb8*/ 	.word	0x00000008
        /*0cbc*/ 	.word	0x00000000
        /*0cc0*/ 	.short	0x010a
        /*0cc2*/ 	.byte	0x3f
	.zero		1


	//   ....[109]....
        /*0cc4*/ 	.word	0x000421d0
        /*0cc8*/ 	.word	0x00000004
        /*0ccc*/ 	.word	0x00032410
        /*0cd0*/ 	.short	0x010a
        /*0cd2*/ 	.byte	0x3f
	.zero		1


	//   ....[110]....
        /*0cd4*/ 	.word	0x00042220
        /*0cd8*/ 	.word	0x00000008
        /*0cdc*/ 	.word	0x00000000
        /*0ce0*/ 	.short	0x010a
        /*0ce2*/ 	.byte	0x3f
	.zero		1


	//----- nvinfo : EIATTR_NUM_MBARRIERS
	.align		4
.L_472:
        /*0ce4*/ 	.byte	0x03, 0x38
        /*0ce6*/ 	.short	0x0017


	//----- nvinfo : EIATTR_EXIT_INSTR_OFFSETS
	.align		4
        /*0ce8*/ 	.byte	0x04, 0x1c
        /*0cea*/ 	.short	(.L_474 - .L_473)


	//   ....[0]....
.L_473:
        /*0cec*/ 	.word	0x00034600


	//----- nvinfo : EIATTR_MAX_THREADS
	.align		4
.L_474:
        /*0cf0*/ 	.byte	0x04, 0x05
        /*0cf2*/ 	.short	(.L_476 - .L_475)
.L_475:
        /*0cf4*/ 	.word	0x00000180
        /*0cf8*/ 	.word	0x00000001
        /*0cfc*/ 	.word	0x00000001


	//----- nvinfo : EIATTR_CRS_STACK_SIZE
	.align		4
.L_476:
        /*0d00*/ 	.byte	0x04, 0x1e
        /*0d02*/ 	.short	(.L_478 - .L_477)
.L_477:
        /*0d04*/ 	.word	0x00000000


	//----- nvinfo : EIATTR_CBANK_PARAM_SIZE
	.align		4
.L_478:
        /*0d08*/ 	.byte	0x03, 0x19
        /*0d0a*/ 	.short	0x0b70


	//----- nvinfo : EIATTR_PARAM_CBANK
	.align		4
        /*0d0c*/ 	.byte	0x04, 0x0a
        /*0d0e*/ 	.short	(.L_480 - .L_479)
	.align		4
.L_479:
        /*0d10*/ 	.word	index@(.nv.constant0._ZN7cutlass13device_kernelIN5flash11enable_sm90INS1_16FlashAttnFwdSm90INS1_25CollectiveMainloopFwdSm90ILi2EN4cute5tupleIJNS5_1CILi1EEES8_S8_EEENS6_IJNS7_ILi128EEENS7_ILi96EEENS7_ILi64EEEEEELi256ENS_6half_tEfNS_4arch4Sm90ELb0ELb1ELb1ELb1ELb0ELb1ELb1ELb1ELb0ELb0ELb0ELb0EEENS1_21CollectiveEpilogueFwdINS6_IJSA_NS7_ILi256EEESB_EEES9_SE_SG_Li256ELb1ELb0ELb0ELb0EEENS1_36VarlenDynamicPersistentTileSchedulerILi128ELi96ELi256ELi32ELb0ELb0ELb1ELb1ELb0ELb1EEEEEEEEEvNT_6ParamsE)
        /*0d14*/ 	.short	0x0210
        /*0d16*/ 	.short	0x0b70


	//----- nvinfo : EIATTR_SW_WAR
	.align		4
.L_480:
        /*0d18*/ 	.byte	0x04, 0x36
        /*0d1a*/ 	.short	(.L_482 - .L_481)
.L_481:
        /*0d1c*/ 	.word	0x00000008
.L_482:


//--------------------- .nv.info._ZN7cutlass13device_kernelIN5flash11enable_sm90INS1_16FlashAttnFwdSm90INS1_25CollectiveMainloopFwdSm90ILi2EN4cute5tupleIJNS5_1CILi1EEES8_S8_EEENS6_IJNS7_ILi128EEENS7_ILi96EEENS7_ILi64EEEEEELi256ENS_6half_tEfNS_4arch4Sm90ELb1ELb0ELb1ELb0ELb0ELb0ELb0ELb1ELb0ELb0ELb0ELb0EEENS1_21CollectiveEpilogueFwdINS6_IJSA_NS7_ILi256EEESB_EEES9_SE_SG_Li256ELb0ELb0ELb0ELb0EEENS1_30DynamicPersistentTileSchedulerILi256ELi32ELb0ELb0ELb1EEEEEEEEEvNT_6ParamsE --------------------------
	.section	.nv.info._ZN7cutlass13device_kernelIN5flash11enable_sm90INS1_16FlashAttnFwdSm90INS1_25CollectiveMainloopFwdSm90ILi2EN4cute5tupleIJNS5_1CILi1EEES8_S8_EEENS6_IJNS7_ILi128EEENS7_ILi96EEENS7_ILi64EEEEEELi256ENS_6half_tEfNS_4arch4Sm90ELb1ELb0ELb1ELb0ELb0ELb0ELb0ELb1ELb0ELb0ELb0ELb0EEENS1_21CollectiveEpilogueFwdINS6_IJSA_NS7_ILi256EEESB_EEES9_SE_SG_Li256ELb0ELb0ELb0ELb0EEENS1_30DynamicPersistentTileSchedulerILi256ELi32ELb0ELb0ELb1EEEEEEEEEvNT_6ParamsE,"",@"SHT_CUDA_INFO"
	.sectionflags	@""
	.align	4


	//----- nvinfo : EIATTR_CUDA_API_VERSION
	.align		4
        /*0000*/ 	.byte	0x04, 0x37
        /*0002*/ 	.short	(.L_484 - .L_483)
.L_483:
        /*0004*/ 	.word	0x00000082


	//----- nvinfo : EIATTR_KPARAM_INFO
	.align		4
.L_484:
        /*0008*/ 	.byte	0x04, 0x17
        /*000a*/ 	.short	(.L_486 - .L_485)
.L_485:
        /*000c*/ 	.word	0x00000000
        /*0010*/ 	.short	0x0000
        /*0012*/ 	.short	0x0070
        /*0014*/ 	.byte	0x00, 0xf0, 0x01, 0x2e


	//----- nvinfo : EIATTR_SPARSE_MMA_MASK
	.align		4
.L_486:
        /*0018*/ 	.byte	0x03, 0x50
        /*001a*/ 	.short	0x0000


	//----- nvinfo : EIATTR_MAXREG_COUNT
	.align		4
        /*001c*/ 	.byte	0x03, 0x1b
        /*001e*/ 	.short	0x00a8


	//----- nvinfo : EIATTR_NUM_BARRIERS
	.align		4
        /*0020*/ 	.byte	0x02, 0x4c
        /*0022*/ 	.byte	0x10
	.zero		1


	//----- nvinfo : EIATTR_EXTERNS
	.align		4
        /*0024*/ 	.byte	0x04, 0x0f
        /*0026*/ 	.short	(.L_488 - .L_487)


	//   ....[0]....
	.align		4
.L_487:
        /*0028*/ 	.word	index@(__assertfail)


	//----- nvinfo : EIATTR_MERCURY_ISA_VERSION
	.align		4
.L_488:
        /*002c*/ 	.byte	0x03, 0x5f
        /*002e*/ 	.short	0x0101


	//----- nvinfo : EIATTR_INT_WARP_WIDE_INSTR_OFFSETS
	.align		4
        /*0030*/ 	.byte	0x04, 0x31
        /*0032*/ 	.short	(.L_490 - .L_489)


	//   ....[0]....
.L_489:
        /*0034*/ 	.word	0x00000180


	//   ....[1]....
        /*0038*/ 	.word	0x000001b0


	//   ....[2]....
        /*003c*/ 	.word	0x000001c0


	//   ....[3]....
        /*0040*/ 	.word	0x0000b170


	//   ....[4]....
        /*0044*/ 	.word	0x0000b200


	//   ....[5]....
        /*0048*/ 	.word	0x0000b6f0


	//   ....[6]....
        /*004c*/ 	.word	0x0000d2e0


	//   ....[7]....
        /*0050*/ 	.word	0x0000d370


	//----- nvinfo : EIATTR_COOP_GROUP_MASK_REGIDS
	.align		4
.L_490:
        /*0054*/ 	.byte	0x04, 0x29
        /*0056*/ 	.short	(.L_492 - .L_491)


	//   ....[0]....
.L_491:
        /*0058*/ 	.word	0xffffffff


	//   ....[1]....
        /*005c*/ 	.word	0xffffffff


	//   ....[2]....
        /*0060*/ 	.word	0xffffffff


	//   ....[3]....
        /*0064*/ 	.word	0xffffffff


	//   ....[4]....
        /*0068*/ 	.word	0xffffffff


	//   ....[5]....
        /*006c*/ 	.word	0xffffffff


	//   ....[6]....
        /*0070*/ 	.word	0xffffffff


	//   ....[7]....
        /*0074*/ 	.word	0xffffffff


	//   ....[8]....
        /*0078*/ 	.word	0xffffffff


	//   ....[9]....
        /*007c*/ 	.word	0xffffffff


	//   ....[10]....
        /*0080*/ 	.word	0xffffffff


	//   ....[11]....
        /*0084*/ 	.word	0xffffffff


	//   ....[12]....
        /*0088*/ 	.word	0xffffffff


	//   ....[13]....
        /*008c*/ 	.word	0xffffffff


	//   ....[14]....
        /*0090*/ 	.word	0xffffffff


	//   ....[15]....
        /*0094*/ 	.word	0xffffffff


	//   ....[16]....
        /*0098*/ 	.word	0xffffffff


	//   ....[17]....
        /*009c*/ 	.word	0xffffffff


	//   ....[18]....
        /*00a0*/ 	.word	0xffffffff


	//   ....[19]....
        /*00a4*/ 	.word	0xffffffff


	//   ....[20]....
        /*00a8*/ 	.word	0xffffffff


	//   ....[21]....
        /*00ac*/ 	.word	0xffffffff


	//   ....[22]....
        /*00b0*/ 	.word	0xffffffff


	//   ....[23]....
        /*00b4*/ 	.word	0xffffffff


	//   ....[24]....
        /*00b8*/ 	.word	0xffffffff


	//   ....[25]....
        /*00bc*/ 	.word	0xffffffff


	//   ....[26]....
        /*00c0*/ 	.word	0xffffffff


	//   ....[27]....
        /*00c4*/ 	.word	0xffffffff


	//   ....[28]....
        /*00c8*/ 	.word	0x0500000f


	//   ....[29]....
        /*00cc*/ 	.word	0x0500000f


	//----- nvinfo : EIATTR_COOP_GROUP_INSTR_OFFSETS
	.align		4
.L_492:
        /*00d0*/ 	.byte	0x04, 0x28
        /*00d2*/ 	.short	(.L_494 - .L_493)


	//   ....[0]....
.L_493:
        /*00d4*/ 	.word	0x00000060


	//   ....[1]....
        /*00d8*/ 	.word	0x00000190


	//   ....[2]....
        /*00dc*/ 	.word	0x000001e0


	//   ....[3]....
        /*00e0*/ 	.word	0x000003d0


	//   ....[4]....
        /*00e4*/ 	.word	0x00000530


	//   ....[5]....
        /*00e8*/ 	.word	0x00000650


	//   ....[6]....
        /*00ec*/ 	.word	0x000007b0


	//   ....[7]....
        /*00f0*/ 	.word	0x00001610


	//   ....[8]....
        /*00f4*/ 	.word	0x000025b0


	//   ....[9]....
        /*00f8*/ 	.word	0x00002640


	//   ....[10]....
        /*00fc*/ 	.word	0x00002d40


	//   ....[11]....
        /*0100*/ 	.word	0x00002db0


	//   ....[12]....
        /*0104*/ 	.word	0x00004760


	//   ....[13]....
        /*0108*/ 	.word	0x00004840


	//   ....[14]....
        /*010c*/ 	.word	0x00004f10


	//   ....[15]....
        /*0110*/ 	.word	0x00004f80


	//   ....[16]....
        /*0114*/ 	.word	0x00006d70


	//   ....[17]....
        /*0118*/ 	.word	0x00006e20


	//   ....[18]....
        /*011c*/ 	.word	0x00007240


	//   ....[19]....
        /*0120*/ 	.word	0x00007390


	//   ....[20]....
        /*0124*/ 	.word	0x00008790


	//   ....[21]....
        /*0128*/ 	.word	0x000087d0


	//   ....[22]....
        /*012c*/ 	.word	0x000088a0


	//   ....[23]....
        /*0130*/ 	.word	0x000088c0


	//   ....[24]....
        /*0134*/ 	.word	0x000098a0


	//   ....[25]....
        /*0138*/ 	.word	0x0000abf0


	//   ....[26]....
        /*013c*/ 	.word	0x0000d3f0


	//   ....[27]....
        /*0140*/ 	.word	0x0000d5a0


	//   ....[28]....
        /*0144*/ 	.word	0x0000daf0


	//   ....[29]....
        /*0148*/ 	.word	0x0000ded0


	//----- nvinfo : EIATTR_REG_RECONFIG
	.align		4
.L_494:
        /*014c*/ 	.byte	0x01, 0x54
	.zero		2


	//----- nvinfo : EIATTR_SYSCALL_OFFSETS
	.align		4
        /*0150*/ 	.byte	0x04, 0x46
        /*0152*/ 	.short	(.L_496 - .L_495)


	//   ....[0]....
.L_495:
        /*0154*/ 	.word	0x000017c0


	//   ....[1]....
        /*0158*/ 	.word	0x0000b390


	//   ....[2]....
        /*015c*/ 	.word	0x0000b4d0


	//   ....[3]....
        /*0160*/ 	.word	0x0000b5d0


	//----- nvinfo : EIATTR_MBARRIER_INSTR_OFFSETS
	.align		4
.L_496:
        /*0164*/ 	.byte	0x04, 0x39
        /*0166*/ 	.short	(.L_498 - .L_497)


	//   ....[0]....
.L_497:
        /*0168*/ 	.word	0x00000280
        /*016c*/ 	.word	0x000000ff
        /*0170*/ 	.word	0x00022800
        /*0174*/ 	.short	0x0100
        /*0176*/ 	.byte	0x06
	.zero		1


	//   ....[1]....
        /*0178*/ 	.word	0x00000290
        /*017c*/ 	.word	0x000000ff
        /*0180*/ 	.word	0x00022820
        /*0184*/ 	.short	0x0100
        /*0186*/ 	.byte	0x06
	.zero		1


	//   ....[2]....
        /*0188*/ 	.word	0x00000380
        /*018c*/ 	.word	0x000000ff
        /*0190*/ 	.word	0x00022830
        /*0194*/ 	.short	0x0100
        /*0196*/ 	.byte	0x08
	.zero		1


	//   ....[3]....
        /*0198*/ 	.word	0x00000390
        /*019c*/ 	.word	0x000000ff
        /*01a0*/ 	.word	0x00022840
        /*01a4*/ 	.short	0x0100
        /*01a6*/ 	.byte	0x08
	.zero		1


	//   ....[4]....
        /*01a8*/ 	.word	0x000003a0
        /*01ac*/ 	.word	0x000000ff
        /*01b0*/ 	.word	0x00022838
        /*01b4*/ 	.short	0x0100
        /*01b6*/ 	.byte	0x08
	.zero		1


	//   ....[5]....
        /*01b8*/ 	.word	0x000003b0
        /*01bc*/ 	.word	0x000000ff
        /*01c0*/ 	.word	0x00022848
        /*01c4*/ 	.short	0x0100
        /*01c6*/ 	.byte	0x08
	.zero		1


	//   ....[6]....
        /*01c8*/ 	.word	0x000004e0
        /*01cc*/ 	.word	0x000000ff
        /*01d0*/ 	.word	0x00022850
        /*01d4*/ 	.short	0x0100
        /*01d6*/ 	.byte	0x08
	.zero		1


	//   ....[7]....
        /*01d8*/ 	.word	0x000004f0
        /*01dc*/ 	.word	0x000000ff
        /*01e0*/ 	.word	0x00022860
        /*01e4*/ 	.short	0x0100
        /*01e6*/ 	.byte	0x08
	.zero		1


	//   ....[8]....
        /*01e8*/ 	.word	0x00000500
        /*01ec*/ 	.word	0x000000ff
        /*01f0*/ 	.word	0x00022858
        /*01f4*/ 	.short	0x0100
        /*01f6*/ 	.byte	0x08
	.zero		1


	//   ....[9]....
        /*01f8*/ 	.word	0x00000510
        /*01fc*/ 	.word	0x000000ff
        /*0200*/ 	.word	0x00022868
        /*0204*/ 	.short	0x0100
        /*0206*/ 	.byte	0x08
	.zero		1


	//   ....[10]....
        /*0208*/ 	.word	0x00000600
        /*020c*/ 	.word	0x000000ff
        /*0210*/ 	.word	0x00022870
        /*0214*/ 	.short	0x0100
        /*0216*/ 	.byte	0x06
	.zero		1


	//   ....[11]....
        /*0218*/ 	.word	0x00000610
        /*021c*/ 	.word	0x000000ff
        /*0220*/ 	.word	0x00022880
        /*0224*/ 	.short	0x0100
        /*0226*/ 	.byte	0x06
	.zero		1


	//   ....[12]....
        /*0228*/ 	.word	0x00000620
        /*022c*/ 	.word	0x000000ff
        /*0230*/ 	.word	0x00022878
        /*0234*/ 	.short	0x0100
        /*0236*/ 	.byte	0x06
	.zero		1


	//   ....[13]....
        /*0238*/ 	.word	0x00000630
        /*023c*/ 	.word	0x000000ff
        /*0240*/ 	.word	0x00022888
        /*0244*/ 	.short	0x0100
        /*0246*/ 	.byte	0x06
	.zero		1


	//   ....[14]....
        /*0248*/ 	.word	0x00000760
        /*024c*/ 	.word	0x000000ff
        /*0250*/ 	.word	0x00022890
        /*0254*/ 	.short	0x0100
        /*0256*/ 	.byte	0x08
	.zero		1


	//   ....[15]....
        /*0258*/ 	.word	0x00000770
        /*025c*/ 	.word	0x000000ff
        /*0260*/ 	.word	0x000228a0
        /*0264*/ 	.short	0x0100
        /*0266*/ 	.byte	0x08
	.zero		1


	//   ....[16]....
        /*0268*/ 	.word	0x00000780
        /*026c*/ 	.word	0x000000ff
        /*0270*/ 	.word	0x00022898
        /*0274*/ 	.short	0x0100
        /*0276*/ 	.byte	0x08
	.zero		1


	//   ....[17]....
        /*0278*/ 	.word	0x00000790
        /*027c*/ 	.word	0x000000ff
        /*0280*/ 	.word	0x000228a8
        /*0284*/ 	.short	0x0100
        /*0286*/ 	.byte	0x08
	.zero		1


	//   ....[18]....
        /*0288*/ 	.word	0x000008c0
        /*028c*/ 	.word	0x000000ff
        /*0290*/ 	.word	0x000228b0
        /*0294*/ 	.short	0x0100
        /*0296*/ 	.byte	0x08
	.zero		1


	//   ....[19]....
        /*0298*/ 	.word	0x000008d0
        /*029c*/ 	.word	0x000000ff
        /*02a0*/ 	.word	0x000228c0
        /*02a4*/ 	.short	0x0100
        /*02a6*/ 	.byte	0x08
	.zero		1


	//   ....[20]....
        /*02a8*/ 	.word	0x000008e0
        /*02ac*/ 	.word	0x000000ff
        /*02b0*/ 	.word	0x000228b8
        /*02b4*/ 	.short	0x0100
        /*02b6*/ 	.byte	0x08
	.zero		1


	//   ....[21]....
        /*02b8*/ 	.word	0x000008f0
        /*02bc*/ 	.word	0x000000ff
        /*02c0*/ 	.word	0x000228c8
        /*02c4*/ 	.short	0x0100
        /*02c6*/ 	.byte	0x08
	.zero		1


	//   ....[22]....
        /*02c8*/ 	.word	0x00001830
        /*02cc*/ 	.word	0x000000ff
        /*02d0*/ 	.word	0x00022800
        /*02d4*/ 	.short	0x010a
        /*02d6*/ 	.byte	0x31
	.zero		1


	//   ....[23]....
        /*02d8*/ 	.word	0x000018e0
        /*02dc*/ 	.word	0x000000ff
        /*02e0*/ 	.word	0x00022830
        /*02e4*/ 	.short	0x010a
        /*02e6*/ 	.byte	0x15
	.zero		1


	//   ....[24]....
        /*02e8*/ 	.word	0x00001920
        /*02ec*/ 	.word	0x000000ff
        /*02f0*/ 	.word	0x00022830
        /*02f4*/ 	.short	0x010a
        /*02f6*/ 	.byte	0x15
	.zero		1


	//   ....[25]....
        /*02f8*/ 	.word	0x000031d0
        /*02fc*/ 	.word	0x00000000
        /*0300*/ 	.word	0x00000000
        /*0304*/ 	.short	0x0101
        /*0306*/ 	.byte	0x3f
	.zero		1


	//   ....[26]....
        /*0308*/ 	.word	0x000036e0
        /*030c*/ 	.word	0x000000ff
        /*0310*/ 	.word	0x00022850
        /*0314*/ 	.short	0x010a
        /*0316*/ 	.byte	0x15
	.zero		1


	//   ....[27]....
        /*0318*/ 	.word	0x00003720
        /*031c*/ 	.word	0x000000ff
        /*0320*/ 	.word	0x00022850
        /*0324*/ 	.short	0x010a
        /*0326*/ 	.byte	0x15
	.zero		1


	//   ....[28]....
        /*0328*/ 	.word	0x00003a80
        /*032c*/ 	.word	0x00000008
        /*0330*/ 	.word	0x00000000
        /*0334*/ 	.short	0x0101
        /*0336*/ 	.byte	0x3f
	.zero		1


	//   ....[29]....
        /*0338*/ 	.word	0x00003bb0
        /*033c*/ 	.word	0x000000ff
        /*0340*/ 	.word	0x00022830
        /*0344*/ 	.short	0x010a
        /*0346*/ 	.byte	0x1e
	.zero		1


	//   ....[30]....
        /*0348*/ 	.word	0x00003bf0
        /*034c*/ 	.word	0x000000ff
        /*0350*/ 	.word	0x00022830
        /*0354*/ 	.short	0x010a
        /*0356*/ 	.byte	0x1e
	.zero		1


	//   ....[31]....
        /*0358*/ 	.word	0x00005540
        /*035c*/ 	.word	0x00000003
        /*0360*/ 	.word	0x00000000
        /*0364*/ 	.short	0x0101
        /*0366*/ 	.byte	0x3f
	.zero		1


	//   ....[32]....
        /*0368*/ 	.word	0x00006160
        /*036c*/ 	.word	0x000000ff
        /*0370*/ 	.word	0x00022850
        /*0374*/ 	.short	0x010a
        /*0376*/ 	.byte	0x1e
	.zero		1


	//   ....[33]....
        /*0378*/ 	.word	0x000061a0
        /*037c*/ 	.word	0x000000ff
        /*0380*/ 	.word	0x00022850
        /*0384*/ 	.short	0x010a
        /*0386*/ 	.byte	0x1e
	.zero		1


	//   ....[34]....
        /*0388*/ 	.word	0x00006490
        /*038c*/ 	.word	0x000000b9
        /*0390*/ 	.word	0x00000000
        /*0394*/ 	.short	0x0101
        /*0396*/ 	.byte	0x3f
	.zero		1


	//   ....[35]....
        /*0398*/ 	.word	0x000065b0
        /*039c*/ 	.word	0x000000ff
        /*03a0*/ 	.word	0x00022830
        /*03a4*/ 	.short	0x010a
        /*03a6*/ 	.byte	0x17
	.zero		1


	//   ....[36]....
        /*03a8*/ 	.word	0x000065f0
        /*03ac*/ 	.word	0x000000ff
        /*03b0*/ 	.word	0x00022830
        /*03b4*/ 	.short	0x010a
        /*03b6*/ 	.byte	0x17
	.zero		1


	//   ....[37]....
        /*03b8*/ 	.word	0x00007690
        /*03bc*/ 	.word	0x00000098
        /*03c0*/ 	.word	0x00000000
        /*03c4*/ 	.short	0x0101
        /*03c6*/ 	.byte	0x3f
	.zero		1


	//   ....[38]....
        /*03c8*/ 	.word	0x00008450
        /*03cc*/ 	.word	0x000000ff
        /*03d0*/ 	.word	0x00022850
        /*03d4*/ 	.short	0x010a
        /*03d6*/ 	.byte	0x17
	.zero		1


	//   ....[39]....
        /*03d8*/ 	.word	0x00008490
        /*03dc*/ 	.word	0x000000ff
        /*03e0*/ 	.word	0x00022850
        /*03e4*/ 	.short	0x010a
        /*03e6*/ 	.byte	0x17
	.zero		1


	//   ....[40]....
        /*03e8*/ 	.word	0x00008770
        /*03ec*/ 	.word	0x000000c7
        /*03f0*/ 	.word	0x00000000
        /*03f4*/ 	.short	0x0101
        /*03f6*/ 	.byte	0x3f
	.zero		1


	//   ....[41]....
        /*03f8*/ 	.word	0x0000a160
        /*03fc*/ 	.word	0x000000ff
        /*0400*/ 	.word	0x00000000
        /*0404*/ 	.short	0x0101
        /*0406*/ 	.byte	0x05
	.zero		1


	//   ....[42]....
        /*0408*/ 	.word	0x0000b990
        /*040c*/ 	.word	0x00000008
        /*0410*/ 	.word	0x00022840
        /*0414*/ 	.short	0x010a
        /*0416*/ 	.byte	0x3f
	.zero		1


	//   ....[43]....
        /*0418*/ 	.word	0x0000bc70
        /*041c*/ 	.word	0x000000ff
        /*0420*/ 	.word	0x00022820
        /*0424*/ 	.short	0x010a
        /*0426*/ 	.byte	0x25
	.zero		1


	//   ....[44]....
        /*0428*/ 	.word	0x0000bd10
        /*042c*/ 	.word	0x00000008
        /*0430*/ 	.word	0x00022860
        /*0434*/ 	.short	0x010a
        /*0436*/ 	.byte	0x3f
	.zero		1


	//   ....[45]....
        /*0438*/ 	.word	0x0000c230
        /*043c*/ 	.word	0x00000002
        /*0440*/ 	.word	0x00022840
        /*0444*/ 	.short	0x010a
        /*0446*/ 	.byte	0x3f
	.zero		1


	//   ....[46]....
        /*0448*/ 	.word	0x0000c3a0
        /*044c*/ 	.word	0x00000002
        /*0450*/ 	.word	0x00022860
        /*0454*/ 	.short	0x010a
        /*0456*/ 	.byte	0x3f
	.zero		1


	//   ....[47]....
        /*0458*/ 	.word	0x0000c870
        /*045c*/ 	.word	0x00000003
        /*0460*/ 	.word	0x00022840
        /*0464*/ 	.short	0x010a
        /*0466*/ 	.byte	0x3f
	.zero		1


	//   ....[48]....
        /*0468*/ 	.word	0x0000c9e0
        /*046c*/ 	.word	0x00000003
        /*0470*/ 	.word	0x00022860
        /*0474*/ 	.short	0x010a
        /*0476*/ 	.byte	0x3f
	.zero		1


	//   ....[49]....
        /*0478*/ 	.word	0x0000ce50
        /*047c*/ 	.word	0x00000002
        /*0480*/ 	.word	0x00022840
        /*0484*/ 	.short	0x010a
        /*0486*/ 	.byte	0x3f
	.zero		1


	//   ....[50]....
        /*0488*/ 	.word	0x0000cfc0
        /*048c*/ 	.word	0x00000002
        /*0490*/ 	.word	0x00022860
        /*0494*/ 	.short	0x010a
        /*0496*/ 	.byte	0x3f
	.zero		1


	//   ....[51]....
        /*0498*/ 	.word	0x0000d550
        /*049c*/ 	.word	0x00000007
        /*04a0*/ 	.word	0x00022820
        /*04a4*/ 	.short	0x010a
        /*04a6*/ 	.byte	0x3f
	.zero		1


	//   ....[52]....
        /*04a8*/ 	.word	0x0000d6a0
        /*04ac*/ 	.word	0x00000005
        /*04b0*/ 	.word	0x00000000
        /*04b4*/ 	.short	0x010a
        /*04b6*/ 	.byte	0x3f
	.zero		1


	//   ....[53]....
        /*04b8*/ 	.word	0x0000d710
        /*04bc*/ 	.word	0x00000003
        /*04c0*/ 	.word	0x00000000
        /*04c4*/ 	.short	0x010a
        /*04c6*/ 	.byte	0x3f
	.zero		1


	//   ....[54]....
        /*04c8*/ 	.word	0x0000d770
        /*04cc*/ 	.word	0x00000005
        /*04d0*/ 	.word	0x00000000
        /*04d4*/ 	.short	0x010a
        /*04d6*/ 	.byte	0x3f
	.zero		1


	//   ....[55]....
        /*04d8*/ 	.word	0x0000d7a0
        /*04dc*/ 	.word	0x00000003
        /*04e0*/ 	.word	0x00000000
        /*04e4*/ 	.short	0x010a
        /*04e6*/ 	.byte	0x3f
	.zero		1


	//   ....[56]....
        /*04e8*/ 	.word	0x0000d810
        /*04ec*/ 	.word	0x00000003
        /*04f0*/ 	.word	0x00022800
        /*04f4*/ 	.short	0x010a
        /*04f6*/ 	.byte	0x3f
	.zero		1


	//   ....[57]....
        /*04f8*/ 	.word	0x0000d870
        /*04fc*/ 	.word	0x00000000
        /*0500*/ 	.word	0x00022830
        /*0504*/ 	.short	0x010a
        /*0506*/ 	.byte	0x3f
	.zero		1


	//   ....[58]....
        /*0508*/ 	.word	0x0000d8c0
        /*050c*/ 	.word	0x00000008
        /*0510*/ 	.word	0x00022850
        /*0514*/ 	.short	0x010a
        /*0516*/ 	.byte	0x3f
	.zero		1


	//   ....[59]....
        /*0518*/ 	.word	0x0000d920
        /*051c*/ 	.word	0x00000005
        /*0520*/ 	.word	0x00022830
        /*0524*/ 	.short	0x010a
        /*0526*/ 	.byte	0x3f
	.zero		1


	//   ....[60]....
        /*0528*/ 	.word	0x0000d970
        /*052c*/ 	.word	0x000000b9
        /*0530*/ 	.word	0x00022850
        /*0534*/ 	.short	0x010a
        /*0536*/ 	.byte	0x3f
	.zero		1


	//   ....[61]....
        /*0538*/ 	.word	0x0000d9d0
        /*053c*/ 	.word	0x00000005
        /*0540*/ 	.word	0x00022830
        /*0544*/ 	.short	0x010a
        /*0546*/ 	.byte	0x3f
	.zero		1


	//   ....[62]....
        /*0548*/ 	.word	0x0000da20
        /*054c*/ 	.word	0x000000c7
        /*0550*/ 	.word	0x00022850
        /*0554*/ 	.short	0x010a
        /*0556*/ 	.byte	0x3f
	.zero		1


	//   ....[63]....
        /*0558*/ 	.word	0x0000dba0
        /*055c*/ 	.word	0x00000008
        /*0560*/ 	.word	0x00022840
        /*0564*/ 	.short	0x010a
        /*0566*/ 	.byte	0x3f
	.zero		1


	//   ....[64]....
        /*0568*/ 	.word	0x0000dc00
        /*056c*/ 	.word	0x00000008
        /*0570*/ 	.word	0x00022820
        /*0574*/ 	.short	0x010a
        /*0576*/ 	.byte	0x3f
	.zero		1


	//   ....[65]....
        /*0578*/ 	.word	0x0000dc50
        /*057c*/ 	.word	0x00000008
        /*0580*/ 	.word	0x00022860
        /*0584*/ 	.short	0x010a
        /*0586*/ 	.byte	0x3f
	.zero		1


	//   ....[66]....
        /*0588*/ 	.word	0x0000dca0
        /*058c*/ 	.word	0x00000002
        /*0590*/ 	.word	0x00022840
        /*0594*/ 	.short	0x010a
        /*0596*/ 	.byte	0x3f
	.zero		1


	//   ....[67]....
        /*0598*/ 	.word	0x0000dcf0
        /*059c*/ 	.word	0x00000002
        /*05a0*/ 	.word	0x00022860
        /*05a4*/ 	.short	0x010a
        /*05a6*/ 	.byte	0x3f
	.zero		1


	//   ....[68]....
        /*05a8*/ 	.word	0x0000dd40
        /*05ac*/ 	.word	0x00000003
        /*05b0*/ 	.word	0x00022840
        /*05b4*/ 	.short	0x010a
        /*05b6*/ 	.byte	0x3f
	.zero		1


	//   ....[69]....
        /*05b8*/ 	.word	0x0000dd90
        /*05bc*/ 	.word	0x00000003
        /*05c0*/ 	.word	0x00022860
        /*05c4*/ 	.short	0x010a
        /*05c6*/ 	.byte	0x3f
	.zero		1


	//   ....[70]....
        /*05c8*/ 	.word	0x0000dde0
        /*05cc*/ 	.word	0x00000002
        /*05d0*/ 	.word	0x00022840
        /*05d4*/ 	.short	0x010a
        /*05d6*/ 	.byte	0x3f
	.zero		1


	//   ....[71]....
        /*05d8*/ 	.word	0x0000de30
        /*05dc*/ 	.word	0x00000002
        /*05e0*/ 	.word	0x00022860
        /*05e4*/ 	.short	0x010a
        /*05e6*/ 	.byte	0x3f
	.zero		1


	//   ....[72]....
        /*05e8*/ 	.word	0x0000df10
        /*05ec*/ 	.word	0x00000007
        /*05f0*/ 	.word	0x00022820
        /*05f4*/ 	.short	0x010a
        /*05f6*/ 	.byte	0x3f
	.zero		1


	//   ....[73]....
        /*05f8*/ 	.word	0x0000df60
        /*05fc*/ 	.word	0x00000005
        /*0600*/ 	.word	0x00000000
        /*0604*/ 	.short	0x010a
        /*0606*/ 	.byte	0x3f
	.zero		1


	//   ....[74]....
        /*0608*/ 	.word	0x0000dfb0
        /*060c*/ 	.word	0x00000003
        /*0610*/ 	.word	0x00000000
        /*0614*/ 	.short	0x010a
        /*0616*/ 	.byte	0x3f
	.zero		1


	//   ....[75]....
        /*0618*/ 	.word	0x0000e000
        /*061c*/ 	.word	0x00000005
        /*0620*/ 	.word	0x00000000
        /*0624*/ 	.short	0x010a
        /*0626*/ 	.byte	0x3f
	.zero		1


	//----- nvinfo : EIATTR_NUM_MBARRIERS
	.align		4
.L_498:
        /*0628*/ 	.byte	0x03, 0x38
        /*062a*/ 	.short	0x0016


	//----- nvinfo : EIATTR_EXIT_INSTR_OFFSETS
	.align		4
        /*062c*/ 	.byte	0x04, 0x1c
        /*062e*/ 	.short	(.L_500 - .L_499)


	//   ....[0]....
.L_499:
        /*0630*/ 	.word	0x00000a30


	//   ....[1]....
        /*0634*/ 	.word	0x0000abb0


	//   ....[2]....
        /*0638*/ 	.word	0x0000ac10


	//   ....[3]....
        /*063c*/ 	.word	0x0000d5c0


	//   ....[4]....
        /*0640*/ 	.word	0x0000d7f0


	//----- nvinfo : EIATTR_MAX_THREADS
	.align		4
.L_500:
        /*0644*/ 	.byte	0x04, 0x05
        /*0646*/ 	.short	(.L_502 - .L_501)
.L_501:
        /*0648*/ 	.word	0x00000180
        /*064c*/ 	.word	0x00000001
        /*0650*/ 	.word	0x00000001


	//----- nvinfo : EIATTR_CRS_STACK_SIZE
	.align		4
.L_502:
        /*0654*/ 	.byte	0x04, 0x1e
        /*0656*/ 	.short	(.L_504 - .L_503)
.L_503:
        /*0658*/ 	.word	0x00000000


	//----- nvinfo : EIATTR_CBANK_PARAM_SIZE
	.align		4
.L_504:
        /*065c*/ 	.byte	0x03, 0x19
        /*065e*/ 	.short	0x0bf0


	//----- nvinfo : EIATTR_PARAM_CBANK
	.align		4
        /*0660*/ 	.byte	0x04, 0x0a
        /*0662*/ 	.short	(.L_506 - .L_505)
	.align		4
.L_505:
        /*0664*/ 	.word	index@(.nv.constant0._ZN7cutlass13device_kernelIN5flash11enable_sm90INS1_16FlashAttnFwdSm90INS1_25CollectiveMainloopFwdSm90ILi2EN4cute5tupleIJNS5_1CILi1EEES8_S8_EEENS6_IJNS7_ILi128EEENS7_ILi96EEENS7_ILi64EEEEEELi256ENS_6half_tEfNS_4arch4Sm90ELb1ELb0ELb1ELb0ELb0ELb0ELb0ELb1ELb0ELb0ELb0ELb0EEENS1_21CollectiveEpilogueFwdINS6_IJSA_NS7_ILi256EEESB_EEES9_SE_SG_Li256ELb0ELb0ELb0ELb0EEENS1_30DynamicPersistentTileSchedulerILi256ELi32ELb0ELb0ELb1EEEEEEEEEvNT_6ParamsE)
        /*0668*/ 	.short	0x0210
        /*066a*/ 	.short	0x0bf0


	//----- nvinfo : EIATTR_SW_WAR
	.align		4
.L_506:
        /*066c*/ 	.byte	0x04, 0x36
        /*066e*/ 	.short	(.L_508 - .L_507)
.L_507:
        /*0670*/ 	.word	0x00000008
.L_508:


//--------------------- .nv.info._ZN7cutlass13device_kernelIN5flash11enable_sm90INS1_16FlashAttnFwdSm90INS1_25CollectiveMainloopFwdSm90ILi2EN4cute5tupleIJNS5_1CILi1EEES8_S8_EEENS6_IJNS7_ILi128EEENS7_ILi96EEENS7_ILi64EEEEEELi256ENS_6half_tEfNS_4arch4Sm90ELb1ELb0ELb1ELb0ELb0ELb0ELb1ELb1ELb0ELb0ELb0ELb0EEENS1_21CollectiveEpilogueFwdINS6_IJSA_NS7_ILi256EEESB_EEES9_SE_SG_Li256ELb0ELb0ELb0ELb0EEENS1_30DynamicPersistentTileSchedulerILi256ELi32ELb0ELb0ELb1EEEEEEEEEvNT_6ParamsE --------------------------
	.section	.nv.info._ZN7cutlass13device_kernelIN5flash11enable_sm90INS1_16FlashAttnFwdSm90INS1_25CollectiveMainloopFwdSm90ILi2EN4cute5tupleIJNS5_1CILi1EEES8_S8_EEENS6_IJNS7_ILi128EEENS7_ILi96EEENS7_ILi64EEEEEELi256ENS_6half_tEfNS_4arch4Sm90ELb1ELb0ELb1ELb0ELb0ELb0ELb1ELb1ELb0ELb0ELb0ELb0EEENS1_21CollectiveEpilogueFwdINS6_IJSA_NS7_ILi256EEESB_EEES9_SE_SG_Li256ELb0ELb0ELb0ELb0EEENS1_30DynamicPersistentTileSchedulerILi256ELi32ELb0ELb0ELb1EEEEEEEEEvNT_6ParamsE,"",@"SHT_CUDA_INFO"
	.sectionflags	@""
	.align	4


	//----- nvinfo : EIATTR_CUDA_API_VERSION
	.align		4
        /*0000*/ 	.byte	0x04, 0x37
        /*0002*/ 	.short	(.L_510 - .L_509)
.L_509:
        /*0004*/ 	.word	0x00000082


	//----- nvinfo : EIATTR_KPARAM_INFO
	.align		4
.L_510:
        /*0008*/ 	.byte	0x04, 0x17
        /*000a*/ 	.short	(.L_512 - .L_511)
.L_511:
        /*000c*/ 	.word	0x00000000
        /*0010*/ 	.short	0x0000
        /*0012*/ 	.short	0x0070
        /*0014*/ 	.byte	0x00, 0xf0, 0x01, 0x32


	//----- nvinfo : EIATTR_SPARSE_MMA_MASK
	.align		4
.L_512:
        /*0018*/ 	.byte	0x03, 0x50
        /*001a*/ 	.short	0x0000


	//----- nvinfo : EIATTR_MAXREG_COUNT
	.align		4
        /*001c*/ 	.byte	0x03, 0x1b
        /*001e*/ 	.short	0x00a8


	//----- nvinfo : EIATTR_NUM_BARRIERS
	.align		4
        /*0020*/ 	.byte	0x02, 0x4c
        /*0022*/ 	.byte	0x10
	.zero		1


	//----- nvinfo : EIATTR_EXTERNS
	.align		4
        /*0024*/ 	.byte	0x04, 0x0f
        /*0026*/ 	.short	(.L_514 - .L_513)


	//   ....[0]....
	.align		4
.L_513:
        /*0028*/ 	.word	index@(__assertfail)


	//----- nvinfo : EIATTR_ANNOTATIONS
	.align		4
.L_514:
        /*002c*/ 	.byte	0x04, 0x55
        /*002e*/ 	.short	(.L_516 - .L_515)


	//   ....[0]....
.L_515:
        /*0030*/ 	.word	0x00000001
        /*0034*/ 	.byte	0xa0, 0x09, 0x00, 0x00, 0x01, 0x00, 0x00, 0x00, 0xb0, 0x0a, 0x00, 0x00, 0x01, 0x00, 0x00, 0x00
        /*0044*/ 	.byte	0xc0, 0xc3, 0x00, 0x00, 0x01, 0x00, 0x00, 0x00, 0x70, 0xc4, 0x00, 0x00, 0x01, 0x00, 0x00, 0x00
        /*0054*/ 	.byte	0x80, 0xc4, 0x00, 0x00, 0x01, 0x00, 0x00, 0x00, 0x90, 0xc4, 0x00, 0x00, 0x01, 0x00, 0x00, 0x00
        /*0064*/ 	.byte	0xb0, 0xd2, 0x00, 0x00, 0x01, 0x00, 0x00, 0x00, 0x10, 0xd3, 0x00, 0x00, 0x01, 0x00, 0x00, 0x00
        /*0074*/ 	.byte	0xb0, 0xec, 0x00, 0x00, 0x01, 0x00, 0x00, 0x00, 0xe0, 0xed, 0x00, 0x00, 0x01, 0x00, 0x00, 0x00
        /*0084*/ 	.byte	0xb0, 0xee, 0x00, 0x00, 0x01, 0x00, 0x00, 0x00, 0x50, 0xef, 0x00, 0x00, 0x01, 0x00, 0x00, 0x00
        /*0094*/ 	.byte	0x90, 0xf0, 0x00, 0x00


	//----- nvinfo : EIATTR_MERCURY_ISA_VERSION
	.align		4
.L_516:
        /*0098*/ 	.byte	0x03, 0x5f
        /*009a*/ 	.short	0x0101


	//----- nvinfo : EIATTR_INT_WARP_WIDE_INSTR_OFFSETS
	.align		4
        /*009c*/ 	.byte	0x04, 0x31
        /*009e*/ 	.short	(.L_518 - .L_517)


	//   ....[0]....
.L_517:
        /*00a0*/ 	.word	0x000001b0


	//   ....[1]....
        /*00a4*/ 	.word	0x000001e0


	//   ....[2]....
        /*00a8*/ 	.word	0x00000250


	//   ....[3]....
        /*00ac*/ 	.word	0x00000290


	//   ....[4]....
        /*00b0*/ 	.word	0x0000c910


	//   ....[5]....
        /*00b4*/ 	.word	0x0000c9a0


	//   ....[6]....
        /*00b8*/ 	.word	0x0000ce90


	//   ....[7]....
        /*00bc*/ 	.word	0x0000ed30


	//   ....[8]....
        /*00c0*/ 	.word	0x0000edc0


	//----- nvinfo : EIATTR_COOP_GROUP_MASK_REGIDS
	.align		4
.L_518:
        /*00c4*/ 	.byte	0x04, 0x29
        /*00c6*/ 	.short	(.L_520 - .L_519)


	//   ....[0]....
.L_519:
        /*00c8*/ 	.word	0xffffffff


	//   ....[1]....
        /*00cc*/ 	.word	0xffffffff


	//   ....[2]....
        /*00d0*/ 	.word	0xffffffff


	//   ....[3]....
        /*00d4*/ 	.word	0xffffffff


	//   ....[4]....
        /*00d8*/ 	.word	0xffffffff


	//   ....[5]....
        /*00dc*/ 	.word	0xffffffff


	//   ....[6]....
        /*00e0*/ 	.word	0xffffffff


	//   ....[7]....
        /*00e4*/ 	.word	0xffffffff


	//   ....[8]....
        /*00e8*/ 	.word	0xffffffff


	//   ....[9]....
        /*00ec*/ 	.word	0xffffffff


	//   ....[10]....
        /*00f0*/ 	.word	0xffffffff


	//   ....[11]....
        /*00f4*/ 	.word	0xffffffff


	//   ....[12]....
        /*00f8*/ 	.word	0xffffffff


	//   ....[13]....
        /*00fc*/ 	.word	0xffffffff


	//   ....[14]....
        /*0100*/ 	.word	0xffffffff


	//   ....[15]....
        /*0104*/ 	.word	0xffffffff


	//   ....[16]....
        /*0108*/ 	.word	0xffffffff


	//   ....[17]....
        /*010c*/ 	.word	0xffffffff


	//   ....[18]....
        /*0110*/ 	.word	0xffffffff


	//   ....[19]....
        /*0114*/ 	.word	0xffffffff


	//   ....[20]....
        /*0118*/ 	.word	0xffffffff


	//   ....[21]....
        /*011c*/ 	.word	0xffffffff


	//   ....[22]....
        /*0120*/ 	.word	0xffffffff


	//   ....[23]....
        /*0124*/ 	.word	0xffffffff


	//   ....[24]....
        /*0128*/ 	.word	0xffffffff


	//   ....[25]....
        /*012c*/ 	.word	0xffffffff


	//   ....[26]....
        /*0130*/ 	.word	0xffffffff


	//   ....[27]....
        /*0134*/ 	.word	0xffffffff


	//   ....[28]....
        /*0138*/ 	.word	0x0500000f


	//   ....[29]....
        /*013c*/ 	.word	0x0500000f


	//----- nvinfo : EIATTR_COOP_GROUP_INSTR_OFFSETS
	.align		4
.L_520:
        /*0140*/ 	.byte	0x04, 0x28
        /*0142*/ 	.short	(.L_522 - .L_521)


	//   ....[0]....
.L_521:
        /*0144*/ 	.word	0x00000060


	//   ....[1]....
        /*0148*/ 	.word	0x000001c0


	//   ....[2]....
        /*014c*/ 	.word	0x00000270


	//   ....[3]....
        /*0150*/ 	.word	0x00000410


	//   ....[4]....
        /*0154*/ 	.word	0x00000570


	//   ....[5]....
        /*0158*/ 	.word	0x00000690


	//   ....[6]....
        /*015c*/ 	.word	0x000007f0


	//   ....[7]....
        /*0160*/ 	.word	0x000016d0


	//   ....[8]....
        /*0164*/ 	.word	0x00003630


	//   ....[9]....
        /*0168*/ 	.word	0x000036f0


	//   ....[10]....
        /*016c*/ 	.word	0x00003720


	//   ....[11]....
        /*0170*/ 	.word	0x00003780


	//   ....[12]....
        /*0174*/ 	.word	0x00005ec0


	//   ....[13]....
        /*0178*/ 	.word	0x00005ee0


	//   ....[14]....
        /*017c*/ 	.word	0x00005f00


	//   ....[15]....
        /*0180*/ 	.word	0x00005f20


	//   ....[16]....
        /*0184*/ 	.word	0x00008790


	//   ....[17]....
        /*0188*/ 	.word	0x00008830


	//   ....[18]....
        /*018c*/ 	.word	0x000088a0


	//   ....[19]....
        /*0190*/ 	.word	0x00008a00


	//   ....[20]....
        /*0194*/ 	.word	0x00009eb0


	//   ....[21]....
        /*0198*/ 	.word	0x00009f30


	//   ....[22]....
        /*019c*/ 	.word	0x00009f80


	//   ....[23]....
        /*01a0*/ 	.word	0x00009fb0


	//   ....[24]....
        /*01a4*/ 	.word	0x0000b620


	//   ....[25]....
        /*01a8*/ 	.word	0x0000c380


	//   ....[26]....
        /*01ac*/ 	.word	0x0000ee50


	//   ....[27]....
        /*01b0*/ 	.word	0x0000f030


	//   ....[28]....
        /*01b4*/ 	.word	0x0000f610


	//   ....[29]....
        /*01b8*/ 	.word	0x0000f9e0


	//----- nvinfo : EIATTR_REG_RECONFIG
	.align		4
.L_522:
        /*01bc*/ 	.byte	0x01, 0x54
	.zero		2


	//----- nvinfo : EIATTR_SYSCALL_OFFSETS
	.align		4
        /*01c0*/ 	.byte	0x04, 0x46
        /*01c2*/ 	.short	(.L_524 - .L_523)


	//   ....[0]....
.L_523:
        /*01c4*/ 	.word	0x000018d0


	//   ....[1]....
        /*01c8*/ 	.word	0x0000cb20


	//   ....[2]....
        /*01cc*/ 	.word	0x0000cc50


	//   ....[3]....
        /*01d0*/ 	.word	0x0000cd50


	//----- nvinfo : EIATTR_MBARRIER_INSTR_OFFSETS
	.align		4
.L_524:
        /*01d4*/ 	.byte	0x04, 0x39
        /*01d6*/ 	.short	(.L_526 - .L_525)


	//   ....[0]....
.L_525:
        /*01d8*/ 	.word	0x000002b0
        /*01dc*/ 	.word	0x000000ff
        /*01e0*/ 	.word	0x00032400
        /*01e4*/ 	.short	0x0100
        /*01e6*/ 	.byte	0x06
	.zero		1


	//   ....[1]....
        /*01e8*/ 	.word	0x000002c0
        /*01ec*/ 	.word	0x000000ff
        /*01f0*/ 	.word	0x00032410
        /*01f4*/ 	.short	0x0100
        /*01f6*/ 	.byte	0x06
	.zero		1


	//   ....[2]....
        /*01f8*/ 	.word	0x000002d0
        /*01fc*/ 	.word	0x000000ff
        /*0200*/ 	.word	0x00032420
        /*0204*/ 	.short	0x0100
        /*0206*/ 	.byte	0x06
	.zero		1


	//   ....[3]....
        /*0208*/ 	.word	0x000003c0
        /*020c*/ 	.word	0x000000ff
        /*0210*/ 	.word	0x00032430
        /*0214*/ 	.short	0x0100
        /*0216*/ 	.byte	0x08
	.zero		1


	//   ....[4]....
        /*0218*/ 	.word	0x000003d0
        /*021c*/ 	.word	0x000000ff
        /*0220*/ 	.word	0x00032440
        /*0224*/ 	.short	0x0100
        /*0226*/ 	.byte	0x08
	.zero		1


	//   ....[5]....
        /*0228*/ 	.word	0x000003e0
        /*022c*/ 	.word	0x000000ff
        /*0230*/ 	.word	0x00032438
        /*0234*/ 	.short	0x0100
        /*0236*/ 	.byte	0x08
	.zero		1


	//   ....[6]....
        /*0238*/ 	.word	0x000003f0
        /*023c*/ 	.word	0x000000ff
        /*0240*/ 	.word	0x00032448
        /*0244*/ 	.short	0x0100
        /*0246*/ 	.byte	0x08
	.zero		1


	//   ....[7]....
        /*0248*/ 	.word	0x00000520
        /*024c*/ 	.word	0x000000ff
        /*0250*/ 	.word	0x00032450
        /*0254*/ 	.short	0x0100
        /*0256*/ 	.byte	0x08
	.zero		1


	//   ....[8]....
        /*0258*/ 	.word	0x00000530
        /*025c*/ 	.word	0x000000ff
        /*0260*/ 	.word	0x00032460
        /*0264*/ 	.short	0x0100
        /*0266*/ 	.byte	0x08
	.zero		1


	//   ....[9]....
        /*0268*/ 	.word	0x00000540
        /*026c*/ 	.word	0x000000ff
        /*0270*/ 	.word	0x00032458
        /*0274*/ 	.short	0x0100
        /*0276*/ 	.byte	0x08
	.zero		1


	//   ....[10]....
        /*0278*/ 	.word	0x00000550
        /*027c*/ 	.word	0x000000ff
        /*0280*/ 	.word	0x00032468
        /*0284*/ 	.short	0x0100
        /*0286*/ 	.byte	0x08
	.zero		1


	//   ....[11]....
        /*0288*/ 	.word	0x00000640
        /*028c*/ 	.word	0x000000ff
        /*0290*/ 	.word	0x00032470
        /*0294*/ 	.short	0x0100
        /*0296*/ 	.byte	0x06
	.zero		1


	//   ....[12]....
        /*0298*/ 	.word	0x00000650
        /*029c*/ 	.word	0x000000ff
        /*02a0*/ 	.word	0x00032480
        /*02a4*/ 	.short	0x0100
        /*02a6*/ 	.byte	0x06
	.zero		1


	//   ....[13]....
        /*02a8*/ 	.word	0x00000660
        /*02ac*/ 	.word	0x000000ff
        /*02b0*/ 	.word	0x00032478
        /*02b4*/ 	.short	0x0100
        /*02b6*/ 	.byte	0x06
	.zero		1


	//   ....[14]....
        /*02b8*/ 	.word	0x00000670
        /*02bc*/ 	.word	0x000000ff
        /*02c0*/ 	.word	0x00032488
        /*02c4*/ 	.short	0x0100
        /*02c6*/ 	.byte	0x06
	.zero		1


	//   ....[15]....
        /*02c8*/ 	.word	0x000007a0
        /*02cc*/ 	.word	0x000000ff
        /*02d0*/ 	.word	0x00032490
        /*02d4*/ 	.short	0x0100
        /*02d6*/ 	.byte	0x08
	.zero		1


	//   ....[16]....
        /*02d8*/ 	.word	0x000007b0
        /*02dc*/ 	.word	0x000000ff
        /*02e0*/ 	.word	0x000324a0
        /*02e4*/ 	.short	0x0100
        /*02e6*/ 	.byte	0x08
	.zero		1


	//   ....[17]....
        /*02e8*/ 	.word	0x000007c0
        /*02ec*/ 	.word	0x000000ff
        /*02f0*/ 	.word	0x00032498
        /*02f4*/ 	.short	0x0100
        /*02f6*/ 	.byte	0x08
	.zero		1


	//   ....[18]....
        /*02f8*/ 	.word	0x000007d0
        /*02fc*/ 	.word	0x000000ff
        /*0300*/ 	.word	0x000324a8
        /*0304*/ 	.short	0x0100
        /*0306*/ 	.byte	0x08
	.zero		1


	//   ....[19]....
        /*0308*/ 	.word	0x00000900
        /*030c*/ 	.word	0x000000ff
        /*0310*/ 	.word	0x000324b0
        /*0314*/ 	.short	0x0100
        /*0316*/ 	.byte	0x08
	.zero		1


	//   ....[20]....
        /*0318*/ 	.word	0x00000910
        /*031c*/ 	.word	0x000000ff
        /*0320*/ 	.word	0x000324c0
        /*0324*/ 	.short	0x0100
        /*0326*/ 	.byte	0x08
	.zero		1


	//   ....[21]....
        /*0328*/ 	.word	0x00000920
        /*032c*/ 	.word	0x000000ff
        /*0330*/ 	.word	0x000324b8
        /*0334*/ 	.short	0x0100
        /*0336*/ 	.byte	0x08
	.zero		1


	//   ....[22]....
        /*0338*/ 	.word	0x00000930
        /*033c*/ 	.word	0x000000ff
        /*0340*/ 	.word	0x000324c8
        /*0344*/ 	.short	0x0100
        /*0346*/ 	.byte	0x08
	.zero		1


	//   ....[23]....
        /*0348*/ 	.word	0x00001930
        /*034c*/ 	.word	0x000000ff
        /*0350*/ 	.word	0x00032400
        /*0354*/ 	.short	0x010a
        /*0356*/ 	.byte	0x27
	.zero		1


	//   ....[24]....
        /*0358*/ 	.word	0x000019f0
        /*035c*/ 	.word	0x000000ff
        /*0360*/ 	.word	0x00032430
        /*0364*/ 	.short	0x010a
        /*0366*/ 	.byte	0x07
	.zero		1


	//   ....[25]....
        /*0368*/ 	.word	0x00001a30
        /*036c*/ 	.word	0x000000ff
        /*0370*/ 	.word	0x00032430
        /*0374*/ 	.short	0x010a
        /*0376*/ 	.byte	0x07
	.zero		1


	//   ....[26]....
        /*0378*/ 	.word	0x00001d20
        /*037c*/ 	.word	0x000000ff
        /*0380*/ 	.word	0x00032410
        /*0384*/ 	.short	0x010a
        /*0386*/ 	.byte	0x27
	.zero		1


	//   ....[27]....
        /*0388*/ 	.word	0x00001d60
        /*038c*/ 	.word	0x000000ff
        /*0390*/ 	.word	0x00032450
        /*0394*/ 	.short	0x010a
        /*0396*/ 	.byte	0x07
	.zero		1


	//   ....[28]....
        /*0398*/ 	.word	0x00001da0
        /*039c*/ 	.word	0x000000ff
        /*03a0*/ 	.word	0x00032450
        /*03a4*/ 	.short	0x010a
        /*03a6*/ 	.byte	0x07
	.zero		1


	//   ....[29]....
        /*03a8*/ 	.word	0x00003a80
        /*03ac*/ 	.word	0x00000018
        /*03b0*/ 	.word	0x00000000
        /*03b4*/ 	.short	0x0101
        /*03b6*/ 	.byte	0x3f
	.zero		1


	//   ....[30]....
        /*03b8*/ 	.word	0x000044f0
        /*03bc*/ 	.word	0x000000a5
        /*03c0*/ 	.word	0x00000000
        /*03c4*/ 	.short	0x0101
        /*03c6*/ 	.byte	0x3f
	.zero		1


	//   ....[31]....
        /*03c8*/ 	.word	0x000045d0
        /*03cc*/ 	.word	0x000000ff
        /*03d0*/ 	.word	0x00032430
        /*03d4*/ 	.short	0x010a
        /*03d6*/ 	.byte	0x04
	.zero		1


	//   ....[32]....
        /*03d8*/ 	.word	0x00004610
        /*03dc*/ 	.word	0x000000ff
        /*03e0*/ 	.word	0x00032430
        /*03e4*/ 	.short	0x010a
        /*03e6*/ 	.byte	0x04
	.zero		1


	//   ....[33]....
        /*03e8*/ 	.word	0x00004820
        /*03ec*/ 	.word	0x000000ff
        /*03f0*/ 	.word	0x00032450
        /*03f4*/ 	.short	0x010a
        /*03f6*/ 	.byte	0x04
	.zero		1


	//   ....[34]....
        /*03f8*/ 	.word	0x00004860
        /*03fc*/ 	.word	0x000000ff
        /*0400*/ 	.word	0x00032450
        /*0404*/ 	.short	0x010a
        /*0406*/ 	.byte	0x04
	.zero		1


	//   ....[35]....
        /*0408*/ 	.word	0x00006180
        /*040c*/ 	.word	0x00000098
        /*0410*/ 	.word	0x00000000
        /*0414*/ 	.short	0x0101
        /*0416*/ 	.byte	0x3f
	.zero		1


	//   ....[36]....
        /*0418*/ 	.word	0x00007550
        /*041c*/ 	.word	0x000000a9
        /*0420*/ 	.word	0x00000000
        /*0424*/ 	.short	0x0101
        /*0426*/ 	.byte	0x3f
	.zero		1


	//   ....[37]....
        /*0428*/ 	.word	0x00007650
        /*042c*/ 	.word	0x000000ff
        /*0430*/ 	.word	0x00032430
        /*0434*/ 	.short	0x010a
        /*0436*/ 	.byte	0x04
	.zero		1


	//   ....[38]....
        /*0438*/ 	.word	0x00007690
        /*043c*/ 	.word	0x000000ff
        /*0440*/ 	.word	0x00032430
        /*0444*/ 	.short	0x010a
        /*0446*/ 	.byte	0x04
	.zero		1


	//   ....[39]....
        /*0448*/ 	.word	0x000078a0
        /*044c*/ 	.word	0x000000ff
        /*0450*/ 	.word	0x00032450
        /*0454*/ 	.short	0x010a
        /*0456*/ 	.byte	0x04
	.zero		1


	//   ....[40]....
        /*0458*/ 	.word	0x000078e0
        /*045c*/ 	.word	0x000000ff
        /*0460*/ 	.word	0x00032450
        /*0464*/ 	.short	0x010a
        /*0466*/ 	.byte	0x04
	.zero		1


	//   ....[41]....
        /*0468*/ 	.word	0x00008c00
        /*046c*/ 	.word	0x00000098
        /*0470*/ 	.word	0x00000000
        /*0474*/ 	.short	0x0101
        /*0476*/ 	.byte	0x3f
	.zero		1


	//   ....[42]....
        /*0478*/ 	.word	0x00009e90
        /*047c*/ 	.word	0x000000d6
        /*0480*/ 	.word	0x00000000
        /*0484*/ 	.short	0x0101
        /*0486*/ 	.byte	0x3f
	.zero		1


	//   ....[43]....
        /*0488*/ 	.word	0x0000b8d0
        /*048c*/ 	.word	0x000000ff
        /*0490*/ 	.word	0x00000000
        /*0494*/ 	.short	0x0101
        /*0496*/ 	.byte	0x05
	.zero		1


	//   ....[44]....
        /*0498*/ 	.word	0x0000d0e0
        /*049c*/ 	.word	0x0000000a
        /*04a0*/ 	.word	0x00032440
        /*04a4*/ 	.short	0x010a
        /*04a6*/ 	.byte	0x3f
	.zero		1


	//   ....[45]....
        /*04a8*/ 	.word	0x0000d640
        /*04ac*/ 	.word	0x00000012
        /*04b0*/ 	.word	0x00032420
        /*04b4*/ 	.short	0x010a
        /*04b6*/ 	.byte	0x3f
	.zero		1


	//   ....[46]....
        /*04b8*/ 	.word	0x0000d6c0
        /*04bc*/ 	.word	0x0000000a
        /*04c0*/ 	.word	0x00032460
        /*04c4*/ 	.short	0x010a
        /*04c6*/ 	.byte	0x3f
	.zero		1


	//   ....[47]....
        /*04c8*/ 	.word	0x0000dbe0
        /*04cc*/ 	.word	0x00000002
        /*04d0*/ 	.word	0x00032440
        /*04d4*/ 	.short	0x010a
        /*04d6*/ 	.byte	0x3f
	.zero		1


	//   ....[48]....
        /*04d8*/ 	.word	0x0000dd70
        /*04dc*/ 	.word	0x00000002
        /*04e0*/ 	.word	0x00032460
        /*04e4*/ 	.short	0x010a
        /*04e6*/ 	.byte	0x3f
	.zero		1


	//   ....[49]....
        /*04e8*/ 	.word	0x0000e240
        /*04ec*/ 	.word	0x00000003
        /*04f0*/ 	.word	0x00032440
        /*04f4*/ 	.short	0x010a
        /*04f6*/ 	.byte	0x3f
	.zero		1


	//   ....[50]....
        /*04f8*/ 	.word	0x0000e3d0
        /*04fc*/ 	.word	0x00000003
        /*0500*/ 	.word	0x00032460
        /*0504*/ 	.short	0x010a
        /*0506*/ 	.byte	0x3f
	.zero		1


	//   ....[51]....
        /*0508*/ 	.word	0x0000e850
        /*050c*/ 	.word	0x00000002
        /*0510*/ 	.word	0x00032440
        /*0514*/ 	.short	0x010a
        /*0516*/ 	.byte	0x3f
	.zero		1


	//   ....[52]....
        /*0518*/ 	.word	0x0000e9e0
        /*051c*/ 	.word	0x00000002
        /*0520*/ 	.word	0x00032460
        /*0524*/ 	.short	0x010a
        /*0526*/ 	.byte	0x3f
	.zero		1


	//   ....[53]....
        /*0528*/ 	.word	0x0000efe0
        /*052c*/ 	.word	0x00000007
        /*0530*/ 	.word	0x00032420
        /*0534*/ 	.short	0x010a
        /*0536*/ 	.byte	0x3f
	.zero		1


	//   ....[54]....
        /*0538*/ 	.word	0x0000f130
        /*053c*/ 	.word	0x00000005
        /*0540*/ 	.word	0x00000000
        /*0544*/ 	.short	0x010a
        /*0546*/ 	.byte	0x3f
	.zero		1


	//   ....[55]....
        /*0548*/ 	.word	0x0000f1a0
        /*054c*/ 	.word	0x00000003
        /*0550*/ 	.word	0x00000000
        /*0554*/ 	.short	0x010a
        /*0556*/ 	.byte	0x3f
	.zero		1


	//   ....[56]....
        /*0558*/ 	.word	0x0000f200
        /*055c*/ 	.word	0x00000005
        /*0560*/ 	.word	0x00000000
        /*0564*/ 	.short	0x010a
        /*0566*/ 	.byte	0x3f
	.zero		1


	//   ....[57]....
        /*0568*/ 	.word	0x0000f230
        /*056c*/ 	.word	0x00000003
        /*0570*/ 	.word	0x00000000
        /*0574*/ 	.short	0x010a
        /*0576*/ 	.byte	0x3f
	.zero		1


	//   ....[58]....
        /*0578*/ 	.word	0x0000f2a0
        /*057c*/ 	.word	0x00000003
        /*0580*/ 	.word	0x00032400
        /*0584*/ 	.short	0x010a
        /*0586*/ 	.byte	0x3f
	.zero		1


	//   ....[59]....
        /*0588*/ 	.word	0x0000f300
        /*058c*/ 	.word	0x00000003
        /*0590*/ 	.word	0x00032430
        /*0594*/ 	.short	0x010a
        /*0596*/ 	.byte	0x3f
	.zero		1


	//   ....[60]....
        /*0598*/ 	.word	0x0000f360
        /*059c*/ 	.word	0x00000003
        /*05a0*/ 	.word	0x00032410
        /*05a4*/ 	.short	0x010a
        /*05a6*/ 	.byte	0x3f
	.zero		1


	//   ....[61]....
        /*05a8*/ 	.word	0x0000f3c0
        /*05ac*/ 	.word	0x00000003
        /*05b0*/ 	.word	0x00032450
        /*05b4*/ 	.short	0x010a
        /*05b6*/ 	.byte	0x3f
	.zero		1


	//   ....[62]....
        /*05b8*/ 	.word	0x0000f420
        /*05bc*/ 	.word	0x00000098
        /*05c0*/ 	.word	0x00032430
        /*05c4*/ 	.short	0x010a
        /*05c6*/ 	.byte	0x3f
	.zero		1


	//   ....[63]....
        /*05c8*/ 	.word	0x0000f480
        /*05cc*/ 	.word	0x000000d2
        /*05d0*/ 	.word	0x00032450
        /*05d4*/ 	.short	0x010a
        /*05d6*/ 	.byte	0x3f
	.zero		1


	//   ....[64]....
        /*05d8*/ 	.word	0x0000f4e0
        /*05dc*/ 	.word	0x00000099
        /*05e0*/ 	.word	0x00032430
        /*05e4*/ 	.short	0x010a
        /*05e6*/ 	.byte	0x3f
	.zero		1


	//   ....[65]....
        /*05e8*/ 	.word	0x0000f540
        /*05ec*/ 	.word	0x000000d1
        /*05f0*/ 	.word	0x00032450
        /*05f4*/ 	.short	0x010a
        /*05f6*/ 	.byte	0x3f
	.zero		1


	//   ....[66]....
        /*05f8*/ 	.word	0x0000f6c0
        /*05fc*/ 	.word	0x0000000a
        /*0600*/ 	.word	0x00032440
        /*0604*/ 	.short	0x010a
        /*0606*/ 	.byte	0x3f
	.zero		1


	//   ....[67]....
        /*0608*/ 	.word	0x0000f710
        /*060c*/ 	.word	0x00000012
        /*0610*/ 	.word	0x00032420
        /*0614*/ 	.short	0x010a
        /*0616*/ 	.byte	0x3f
	.zero		1


	//   ....[68]....
        /*0618*/ 	.word	0x0000f760
        /*061c*/ 	.word	0x0000000a
        /*0620*/ 	.word	0x00032460
        /*0624*/ 	.short	0x010a
        /*0626*/ 	.byte	0x3f
	.zero		1


	//   ....[69]....
        /*0628*/ 	.word	0x0000f7b0
        /*062c*/ 	.word	0x00000002
        /*0630*/ 	.word	0x00032440
        /*0634*/ 	.short	0x010a
        /*0636*/ 	.byte	0x3f
	.zero		1


	//   ....[70]....
        /*0638*/ 	.word	0x0000f800
        /*063c*/ 	.word	0x00000002
        /*0640*/ 	.word	0x00032460
        /*0644*/ 	.short	0x010a
        /*0646*/ 	.byte	0x3f
	.zero		1


	//   ....[71]....
        /*0648*/ 	.word	0x0000f850
        /*064c*/ 	.word	0x00000003
        /*0650*/ 	.word	0x00032440
        /*0654*/ 	.short	0x010a
        /*0656*/ 	.byte	0x3f
	.zero		1


	//   ....[72]....
        /*0658*/ 	.word	0x0000f8a0
        /*065c*/ 	.word	0x00000003
        /*0660*/ 	.word	0x00032460
        /*0664*/ 	.short	0x010a
        /*0666*/ 	.byte	0x3f
	.zero		1


	//   ....[73]....
        /*0668*/ 	.word	0x0000f8f0
        /*066c*/ 	.word	0x00000002
        /*0670*/ 	.word	0x00032440
        /*0674*/ 	.short	0x010a
        /*0676*/ 	.byte	0x3f
	.zero		1


	//   ....[74]....
        /*0678*/ 	.word	0x0000f940
        /*067c*/ 	.word	0x00000002
        /*0680*/ 	.word	0x00032460
        /*0684*/ 	.short	0x010a
        /*0686*/ 	.byte	0x3f
	.zero		1


	//   ....[75]....
        /*0688*/ 	.word	0x0000fa20
        /*068c*/ 	.word	0x00000007
        /*0690*/ 	.word	0x00032420
        /*0694*/ 	.short	0x010a
        /*0696*/ 	.byte	0x3f
	.zero		1


	//   ....[76]....
        /*0698*/ 	.word	0x0000fa70
        /*069c*/ 	.word	0x00000005
        /*06a0*/ 	.word	0x00000000
        /*06a4*/ 	.short	0x010a
        /*06a6*/ 	.byte	0x3f
	.zero		1


	//   ....[77]....
        /*06a8*/ 	.word	0x0000fac0
        /*06ac*/ 	.word	0x00000003
        /*06b0*/ 	.word	0x00000000
        /*06b4*/ 	.short	0x010a
        /*06b6*/ 	.byte	0x3f
	.zero		1


	//   ....[78]....
        /*06b8*/ 	.word	0x0000fb10
        /*06bc*/ 	.word	0x00000005
        /*06c0*/ 	.word	0x00000000
        /*06c4*/ 	.short	0x010a
        /*06c6*/ 	.byte	0x3f
	.zero		1


	//----- nvinfo : EIATTR_NUM_MBARRIERS
	.align		4
.L_526:
        /*06c8*/ 	.byte	0x03, 0x38
        /*06ca*/ 	.short	0x0017


	//----- nvinfo : EIATTR_EXIT_INSTR_OFFSETS
	.align		4
        /*06cc*/ 	.byte	0x04, 0x1c
        /*06ce*/ 	.short	(.L_528 - .L_527)


	//   ....[0]....
.L_527:
        /*06d0*/ 	.word	0x00000aa0


	//   ....[1]....
        /*06d4*/ 	.word	0x0000c340


	//   ....[2]....
        /*06d8*/ 	.word	0x0000c3a0


	//   ....[3]....
        /*06dc*/ 	.word	0x0000f050


	//   ....[4]....
        /*06e0*/ 	.word	0x0000f280


	//----- nvinfo : EIATTR_MAX_THREADS
	.align		4
.L_528:
        /*06e4*/ 	.byte	0x04, 0x05
        /*06e6*/ 	.short	(.L_530 - .L_529)
.L_529:
        /*06e8*/ 	.word	0x00000180
        /*06ec*/ 	.word	0x00000001
        /*06f0*/ 	.word	0x00000001


	//----- nvinfo : EIATTR_CRS_STACK_SIZE
	.align		4
.L_530:
        /*06f4*/ 	.byte	0x04, 0x1e
        /*06f6*/ 	.short	(.L_532 - .L_531)
.L_531:
        /*06f8*/ 	.word	0x00000000


	//----- nvinfo : EIATTR_CBANK_PARAM_SIZE
	.align		4
.L_532:
        /*06fc*/ 	.byte	0x03, 0x19
        /*06fe*/ 	.short	0x0cf0


	//----- nvinfo : EIATTR_PARAM_CBANK
	.align		4
        /*0700*/ 	.byte	0x04, 0x0a
        /*0702*/ 	.short	(.L_534 - .L_533)
	.align		4
.L_533:
        /*0704*/ 	.word	index@(.nv.constant0._ZN7cutlass13device_kernelIN5flash11enable_sm90INS1_16FlashAttnFwdSm90INS1_25CollectiveMainloopFwdSm90ILi2EN4cute5tupleIJNS5_1CILi1EEES8_S8_EEENS6_IJNS7_ILi128EEENS7_ILi96EEENS7_ILi64EEEEEELi256ENS_6half_tEfNS_4arch4Sm90ELb1ELb0ELb1ELb0ELb0ELb0ELb1ELb1ELb0ELb0ELb0ELb0EEENS1_21CollectiveEpilogueFwdINS6_IJSA_NS7_ILi256EEESB_EEES9_SE_SG_Li256ELb0ELb0ELb0ELb0EEENS1_30DynamicPersistentTileSchedulerILi256ELi32ELb0ELb0ELb1EEEEEEEEEvNT_6ParamsE)
        /*0708*/ 	.short	0x0210
        /*070a*/ 	.short	0x0cf0


	//----- nvinfo : EIATTR_SW_WAR
	.align		4
.L_534:
        /*070c*/ 	.byte	0x04, 0x36
        /*070e*/ 	.short	(.L_536 - .L_535)
.L_535:
        /*0710*/ 	.word	0x00000008
.L_536:


//--------------------- .nv.info._ZN7cutlass13device_kernelIN5flash11enable_sm90INS1_16FlashAttnFwdSm90INS1_25CollectiveMainloopFwdSm90ILi2EN4cute5tupleIJNS5_1CILi1EEES8_S8_EEENS6_IJNS7_ILi128EEENS7_ILi96EEENS7_ILi64EEEEEELi256ENS_6half_tEfNS_4arch4Sm90ELb1ELb0ELb1ELb1ELb0ELb0ELb0ELb1ELb0ELb0ELb0ELb0EEENS1_21CollectiveEpilogueFwdINS6_IJSA_NS7_ILi256EEESB_EEES9_SE_SG_Li256ELb1ELb0ELb0ELb0EEENS1_36VarlenDynamicPersistentTileSchedulerILi128ELi96ELi256ELi32ELb0ELb0ELb1ELb1ELb1ELb1EEEEEEEEEvNT_6ParamsE --------------------------
	.section	.nv.info._ZN7cutlass13device_kernelIN5flash11enable_sm90INS1_16FlashAttnFwdSm90INS1_25CollectiveMainloopFwdSm90ILi2EN4cute5tupleIJNS5_1CILi1EEES8_S8_EEENS6_IJNS7_ILi128EEENS7_ILi96EEENS7_ILi64EEEEEELi256ENS_6half_tEfNS_4arch4Sm90ELb1ELb0ELb1ELb1ELb0ELb0ELb0ELb1ELb0ELb0ELb0ELb0EEENS1_21CollectiveEpilogueFwdINS6_IJSA_NS7_ILi256EEESB_EEES9_SE_SG_Li256ELb1ELb0ELb0ELb0EEENS1_36VarlenDynamicPersistentTileSchedulerILi128ELi96ELi256ELi32ELb0ELb0ELb1ELb1ELb1ELb1EEEEEEEEEvNT_6ParamsE,"",@"SHT_CUDA_INFO"
	.sectionflags	@""
	.align	4


	//----- nvinfo : EIATTR_CUDA_API_VERSION
	.align		4
        /*0000*/ 	.byte	0x04, 0x37
        /*0002*/ 	.short	(.L_538 - .L_537)
.L_537:
        /*0004*/ 	.word	0x00000082


	//----- nvinfo : EIATTR_KPARAM_INFO
	.align		4
.L_538:
        /*0008*/ 	.byte	0x04, 0x17
        /*000a*/ 	.short	(.L_540 - .L_539)
.L_539:
        /*000c*/ 	.word	0x00000000
        /*0010*/ 	.short	0x0000
        /*0012*/ 	.short	0x0070
        /*0014*/ 	.byte	0x00, 0xf0, 0x01, 0x28


	//----- nvinfo : EIATTR_SPARSE_MMA_MASK
	.align		4
.L_540:
        /*0018*/ 	.byte	0x03, 0x50
        /*001a*/ 	.short	0x0000


	//----- nvinfo : EIATTR_MAXREG_COUNT
	.align		4
        /*001c*/ 	.byte	0x03, 0x1b
        /*001e*/ 	.short	0x00a8


	//----- nvinfo : EIATTR_NUM_BARRIERS
	.align		4
        /*0020*/ 	.byte	0x02, 0x4c
        /*0022*/ 	.byte	0x10
	.zero		1


	//----- nvinfo : EIATTR_EXTERNS
	.align		4
        /*0024*/ 	.byte	0x04, 0x0f
        /*0026*/ 	.short	(.L_542 - .L_541)


	//   ....[0]....
	.align		4
.L_541:
        /*0028*/ 	.word	index@(__assertfail)


	//----- nvinfo : EIATTR_ANNOTATIONS
	.align		4
.L_542:
        /*002c*/ 	.byte	0x04, 0x55
        /*002e*/ 	.short	(.L_544 - .L_543)


	//   ....[0]....
.L_543:
        /* <DEDUP_REMOVED lines=28> */


	//----- nvinfo : EIATTR_MERCURY_ISA_VERSION
	.align		4
.L_544:
        /*01e0*/ 	.byte	0x03, 0x5f
        /*01e2*/ 	.short	0x0101


	//----- nvinfo : EIATTR_UNUSED_LOAD_BYTE_OFFSET
	.align		4
        /*01e4*/ 	.byte	0x04, 0x44
        /*01e6*/ 	.short	(.L_546 - .L_545)


	//   ....[0]....
.L_545:
        /*01e8*/ 	.word	0x00000a50
        /*01ec*/ 	.word	0x0000fff0


	//   ....[1]....
        /*01f0*/ 	.word	0x00009410
        /*01f4*/ 	.word	0x0000fff0


	//----- nvinfo : EIATTR_INT_WARP_WIDE_INSTR_OFFSETS
	.align		4
.L_546:
        /*01f8*/ 	.byte	0x04, 0x31
        /*01fa*/ 	.short	(.L_548 - .L_547)


	//   ....[0]....
.L_547:
        /*01fc*/ 	.word	0x00000160


	//   ....[1]....
        /*0200*/ 	.word	0x000001a0


	//   ....[2]....
        /*0204*/ 	.word	0x00000210


	//   ....[3]....
        /*0208*/ 	.word	0x0000d130


	//   ....[4]....
        /*020c*/ 	.word	0x0000d1c0


	//   ....[5]....
        /*0210*/ 	.word	0x0000d650


	//   ....[6]....
        /*0214*/ 	.word	0x0000d680


	//   ....[7]....
        /*0218*/ 	.word	0x0000fa20


	//   ....[8]....
        /*021c*/ 	.word	0x0000fab0


	//----- nvinfo : EIATTR_COOP_GROUP_MASK_REGIDS
	.align		4
.L_548:
        /*0220*/ 	.byte	0x04, 0x29
        /*0222*/ 	.short	(.L_550 - .L_549)


	//   ....[0]....
.L_549:
        /*0224*/ 	.word	0xffffffff


	//   ....[1]....
        /*0228*/ 	.word	0xffffffff


	//   ....[2]....
        /*022c*/ 	.word	0xffffffff


	//   ....[3]....
        /*0230*/ 	.word	0xffffffff


	//   ....[4]....
        /*0234*/ 	.word	0xffffffff


	//   ....[5]....
        /*0238*/ 	.word	0xffffffff


	//   ....[6]....
        /*023c*/ 	.word	0xffffffff


	//   ....[7]....
        /*0240*/ 	.word	0xffffffff


	//   ....[8]....
        /*0244*/ 	.word	0xffffffff


	//   ....[9]....
        /*0248*/ 	.word	0xffffffff


	//   ....[10]....
        /*024c*/ 	.word	0xffffffff


	//   ....[11]....
        /*0250*/ 	.word	0xffffffff


	//   ....[12]....
        /*0254*/ 	.word	0xffffffff


	//   ....[13]....
        /*0258*/ 	.word	0xffffffff


	//   ....[14]....
        /*025c*/ 	.word	0xffffffff


	//   ....[15]....
        /*0260*/ 	.word	0xffffffff


	//   ....[16]....
        /*0264*/ 	.word	0xffffffff


	//   ....[17]....
        /*0268*/ 	.word	0xffffffff


	//   ....[18]....
        /*026c*/ 	.word	0xffffffff


	//   ....[19]....
        /*0270*/ 	.word	0xffffffff


	//   ....[20]....
        /*0274*/ 	.word	0xffffffff


	//   ....[21]....
        /*0278*/ 	.word	0xffffffff


	//   ....[22]....
        /*027c*/ 	.word	0xffffffff


	//   ....[23]....
        /*0280*/ 	.word	0xffffffff


	//   ....[24]....
        /*0284*/ 	.word	0xffffffff


	//   ....[25]....
        /*0288*/ 	.word	0xffffffff


	//   ....[26]....
        /*028c*/ 	.word	0xffffffff


	//   ....[27]....
        /*0290*/ 	.word	0xffffffff


	//   ....[28]....
        /*0294*/ 	.word	0xffffffff


	//   ....[29]....
        /*0298*/ 	.word	0xffffffff


	//   ....[30]....
        /*029c*/ 	.word	0xffffffff


	//   ....[31]....
        /*02a0*/ 	.word	0xffffffff


	//   ....[32]....
        /*02a4*/ 	.word	0xffffffff


	//   ....[33]....
        /*02a8*/ 	.word	0xffffffff


	//   ....[34]....
        /*02ac*/ 	.word	0xffffffff


	//   ....[35]....
        /*02b0*/ 	.word	0xffffffff


	//   ....[36]....
        /*02b4*/ 	.word	0xffffffff


	//   ....[37]....
        /*02b8*/ 	.word	0xffffffff


	//   ....[38]....
        /*02bc*/ 	.word	0xffffffff


	//   ....[39]....
        /*02c0*/ 	.word	0xffffffff


	//   ....[40]....
        /*02c4*/ 	.word	0xffffffff


	//   ....[41]....
        /*02c8*/ 	.word	0xffffffff


	//   ....[42]....
        /*02cc*/ 	.word	0xffffffff


	//   ....[43]....
        /*02d0*/ 	.word	0xffffffff


	//   ....[44]....
        /*02d4*/ 	.word	0xffffffff


	//   ....[45]....
        /*02d8*/ 	.word	0xffffffff


	//   ....[46]....
        /*02dc*/ 	.word	0xffffffff


	//   ....[47]....
        /*02e0*/ 	.word	0xffffffff


	//   ....[48]....
        /*02e4*/ 	.word	0xffffffff


	//   ....[49]....
        /*02e8*/ 	.word	0xffffffff


	//   ....[50]....
        /*02ec*/ 	.word	0xffffffff


	//   ....[51]....
        /*02f0*/ 	.word	0xffffffff


	//   ....[52]....
        /*02f4*/ 	.word	0xffffffff


	//   ....[53]....
        /*02f8*/ 	.word	0xffffffff


	//   ....[54]....
        /*02fc*/ 	.word	0xffffffff


	//   ....[55]....
        /*0300*/ 	.word	0xffffffff


	//   ....[56]....
        /*0304*/ 	.word	0xffffffff


	//   ....[57]....
        /*0308*/ 	.word	0xffffffff


	//   ....[58]....
        /*030c*/ 	.word	0x0500000f


	//   ....[59]....
        /*0310*/ 	.word	0x0500000f


	//   ....[60]....
        /*0314*/ 	.word	0x0500000f


	//   ....[61]....
        /*0318*/ 	.word	0x0500000f


	//   ....[62]....
        /*031c*/ 	.word	0x0500000f


	//   ....[63]....
        /*0320*/ 	.word	0x0500000f


	//   ....[64]....
        /*0324*/ 	.word	0x0500000f


	//   ....[65]....
        /*0328*/ 	.word	0x0500000f


	//   ....[66]....
        /*032c*/ 	.word	0x0500000f


	//   ....[67]....
        /*0330*/ 	.word	0x0500000f


	//   ....[68]....
        /*0334*/ 	.word	0x0500000f


	//   ....[69]....
        /*0338*/ 	.word	0x0500000f


	//   ....[70]....
        /*033c*/ 	.word	0x0500000f


	//   ....[71]....
        /*0340*/ 	.word	0x0500000f


	//   ....[72]....
        /*0344*/ 	.word	0x0500000f


	//   ....[73]....
        /*0348*/ 	.word	0x0500000f


	//   ....[74]....
        /*034c*/ 	.word	0x0500000f


	//   ....[75]....
        /*0350*/ 	.word	0x0500000f


	//   ....[76]....
        /*0354*/ 	.word	0x0500000f


	//----- nvinfo : EIATTR_COOP_GROUP_INSTR_OFFSETS
	.align		4
.L_550:
        /*0358*/ 	.byte	0x04, 0x28
        /*035a*/ 	.short	(.L_552 - .L_551)


	//   ....[0]....
.L_551:
        /*035c*/ 	.word	0x00000070


	//   ....[1]....
        /*0360*/ 	.word	0x00000170


	//   ....[2]....
        /*0364*/ 	.word	0x000001c0


	//   ....[3]....
        /*0368*/ 	.word	0x000003f0


	//   ....[4]....
        /*036c*/ 	.word	0x00000550


	//   ....[5]....
        /*0370*/ 	.word	0x00000670


	//   ....[6]....
        /*0374*/ 	.word	0x000007d0


	//   ....[7]....
        /*0378*/ 	.word	0x00001760


	//   ....[8]....
        /*037c*/ 	.word	0x00002780


	//   ....[9]....
        /*0380*/ 	.word	0x00002810


	//   ....[10]....
        /*0384*/ 	.word	0x00002f00


	//   ....[11]....
        /*0388*/ 	.word	0x00002f70


	//   ....[12]....
        /*038c*/ 	.word	0x00004920


	//   ....[13]....
        /*0390*/ 	.word	0x000049f0


	//   ....[14]....
        /*0394*/ 	.word	0x000050d0


	//   ....[15]....
        /*0398*/ 	.word	0x00005170


	//   ....[16]....
        /*039c*/ 	.word	0x00006f70


	//   ....[17]....
        /*03a0*/ 	.word	0x00006ff0


	//   ....[18]....
        /*03a4*/ 	.word	0x00007430


	//   ....[19]....
        /*03a8*/ 	.word	0x000075f0


	//   ....[20]....
        /*03ac*/ 	.word	0x00008990


	//   ....[21]....
        /*03b0*/ 	.word	0x000089d0


	//   ....[22]....
        /*03b4*/ 	.word	0x00008a90


	//   ....[23]....
        /*03b8*/ 	.word	0x00008aa0


	//   ....[24]....
        /*03bc*/ 	.word	0x0000bf60


	//   ....[25]....
        /*03c0*/ 	.word	0x0000c0e0


	//   ....[26]....
        /*03c4*/ 	.word	0x0000c110


	//   ....[27]....
        /*03c8*/ 	.word	0x0000c150


	//   ....[28]....
        /*03cc*/ 	.word	0x0000c1c0


	//   ....[29]....
        /*03d0*/ 	.word	0x0000c220


	//   ....[30]....
        /*03d4*/ 	.word	0x0000c260


	//   ....[31]....
        /*03d8*/ 	.word	0x0000c400


	//   ....[32]....
        /*03dc*/ 	.word	0x0000c460


	//   ....[33]....
        /*03e0*/ 	.word	0x0000c4a0


	//   ....[34]....
        /*03e4*/ 	.word	0x0000c4e0


	//   ....[35]....
        /*03e8*/ 	.word	0x0000c510


	//   ....[36]....
        /*03ec*/ 	.word	0x0000c540


	//   ....[37]....
        /*03f0*/ 	.word	0x0000c5d0


	//   ....[38]....
        /*03f4*/ 	.word	0x0000c630


	//   ....[39]....
        /*03f8*/ 	.word	0x0000c6c0


	//   ....[40]....
        /*03fc*/ 	.word	0x0000fb40


	//   ....[41]....
        /*0400*/ 	.word	0x0000fb50


	//   ....[42]....
        /*0404*/ 	.word	0x0000fc60


	//   ....[43]....
        /*0408*/ 	.word	0x0000fcc0


	//   ....[44]....
        /*040c*/ 	.word	0x0000fd00


	//   ....[45]....
        /*0410*/ 	.word	0x0000fd40


	//   ....[46]....
        /*0414*/ 	.word	0x0000fd70


	//   ....[47]....
        /*0418*/ 	.word	0x0000fda0


	//   ....[48]....
        /*041c*/ 	.word	0x0000ff30


	//   ....[49]....
        /*0420*/ 	.word	0x0000ff90


	//   ....[50]....
        /*0424*/ 	.word	0x0000ffd0


	//   ....[51]....
        /*0428*/ 	.word	0x00010010


	//   ....[52]....
        /*042c*/ 	.word	0x00010040


	//   ....[53]....
        /*0430*/ 	.word	0x00010070


	//   ....[54]....
        /*0434*/ 	.word	0x00010130


	//   ....[55]....
        /*0438*/ 	.word	0x00010150


	//   ....[56]....
        /*043c*/ 	.word	0x000101c0


	//   ....[57]....
        /*0440*/ 	.word	0x00010850


	//   ....[58]....
        /*0444*/ 	.word	0x00010de0


	//   ....[59]....
        /*0448*/ 	.word	0x00011200


	//   ....[60]....
        /*044c*/ 	.word	0x00011290


	//   ....[61]....
        /*0450*/ 	.word	0x00011330


	//   ....[62]....
        /*0454*/ 	.word	0x000113e0


	//   ....[63]....
        /*0458*/ 	.word	0x00011460


	//   ....[64]....
        /*045c*/ 	.word	0x000114e0


	//   ....[65]....
        /*0460*/ 	.word	0x00011560


	//   ....[66]....
        /*0464*/ 	.word	0x000115e0


	//   ....[67]....
        /*0468*/ 	.word	0x00011670


	//   ....[68]....
        /*046c*/ 	.word	0x00011720


	//   ....[69]....
        /*0470*/ 	.word	0x000117a0


	//   ....[70]....
        /*0474*/ 	.word	0x00011820


	//   ....[71]....
        /*0478*/ 	.word	0x000118a0


	//   ....[72]....
        /*047c*/ 	.word	0x00011920


	//   ....[73]....
        /*0480*/ 	.word	0x00011990


	//   ....[74]....
        /*0484*/ 	.word	0x00011a30


	//   ....[75]....
        /*0488*/ 	.word	0x00011ac0


	//   ....[76]....
        /*048c*/ 	.word	0x00011bf0


	//----- nvinfo : EIATTR_REG_RECONFIG
	.align		4
.L_552:
        /*0490*/ 	.byte	0x01, 0x54
	.zero		2


	//----- nvinfo : EIATTR_SYSCALL_OFFSETS
	.align		4
        /*0494*/ 	.byte	0x04, 0x46
        /*0496*/ 	.short	(.L_554 - .L_553)


	//   ....[0]....
.L_553:
        /*0498*/ 	.word	0x00001940


	//   ....[1]....
        /*049c*/ 	.word	0x0000d350


	//   ....[2]....
        /*04a0*/ 	.word	0x0000d490


	//   ....[3]....
        /*04a4*/ 	.word	0x0000d590


	//----- nvinfo : EIATTR_MBARRIER_INSTR_OFFSETS
	.align		4
.L_554:
        /*04a8*/ 	.byte	0x04, 0x39
        /*04aa*/ 	.short	(.L_556 - .L_555)


	//   ....[0]....
.L_555:
        /*04ac*/ 	.word	0x000002a0
        /*04b0*/ 	.word	0x000000ff
        /*04b4*/ 	.word	0x00022800
        /*04b8*/ 	.short	0x0100
        /*04ba*/ 	.byte	0x08
	.zero		1


	//   ....[1]....
        /*04bc*/ 	.word	0x000002b0
        /*04c0*/ 	.word	0x000000ff
        /*04c4*/ 	.word	0x00022820
        /*04c8*/ 	.short	0x0100
        /*04ca*/ 	.byte	0x08
	.zero		1


	//   ....[2]....
        /*04cc*/ 	.word	0x000003a0
        /*04d0*/ 	.word	0x000000ff
        /*04d4*/ 	.word	0x00022830
        /*04d8*/ 	.short	0x0100
        /*04da*/ 	.byte	0x08
	.zero		1


	//   ....[3]....
        /*04dc*/ 	.word	0x000003b0
        /*04e0*/ 	.word	0x000000ff
        /*04e4*/ 	.word	0x00022840
        /*04e8*/ 	.short	0x0100
        /*04ea*/ 	.byte	0x08
	.zero		1


	//   ....[4]....
        /*04ec*/ 	.word	0x000003c0
        /*04f0*/ 	.word	0x000000ff
        /*04f4*/ 	.word	0x00022838
        /*04f8*/ 	.short	0x0100
        /*04fa*/ 	.byte	0x08
	.zero		1


	//   ....[5]....
        /*04fc*/ 	.word	0x000003d0
        /*0500*/ 	.word	0x000000ff
        /*0504*/ 	.word	0x00022848
        /*0508*/ 	.short	0x0100
        /*050a*/ 	.byte	0x08
	.zero		1


	//   ....[6]....
        /*050c*/ 	.word	0x00000500
        /*0510*/ 	.word	0x000000ff
        /*0514*/ 	.word	0x00022850
        /*0518*/ 	.short	0x0100
        /*051a*/ 	.byte	0x08
	.zero		1


	//   ....[7]....
        /*051c*/ 	.word	0x00000510
        /*0520*/ 	.word	0x000000ff
        /*0524*/ 	.word	0x00022860
        /*0528*/ 	.short	0x0100
        /*052a*/ 	.byte	0x08
	.zero		1


	//   ....[8]....
        /*052c*/ 	.word	0x00000520
        /*0530*/ 	.word	0x000000ff
        /*0534*/ 	.word	0x00022858
        /*0538*/ 	.short	0x0100
        /*053a*/ 	.byte	0x08
	.zero		1


	//   ....[9]....
        /*053c*/ 	.word	0x00000530
        /*0540*/ 	.word	0x000000ff
        /*0544*/ 	.word	0x00022868
        /*0548*/ 	.short	0x0100
        /*054a*/ 	.byte	0x08
	.zero		1


	//   ....[10]....
        /*054c*/ 	.word	0x00000620
        /*0550*/ 	.word	0x000000ff
        /*0554*/ 	.word	0x00022870
        /*0558*/ 	.short	0x0100
        /*055a*/ 	.byte	0x06
	.zero		1


	//   ....[11]....
        /*055c*/ 	.word	0x00000630
        /*0560*/ 	.word	0x000000ff
        /*0564*/ 	.word	0x00022880
        /*0568*/ 	.short	0x0100
        /*056a*/ 	.byte	0x06
	.zero		1


	//   ....[12]....
        /*056c*/ 	.word	0x00000640
        /*0570*/ 	.word	0x000000ff
        /*0574*/ 	.word	0x00022878
        /*0578*/ 	.short	0x0100
        /*057a*/ 	.byte	0x06
	.zero		1


	//   ....[13]....
        /*057c*/ 	.word	0x00000650
        /*0580*/ 	.word	0x000000ff
        /*0584*/ 	.word	0x00022888
        /*0588*/ 	.short	0x0100
        /*058a*/ 	.byte	0x06
	.zero		1


	//   ....[14]....
        /*058c*/ 	.word	0x00000780
        /*0590*/ 	.word	0x000000ff
        /*0594*/ 	.word	0x00022890
        /*0598*/ 	.short	0x0100
        /*059a*/ 	.byte	0x08
	.zero		1


	//   ....[15]....
        /*059c*/ 	.word	0x00000790
        /*05a0*/ 	.word	0x000000ff
        /*05a4*/ 	.word	0x000228a0
        /*05a8*/ 	.short	0x0100
        /*05aa*/ 	.byte	0x08
	.zero		1


	//   ....[16]....
        /*05ac*/ 	.word	0x000007a0
        /*05b0*/ 	.word	0x000000ff
        /*05b4*/ 	.word	0x00022898
        /*05b8*/ 	.short	0x0100
        /*05ba*/ 	.byte	0x08
	.zero		1


	//   ....[17]....
        /*05bc*/ 	.word	0x000007b0
        /*05c0*/ 	.word	0x000000ff
        /*05c4*/ 	.word	0x000228a8
        /*05c8*/ 	.short	0x0100
        /*05ca*/ 	.byte	0x08
	.zero		1


	//   ....[18]....
        /*05cc*/ 	.word	0x000008e0
        /*05d0*/ 	.word	0x000000ff
        /*05d4*/ 	.word	0x000228b0
        /*05d8*/ 	.short	0x0100
        /*05da*/ 	.byte	0x08
	.zero		1


	//   ....[19]....
        /*05dc*/ 	.word	0x000008f0
        /*05e0*/ 	.word	0x000000ff
        /*05e4*/ 	.word	0x000228c0
        /*05e8*/ 	.short	0x0100
        /*05ea*/ 	.byte	0x08
	.zero		1


	//   ....[20]....
        /*05ec*/ 	.word	0x00000900
        /*05f0*/ 	.word	0x000000ff
        /*05f4*/ 	.word	0x000228b8
        /*05f8*/ 	.short	0x0100
        /*05fa*/ 	.byte	0x08
	.zero		1


	//   ....[21]....
        /*05fc*/ 	.word	0x00000910
        /*0600*/ 	.word	0x000000ff
        /*0604*/ 	.word	0x000228c8
        /*0608*/ 	.short	0x0100
        /*060a*/ 	.byte	0x08
	.zero		1


	//   ....[22]....
        /*060c*/ 	.word	0x000019e0
        /*0610*/ 	.word	0x00000007
        /*0614*/ 	.word	0x00022800
        /*0618*/ 	.short	0x010a
        /*061a*/ 	.byte	0x3f
	.zero		1


	//   ....[23]....
        /*061c*/ 	.word	0x00001aa0
        /*0620*/ 	.word	0x00000006
        /*0624*/ 	.word	0x00022830
        /*0628*/ 	.short	0x010a
        /*062a*/ 	.byte	0x3f
	.zero		1


	//   ....[24]....
        /*062c*/ 	.word	0x00001ae0
        /*0630*/ 	.word	0x00000006
        /*0634*/ 	.word	0x00022830
        /*0638*/ 	.short	0x010a
        /*063a*/ 	.byte	0x3f
	.zero		1


	//   ....[25]....
        /*063c*/ 	.word	0x00003390
        /*0640*/ 	.word	0x00000000
        /*0644*/ 	.word	0x00000000
        /*0648*/ 	.short	0x0101
        /*064a*/ 	.byte	0x3f
	.zero		1


	//   ....[26]....
        /*064c*/ 	.word	0x000038a0
        /*0650*/ 	.word	0x00000006
        /*0654*/ 	.word	0x00022850
        /*0658*/ 	.short	0x010a
        /*065a*/ 	.byte	0x3f
	.zero		1


	//   ....[27]....
        /*065c*/ 	.word	0x000038e0
        /*0660*/ 	.word	0x00000006
        /*0664*/ 	.word	0x00022850
        /*0668*/ 	.short	0x010a
        /*066a*/ 	.byte	0x3f
	.zero		1


	//   ....[28]....
        /*066c*/ 	.word	0x00003c60
        /*0670*/ 	.word	0x00000006
        /*0674*/ 	.word	0x00000000
        /*0678*/ 	.short	0x0101
        /*067a*/ 	.byte	0x3f
	.zero		1


	//   ....[29]....
        /*067c*/ 	.word	0x00003d90
        /*0680*/ 	.word	0x000000ff
        /*0684*/ 	.word	0x00022830
        /*0688*/ 	.short	0x010a
        /*068a*/ 	.byte	0x1a
	.zero		1


	//   ....[30]....
        /*068c*/ 	.word	0x00003dd0
        /*0690*/ 	.word	0x000000ff
        /*0694*/ 	.word	0x00022830
        /*0698*/ 	.short	0x010a
        /*069a*/ 	.byte	0x1a
	.zero		1


	//   ....[31]....
        /*069c*/ 	.word	0x000056b0
        /*06a0*/ 	.word	0x00000003
        /*06a4*/ 	.word	0x00000000
        /*06a8*/ 	.short	0x0101
        /*06aa*/ 	.byte	0x3f
	.zero		1


	//   ....[32]....
        /*06ac*/ 	.word	0x00006320
        /*06b0*/ 	.word	0x000000ff
        /*06b4*/ 	.word	0x00022850
        /*06b8*/ 	.short	0x010a
        /*06ba*/ 	.byte	0x1a
	.zero		1


	//   ....[33]....
        /*06bc*/ 	.word	0x00006360
        /*06c0*/ 	.word	0x000000ff
        /*06c4*/ 	.word	0x00022850
        /*06c8*/ 	.short	0x010a
        /*06ca*/ 	.byte	0x1a
	.zero		1


	//   ....[34]....
        /*06cc*/ 	.word	0x00006650
        /*06d0*/ 	.word	0x000000b1
        /*06d4*/ 	.word	0x00000000
        /*06d8*/ 	.short	0x0101
        /*06da*/ 	.byte	0x3f
	.zero		1


	//   ....[35]....
        /*06dc*/ 	.word	0x000067a0
        /*06e0*/ 	.word	0x000000ff
        /*06e4*/ 	.word	0x00022830
        /*06e8*/ 	.short	0x010a
        /*06ea*/ 	.byte	0x19
	.zero		1


	//   ....[36]....
        /*06ec*/ 	.word	0x000067e0
        /*06f0*/ 	.word	0x000000ff
        /*06f4*/ 	.word	0x00022830
        /*06f8*/ 	.short	0x010a
        /*06fa*/ 	.byte	0x19
	.zero		1


	//   ....[37]....
        /*06fc*/ 	.word	0x00007900
        /*0700*/ 	.word	0x0000009c
        /*0704*/ 	.word	0x00000000
        /*0708*/ 	.short	0x0101
        /*070a*/ 	.byte	0x3f
	.zero		1


	//   ....[38]....
        /*070c*/ 	.word	0x00008650
        /*0710*/ 	.word	0x000000ff
        /*0714*/ 	.word	0x00022850
        /*0718*/ 	.short	0x010a
        /*071a*/ 	.byte	0x19
	.zero		1


	//   ....[39]....
        /*071c*/ 	.word	0x00008690
        /*0720*/ 	.word	0x000000ff
        /*0724*/ 	.word	0x00022850
        /*0728*/ 	.short	0x010a
        /*072a*/ 	.byte	0x19
	.zero		1


	//   ....[40]....
        /*072c*/ 	.word	0x00008970
        /*0730*/ 	.word	0x000000c5
        /*0734*/ 	.word	0x00000000
        /*0738*/ 	.short	0x0101
        /*073a*/ 	.byte	0x3f
	.zero		1


	//   ....[41]....
        /*073c*/ 	.word	0x0000ab50
        /*0740*/ 	.word	0x00000066
        /*0744*/ 	.word	0x00000000
        /*0748*/ 	.short	0x0101
        /*074a*/ 	.byte	0x3f
	.zero		1


	//   ....[42]....
        /*074c*/ 	.word	0x0000dac0
        /*0750*/ 	.word	0x00000008
        /*0754*/ 	.word	0x00022840
        /*0758*/ 	.short	0x010a
        /*075a*/ 	.byte	0x3f
	.zero		1


	//   ....[43]....
        /*075c*/ 	.word	0x0000deb0
        /*0760*/ 	.word	0x0000000a
        /*0764*/ 	.word	0x00022820
        /*0768*/ 	.short	0x010a
        /*076a*/ 	.byte	0x3f
	.zero		1


	//   ....[44]....
        /*076c*/ 	.word	0x0000df70
        /*0770*/ 	.word	0x0000000b
        /*0774*/ 	.word	0x00022860
        /*0778*/ 	.short	0x010a
        /*077a*/ 	.byte	0x3f
	.zero		1


	//   ....[45]....
        /*077c*/ 	.word	0x0000e5a0
        /*0780*/ 	.word	0x00000002
        /*0784*/ 	.word	0x00022840
        /*0788*/ 	.short	0x010a
        /*078a*/ 	.byte	0x3f
	.zero		1


	//   ....[46]....
        /*078c*/ 	.word	0x0000e7b0
        /*0790*/ 	.word	0x00000002
        /*0794*/ 	.word	0x00022860
        /*0798*/ 	.short	0x010a
        /*079a*/ 	.byte	0x3f
	.zero		1


	//   ....[47]....
        /*079c*/ 	.word	0x0000ed30
        /*07a0*/ 	.word	0x00000002
        /*07a4*/ 	.word	0x00022840
        /*07a8*/ 	.short	0x010a
        /*07aa*/ 	.byte	0x3f
	.zero		1


	//   ....[48]....
        /*07ac*/ 	.word	0x0000ef30
        /*07b0*/ 	.word	0x00000002
        /*07b4*/ 	.word	0x00022860
        /*07b8*/ 	.short	0x010a
        /*07ba*/ 	.byte	0x3f
	.zero		1


	//   ....[49]....
        /*07bc*/ 	.word	0x0000f430
        /*07c0*/ 	.word	0x00000002
        /*07c4*/ 	.word	0x00022840
        /*07c8*/ 	.short	0x010a
        /*07ca*/ 	.byte	0x3f
	.zero		1


	//   ....[50]....
        /*07cc*/ 	.word	0x0000f640
        /*07d0*/ 	.word	0x00000002
        /*07d4*/ 	.word	0x00022860
        /*07d8*/ 	.short	0x010a
        /*07da*/ 	.byte	0x3f
	.zero		1


	//   ....[51]....
        /*07dc*/ 	.word	0x000107d0
        /*07e0*/ 	.word	0x00000000
        /*07e4*/ 	.word	0x00022820
        /*07e8*/ 	.short	0x010a
        /*07ea*/ 	.byte	0x3f
	.zero		1


	//   ....[52]....
        /*07ec*/ 	.word	0x00010990
        /*07f0*/ 	.word	0x00000006
        /*07f4*/ 	.word	0x00000000
        /*07f8*/ 	.short	0x010a
        /*07fa*/ 	.byte	0x3f
	.zero		1


	//   ....[53]....
        /*07fc*/ 	.word	0x00010a00
        /*0800*/ 	.word	0x00000007
        /*0804*/ 	.word	0x00000000
        /*0808*/ 	.short	0x010a
        /*080a*/ 	.byte	0x3f
	.zero		1


	//   ....[54]....
        /*080c*/ 	.word	0x00010a70
        /*0810*/ 	.word	0x00000004
        /*0814*/ 	.word	0x00000000
        /*0818*/ 	.short	0x010a
        /*081a*/ 	.byte	0x3f
	.zero		1


	//   ....[55]....
        /*081c*/ 	.word	0x00010aa0
        /*0820*/ 	.word	0x00000003
        /*0824*/ 	.word	0x00000000
        /*0828*/ 	.short	0x010a
        /*082a*/ 	.byte	0x3f
	.zero		1


	//   ....[56]....
        /*082c*/ 	.word	0x00010b00
        /*0830*/ 	.word	0x00000007
        /*0834*/ 	.word	0x00022800
        /*0838*/ 	.short	0x010a
        /*083a*/ 	.byte	0x3f
	.zero		1


	//   ....[57]....
        /*083c*/ 	.word	0x00010b50
        /*0840*/ 	.word	0x00000006
        /*0844*/ 	.word	0x00022830
        /*0848*/ 	.short	0x010a
        /*084a*/ 	.byte	0x3f
	.zero		1


	//   ....[58]....
        /*084c*/ 	.word	0x00010ba0
        /*0850*/ 	.word	0x00000006
        /*0854*/ 	.word	0x00022850
        /*0858*/ 	.short	0x010a
        /*085a*/ 	.byte	0x3f
	.zero		1


	//   ....[59]....
        /*085c*/ 	.word	0x00010c00
        /*0860*/ 	.word	0x00000005
        /*0864*/ 	.word	0x00022830
        /*0868*/ 	.short	0x010a
        /*086a*/ 	.byte	0x3f
	.zero		1


	//   ....[60]....
        /*086c*/ 	.word	0x00010c50
        /*0870*/ 	.word	0x000000b1
        /*0874*/ 	.word	0x00022850
        /*0878*/ 	.short	0x010a
        /*087a*/ 	.byte	0x3f
	.zero		1


	//   ....[61]....
        /*087c*/ 	.word	0x00010cb0
        /*0880*/ 	.word	0x00000005
        /*0884*/ 	.word	0x00022830
        /*0888*/ 	.short	0x010a
        /*088a*/ 	.byte	0x3f
	.zero		1


	//   ....[62]....
        /*088c*/ 	.word	0x00010d00
        /*0890*/ 	.word	0x000000c5
        /*0894*/ 	.word	0x00022850
        /*0898*/ 	.short	0x010a
        /*089a*/ 	.byte	0x3f
	.zero		1


	//   ....[63]....
        /*089c*/ 	.word	0x00010ea0
        /*08a0*/ 	.word	0x00000008
        /*08a4*/ 	.word	0x00022840
        /*08a8*/ 	.short	0x010a
        /*08aa*/ 	.byte	0x3f
	.zero		1


	//   ....[64]....
        /*08ac*/ 	.word	0x00010f20
        /*08b0*/ 	.word	0x00000008
        /*08b4*/ 	.word	0x00022820
        /*08b8*/ 	.short	0x010a
        /*08ba*/ 	.byte	0x3f
	.zero		1


	//   ....[65]....
        /*08bc*/ 	.word	0x00010f70
        /*08c0*/ 	.word	0x0000000b
        /*08c4*/ 	.word	0x00022860
        /*08c8*/ 	.short	0x010a
        /*08ca*/ 	.byte	0x3f
	.zero		1


	//   ....[66]....
        /*08cc*/ 	.word	0x00010fc0
        /*08d0*/ 	.word	0x00000002
        /*08d4*/ 	.word	0x00022840
        /*08d8*/ 	.short	0x010a
        /*08da*/ 	.byte	0x3f
	.zero		1


	//   ....[67]....
        /*08dc*/ 	.word	0x00011010
        /*08e0*/ 	.word	0x00000002
        /*08e4*/ 	.word	0x00022860
        /*08e8*/ 	.short	0x010a
        /*08ea*/ 	.byte	0x3f
	.zero		1


	//   ....[68]....
        /*08ec*/ 	.word	0x00011060
        /*08f0*/ 	.word	0x00000002
        /*08f4*/ 	.word	0x00022840
        /*08f8*/ 	.short	0x010a
        /*08fa*/ 	.byte	0x3f
	.zero		1


	//   ....[69]....
        /*08fc*/ 	.word	0x000110b0
        /*0900*/ 	.word	0x00000002
        /*0904*/ 	.word	0x00022860
        /*0908*/ 	.short	0x010a
        /*090a*/ 	.byte	0x3f
	.zero		1


	//   ....[70]....
        /*090c*/ 	.word	0x00011100
        /*0910*/ 	.word	0x00000002
        /*0914*/ 	.word	0x00022840
        /*0918*/ 	.short	0x010a
        /*091a*/ 	.byte	0x3f
	.zero		1


	//   ....[71]....
        /*091c*/ 	.word	0x00011150
        /*0920*/ 	.word	0x00000002
        /*0924*/ 	.word	0x00022860
        /*0928*/ 	.short	0x010a
        /*092a*/ 	.byte	0x3f
	.zero		1


	//   ....[72]....
        /*092c*/ 	.word	0x00011b10
        /*0930*/ 	.word	0x00000000
        /*0934*/ 	.word	0x00022820
        /*0938*/ 	.short	0x010a
        /*093a*/ 	.byte	0x3f
	.zero		1


	//   ....[73]....
        /*093c*/ 	.word	0x00011cb0
        /*0940*/ 	.word	0x00000006
        /*0944*/ 	.word	0x00000000
        /*0948*/ 	.short	0x010a
        /*094a*/ 	.byte	0x3f
	.zero		1


	//   ....[74]....
        /*094c*/ 	.word	0x00011d00
        /*0950*/ 	.word	0x00000007
        /*0954*/ 	.word	0x00000000
        /*0958*/ 	.short	0x010a
        /*095a*/ 	.byte	0x3f
	.zero		1


	//   ....[75]....
        /*095c*/ 	.word	0x00011d50
        /*0960*/ 	.word	0x00000004
        /*0964*/ 	.word	0x00000000
        /*0968*/ 	.short	0x010a
        /*096a*/ 	.byte	0x3f
	.zero		1


	//----- nvinfo : EIATTR_NUM_MBARRIERS
	.align		4
.L_556:
        /*096c*/ 	.byte	0x03, 0x38
        /*096e*/ 	.short	0x0016


	//----- nvinfo : EIATTR_EXIT_INSTR_OFFSETS
	.align		4
        /*0970*/ 	.byte	0x04, 0x1c
        /*0972*/ 	.short	(.L_558 - .L_557)


	//   ....[0]....
.L_557:
        /*0974*/ 	.word	0x00000a90


	//   ....[1]....
        /*0978*/ 	.word	0x0000bf20


	//   ....[2]....
        /*097c*/ 	.word	0x0000bf80


	//   ....[3]....
        /*0980*/ 	.word	0x00010af0


	//----- nvinfo : EIATTR_MAX_THREADS
	.align		4
.L_558:
        /*0984*/ 	.byte	0x04, 0x05
        /*0986*/ 	.short	(.L_560 - .L_559)
.L_559:
        /*0988*/ 	.word	0x00000180
        /*098c*/ 	.word	0x00000001
        /*0990*/ 	.word	0x00000001


	//----- nvinfo : EIATTR_CRS_STACK_SIZE
	.align		4
.L_560:
        /*0994*/ 	.byte	0x04, 0x1e
        /*0996*/ 	.short	(.L_562 - .L_561)
.L_561:
        /*0998*/ 	.word	0x00000000


	//----- nvinfo : EIATTR_CBANK_PARAM_SIZE
	.align		4
.L_562:
        /*099c*/ 	.byte	0x03, 0x19
        /*099e*/ 	.short	0x0a70


	//----- nvinfo : EIATTR_PARAM_CBANK
	.align		4
        /*09a0*/ 	.byte	0x04, 0x0a
        /*09a2*/ 	.short	(.L_564 - .L_563)
	.align		4
.L_563:
        /*09a4*/ 	.word	index@(.nv.constant0._ZN7cutlass13device_kernelIN5flash11enable_sm90INS1_16FlashAttnFwdSm90INS1_25CollectiveMainloopFwdSm90ILi2EN4cute5tupleIJNS5_1CILi1EEES8_S8_EEENS6_IJNS7_ILi128EEENS7_ILi96EEENS7_ILi64EEEEEELi256ENS_6half_tEfNS_4arch4Sm90ELb1ELb0ELb1ELb1ELb0ELb0ELb0ELb1ELb0ELb0ELb0ELb0EEENS1_21CollectiveEpilogueFwdINS6_IJSA_NS7_ILi256EEESB_EEES9_SE_SG_Li256ELb1ELb0ELb0ELb0EEENS1_36VarlenDynamicPersistentTileSchedulerILi128ELi96ELi256ELi32ELb0ELb0ELb1ELb1ELb1ELb1EEEEEEEEEvNT_6ParamsE)
        /*09a8*/ 	.short	0x0210
        /*09aa*/ 	.short	0x0a70


	//----- nvinfo : EIATTR_SW_WAR
	.align		4
.L_564:
        /*09ac*/ 	.byte	0x04, 0x36
        /*09ae*/ 	.short	(.L_566 - .L_565)
.L_565:
        /*09b0*/ 	.word	0x00000008
.L_566:


//--------------------- .nv.info._ZN7cutlass13device_kernelIN5flash11enable_sm90INS1_16FlashAttnFwdSm90INS1_25CollectiveMainloopFwdSm90ILi2EN4cute5tupleIJNS5_1CILi1EEES8_S8_EEENS6_IJNS7_ILi128EEENS7_ILi96EEENS7_ILi64EEEEEELi256ENS_6half_tEfNS_4arch4Sm90ELb1ELb0ELb1ELb1ELb0ELb1ELb0ELb1ELb0ELb0ELb0ELb0EEENS1_21CollectiveEpilogueFwdINS6_IJSA_NS7_ILi256EEESB_EEES9_SE_SG_Li256ELb1ELb0ELb0ELb0EEENS1_36VarlenDynamicPersistentTileSchedulerILi128ELi96ELi256ELi32ELb0ELb0ELb1ELb1ELb1ELb1EEEEEEEEEvNT_6ParamsE --------------------------
	.section	.nv.info._ZN7cutlass13device_kernelIN5flash11enable_sm90INS1_16FlashAttnFwdSm90INS1_25CollectiveMainloopFwdSm90ILi2EN4cute5tupleIJNS5_1CILi1EEES8_S8_EEENS6_IJNS7_ILi128EEENS7_ILi96EEENS7_ILi64EEEEEELi256ENS_6half_tEfNS_4arch4Sm90ELb1ELb0ELb1ELb1ELb0ELb1ELb0ELb1ELb0ELb0ELb0ELb0EEENS1_21CollectiveEpilogueFwdINS6_IJSA_NS7_ILi256EEESB_EEES9_SE_SG_Li256ELb1ELb0ELb0ELb0EEENS1_36VarlenDynamicPersistentTileSchedulerILi128ELi96ELi256ELi32ELb0ELb0ELb1ELb1ELb1ELb1EEEEEEEEEvNT_6ParamsE,"",@"SHT_CUDA_INFO"
	.sectionflags	@""
	.align	4


	//----- nvinfo : EIATTR_CUDA_API_VERSION
	.align		4
        /*0000*/ 	.byte	0x04, 0x37
        /*0002*/ 	.short	(.L_568 - .L_567)
.L_567:
        /*0004*/ 	.word	0x00000082


	//----- nvinfo : EIATTR_KPARAM_INFO
	.align		4
.L_568:
        /*0008*/ 	.byte	0x04, 0x17
        /*000a*/ 	.short	(.L_570 - .L_569)
.L_569:
        /*000c*/ 	.word	0x00000000
        /*0010*/ 	.short	0x0000
        /*0012*/ 	.short	0x0070
        /*0014*/ 	.byte	0x00, 0xf0, 0x01, 0x28


	//----- nvinfo : EIATTR_SPARSE_MMA_MASK
	.align		4
.L_570:
        /*0018*/ 	.byte	0x03, 0x50
        /*001a*/ 	.short	0x0000


	//----- nvinfo : EIATTR_MAXREG_COUNT
	.align		4
        /*001c*/ 	.byte	0x03, 0x1b
        /*001e*/ 	.short	0x00a8


	//----- nvinfo : EIATTR_NUM_BARRIERS
	.align		4
        /*0020*/ 	.byte	0x02, 0x4c
        /*0022*/ 	.byte	0x10
	.zero		1


	//----- nvinfo : EIATTR_EXTERNS
	.align		4
        /*0024*/ 	.byte	0x04, 0x0f
        /*0026*/ 	.short	(.L_572 - .L_571)


	//   ....[0]....
	.align		4
.L_571:
        /*0028*/ 	.word	index@(__assertfail)


	//----- nvinfo : EIATTR_ANNOTATIONS
	.align		4
.L_572:
        /*002c*/ 	.byte	0x04, 0x55
        /*002e*/ 	.short	(.L_574 - .L_573)


	//   ....[0]....
.L_573:
        /* <DEDUP_REMOVED lines=39> */


	//----- nvinfo : EIATTR_MERCURY_ISA_VERSION
	.align		4
.L_574:
        /*0290*/ 	.byte	0x03, 0x5f
        /*0292*/ 	.short	0x0101


	//----- nvinfo : EIATTR_UNUSED_LOAD_BYTE_OFFSET
	.align		4
        /*0294*/ 	.byte	0x04, 0x44
        /*0296*/ 	.short	(.L_576 - .L_575)


	//   ....[0]....
.L_575:
        /*0298*/ 	.word	0x00000b00
        /*029c*/ 	.word	0x0000fff0


	//   ....[1]....
        /*02a0*/ 	.word	0x00010a70
        /*02a4*/ 	.word	0x0000fff0


	//----- nvinfo : EIATTR_INT_WARP_WIDE_INSTR_OFFSETS
	.align		4
.L_576:
        /*02a8*/ 	.byte	0x04, 0x31
        /*02aa*/ 	.short	(.L_578 - .L_577)


	//   ....[0]....
.L_577:
        /*02ac*/ 	.word	0x000001c0


	//   ....[1]....
        /*02b0*/ 	.word	0x00000200


	//   ....[2]....
        /*02b4*/ 	.word	0x00000270


	//   ....[3]....
        /*02b8*/ 	.word	0x00015500


	//   ....[4]....
        /*02bc*/ 	.word	0x00015590


	//   ....[5]....
        /*02c0*/ 	.word	0x00015a10


	//   ....[6]....
        /*02c4*/ 	.word	0x00015a40


	//   ....[7]....
        /*02c8*/ 	.word	0x00017de0


	//   ....[8]....
        /*02cc*/ 	.word	0x00017e70


	//----- nvinfo : EIATTR_COOP_GROUP_MASK_REGIDS
	.align		4
.L_578:
        /*02d0*/ 	.byte	0x04, 0x29
        /*02d2*/ 	.short	(.L_580 - .L_579)


	//   ....[0]....
.L_579:
        /*02d4*/ 	.word	0xffffffff


	//   ....[1]....
        /*02d8*/ 	.word	0xffffffff


	//   ....[2]....
        /*02dc*/ 	.word	0xffffffff


	//   ....[3]....
        /*02e0*/ 	.word	0xffffffff


	//   ....[4]....
        /*02e4*/ 	.word	0xffffffff


	//   ....[5]....
        /*02e8*/ 	.word	0xffffffff


	//   ....[6]....
        /*02ec*/ 	.word	0xffffffff


	//   ....[7]....
        /*02f0*/ 	.word	0xffffffff


	//   ....[8]....
        /*02f4*/ 	.word	0xffffffff


	//   ....[9]....
        /*02f8*/ 	.word	0xffffffff


	//   ....[10]....
        /*02fc*/ 	.word	0xffffffff


	//   ....[11]....
        /*0300*/ 	.word	0xffffffff


	//   ....[12]....
        /*0304*/ 	.word	0xffffffff


	//   ....[13]....
        /*0308*/ 	.word	0xffffffff


	//   ....[14]....
        /*030c*/ 	.word	0xffffffff


	//   ....[15]....
        /*0310*/ 	.word	0xffffffff


	//   ....[16]....
        /*0314*/ 	.word	0xffffffff


	//   ....[17]....
        /*0318*/ 	.word	0xffffffff


	//   ....[18]....
        /*031c*/ 	.word	0xffffffff


	//   ....[19]....
        /*0320*/ 	.word	0xffffffff


	//   ....[20]....
        /*0324*/ 	.word	0xffffffff


	//   ....[21]....
        /*0328*/ 	.word	0xffffffff


	//   ....[22]....
        /*032c*/ 	.word	0xffffffff


	//   ....[23]....
        /*0330*/ 	.word	0xffffffff


	//   ....[24]....
        /*0334*/ 	.word	0xffffffff


	//   ....[25]....
        /*0338*/ 	.word	0xffffffff


	//   ....[26]....
        /*033c*/ 	.word	0xffffffff


	//   ....[27]....
        /*0340*/ 	.word	0xffffffff


	//   ....[28]....
        /*0344*/ 	.word	0xffffffff


	//   ....[29]....
        /*0348*/ 	.word	0xffffffff


	//   ....[30]....
        /*034c*/ 	.word	0xffffffff


	//   ....[31]....
        /*0350*/ 	.word	0xffffffff


	//   ....[32]....
        /*0354*/ 	.word	0xffffffff


	//   ....[33]....
        /*0358*/ 	.word	0xffffffff


	//   ....[34]....
        /*035c*/ 	.word	0xffffffff


	//   ....[35]....
        /*0360*/ 	.word	0xffffffff


	//   ....[36]....
        /*0364*/ 	.word	0xffffffff


	//   ....[37]....
        /*0368*/ 	.word	0xffffffff


	//   ....[38]....
        /*036c*/ 	.word	0xffffffff


	//   ....[39]....
        /*0370*/ 	.word	0xffffffff


	//   ....[40]....
        /*0374*/ 	.word	0xffffffff


	//   ....[41]....
        /*0378*/ 	.word	0xffffffff


	//   ....[42]....
        /*037c*/ 	.word	0xffffffff


	//   ....[43]....
        /*0380*/ 	.word	0xffffffff


	//   ....[44]....
        /*0384*/ 	.word	0xffffffff


	//   ....[45]....
        /*0388*/ 	.word	0xffffffff


	//   ....[46]....
        /*038c*/ 	.word	0xffffffff


	//   ....[47]....
        /*0390*/ 	.word	0xffffffff


	//   ....[48]....
        /*0394*/ 	.word	0xffffffff


	//   ....[49]....
        /*0398*/ 	.word	0xffffffff


	//   ....[50]....
        /*039c*/ 	.word	0xffffffff


	//   ....[51]....
        /*03a0*/ 	.word	0xffffffff


	//   ....[52]....
        /*03a4*/ 	.word	0xffffffff


	//   ....[53]....
        /*03a8*/ 	.word	0xffffffff


	//   ....[54]....
        /*03ac*/ 	.word	0xffffffff


	//   ....[55]....
        /*03b0*/ 	.word	0xffffffff


	//   ....[56]....
        /*03b4*/ 	.word	0xffffffff


	//   ....[57]....
        /*03b8*/ 	.word	0xffffffff


	//   ....[58]....
        /*03bc*/ 	.word	0x0500000f


	//   ....[59]....
        /*03c0*/ 	.word	0x0500000f


	//   ....[60]....
        /*03c4*/ 	.word	0x0500000f


	//   ....[61]....
        /*03c8*/ 	.word	0x0500000f


	//   ....[62]....
        /*03cc*/ 	.word	0x0500000f


	//   ....[63]....
        /*03d0*/ 	.word	0x0500000f


	//   ....[64]....
        /*03d4*/ 	.word	0x0500000f


	//   ....[65]....
        /*03d8*/ 	.word	0x0500000f


	//   ....[66]....
        /*03dc*/ 	.word	0x0500000f


	//   ....[67]....
        /*03e0*/ 	.word	0x0500000f


	//   ....[68]....
        /*03e4*/ 	.word	0x0500000f


	//   ....[69]....
        /*03e8*/ 	.word	0x0500000f


	//   ....[70]....
        /*03ec*/ 	.word	0x0500000f


	//   ....[71]....
        /*03f0*/ 	.word	0x0500000f


	//   ....[72]....
        /*03f4*/ 	.word	0x0500000f


	//   ....[73]....
        /*03f8*/ 	.word	0x0500000f


	//   ....[74]....
        /*03fc*/ 	.word	0x0500000f


	//   ....[75]....
        /*0400*/ 	.word	0x0500000f


	//   ....[76]....
        /*0404*/ 	.word	0x0500000f


	//   ....[77]....
        /*0408*/ 	.word	0x0500000f


	//   ....[78]....
        /*040c*/ 	.word	0x0500000f


	//   ....[79]....
        /*0410*/ 	.word	0x0500000f


	//   ....[80]....
        /*0414*/ 	.word	0x0500000f


	//   ....[81]....
        /*0418*/ 	.word	0x0500000f


	//   ....[82]....
        /*041c*/ 	.word	0x0500000f


	//   ....[83]....
        /*0420*/ 	.word	0x0500000f


	//   ....[84]....
        /*0424*/ 	.word	0x0500000f


	//   ....[85]....
        /*0428*/ 	.word	0x0500000f


	//   ....[86]....
        /*042c*/ 	.word	0x0500000f


	//   ....[87]....
        /*0430*/ 	.word	0x0500000f


	//   ....[88]....
        /*0434*/ 	.word	0x0500000f


	//   ....[89]....
        /*0438*/ 	.word	0x0500000f


	//   ....[90]....
        /*043c*/ 	.word	0x0500000f


	//   ....[91]....
        /*0440*/ 	.word	0x0500000f


	//   ....[92]....
        /*0444*/ 	.word	0x0500000f


	//   ....[93]....
        /*0448*/ 	.word	0x0500000f


	//   ....[94]....
        /*044c*/ 	.word	0x0500000f


	//----- nvinfo : EIATTR_COOP_GROUP_INSTR_OFFSETS
	.align		4
.L_580:
        /*0450*/ 	.byte	0x04, 0x28
        /*0452*/ 	.short	(.L_582 - .L_581)


	//   ....[0]....
.L_581:
        /*0454*/ 	.word	0x00000070


	//   ....[1]....
        /*0458*/ 	.word	0x000001d0


	//   ....[2]....
        /*045c*/ 	.word	0x00000220


	//   ....[3]....
        /*0460*/ 	.word	0x00000450


	//   ....[4]....
        /*0464*/ 	.word	0x000005b0


	//   ....[5]....
        /*0468*/ 	.word	0x000006d0


	//   ....[6]....
        /*046c*/ 	.word	0x00000830


	//   ....[7]....
        /*0470*/ 	.word	0x00005ab0


	//   ....[8]....
        /*0474*/ 	.word	0x00009930


	//   ....[9]....
        /*0478*/ 	.word	0x000099c0


	//   ....[10]....
        /*047c*/ 	.word	0x0000a0c0


	//   ....[11]....
        /*0480*/ 	.word	0x0000a110


	//   ....[12]....
        /*0484*/ 	.word	0x0000bc80


	//   ....[13]....
        /*0488*/ 	.word	0x0000bd50


	//   ....[14]....
        /*048c*/ 	.word	0x0000c510


	//   ....[15]....
        /*0490*/ 	.word	0x0000c560


	//   ....[16]....
        /*0494*/ 	.word	0x0000e4d0


	//   ....[17]....
        /*0498*/ 	.word	0x0000e530


	//   ....[18]....
        /*049c*/ 	.word	0x0000e9c0


	//   ....[19]....
        /*04a0*/ 	.word	0x0000eb80


	//   ....[20]....
        /*04a4*/ 	.word	0x0000fff0


	//   ....[21]....
        /*04a8*/ 	.word	0x00010050


	//   ....[22]....
        /*04ac*/ 	.word	0x000100b0


	//   ....[23]....
        /*04b0*/ 	.word	0x00010100


	//   ....[24]....
        /*04b4*/ 	.word	0x000133f0


	//   ....[25]....
        /*04b8*/ 	.word	0x00013570


	//   ....[26]....
        /*04bc*/ 	.word	0x000135a0


	//   ....[27]....
        /*04c0*/ 	.word	0x000135e0


	//   ....[28]....
        /*04c4*/ 	.word	0x00013650


	//   ....[29]....
        /*04c8*/ 	.word	0x000136b0


	//   ....[30]....
        /*04cc*/ 	.word	0x000136f0


	//   ....[31]....
        /*04d0*/ 	.word	0x00013890


	//   ....[32]....
        /*04d4*/ 	.word	0x000138f0


	//   ....[33]....
        /*04d8*/ 	.word	0x00013930


	//   ....[34]....
        /*04dc*/ 	.word	0x00013970


	//   ....[35]....
        /*04e0*/ 	.word	0x000139a0


	//   ....[36]....
        /*04e4*/ 	.word	0x000139d0


	//   ....[37]....
        /*04e8*/ 	.word	0x00013a60


	//   ....[38]....
        /*04ec*/ 	.word	0x00013ac0


	//   ....[39]....
        /*04f0*/ 	.word	0x00013b50


	//   ....[40]....
        /*04f4*/ 	.word	0x00017f00


	//   ....[41]....
        /*04f8*/ 	.word	0x00017f10


	//   ....[42]....
        /*04fc*/ 	.word	0x00018020


	//   ....[43]....
        /*0500*/ 	.word	0x00018080


	//   ....[44]....
        /*0504*/ 	.word	0x000180c0


	//   ....[45]....
        /*0508*/ 	.word	0x00018100


	//   ....[46]....
        /*050c*/ 	.word	0x00018130


	//   ....[47]....
        /*0510*/ 	.word	0x00018160


	//   ....[48]....
        /*0514*/ 	.word	0x000182f0


	//   ....[49]....
        /*0518*/ 	.word	0x00018350


	//   ....[50]....
        /*051c*/ 	.word	0x00018390


	//   ....[51]....
        /*0520*/ 	.word	0x000183d0


	//   ....[52]....
        /*0524*/ 	.word	0x00018400


	//   ....[53]....
        /*0528*/ 	.word	0x00018430


	//   ....[54]....
        /*052c*/ 	.word	0x000184f0


	//   ....[55]....
        /*0530*/ 	.word	0x00018510


	//   ....[56]....
        /*0534*/ 	.word	0x00018580


	//   ....[57]....
        /*0538*/ 	.word	0x00018c10


	//   ....[58]....
        /*053c*/ 	.word	0x000190a0


	//   ....[59]....
        /*0540*/ 	.word	0x00019140


	//   ....[60]....
        /*0544*/ 	.word	0x000191e0


	//   ....[61]....
        /*0548*/ 	.word	0x00019280


	//   ....[62]....
        /*054c*/ 	.word	0x00019320


	//   ....[63]....
        /*0550*/ 	.word	0x000193c0


	//   ....[64]....
        /*0554*/ 	.word	0x00019460


	//   ....[65]....
        /*0558*/ 	.word	0x00019500


	//   ....[66]....
        /*055c*/ 	.word	0x000195a0


	//   ....[67]....
        /*0560*/ 	.word	0x00019690


	//   ....[68]....
        /*0564*/ 	.word	0x00019730


	//   ....[69]....
        /*0568*/ 	.word	0x000197d0


	//   ....[70]....
        /*056c*/ 	.word	0x00019870


	//   ....[71]....
        /*0570*/ 	.word	0x00019910


	//   ....[72]....
        /*0574*/ 	.word	0x000199b0


	//   ....[73]....
        /*0578*/ 	.word	0x00019a50


	//   ....[74]....
        /*057c*/ 	.word	0x00019af0


	//   ....[75]....
        /*0580*/ 	.word	0x00019df0


	//   ....[76]....
        /*0584*/ 	.word	0x0001a0d0


	//   ....[77]....
        /*0588*/ 	.word	0x0001a4f0


	//   ....[78]....
        /*058c*/ 	.word	0x0001a580


	//   ....[79]....
        /*0590*/ 	.word	0x0001a620


	//   ....[80]....
        /*0594*/ 	.word	0x0001a6d0


	//   ....[81]....
        /*0598*/ 	.word	0x0001a750


	//   ....[82]....
        /*059c*/ 	.word	0x0001a7d0


	//   ....[83]....
        /*05a0*/ 	.word	0x0001a850


	//   ....[84]....
        /*05a4*/ 	.word	0x0001a8d0


	//   ....[85]....
        /*05a8*/ 	.word	0x0001a960


	//   ....[86]....
        /*05ac*/ 	.word	0x0001aa10


	//   ....[87]....
        /*05b0*/ 	.word	0x0001aa90


	//   ....[88]....
        /*05b4*/ 	.word	0x0001ab10


	//   ....[89]....
        /*05b8*/ 	.word	0x0001ab90


	//   ....[90]....
        /*05bc*/ 	.word	0x0001ac10


	//   ....[91]....
        /*05c0*/ 	.word	0x0001ac80


	//   ....[92]....
        /*05c4*/ 	.word	0x0001ad20


	//   ....[93]....
        /*05c8*/ 	.word	0x0001adb0


	//   ....[94]....
        /*05cc*/ 	.word	0x0001aee0


	//----- nvinfo : EIATTR_REG_RECONFIG
	.align		4
.L_582:
        /*05d0*/ 	.byte	0x01, 0x54
	.zero		2


	//----- nvinfo : EIATTR_SYSCALL_OFFSETS
	.align		4
        /*05d4*/ 	.byte	0x04, 0x46
        /*05d6*/ 	.short	(.L_584 - .L_583)


	//   ....[0]....
.L_583:
        /*05d8*/ 	.word	0x00001750


	//   ....[1]....
        /*05dc*/ 	.word	0x000018a0


	//   ....[2]....
        /*05e0*/ 	.word	0x00005c50


	//   ....[3]....
        /*05e4*/ 	.word	0x000060e0


	//   ....[4]....
        /*05e8*/ 	.word	0x00015720


	//   ....[5]....
        /*05ec*/ 	.word	0x00015860


	//   ....[6]....
        /*05f0*/ 	.word	0x00015960


	//----- nvinfo : EIATTR_MBARRIER_INSTR_OFFSETS
	.align		4
.L_584:
        /*05f4*/ 	.byte	0x04, 0x39
        /*05f6*/ 	.short	(.L_586 - .L_585)


	//   ....[0]....
.L_585:
        /*05f8*/ 	.word	0x00000300
        /*05fc*/ 	.word	0x000000ff
        /*0600*/ 	.word	0x00022800
        /*0604*/ 	.short	0x0100
        /*0606*/ 	.byte	0x08
	.zero		1


	//   ....[1]....
        /*0608*/ 	.word	0x00000310
        /*060c*/ 	.word	0x000000ff
        /*0610*/ 	.word	0x00022820
        /*0614*/ 	.short	0x0100
        /*0616*/ 	.byte	0x08
	.zero		1


	//   ....[2]....
        /*0618*/ 	.word	0x00000400
        /*061c*/ 	.word	0x000000ff
        /*0620*/ 	.word	0x00022830
        /*0624*/ 	.short	0x0100
        /*0626*/ 	.byte	0x08
	.zero		1


	//   ....[3]....
        /*0628*/ 	.word	0x00000410
        /*062c*/ 	.word	0x000000ff
        /*0630*/ 	.word	0x00022840
        /*0634*/ 	.short	0x0100
        /*0636*/ 	.byte	0x08
	.zero		1


	//   ....[4]....
        /*0638*/ 	.word	0x00000420
        /*063c*/ 	.word	0x000000ff
        /*0640*/ 	.word	0x00022838
        /*0644*/ 	.short	0x0100
        /*0646*/ 	.byte	0x08
	.zero		1


	//   ....[5]....
        /*0648*/ 	.word	0x00000430
        /*064c*/ 	.word	0x000000ff
        /*0650*/ 	.word	0x00022848
        /*0654*/ 	.short	0x0100
        /*0656*/ 	.byte	0x08
	.zero		1


	//   ....[6]....
        /*0658*/ 	.word	0x00000560
        /*065c*/ 	.word	0x000000ff
        /*0660*/ 	.word	0x00022850
        /*0664*/ 	.short	0x0100
        /*0666*/ 	.byte	0x08
	.zero		1


	//   ....[7]....
        /*0668*/ 	.word	0x00000570
        /*066c*/ 	.word	0x000000ff
        /*0670*/ 	.word	0x00022860
        /*0674*/ 	.short	0x0100
        /*0676*/ 	.byte	0x08
	.zero		1


	//   ....[8]....
        /*0678*/ 	.word	0x00000580
        /*067c*/ 	.word	0x000000ff
        /*0680*/ 	.word	0x00022858
        /*0684*/ 	.short	0x0100
        /*0686*/ 	.byte	0x08
	.zero		1


	//   ....[9]....
        /*0688*/ 	.word	0x00000590
        /*068c*/ 	.word	0x000000ff
        /*0690*/ 	.word	0x00022868
        /*0694*/ 	.short	0x0100
        /*0696*/ 	.byte	0x08
	.zero		1


	//   ....[10]....
        /*0698*/ 	.word	0x00000680
        /*069c*/ 	.word	0x000000ff
        /*06a0*/ 	.word	0x00022870
        /*06a4*/ 	.short	0x0100
        /*06a6*/ 	.byte	0x06
	.zero		1


	//   ....[11]....
        /*06a8*/ 	.word	0x00000690
        /*06ac*/ 	.word	0x000000ff
        /*06b0*/ 	.word	0x00022880
        /*06b4*/ 	.short	0x0100
        /*06b6*/ 	.byte	0x06
	.zero		1


	//   ....[12]....
        /*06b8*/ 	.word	0x000006a0
        /*06bc*/ 	.word	0x000000ff
        /*06c0*/ 	.word	0x00022878
        /*06c4*/ 	.short	0x0100
        /*06c6*/ 	.byte	0x06
	.zero		1


	//   ....[13]....
        /*06c8*/ 	.word	0x000006b0
        /*06cc*/ 	.word	0x000000ff
        /*06d0*/ 	.word	0x00022888
        /*06d4*/ 	.short	0x0100
        /*06d6*/ 	.byte	0x06
	.zero		1


	//   ....[14]....
        /*06d8*/ 	.word	0x000007e0
        /*06dc*/ 	.word	0x000000ff
        /*06e0*/ 	.word	0x00022890
        /*06e4*/ 	.short	0x0100
        /*06e6*/ 	.byte	0x08
	.zero		1


	//   ....[15]....
        /*06e8*/ 	.word	0x000007f0
        /*06ec*/ 	.word	0x000000ff
        /*06f0*/ 	.word	0x000228a0
        /*06f4*/ 	.short	0x0100
        /*06f6*/ 	.byte	0x08
	.zero		1


	//   ....[16]....
        /*06f8*/ 	.word	0x00000800
        /*06fc*/ 	.word	0x000000ff
        /*0700*/ 	.word	0x00022898
        /*0704*/ 	.short	0x0100
        /*0706*/ 	.byte	0x08
	.zero		1


	//   ....[17]....
        /*0708*/ 	.word	0x00000810
        /*070c*/ 	.word	0x000000ff
        /*0710*/ 	.word	0x000228a8
        /*0714*/ 	.short	0x0100
        /*0716*/ 	.byte	0x08
	.zero		1


	//   ....[18]....
        /*0718*/ 	.word	0x00000940
        /*071c*/ 	.word	0x000000ff
        /*0720*/ 	.word	0x000228b0
        /*0724*/ 	.short	0x0100
        /*0726*/ 	.byte	0x08
	.zero		1


	//   ....[19]....
        /*0728*/ 	.word	0x00000950
        /*072c*/ 	.word	0x000000ff
        /*0730*/ 	.word	0x000228c0
        /*0734*/ 	.short	0x0100
        /*0736*/ 	.byte	0x08
	.zero		1


	//   ....[20]....
        /*0738*/ 	.word	0x00000960
        /*073c*/ 	.word	0x000000ff
        /*0740*/ 	.word	0x000228b8
        /*0744*/ 	.short	0x0100
        /*0746*/ 	.byte	0x08
	.zero		1


	//   ....[21]....
        /*0748*/ 	.word	0x00000970
        /*074c*/ 	.word	0x000000ff
        /*0750*/ 	.word	0x000228c8
        /*0754*/ 	.short	0x0100
        /*0756*/ 	.byte	0x08
	.zero		1


	//   ....[22]....
        /*0758*/ 	.word	0x00002b30
        /*075c*/ 	.word	0x00000058
        /*0760*/ 	.word	0x00022890
        /*0764*/ 	.short	0x010a
        /*0766*/ 	.byte	0x3f
	.zero		1


	//   ....[23]....
        /*0768*/ 	.word	0x00003cb0
        /*076c*/ 	.word	0x00000058
        /*0770*/ 	.word	0x00022890
        /*0774*/ 	.short	0x010a
        /*0776*/ 	.byte	0x3f
	.zero		1


	//   ....[24]....
        /*0778*/ 	.word	0x00004c90
        /*077c*/ 	.word	0x00000058
        /*0780*/ 	.word	0x00022890
        /*0784*/ 	.short	0x010a
        /*0786*/ 	.byte	0x3f
	.zero		1


	//   ....[25]....
        /*0788*/ 	.word	0x00004ea0
        /*078c*/ 	.word	0x00000004
        /*0790*/ 	.word	0x00000000
        /*0794*/ 	.short	0x0101
        /*0796*/ 	.byte	0x3f
	.zero		1


	//   ....[26]....
        /*0798*/ 	.word	0x00004ee0
        /*079c*/ 	.word	0x00000058
        /*07a0*/ 	.word	0x000228b0
        /*07a4*/ 	.short	0x010a
        /*07a6*/ 	.byte	0x3f
	.zero		1


	//   ....[27]....
        /*07a8*/ 	.word	0x00005530
        /*07ac*/ 	.word	0x00000058
        /*07b0*/ 	.word	0x00000000
        /*07b4*/ 	.short	0x0101
        /*07b6*/ 	.byte	0x3f
	.zero		1


	//   ....[28]....
        /*07b8*/ 	.word	0x00005ce0
        /*07bc*/ 	.word	0x00000012
        /*07c0*/ 	.word	0x00022800
        /*07c4*/ 	.short	0x010a
        /*07c6*/ 	.byte	0x3f
	.zero		1


	//   ....[29]....
        /*07c8*/ 	.word	0x00005d30
        /*07cc*/ 	.word	0x00000012
        /*07d0*/ 	.word	0x00022800
        /*07d4*/ 	.short	0x010a
        /*07d6*/ 	.byte	0x3f
	.zero		1


	//   ....[30]....
        /*07d8*/ 	.word	0x00006950
        /*07dc*/ 	.word	0x00000012
        /*07e0*/ 	.word	0x00022800
        /*07e4*/ 	.short	0x010a
        /*07e6*/ 	.byte	0x3f
	.zero		1


	//   ....[31]....
        /*07e8*/ 	.word	0x00007c80
        /*07ec*/ 	.word	0x00000012
        /*07f0*/ 	.word	0x00022800
        /*07f4*/ 	.short	0x010a
        /*07f6*/ 	.byte	0x3f
	.zero		1


	//   ....[32]....
        /*07f8*/ 	.word	0x00008b70
        /*07fc*/ 	.word	0x0000000d
        /*0800*/ 	.word	0x00022830
        /*0804*/ 	.short	0x010a
        /*0806*/ 	.byte	0x3f
	.zero		1


	//   ....[33]....
        /*0808*/ 	.word	0x00008c10
        /*080c*/ 	.word	0x0000000d
        /*0810*/ 	.word	0x00022830
        /*0814*/ 	.short	0x010a
        /*0816*/ 	.byte	0x3f
	.zero		1


	//   ....[34]....
        /*0818*/ 	.word	0x0000a5d0
        /*081c*/ 	.word	0x00000003
        /*0820*/ 	.word	0x00000000
        /*0824*/ 	.short	0x0101
        /*0826*/ 	.byte	0x3f
	.zero		1


	//   ....[35]....
        /*0828*/ 	.word	0x0000aa80
        /*082c*/ 	.word	0x0000000d
        /*0830*/ 	.word	0x00022850
        /*0834*/ 	.short	0x010a
        /*0836*/ 	.byte	0x3f
	.zero		1


	//   ....[36]....
        /*0838*/ 	.word	0x0000aad0
        /*083c*/ 	.word	0x0000000d
        /*0840*/ 	.word	0x00022850
        /*0844*/ 	.short	0x010a
        /*0846*/ 	.byte	0x3f
	.zero		1


	//   ....[37]....
        /*0848*/ 	.word	0x0000af30
        /*084c*/ 	.word	0x0000000d
        /*0850*/ 	.word	0x00000000
        /*0854*/ 	.short	0x0101
        /*0856*/ 	.byte	0x3f
	.zero		1


	//   ....[38]....
        /*0858*/ 	.word	0x0000b010
        /*085c*/ 	.word	0x0000000e
        /*0860*/ 	.word	0x00022830
        /*0864*/ 	.short	0x010a
        /*0866*/ 	.byte	0x3f
	.zero		1


	//   ....[39]....
        /*0868*/ 	.word	0x0000b070
        /*086c*/ 	.word	0x0000000e
        /*0870*/ 	.word	0x00022830
        /*0874*/ 	.short	0x010a
        /*0876*/ 	.byte	0x3f
	.zero		1


	//   ....[40]....
        /*0878*/ 	.word	0x0000c8d0
        /*087c*/ 	.word	0x000000a2
        /*0880*/ 	.word	0x00000000
        /*0884*/ 	.short	0x0101
        /*0886*/ 	.byte	0x3f
	.zero		1


	//   ....[41]....
        /*0888*/ 	.word	0x0000d6b0
        /*088c*/ 	.word	0x0000000e
        /*0890*/ 	.word	0x00022850
        /*0894*/ 	.short	0x010a
        /*0896*/ 	.byte	0x3f
	.zero		1


	//   ....[42]....
        /*0898*/ 	.word	0x0000d700
        /*089c*/ 	.word	0x0000000e
        /*08a0*/ 	.word	0x00022850
        /*08a4*/ 	.short	0x010a
        /*08a6*/ 	.byte	0x3f
	.zero		1


	//   ....[43]....
        /*08a8*/ 	.word	0x0000dad0
        /*08ac*/ 	.word	0x0000000e
        /*08b0*/ 	.word	0x00000000
        /*08b4*/ 	.short	0x0101
        /*08b6*/ 	.byte	0x3f
	.zero		1


	//   ....[44]....
        /*08b8*/ 	.word	0x0000dbd0
        /*08bc*/ 	.word	0x0000000d
        /*08c0*/ 	.word	0x00022830
        /*08c4*/ 	.short	0x010a
        /*08c6*/ 	.byte	0x3f
	.zero		1


	//   ....[45]....
        /*08c8*/ 	.word	0x0000dc30
        /*08cc*/ 	.word	0x0000000d
        /*08d0*/ 	.word	0x00022830
        /*08d4*/ 	.short	0x010a
        /*08d6*/ 	.byte	0x3f
	.zero		1


	//   ....[46]....
        /*08d8*/ 	.word	0x0000ee60
        /*08dc*/ 	.word	0x0000009a
        /*08e0*/ 	.word	0x00000000
        /*08e4*/ 	.short	0x0101
        /*08e6*/ 	.byte	0x3f
	.zero		1


	//   ....[47]....
        /*08e8*/ 	.word	0x0000fba0
        /*08ec*/ 	.word	0x0000000d
        /*08f0*/ 	.word	0x00022850
        /*08f4*/ 	.short	0x010a
        /*08f6*/ 	.byte	0x3f
	.zero		1


	//   ....[48]....
        /*08f8*/ 	.word	0x0000fbf0
        /*08fc*/ 	.word	0x0000000d
        /*0900*/ 	.word	0x00022850
        /*0904*/ 	.short	0x010a
        /*0906*/ 	.byte	0x3f
	.zero		1


	//   ....[49]....
        /*0908*/ 	.word	0x0000ffc0
        /*090c*/ 	.word	0x0000000d
        /*0910*/ 	.word	0x00000000
        /*0914*/ 	.short	0x0101
        /*0916*/ 	.byte	0x3f
	.zero		1


	//   ....[50]....
        /*0918*/ 	.word	0x00012100
        /*091c*/ 	.word	0x00000000
        /*0920*/ 	.word	0x00000000
        /*0924*/ 	.short	0x0101
        /*0926*/ 	.byte	0x3f
	.zero		1


	//   ....[51]....
        /*0928*/ 	.word	0x00014890
        /*092c*/ 	.word	0x00000009
        /*0930*/ 	.word	0x00022820
        /*0934*/ 	.short	0x010a
        /*0936*/ 	.byte	0x3f
	.zero		1


	//   ....[52]....
        /*0938*/ 	.word	0x00014920
        /*093c*/ 	.word	0x00000005
        /*0940*/ 	.word	0x000228a0
        /*0944*/ 	.short	0x010a
        /*0946*/ 	.byte	0x3f
	.zero		1


	//   ....[53]....
        /*0948*/ 	.word	0x00014b00
        /*094c*/ 	.word	0x00000005
        /*0950*/ 	.word	0x000228c0
        /*0954*/ 	.short	0x010a
        /*0956*/ 	.byte	0x3f
	.zero		1


	//   ....[54]....
        /*0958*/ 	.word	0x00014f10
        /*095c*/ 	.word	0x00000006
        /*0960*/ 	.word	0x000228a0
        /*0964*/ 	.short	0x010a
        /*0966*/ 	.byte	0x3f
	.zero		1


	//   ....[55]....
        /*0968*/ 	.word	0x000150d0
        /*096c*/ 	.word	0x00000006
        /*0970*/ 	.word	0x000228c0
        /*0974*/ 	.short	0x010a
        /*0976*/ 	.byte	0x3f
	.zero		1


	//   ....[56]....
        /*0978*/ 	.word	0x00015ea0
        /*097c*/ 	.word	0x00000005
        /*0980*/ 	.word	0x00022840
        /*0984*/ 	.short	0x010a
        /*0986*/ 	.byte	0x3f
	.zero		1


	//   ....[57]....
        /*0988*/ 	.word	0x00016290
        /*098c*/ 	.word	0x00000007
        /*0990*/ 	.word	0x00022820
        /*0994*/ 	.short	0x010a
        /*0996*/ 	.byte	0x3f
	.zero		1


	//   ....[58]....
        /*0998*/ 	.word	0x00016350
        /*099c*/ 	.word	0x00000002
        /*09a0*/ 	.word	0x00022860
        /*09a4*/ 	.short	0x010a
        /*09a6*/ 	.byte	0x3f
	.zero		1


	//   ....[59]....
        /*09a8*/ 	.word	0x00016970
        /*09ac*/ 	.word	0x00000003
        /*09b0*/ 	.word	0x00022840
        /*09b4*/ 	.short	0x010a
        /*09b6*/ 	.byte	0x3f
	.zero		1


	//   ....[60]....
        /*09b8*/ 	.word	0x00016b80
        /*09bc*/ 	.word	0x00000003
        /*09c0*/ 	.word	0x00022860
        /*09c4*/ 	.short	0x010a
        /*09c6*/ 	.byte	0x3f
	.zero		1


	//   ....[61]....
        /*09c8*/ 	.word	0x000170f0
        /*09cc*/ 	.word	0x00000002
        /*09d0*/ 	.word	0x00022840
        /*09d4*/ 	.short	0x010a
        /*09d6*/ 	.byte	0x3f
	.zero		1


	//   ....[62]....
        /*09d8*/ 	.word	0x000172f0
        /*09dc*/ 	.word	0x00000002
        /*09e0*/ 	.word	0x00022860
        /*09e4*/ 	.short	0x010a
        /*09e6*/ 	.byte	0x3f
	.zero		1


	//   ....[63]....
        /*09e8*/ 	.word	0x000177f0
        /*09ec*/ 	.word	0x00000002
        /*09f0*/ 	.word	0x00022840
        /*09f4*/ 	.short	0x010a
        /*09f6*/ 	.byte	0x3f
	.zero		1


	//   ....[64]....
        /*09f8*/ 	.word	0x00017a00
        /*09fc*/ 	.word	0x00000002
        /*0a00*/ 	.word	0x00022860
        /*0a04*/ 	.short	0x010a
        /*0a06*/ 	.byte	0x3f
	.zero		1


	//   ....[65]....
        /*0a08*/ 	.word	0x00018b90
        /*0a0c*/ 	.word	0x00000000
        /*0a10*/ 	.word	0x00022820
        /*0a14*/ 	.short	0x010a
        /*0a16*/ 	.byte	0x3f
	.zero		1


	//   ....[66]....
        /*0a18*/ 	.word	0x00018d40
        /*0a1c*/ 	.word	0x00000006
        /*0a20*/ 	.word	0x00000000
        /*0a24*/ 	.short	0x010a
        /*0a26*/ 	.byte	0x3f
	.zero		1


	//   ....[67]....
        /*0a28*/ 	.word	0x00018db0
        /*0a2c*/ 	.word	0x00000007
        /*0a30*/ 	.word	0x00000000
        /*0a34*/ 	.short	0x010a
        /*0a36*/ 	.byte	0x3f
	.zero		1


	//   ....[68]....
        /*0a38*/ 	.word	0x00018e20
        /*0a3c*/ 	.word	0x00000004
        /*0a40*/ 	.word	0x00000000
        /*0a44*/ 	.short	0x010a
        /*0a46*/ 	.byte	0x3f
	.zero		1


	//   ....[69]....
        /*0a48*/ 	.word	0x00018e50
        /*0a4c*/ 	.word	0x00000003
        /*0a50*/ 	.word	0x00000000
        /*0a54*/ 	.short	0x010a
        /*0a56*/ 	.byte	0x3f
	.zero		1


	//   ....[70]....
        /*0a58*/ 	.word	0x00018eb0
        /*0a5c*/ 	.word	0x00000058
        /*0a60*/ 	.word	0x00022890
        /*0a64*/ 	.short	0x010a
        /*0a66*/ 	.byte	0x3f
	.zero		1


	//   ....[71]....
        /*0a68*/ 	.word	0x00018f00
        /*0a6c*/ 	.word	0x00000058
        /*0a70*/ 	.word	0x00022890
        /*0a74*/ 	.short	0x010a
        /*0a76*/ 	.byte	0x3f
	.zero		1


	//   ....[72]....
        /*0a78*/ 	.word	0x00018f50
        /*0a7c*/ 	.word	0x00000058
        /*0a80*/ 	.word	0x00022890
        /*0a84*/ 	.short	0x010a
        /*0a86*/ 	.byte	0x3f
	.zero		1


	//   ....[73]....
        /*0a88*/ 	.word	0x00018fa0
        /*0a8c*/ 	.word	0x00000058
        /*0a90*/ 	.word	0x000228b0
        /*0a94*/ 	.short	0x010a
        /*0a96*/ 	.byte	0x3f
	.zero		1


	//   ....[74]....
        /*0a98*/ 	.word	0x000195e0
        /*0a9c*/ 	.word	0x00000012
        /*0aa0*/ 	.word	0x00022800
        /*0aa4*/ 	.short	0x010a
        /*0aa6*/ 	.byte	0x3f
	.zero		1


	//   ....[75]....
        /*0aa8*/ 	.word	0x00019b30
        /*0aac*/ 	.word	0x00000012
        /*0ab0*/ 	.word	0x00022800
        /*0ab4*/ 	.short	0x010a
        /*0ab6*/ 	.byte	0x3f
	.zero		1


	//   ....[76]....
        /*0ab8*/ 	.word	0x00019b80
        /*0abc*/ 	.word	0x0000000d
        /*0ac0*/ 	.word	0x00022830
        /*0ac4*/ 	.short	0x010a
        /*0ac6*/ 	.byte	0x3f
	.zero		1


	//   ....[77]....
        /*0ac8*/ 	.word	0x00019bd0
        /*0acc*/ 	.word	0x0000000d
        /*0ad0*/ 	.word	0x00022850
        /*0ad4*/ 	.short	0x010a
        /*0ad6*/ 	.byte	0x3f
	.zero		1


	//   ....[78]....
        /*0ad8*/ 	.word	0x00019c20
        /*0adc*/ 	.word	0x0000000e
        /*0ae0*/ 	.word	0x00022830
        /*0ae4*/ 	.short	0x010a
        /*0ae6*/ 	.byte	0x3f
	.zero		1


	//   ....[79]....
        /*0ae8*/ 	.word	0x00019c70
        /*0aec*/ 	.word	0x0000000e
        /*0af0*/ 	.word	0x00022850
        /*0af4*/ 	.short	0x010a
        /*0af6*/ 	.byte	0x3f
	.zero		1


	//   ....[80]....
        /*0af8*/ 	.word	0x00019cc0
        /*0afc*/ 	.word	0x0000000d
        /*0b00*/ 	.word	0x00022830
        /*0b04*/ 	.short	0x010a
        /*0b06*/ 	.byte	0x3f
	.zero		1


	//   ....[81]....
        /*0b08*/ 	.word	0x00019d10
        /*0b0c*/ 	.word	0x0000000d
        /*0b10*/ 	.word	0x00022850
        /*0b14*/ 	.short	0x010a
        /*0b16*/ 	.byte	0x3f
	.zero		1


	//   ....[82]....
        /*0b18*/ 	.word	0x00019eb0
        /*0b1c*/ 	.word	0x00000009
        /*0b20*/ 	.word	0x00022820
        /*0b24*/ 	.short	0x010a
        /*0b26*/ 	.byte	0x3f
	.zero		1


	//   ....[83]....
        /*0b28*/ 	.word	0x00019f00
        /*0b2c*/ 	.word	0x00000005
        /*0b30*/ 	.word	0x000228a0
        /*0b34*/ 	.short	0x010a
        /*0b36*/ 	.byte	0x3f
	.zero		1


	//   ....[84]....
        /*0b38*/ 	.word	0x00019f50
        /*0b3c*/ 	.word	0x00000005
        /*0b40*/ 	.word	0x000228c0
        /*0b44*/ 	.short	0x010a
        /*0b46*/ 	.byte	0x3f
	.zero		1


	//   ....[85]....
        /*0b48*/ 	.word	0x00019fa0
        /*0b4c*/ 	.word	0x00000006
        /*0b50*/ 	.word	0x000228a0
        /*0b54*/ 	.short	0x010a
        /*0b56*/ 	.byte	0x3f
	.zero		1


	//   ....[86]....
        /*0b58*/ 	.word	0x00019ff0
        /*0b5c*/ 	.word	0x00000006
        /*0b60*/ 	.word	0x000228c0
        /*0b64*/ 	.short	0x010a
        /*0b66*/ 	.byte	0x3f
	.zero		1


	//   ....[87]....
        /*0b68*/ 	.word	0x0001a190
        /*0b6c*/ 	.word	0x00000005
        /*0b70*/ 	.word	0x00022840
        /*0b74*/ 	.short	0x010a
        /*0b76*/ 	.byte	0x3f
	.zero		1


	//   ....[88]....
        /*0b78*/ 	.word	0x0001a210
        /*0b7c*/ 	.word	0x00000005
        /*0b80*/ 	.word	0x00022820
        /*0b84*/ 	.short	0x010a
        /*0b86*/ 	.byte	0x3f
	.zero		1


	//   ....[89]....
        /*0b88*/ 	.word	0x0001a260
        /*0b8c*/ 	.word	0x00000002
        /*0b90*/ 	.word	0x00022860
        /*0b94*/ 	.short	0x010a
        /*0b96*/ 	.byte	0x3f
	.zero		1


	//   ....[90]....
        /*0b98*/ 	.word	0x0001a2b0
        /*0b9c*/ 	.word	0x00000003
        /*0ba0*/ 	.word	0x00022840
        /*0ba4*/ 	.short	0x010a
        /*0ba6*/ 	.byte	0x3f
	.zero		1


	//   ....[91]....
        /*0ba8*/ 	.word	0x0001a300
        /*0bac*/ 	.word	0x00000003
        /*0bb0*/ 	.word	0x00022860
        /*0bb4*/ 	.short	0x010a
        /*0bb6*/ 	.byte	0x3f
	.zero		1


	//   ....[92]....
        /*0bb8*/ 	.word	0x0001a350
        /*0bbc*/ 	.word	0x00000002
        /*0bc0*/ 	.word	0x00022840
        /*0bc4*/ 	.short	0x010a
        /*0bc6*/ 	.byte	0x3f
	.zero		1


	//   ....[93]....
        /*0bc8*/ 	.word	0x0001a3a0
        /*0bcc*/ 	.word	0x00000002
        /*0bd0*/ 	.word	0x00022860
        /*0bd4*/ 	.short	0x010a
        /*0bd6*/ 	.byte	0x3f
	.zero		1


	//   ....[94]....
        /*0bd8*/ 	.word	0x0001a3f0
        /*0bdc*/ 	.word	0x00000002
        /*0be0*/ 	.word	0x00022840
        /*0be4*/ 	.short	0x010a
        /*0be6*/ 	.byte	0x3f
	.zero		1


	//   ....[95]....
        /*0be8*/ 	.word	0x0001a440
        /*0bec*/ 	.word	0x00000002
        /*0bf0*/ 	.word	0x00022860
        /*0bf4*/ 	.short	0x010a
        /*0bf6*/ 	.byte	0x3f
	.zero		1


	//   ....[96]....
        /*0bf8*/ 	.word	0x0001ae00
        /*0bfc*/ 	.word	0x00000000
        /*0c00*/ 	.word	0x00022820
        /*0c04*/ 	.short	0x010a
        /*0c06*/ 	.byte	0x3f
	.zero		1


	//   ....[97]....
        /*0c08*/ 	.word	0x0001afa0
        /*0c0c*/ 	.word	0x00000006
        /*0c10*/ 	.word	0x00000000
        /*0c14*/ 	.short	0x010a
        /*0c16*/ 	.byte	0x3f
	.zero		1


	//   ....[98]....
        /*0c18*/ 	.word	0x0001aff0
        /*0c1c*/ 	.word	0x00000007
        /*0c20*/ 	.word	0x00000000
        /*0c24*/ 	.short	0x010a
        /*0c26*/ 	.byte	0x3f
	.zero		1


	//   ....[99]....
        /*0c28*/ 	.word	0x0001b040
        /*0c2c*/ 	.word	0x00000004
        /*0c30*/ 	.word	0x00000000
        /*0c34*/ 	.short	0x010a
        /*0c36*/ 	.byte	0x3f
	.zero		1


	//----- nvinfo : EIATTR_NUM_MBARRIERS
	.align		4
.L_586:
        /*0c38*/ 	.byte	0x03, 0x38
        /*0c3a*/ 	.short	0x0016


	//----- nvinfo : EIATTR_EXIT_INSTR_OFFSETS
	.align		4
        /*0c3c*/ 	.byte	0x04, 0x1c
        /*0c3e*/ 	.short	(.L_588 - .L_587)


	//   ....[0]....
.L_587:
        /*0c40*/ 	.word	0x00018ea0


	//----- nvinfo : EIATTR_MAX_THREADS
	.align		4
.L_588:
        /*0c44*/ 	.byte	0x04, 0x05
        /*0c46*/ 	.short	(.L_590 - .L_589)
.L_589:
        /*0c48*/ 	.word	0x00000180
        /*0c4c*/ 	.word	0x00000001
        /*0c50*/ 	.word	0x00000001


	//----- nvinfo : EIATTR_CRS_STACK_SIZE
	.align		4
.L_590:
        /*0c54*/ 	.byte	0x04, 0x1e
        /*0c56*/ 	.short	(.L_592 - .L_591)
.L_591:
        /*0c58*/ 	.word	0x00000000


	//----- nvinfo : EIATTR_CBANK_PARAM_SIZE
	.align		4
.L_592:
        /*0c5c*/ 	.byte	0x03, 0x19
        /*0c5e*/ 	.short	0x0a70


	//----- nvinfo : EIATTR_PARAM_CBANK
	.align		4
        /*0c60*/ 	.byte	0x04, 0x0a
        /*0c62*/ 	.short	(.L_594 - .L_593)
	.align		4
.L_593:
        /*0c64*/ 	.word	index@(.nv.constant0._ZN7cutlass13device_kernelIN5flash11enable_sm90INS1_16FlashAttnFwdSm90INS1_25CollectiveMainloopFwdSm90ILi2EN4cute5tupleIJNS5_1CILi1EEES8_S8_EEENS6_IJNS7_ILi128EEENS7_ILi96EEENS7_ILi64EEEEEELi256ENS_6half_tEfNS_4arch4Sm90ELb1ELb0ELb1ELb1ELb0ELb1ELb0ELb1ELb0ELb0ELb0ELb0EEENS1_21CollectiveEpilogueFwdINS6_IJSA_NS7_ILi256EEESB_EEES9_SE_SG_Li256ELb1ELb0ELb0ELb0EEENS1_36VarlenDynamicPersistentTileSchedulerILi128ELi96ELi256ELi32ELb0ELb0ELb1ELb1ELb1ELb1EEEEEEEEEvNT_6ParamsE)
        /*0c68*/ 	.short	0x0210
        /*0c6a*/ 	.short	0x0a70


	//----- nvinfo : EIATTR_SW_WAR
	.align		4
.L_594:
        /*0c6c*/ 	.byte	0x04, 0x36
        /*0c6e*/ 	.short	(.L_596 - .L_595)
.L_595:
        /*0c70*/ 	.word	0x00000008
.L_596:


//--------------------- .nv.info._ZN7cutlass13device_kernelIN5flash11enable_sm90INS1_16FlashAttnFwdSm90INS1_25CollectiveMainloopFwdSm90ILi2EN4cute5tupleIJNS5_1CILi1EEES8_S8_EEENS6_IJNS7_ILi128EEENS7_ILi96EEENS7_ILi64EEEEEELi256ENS_6half_tEfNS_4arch4Sm90ELb1ELb0ELb1ELb1ELb0ELb0ELb1ELb1ELb0ELb0ELb0ELb0EEENS1_21CollectiveEpilogueFwdINS6_IJSA_NS7_ILi256EEESB_EEES9_SE_SG_Li256ELb1ELb0ELb0ELb0EEENS1_36VarlenDynamicPersistentTileSchedulerILi128ELi96ELi256ELi32ELb0ELb0ELb1ELb1ELb1ELb1EEEEEEEEEvNT_6ParamsE --------------------------
	.section	.nv.info._ZN7cutlass13device_kernelIN5flash11enable_sm90INS1_16FlashAttnFwdSm90INS1_25CollectiveMainloopFwdSm90ILi2EN4cute5tupleIJNS5_1CILi1EEES8_S8_EEENS6_IJNS7_ILi128EEENS7_ILi96EEENS7_ILi64EEEEEELi256ENS_6half_tEfNS_4arch4Sm90ELb1ELb0ELb1ELb1ELb0ELb0ELb1ELb1ELb0ELb0ELb0ELb0EEENS1_21CollectiveEpilogueFwdINS6_IJSA_NS7_ILi256EEESB_EEES9_SE_SG_Li256ELb1ELb0ELb0ELb0EEENS1_36VarlenDynamicPersistentTileSchedulerILi128ELi96ELi256ELi32ELb0ELb0ELb1ELb1ELb1ELb1EEEEEEEEEvNT_6ParamsE,"",@"SHT_CUDA_INFO"
	.sectionflags	@""
	.align	4


	//----- nvinfo : EIATTR_CUDA_API_VERSION
	.align		4
        /*0000*/ 	.byte	0x04, 0x37
        /*0002*/ 	.short	(.L_598 - .L_597)
.L_597:
        /*0004*/ 	.word	0x00000082


	//----- nvinfo : EIATTR_KPARAM_INFO
	.align		4
.L_598:
        /*0008*/ 	.byte	0x04, 0x17
        /*000a*/ 	.short	(.L_600 - .L_599)
.L_599:
        /*000c*/ 	.word	0x00000000
        /*0010*/ 	.short	0x0000
        /*0012*/ 	.short	0x0070
        /*0014*/ 	.byte	0x00, 0xf0, 0x01, 0x2c


	//----- nvinfo : EIATTR_SPARSE_MMA_MASK
	.align		4
.L_600:
        /*0018*/ 	.byte	0x03, 0x50
        /*001a*/ 	.short	0x0000


	//----- nvinfo : EIATTR_MAXREG_COUNT
	.align		4
        /*001c*/ 	.byte	0x03, 0x1b
        /*001e*/ 	.short	0x00a8


	//----- nvinfo : EIATTR_NUM_BARRIERS
	.align		4
        /*0020*/ 	.byte	0x02, 0x4c
        /*0022*/ 	.byte	0x10
	.zero		1


	//----- nvinfo : EIATTR_EXTERNS
	.align		4
        /*0024*/ 	.byte	0x04, 0x0f
        /*0026*/ 	.short	(.L_602 - .L_601)


	//   ....[0]....
	.align		4
.L_601:
        /*0028*/ 	.word	index@(__assertfail)


	//----- nvinfo : EIATTR_ANNOTATIONS
	.align		4
.L_602:
        /*002c*/ 	.byte	0x04, 0x55
        /*002e*/ 	.short	(.L_604 - .L_603)


	//   ....[0]....
.L_603:
        /* <DEDUP_REMOVED lines=27> */


	//----- nvinfo : EIATTR_MERCURY_ISA_VERSION
	.align		4
.L_604:
        /*01d0*/ 	.byte	0x03, 0x5f
        /*01d2*/ 	.short	0x0101


	//----- nvinfo : EIATTR_UNUSED_LOAD_BYTE_OFFSET
	.align		4
        /*01d4*/ 	.byte	0x04, 0x44
        /*01d6*/ 	.short	(.L_606 - .L_605)


	//   ....[0]....
.L_605:
        /*01d8*/ 	.word	0x00000ad0
        /*01dc*/ 	.word	0x0000fff0


	//   ....[1]....
        /*01e0*/ 	.word	0x0000aa60
        /*01e4*/ 	.word	0x0000fff0


	//----- nvinfo : EIATTR_INT_WARP_WIDE_INSTR_OFFSETS
	.align		4
.L_606:
        /*01e8*/ 	.byte	0x04, 0x31
        /*01ea*/ 	.short	(.L_608 - .L_607)


	//   ....[0]....
.L_607:
        /*01ec*/ 	.word	0x00000190


	//   ....[1]....
        /*01f0*/ 	.word	0x000001d0


	//   ....[2]....
        /*01f4*/ 	.word	0x00000240


	//   ....[3]....
        /*01f8*/ 	.word	0x00000250


	//   ....[4]....
        /*01fc*/ 	.word	0x0000e880


	//   ....[5]....
        /*0200*/ 	.word	0x0000e920


	//   ....[6]....
        /*0204*/ 	.word	0x0000edc0


	//   ....[7]....
        /*0208*/ 	.word	0x0000edf0


	//   ....[8]....
        /*020c*/ 	.word	0x000113d0


	//   ....[9]....
        /*0210*/ 	.word	0x00011470


	//----- nvinfo : EIATTR_COOP_GROUP_MASK_REGIDS
	.align		4
.L_608:
        /*0214*/ 	.byte	0x04, 0x29
        /*0216*/ 	.short	(.L_610 - .L_609)


	//   ....[0]....
.L_609:
        /*0218*/ 	.word	0xffffffff


	//   ....[1]....
        /*021c*/ 	.word	0xffffffff


	//   ....[2]....
        /*0220*/ 	.word	0xffffffff


	//   ....[3]....
        /*0224*/ 	.word	0xffffffff


	//   ....[4]....
        /*0228*/ 	.word	0xffffffff


	//   ....[5]....
        /*022c*/ 	.word	0xffffffff


	//   ....[6]....
        /*0230*/ 	.word	0xffffffff


	//   ....[7]....
        /*0234*/ 	.word	0xffffffff


	//   ....[8]....
        /*0238*/ 	.word	0xffffffff


	//   ....[9]....
        /*023c*/ 	.word	0xffffffff


	//   ....[10]....
        /*0240*/ 	.word	0xffffffff


	//   ....[11]....
        /*0244*/ 	.word	0xffffffff


	//   ....[12]....
        /*0248*/ 	.word	0xffffffff


	//   ....[13]....
        /*024c*/ 	.word	0xffffffff


	//   ....[14]....
        /*0250*/ 	.word	0xffffffff


	//   ....[15]....
        /*0254*/ 	.word	0xffffffff


	//   ....[16]....
        /*0258*/ 	.word	0xffffffff


	//   ....[17]....
        /*025c*/ 	.word	0xffffffff


	//   ....[18]....
        /*0260*/ 	.word	0xffffffff


	//   ....[19]....
        /*0264*/ 	.word	0xffffffff


	//   ....[20]....
        /*0268*/ 	.word	0xffffffff


	//   ....[21]....
        /*026c*/ 	.word	0xffffffff


	//   ....[22]....
        /*0270*/ 	.word	0xffffffff


	//   ....[23]....
        /*0274*/ 	.word	0xffffffff


	//   ....[24]....
        /*0278*/ 	.word	0xffffffff


	//   ....[25]....
        /*027c*/ 	.word	0xffffffff


	//   ....[26]....
        /*0280*/ 	.word	0xffffffff


	//   ....[27]....
        /*0284*/ 	.word	0xffffffff


	//   ....[28]....
        /*0288*/ 	.word	0xffffffff


	//   ....[29]....
        /*028c*/ 	.word	0xffffffff


	//   ....[30]....
        /*0290*/ 	.word	0xffffffff


	//   ....[31]....
        /*0294*/ 	.word	0xffffffff


	//   ....[32]....
        /*0298*/ 	.word	0xffffffff


	//   ....[33]....
        /*029c*/ 	.word	0xffffffff


	//   ....[34]....
        /*02a0*/ 	.word	0xffffffff


	//   ....[35]....
        /*02a4*/ 	.word	0xffffffff


	//   ....[36]....
        /*02a8*/ 	.word	0xffffffff


	//   ....[37]....
        /*02ac*/ 	.word	0xffffffff


	//   ....[38]....
        /*02b0*/ 	.word	0xffffffff


	//   ....[39]....
        /*02b4*/ 	.word	0xffffffff


	//   ....[40]....
        /*02b8*/ 	.word	0xffffffff


	//   ....[41]....
        /*02bc*/ 	.word	0xffffffff


	//   ....[42]....
        /*02c0*/ 	.word	0xffffffff


	//   ....[43]....
        /*02c4*/ 	.word	0xffffffff


	//   ....[44]....
        /*02c8*/ 	.word	0xffffffff


	//   ....[45]....
        /*02cc*/ 	.word	0xffffffff


	//   ....[46]....
        /*02d0*/ 	.word	0xffffffff


	//   ....[47]....
        /*02d4*/ 	.word	0xffffffff


	//   ....[48]....
        /*02d8*/ 	.word	0xffffffff


	//   ....[49]....
        /*02dc*/ 	.word	0xffffffff


	//   ....[50]....
        /*02e0*/ 	.word	0xffffffff


	//   ....[51]....
        /*02e4*/ 	.word	0xffffffff


	//   ....[52]....
        /*02e8*/ 	.word	0xffffffff


	//   ....[53]....
        /*02ec*/ 	.word	0xffffffff


	//   ....[54]....
        /*02f0*/ 	.word	0xffffffff


	//   ....[55]....
        /*02f4*/ 	.word	0xffffffff


	//   ....[56]....
        /*02f8*/ 	.word	0xffffffff


	//   ....[57]....
        /*02fc*/ 	.word	0xffffffff


	//   ....[58]....
        /*0300*/ 	.word	0x0500000f


	//   ....[59]....
        /*0304*/ 	.word	0x0500000f


	//   ....[60]....
        /*0308*/ 	.word	0x0500000f


	//   ....[61]....
        /*030c*/ 	.word	0x0500000f


	//   ....[62]....
        /*0310*/ 	.word	0x0500000f


	//   ....[63]....
        /*0314*/ 	.word	0x0500000f


	//   ....[64]....
        /*0318*/ 	.word	0x0500000f


	//   ....[65]....
        /*031c*/ 	.word	0x0500000f


	//   ....[66]....
        /*0320*/ 	.word	0x0500000f


	//   ....[67]....
        /*0324*/ 	.word	0x0500000f


	//   ....[68]....
        /*0328*/ 	.word	0x0500000f


	//   ....[69]....
        /*032c*/ 	.word	0x0500000f


	//   ....[70]....
        /*0330*/ 	.word	0x0500000f


	//   ....[71]....
        /*0334*/ 	.word	0x0500000f


	//   ....[72]....
        /*0338*/ 	.word	0x0500000f


	//   ....[73]....
        /*033c*/ 	.word	0x0500000f


	//   ....[74]....
        /*0340*/ 	.word	0x0500000f


	//   ....[75]....
        /*0344*/ 	.word	0x0500000f


	//   ....[76]....
        /*0348*/ 	.word	0x0500000f


	//----- nvinfo : EIATTR_COOP_GROUP_INSTR_OFFSETS
	.align		4
.L_610:
        /*034c*/ 	.byte	0x04, 0x28
        /*034e*/ 	.short	(.L_612 - .L_611)


	//   ....[0]....
.L_611:
        /*0350*/ 	.word	0x00000070


	//   ....[1]....
        /*0354*/ 	.word	0x000001a0


	//   ....[2]....
        /*0358*/ 	.word	0x000001f0


	//   ....[3]....
        /*035c*/ 	.word	0x00000440


	//   ....[4]....
        /*0360*/ 	.word	0x000005a0


	//   ....[5]....
        /*0364*/ 	.word	0x000006c0


	//   ....[6]....
        /*0368*/ 	.word	0x00000820


	//   ....[7]....
        /*036c*/ 	.word	0x000017c0


	//   ....[8]....
        /*0370*/ 	.word	0x00003760


	//   ....[9]....
        /*0374*/ 	.word	0x00003820


	//   ....[10]....
        /*0378*/ 	.word	0x00003870


	//   ....[11]....
        /*037c*/ 	.word	0x000038e0


	//   ....[12]....
        /*0380*/ 	.word	0x00005f90


	//   ....[13]....
        /*0384*/ 	.word	0x00006050


	//   ....[14]....
        /*0388*/ 	.word	0x00006060


	//   ....[15]....
        /*038c*/ 	.word	0x000060b0


	//   ....[16]....
        /*0390*/ 	.word	0x00008980


	//   ....[17]....
        /*0394*/ 	.word	0x00008a00


	//   ....[18]....
        /*0398*/ 	.word	0x00008a10


	//   ....[19]....
        /*039c*/ 	.word	0x00008a50


	//   ....[20]....
        /*03a0*/ 	.word	0x0000a000


	//   ....[21]....
        /*03a4*/ 	.word	0x0000a070


	//   ....[22]....
        /*03a8*/ 	.word	0x0000a0c0


	//   ....[23]....
        /*03ac*/ 	.word	0x0000a0f0


	//   ....[24]....
        /*03b0*/ 	.word	0x0000d620


	//   ....[25]....
        /*03b4*/ 	.word	0x0000d7b0


	//   ....[26]....
        /*03b8*/ 	.word	0x0000d7e0


	//   ....[27]....
        /*03bc*/ 	.word	0x0000d820


	//   ....[28]....
        /*03c0*/ 	.word	0x0000d890


	//   ....[29]....
        /*03c4*/ 	.word	0x0000d8f0


	//   ....[30]....
        /*03c8*/ 	.word	0x0000d930


	//   ....[31]....
        /*03cc*/ 	.word	0x0000dae0


	//   ....[32]....
        /*03d0*/ 	.word	0x0000db40


	//   ....[33]....
        /*03d4*/ 	.word	0x0000db80


	//   ....[34]....
        /*03d8*/ 	.word	0x0000dbc0


	//   ....[35]....
        /*03dc*/ 	.word	0x0000dbf0


	//   ....[36]....
        /*03e0*/ 	.word	0x0000dc20


	//   ....[37]....
        /*03e4*/ 	.word	0x0000dcc0


	//   ....[38]....
        /*03e8*/ 	.word	0x0000dd20


	//   ....[39]....
        /*03ec*/ 	.word	0x0000ddb0


	//   ....[40]....
        /*03f0*/ 	.word	0x00011500


	//   ....[41]....
        /*03f4*/ 	.word	0x00011510


	//   ....[42]....
        /*03f8*/ 	.word	0x00011630


	//   ....[43]....
        /*03fc*/ 	.word	0x00011690


	//   ....[44]....
        /*0400*/ 	.word	0x000116d0


	//   ....[45]....
        /*0404*/ 	.word	0x00011710


	//   ....[46]....
        /*0408*/ 	.word	0x00011740


	//   ....[47]....
        /*040c*/ 	.word	0x00011770


	//   ....[48]....
        /*0410*/ 	.word	0x00011910


	//   ....[49]....
        /*0414*/ 	.word	0x00011970


	//   ....[50]....
        /*0418*/ 	.word	0x000119b0


	//   ....[51]....
        /*041c*/ 	.word	0x000119f0


	//   ....[52]....
        /*0420*/ 	.word	0x00011a20


	//   ....[53]....
        /*0424*/ 	.word	0x00011a50


	//   ....[54]....
        /*0428*/ 	.word	0x00011b10


	//   ....[55]....
        /*042c*/ 	.word	0x00011b30


	//   ....[56]....
        /*0430*/ 	.word	0x00011ba0


	//   ....[57]....
        /*0434*/ 	.word	0x00012220


	//   ....[58]....
        /*0438*/ 	.word	0x00012840


	//   ....[59]....
        /*043c*/ 	.word	0x00012c60


	//   ....[60]....
        /*0440*/ 	.word	0x00012cf0


	//   ....[61]....
        /*0444*/ 	.word	0x00012d90


	//   ....[62]....
        /*0448*/ 	.word	0x00012e40


	//   ....[63]....
        /*044c*/ 	.word	0x00012ec0


	//   ....[64]....
        /*0450*/ 	.word	0x00012f40


	//   ....[65]....
        /*0454*/ 	.word	0x00012fc0


	//   ....[66]....
        /*0458*/ 	.word	0x00013040


	//   ....[67]....
        /*045c*/ 	.word	0x000130d0


	//   ....[68]....
        /*0460*/ 	.word	0x00013180


	//   ....[69]....
        /*0464*/ 	.word	0x00013200


	//   ....[70]....
        /*0468*/ 	.word	0x00013280


	//   ....[71]....
        /*046c*/ 	.word	0x00013300


	//   ....[72]....
        /*0470*/ 	.word	0x00013380


	//   ....[73]....
        /*0474*/ 	.word	0x000133f0


	//   ....[74]....
        /*0478*/ 	.word	0x00013490


	//   ....[75]....
        /*047c*/ 	.word	0x00013520


	//   ....[76]....
        /*0480*/ 	.word	0x00013650


	//----- nvinfo : EIATTR_REG_RECONFIG
	.align		4
.L_612:
        /*0484*/ 	.byte	0x01, 0x54
	.zero		2


	//----- nvinfo : EIATTR_SYSCALL_OFFSETS
	.align		4
        /*0488*/ 	.byte	0x04, 0x46
        /*048a*/ 	.short	(.L_614 - .L_613)


	//   ....[0]....
.L_613:
        /*048c*/ 	.word	0x00001a20


	//   ....[1]....
        /*0490*/ 	.word	0x0000eab0


	//   ....[2]....
        /*0494*/ 	.word	0x0000ebf0


	//   ....[3]....
        /*0498*/ 	.word	0x0000ecf0


	//----- nvinfo : EIATTR_MBARRIER_INSTR_OFFSETS
	.align		4
.L_614:
        /*049c*/ 	.byte	0x04, 0x39
        /*049e*/ 	.short	(.L_616 - .L_615)


	//   ....[0]....
.L_615:
        /*04a0*/ 	.word	0x000002e0
        /*04a4*/ 	.word	0x000000ff
        /*04a8*/ 	.word	0x00032400
        /*04ac*/ 	.short	0x0100
        /*04ae*/ 	.byte	0x08
	.zero		1


	//   ....[1]....
        /*04b0*/ 	.word	0x000002f0
        /*04b4*/ 	.word	0x000000ff
        /*04b8*/ 	.word	0x00032410
        /*04bc*/ 	.short	0x0100
        /*04be*/ 	.byte	0x08
	.zero		1


	//   ....[2]....
        /*04c0*/ 	.word	0x00000300
        /*04c4*/ 	.word	0x000000ff
        /*04c8*/ 	.word	0x00032420
        /*04cc*/ 	.short	0x0100
        /*04ce*/ 	.byte	0x08
	.zero		1


	//   ....[3]....
        /*04d0*/ 	.word	0x000003f0
        /*04d4*/ 	.word	0x000000ff
        /*04d8*/ 	.word	0x00032430
        /*04dc*/ 	.short	0x0100
        /*04de*/ 	.byte	0x08
	.zero		1


	//   ....[4]....
        /*04e0*/ 	.word	0x00000400
        /*04e4*/ 	.word	0x000000ff
        /*04e8*/ 	.word	0x00032440
        /*04ec*/ 	.short	0x0100
        /*04ee*/ 	.byte	0x08
	.zero		1


	//   ....[5]....
        /*04f0*/ 	.word	0x00000410
        /*04f4*/ 	.word	0x000000ff
        /*04f8*/ 	.word	0x00032438
        /*04fc*/ 	.short	0x0100
        /*04fe*/ 	.byte	0x08
	.zero		1


	//   ....[6]....
        /*0500*/ 	.word	0x00000420
        /*0504*/ 	.word	0x000000ff
        /*0508*/ 	.word	0x00032448
        /*050c*/ 	.short	0x0100
        /*050e*/ 	.byte	0x08
	.zero		1


	//   ....[7]....
        /*0510*/ 	.word	0x00000550
        /*0514*/ 	.word	0x000000ff
        /*0518*/ 	.word	0x00032450
        /*051c*/ 	.short	0x0100
        /*051e*/ 	.byte	0x08
	.zero		1


	//   ....[8]....
        /*0520*/ 	.word	0x00000560
        /*0524*/ 	.word	0x000000ff
        /*0528*/ 	.word	0x00032460
        /*052c*/ 	.short	0x0100
        /*052e*/ 	.byte	0x08
	.zero		1


	//   ....[9]....
        /*0530*/ 	.word	0x00000570
        /*0534*/ 	.word	0x000000ff
        /*0538*/ 	.word	0x00032458
        /*053c*/ 	.short	0x0100
        /*053e*/ 	.byte	0x08
	.zero		1


	//   ....[10]....
        /*0540*/ 	.word	0x00000580
        /*0544*/ 	.word	0x000000ff
        /*0548*/ 	.word	0x00032468
        /*054c*/ 	.short	0x0100
        /*054e*/ 	.byte	0x08
	.zero		1


	//   ....[11]....
        /*0550*/ 	.word	0x00000670
        /*0554*/ 	.word	0x000000ff
        /*0558*/ 	.word	0x00032470
        /*055c*/ 	.short	0x0100
        /*055e*/ 	.byte	0x06
	.zero		1


	//   ....[12]....
        /*0560*/ 	.word	0x00000680
        /*0564*/ 	.word	0x000000ff
        /*0568*/ 	.word	0x00032480
        /*056c*/ 	.short	0x0100
        /*056e*/ 	.byte	0x06
	.zero		1


	//   ....[13]....
        /*0570*/ 	.word	0x00000690
        /*0574*/ 	.word	0x000000ff
        /*0578*/ 	.word	0x00032478
        /*057c*/ 	.short	0x0100
        /*057e*/ 	.byte	0x06
	.zero		1


	//   ....[14]....
        /*0580*/ 	.word	0x000006a0
        /*0584*/ 	.word	0x000000ff
        /*0588*/ 	.word	0x00032488
        /*058c*/ 	.short	0x0100
        /*058e*/ 	.byte	0x06
	.zero		1


	//   ....[15]....
        /*0590*/ 	.word	0x000007d0
        /*0594*/ 	.word	0x000000ff
        /*0598*/ 	.word	0x00032490
        /*059c*/ 	.short	0x0100
        /*059e*/ 	.byte	0x08
	.zero		1


	//   ....[16]....
        /*05a0*/ 	.word	0x000007e0
        /*05a4*/ 	.word	0x000000ff
        /*05a8*/ 	.word	0x000324a0
        /*05ac*/ 	.short	0x0100
        /*05ae*/ 	.byte	0x08
	.zero		1


	//   ....[17]....
        /*05b0*/ 	.word	0x000007f0
        /*05b4*/ 	.word	0x000000ff
        /*05b8*/ 	.word	0x00032498
        /*05bc*/ 	.short	0x0100
        /*05be*/ 	.byte	0x08
	.zero		1


	//   ....[18]....
        /*05c0*/ 	.word	0x00000800
        /*05c4*/ 	.word	0x000000ff
        /*05c8*/ 	.word	0x000324a8
        /*05cc*/ 	.short	0x0100
        /*05ce*/ 	.byte	0x08
	.zero		1


	//   ....[19]....
        /*05d0*/ 	.word	0x00000930
        /*05d4*/ 	.word	0x000000ff
        /*05d8*/ 	.word	0x000324b0
        /*05dc*/ 	.short	0x0100
        /*05de*/ 	.byte	0x08
	.zero		1


	//   ....[20]....
        /*05e0*/ 	.word	0x00000940
        /*05e4*/ 	.word	0x000000ff
        /*05e8*/ 	.word	0x000324c0
        /*05ec*/ 	.short	0x0100
        /*05ee*/ 	.byte	0x08
	.zero		1


	//   ....[21]....
        /*05f0*/ 	.word	0x00000950
        /*05f4*/ 	.word	0x000000ff
        /*05f8*/ 	.word	0x000324b8
        /*05fc*/ 	.short	0x0100
        /*05fe*/ 	.byte	0x08
	.zero		1


	//   ....[22]....
        /*0600*/ 	.word	0x00000960
        /*0604*/ 	.word	0x000000ff
        /*0608*/ 	.word	0x000324c8
        /*060c*/ 	.short	0x0100
        /*060e*/ 	.byte	0x08
	.zero		1


	//   ....[23]....
        /*0610*/ 	.word	0x00001ac0
        /*0614*/ 	.word	0x00000005
        /*0618*/ 	.word	0x00032400
        /*061c*/ 	.short	0x010a
        /*061e*/ 	.byte	0x3f
	.zero		1


	//   ....[24]....
        /*0620*/ 	.word	0x00001ba0
        /*0624*/ 	.word	0x00000000
        /*0628*/ 	.word	0x00032430
        /*062c*/ 	.short	0x010a
        /*062e*/ 	.byte	0x3f
	.zero		1


	//   ....[25]....
        /*0630*/ 	.word	0x00001be0
        /*0634*/ 	.word	0x00000000
        /*0638*/ 	.word	0x00032430
        /*063c*/ 	.short	0x010a
        /*063e*/ 	.byte	0x3f
	.zero		1


	//   ....[26]....
        /*0640*/ 	.word	0x00001ee0
        /*0644*/ 	.word	0x00000005
        /*0648*/ 	.word	0x00032410
        /*064c*/ 	.short	0x010a
        /*064e*/ 	.byte	0x3f
	.zero		1


	//   ....[27]....
        /*0650*/ 	.word	0x00001f20
        /*0654*/ 	.word	0x00000000
        /*0658*/ 	.word	0x00032450
        /*065c*/ 	.short	0x010a
        /*065e*/ 	.byte	0x3f
	.zero		1


	//   ....[28]....
        /*0660*/ 	.word	0x00001f60
        /*0664*/ 	.word	0x00000000
        /*0668*/ 	.word	0x00032450
        /*066c*/ 	.short	0x010a
        /*066e*/ 	.byte	0x3f
	.zero		1


	//   ....[29]....
        /*0670*/ 	.word	0x00003b50
        /*0674*/ 	.word	0x00000018
        /*0678*/ 	.word	0x00000000
        /*067c*/ 	.short	0x0101
        /*067e*/ 	.byte	0x3f
	.zero		1


	//   ....[30]....
        /*0680*/ 	.word	0x00004650
        /*0684*/ 	.word	0x00000000
        /*0688*/ 	.word	0x00000000
        /*068c*/ 	.short	0x0101
        /*068e*/ 	.byte	0x3f
	.zero		1


	//   ....[31]....
        /*0690*/ 	.word	0x00004780
        /*0694*/ 	.word	0x000000ff
        /*0698*/ 	.word	0x00032430
        /*069c*/ 	.short	0x010a
        /*069e*/ 	.byte	0x04
	.zero		1


	//   ....[32]....
        /*06a0*/ 	.word	0x000047c0
        /*06a4*/ 	.word	0x000000ff
        /*06a8*/ 	.word	0x00032430
        /*06ac*/ 	.short	0x010a
        /*06ae*/ 	.byte	0x04
	.zero		1


	//   ....[33]....
        /*06b0*/ 	.word	0x000049d0
        /*06b4*/ 	.word	0x000000ff
        /*06b8*/ 	.word	0x00032450
        /*06bc*/ 	.short	0x010a
        /*06be*/ 	.byte	0x04
	.zero		1


	//   ....[34]....
        /*06c0*/ 	.word	0x00004a10
        /*06c4*/ 	.word	0x000000ff
        /*06c8*/ 	.word	0x00032450
        /*06cc*/ 	.short	0x010a
        /*06ce*/ 	.byte	0x04
	.zero		1


	//   ....[35]....
        /*06d0*/ 	.word	0x00006380
        /*06d4*/ 	.word	0x00000098
        /*06d8*/ 	.word	0x00000000
        /*06dc*/ 	.short	0x0101
        /*06de*/ 	.byte	0x3f
	.zero		1


	//   ....[36]....
        /*06e0*/ 	.word	0x00007690
        /*06e4*/ 	.word	0x000000af
        /*06e8*/ 	.word	0x00000000
        /*06ec*/ 	.short	0x0101
        /*06ee*/ 	.byte	0x3f
	.zero		1


	//   ....[37]....
        /*06f0*/ 	.word	0x000077d0
        /*06f4*/ 	.word	0x000000ff
        /*06f8*/ 	.word	0x00032430
        /*06fc*/ 	.short	0x010a
        /*06fe*/ 	.byte	0x05
	.zero		1


	//   ....[38]....
        /*0700*/ 	.word	0x00007810
        /*0704*/ 	.word	0x000000ff
        /*0708*/ 	.word	0x00032430
        /*070c*/ 	.short	0x010a
        /*070e*/ 	.byte	0x05
	.zero		1


	//   ....[39]....
        /*0710*/ 	.word	0x00007a20
        /*0714*/ 	.word	0x000000ff
        /*0718*/ 	.word	0x00032450
        /*071c*/ 	.short	0x010a
        /*071e*/ 	.byte	0x05
	.zero		1


	//   ....[40]....
        /*0720*/ 	.word	0x00007a60
        /*0724*/ 	.word	0x000000ff
        /*0728*/ 	.word	0x00032450
        /*072c*/ 	.short	0x010a
        /*072e*/ 	.byte	0x05
	.zero		1


	//   ....[41]....
        /*0730*/ 	.word	0x00008cb0
        /*0734*/ 	.word	0x00000098
        /*0738*/ 	.word	0x00000000
        /*073c*/ 	.short	0x0101
        /*073e*/ 	.byte	0x3f
	.zero		1


	//   ....[42]....
        /*0740*/ 	.word	0x00009e50
        /*0744*/ 	.word	0x000000d7
        /*0748*/ 	.word	0x00000000
        /*074c*/ 	.short	0x0101
        /*074e*/ 	.byte	0x3f
	.zero		1


	//   ....[43]....
        /*0750*/ 	.word	0x0000c1c0
        /*0754*/ 	.word	0x00000097
        /*0758*/ 	.word	0x00000000
        /*075c*/ 	.short	0x0101
        /*075e*/ 	.byte	0x3f
	.zero		1


	//   ....[44]....
        /*0760*/ 	.word	0x0000f240
        /*0764*/ 	.word	0x00000008
        /*0768*/ 	.word	0x00032440
        /*076c*/ 	.short	0x010a
        /*076e*/ 	.byte	0x3f
	.zero		1


	//   ....[45]....
        /*0770*/ 	.word	0x0000f850
        /*0774*/ 	.word	0x00000008
        /*0778*/ 	.word	0x00032420
        /*077c*/ 	.short	0x010a
        /*077e*/ 	.byte	0x3f
	.zero		1


	//   ....[46]....
        /*0780*/ 	.word	0x0000f920
        /*0784*/ 	.word	0x0000000b
        /*0788*/ 	.word	0x00032460
        /*078c*/ 	.short	0x010a
        /*078e*/ 	.byte	0x3f
	.zero		1


	//   ....[47]....
        /*0790*/ 	.word	0x0000ff60
        /*0794*/ 	.word	0x00000002
        /*0798*/ 	.word	0x00032440
        /*079c*/ 	.short	0x010a
        /*079e*/ 	.byte	0x3f
	.zero		1


	//   ....[48]....
        /*07a0*/ 	.word	0x00010170
        /*07a4*/ 	.word	0x00000002
        /*07a8*/ 	.word	0x00032460
        /*07ac*/ 	.short	0x010a
        /*07ae*/ 	.byte	0x3f
	.zero		1


	//   ....[49]....
        /*07b0*/ 	.word	0x000106e0
        /*07b4*/ 	.word	0x00000002
        /*07b8*/ 	.word	0x00032440
        /*07bc*/ 	.short	0x010a
        /*07be*/ 	.byte	0x3f
	.zero		1


	//   ....[50]....
        /*07c0*/ 	.word	0x000108e0
        /*07c4*/ 	.word	0x00000002
        /*07c8*/ 	.word	0x00032460
        /*07cc*/ 	.short	0x010a
        /*07ce*/ 	.byte	0x3f
	.zero		1


	//   ....[51]....
        /*07d0*/ 	.word	0x00010de0
        /*07d4*/ 	.word	0x00000002
        /*07d8*/ 	.word	0x00032440
        /*07dc*/ 	.short	0x010a
        /*07de*/ 	.byte	0x3f
	.zero		1


	//   ....[52]....
        /*07e0*/ 	.word	0x00010ff0
        /*07e4*/ 	.word	0x00000002
        /*07e8*/ 	.word	0x00032460
        /*07ec*/ 	.short	0x010a
        /*07ee*/ 	.byte	0x3f
	.zero		1


	//   ....[53]....
        /*07f0*/ 	.word	0x000121b0
        /*07f4*/ 	.word	0x00000000
        /*07f8*/ 	.word	0x00032420
        /*07fc*/ 	.short	0x010a
        /*07fe*/ 	.byte	0x3f
	.zero		1


	//   ....[54]....
        /*0800*/ 	.word	0x00012380
        /*0804*/ 	.word	0x00000006
        /*0808*/ 	.word	0x00000000
        /*080c*/ 	.short	0x010a
        /*080e*/ 	.byte	0x3f
	.zero		1


	//   ....[55]....
        /*0810*/ 	.word	0x000123f0
        /*0814*/ 	.word	0x00000007
        /*0818*/ 	.word	0x00000000
        /*081c*/ 	.short	0x010a
        /*081e*/ 	.byte	0x3f
	.zero		1


	//   ....[56]....
        /*0820*/ 	.word	0x00012460
        /*0824*/ 	.word	0x00000004
        /*0828*/ 	.word	0x00000000
        /*082c*/ 	.short	0x010a
        /*082e*/ 	.byte	0x3f
	.zero		1


	//   ....[57]....
        /*0830*/ 	.word	0x00012490
        /*0834*/ 	.word	0x00000003
        /*0838*/ 	.word	0x00000000
        /*083c*/ 	.short	0x010a
        /*083e*/ 	.byte	0x3f
	.zero		1


	//   ....[58]....
        /*0840*/ 	.word	0x000124f0
        /*0844*/ 	.word	0x00000005
        /*0848*/ 	.word	0x00032400
        /*084c*/ 	.short	0x010a
        /*084e*/ 	.byte	0x3f
	.zero		1


	//   ....[59]....
        /*0850*/ 	.word	0x00012540
        /*0854*/ 	.word	0x00000000
        /*0858*/ 	.word	0x00032430
        /*085c*/ 	.short	0x010a
        /*085e*/ 	.byte	0x3f
	.zero		1


	//   ....[60]....
        /*0860*/ 	.word	0x00012590
        /*0864*/ 	.word	0x00000005
        /*0868*/ 	.word	0x00032410
        /*086c*/ 	.short	0x010a
        /*086e*/ 	.byte	0x3f
	.zero		1


	//   ....[61]....
        /*0870*/ 	.word	0x000125e0
        /*0874*/ 	.word	0x00000000
        /*0878*/ 	.word	0x00032450
        /*087c*/ 	.short	0x010a
        /*087e*/ 	.byte	0x3f
	.zero		1


	//   ....[62]....
        /*0880*/ 	.word	0x00012640
        /*0884*/ 	.word	0x00000014
        /*0888*/ 	.word	0x00032430
        /*088c*/ 	.short	0x010a
        /*088e*/ 	.byte	0x3f
	.zero		1


	//   ....[63]....
        /*0890*/ 	.word	0x000126a0
        /*0894*/ 	.word	0x00000014
        /*0898*/ 	.word	0x00032450
        /*089c*/ 	.short	0x010a
        /*089e*/ 	.byte	0x3f
	.zero		1


	//   ....[64]....
        /*08a0*/ 	.word	0x00012700
        /*08a4*/ 	.word	0x00000014
        /*08a8*/ 	.word	0x00032430
        /*08ac*/ 	.short	0x010a
        /*08ae*/ 	.byte	0x3f
	.zero		1


	//   ....[65]....
        /*08b0*/ 	.word	0x00012760
        /*08b4*/ 	.word	0x00000014
        /*08b8*/ 	.word	0x00032450
        /*08bc*/ 	.short	0x010a
        /*08be*/ 	.byte	0x3f
	.zero		1


	//   ....[66]....
        /*08c0*/ 	.word	0x00012900
        /*08c4*/ 	.word	0x00000008
        /*08c8*/ 	.word	0x00032440
        /*08cc*/ 	.short	0x010a
        /*08ce*/ 	.byte	0x3f
	.zero		1


	//   ....[67]....
        /*08d0*/ 	.word	0x00012980
        /*08d4*/ 	.word	0x00000008
        /*08d8*/ 	.word	0x00032420
        /*08dc*/ 	.short	0x010a
        /*08de*/ 	.byte	0x3f
	.zero		1


	//   ....[68]....
        /*08e0*/ 	.word	0x000129d0
        /*08e4*/ 	.word	0x0000000b
        /*08e8*/ 	.word	0x00032460
        /*08ec*/ 	.short	0x010a
        /*08ee*/ 	.byte	0x3f
	.zero		1


	//   ....[69]....
        /*08f0*/ 	.word	0x00012a20
        /*08f4*/ 	.word	0x00000002
        /*08f8*/ 	.word	0x00032440
        /*08fc*/ 	.short	0x010a
        /*08fe*/ 	.byte	0x3f
	.zero		1


	//   ....[70]....
        /*0900*/ 	.word	0x00012a70
        /*0904*/ 	.word	0x00000002
        /*0908*/ 	.word	0x00032460
        /*090c*/ 	.short	0x010a
        /*090e*/ 	.byte	0x3f
	.zero		1


	//   ....[71]....
        /*0910*/ 	.word	0x00012ac0
        /*0914*/ 	.word	0x00000002
        /*0918*/ 	.word	0x00032440
        /*091c*/ 	.short	0x010a
        /*091e*/ 	.byte	0x3f
	.zero		1


	//   ....[72]....
        /*0920*/ 	.word	0x00012b10
        /*0924*/ 	.word	0x00000002
        /*0928*/ 	.word	0x00032460
        /*092c*/ 	.short	0x010a
        /*092e*/ 	.byte	0x3f
	.zero		1


	//   ....[73]....
        /*0930*/ 	.word	0x00012b60
        /*0934*/ 	.word	0x00000002
        /*0938*/ 	.word	0x00032440
        /*093c*/ 	.short	0x010a
        /*093e*/ 	.byte	0x3f
	.zero		1


	//   ....[74]....
        /*0940*/ 	.word	0x00012bb0
        /*0944*/ 	.word	0x00000002
        /*0948*/ 	.word	0x00032460
        /*094c*/ 	.short	0x010a
        /*094e*/ 	.byte	0x3f
	.zero		1


	//   ....[75]....
        /*0950*/ 	.word	0x00013570
        /*0954*/ 	.word	0x00000000
        /*0958*/ 	.word	0x00032420
        /*095c*/ 	.short	0x010a
        /*095e*/ 	.byte	0x3f
	.zero		1


	//   ....[76]....
        /*0960*/ 	.word	0x00013710
        /*0964*/ 	.word	0x00000006
        /*0968*/ 	.word	0x00000000
        /*096c*/ 	.short	0x010a
        /*096e*/ 	.byte	0x3f
	.zero		1


	//   ....[77]....
        /*0970*/ 	.word	0x00013760
        /*0974*/ 	.word	0x00000007
        /*0978*/ 	.word	0x00000000
        /*097c*/ 	.short	0x010a
        /*097e*/ 	.byte	0x3f
	.zero		1


	//   ....[78]....
        /*0980*/ 	.word	0x000137b0
        /*0984*/ 	.word	0x00000004
        /*0988*/ 	.word	0x00000000
        /*098c*/ 	.short	0x010a
        /*098e*/ 	.byte	0x3f
	.zero		1


	//----- nvinfo : EIATTR_NUM_MBARRIERS
	.align		4
.L_616:
        /*0990*/ 	.byte	0x03, 0x38
        /*0992*/ 	.short	0x0017


	//----- nvinfo : EIATTR_EXIT_INSTR_OFFSETS
	.align		4
        /*0994*/ 	.byte	0x04, 0x1c
        /*0996*/ 	.short	(.L_618 - .L_617)


	//   ....[0]....
.L_617:
        /*0998*/ 	.word	0x00000b10


	//   ....[1]....
        /*099c*/ 	.word	0x0000d5e0


	//   ....[2]....
        /*09a0*/ 	.word	0x0000d640


	//   ....[3]....
        /*09a4*/ 	.word	0x000124e0


	//----- nvinfo : EIATTR_MAX_THREADS
	.align		4
.L_618:
        /*09a8*/ 	.byte	0x04, 0x05
        /*09aa*/ 	.short	(.L_620 - .L_619)
.L_619:
        /*09ac*/ 	.word	0x00000180
        /*09b0*/ 	.word	0x00000001
        /*09b4*/ 	.word	0x00000001


	//----- nvinfo : EIATTR_CRS_STACK_SIZE
	.align		4
.L_620:
        /*09b8*/ 	.byte	0x04, 0x1e
        /*09ba*/ 	.short	(.L_622 - .L_621)
.L_621:
        /*09bc*/ 	.word	0x00000000


	//----- nvinfo : EIATTR_CBANK_PARAM_SIZE
	.align		4
.L_622:
        /*09c0*/ 	.byte	0x03, 0x19
        /*09c2*/ 	.short	0x0b70


	//----- nvinfo : EIATTR_PARAM_CBANK
	.align		4
        /*09c4*/ 	.byte	0x04, 0x0a
        /*09c6*/ 	.short	(.L_624 - .L_623)
	.align		4
.L_623:
        /*09c8*/ 	.word	index@(.nv.constant0._ZN7cutlass13device_kernelIN5flash11enable_sm90INS1_16FlashAttnFwdSm90INS1_25CollectiveMainloopFwdSm90ILi2EN4cute5tupleIJNS5_1CILi1EEES8_S8_EEENS6_IJNS7_ILi128EEENS7_ILi96EEENS7_ILi64EEEEEELi256ENS_6half_tEfNS_4arch4Sm90ELb1ELb0ELb1ELb1ELb0ELb0ELb1ELb1ELb0ELb0ELb0ELb0EEENS1_21CollectiveEpilogueFwdINS6_IJSA_NS7_ILi256EEESB_EEES9_SE_SG_Li256ELb1ELb0ELb0ELb0EEENS1_36VarlenDynamicPersistentTileSchedulerILi128ELi96ELi256ELi32ELb0ELb0ELb1ELb1ELb1ELb1EEEEEEEEEvNT_6ParamsE)
        /*09cc*/ 	.short	0x0210
        /*09ce*/ 	.short	0x0b70


	//----- nvinfo : EIATTR_SW_WAR
	.align		4
.L_624:
        /*09d0*/ 	.byte	0x04, 0x36
        /*09d2*/ 	.short	(.L_626 - .L_625)
.L_625:
        /*09d4*/ 	.word	0x00000008
.L_626:


//--------------------- .nv.info._ZN7cutlass13device_kernelIN5flash11enable_sm90INS1_16FlashAttnFwdSm90INS1_25CollectiveMainloopFwdSm90ILi2EN4cute5tupleIJNS5_1CILi1EEES8_S8_EEENS6_IJNS7_ILi128EEENS7_ILi96EEENS7_ILi64EEEEEELi256ENS_6half_tEfNS_4arch4Sm90ELb1ELb0ELb1ELb1ELb0ELb1ELb1ELb1ELb0ELb0ELb0ELb0EEENS1_21CollectiveEpilogueFwdINS6_IJSA_NS7_ILi256EEESB_EEES9_SE_SG_Li256ELb1ELb0ELb0ELb0EEENS1_36VarlenDynamicPersistentTileSchedulerILi128ELi96ELi256ELi32ELb0ELb0ELb1ELb1ELb1ELb1EEEEEEEEEvNT_6ParamsE --------------------------
	.section	.nv.info._ZN7cutlass13device_kernelIN5flash11enable_sm90INS1_16FlashAttnFwdSm90INS1_25CollectiveMainloopFwdSm90ILi2EN4cute5tupleIJNS5_1CILi1EEES8_S8_EEENS6_IJNS7_ILi128EEENS7_ILi96EEENS7_ILi64EEEEEELi256ENS_6half_tEfNS_4arch4Sm90ELb1ELb0ELb1ELb1ELb0ELb1ELb1ELb1ELb0ELb0ELb0ELb0EEENS1_21CollectiveEpilogueFwdINS6_IJSA_NS7_ILi256EEESB_EEES9_SE_SG_Li256ELb1ELb0ELb0ELb0EEENS1_36VarlenDynamicPersistentTileSchedulerILi128ELi96ELi256ELi32ELb0ELb0ELb1ELb1ELb1ELb1EEEEEEEEEvNT_6ParamsE,"",@"SHT_CUDA_INFO"
	.sectionflags	@""
	.align	4


	//----- nvinfo : EIATTR_CUDA_API_VERSION
	.align		4
        /*0000*/ 	.byte	0x04, 0x37
        /*0002*/ 	.short	(.L_628 - .L_627)
.L_627:
        /*0004*/ 	.word	0x00000082


	//----- nvinfo : EIATTR_KPARAM_INFO
	.align		4
.L_628:
        /*0008*/ 	.byte	0x04, 0x17
        /*000a*/ 	.short	(.L_630 - .L_629)
.L_629:
        /*000c*/ 	.word	0x00000000
        /*0010*/ 	.short	0x0000
        /*0012*/ 	.short	0x0070
        /*0014*/ 	.byte	0x00, 0xf0, 0x01, 0x2c


	//----- nvinfo : EIATTR_SPARSE_MMA_MASK
	.align		4
.L_630:
        /*0018*/ 	.byte	0x03, 0x50
        /*001a*/ 	.short	0x0000


	//----- nvinfo : EIATTR_MAXREG_COUNT
	.align		4
        /*001c*/ 	.byte	0x03, 0x1b
        /*001e*/ 	.short	0x00a8


	//----- nvinfo : EIATTR_NUM_BARRIERS
	.align		4
        /*0020*/ 	.byte	0x02, 0x4c
        /*0022*/ 	.byte	0x10
	.zero		1


	//----- nvinfo : EIATTR_EXTERNS
	.align		4
        /*0024*/ 	.byte	0x04, 0x0f
        /*0026*/ 	.short	(.L_632 - .L_631)


	//   ....[0]....
	.align		4
.L_631:
        /*0028*/ 	.word	index@(__assertfail)


	//----- nvinfo : EIATTR_ANNOTATIONS
	.align		4
.L_632:
        /*002c*/ 	.byte	0x04, 0x55
        /*002e*/ 	.short	(.L_634 - .L_633)


	//   ....[0]....
.L_633:
        /* <DEDUP_REMOVED lines=83> */


	//----- nvinfo : EIATTR_MERCURY_ISA_VERSION
	.align		4
.L_634:
        /*0550*/ 	.byte	0x03, 0x5f
        /*0552*/ 	.short	0x0101


	//----- nvinfo : EIATTR_UNUSED_LOAD_BYTE_OFFSET
	.align		4
        /*0554*/ 	.byte	0x04, 0x44
        /*0556*/ 	.short	(.L_636 - .L_635)


	//   ....[0]....
.L_635:
        /*0558*/ 	.word	0x00000b40
        /*055c*/ 	.word	0x0000fff0


	//   ....[1]....
        /*0560*/ 	.word	0x00013000
        /*0564*/ 	.word	0x0000fff0


	//----- nvinfo : EIATTR_INT_WARP_WIDE_INSTR_OFFSETS
	.align		4
.L_636:
        /*0568*/ 	.byte	0x04, 0x31
        /*056a*/ 	.short	(.L_638 - .L_637)


	//   ....[0]....
.L_637:
        /*056c*/ 	.word	0x000001e0


	//   ....[1]....
        /*0570*/ 	.word	0x00000220


	//   ....[2]....
        /*0574*/ 	.word	0x00000290


	//   ....[3]....
        /*0578*/ 	.word	0x00000300


	//   ....[4]....
        /*057c*/ 	.word	0x00017c40


	//   ....[5]....
        /*0580*/ 	.word	0x00017cd0


	//   ....[6]....
        /*0584*/ 	.word	0x00018150


	//   ....[7]....
        /*0588*/ 	.word	0x00018180


	//   ....[8]....
        /*058c*/ 	.word	0x0001a720


	//   ....[9]....
        /*0590*/ 	.word	0x0001a7b0


	//----- nvinfo : EIATTR_COOP_GROUP_MASK_REGIDS
	.align		4
.L_638:
        /*0594*/ 	.byte	0x04, 0x29
        /*0596*/ 	.short	(.L_640 - .L_639)


	//   ....[0]....
.L_639:
        /*0598*/ 	.word	0xffffffff


	//   ....[1]....
        /*059c*/ 	.word	0xffffffff


	//   ....[2]....
        /*05a0*/ 	.word	0xffffffff


	//   ....[3]....
        /*05a4*/ 	.word	0xffffffff


	//   ....[4]....
        /*05a8*/ 	.word	0xffffffff


	//   ....[5]....
        /*05ac*/ 	.word	0xffffffff


	//   ....[6]....
        /*05b0*/ 	.word	0xffffffff


	//   ....[7]....
        /*05b4*/ 	.word	0xffffffff


	//   ....[8]....
        /*05b8*/ 	.word	0xffffffff


	//   ....[9]....
        /*05bc*/ 	.word	0xffffffff


	//   ....[10]....
        /*05c0*/ 	.word	0xffffffff


	//   ....[11]....
        /*05c4*/ 	.word	0xffffffff


	//   ....[12]....
        /*05c8*/ 	.word	0xffffffff


	//   ....[13]....
        /*05cc*/ 	.word	0xffffffff


	//   ....[14]....
        /*05d0*/ 	.word	0xffffffff


	//   ....[15]....
        /*05d4*/ 	.word	0xffffffff


	//   ....[16]....
        /*05d8*/ 	.word	0xffffffff


	//   ....[17]....
        /*05dc*/ 	.word	0xffffffff


	//   ....[18]....
        /*05e0*/ 	.word	0xffffffff


	//   ....[19]....
        /*05e4*/ 	.word	0xffffffff


	//   ....[20]....
        /*05e8*/ 	.word	0xffffffff


	//   ....[21]....
        /*05ec*/ 	.word	0xffffffff


	//   ....[22]....
        /*05f0*/ 	.word	0xffffffff


	//   ....[23]....
        /*05f4*/ 	.word	0xffffffff


	//   ....[24]....
        /*05f8*/ 	.word	0xffffffff


	//   ....[25]....
        /*05fc*/ 	.word	0xffffffff


	//   ....[26]....
        /*0600*/ 	.word	0xffffffff


	//   ....[27]....
        /*0604*/ 	.word	0xffffffff


	//   ....[28]....
        /*0608*/ 	.word	0xffffffff


	//   ....[29]....
        /*060c*/ 	.word	0xffffffff


	//   ....[30]....
        /*0610*/ 	.word	0xffffffff


	//   ....[31]....
        /*0614*/ 	.word	0xffffffff


	//   ....[32]....
        /*0618*/ 	.word	0xffffffff


	//   ....[33]....
        /*061c*/ 	.word	0xffffffff


	//   ....[34]....
        /*0620*/ 	.word	0xffffffff


	//   ....[35]....
        /*0624*/ 	.word	0xffffffff


	//   ....[36]....
        /*0628*/ 	.word	0xffffffff


	//   ....[37]....
        /*062c*/ 	.word	0xffffffff


	//   ....[38]....
        /*0630*/ 	.word	0xffffffff


	//   ....[39]....
        /*0634*/ 	.word	0xffffffff


	//   ....[40]....
        /*0638*/ 	.word	0xffffffff


	//   ....[41]....
        /*063c*/ 	.word	0xffffffff


	//   ....[42]....
        /*0640*/ 	.word	0xffffffff


	//   ....[43]....
        /*0644*/ 	.word	0xffffffff


	//   ....[44]....
        /*0648*/ 	.word	0xffffffff


	//   ....[45]....
        /*064c*/ 	.word	0xffffffff


	//   ....[46]....
        /*0650*/ 	.word	0xffffffff


	//   ....[47]....
        /*0654*/ 	.word	0xffffffff


	//   ....[48]....
        /*0658*/ 	.word	0xffffffff


	//   ....[49]....
        /*065c*/ 	.word	0xffffffff


	//   ....[50]....
        /*0660*/ 	.word	0xffffffff


	//   ....[51]....
        /*0664*/ 	.word	0xffffffff


	//   ....[52]....
        /*0668*/ 	.word	0xffffffff


	//   ....[53]....
        /*066c*/ 	.word	0xffffffff


	//   ....[54]....
        /*0670*/ 	.word	0xffffffff


	//   ....[55]....
        /*0674*/ 	.word	0xffffffff


	//   ....[56]....
        /*0678*/ 	.word	0xffffffff


	//   ....[57]....
        /*067c*/ 	.word	0xffffffff


	//   ....[58]....
        /*0680*/ 	.word	0x0500000f


	//   ....[59]....
        /*0684*/ 	.word	0x0500000f


	//   ....[60]....
        /*0688*/ 	.word	0x0500000f


	//   ....[61]....
        /*068c*/ 	.word	0x0500000f


	//   ....[62]....
        /*0690*/ 	.word	0x0500000f


	//   ....[63]....
        /*0694*/ 	.word	0x0500000f


	//   ....[64]....
        /*0698*/ 	.word	0x0500000f


	//   ....[65]....
        /*069c*/ 	.word	0x0500000f


	//   ....[66]....
        /*06a0*/ 	.word	0x0500000f


	//   ....[67]....
        /*06a4*/ 	.word	0x0500000f


	//   ....[68]....
        /*06a8*/ 	.word	0x0500000f


	//   ....[69]....
        /*06ac*/ 	.word	0x0500000f


	//   ....[70]....
        /*06b0*/ 	.word	0x0500000f


	//   ....[71]....
        /*06b4*/ 	.word	0x0500000f


	//   ....[72]....
        /*06b8*/ 	.word	0x0500000f


	//   ....[73]....
        /*06bc*/ 	.word	0x0500000f


	//   ....[74]....
        /*06c0*/ 	.word	0x0500000f


	//   ....[75]....
        /*06c4*/ 	.word	0x0500000f


	//   ....[76]....
        /*06c8*/ 	.word	0x0500000f


	//   ....[77]....
        /*06cc*/ 	.word	0x0500000f


	//   ....[78]....
        /*06d0*/ 	.word	0x0500000f


	//   ....[79]....
        /*06d4*/ 	.word	0x0500000f


	//   ....[80]....
        /*06d8*/ 	.word	0x0500000f


	//   ....[81]....
        /*06dc*/ 	.word	0x0500000f


	//   ....[82]....
        /*06e0*/ 	.word	0x0500000f


	//   ....[83]....
        /*06e4*/ 	.word	0x0500000f


	//   ....[84]....
        /*06e8*/ 	.word	0x0500000f


	//   ....[85]....
        /*06ec*/ 	.word	0x0500000f


	//   ....[86]....
        /*06f0*/ 	.word	0x0500000f


	//   ....[87]....
        /*06f4*/ 	.word	0x0500000f


	//   ....[88]....
        /*06f8*/ 	.word	0x0500000f


	//   ....[89]....
        /*06fc*/ 	.word	0x0500000f


	//   ....[90]....
        /*0700*/ 	.word	0x0500000f


	//   ....[91]....
        /*0704*/ 	.word	0x0500000f


	//   ....[92]....
        /*0708*/ 	.word	0x0500000f


	//   ....[93]....
        /*070c*/ 	.word	0x0500000f


	//   ....[94]....
        /*0710*/ 	.word	0x0500000f


	//----- nvinfo : EIATTR_COOP_GROUP_INSTR_OFFSETS
	.align		4
.L_640:
        /*0714*/ 	.byte	0x04, 0x28
        /*0716*/ 	.short	(.L_642 - .L_641)


	//   ....[0]....
.L_641:
        /*0718*/ 	.word	0x00000060


	//   ....[1]....
        /*071c*/ 	.word	0x000001f0


	//   ....[2]....
        /*0720*/ 	.word	0x000002b0


	//   ....[3]....
        /*0724*/ 	.word	0x00000480


	//   ....[4]....
        /*0728*/ 	.word	0x000005e0


	//   ....[5]....
        /*072c*/ 	.word	0x00000700


	//   ....[6]....
        /*0730*/ 	.word	0x00000860


	//   ....[7]....
        /*0734*/ 	.word	0x00005e70


	//   ....[8]....
        /*0738*/ 	.word	0x0000ab20


	//   ....[9]....
        /*073c*/ 	.word	0x0000ab70


	//   ....[10]....
        /*0740*/ 	.word	0x0000b360


	//   ....[11]....
        /*0744*/ 	.word	0x0000b380


	//   ....[12]....
        /*0748*/ 	.word	0x0000da20


	//   ....[13]....
        /*074c*/ 	.word	0x0000da40


	//   ....[14]....
        /*0750*/ 	.word	0x0000e220


	//   ....[15]....
        /*0754*/ 	.word	0x0000e240


	//   ....[16]....
        /*0758*/ 	.word	0x000109d0


	//   ....[17]....
        /*075c*/ 	.word	0x00010a40


	//   ....[18]....
        /*0760*/ 	.word	0x000110b0


	//   ....[19]....
        /*0764*/ 	.word	0x000110d0


	//   ....[20]....
        /*0768*/ 	.word	0x00012570


	//   ....[21]....
        /*076c*/ 	.word	0x000125d0


	//   ....[22]....
        /*0770*/ 	.word	0x00012620


	//   ....[23]....
        /*0774*/ 	.word	0x00012650


	//   ....[24]....
        /*0778*/ 	.word	0x00015b50


	//   ....[25]....
        /*077c*/ 	.word	0x00015cd0


	//   ....[26]....
        /*0780*/ 	.word	0x00015d00


	//   ....[27]....
        /*0784*/ 	.word	0x00015d40


	//   ....[28]....
        /*0788*/ 	.word	0x00015db0


	//   ....[29]....
        /*078c*/ 	.word	0x00015e10


	//   ....[30]....
        /*0790*/ 	.word	0x00015e50


	//   ....[31]....
        /*0794*/ 	.word	0x00015ff0


	//   ....[32]....
        /*0798*/ 	.word	0x00016050


	//   ....[33]....
        /*079c*/ 	.word	0x00016090


	//   ....[34]....
        /*07a0*/ 	.word	0x000160d0


	//   ....[35]....
        /*07a4*/ 	.word	0x00016100


	//   ....[36]....
        /*07a8*/ 	.word	0x00016130


	//   ....[37]....
        /*07ac*/ 	.word	0x000161c0


	//   ....[38]....
        /*07b0*/ 	.word	0x00016220


	//   ....[39]....
        /*07b4*/ 	.word	0x000162b0


	//   ....[40]....
        /*07b8*/ 	.word	0x0001a840


	//   ....[41]....
        /*07bc*/ 	.word	0x0001a850


	//   ....[42]....
        /*07c0*/ 	.word	0x0001a960


	//   ....[43]....
        /*07c4*/ 	.word	0x0001a9c0


	//   ....[44]....
        /*07c8*/ 	.word	0x0001aa00


	//   ....[45]....
        /*07cc*/ 	.word	0x0001aa40


	//   ....[46]....
        /*07d0*/ 	.word	0x0001aa70


	//   ....[47]....
        /*07d4*/ 	.word	0x0001aaa0


	//   ....[48]....
        /*07d8*/ 	.word	0x0001ac30


	//   ....[49]....
        /*07dc*/ 	.word	0x0001ac90


	//   ....[50]....
        /*07e0*/ 	.word	0x0001acd0


	//   ....[51]....
        /*07e4*/ 	.word	0x0001ad10


	//   ....[52]....
        /*07e8*/ 	.word	0x0001ad40


	//   ....[53]....
        /*07ec*/ 	.word	0x0001ad70


	//   ....[54]....
        /*07f0*/ 	.word	0x0001ae30


	//   ....[55]....
        /*07f4*/ 	.word	0x0001ae50


	//   ....[56]....
        /*07f8*/ 	.word	0x0001aec0


	//   ....[57]....
        /*07fc*/ 	.word	0x0001b530


	//   ....[58]....
        /*0800*/ 	.word	0x0001b9c0


	//   ....[59]....
        /*0804*/ 	.word	0x0001ba60


	//   ....[60]....
        /*0808*/ 	.word	0x0001bb00


	//   ....[61]....
        /*080c*/ 	.word	0x0001bba0


	//   ....[62]....
        /*0810*/ 	.word	0x0001bc40


	//   ....[63]....
        /*0814*/ 	.word	0x0001bce0


	//   ....[64]....
        /*0818*/ 	.word	0x0001bd80


	//   ....[65]....
        /*081c*/ 	.word	0x0001be20


	//   ....[66]....
        /*0820*/ 	.word	0x0001bec0


	//   ....[67]....
        /*0824*/ 	.word	0x0001bfb0


	//   ....[68]....
        /*0828*/ 	.word	0x0001c050


	//   ....[69]....
        /*082c*/ 	.word	0x0001c0f0


	//   ....[70]....
        /*0830*/ 	.word	0x0001c190


	//   ....[71]....
        /*0834*/ 	.word	0x0001c230


	//   ....[72]....
        /*0838*/ 	.word	0x0001c2d0


	//   ....[73]....
        /*083c*/ 	.word	0x0001c370


	//   ....[74]....
        /*0840*/ 	.word	0x0001c410


	//   ....[75]....
        /*0844*/ 	.word	0x0001c760


	//   ....[76]....
        /*0848*/ 	.word	0x0001ca40


	//   ....[77]....
        /*084c*/ 	.word	0x0001ce60


	//   ....[78]....
        /*0850*/ 	.word	0x0001cef0


	//   ....[79]....
        /*0854*/ 	.word	0x0001cf90


	//   ....[80]....
        /*0858*/ 	.word	0x0001d040


	//   ....[81]....
        /*085c*/ 	.word	0x0001d0c0


	//   ....[82]....
        /*0860*/ 	.word	0x0001d140


	//   ....[83]....
        /*0864*/ 	.word	0x0001d1c0


	//   ....[84]....
        /*0868*/ 	.word	0x0001d240


	//   ....[85]....
        /*086c*/ 	.word	0x0001d2d0


	//   ....[86]....
        /*0870*/ 	.word	0x0001d380


	//   ....[87]....
        /*0874*/ 	.word	0x0001d400


	//   ....[88]....
        /*0878*/ 	.word	0x0001d480


	//   ....[89]....
        /*087c*/ 	.word	0x0001d500


	//   ....[90]....
        /*0880*/ 	.word	0x0001d580


	//   ....[91]....
        /*0884*/ 	.word	0x0001d5f0


	//   ....[92]....
        /*0888*/ 	.word	0x0001d690


	//   ....[93]....
        /*088c*/ 	.word	0x0001d720


	//   ....[94]....
        /*0890*/ 	.word	0x0001d850


	//----- nvinfo : EIATTR_REG_RECONFIG
	.align		4
.L_642:
        /*0894*/ 	.byte	0x01, 0x54
	.zero		2


	//----- nvinfo : EIATTR_SYSCALL_OFFSETS
	.align		4
        /*0898*/ 	.byte	0x04, 0x46
        /*089a*/ 	.short	(.L_644 - .L_643)


	//   ....[0]....
.L_643:
        /*089c*/ 	.word	0x000018d0


	//   ....[1]....
        /*08a0*/ 	.word	0x00001a20


	//   ....[2]....
        /*08a4*/ 	.word	0x00006060


	//   ....[3]....
        /*08a8*/ 	.word	0x00006570


	//   ....[4]....
        /*08ac*/ 	.word	0x00017e60


	//   ....[5]....
        /*08b0*/ 	.word	0x00017fa0


	//   ....[6]....
        /*08b4*/ 	.word	0x000180a0


	//----- nvinfo : EIATTR_MBARRIER_INSTR_OFFSETS
	.align		4
.L_644:
        /*08b8*/ 	.byte	0x04, 0x39
        /*08ba*/ 	.short	(.L_646 - .L_645)


	//   ....[0]....
.L_645:
        /*08bc*/ 	.word	0x00000320
        /*08c0*/ 	.word	0x000000ff
        /*08c4*/ 	.word	0x00032400
        /*08c8*/ 	.short	0x0100
        /*08ca*/ 	.byte	0x08
	.zero		1


	//   ....[1]....
        /*08cc*/ 	.word	0x00000330
        /*08d0*/ 	.word	0x000000ff
        /*08d4*/ 	.word	0x00032410
        /*08d8*/ 	.short	0x0100
        /*08da*/ 	.byte	0x08
	.zero		1


	//   ....[2]....
        /*08dc*/ 	.word	0x00000340
        /*08e0*/ 	.word	0x000000ff
        /*08e4*/ 	.word	0x00032420
        /*08e8*/ 	.short	0x0100
        /*08ea*/ 	.byte	0x08
	.zero		1


	//   ....[3]....
        /*08ec*/ 	.word	0x00000430
        /*08f0*/ 	.word	0x000000ff
        /*08f4*/ 	.word	0x00032430
        /*08f8*/ 	.short	0x0100
        /*08fa*/ 	.byte	0x08
	.zero		1


	//   ....[4]....
        /*08fc*/ 	.word	0x00000440
        /*0900*/ 	.word	0x000000ff
        /*0904*/ 	.word	0x00032440
        /*0908*/ 	.short	0x0100
        /*090a*/ 	.byte	0x08
	.zero		1


	//   ....[5]....
        /*090c*/ 	.word	0x00000450
        /*0910*/ 	.word	0x000000ff
        /*0914*/ 	.word	0x00032438
        /*0918*/ 	.short	0x0100
        /*091a*/ 	.byte	0x08
	.zero		1


	//   ....[6]....
        /*091c*/ 	.word	0x00000460
        /*0920*/ 	.word	0x000000ff
        /*0924*/ 	.word	0x00032448
        /*0928*/ 	.short	0x0100
        /*092a*/ 	.byte	0x08
	.zero		1


	//   ....[7]....
        /*092c*/ 	.word	0x00000590
        /*0930*/ 	.word	0x000000ff
        /*0934*/ 	.word	0x00032450
        /*0938*/ 	.short	0x0100
        /*093a*/ 	.byte	0x08
	.zero		1


	//   ....[8]....
        /*093c*/ 	.word	0x000005a0
        /*0940*/ 	.word	0x000000ff
        /*0944*/ 	.word	0x00032460
        /*0948*/ 	.short	0x0100
        /*094a*/ 	.byte	0x08
	.zero		1


	//   ....[9]....
        /*094c*/ 	.word	0x000005b0
        /*0950*/ 	.word	0x000000ff
        /*0954*/ 	.word	0x00032458
        /*0958*/ 	.short	0x0100
        /*095a*/ 	.byte	0x08
	.zero		1


	//   ....[10]....
        /*095c*/ 	.word	0x000005c0
        /*0960*/ 	.word	0x000000ff
        /*0964*/ 	.word	0x00032468
        /*0968*/ 	.short	0x0100
        /*096a*/ 	.byte	0x08
	.zero		1


	//   ....[11]....
        /*096c*/ 	.word	0x000006b0
        /*0970*/ 	.word	0x000000ff
        /*0974*/ 	.word	0x00032470
        /*0978*/ 	.short	0x0100
        /*097a*/ 	.byte	0x06
	.zero		1


	//   ....[12]....
        /*097c*/ 	.word	0x000006c0
        /*0980*/ 	.word	0x000000ff
        /*0984*/ 	.word	0x00032480
        /*0988*/ 	.short	0x0100
        /*098a*/ 	.byte	0x06
	.zero		1


	//   ....[13]....
        /*098c*/ 	.word	0x000006d0
        /*0990*/ 	.word	0x000000ff
        /*0994*/ 	.word	0x00032478
        /*0998*/ 	.short	0x0100
        /*099a*/ 	.byte	0x06
	.zero		1


	//   ....[14]....
        /*099c*/ 	.word	0x000006e0
        /*09a0*/ 	.word	0x000000ff
        /*09a4*/ 	.word	0x00032488
        /*09a8*/ 	.short	0x0100
        /*09aa*/ 	.byte	0x06
	.zero		1


	//   ....[15]....
        /*09ac*/ 	.word	0x00000810
        /*09b0*/ 	.word	0x000000ff
        /*09b4*/ 	.word	0x00032490
        /*09b8*/ 	.short	0x0100
        /*09ba*/ 	.byte	0x08
	.zero		1


	//   ....[16]....
        /*09bc*/ 	.word	0x00000820
        /*09c0*/ 	.word	0x000000ff
        /*09c4*/ 	.word	0x000324a0
        /*09c8*/ 	.short	0x0100
        /*09ca*/ 	.byte	0x08
	.zero		1


	//   ....[17]....
        /*09cc*/ 	.word	0x00000830
        /*09d0*/ 	.word	0x000000ff
        /*09d4*/ 	.word	0x00032498
        /*09d8*/ 	.short	0x0100
        /*09da*/ 	.byte	0x08
	.zero		1


	//   ....[18]....
        /*09dc*/ 	.word	0x00000840
        /*09e0*/ 	.word	0x000000ff
        /*09e4*/ 	.word	0x000324a8
        /*09e8*/ 	.short	0x0100
        /*09ea*/ 	.byte	0x08
	.zero		1


	//   ....[19]....
        /*09ec*/ 	.word	0x00000970
        /*09f0*/ 	.word	0x000000ff
        /*09f4*/ 	.word	0x000324b0
        /*09f8*/ 	.short	0x0100
        /*09fa*/ 	.byte	0x08
	.zero		1


	//   ....[20]....
        /*09fc*/ 	.word	0x00000980
        /*0a00*/ 	.word	0x000000ff
        /*0a04*/ 	.word	0x000324c0
        /*0a08*/ 	.short	0x0100
        /*0a0a*/ 	.byte	0x08
	.zero		1


	//   ....[21]....
        /*0a0c*/ 	.word	0x00000990
        /*0a10*/ 	.word	0x000000ff
        /*0a14*/ 	.word	0x000324b8
        /*0a18*/ 	.short	0x0100
        /*0a1a*/ 	.byte	0x08
	.zero		1


	//   ....[22]....
        /*0a1c*/ 	.word	0x000009a0
        /*0a20*/ 	.word	0x000000ff
        /*0a24*/ 	.word	0x000324c8
        /*0a28*/ 	.short	0x0100
        /*0a2a*/ 	.byte	0x08
	.zero		1


	//   ....[23]....
        /*0a2c*/ 	.word	0x00002e30
        /*0a30*/ 	.word	0x0000005a
        /*0a34*/ 	.word	0x00032490
        /*0a38*/ 	.short	0x010a
        /*0a3a*/ 	.byte	0x3f
	.zero		1


	//   ....[24]....
        /*0a3c*/ 	.word	0x00003f90
        /*0a40*/ 	.word	0x0000005a
        /*0a44*/ 	.word	0x00032490
        /*0a48*/ 	.short	0x010a
        /*0a4a*/ 	.byte	0x3f
	.zero		1


	//   ....[25]....
        /*0a4c*/ 	.word	0x00005030
        /*0a50*/ 	.word	0x0000005a
        /*0a54*/ 	.word	0x00032490
        /*0a58*/ 	.short	0x010a
        /*0a5a*/ 	.byte	0x3f
	.zero		1


	//   ....[26]....
        /*0a5c*/ 	.word	0x00005250
        /*0a60*/ 	.word	0x00000004
        /*0a64*/ 	.word	0x00000000
        /*0a68*/ 	.short	0x0101
        /*0a6a*/ 	.byte	0x3f
	.zero		1


	//   ....[27]....
        /*0a6c*/ 	.word	0x00005290
        /*0a70*/ 	.word	0x0000005a
        /*0a74*/ 	.word	0x000324b0
        /*0a78*/ 	.short	0x010a
        /*0a7a*/ 	.byte	0x3f
	.zero		1


	//   ....[28]....
        /*0a7c*/ 	.word	0x000058f0
        /*0a80*/ 	.word	0x0000005a
        /*0a84*/ 	.word	0x00000000
        /*0a88*/ 	.short	0x0101
        /*0a8a*/ 	.byte	0x3f
	.zero		1


	//   ....[29]....
        /*0a8c*/ 	.word	0x00006100
        /*0a90*/ 	.word	0x00000011
        /*0a94*/ 	.word	0x00032400
        /*0a98*/ 	.short	0x010a
        /*0a9a*/ 	.byte	0x3f
	.zero		1


	//   ....[30]....
        /*0a9c*/ 	.word	0x00006150
        /*0aa0*/ 	.word	0x00000011
        /*0aa4*/ 	.word	0x00032400
        /*0aa8*/ 	.short	0x010a
        /*0aaa*/ 	.byte	0x3f
	.zero		1


	//   ....[31]....
        /*0aac*/ 	.word	0x00006e40
        /*0ab0*/ 	.word	0x00000011
        /*0ab4*/ 	.word	0x00032400
        /*0ab8*/ 	.short	0x010a
        /*0aba*/ 	.byte	0x3f
	.zero		1


	//   ....[32]....
        /*0abc*/ 	.word	0x00008240
        /*0ac0*/ 	.word	0x00000011
        /*0ac4*/ 	.word	0x00032400
        /*0ac8*/ 	.short	0x010a
        /*0aca*/ 	.byte	0x3f
	.zero		1


	//   ....[33]....
        /*0acc*/ 	.word	0x00009210
        /*0ad0*/ 	.word	0x000000b3
        /*0ad4*/ 	.word	0x00032430
        /*0ad8*/ 	.short	0x010a
        /*0ada*/ 	.byte	0x3f
	.zero		1


	//   ....[34]....
        /*0adc*/ 	.word	0x000092a0
        /*0ae0*/ 	.word	0x000000b3
        /*0ae4*/ 	.word	0x00032430
        /*0ae8*/ 	.short	0x010a
        /*0aea*/ 	.byte	0x3f
	.zero		1


	//   ....[35]....
        /*0aec*/ 	.word	0x000095b0
        /*0af0*/ 	.word	0x00000011
        /*0af4*/ 	.word	0x00032410
        /*0af8*/ 	.short	0x010a
        /*0afa*/ 	.byte	0x3f
	.zero		1


	//   ....[36]....
        /*0afc*/ 	.word	0x00009600
        /*0b00*/ 	.word	0x000000b3
        /*0b04*/ 	.word	0x00032450
        /*0b08*/ 	.short	0x010a
        /*0b0a*/ 	.byte	0x3f
	.zero		1


	//   ....[37]....
        /*0b0c*/ 	.word	0x00009680
        /*0b10*/ 	.word	0x000000b3
        /*0b14*/ 	.word	0x00032450
        /*0b18*/ 	.short	0x010a
        /*0b1a*/ 	.byte	0x3f
	.zero		1


	//   ....[38]....
        /*0b1c*/ 	.word	0x0000b6b0
        /*0b20*/ 	.word	0x00000018
        /*0b24*/ 	.word	0x00000000
        /*0b28*/ 	.short	0x0101
        /*0b2a*/ 	.byte	0x3f
	.zero		1


	//   ....[39]....
        /*0b2c*/ 	.word	0x0000c190
        /*0b30*/ 	.word	0x000000b3
        /*0b34*/ 	.word	0x00000000
        /*0b38*/ 	.short	0x0101
        /*0b3a*/ 	.byte	0x3f
	.zero		1


	//   ....[40]....
        /*0b3c*/ 	.word	0x0000c270
        /*0b40*/ 	.word	0x000000d3
        /*0b44*/ 	.word	0x00032430
        /*0b48*/ 	.short	0x010a
        /*0b4a*/ 	.byte	0x3f
	.zero		1


	//   ....[41]....
        /*0b4c*/ 	.word	0x0000c2e0
        /*0b50*/ 	.word	0x000000d3
        /*0b54*/ 	.word	0x00032430
        /*0b58*/ 	.short	0x010a
        /*0b5a*/ 	.byte	0x3f
	.zero		1


	//   ....[42]....
        /*0b5c*/ 	.word	0x0000c560
        /*0b60*/ 	.word	0x000000d3
        /*0b64*/ 	.word	0x00032450
        /*0b68*/ 	.short	0x010a
        /*0b6a*/ 	.byte	0x3f
	.zero		1


	//   ....[43]....
        /*0b6c*/ 	.word	0x0000c5b0
        /*0b70*/ 	.word	0x000000d3
        /*0b74*/ 	.word	0x00032450
        /*0b78*/ 	.short	0x010a
        /*0b7a*/ 	.byte	0x3f
	.zero		1


	//   ....[44]....
        /*0b7c*/ 	.word	0x0000ed00
        /*0b80*/ 	.word	0x000000a3
        /*0b84*/ 	.word	0x00000000
        /*0b88*/ 	.short	0x0101
        /*0b8a*/ 	.byte	0x3f
	.zero		1


	//   ....[45]....
        /*0b8c*/ 	.word	0x0000f5b0
        /*0b90*/ 	.word	0x000000d3
        /*0b94*/ 	.word	0x00000000
        /*0b98*/ 	.short	0x0101
        /*0b9a*/ 	.byte	0x3f
	.zero		1


	//   ....[46]....
        /*0b9c*/ 	.word	0x0000f7e0
        /*0ba0*/ 	.word	0x000000d3
        /*0ba4*/ 	.word	0x00032430
        /*0ba8*/ 	.short	0x010a
        /*0baa*/ 	.byte	0x3f
	.zero		1


	//   ....[47]....
        /*0bac*/ 	.word	0x0000f850
        /*0bb0*/ 	.word	0x000000d3
        /*0bb4*/ 	.word	0x00032430
        /*0bb8*/ 	.short	0x010a
        /*0bba*/ 	.byte	0x3f
	.zero		1


	//   ....[48]....
        /*0bbc*/ 	.word	0x0000fad0
        /*0bc0*/ 	.word	0x000000d3
        /*0bc4*/ 	.word	0x00032450
        /*0bc8*/ 	.short	0x010a
        /*0bca*/ 	.byte	0x3f
	.zero		1


	//   ....[49]....
        /*0bcc*/ 	.word	0x0000fb20
        /*0bd0*/ 	.word	0x000000d3
        /*0bd4*/ 	.word	0x00032450
        /*0bd8*/ 	.short	0x010a
        /*0bda*/ 	.byte	0x3f
	.zero		1


	//   ....[50]....
        /*0bdc*/ 	.word	0x00011ae0
        /*0be0*/ 	.word	0x000000b9
        /*0be4*/ 	.word	0x00000000
        /*0be8*/ 	.short	0x0101
        /*0bea*/ 	.byte	0x3f
	.zero		1


	//   ....[51]....
        /*0bec*/ 	.word	0x00012530
        /*0bf0*/ 	.word	0x000000d3
        /*0bf4*/ 	.word	0x00000000
        /*0bf8*/ 	.short	0x0101
        /*0bfa*/ 	.byte	0x3f
	.zero		1


	//   ....[52]....
        /*0bfc*/ 	.word	0x000147e0
        /*0c00*/ 	.word	0x00000000
        /*0c04*/ 	.word	0x00000000
        /*0c08*/ 	.short	0x0101
        /*0c0a*/ 	.byte	0x3f
	.zero		1


	//   ....[53]....
        /*0c0c*/ 	.word	0x00016fe0
        /*0c10*/ 	.word	0x00000009
        /*0c14*/ 	.word	0x00032420
        /*0c18*/ 	.short	0x010a
        /*0c1a*/ 	.byte	0x3f
	.zero		1


	//   ....[54]....
        /*0c1c*/ 	.word	0x00017060
        /*0c20*/ 	.word	0x00000005
        /*0c24*/ 	.word	0x000324a0
        /*0c28*/ 	.short	0x010a
        /*0c2a*/ 	.byte	0x3f
	.zero		1


	//   ....[55]....
        /*0c2c*/ 	.word	0x00017240
        /*0c30*/ 	.word	0x00000005
        /*0c34*/ 	.word	0x000324c0
        /*0c38*/ 	.short	0x010a
        /*0c3a*/ 	.byte	0x3f
	.zero		1


	//   ....[56]....
        /*0c3c*/ 	.word	0x00017650
        /*0c40*/ 	.word	0x00000006
        /*0c44*/ 	.word	0x000324a0
        /*0c48*/ 	.short	0x010a
        /*0c4a*/ 	.byte	0x3f
	.zero		1


	//   ....[57]....
        /*0c4c*/ 	.word	0x00017810
        /*0c50*/ 	.word	0x00000006
        /*0c54*/ 	.word	0x000324c0
        /*0c58*/ 	.short	0x010a
        /*0c5a*/ 	.byte	0x3f
	.zero		1


	//   ....[58]....
        /*0c5c*/ 	.word	0x000185e0
        /*0c60*/ 	.word	0x00000009
        /*0c64*/ 	.word	0x00032440
        /*0c68*/ 	.short	0x010a
        /*0c6a*/ 	.byte	0x3f
	.zero		1


	//   ....[59]....
        /*0c6c*/ 	.word	0x00018c00
        /*0c70*/ 	.word	0x00000009
        /*0c74*/ 	.word	0x00032420
        /*0c78*/ 	.short	0x010a
        /*0c7a*/ 	.byte	0x3f
	.zero		1


	//   ....[60]....
        /*0c7c*/ 	.word	0x00018cd0
        /*0c80*/ 	.word	0x00000005
        /*0c84*/ 	.word	0x00032460
        /*0c88*/ 	.short	0x010a
        /*0c8a*/ 	.byte	0x3f
	.zero		1


	//   ....[61]....
        /*0c8c*/ 	.word	0x00019300
        /*0c90*/ 	.word	0x00000002
        /*0c94*/ 	.word	0x00032440
        /*0c98*/ 	.short	0x010a
        /*0c9a*/ 	.byte	0x3f
	.zero		1


	//   ....[62]....
        /*0c9c*/ 	.word	0x00019510
        /*0ca0*/ 	.word	0x00000002
        /*0ca4*/ 	.word	0x00032460
        /*0ca8*/ 	.short	0x010a
        /*0caa*/ 	.byte	0x3f
	.zero		1


	//   ....[63]....
        /*0cac*/ 	.word	0x00019a60
        /*0cb0*/ 	.word	0x00000002
        /*0cb4*/ 	.word	0x00032440
        /*0cb8*/ 	.short	0x010a
        /*0cba*/ 	.byte	0x3f
	.zero		1


	//   ....[64]....
        /*0cbc*/ 	.word	0x00019c60
        /*0cc0*/ 	.word	0x00000002
        /*0cc4*/ 	.word	0x00032460
        /*0cc8*/ 	.short	0x010a
        /*0cca*/ 	.byte	0x3f
	.zero		1


	//   ....[65]....
        /*0ccc*/ 	.word	0x0001a140
        /*0cd0*/ 	.word	0x00000002
        /*0cd4*/ 	.word	0x00032440
        /*0cd8*/ 	.short	0x010a
        /*0cda*/ 	.byte	0x3f
	.zero		1


	//   ....[66]....
        /*0cdc*/ 	.word	0x0001a350
        /*0ce0*/ 	.word	0x00000002
        /*0ce4*/ 	.word	0x00032460
        /*0ce8*/ 	.short	0x010a
        /*0cea*/ 	.byte	0x3f
	.zero		1


	//   ....[67]....
        /*0cec*/ 	.word	0x0001b4c0
        /*0cf0*/ 	.word	0x00000000
        /*0cf4*/ 	.word	0x00032420
        /*0cf8*/ 	.short	0x010a
        /*0cfa*/ 	.byte	0x3f
	.zero		1


	//   ....[68]....
        /*0cfc*/ 	.word	0x0001b660
        /*0d00*/ 	.word	0x00000006
        /*0d04*/ 	.word	0x00000000
        /*0d08*/ 	.short	0x010a
        /*0d0a*/ 	.byte	0x3f
	.zero		1


	//   ....[69]....
        /*0d0c*/ 	.word	0x0001b6d0
        /*0d10*/ 	.word	0x00000007
        /*0d14*/ 	.word	0x00000000
        /*0d18*/ 	.short	0x010a
        /*0d1a*/ 	.byte	0x3f
	.zero		1


	//   ....[70]....
        /*0d1c*/ 	.word	0x0001b740
        /*0d20*/ 	.word	0x00000004
        /*0d24*/ 	.word	0x00000000
        /*0d28*/ 	.short	0x010a
        /*0d2a*/ 	.byte	0x3f
	.zero		1


	//   ....[71]....
        /*0d2c*/ 	.word	0x0001b770
        /*0d30*/ 	.word	0x00000003
        /*0d34*/ 	.word	0x00000000
        /*0d38*/ 	.short	0x010a
        /*0d3a*/ 	.byte	0x3f
	.zero		1


	//   ....[72]....
        /*0d3c*/ 	.word	0x0001b7d0
        /*0d40*/ 	.word	0x0000005a
        /*0d44*/ 	.word	0x00032490
        /*0d48*/ 	.short	0x010a
        /*0d4a*/ 	.byte	0x3f
	.zero		1


	//   ....[73]....
        /*0d4c*/ 	.word	0x0001b820
        /*0d50*/ 	.word	0x0000005a
        /*0d54*/ 	.word	0x00032490
        /*0d58*/ 	.short	0x010a
        /*0d5a*/ 	.byte	0x3f
	.zero		1


	//   ....[74]....
        /*0d5c*/ 	.word	0x0001b870
        /*0d60*/ 	.word	0x0000005a
        /*0d64*/ 	.word	0x00032490
        /*0d68*/ 	.short	0x010a
        /*0d6a*/ 	.byte	0x3f
	.zero		1


	//   ....[75]....
        /*0d6c*/ 	.word	0x0001b8c0
        /*0d70*/ 	.word	0x0000005a
        /*0d74*/ 	.word	0x000324b0
        /*0d78*/ 	.short	0x010a
        /*0d7a*/ 	.byte	0x3f
	.zero		1


	//   ....[76]....
        /*0d7c*/ 	.word	0x0001bf00
        /*0d80*/ 	.word	0x00000011
        /*0d84*/ 	.word	0x00032400
        /*0d88*/ 	.short	0x010a
        /*0d8a*/ 	.byte	0x3f
	.zero		1


	//   ....[77]....
        /*0d8c*/ 	.word	0x0001c450
        /*0d90*/ 	.word	0x00000011
        /*0d94*/ 	.word	0x00032400
        /*0d98*/ 	.short	0x010a
        /*0d9a*/ 	.byte	0x3f
	.zero		1


	//   ....[78]....
        /*0d9c*/ 	.word	0x0001c4a0
        /*0da0*/ 	.word	0x000000b3
        /*0da4*/ 	.word	0x00032430
        /*0da8*/ 	.short	0x010a
        /*0daa*/ 	.byte	0x3f
	.zero		1


	//   ....[79]....
        /*0dac*/ 	.word	0x0001c4f0
        /*0db0*/ 	.word	0x00000011
        /*0db4*/ 	.word	0x00032410
        /*0db8*/ 	.short	0x010a
        /*0dba*/ 	.byte	0x3f
	.zero		1


	//   ....[80]....
        /*0dbc*/ 	.word	0x0001c540
        /*0dc0*/ 	.word	0x000000b3
        /*0dc4*/ 	.word	0x00032450
        /*0dc8*/ 	.short	0x010a
        /*0dca*/ 	.byte	0x3f
	.zero		1


	//   ....[81]....
        /*0dcc*/ 	.word	0x0001c590
        /*0dd0*/ 	.word	0x000000d3
        /*0dd4*/ 	.word	0x00032430
        /*0dd8*/ 	.short	0x010a
        /*0dda*/ 	.byte	0x3f
	.zero		1


	//   ....[82]....
        /*0ddc*/ 	.word	0x0001c5e0
        /*0de0*/ 	.word	0x000000d3
        /*0de4*/ 	.word	0x00032450
        /*0de8*/ 	.short	0x010a
        /*0dea*/ 	.byte	0x3f
	.zero		1


	//   ....[83]....
        /*0dec*/ 	.word	0x0001c630
        /*0df0*/ 	.word	0x000000d3
        /*0df4*/ 	.word	0x00032430
        /*0df8*/ 	.short	0x010a
        /*0dfa*/ 	.byte	0x3f
	.zero		1


	//   ....[84]....
        /*0dfc*/ 	.word	0x0001c680
        /*0e00*/ 	.word	0x000000d3
        /*0e04*/ 	.word	0x00032450
        /*0e08*/ 	.short	0x010a
        /*0e0a*/ 	.byte	0x3f
	.zero		1


	//   ....[85]....
        /*0e0c*/ 	.word	0x0001c820
        /*0e10*/ 	.word	0x00000009
        /*0e14*/ 	.word	0x00032420
        /*0e18*/ 	.short	0x010a
        /*0e1a*/ 	.byte	0x3f
	.zero		1


	//   ....[86]....
        /*0e1c*/ 	.word	0x0001c870
        /*0e20*/ 	.word	0x00000005
        /*0e24*/ 	.word	0x000324a0
        /*0e28*/ 	.short	0x010a
        /*0e2a*/ 	.byte	0x3f
	.zero		1


	//   ....[87]....
        /*0e2c*/ 	.word	0x0001c8c0
        /*0e30*/ 	.word	0x00000005
        /*0e34*/ 	.word	0x000324c0
        /*0e38*/ 	.short	0x010a
        /*0e3a*/ 	.byte	0x3f
	.zero		1


	//   ....[88]....
        /*0e3c*/ 	.word	0x0001c910
        /*0e40*/ 	.word	0x00000006
        /*0e44*/ 	.word	0x000324a0
        /*0e48*/ 	.short	0x010a
        /*0e4a*/ 	.byte	0x3f
	.zero		1


	//   ....[89]....
        /*0e4c*/ 	.word	0x0001c960
        /*0e50*/ 	.word	0x00000006
        /*0e54*/ 	.word	0x000324c0
        /*0e58*/ 	.short	0x010a
        /*0e5a*/ 	.byte	0x3f
	.zero		1


	//   ....[90]....
        /*0e5c*/ 	.word	0x0001cb00
        /*0e60*/ 	.word	0x00000009
        /*0e64*/ 	.word	0x00032440
        /*0e68*/ 	.short	0x010a
        /*0e6a*/ 	.byte	0x3f
	.zero		1


	//   ....[91]....
        /*0e6c*/ 	.word	0x0001cb80
        /*0e70*/ 	.word	0x00000009
        /*0e74*/ 	.word	0x00032420
        /*0e78*/ 	.short	0x010a
        /*0e7a*/ 	.byte	0x3f
	.zero		1


	//   ....[92]....
        /*0e7c*/ 	.word	0x0001cbd0
        /*0e80*/ 	.word	0x00000005
        /*0e84*/ 	.word	0x00032460
        /*0e88*/ 	.short	0x010a
        /*0e8a*/ 	.byte	0x3f
	.zero		1


	//   ....[93]....
        /*0e8c*/ 	.word	0x0001cc20
        /*0e90*/ 	.word	0x00000002
        /*0e94*/ 	.word	0x00032440
        /*0e98*/ 	.short	0x010a
        /*0e9a*/ 	.byte	0x3f
	.zero		1


	//   ....[94]....
        /*0e9c*/ 	.word	0x0001cc70
        /*0ea0*/ 	.word	0x00000002
        /*0ea4*/ 	.word	0x00032460
        /*0ea8*/ 	.short	0x010a
        /*0eaa*/ 	.byte	0x3f
	.zero		1


	//   ....[95]....
        /*0eac*/ 	.word	0x0001ccc0
        /*0eb0*/ 	.word	0x00000002
        /*0eb4*/ 	.word	0x00032440
        /*0eb8*/ 	.short	0x010a
        /*0eba*/ 	.byte	0x3f
	.zero		1


	//   ....[96]....
        /*0ebc*/ 	.word	0x0001cd10
        /*0ec0*/ 	.word	0x00000002
        /*0ec4*/ 	.word	0x00032460
        /*0ec8*/ 	.short	0x010a
        /*0eca*/ 	.byte	0x3f
	.zero		1


	//   ....[97]....
        /*0ecc*/ 	.word	0x0001cd60
        /*0ed0*/ 	.word	0x00000002
        /*0ed4*/ 	.word	0x00032440
        /*0ed8*/ 	.short	0x010a
        /*0eda*/ 	.byte	0x3f
	.zero		1


	//   ....[98]....
        /*0edc*/ 	.word	0x0001cdb0
        /*0ee0*/ 	.word	0x00000002
        /*0ee4*/ 	.word	0x00032460
        /*0ee8*/ 	.short	0x010a
        /*0eea*/ 	.byte	0x3f
	.zero		1


	//   ....[99]....
        /*0eec*/ 	.word	0x0001d770
        /*0ef0*/ 	.word	0x00000000
        /*0ef4*/ 	.word	0x00032420
        /*0ef8*/ 	.short	0x010a
        /*0efa*/ 	.byte	0x3f
	.zero		1


	//   ....[100]....
        /*0efc*/ 	.word	0x0001d910
        /*0f00*/ 	.word	0x00000006
        /*0f04*/ 	.word	0x00000000
        /*0f08*/ 	.short	0x010a
        /*0f0a*/ 	.byte	0x3f
	.zero		1


	//   ....[101]....
        /*0f0c*/ 	.word	0x0001d960
        /*0f10*/ 	.word	0x00000007
        /*0f14*/ 	.word	0x00000000
        /*0f18*/ 	.short	0x010a
        /*0f1a*/ 	.byte	0x3f
	.zero		1


	//   ....[102]....
        /*0f1c*/ 	.word	0x0001d9b0
        /*0f20*/ 	.word	0x00000004
        /*0f24*/ 	.word	0x00000000
        /*0f28*/ 	.short	0x010a
        /*0f2a*/ 	.byte	0x3f
	.zero		1


	//----- nvinfo : EIATTR_NUM_MBARRIERS
	.align		4
.L_646:
        /*0f2c*/ 	.byte	0x03, 0x38
        /*0f2e*/ 	.short	0x0017


	//----- nvinfo : EIATTR_EXIT_INSTR_OFFSETS
	.align		4
        /*0f30*/ 	.byte	0x04, 0x1c
        /*0f32*/ 	.short	(.L_648 - .L_647)


	//   ....[0]....
.L_647:
        /*0f34*/ 	.word	0x0001b7c0


	//----- nvinfo : EIATTR_MAX_THREADS
	.align		4
.L_648:
        /*0f38*/ 	.byte	0x04, 0x05
        /*0f3a*/ 	.short	(.L_650 - .L_649)
.L_649:
        /*0f3c*/ 	.word	0x00000180
        /*0f40*/ 	.word	0x00000001
        /*0f44*/ 	.word	0x00000001


	//----- nvinfo : EIATTR_CRS_STACK_SIZE
	.align		4
.L_650:
        /*0f48*/ 	.byte	0x04, 0x1e
        /*0f4a*/ 	.short	(.L_652 - .L_651)
.L_651:
        /*0f4c*/ 	.word	0x00000000


	//----- nvinfo : EIATTR_CBANK_PARAM_SIZE
	.align		4
.L_652:
        /*0f50*/ 	.byte	0x03, 0x19
        /*0f52*/ 	.short	0x0b70


	//----- nvinfo : EIATTR_PARAM_CBANK
	.align		4
        /*0f54*/ 	.byte	0x04, 0x0a
        /*0f56*/ 	.short	(.L_654 - .L_653)
	.align		4
.L_653:
        /*0f58*/ 	.word	index@(.nv.constant0._ZN7cutlass13device_kernelIN5flash11enable_sm90INS1_16FlashAttnFwdSm90INS1_25CollectiveMainloopFwdSm90ILi2EN4cute5tupleIJNS5_1CILi1EEES8_S8_EEENS6_IJNS7_ILi128EEENS7_ILi96EEENS7_ILi64EEEEEELi256ENS_6half_tEfNS_4arch4Sm90ELb1ELb0ELb1ELb1ELb0ELb1ELb1ELb1ELb0ELb0ELb0ELb0EEENS1_21CollectiveEpilogueFwdINS6_IJSA_NS7_ILi256EEESB_EEES9_SE_SG_Li256ELb1ELb0ELb0ELb0EEENS1_36VarlenDynamicPersistentTileSchedulerILi128ELi96ELi256ELi32ELb0ELb0ELb1ELb1ELb1ELb1EEEEEEEEEvNT_6ParamsE)
        /*0f5c*/ 	.short	0x0210
        /*0f5e*/ 	.short	0x0b70


	//----- nvinfo : EIATTR_SW_WAR
	.align		4
.L_654:
        /*0f60*/ 	.byte	0x04, 0x36
        /*0f62*/ 	.short	(.L_656 - .L_655)
.L_655:
        /*0f64*/ 	.word	0x00000008
.L_656:


//--------------------- .nv.callgraph             --------------------------
	.section	.nv.callgraph,"",@"SHT_CUDA_CALLGRAPH"
	.align	4
	.sectionentsize	8
	.align		4
        /*0000*/ 	.word	0x00000000
	.align		4
        /*0004*/ 	.word	0xffffffff
	.align		4
        /*0008*/ 	.word	index@(_ZN7cutlass13device_kernelIN5flash11enable_sm90INS1_16FlashAttnFwdSm90INS1_25CollectiveMainloopFwdSm90ILi2EN4cute5tupleIJNS5_1CILi1EEES8_S8_EEENS6_IJNS7_ILi128EEENS7_ILi96EEENS7_ILi64EEEEEELi256ENS_6half_tEfNS_4arch4Sm90ELb0ELb0ELb1ELb0ELb0ELb0ELb0ELb1ELb0ELb0ELb0ELb0EEENS1_21CollectiveEpilogueFwdINS6_IJSA_NS7_ILi256EEESB_EEES9_SE_SG_Li256ELb0ELb0ELb0ELb0EEENS1_29StaticPersistentTileSchedulerILb0EEEEEEEEEvNT_6ParamsE)
	.align		4
        /*000c*/ 	.word	index@(__assertfail)
	.align		4
        /*0010*/ 	.word	index@(_ZN7cutlass13device_kernelIN5flash11enable_sm90INS1_16FlashAttnFwdSm90INS1_25CollectiveMainloopFwdSm90ILi2EN4cute5tupleIJNS5_1CILi1EEES8_S8_EEENS6_IJNS7_ILi128EEENS7_ILi96EEENS7_ILi64EEEEEELi256ENS_6half_tEfNS_4arch4Sm90ELb0ELb0ELb1ELb0ELb0ELb0ELb1ELb1ELb0ELb0ELb0ELb0EEENS1_21CollectiveEpilogueFwdINS6_IJSA_NS7_ILi256EEESB_EEES9_SE_SG_Li256ELb0ELb0ELb0ELb0EEENS1_29StaticPersistentTileSchedulerILb0EEEEEEEEEvNT_6ParamsE)
	.align		4
        /*0014*/ 	.word	index@(__assertfail)
	.align		4
        /*0018*/ 	.word	index@(_ZN7cutlass13device_kernelIN5flash11enable_sm90INS1_16FlashAttnFwdSm90INS1_25CollectiveMainloopFwdSm90ILi2EN4cute5tupleIJNS5_1CILi1EEES8_S8_EEENS6_IJNS7_ILi128EEENS7_ILi96EEENS7_ILi64EEEEEELi256ENS_6half_tEfNS_4arch4Sm90ELb0ELb0ELb1ELb1ELb0ELb0ELb0ELb1ELb0ELb0ELb0ELb0EEENS1_21CollectiveEpilogueFwdINS6_IJSA_NS7_ILi256EEESB_EEES9_SE_SG_Li256ELb1ELb0ELb0ELb0EEENS1_36VarlenDynamicPersistentTileSchedulerILi128ELi96ELi256ELi32ELb0ELb0ELb1ELb0ELb1ELb1EEEEEEEEEvNT_6ParamsE)
	.align		4
        /*001c*/ 	.word	index@(__assertfail)
	.align		4
        /*0020*/ 	.word	index@(_ZN7cutlass13device_kernelIN5flash11enable_sm90INS1_16FlashAttnFwdSm90INS1_25CollectiveMainloopFwdSm90ILi2EN4cute5tupleIJNS5_1CILi1EEES8_S8_EEENS6_IJNS7_ILi128EEENS7_ILi96EEENS7_ILi64EEEEEELi256ENS_6half_tEfNS_4arch4Sm90ELb0ELb0ELb1ELb1ELb0ELb1ELb0ELb1ELb0ELb0ELb0ELb0EEENS1_21CollectiveEpilogueFwdINS6_IJSA_NS7_ILi256EEESB_EEES9_SE_SG_Li256ELb1ELb0ELb0ELb0EEENS1_36VarlenDynamicPersistentTileSchedulerILi128ELi96ELi256ELi32ELb0ELb0ELb1ELb0ELb1ELb1EEEEEEEEEvNT_6ParamsE)
	.align		4
        /*0024*/ 	.word	index@(__assertfail)
	.align		4
        /*0028*/ 	.word	index@(_ZN7cutlass13device_kernelIN5flash11enable_sm90INS1_16FlashAttnFwdSm90INS1_25CollectiveMainloopFwdSm90ILi2EN4cute5tupleIJNS5_1CILi1EEES8_S8_EEENS6_IJNS7_ILi128EEENS7_ILi96EEENS7_ILi64EEEEEELi256ENS_6half_tEfNS_4arch4Sm90ELb0ELb0ELb1ELb1ELb0ELb0ELb1ELb1ELb0ELb0ELb0ELb0EEENS1_21CollectiveEpilogueFwdINS6_IJSA_NS7_ILi256EEESB_EEES9_SE_SG_Li256ELb1ELb0ELb0ELb0EEENS1_36VarlenDynamicPersistentTileSchedulerILi128ELi96ELi256ELi32ELb0ELb0ELb1ELb0ELb1ELb1EEEEEEEEEvNT_6ParamsE)
	.align		4
        /*002c*/ 	.word	index@(__assertfail)
	.align		4
        /*0030*/ 	.word	index@(_ZN7cutlass13device_kernelIN5flash11enable_sm90INS1_16FlashAttnFwdSm90INS1_25CollectiveMainloopFwdSm90ILi2EN4cute5tupleIJNS5_1CILi1EEES8_S8_EEENS6_IJNS7_ILi128EEENS7_ILi96EEENS7_ILi64EEEEEELi256ENS_6half_tEfNS_4arch4Sm90ELb0ELb0ELb1ELb1ELb0ELb1ELb1ELb1ELb0ELb0ELb0ELb0EEENS1_21CollectiveEpilogueFwdINS6_IJSA_NS7_ILi256EEESB_EEES9_SE_SG_Li256ELb1ELb0ELb0ELb0EEENS1_36VarlenDynamicPersistentTileSchedulerILi128ELi96ELi256ELi32ELb0ELb0ELb1ELb0ELb1ELb1EEEEEEEEEvNT_6ParamsE)
	.align		4
        /*0034*/ 	.word	index@(__assertfail)
	.align		4
        /*0038*/ 	.word	index@(_ZN7cutlass13device_kernelIN5flash11enable_sm90INS1_16FlashAttnFwdSm90INS1_25CollectiveMainloopFwdSm90ILi2EN4cute5tupleIJNS5_1CILi1EEES8_S8_EEENS6_IJNS7_ILi128EEENS7_ILi96EEENS7_ILi64EEEEEELi256ENS_6half_tEfNS_4arch4Sm90ELb0ELb1ELb1ELb0ELb0ELb0ELb0ELb1ELb0ELb0ELb0ELb0EEENS1_21CollectiveEpilogueFwdINS6_IJSA_NS7_ILi256EEESB_EEES9_SE_SG_Li256ELb0ELb0ELb0ELb0EEENS1_30DynamicPersistentTileSchedulerILi256ELi32ELb0ELb0ELb1EEEEEEEEEvNT_6ParamsE)
	.align		4
        /*003c*/ 	.word	index@(__assertfail)
	.align		4
        /*0040*/ 	.word	index@(_ZN7cutlass13device_kernelIN5flash11enable_sm90INS1_16FlashAttnFwdSm90INS1_25CollectiveMainloopFwdSm90ILi2EN4cute5tupleIJNS5_1CILi1EEES8_S8_EEENS6_IJNS7_ILi128EEENS7_ILi96EEENS7_ILi64EEEEEELi256ENS_6half_tEfNS_4arch4Sm90ELb0ELb1ELb1ELb0ELb0ELb0ELb1ELb1ELb0ELb0ELb0ELb0EEENS1_21CollectiveEpilogueFwdINS6_IJSA_NS7_ILi256EEESB_EEES9_SE_SG_Li256ELb0ELb0ELb0ELb0EEENS1_30DynamicPersistentTileSchedulerILi256ELi32ELb0ELb0ELb1EEEEEEEEEvNT_6ParamsE)
	.align		4
        /*0044*/ 	.word	index@(__assertfail)
	.align		4
        /*0048*/ 	.word	index@(_ZN7cutlass13device_kernelIN5flash11enable_sm90INS1_16FlashAttnFwdSm90INS1_25CollectiveMainloopFwdSm90ILi2EN4cute5tupleIJNS5_1CILi1EEES8_S8_EEENS6_IJNS7_ILi128EEENS7_ILi96EEENS7_ILi64EEEEEELi256ENS_6half_tEfNS_4arch4Sm90ELb0ELb1ELb1ELb1ELb0ELb0ELb0ELb1ELb0ELb0ELb0ELb0EEENS1_21CollectiveEpilogueFwdINS6_IJSA_NS7_ILi256EEESB_EEES9_SE_SG_Li256ELb1ELb0ELb0ELb0EEENS1_36VarlenDynamicPersistentTileSchedulerILi128ELi96ELi256ELi32ELb0ELb0ELb1ELb1ELb0ELb1EEEEEEEEEvNT_6ParamsE)
	.align		4
        /*004c*/ 	.word	index@(__assertfail)
	.align		4
        /*0050*/ 	.word	index@(_ZN7cutlass13device_kernelIN5flash11enable_sm90INS1_16FlashAttnFwdSm90INS1_25CollectiveMainloopFwdSm90ILi2EN4cute5tupleIJNS5_1CILi1EEES8_S8_EEENS6_IJNS7_ILi128EEENS7_ILi96EEENS7_ILi64EEEEEELi256ENS_6half_tEfNS_4arch4Sm90ELb0ELb1ELb1ELb1ELb0ELb1ELb0ELb1ELb0ELb0ELb0ELb0EEENS1_21CollectiveEpilogueFwdINS6_IJSA_NS7_ILi256EEESB_EEES9_SE_SG_Li256ELb1ELb0ELb0ELb0EEENS1_36VarlenDynamicPersistentTileSchedulerILi128ELi96ELi256ELi32ELb0ELb0ELb1ELb1ELb0ELb1EEEEEEEEEvNT_6ParamsE)
	.align		4
        /*0054*/ 	.word	index@(__assertfail)
	.align		4
        /*0058*/ 	.word	index@(_ZN7cutlass13device_kernelIN5flash11enable_sm90INS1_16FlashAttnFwdSm90INS1_25CollectiveMainloopFwdSm90ILi2EN4cute5tupleIJNS5_1CILi1EEES8_S8_EEENS6_IJNS7_ILi128EEENS7_ILi96EEENS7_ILi64EEEEEELi256ENS_6half_tEfNS_4arch4Sm90ELb0ELb1ELb1ELb1ELb0ELb0ELb1ELb1ELb0ELb0ELb0ELb0EEENS1_21CollectiveEpilogueFwdINS6_IJSA_NS7_ILi256EEESB_EEES9_SE_SG_Li256ELb1ELb0ELb0ELb0EEENS1_36VarlenDynamicPersistentTileSchedulerILi128ELi96ELi256ELi32ELb0ELb0ELb1ELb1ELb0ELb1EEEEEEEEEvNT_6ParamsE)
	.align		4
        /*005c*/ 	.word	index@(__assertfail)
	.align		4
        /*0060*/ 	.word	index@(_ZN7cutlass13device_kernelIN5flash11enable_sm90INS1_16FlashAttnFwdSm90INS1_25CollectiveMainloopFwdSm90ILi2EN4cute5tupleIJNS5_1CILi1EEES8_S8_EEENS6_IJNS7_ILi128EEENS7_ILi96EEENS7_ILi64EEEEEELi256ENS_6half_tEfNS_4arch4Sm90ELb0ELb1ELb1ELb1ELb0ELb1ELb1ELb1ELb0ELb0ELb0ELb0EEENS1_21CollectiveEpilogueFwdINS6_IJSA_NS7_ILi256EEESB_EEES9_SE_SG_Li256ELb1ELb0ELb0ELb0EEENS1_36VarlenDynamicPersistentTileSchedulerILi128ELi96ELi256ELi32ELb0ELb0ELb1ELb1ELb0ELb1EEEEEEEEEvNT_6ParamsE)
	.align		4
        /*0064*/ 	.word	index@(__assertfail)
	.align		4
        /*0068*/ 	.word	index@(_ZN7cutlass13device_kernelIN5flash11enable_sm90INS1_16FlashAttnFwdSm90INS1_25CollectiveMainloopFwdSm90ILi2EN4cute5tupleIJNS5_1CILi1EEES8_S8_EEENS6_IJNS7_ILi128EEENS7_ILi96EEENS7_ILi64EEEEEELi256ENS_6half_tEfNS_4arch4Sm90ELb1ELb0ELb1ELb0ELb0ELb0ELb0ELb1ELb0ELb0ELb0ELb0EEENS1_21CollectiveEpilogueFwdINS6_IJSA_NS7_ILi256EEESB_EEES9_SE_SG_Li256ELb0ELb0ELb0ELb0EEENS1_30DynamicPersistentTileSchedulerILi256ELi32ELb0ELb0ELb1EEEEEEEEEvNT_6ParamsE)
	.align		4
        /*006c*/ 	.word	index@(__assertfail)
	.align		4
        /*0070*/ 	.word	index@(_ZN7cutlass13device_kernelIN5flash11enable_sm90INS1_16FlashAttnFwdSm90INS1_25CollectiveMainloopFwdSm90ILi2EN4cute5tupleIJNS5_1CILi1EEES8_S8_EEENS6_IJNS7_ILi128EEENS7_ILi96EEENS7_ILi64EEEEEELi256ENS_6half_tEfNS_4arch4Sm90ELb1ELb0ELb1ELb0ELb0ELb0ELb1ELb1ELb0ELb0ELb0ELb0EEENS1_21CollectiveEpilogueFwdINS6_IJSA_NS7_ILi256EEESB_EEES9_SE_SG_Li256ELb0ELb0ELb0ELb0EEENS1_30DynamicPersistentTileSchedulerILi256ELi32ELb0ELb0ELb1EEEEEEEEEvNT_6ParamsE)
	.align		4
        /*0074*/ 	.word	index@(__assertfail)
	.align		4
        /*0078*/ 	.word	index@(_ZN7cutlass13device_kernelIN5flash11enable_sm90INS1_16FlashAttnFwdSm90INS1_25CollectiveMainloopFwdSm90ILi2EN4cute5tupleIJNS5_1CILi1EEES8_S8_EEENS6_IJNS7_ILi128EEENS7_ILi96EEENS7_ILi64EEEEEELi256ENS_6half_tEfNS_4arch4Sm90ELb1ELb0ELb1ELb1ELb0ELb0ELb0ELb1ELb0ELb0ELb0ELb0EEENS1_21CollectiveEpilogueFwdINS6_IJSA_NS7_ILi256EEESB_EEES9_SE_SG_Li256ELb1ELb0ELb0ELb0EEENS1_36VarlenDynamicPersistentTileSchedulerILi128ELi96ELi256ELi32ELb0ELb0ELb1ELb1ELb1ELb1EEEEEEEEEvNT_6ParamsE)
	.align		4
        /*007c*/ 	.word	index@(__assertfail)
	.align		4
        /*0080*/ 	.word	index@(_ZN7cutlass13device_kernelIN5flash11enable_sm90INS1_16FlashAttnFwdSm90INS1_25CollectiveMainloopFwdSm90ILi2EN4cute5tupleIJNS5_1CILi1EEES8_S8_EEENS6_IJNS7_ILi128EEENS7_ILi96EEENS7_ILi64EEEEEELi256ENS_6half_tEfNS_4arch4Sm90ELb1ELb0ELb1ELb1ELb0ELb1ELb0ELb1ELb0ELb0ELb0ELb0EEENS1_21CollectiveEpilogueFwdINS6_IJSA_NS7_ILi256EEESB_EEES9_SE_SG_Li256ELb1ELb0ELb0ELb0EEENS1_36VarlenDynamicPersistentTileSchedulerILi128ELi96ELi256ELi32ELb0ELb0ELb1ELb1ELb1ELb1EEEEEEEEEvNT_6ParamsE)
	.align		4
        /*0084*/ 	.word	index@(__assertfail)
	.align		4
        /*0088*/ 	.word	index@(_ZN7cutlass13device_kernelIN5flash11enable_sm90INS1_16FlashAttnFwdSm90INS1_25CollectiveMainloopFwdSm90ILi2EN4cute5tupleIJNS5_1CILi1EEES8_S8_EEENS6_IJNS7_ILi128EEENS7_ILi96EEENS7_ILi64EEEEEELi256ENS_6half_tEfNS_4arch4Sm90ELb1ELb0ELb1ELb1ELb0ELb0ELb1ELb1ELb0ELb0ELb0ELb0EEENS1_21CollectiveEpilogueFwdINS6_IJSA_NS7_ILi256EEESB_EEES9_SE_SG_Li256ELb1ELb0ELb0ELb0EEENS1_36VarlenDynamicPersistentTileSchedulerILi128ELi96ELi256ELi32ELb0ELb0ELb1ELb1ELb1ELb1EEEEEEEEEvNT_6ParamsE)
	.align		4
        /*008c*/ 	.word	index@(__assertfail)
	.align		4
        /*0090*/ 	.word	index@(_ZN7cutlass13device_kernelIN5flash11enable_sm90INS1_16FlashAttnFwdSm90INS1_25CollectiveMainloopFwdSm90ILi2EN4cute5tupleIJNS5_1CILi1EEES8_S8_EEENS6_IJNS7_ILi128EEENS7_ILi96EEENS7_ILi64EEEEEELi256ENS_6half_tEfNS_4arch4Sm90ELb1ELb0ELb1ELb1ELb0ELb1ELb1ELb1ELb0ELb0ELb0ELb0EEENS1_21CollectiveEpilogueFwdINS6_IJSA_NS7_ILi256EEESB_EEES9_SE_SG_Li256ELb1ELb0ELb0ELb0EEENS1_36VarlenDynamicPersistentTileSchedulerILi128ELi96ELi256ELi32ELb0ELb0ELb1ELb1ELb1ELb1EEEEEEEEEvNT_6ParamsE)
	.align		4
        /*0094*/ 	.word	index@(__assertfail)
	.align		4
        /*0098*/ 	.word	0x00000000
	.align		4
        /*009c*/ 	.word	0xfffffffe
	.align		4
        /*00a0*/ 	.word	0x00000000
	.align		4
        /*00a4*/ 	.word	0xfffffffd
	.align		4
        /*00a8*/ 	.word	0x00000000
	.align		4
        /*00ac*/ 	.word	0xfffffffc


//--------------------- .nv.constant4             --------------------------
	.section	.nv.constant4,"a",@progbits
	.align	8
	.align		8
.nv.constant4:
        /*0000*/ 	.dword	__assertfail
	.align		8
        /*0008*/ 	.dword	__unnamed_1
	.align		8
        /*0010*/ 	.dword	__unnamed_2
	.align		8
        /*0018*/ 	.dword	__unnamed_3
	.align		8
        /*0020*/ 	.dword	__unnamed_4
	.align		8
        /*0028*/ 	.dword	__unnamed_5
	.align		8
        /*0030*/ 	.dword	__unnamed_6
	.align		8
        /*0038*/ 	.dword	_ZN77_INTERNAL_3413cc4c_41_flash_fwd_hdim64_256_fp16_softcap_sm90_cu_f3e6f9ee_35544cuda3std3__45__cpo5beginE
	.align		8
        /*0040*/ 	.dword	_ZN77_INTERNAL_3413cc4c_41_flash_fwd_hdim64_256_fp16_softcap_sm90_cu_f3e6f9ee_35544cuda3std3__45__cpo3endE
	.align		8
        /*0048*/ 	.dword	_ZN77_INTERNAL_3413cc4c_41_flash_fwd_hdim64_256_fp16_softcap_sm90_cu_f3e6f9ee_35544cuda3std3__45__cpo6cbeginE
	.align		8
        /*0050*/ 	.dword	_ZN77_INTERNAL_3413cc4c_41_flash_fwd_hdim64_256_fp16_softcap_sm90_cu_f3e6f9ee_35544cuda3std3__45__cpo4cendE
	.align		8
        /*0058*/ 	.dword	_ZN77_INTERNAL_3413cc4c_41_flash_fwd_hdim64_256_fp16_softcap_sm90_cu_f3e6f9ee_35544cuda3std3__479_GLOBAL__N__3413cc4c_41_flash_fwd_hdim64_256_fp16_softcap_sm90_cu_f3e6f9ee_35546ignoreE
	.align		8
        /*0060*/ 	.dword	_ZN77_INTERNAL_3413cc4c_41_flash_fwd_hdim64_256_fp16_softcap_sm90_cu_f3e6f9ee_35544cuda3std3__419piecewise_constructE
	.align		8
        /*0068*/ 	.dword	_ZN77_INTERNAL_3413cc4c_41_flash_fwd_hdim64_256_fp16_softcap_sm90_cu_f3e6f9ee_35544cuda3std3__48in_placeE
	.align		8
        /*0070*/ 	.dword	_ZN77_INTERNAL_3413cc4c_41_flash_fwd_hdim64_256_fp16_softcap_sm90_cu_f3e6f9ee_35544cuda3std6ranges3__45__cpo4swapE
	.align		8
        /*0078*/ 	.dword	_ZN77_INTERNAL_3413cc4c_41_flash_fwd_hdim64_256_fp16_softcap_sm90_cu_f3e6f9ee_35544cuda3std6ranges3__45__cpo9iter_moveE
	.align		8
        /*0080*/ 	.dword	_ZN77_INTERNAL_3413cc4c_41_flash_fwd_hdim64_256_fp16_softcap_sm90_cu_f3e6f9ee_35544cute7productE
	.align		8
        /*0088*/ 	.dword	_ZN77_INTERNAL_3413cc4c_41_flash_fwd_hdim64_256_fp16_softcap_sm90_cu_f3e6f9ee_35544cute1_E
	.align		8
        /*0090*/ 	.dword	$str$20
	.align		8
        /*0098*/ 	.dword	$str$21


//--------------------- .text._ZN7cutlass13device_kernelIN5flash11enable_sm90INS1_16FlashAttnFwdSm90INS1_25CollectiveMainloopFwdSm90ILi2EN4cute5tupleIJNS5_1CILi1EEES8_S8_EEENS6_IJNS7_ILi128EEENS7_ILi96EEENS7_ILi64EEEEEELi256ENS_6half_tEfNS_4arch4Sm90ELb0ELb0ELb1ELb0ELb0ELb0ELb0ELb1ELb0ELb0ELb0ELb0EEENS1_21CollectiveEpilogueFwdINS6_IJSA_NS7_ILi256EEESB_EEES9_SE_SG_Li256ELb0ELb0ELb0ELb0EEENS1_29StaticPersistentTileSchedulerILb0EEEEEEEEEvNT_6ParamsE --------------------------
	.section	.text._ZN7cutlass13device_kernelIN5flash11enable_sm90INS1_16FlashAttnFwdSm90INS1_25CollectiveMainloopFwdSm90ILi2EN4cute5tupleIJNS5_1CILi1EEES8_S8_EEENS6_IJNS7_ILi128EEENS7_ILi96EEENS7_ILi64EEEEEELi256ENS_6half_tEfNS_4arch4Sm90ELb0ELb0ELb1ELb0ELb0ELb0ELb0ELb1ELb0ELb0ELb0ELb0EEENS1_21CollectiveEpilogueFwdINS6_IJSA_NS7_ILi256EEESB_EEES9_SE_SG_Li256ELb0ELb0ELb0ELb0EEENS1_29StaticPersistentTileSchedulerILb0EEEEEEEEEvNT_6ParamsE,"ax",@progbits
	.align	128
.text._ZN7cutlass13device_kernelIN5flash11enable_sm90INS1_16FlashAttnFwdSm90INS1_25CollectiveMainloopFwdSm90ILi2EN4cute5tupleIJNS5_1CILi1EEES8_S8_EEENS6_IJNS7_ILi128EEENS7_ILi96EEENS7_ILi64EEEEEELi256ENS_6half_tEfNS_4arch4Sm90ELb0ELb0ELb1ELb0ELb0ELb0ELb0ELb1ELb0ELb0ELb0ELb0EEENS1_21CollectiveEpilogueFwdINS6_IJSA_NS7_ILi256EEESB_EEES9_SE_SG_Li256ELb0ELb0ELb0ELb0EEENS1_29StaticPersistentTileSchedulerILb0EEEEEEEEEvNT_6ParamsE:
        .type           _ZN7cutlass13device_kernelIN5flash11enable_sm90INS1_16FlashAttnFwdSm90INS1_25CollectiveMainloopFwdSm90ILi2EN4cute5tupleIJNS5_1CILi1EEES8_S8_EEENS6_IJNS7_ILi128EEENS7_ILi96EEENS7_ILi64EEEEEELi256ENS_6half_tEfNS_4arch4Sm90ELb0ELb0ELb1ELb0ELb0ELb0ELb0ELb1ELb0ELb0ELb0ELb0EEENS1_21CollectiveEpilogueFwdINS6_IJSA_NS7_ILi256EEESB_EEES9_SE_SG_Li256ELb0ELb0ELb0ELb0EEENS1_29StaticPersistentTileSchedulerILb0EEEEEEEEEvNT_6ParamsE,@function
        .size           _ZN7cutlass13device_kernelIN5flash11enable_sm90INS1_16FlashAttnFwdSm90INS1_25CollectiveMainloopFwdSm90ILi2EN4cute5tupleIJNS5_1CILi1EEES8_S8_EEENS6_IJNS7_ILi128EEENS7_ILi96EEENS7_ILi64EEEEEELi256ENS_6half_tEfNS_4arch4Sm90ELb0ELb0ELb1ELb0ELb0ELb0ELb0ELb1ELb0ELb0ELb0ELb0EEENS1_21CollectiveEpilogueFwdINS6_IJSA_NS7_ILi256EEESB_EEES9_SE_SG_Li256ELb0ELb0ELb0ELb0EEENS1_29StaticPersistentTileSchedulerILb0EEEEEEEEEvNT_6ParamsE,(.L_x_4714 - _ZN7cutlass13device_kernelIN5flash11enable_sm90INS1_16FlashAttnFwdSm90INS1_25CollectiveMainloopFwdSm90ILi2EN4cute5tupleIJNS5_1CILi1EEES8_S8_EEENS6_IJNS7_ILi128EEENS7_ILi96EEENS7_ILi64EEEEEELi256ENS_6half_tEfNS_4arch4Sm90ELb0ELb0ELb1ELb0ELb0ELb0ELb0ELb1ELb0ELb0ELb0ELb0EEENS1_21CollectiveEpilogueFwdINS6_IJSA_NS7_ILi256EEESB_EEES9_SE_SG_Li256ELb0ELb0ELb0ELb0EEENS1_29StaticPersistentTileSchedulerILb0EEEEEEEEEvNT_6ParamsE)
        .other          _ZN7cutlass13device_kernelIN5flash11enable_sm90INS1_16FlashAttnFwdSm90INS1_25CollectiveMainloopFwdSm90ILi2EN4cute5tupleIJNS5_1CILi1EEES8_S8_EEENS6_IJNS7_ILi128EEENS7_ILi96EEENS7_ILi64EEEEEELi256ENS_6half_tEfNS_4arch4Sm90ELb0ELb0ELb1ELb0ELb0ELb0ELb0ELb1ELb0ELb0ELb0ELb0EEENS1_21CollectiveEpilogueFwdINS6_IJSA_NS7_ILi256EEESB_EEES9_SE_SG_Li256ELb0ELb0ELb0ELb0EEENS1_29StaticPersistentTileSchedulerILb0EEEEEEEEEvNT_6ParamsE,@"STO_CUDA_ENTRY STV_DEFAULT"
_ZN7cutlass13device_kernelIN5flash11enable_sm90INS1_16FlashAttnFwdSm90INS1_25CollectiveMainloopFwdSm90ILi2EN4cute5tupleIJNS5_1CILi1EEES8_S8_EEENS6_IJNS7_ILi128EEENS7_ILi96EEENS7_ILi64EEEEEELi256ENS_6half_tEfNS_4arch4Sm90ELb0ELb0ELb1ELb0ELb0ELb0ELb0ELb1ELb0ELb0ELb0ELb0EEENS1_21CollectiveEpilogueFwdINS6_IJSA_NS7_ILi256EEESB_EEES9_SE_SG_Li256ELb0ELb0ELb0ELb0EEENS1_29StaticPersistentTileSchedulerILb0EEEEEEEEEvNT_6ParamsE:
[----:B------:R-:W1:Y:S02]  /*0000*/  LDC R1, c[0x0][0x28] ;  /* 0x00000a00ff017b82 */ /* 0x000e640000000800 */
[----:B-1----:R-:W-:Y:S01]  /*0010*/  VIADD R1, R1, 0xffffffe0 ;  /* 0xffffffe001017836 */ /* 0x002fe20000000000 */
[----:B------:R-:W1:Y:S01]  /*0020*/  S2R R3, SR_TID.X ;  /* 0x0000000000037919 */ /* 0x000e620000002100 */
[----:B------:R-:W-:Y:S01]  /*0030*/  ELECT P0, URZ, PT ;  /* 0x00000000003f782f */ /* 0x000fe20003800000 */
[----:B------:R-:W-:Y:S01]  /*0040*/  BSSY B0, `(.L_x_0) ;  /* 0x0000014000007945 */ /* 0x000fe20003800000 */
[--C-:B-1----:R-:W-:Y:S02]  /*0050*/  SHF.R.U32.HI R0, RZ, 0x5, R3.reuse ;  /* 0x00000005ff007819 */ /* 0x102fe40000011603 */
[----:B------:R-:W-:-:S03]  /*0060*/  SHF.R.U32.HI R18, RZ, 0x7, R3 ;  /* 0x00000007ff127819 */ /* 0x000fc60000011603 */
[----:B------:R-:W1:Y:S02]  /*0070*/  SHFL.IDX PT, R2, R0, RZ, 0x1f ;  /* 0x00001fff00027589 */ /* 0x000e6400000e0000 */
[----:B-1----:R-:W-:-:S13]  /*0080*/  ISETP.EQ.AND P0, PT, R2, RZ, P0 ;  /* 0x000000ff0200720c */ /* 0x002fda0000702270 */
[----:B------:R-:W-:Y:S05]  /*0090*/  @!P0 BRA `(.L_x_1) ;  /* 0x0000000000388947 */ /* 0x000fea0003800000 */
[----:B------:R-:W-:Y:S02]  /*00a0*/  ULDC.64 UR4, c[0x0][0x198] ;  /* 0x0000660000047ab9 */ /* 0x000fe40000000a00 */
[----:B------:R-:W-:Y:S02]  /*00b0*/  UIADD3 UR6, UP0, UR4, 0x270, URZ ;  /* 0x0000027004067890 */ /* 0x000fe4000ff1e03f */
[----:B------:R-:W-:Y:S02]  /*00c0*/  UIADD3 UR8, UP1, UR4, 0x370, URZ ;  /* 0x0000037004087890 */ /* 0x000fe4000ff3e03f */
[----:B------:R-:W-:Y:S02]  /*00d0*/  UIADD3 UR10, UP2, UR4, 0x470, URZ ;  /* 0x00000470040a7890 */ /* 0x000fe4000ff5e03f */
[----:B------:R-:W-:Y:S02]  /*00e0*/  UIADD3 UR4, UP3, UR4, 0x9f0, URZ ;  /* 0x000009f004047890 */ /* 0x000fe4000ff7e03f */
[----:B------:R-:W-:-:S02]  /*00f0*/  UIADD3.X UR7, URZ, UR5, URZ, UP0, !UPT ;  /* 0x000000053f077290 */ /* 0x000fc400087fe43f */
[----:B------:R-:W-:Y:S02]  /*0100*/  UIADD3.X UR9, URZ, UR5, URZ, UP1, !UPT ;  /* 0x000000053f097290 */ /* 0x000fe40008ffe43f */
[----:B------:R-:W-:Y:S02]  /*0110*/  UIADD3.X UR11, URZ, UR5, URZ, UP2, !UPT ;  /* 0x000000053f0b7290 */ /* 0x000fe400097fe43f */
[----:B------:R-:W-:-:S03]  /*0120*/  UIADD3.X UR5, URZ, UR5, URZ, UP3, !UPT ;  /* 0x000000053f057290 */ /* 0x000fc60009ffe43f */
[----:B------:R1:W-:Y:S02]  /*0130*/  UTMACCTL.PF [UR6] ;  /* 0x00000000060079b9 */ /* 0x0003e40008040000 */
[----:B------:R1:W-:Y:S02]  /*0140*/  UTMACCTL.PF [UR8] ;  /* 0x00000000080079b9 */ /* 0x0003e40008040000 */
[----:B------:R1:W-:Y:S02]  /*0150*/  UTMACCTL.PF [UR10] ;  /* 0x000000000a0079b9 */ /* 0x0003e40008040000 */
[----:B------:R1:W-:Y:S02]  /*0160*/  UTMACCTL.PF [UR4] ;  /* 0x00000000040079b9 */ /* 0x0003e40008040000 */
[----:B-1----:R-:W-:Y:S01]  /*0170*/  NOP ;  /* 0x0000000000007918 */ /* 0x002fe20000000000 */
.L_x_1:
[----:B------:R-:W-:Y:S05]  /*0180*/  BSYNC B0 ;  /* 0x0000000000007941 */ /* 0x000fea0003800000 */
.L_x_0:
[----:B------:R-:W-:Y:S01]  /*0190*/  VOTEU.ANY UP0, P0 ;  /* 0x00000000003f7886 */ /* 0x000fe20000000100 */
[----:B------:R-:W1:Y:S01]  /*01a0*/  SHFL.IDX PT, R4, R18, RZ, 0x1f ;  /* 0x00001fff12047589 */ /* 0x000e6200000e0000 */
[----:B------:R-:W-:Y:S01]  /*01b0*/  UMOV UR4, 0x1 ;  /* 0x0000000100047882 */ /* 0x000fe20000000000 */
[----:B------:R-:W-:Y:S01]  /*01c0*/  VOTEU.ANY UP1, P0 ;  /* 0x00000000003f7886 */ /* 0x000fe20000020100 */
[----:B------:R-:W-:Y:S01]  /*01d0*/  VOTEU.ANY UP2, P0 ;  /* 0x00000000003f7886 */ /* 0x000fe20000040100 */
[----:B------:R-:W2:Y:S01]  /*01e0*/  @UP0 S2UR UR7, SR_CgaCtaId ;  /* 0x00000000000709c3 */ /* 0x000ea20000008800 */
[----:B------:R-:W3:Y:S01]  /*01f0*/  SHFL.IDX PT, R2, R0, RZ, 0x1f ;  /* 0x00001fff00027589 */ /* 0x000ee200000e0000 */
[----:B------:R-:W-:Y:S01]  /*0200*/  @UP0 UMOV UR6, 0x400 ;  /* 0x0000040000060882 */ /* 0x000fe20000000000 */
[----:B------:R-:W-:-:S04]  /*0210*/  @UP0 UIADD3 UR4, -UR4, 0x100000, URZ ;  /* 0x0010000004040890 */ /* 0x000fc8000fffe13f */
[----:B------:R-:W-:Y:S02]  /*0220*/  @UP0 USHF.L.U32 UR5, UR4, 0xb, URZ ;  /* 0x0000000b04050899 */ /* 0x000fe4000800063f */
[----:B------:R-:W-:Y:S01]  /*0230*/  @UP0 USHF.L.U32 UR4, UR4, 0x1, URZ ;  /* 0x0000000104040899 */ /* 0x000fe2000800063f */
[----:B-1----:R-:W-:Y:S01]  /*0240*/  R2UR UR8, R4 ;  /* 0x00000000040872ca */ /* 0x002fe200000e0000 */
[----:B--2---:R-:W-:Y:S01]  /*0250*/  @UP0 ULEA UR6, UR7, UR6, 0x18 ;  /* 0x0000000607060291 */ /* 0x004fe2000f8ec03f */
[----:B---3--:R-:W-:-:S11]  /*0260*/  ISETP.NE.AND P1, PT, R2, RZ, PT ;  /* 0x000000ff0200720c */ /* 0x008fd60003f25270 */
[----:B------:R-:W-:Y:S01]  /*0270*/  UISETP.NE.AND UP0, UPT, UR8, URZ, UPT ;  /* 0x0000003f0800728c */ /* 0x000fe2000bf05270 */
[----:B------:R-:W1:Y:S02]  /*0280*/  FENCE.VIEW.ASYNC.S ;  /* 0x00000000000073c6 */ /* 0x000e640000000000 */
[----:B-1----:R1:W2:Y:S01]  /*0290*/  @UP1 SYNCS.EXCH.64 URZ, [UR6+0x22800], UR4 ;  /* 0x02280004063f15b2 */ /* 0x0022a20008000100 */
[----:B------:R1:W3:Y:S01]  /*02a0*/  @UP2 SYNCS.EXCH.64 URZ, [UR6+0x22820], UR4 ;  /* 0x02282004063f25b2 */ /* 0x0002e20008000100 */
[----:B------:R-:W-:Y:S06]  /*02b0*/  @P1 BRA `(.L_x_2) ;  /* 0x0000000000481947 */ /* 0x000fec0003800000 */
[----:B-1----:R-:W1:Y:S01]  /*02c0*/  S2UR UR5, SR_CgaCtaId ;  /* 0x00000000000579c3 */ /* 0x002e620000008800 */
[----:B------:R-:W-:Y:S01]  /*02d0*/  UMOV UR4, 0x400 ;  /* 0x0000040000047882 */ /* 0x000fe20000000000 */
[----:B------:R-:W-:Y:S01]  /*02e0*/  UMOV UR6, 0x1 ;  /* 0x0000000100067882 */ /* 0x000fe20000000000 */
[----:B------:R-:W-:Y:S01]  /*02f0*/  UMOV UR9, 0x2 ;  /* 0x0000000200097882 */ /* 0x000fe20000000000 */
[----:B------:R-:W-:-:S04]  /*0300*/  UIADD3 UR6, -UR6, 0x100000, URZ ;  /* 0x0010000006067890 */ /* 0x000fc8000fffe13f */
[----:B------:R-:W-:Y:S02]  /*0310*/  USHF.L.U32 UR7, UR6, 0xb, URZ ;  /* 0x0000000b06077899 */ /* 0x000fe4000800063f */
[----:B------:R-:W-:Y:S01]  /*0320*/  USHF.L.U32 UR6, UR6, 0x1, URZ ;  /* 0x0000000106067899 */ /* 0x000fe2000800063f */
[----:B------:R-:W-:Y:S01]  /*0330*/  ELECT P0, URZ, PT ;  /* 0x00000000003f782f */ /* 0x000fe20003800000 */
[----:B-1----:R-:W-:Y:S02]  /*0340*/  ULEA UR8, UR5, UR4, 0x18 ;  /* 0x0000000405087291 */ /* 0x002fe4000f8ec03f */
[----:B------:R-:W-:-:S04]  /*0350*/  UIADD3 UR4, -UR9, 0x100000, URZ ;  /* 0x0010000009047890 */ /* 0x000fc8000fffe13f */
[----:B------:R-:W-:Y:S02]  /*0360*/  USHF.L.U32 UR5, UR4, 0xb, URZ ;  /* 0x0000000b04057899 */ /* 0x000fe4000800063f */
[----:B------:R-:W-:Y:S01]  /*0370*/  USHF.L.U32 UR4, UR4, 0x1, URZ ;  /* 0x0000000104047899 */ /* 0x000fe2000800063f */
[----:B------:R-:W1:Y:S03]  /*0380*/  FENCE.VIEW.ASYNC.S ;  /* 0x00000000000073c6 */ /* 0x000e660000000000 */
[----:B-1----:R4:W1:Y:S08]  /*0390*/  SYNCS.EXCH.64 URZ, [UR8+0x22830], UR6 ;  /* 0x02283006083f75b2 */ /* 0x0028700008000100 */
[----:B------:R4:W1:Y:S01]  /*03a0*/  SYNCS.EXCH.64 URZ, [UR8+0x22840], UR4 ;  /* 0x02284004083f75b2 */ /* 0x0008620008000100 */
[----:B------:R4:W1:Y:S01]  /*03b0*/  SYNCS.EXCH.64 URZ, [UR8+0x22838], UR6 ;  /* 0x02283806083f75b2 */ /* 0x0008620008000100 */
[----:B------:R4:W1:Y:S02]  /*03c0*/  SYNCS.EXCH.64 URZ, [UR8+0x22848], UR4 ;  /* 0x02284804083f75b2 */ /* 0x0008640008000100 */
[----:B----4-:R-:W-:Y:S01]  /*03d0*/  NOP ;  /* 0x0000000000007918 */ /* 0x010fe20000000000 */
.L_x_2:
[----:B------:R-:W4:Y:S01]  /*03e0*/  SHFL.IDX PT, R2, R0, RZ, 0x1f ;  /* 0x00001fff00027589 */ /* 0x000f2200000e0000 */
[----:B------:R-:W-:Y:S01]  /*03f0*/  NOP ;  /* 0x0000000000007918 */ /* 0x000fe20000000000 */
[----:B----4-:R-:W-:-:S13]  /*0400*/  ISETP.NE.AND P0, PT, R2, RZ, PT ;  /* 0x000000ff0200720c */ /* 0x010fda0003f05270 */
[----:B------:R-:W-:Y:S05]  /*0410*/  @P0 BRA `(.L_x_3) ;  /* 0x0000000000480947 */ /* 0x000fea0003800000 */
[----:B-1----:R-:W1:Y:S01]  /*0420*/  S2UR UR5, SR_CgaCtaId ;  /* 0x00000000000579c3 */ /* 0x002e620000008800 */
[----:B------:R-:W-:Y:S01]  /*0430*/  UMOV UR4, 0x400 ;  /* 0x0000040000047882 */ /* 0x000fe20000000000 */
[----:B------:R-:W-:Y:S01]  /*0440*/  UMOV UR6, 0x1 ;  /* 0x0000000100067882 */ /* 0x000fe20000000000 */
[----:B------:R-:W-:Y:S01]  /*0450*/  UMOV UR7, 0x2 ;  /* 0x0000000200077882 */ /* 0x000fe20000000000 */
[----:B------:R-:W-:Y:S01]  /*0460*/  ELECT P0, URZ, PT ;  /* 0x00000000003f782f */ /* 0x000fe20003800000 */
[----:B-1----:R-:W-:Y:S02]  /*0470*/  ULEA UR8, UR5, UR4, 0x18 ;  /* 0x0000000405087291 */ /* 0x002fe4000f8ec03f */
[----:B------:R-:W-:-:S04]  /*0480*/  UIADD3 UR4, -UR6, 0x100000, URZ ;  /* 0x0010000006047890 */ /* 0x000fc8000fffe13f */
[----:B------:R-:W-:Y:S02]  /*0490*/  USHF.L.U32 UR5, UR4, 0xb, URZ ;  /* 0x0000000b04057899 */ /* 0x000fe4000800063f */
[----:B------:R-:W-:Y:S02]  /*04a0*/  USHF.L.U32 UR4, UR4, 0x1, URZ ;  /* 0x0000000104047899 */ /* 0x000fe4000800063f */
        /* <DEDUP_REMOVED lines=9> */
.L_x_3:
[----:B------:R-:W4:Y:S01]  /*0540*/  SHFL.IDX PT, R2, R0, RZ, 0x1f ;  /* 0x00001fff00027589 */ /* 0x000f2200000e0000 */
[----:B------:R-:W-:Y:S01]  /*0550*/  NOP ;  /* 0x0000000000007918 */ /* 0x000fe20000000000 */
[----:B----4-:R-:W-:-:S13]  /*0560*/  ISETP.NE.AND P0, PT, R2, RZ, PT ;  /* 0x000000ff0200720c */ /* 0x010fda0003f05270 */
[----:B------:R-:W-:Y:S05]  /*0570*/  @P0 BRA `(.L_x_4) ;  /* 0x0000000000380947 */ /* 0x000fea0003800000 */
[----:B-1----:R-:W1:Y:S01]  /*0580*/  S2UR UR5, SR_CgaCtaId ;  /* 0x00000000000579c3 */ /* 0x002e620000008800 */
[----:B------:R-:W-:Y:S01]  /*0590*/  UMOV UR4, 0x400 ;  /* 0x0000040000047882 */ /* 0x000fe20000000000 */
[----:B------:R-:W-:Y:S01]  /*05a0*/  UMOV UR7, 0x1 ;  /* 0x0000000100077882 */ /* 0x000fe20000000000 */
[----:B------:R-:W-:Y:S01]  /*05b0*/  ELECT P0, URZ, PT ;  /* 0x00000000003f782f */ /* 0x000fe20003800000 */
[----:B-1----:R-:W-:Y:S02]  /*05c0*/  ULEA UR6, UR5, UR4, 0x18 ;  /* 0x0000000405067291 */ /* 0x002fe4000f8ec03f */
[----:B------:R-:W-:-:S04]  /*05d0*/  UIADD3 UR4, -UR7, 0x100000, URZ ;  /* 0x0010000007047890 */ /* 0x000fc8000fffe13f */
[----:B------:R-:W-:Y:S02]  /*05e0*/  USHF.L.U32 UR5, UR4, 0xb, URZ ;  /* 0x0000000b04057899 */ /* 0x000fe4000800063f */
[----:B------:R-:W-:Y:S01]  /*05f0*/  USHF.L.U32 UR4, UR4, 0x1, URZ ;  /* 0x0000000104047899 */ /* 0x000fe2000800063f */
[----:B------:R-:W1:Y:S11]  /*0600*/  FENCE.VIEW.ASYNC.S ;  /* 0x00000000000073c6 */ /* 0x000e760000000000 */
[----:B-1----:R4:W1:Y:S01]  /*0610*/  SYNCS.EXCH.64 URZ, [UR6+0x22870], UR4 ;  /* 0x02287004063f75b2 */ /* 0x0028620008000100 */
[----:B------:R4:W1:Y:S01]  /*0620*/  SYNCS.EXCH.64 URZ, [UR6+0x22880], UR4 ;  /* 0x02288004063f75b2 */ /* 0x0008620008000100 */
[----:B------:R4:W1:Y:S01]  /*0630*/  SYNCS.EXCH.64 URZ, [UR6+0x22878], UR4 ;  /* 0x02287804063f75b2 */ /* 0x0008620008000100 */
[----:B------:R4:W1:Y:S02]  /*0640*/  SYNCS.EXCH.64 URZ, [UR6+0x22888], UR4 ;  /* 0x02288804063f75b2 */ /* 0x0008640008000100 */
[----:B----4-:R-:W-:Y:S01]  /*0650*/  NOP ;  /* 0x0000000000007918 */ /* 0x010fe20000000000 */
.L_x_4:
        /* <DEDUP_REMOVED lines=22> */
.L_x_5:
        /* <DEDUP_REMOVED lines=22> */
.L_x_6:
[----:B------:R-:W-:Y:S01]  /*0920*/  PLOP3.LUT P0, PT, PT, PT, UP0, 0x80, 0x0 ;  /* 0x000000000000781c */ /* 0x000fe20003f0f008 */
[----:B------:R-:W-:Y:S01]  /*0930*/  UMOV UR38, 0x1 ;  /* 0x0000000100267882 */ /* 0x000fe20000000000 */
[----:B------:R-:W-:Y:S01]  /*0940*/  NOP ;  /* 0x0000000000007918 */ /* 0x000fe20000000000 */
[----:B------:R-:W-:Y:S01]  /*0950*/  USEL UR38, UR38, 0x2, !UP0 ;  /* 0x0000000226267887 */ /* 0x000fe2000c000000 */
[----:B------:R-:W-:Y:S01]  /*0960*/  ULDC.64 UR40, c[0x0][0x208] ;  /* 0x0000820000287ab9 */ /* 0x000fe20000000a00 */
[----:B-123--:R-:W-:Y:S08]  /*0970*/  BAR.SYNC.DEFER_BLOCKING 0x0 ;  /* 0x0000000000007b1d */ /* 0x00eff00000010000 */
[----:B------:R-:W-:Y:S05]  /*0980*/  @!P0 BRA `(.L_x_7) ;  /* 0x0000006400388947 */ /* 0x000fea0003800000 */
.L_x_8:
[----:B------:R-:W-:-:S08]  /*0990*/  NOP ;  /* 0x0000000000007918 */ /* 0x000fd00000000000 */
[----:B------:R-:W1:Y:S02]  /*09a0*/  USETMAXREG.TRY_ALLOC.CTAPOOL UP0, 0xf0 ;  /* 0x000000f0000079c8 */ /* 0x000e640008000600 */
[----:B-1----:R-:W-:-:S13]  /*09b0*/  PLOP3.LUT P0, PT, PT, PT, UP0, 0x80, 0x0 ;  /* 0x000000000000781c */ /* 0x002fda0003f0f008 */
[----:B------:R-:W-:Y:S05]  /*09c0*/  @!P0 BRA `(.L_x_8) ;  /* 0xfffffffc00f08947 */ /* 0x000fea000383ffff */
[----:B------:R-:W1:Y:S08]  /*09d0*/  S2UR UR44, SR_CTAID.X ;  /* 0x00000000002c79c3 */ /* 0x000e700000002500 */
[----:B------:R-:W-:Y:S06]  /*09e0*/  BAR.ARV 0x8, 0x120 ;  /* 0x0204800000007b1d */ /* 0x000fec0000002000 */
[----:B------:R-:W-:-:S02]  /*09f0*/  ISETP.NE.AND P0, PT, R18, 0x1, PT ;  /* 0x000000011200780c */ /* 0x000fc40003f05270 */
[----:B------:R-:W1:Y:S11]  /*0a00*/  LDC R0, c[0x0][0xda4] ;  /* 0x00036900ff007b82 */ /* 0x000e760000000800 */
[----:B------:R-:W-:Y:S06]  /*0a10*/  @!P0 BAR.ARV 0x9, 0x100 ;  /* 0x0244000000008b1d */ /* 0x000fec0000002000 */
[----:B-1----:R-:W-:-:S13]  /*0a20*/  ISETP.LE.AND P0, PT, R0, UR44, PT ;  /* 0x0000002c00007c0c */ /* 0x002fda000bf03270 */
[----:B------:R-:W-:Y:S05]  /*0a30*/  @P0 EXIT ;  /* 0x000000000000094d */ /* 0x000fea0003800000 */
[----:B------:R-:W-:Y:S01]  /*0a40*/  VIADD R0, R3, 0xffffff80 ;  /* 0xffffff8003007836 */ /* 0x000fe20000000000 */
[----:B------:R-:W1:Y:S01]  /*0a50*/  S2UR UR4, SR_CgaCtaId ;  /* 0x00000000000479c3 */ /* 0x000e620000008800 */
[----:B------:R-:W-:Y:S01]  /*0a60*/  UMOV UR46, 0x400 ;  /* 0x00000400002e7882 */ /* 0x000fe20000000000 */
[----:B------:R-:W-:Y:S02]  /*0a70*/  ULOP3.LUT UR45, UR38, 0x1, URZ, 0xfc, !UPT ;  /* 0x00000001262d7892 */ /* 0x000fe4000f8efc3f */
[----:B------:R-:W-:Y:S01]  /*0a80*/  SHF.R.S32.HI R3, RZ, 0x1f, R0 ;  /* 0x0000001fff037819 */ /* 0x000fe20000011400 */
[----:B------:R-:W-:Y:S01]  /*0a90*/  ULDC.64 UR48, c[0x0][0x198] ;  /* 0x0000660000307ab9 */ /* 0x000fe20000000a00 */
[----:B------:R-:W-:Y:S01]  /*0aa0*/  UMOV UR43, URZ ;  /* 0x0000003f002b7c82 */ /* 0x000fe20008000000 */
[----:B------:R-:W-:Y:S01]  /*0ab0*/  UMOV UR42, URZ ;  /* 0x0000003f002a7c82 */ /* 0x000fe20008000000 */
[CC--:B------:R-:W-:Y:S01]  /*0ac0*/  LEA.HI R4, R3.reuse, R0.reuse, RZ, 0x7 ;  /* 0x0000000003047211 */ /* 0x0c0fe200078f38ff */
[----:B------:R-:W2:Y:S01]  /*0ad0*/  S2UR UR6, SR_SWINHI ;  /* 0x00000000000679c3 */ /* 0x000ea20000002f00 */
[----:B------:R-:W-:Y:S01]  /*0ae0*/  LEA.HI R6, R3, R0, RZ, 0x4 ;  /* 0x0000000003067211 */ /* 0x000fe200078f20ff */
[----:B------:R-:W-:Y:S01]  /*0af0*/  UMOV UR39, URZ ;  /* 0x0000003f00277c82 */ /* 0x000fe20008000000 */
[----:B------:R-:W-:-:S02]  /*0b00*/  LOP3.LUT R5, R4, 0xffffff80, RZ, 0xc0, !PT ;  /* 0xffffff8004057812 */ /* 0x000fc400078ec0ff */
[----:B------:R-:W-:Y:S02]  /*0b10*/  SHF.R.S32.HI R7, RZ, 0x4, R6 ;  /* 0x00000004ff077819 */ /* 0x000fe40000011406 */
[----:B------:R-:W-:Y:S02]  /*0b20*/  IADD3 R2, R0, -R5, RZ ;  /* 0x8000000500027210 */ /* 0x000fe40007ffe0ff */
[----:B------:R-:W-:Y:S02]  /*0b30*/  LOP3.LUT R5, R6, 0x3fffff0, RZ, 0xc0, !PT ;  /* 0x03fffff006057812 */ /* 0x000fe400078ec0ff */
[----:B------:R-:W-:Y:S02]  /*0b40*/  SHF.R.S32.HI R9, RZ, 0x1f, R2 ;  /* 0x0000001fff097819 */ /* 0x000fe40000011402 */
[----:B------:R-:W-:Y:S01]  /*0b50*/  LEA.HI R22, R3, R0, RZ, 0x5 ;  /* 0x0000000003167211 */ /* 0x000fe200078f28ff */
[----:B------:R-:W-:Y:S01]  /*0b60*/  IMAD.IADD R5, R0, 0x1, -R5 ;  /* 0x0000000100057824 */ /* 0x000fe200078e0a05 */
[----:B------:R-:W-:Y:S01]  /*0b70*/  LEA.HI R0, R9, R2, RZ, 0x2 ;  /* 0x0000000209007211 */ /* 0x000fe200078f10ff */
[----:B-1----:R-:W-:Y:S01]  /*0b80*/  ULEA UR46, UR4, UR46, 0x18 ;  /* 0x0000002e042e7291 */ /* 0x002fe2000f8ec03f */
[----:B------:R-:W-:-:S02]  /*0b90*/  LEA.HI R8, R6, R7, RZ, 0x1 ;  /* 0x0000000706087211 */ /* 0x000fc400078f08ff */
[--C-:B------:R-:W-:Y:S02]  /*0ba0*/  SHF.R.S32.HI R3, RZ, 0x2, R0.reuse ;  /* 0x00000002ff037819 */ /* 0x100fe40000011400 */
[----:B------:R-:W-:Y:S02]  /*0bb0*/  SHF.R.S32.HI R6, RZ, 0x1f, R0 ;  /* 0x0000001fff067819 */ /* 0x000fe40000011400 */
[----:B------:R-:W-:Y:S01]  /*0bc0*/  LOP3.LUT R8, R8, 0x1ffffffe, RZ, 0xc0, !PT ;  /* 0x1ffffffe08087812 */ /* 0x000fe200078ec0ff */
[----:B------:R-:W-:Y:S01]  /*0bd0*/  UMOV UR4, UR46 ;  /* 0x0000002e00047c82 */ /* 0x000fe20008000000 */
[----:B--2---:R-:W-:Y:S01]  /*0be0*/  UMOV UR5, UR6 ;  /* 0x0000000600057c82 */ /* 0x004fe20008000000 */
[----:B------:R-:W-:Y:S01]  /*0bf0*/  LEA.HI R6, R6, R3, RZ, 0x3 ;  /* 0x0000000306067211 */ /* 0x000fe200078f18ff */
[----:B------:R-:W-:Y:S01]  /*0c00*/  IMAD.U32 R17, RZ, RZ, UR5 ;  /* 0x00000005ff117e24 */ /* 0x000fe2000f8e00ff */
[----:B------:R-:W-:Y:S01]  /*0c10*/  SHF.R.S32.HI R22, RZ, 0x5, R22 ;  /* 0x00000005ff167819 */ /* 0x000fe20000011416 */
[----:B------:R-:W-:Y:S01]  /*0c20*/  IMAD.IADD R8, R7, 0x1, -R8 ;  /* 0x0000000107087824 */ /* 0x000fe200078e0a08 */
[----:B------:R-:W-:-:S02]  /*0c30*/  SHF.R.S32.HI R19, RZ, 0x7, R4 ;  /* 0x00000007ff137819 */ /* 0x000fc40000011404 */
[----:B------:R-:W-:Y:S02]  /*0c40*/  LOP3.LUT R6, R6, 0xfffffff8, RZ, 0xc0, !PT ;  /* 0xfffffff806067812 */ /* 0x000fe400078ec0ff */
[----:B------:R-:W-:Y:S02]  /*0c50*/  LEA R5, R22, R5, 0x4 ;  /* 0x0000000516057211 */ /* 0x000fe400078e20ff */
[----:B------:R-:W-:Y:S01]  /*0c60*/  LEA.HI R9, R9, R2, RZ, 0x5 ;  /* 0x0000000209097211 */ /* 0x000fe200078f28ff */
[----:B------:R-:W-:Y:S01]  /*0c70*/  IMAD.IADD R6, R3, 0x1, -R6 ;  /* 0x0000000103067824 */ /* 0x000fe200078e0a06 */
[----:B------:R-:W-:Y:S01]  /*0c80*/  LEA.HI R4, R4, R19, RZ, 0x1 ;  /* 0x0000001304047211 */ /* 0x000fe200078f08ff */
[----:B------:R-:W-:Y:S01]  /*0c90*/  IMAD R5, R5, 0x8, R8 ;  /* 0x0000000805057824 */ /* 0x000fe200078e0208 */
[----:B------:R-:W-:Y:S02]  /*0ca0*/  SHF.R.S32.HI R9, RZ, 0x5, R9 ;  /* 0x00000005ff097819 */ /* 0x000fe40000011409 */
[----:B------:R-:W-:Y:S01]  /*0cb0*/  LOP3.LUT R4, R4, 0x3fffffe, RZ, 0xc0, !PT ;  /* 0x03fffffe04047812 */ /* 0x000fe200078ec0ff */
[----:B------:R-:W-:Y:S01]  /*0cc0*/  IMAD.SHL.U32 R3, R5, 0x8, RZ ;  /* 0x0000000805037824 */ /* 0x000fe200078e00ff */
[----:B------:R-:W-:-:S02]  /*0cd0*/  MOV R16, UR4 ;  /* 0x0000000400107c02 */ /* 0x000fc40008000f00 */
[----:B------:R-:W-:Y:S01]  /*0ce0*/  LEA R9, R9, R6, 0x4 ;  /* 0x0000000609097211 */ /* 0x000fe200078e20ff */
[----:B------:R-:W-:Y:S01]  /*0cf0*/  IMAD.IADD R4, R19, 0x1, -R4 ;  /* 0x0000000113047824 */ /* 0x000fe200078e0a04 */
[----:B------:R-:W-:Y:S01]  /*0d00*/  LOP3.LUT R23, R0, 0x7ffffffc, RZ, 0xc0, !PT ;  /* 0x7ffffffc00177812 */ /* 0x000fe200078ec0ff */
[----:B------:R-:W-:-:S03]  /*0d10*/  IMAD.WIDE R16, R3, 0x2, R16 ;  /* 0x0000000203107825 */ /* 0x000fc600078e0210 */
[----:B------:R-:W-:Y:S01]  /*0d20*/  IADD3 R23, R2, -R23, RZ ;  /* 0x8000001702177210 */ /* 0x000fe20007ffe0ff */
[----:B------:R-:W-:-:S07]  /*0d30*/  IMAD R200, R4, 0x40, R9 ;  /* 0x0000004004c87824 */ /* 0x000fce00078e0209 */
.L_x_31:
[----:B------:R-:W1:Y:S01]  /*0d40*/  SHFL.IDX PT, R0, R19, RZ, 0x1f ;  /* 0x00001fff13007589 */ /* 0x000e6200000e0000 */
[----:B------:R-:W-:Y:S01]  /*0d50*/  ULDC.64 UR6, c[0x0][0x3f8] ;  /* 0x0000fe0000067ab9 */ /* 0x000fe20000000a00 */
[----:B------:R-:W-:Y:S01]  /*0d60*/  ULDC UR4, c[0x0][0xda8] ;  /* 0x00036a0000047ab9 */ /* 0x000fe20000000800 */
[----:B------:R-:W-:Y:S02]  /*0d70*/  UISETP.NE.U32.AND UP0, UPT, UR6, URZ, UPT ;  /* 0x0000003f0600728c */ /* 0x000fe4000bf05070 */
[----:B------:R-:W-:Y:S02]  /*0d80*/  UISETP.NE.AND UP1, UPT, UR4, 0x1, UPT ;  /* 0x000000010400788c */ /* 0x000fe4000bf25270 */
[----:B------:R-:W-:Y:S01]  /*0d90*/  UISETP.NE.AND.EX UP0, UPT, UR7, URZ, UPT, UP0 ;  /* 0x0000003f0700728c */ /* 0x000fe2000bf05300 */
[----:B------:R-:W-:Y:S01]  /*0da0*/  ULDC UR4, c[0x0][0xdb4] ;  /* 0x00036d0000047ab9 */ /* 0x000fe20000000800 */
[----:B------:R-:W-:Y:S01]  /*0db0*/  ULDC UR50, c[0x0][0x404] ;  /* 0x0001010000327ab9 */ /* 0x000fe20000000800 */
[----:B------:R-:W-:-:S02]  /*0dc0*/  UISETP.NE.AND UP2, UPT, UR4, 0x1, UPT ;  /* 0x000000010400788c */ /* 0x000fc4000bf45270 */
[----:B------:R-:W-:Y:S02]  /*0dd0*/  UIADD3 UR11, UR46, 0x18400, URZ ;  /* 0x000184002e0b7890 */ /* 0x000fe4000fffe03f */
[----:B------:R-:W-:Y:S01]  /*0de0*/  USEL UR50, UR50, 0x1, UP0 ;  /* 0x0000000132327887 */ /* 0x000fe20008000000 */
[----:B------:R-:W-:Y:S01]  /*0df0*/  ULDC UR10, c[0x0][0x2e0] ;  /* 0x0000b800000a7ab9 */ /* 0x000fe20000000800 */
[----:B------:R-:W-:Y:S02]  /*0e00*/  ULOP3.LUT UP0, URZ, UR11, 0x1bf, URZ, 0xc0, !UPT ;  /* 0x000001bf0b3f7892 */ /* 0x000fe4000f80c03f */
[----:B------:R-:W-:Y:S01]  /*0e10*/  UIMAD UR50, UR50, UR10, URZ ;  /* 0x0000000a323272a4 */ /* 0x000fe2000f8e023f */
[----:B------:R-:W-:Y:S01]  /*0e20*/  @UP1 ULDC UR6, c[0x0][0xdac] ;  /* 0x00036b0000061ab9 */ /* 0x000fe20000000800 */
[----:B------:R-:W-:Y:S01]  /*0e30*/  @UP1 ULDC UR12, c[0x0][0xdb0] ;  /* 0x00036c00000c1ab9 */ /* 0x000fe20000000800 */
[----:B-1----:R-:W-:Y:S01]  /*0e40*/  R2UR UR8, R0 ;  /* 0x00000000000872ca */ /* 0x002fe200000e0000 */
[----:B------:R-:W-:Y:S01]  /*0e50*/  UIMAD.WIDE.U32 UR6, UR44, UR6, URZ ;  /* 0x000000062c0672a5 */ /* 0x000fe2000f8e003f */
[----:B------:R-:W-:Y:S01]  /*0e60*/  PLOP3.LUT P0, PT, PT, PT, UP0, 0x80, 0x0 ;  /* 0x000000000000781c */ /* 0x000fe20003f0f008 */
[----:B------:R-:W-:-:S02]  /*0e70*/  UMOV UR37, UR44 ;  /* 0x0000002c00257c82 */ /* 0x000fc40008000000 */
[----:B------:R-:W-:-:S07]  /*0e80*/  @UP1 USHF.R.U32.HI UR37, URZ, UR12, UR7 ;  /* 0x0000000c3f251299 */ /* 0x000fce0008011607 */
[----:B------:R-:W-:Y:S01]  /*0e90*/  UMOV UR36, UR37 ;  /* 0x0000002500247c82 */ /* 0x000fe20008000000 */
[----:B------:R-:W-:-:S04]  /*0ea0*/  ULEA.HI UR4, UR8, UR8, URZ, 0x1 ;  /* 0x0000000808047291 */ /* 0x000fc8000f8f083f */
[----:B------:R-:W-:-:S03]  /*0eb0*/  ULOP3.LUT UR9, UR4, 0x1e, URZ, 0xc0, !UPT ;  /* 0x0000001e04097892 */ /* 0x000fc6000f8ec03f */
[----:B------:R-:W-:Y:S01]  /*0ec0*/  @UP2 ULDC.64 UR4, c[0x0][0xdb8] ;  /* 0x00036e0000042ab9 */ /* 0x000fe20000000a00 */
[----:B------:R-:W-:Y:S02]  /*0ed0*/  UIADD3 UR9, UR8, -UR9, URZ ;  /* 0x8000000908097290 */ /* 0x000fe4000fffe03f */
[----:B------:R-:W-:Y:S02]  /*0ee0*/  UIADD3 UR8, UR50, 0x5f, URZ ;  /* 0x0000005f32087890 */ /* 0x000fe4000fffe03f */
[----:B------:R-:W-:Y:S02]  /*0ef0*/  ULEA UR10, UR9, UR11, 0xd ;  /* 0x0000000b090a7291 */ /* 0x000fe4000f8e683f */
[----:B------:R-:W-:Y:S02]  /*0f00*/  UIMAD.WIDE UR8, UR8, 0x2aaaaaab, URZ ;  /* 0x2aaaaaab080878a5 */ /* 0x000fe4000f8e023f */
[----:B------:R-:W-:Y:S02]  /*0f10*/  UIMAD.WIDE.U32 UR6, UR37, UR4, URZ ;  /* 0x00000004250672a5 */ /* 0x000fe4000f8e003f */
[----:B------:R-:W-:-:S02]  /*0f20*/  USHF.R.U32.HI UR10, URZ, 0x4, UR10 ;  /* 0x000000043f0a7899 */ /* 0x000fc4000801160a */
[----:B------:R-:W-:Y:S02]  /*0f30*/  USHF.R.U32.HI UR47, URZ, 0x1f, UR9 ;  /* 0x0000001f3f2f7899 */ /* 0x000fe40008011609 */
[----:B------:R-:W-:Y:S02]  /*0f40*/  ULOP3.LUT UR51, UR10, 0x3fff, URZ, 0xc0, !UPT ;  /* 0x00003fff0a337892 */ /* 0x000fe4000f8ec03f */
[----:B------:R-:W-:Y:S02]  /*0f50*/  @UP2 USHF.R.U32.HI UR36, URZ, UR5, UR7 ;  /* 0x000000053f242299 */ /* 0x000fe40008011607 */
[----:B------:R-:W-:Y:S01]  /*0f60*/  ULEA.HI.SX32 UR47, UR9, UR47, 0x1c ;  /* 0x0000002f092f7291 */ /* 0x000fe2000f8fe23f */
[----:B--2---:R-:W-:Y:S11]  /*0f70*/  @!P0 BRA `(.L_x_9) ;  /* 0x0000000000408947 */ /* 0x004ff60003800000 */
[----:B------:R-:W-:Y:S01]  /*0f80*/  MOV R0, 0x0 ;  /* 0x0000000000007802 */ /* 0x000fe20000000f00 */
[----:B------:R-:W-:Y:S01]  /*0f90*/  ULDC.64 UR4, c[0x4][0x90] ;  /* 0x0100240000047ab9 */ /* 0x000fe20000000a00 */
[----:B------:R-:W-:Y:S01]  /*0fa0*/  ULDC.64 UR6, c[0x4][0x28] ;  /* 0x01000a0000067ab9 */ /* 0x000fe20000000a00 */
[----:B------:R-:W-:Y:S01]  /*0fb0*/  IMAD.U32 R4, RZ, RZ, UR4 ;  /* 0x00000004ff047e24 */ /* 0x000fe2000f8e00ff */
[----:B------:R1:W2:Y:S01]  /*0fc0*/  LDC.64 R14, c[0x4][R0] ;  /* 0x01000000000e7b82 */ /* 0x0002a20000000a00 */
[----:B------:R-:W-:Y:S01]  /*0fd0*/  IMAD.U32 R5, RZ, RZ, UR5 ;  /* 0x00000005ff057e24 */ /* 0x000fe2000f8e00ff */
[----:B------:R-:W-:Y:S01]  /*0fe0*/  ULDC.64 UR4, c[0x4][0x98] ;  /* 0x0100260000047ab9 */ /* 0x000fe20000000a00 */
[----:B------:R-:W-:Y:S01]  /*0ff0*/  IMAD.U32 R10, RZ, RZ, UR6 ;  /* 0x00000006ff0a7e24 */ /* 0x000fe2000f8e00ff */
[----:B------:R-:W-:Y:S01]  /*1000*/  MOV R6, UR4 ;  /* 0x0000000400067c02 */ /* 0x000fe20008000f00 */
[----:B------:R-:W-:Y:S01]  /*1010*/  IMAD.U32 R7, RZ, RZ, UR5 ;  /* 0x00000005ff077e24 */ /* 0x000fe2000f8e00ff */
[----:B------:R-:W-:Y:S01]  /*1020*/  MOV R11, UR7 ;  /* 0x00000007000b7c02 */ /* 0x000fe20008000f00 */
[----:B------:R-:W-:Y:S01]  /*1030*/  IMAD.MOV.U32 R8, RZ, RZ, 0x70 ;  /* 0x00000070ff087424 */ /* 0x000fe200078e00ff */
[----:B------:R-:W-:Y:S01]  /*1040*/  MOV R13, RZ ;  /* 0x000000ff000d7202 */ /* 0x000fe20000000f00 */
[----:B-1----:R-:W-:-:S07]  /*1050*/  IMAD.MOV.U32 R12, RZ, RZ, 0x1 ;  /* 0x00000001ff0c7424 */ /* 0x002fce00078e00ff */
[----:B------:R-:W-:-:S07]  /*1060*/  LEPC R20, `(.L_x_9) ;  /* 0x000000001014794e */ /* 0x000fce0000000000 */
[----:B--2---:R-:W-:Y:S05]  /*1070*/  CALL.ABS.NOINC R14 ;  /* 0x000000000e007343 */ /* 0x004fea0003c00000 */
.L_x_9:
[----:B------:R-:W-:Y:S01]  /*1080*/  ULOP3.LUT UR4, UR43, 0x1, URZ, 0xc0, !UPT ;  /* 0x000000012b047892 */ /* 0x000fe2000f8ec03f */
[----:B------:R-:W-:-:S05]  /*1090*/  VIADD R6, R18, 0x8 ;  /* 0x0000000812067836 */ /* 0x000fca0000000000 */
[----:B------:R-:W-:-:S05]  /*10a0*/  IMAD.U32 R0, RZ, RZ, UR4 ;  /* 0x00000004ff007e24 */ /* 0x000fca000f8e00ff */
[----:B------:R-:W-:-:S04]  /*10b0*/  SHF.L.U32 R0, R0, 0x1f, RZ ;  /* 0x0000001f00007819 */ /* 0x000fc800000006ff */
[----:B------:R-:W1:Y:S02]  /*10c0*/  SYNCS.PHASECHK.TRANS64.TRYWAIT P0, [UR46+0x22800], R0 ;  /* 0x02280000ff0075a7 */ /* 0x000e64000800016e */
[----:B-1----:R-:W-:Y:S05]  /*10d0*/  @!P0 BRA `(.L_x_10) ;  /* 0x0000008800848947 */ /* 0x002fea0003800000 */
.L_x_87:
[----:B-1----:R-:W-:Y:S01]  /*10e0*/  MOV R0, UR45 ;  /* 0x0000002d00007c02 */ /* 0x002fe20008000f00 */
[----:B------:R-:W-:Y:S05]  /*10f0*/  WARPSYNC.ALL ;  /* 0x0000000000007948 */ /* 0x000fea0003800000 */
[----:B------:R1:W-:Y:S01]  /*1100*/  BAR.SYNC.DEFER_BLOCKING R6, 0x100 ;  /* 0x000400060000751d */ /* 0x0003e20000010000 */
[----:B------:R-:W-:-:S13]  /*1110*/  ISETP.NE.AND P0, PT, R0, 0x3, PT ;  /* 0x000000030000780c */ /* 0x000fda0003f05270 */
[----:B-1----:R-:W-:Y:S05]  /*1120*/  @!P0 BRA `(.L_x_11) ;  /* 0x0000000000048947 */ /* 0x002fea0003800000 */
[----:B------:R-:W-:Y:S01]  /*1130*/  BPT.TRAP 0x1 ;  /* 0x000000040000795c */ /* 0x000fe20000300000 */
.L_x_11:
[----:B------:R-:W-:Y:S01]  /*1140*/  ULEA UR21, UR39, UR46, 0x3 ;  /* 0x0000002e27157291 */ /* 0x000fe2000f8e183f */
[----:B------:R-:W-:-:S05]  /*1150*/  IMAD.U32 R7, RZ, RZ, UR42 ;  /* 0x0000002aff077e24 */ /* 0x000fca000f8e00ff */
[----:B------:R-:W-:-:S04]  /*1160*/  SHF.L.U32 R7, R7, 0x1f, RZ ;  /* 0x0000001f07077819 */ /* 0x000fc800000006ff */
[----:B------:R1:W2:Y:S01]  /*1170*/  SYNCS.PHASECHK.TRANS64.TRYWAIT P1, [UR21+0x22830], R7 ;  /* 0x02283007ff0075a7 */ /* 0x0002a20008020155 */
[----:B------:R-:W-:Y:S05]  /*1180*/  @!P0 BRA `(.L_x_12) ;  /* 0x0000000000048947 */ /* 0x000fea0003800000 */
[----:B------:R-:W-:Y:S01]  /*1190*/  BPT.TRAP 0x1 ;  /* 0x000000040000795c */ /* 0x000fe20000300000 */
.L_x_12:
[----:B--2---:R-:W-:Y:S05]  /*11a0*/  @P1 BRA `(.L_x_13) ;  /* 0x0000000000081947 */ /* 0x004fea0003800000 */
[----:B------:R-:W2:Y:S02]  /*11b0*/  SYNCS.PHASECHK.TRANS64.TRYWAIT P1, [UR21+0x22830], R7 ;  /* 0x02283007ff0075a7 */ /* 0x000ea40008020155 */
[----:B--2---:R-:W-:Y:S05]  /*11c0*/  @!P1 BRA `(.L_x_14) ;  /* 0x0000008800609947 */ /* 0x004fea0003800000 */
.L_x_13:
[----:B------:R-:W-:Y:S01]  /*11d0*/  UIADD3 UR4, UR46, 0x1c400, URZ ;  /* 0x0001c4002e047890 */ /* 0x000fe2000fffe03f */
[----:B------:R-:W-:Y:S01]  /*11e0*/  WARPGROUP.ARRIVE ;  /* 0x00000000000079c5 */ /* 0x000fe20000000000 */
[----:B------:R-:W-:Y:S01]  /*11f0*/  ULOP3.LUT UR16, UR51, 0x10000, URZ, 0xfc, !UPT ;  /* 0x0001000033107892 */ /* 0x000fe2000f8efc3f */
[----:B------:R-:W-:Y:S01]  /*1200*/  P2R R15, PR, RZ, 0x1 ;  /* 0x00000001ff0f7803 */ /* 0x000fe20000000000 */
[----:B------:R-:W-:-:S03]  /*1210*/  USHF.R.U32.HI UR4, URZ, 0x4, UR4 ;  /* 0x000000043f047899 */ /* 0x000fc60008011604 */
[----:B------:R-:W3:Y:S01]  /*1220*/  S2R R21, SR_TID.X ;  /* 0x0000000000157919 */ /* 0x000ee20000002100 */
[----:B------:R-:W-:Y:S01]  /*1230*/  UMOV UR17, 0x40000040 ;  /* 0x4000004000117882 */ /* 0x000fe20000000000 */
[----:B------:R-:W-:Y:S01]  /*1240*/  UMOV UR19, 0x40000040 ;  /* 0x4000004000137882 */ /* 0x000fe20000000000 */
[----:B------:R-:W-:Y:S01]  /*1250*/  ULOP3.LUT UR4, UR4, 0x3fff, URZ, 0xc0, !UPT ;  /* 0x00003fff04047892 */ /* 0x000fe2000f8ec03f */
[----:B------:R-:W-:Y:S01]  /*1260*/  UMOV UR5, 0x40000040 ;  /* 0x4000004000057882 */ /* 0x000fe20000000000 */
[----:B------:R-:W-:Y:S02]  /*1270*/  UMOV UR7, 0x40000040 ;  /* 0x4000004000077882 */ /* 0x000fe40000000000 */
[----:B------:R-:W-:Y:S02]  /*1280*/  ULOP3.LUT UR20, UR4, 0x10000, URZ, 0xfc, !UPT ;  /* 0x0001000004147892 */ /* 0x000fe4000f8efc3f */
[----:B------:R-:W-:Y:S02]  /*1290*/  UIADD3 UR4, UR16, 0x2, URZ ;  /* 0x0000000210047890 */ /* 0x000fe4000fffe03f */
[----:B------:R-:W-:-:S02]  /*12a0*/  UIMAD UR18, UR39, 0x300, UR20 ;  /* 0x00000300271278a4 */ /* 0x000fc4000f8e0214 */
[----:B------:R-:W-:Y:S02]  /*12b0*/  UIADD3 UR8, UR16, 0x4, URZ ;  /* 0x0000000410087890 */ /* 0x000fe4000fffe03f */
[----:B------:R-:W-:Y:S02]  /*12c0*/  UIADD3 UR6, UR18, 0x2, URZ ;  /* 0x0000000212067890 */ /* 0x000fe4000fffe03f */
[----:B------:R-:W-:Y:S01]  /*12d0*/  UIADD3 UR10, UR18, 0x4, URZ ;  /* 0x00000004120a7890 */ /* 0x000fe2000fffe03f */
[----:B------:R-:W-:Y:S02]  /*12e0*/  UMOV UR9, 0x40000040 ;  /* 0x4000004000097882 */ /* 0x000fe40000000000 */
[----:B------:R-:W-:Y:S01]  /*12f0*/  HGMMA.64x96x16.F32 R24, gdesc[UR16], RZ, !UPT, gsb0 ;  /* 0x01600000101879f0 */ /* 0x000fe2000c0008ff */
[----:B------:R-:W-:Y:S01]  /*1300*/  UMOV UR11, 0x40000040 ;  /* 0x40000040000b7882 */ /* 0x000fe20000000000 */
[----:B------:R-:W-:Y:S02]  /*1310*/  UIADD3 UR12, UR16, 0x6, URZ ;  /* 0x00000006100c7890 */ /* 0x000fe4000fffe03f */
[----:B------:R-:W-:Y:S01]  /*1320*/  UIADD3 UR14, UR18, 0x6, URZ ;  /* 0x00000006120e7890 */ /* 0x000fe2000fffe03f */
[----:B------:R-:W-:Y:S01]  /*1330*/  UMOV UR13, 0x40000040 ;  /* 0x40000040000d7882 */ /* 0x000fe20000000000 */
[----:B------:R-:W-:Y:S01]  /*1340*/  UMOV UR15, 0x40000040 ;  /* 0x40000040000f7882 */ /* 0x000fe20000000000 */
[----:B---3--:R-:W-:Y:S01]  /*1350*/  LOP3.LUT R21, R21, 0x7f, RZ, 0xc0, !PT ;  /* 0x0000007f15157812 */ /* 0x008fe200078ec0ff */
[----:B------:R-:W-:-:S02]  /*1360*/  WARPGROUP.DEPBAR.LE gsb0, 0x0 ;  /* 0x00008000000079c5 */ /* 0x000fc40000010000 */
[----:B------:R-:W-:-:S06]  /*1370*/  WARPGROUP.ARRIVE ;  /* 0x00000000000079c5 */ /* 0x000fcc0000000000 */
[----:B------:R-:W-:Y:S01]  /*1380*/  HGMMA.64x96x16.F32 R24, gdesc[UR4], R24, gsb0 ;  /* 0x01600000041879f0 */ /* 0x000fe20008000818 */
[----:B------:R-:W-:Y:S01]  /*1390*/  ULDC UR7, c[0x0][0x9d8] ;  /* 0x0002760000077ab9 */ /* 0x000fe20000000800 */
[----:B------:R-:W-:-:S04]  /*13a0*/  UIMAD UR6, UR47, -0x60, UR50 ;  /* 0xffffffa02f0678a4 */ /* 0x000fc8000f8e0232 */
[----:B------:R-:W-:-:S06]  /*13b0*/  UIADD3 UR6, UR6, 0x60, URZ ;  /* 0x0000006006067890 */ /* 0x000fcc000fffe03f */
[----:B------:R-:W-:-:S04]  /*13c0*/  IMAD.U32 R4, RZ, RZ, UR6 ;  /* 0x00000006ff047e24 */ /* 0x000fc8000f8e00ff */
[----:B------:R-:W-:-:S05]  /*13d0*/  IMAD R4, R23, -0x2, R4 ;  /* 0xfffffffe17047824 */ /* 0x000fca00078e0204 */
[C---:B------:R-:W-:Y:S02]  /*13e0*/  ISETP.GT.AND P6, PT, R4.reuse, RZ, PT ;  /* 0x000000ff0400720c */ /* 0x040fe40003fc4270 */
[C---:B------:R-:W-:Y:S02]  /*13f0*/  ISETP.GT.AND P5, PT, R4.reuse, 0x1, PT ;  /* 0x000000010400780c */ /* 0x040fe40003fa4270 */
[C---:B------:R-:W-:Y:S02]  /*1400*/  ISETP.GT.AND P4, PT, R4.reuse, 0x8, PT ;  /* 0x000000080400780c */ /* 0x040fe40003f84270 */
[C---:B------:R-:W-:Y:S02]  /*1410*/  ISETP.GT.AND P3, PT, R4.reuse, 0x9, PT ;  /* 0x000000090400780c */ /* 0x040fe40003f64270 */
[C---:B------:R-:W-:Y:S02]  /*1420*/  ISETP.GT.AND P1, PT, R4.reuse, 0x10, PT ;  /* 0x000000100400780c */ /* 0x040fe40003f24270 */
[----:B------:R-:W-:Y:S01]  /*1430*/  ISETP.GT.AND P2, PT, R4, 0x11, PT ;  /* 0x000000110400780c */ /* 0x000fe20003f44270 */
[----:B------:R-:W-:-:S02]  /*1440*/  WARPGROUP.DEPBAR.LE gsb0, 0x0 ;  /* 0x00008000000079c5 */ /* 0x000fc40000010000 */
[----:B------:R-:W-:-:S06]  /*1450*/  WARPGROUP.ARRIVE ;  /* 0x00000000000079c5 */ /* 0x000fcc0000000000 */
[----:B------:R-:W-:Y:S01]  /*1460*/  HGMMA.64x96x16.F32 R24, gdesc[UR8], R24, gsb0 ;  /* 0x01600000081879f0 */ /* 0x000fe20008000818 */
[----:B------:R-:W-:Y:S02]  /*1470*/  ULDC UR10, c[0x0][0x988] ;  /* 0x00026200000a7ab9 */ /* 0x000fe40000000800 */
[----:B------:R-:W-:Y:S02]  /*1480*/  WARPGROUP.DEPBAR.LE gsb0, 0x0 ;  /* 0x00008000000079c5 */ /* 0x000fe40000010000 */
[----:B------:R-:W-:-:S06]  /*1490*/  WARPGROUP.ARRIVE ;  /* 0x00000000000079c5 */ /* 0x000fcc0000000000 */
[----:B------:R-:W-:Y:S03]  /*14a0*/  HGMMA.64x96x16.F32 R24, gdesc[UR12], R24, gsb0 ;  /* 0x016000000c1879f0 */ /* 0x000fe60008000818 */
[----:B------:R-:W-:Y:S02]  /*14b0*/  WARPGROUP.DEPBAR.LE gsb0, 0x0 ;  /* 0x00008000000079c5 */ /* 0x000fe40000010000 */
[----:B------:R-:W-:Y:S01]  /*14c0*/  FMUL.FTZ R24, R24, UR7 ;  /* 0x0000000718187c20 */ /* 0x000fe20008410000 */
[----:B------:R-:W-:Y:S01]  /*14d0*/  FMUL.FTZ R25, R25, UR7 ;  /* 0x0000000719197c20 */ /* 0x000fe20008410000 */
[----:B------:R-:W-:Y:S01]  /*14e0*/  FMUL.FTZ R28, R28, UR7 ;  /* 0x000000071c1c7c20 */ /* 0x000fe20008410000 */
[----:B------:R-:W-:Y:S01]  /*14f0*/  FMUL.FTZ R29, R29, UR7 ;  /* 0x000000071d1d7c20 */ /* 0x000fe20008410000 */
[----:B------:R-:W-:Y:S01]  /*1500*/  FMUL.FTZ R32, R32, UR7 ;  /* 0x0000000720207c20 */ /* 0x000fe20008410000 */
[----:B------:R-:W-:Y:S01]  /*1510*/  FMUL.FTZ R33, R33, UR7 ;  /* 0x0000000721217c20 */ /* 0x000fe20008410000 */
[----:B------:R-:W3:Y:S01]  /*1520*/  MUFU.TANH R24, R24 ;  /* 0x0000001800187308 */ /* 0x000ee20000002400 */
[----:B------:R-:W-:Y:S01]  /*1530*/  FMUL.FTZ R26, R26, UR7 ;  /* 0x000000071a1a7c20 */ /* 0x000fe20008410000 */
[----:B------:R-:W-:Y:S01]  /*1540*/  FMUL.FTZ R36, R36, UR7 ;  /* 0x0000000724247c20 */ /* 0x000fe20008410000 */
[----:B------:R-:W-:Y:S01]  /*1550*/  FMUL.FTZ R27, R27, UR7 ;  /* 0x000000071b1b7c20 */ /* 0x000fe20008410000 */
[----:B------:R-:W-:Y:S01]  /*1560*/  FMUL.FTZ R37, R37, UR7 ;  /* 0x0000000725257c20 */ /* 0x000fe20008410000 */
[----:B------:R-:W-:Y:S01]  /*1570*/  FMUL.FTZ R30, R30, UR7 ;  /* 0x000000071e1e7c20 */ /* 0x000fe20008410000 */
[----:B------:R-:W-:Y:S01]  /*1580*/  FMUL.FTZ R40, R40, UR7 ;  /* 0x0000000728287c20 */ /* 0x000fe20008410000 */
[----:B------:R-:W-:Y:S01]  /*1590*/  FMUL.FTZ R31, R31, UR7 ;  /* 0x000000071f1f7c20 */ /* 0x000fe20008410000 */
[----:B------:R-:W4:Y:S01]  /*15a0*/  MUFU.TANH R25, R25 ;  /* 0x0000001900197308 */ /* 0x000f220000002400 */
[----:B------:R-:W-:Y:S01]  /*15b0*/  FMUL.FTZ R41, R41, UR7 ;  /* 0x0000000729297c20 */ /* 0x000fe20008410000 */
[----:B------:R-:W-:Y:S01]  /*15c0*/  FMUL.FTZ R34, R34, UR7 ;  /* 0x0000000722227c20 */ /* 0x000fe20008410000 */
[----:B------:R-:W-:Y:S01]  /*15d0*/  FMUL.FTZ R44, R44, UR7 ;  /* 0x000000072c2c7c20 */ /* 0x000fe20008410000 */
[----:B------:R-:W-:Y:S01]  /*15e0*/  FMUL.FTZ R35, R35, UR7 ;  /* 0x0000000723237c20 */ /* 0x000fe20008410000 */
[----:B------:R-:W-:Y:S01]  /*15f0*/  FMUL.FTZ R38, R38, UR7 ;  /* 0x0000000726267c20 */ /* 0x000fe20008410000 */
[----:B------:R-:W-:Y:S01]  /*1600*/  FMUL.FTZ R45, R45, UR7 ;  /* 0x000000072d2d7c20 */ /* 0x000fe20008410000 */
[----:B------:R-:W-:Y:S01]  /*1610*/  FMUL.FTZ R39, R39, UR7 ;  /* 0x0000000727277c20 */ /* 0x000fe20008410000 */
[----:B------:R-:W5:Y:S01]  /*1620*/  MUFU.TANH R28, R28 ;  /* 0x0000001c001c7308 */ /* 0x000f620000002400 */
[----:B---3--:R-:W-:Y:S01]  /*1630*/  FSEL R24, R24, -INF , P6 ;  /* 0xff80000018187808 */ /* 0x008fe20003000000 */
[----:B------:R-:W-:Y:S01]  /*1640*/  FMUL.FTZ R48, R48, UR7 ;  /* 0x0000000730307c20 */ /* 0x000fe20008410000 */
[----:B------:R-:W-:Y:S01]  /*1650*/  FMUL.FTZ R42, R42, UR7 ;  /* 0x000000072a2a7c20 */ /* 0x000fe20008410000 */
[----:B------:R-:W-:Y:S01]  /*1660*/  FMUL.FTZ R49, R49, UR7 ;  /* 0x0000000731317c20 */ /* 0x000fe20008410000 */
[----:B------:R-:W-:Y:S01]  /*1670*/  FMUL.FTZ R43, R43, UR7 ;  /* 0x000000072b2b7c20 */ /* 0x000fe20008410000 */
[----:B------:R-:W-:Y:S01]  /*1680*/  FMUL.FTZ R52, R52, UR7 ;  /* 0x0000000734347c20 */ /* 0x000fe20008410000 */
[----:B------:R-:W-:Y:S01]  /*1690*/  FMUL.FTZ R47, R47, UR7 ;  /* 0x000000072f2f7c20 */ /* 0x000fe20008410000 */
[----:B------:R-:W3:Y:S01]  /*16a0*/  MUFU.TANH R29, R29 ;  /* 0x0000001d001d7308 */ /* 0x000ee20000002400 */
[----:B----4-:R-:W-:Y:S01]  /*16b0*/  FSEL R25, R25, -INF , P5 ;  /* 0xff80000019197808 */ /* 0x010fe20002800000 */
[----:B------:R-:W-:Y:S01]  /*16c0*/  FMUL.FTZ R53, R53, UR7 ;  /* 0x0000000735357c20 */ /* 0x000fe20008410000 */
[----:B------:R-:W-:Y:S01]  /*16d0*/  FMUL.FTZ R46, R46, UR7 ;  /* 0x000000072e2e7c20 */ /* 0x000fe20008410000 */
[----:B------:R-:W-:Y:S01]  /*16e0*/  FMUL.FTZ R56, R56, UR7 ;  /* 0x0000000738387c20 */ /* 0x000fe20008410000 */
[----:B------:R-:W-:Y:S01]  /*16f0*/  FMNMX.FTZ R5, R24, R25, !PT ;  /* 0x0000001918057209 */ /* 0x000fe20007810000 */
[----:B------:R-:W-:Y:S01]  /*1700*/  FMUL.FTZ R50, R50, UR7 ;  /* 0x0000000732327c20 */ /* 0x000fe20008410000 */
[----:B------:R-:W-:Y:S01]  /*1710*/  FMUL.FTZ R57, R57, UR7 ;  /* 0x0000000739397c20 */ /* 0x000fe20008410000 */
[----:B------:R-:W4:Y:S01]  /*1720*/  MUFU.TANH R32, R32 ;  /* 0x0000002000207308 */ /* 0x000f220000002400 */
[----:B-----5:R-:W-:Y:S01]  /*1730*/  FSEL R28, R28, -INF , P4 ;  /* 0xff8000001c1c7808 */ /* 0x020fe20002000000 */
[----:B------:R-:W-:Y:S01]  /*1740*/  FMUL.FTZ R51, R51, UR7 ;  /* 0x0000000733337c20 */ /* 0x000fe20008410000 */
[----:B------:R-:W-:Y:S01]  /*1750*/  FMUL.FTZ R60, R60, UR7 ;  /* 0x000000073c3c7c20 */ /* 0x000fe20008410000 */
[----:B------:R-:W-:Y:S01]  /*1760*/  FMUL.FTZ R54, R54, UR7 ;  /* 0x0000000736367c20 */ /* 0x000fe20008410000 */
[----:B------:R-:W-:Y:S01]  /*1770*/  FMNMX.FTZ R12, R28, R5, !PT ;  /* 0x000000051c0c7209 */ /* 0x000fe20007810000 */
[----:B------:R-:W-:Y:S01]  /*1780*/  FMUL.FTZ R61, R61, UR7 ;  /* 0x000000073d3d7c20 */ /* 0x000fe20008410000 */
[----:B------:R-:W-:Y:S01]  /*1790*/  FMUL.FTZ R55, R55, UR7 ;  /* 0x0000000737377c20 */ /* 0x000fe20008410000 */
[----:B--2---:R-:W2:Y:S01]  /*17a0*/  MUFU.TANH R0, R26 ;  /* 0x0000001a00007308 */ /* 0x004ea20000002400 */
[----:B---3--:R-:W-:Y:S01]  /*17b0*/  FSEL R29, R29, -INF , P3 ;  /* 0xff8000001d1d7808 */ /* 0x008fe20001800000 */
[----:B------:R-:W-:Y:S01]  /*17c0*/  FMUL.FTZ R64, R64, UR7 ;  /* 0x0000000740407c20 */ /* 0x000fe20008410000 */
[----:B------:R-:W-:Y:S01]  /*17d0*/  FMUL.FTZ R58, R58, UR7 ;  /* 0x000000073a3a7c20 */ /* 0x000fe20008410000 */
[----:B------:R-:W-:Y:S01]  /*17e0*/  FMUL.FTZ R65, R65, UR7 ;  /* 0x0000000741417c20 */ /* 0x000fe20008410000 */
[----:B------:R-:W-:Y:S01]  /*17f0*/  FMNMX.FTZ R5, R29, R12, !PT ;  /* 0x0000000c1d057209 */ /* 0x000fe20007810000 */
        /* <DEDUP_REMOVED lines=11> */
[----:B--2---:R-:W-:Y:S01]  /*18b0*/  FSEL R0, R0, -INF , P6 ;  /* 0xff80000000007808 */ /* 0x004fe20003000000 */
[----:B------:R-:W-:Y:S01]  /*18c0*/  FMUL.FTZ R70, R70, UR7 ;  /* 0x0000000746467c20 */ /* 0x000fe20008410000 */
[----:B------:R-:W-:Y:S01]  /*18d0*/  ISETP.GT.AND P6, PT, R4, 0x18, PT ;  /* 0x000000180400780c */ /* 0x000fe20003fc4270 */
[----:B------:R-:W-:-:S04]  /*18e0*/  FMUL.FTZ R71, R71, UR7 ;  /* 0x0000000747477c20 */ /* 0x000fc80008410000 */
[----:B------:R-:W2:Y:S01]  /*18f0*/  MUFU.TANH R36, R36 ;  /* 0x0000002400247308 */ /* 0x000ea20000002400 */
[----:B---3--:R-:W-:-:S04]  /*1900*/  FSEL R33, R33, -INF , P2 ;  /* 0xff80000021217808 */ /* 0x008fc80001000000 */
[----:B------:R-:W-:-:S03]  /*1910*/  FMNMX.FTZ R5, R33, R12, !PT ;  /* 0x0000000c21057209 */ /* 0x000fc60007810000 */
[----:B------:R-:W3:Y:S01]  /*1920*/  MUFU.TANH R8, R30 ;  /* 0x0000001e00087308 */ /* 0x000ee20000002400 */
[----:B----4-:R-:W-:Y:S02]  /*1930*/  FSEL R3, R3, -INF , P5 ;  /* 0xff80000003037808 */ /* 0x010fe40002800000 */
[----:B------:R-:W-:-:S05]  /*1940*/  ISETP.GT.AND P5, PT, R4, 0x19, PT ;  /* 0x000000190400780c */ /* 0x000fca0003fa4270 */
[----:B------:R-:W4:Y:S01]  /*1950*/  MUFU.TANH R37, R37 ;  /* 0x0000002500257308 */ /* 0x000f220000002400 */
[----:B--2---:R-:W-:-:S04]  /*1960*/  FSEL R36, R36, -INF , P6 ;  /* 0xff80000024247808 */ /* 0x004fc80003000000 */
[----:B------:R-:W-:-:S03]  /*1970*/  FMNMX.FTZ R12, R36, R5, !PT ;  /* 0x00000005240c7209 */ /* 0x000fc60007810000 */
[----:B------:R-:W2:Y:S01]  /*1980*/  MUFU.TANH R9, R31 ;  /* 0x0000001f00097308 */ /* 0x000ea20000002400 */
[----:B---3--:R-:W-:Y:S02]  /*1990*/  FSEL R8, R8, -INF , P4 ;  /* 0xff80000008087808 */ /* 0x008fe40002000000 */
[----:B------:R-:W-:-:S05]  /*19a0*/  ISETP.GT.AND P4, PT, R4, 0x20, PT ;  /* 0x000000200400780c */ /* 0x000fca0003f84270 */
[----:B------:R-:W3:Y:S01]  /*19b0*/  MUFU.TANH R40, R40 ;  /* 0x0000002800287308 */ /* 0x000ee20000002400 */
[----:B----4-:R-:W-:-:S04]  /*19c0*/  FSEL R37, R37, -INF , P5 ;  /* 0xff80000025257808 */ /* 0x010fc80002800000 */
[----:B------:R-:W-:-:S03]  /*19d0*/  FMNMX.FTZ R5, R37, R12, !PT ;  /* 0x0000000c25057209 */ /* 0x000fc60007810000 */
[----:B------:R-:W4:Y:S01]  /*19e0*/  MUFU.TANH R10, R34 ;  /* 0x00000022000a7308 */ /* 0x000f220000002400 */
[----:B--2---:R-:W-:Y:S02]  /*19f0*/  FSEL R9, R9, -INF , P3 ;  /* 0xff80000009097808 */ /* 0x004fe40001800000 */
[----:B------:R-:W-:-:S05]  /*1a00*/  ISETP.GT.AND P3, PT, R4, 0x21, PT ;  /* 0x000000210400780c */ /* 0x000fca0003f64270 */
        /* <DEDUP_REMOVED lines=88> */
[----:B--2---:R-:W-:-:S04]  /*1f90*/  FSEL R69, R69, -INF , P1 ;  /* 0xff80000045457808 */ /* 0x004fc80000800000 */
[----:B------:R-:W-:-:S03]  /*1fa0*/  FMNMX.FTZ R5, R69, R4, !PT ;  /* 0x0000000445057209 */ /* 0x000fc60007810000 */
[----:B------:R-:W2:Y:S01]  /*1fb0*/  MUFU.TANH R66, R66 ;  /* 0x0000004200427308 */ /* 0x000ea20000002400 */
[----:B---3--:R-:W-:Y:S01]  /*1fc0*/  FSEL R62, R62, -INF , P6 ;  /* 0xff8000003e3e7808 */ /* 0x008fe20003000000 */
[----:B------:R-:W3:Y:S06]  /*1fd0*/  SHFL.BFLY PT, R4, R5, 0x2, 0x1f ;  /* 0x0c401f0005047f89 */ /* 0x000eec00000e0000 */
[----:B------:R-:W5:Y:S01]  /*1fe0*/  MUFU.TANH R67, R67 ;  /* 0x0000004300437308 */ /* 0x000f620000002400 */
[----:B----4-:R-:W-:-:S07]  /*1ff0*/  FSEL R63, R63, -INF , P5 ;  /* 0xff8000003f3f7808 */ /* 0x010fce0002800000 */
[----:B------:R-:W4:Y:S01]  /*2000*/  MUFU.TANH R70, R70 ;  /* 0x0000004600467308 */ /* 0x000f220000002400 */
[----:B--2---:R-:W-:-:S07]  /*2010*/  FSEL R66, R66, -INF , P4 ;  /* 0xff80000042427808 */ /* 0x004fce0002000000 */
[----:B------:R-:W2:Y:S01]  /*2020*/  MUFU.TANH R71, R71 ;  /* 0x0000004700477308 */ /* 0x000ea20000002400 */
[----:B-----5:R-:W-:Y:S02]  /*2030*/  FSEL R67, R67, -INF , P3 ;  /* 0xff80000043437808 */ /* 0x020fe40001800000 */
[----:B---3--:R-:W-:Y:S02]  /*2040*/  FMNMX.FTZ R12, R5, R4, !PT ;  /* 0x00000004050c7209 */ /* 0x008fe40007810000 */
[----:B------:R-:W-:-:S03]  /*2050*/  FMNMX.FTZ R5, R0, R3, !PT ;  /* 0x0000000300057209 */ /* 0x000fc60007810000 */
[----:B------:R-:W3:Y:S01]  /*2060*/  SHFL.BFLY PT, R13, R12, 0x1, 0x1f ;  /* 0x0c201f000c0d7f89 */ /* 0x000ee200000e0000 */
[----:B----4-:R-:W-:Y:S02]  /*2070*/  FSEL R70, R70, -INF , P2 ;  /* 0xff80000046467808 */ /* 0x010fe40001000000 */
[----:B--2---:R-:W-:Y:S02]  /*2080*/  FSEL R71, R71, -INF , P1 ;  /* 0xff80000047477808 */ /* 0x004fe40000800000 */
[----:B---3--:R-:W-:Y:S02]  /*2090*/  FMNMX.FTZ R4, R12, R13, !PT ;  /* 0x0000000d0c047209 */ /* 0x008fe40007810000 */
[----:B------:R-:W-:Y:S02]  /*20a0*/  FMNMX.FTZ R12, R8, R5, !PT ;  /* 0x00000005080c7209 */ /* 0x000fe40007810000 */
[C---:B------:R-:W-:Y:S01]  /*20b0*/  FSETP.NEU.FTZ.AND P0, PT, R4.reuse, -INF , PT ;  /* 0xff8000000400780b */ /* 0x040fe20003f1d000 */
[----:B------:R-:W-:Y:S01]  /*20c0*/  FMUL.FTZ R13, R4, UR10 ;  /* 0x0000000a040d7c20 */ /* 0x000fe20008410000 */
[----:B------:R-:W-:-:S04]  /*20d0*/  FMNMX.FTZ R5, R9, R12, !PT ;  /* 0x0000000c09057209 */ /* 0x000fc80007810000 */
[----:B------:R-:W-:Y:S02]  /*20e0*/  FMNMX.FTZ R12, R10, R5, !PT ;  /* 0x000000050a0c7209 */ /* 0x000fe40007810000 */
[----:B------:R-:W-:Y:S02]  /*20f0*/  FSEL R14, R13, RZ, P0 ;  /* 0x000000ff0d0e7208 */ /* 0x000fe40000000000 */
[----:B------:R-:W-:Y:S02]  /*2100*/  FMNMX.FTZ R5, R11, R12, !PT ;  /* 0x0000000c0b057209 */ /* 0x000fe40007810000 */
[----:B------:R-:W-:Y:S01]  /*2110*/  ISETP.NE.AND P0, PT, R15, RZ, PT ;  /* 0x000000ff0f00720c */ /* 0x000fe20003f05270 */
[--C-:B------:R-:W-:Y:S01]  /*2120*/  FFMA.FTZ R24, R24, UR10, -R14.reuse ;  /* 0x0000000a18187c23 */ /* 0x100fe2000801080e */
[----:B------:R-:W-:Y:S01]  /*2130*/  FMNMX.FTZ R12, R38, R5, !PT ;  /* 0x00000005260c7209 */ /* 0x000fe20007810000 */
[--C-:B------:R-:W-:Y:S01]  /*2140*/  FFMA.FTZ R25, R25, UR10, -R14.reuse ;  /* 0x0000000a19197c23 */ /* 0x100fe2000801080e */
[--C-:B------:R-:W-:Y:S01]  /*2150*/  FFMA.FTZ R28, R28, UR10, -R14.reuse ;  /* 0x0000000a1c1c7c23 */ /* 0x100fe2000801080e */
[--C-:B------:R-:W-:Y:S01]  /*2160*/  FFMA.FTZ R29, R29, UR10, -R14.reuse ;  /* 0x0000000a1d1d7c23 */ /* 0x100fe2000801080e */
[----:B------:R-:W-:Y:S01]  /*2170*/  FMNMX.FTZ R5, R39, R12, !PT ;  /* 0x0000000c27057209 */ /* 0x000fe20007810000 */
[----:B------:R-:W-:Y:S01]  /*2180*/  MUFU.EX2 R24, R24 ;  /* 0x0000001800187308 */ /* 0x000fe20000000800 */
[--C-:B------:R-:W-:Y:S01]  /*2190*/  FFMA.FTZ R32, R32, UR10, -R14.reuse ;  /* 0x0000000a20207c23 */ /* 0x100fe2000801080e */
[--C-:B------:R-:W-:Y:S01]  /*21a0*/  FFMA.FTZ R33, R33, UR10, -R14.reuse ;  /* 0x0000000a21217c23 */ /* 0x100fe2000801080e */
[----:B------:R-:W-:Y:S01]  /*21b0*/  FMNMX.FTZ R12, R42, R5, !PT ;  /* 0x000000052a0c7209 */ /* 0x000fe20007810000 */
[--C-:B------:R-:W-:Y:S01]  /*21c0*/  FFMA.FTZ R36, R36, UR10, -R14.reuse ;  /* 0x0000000a24247c23 */ /* 0x100fe2000801080e */
[--C-:B------:R-:W-:Y:S01]  /*21d0*/  FFMA.FTZ R37, R37, UR10, -R14.reuse ;  /* 0x0000000a25257c23 */ /* 0x100fe2000801080e */
[--C-:B------:R-:W-:Y:S01]  /*21e0*/  FFMA.FTZ R40, R40, UR10, -R14.reuse ;  /* 0x0000000a28287c23 */ /* 0x100fe2000801080e */
[----:B------:R-:W-:Y:S01]  /*21f0*/  FMNMX.FTZ R5, R43, R12, !PT ;  /* 0x0000000c2b057209 */ /* 0x000fe20007810000 */
[----:B------:R-:W2:Y:S01]  /*2200*/  MUFU.EX2 R25, R25 ;  /* 0x0000001900197308 */ /* 0x000ea20000000800 */
[--C-:B------:R-:W-:Y:S01]  /*2210*/  FFMA.FTZ R41, R41, UR10, -R14.reuse ;  /* 0x0000000a29297c23 */ /* 0x100fe2000801080e */
        /* <DEDUP_REMOVED lines=14> */
[----:B------:R-:W3:Y:S01]  /*2300*/  MUFU.EX2 R29, R29 ;  /* 0x0000001d001d7308 */ /* 0x000ee20000000800 */
[--C-:B------:R-:W-:Y:S01]  /*2310*/  FFMA.FTZ R61, R61, UR10, -R14.reuse ;  /* 0x0000000a3d3d7c23 */ /* 0x100fe2000801080e */
[--C-:B------:R-:W-:Y:S01]  /*2320*/  FFMA.FTZ R64, R64, UR10, -R14.reuse ;  /* 0x0000000a40407c23 */ /* 0x100fe2000801080e */
[----:B------:R-:W-:Y:S01]  /*2330*/  FMNMX.FTZ R12, R54, R5, !PT ;  /* 0x00000005360c7209 */ /* 0x000fe20007810000 */
[--C-:B------:R-:W-:Y:S01]  /*2340*/  FFMA.FTZ R65, R65, UR10, -R14.reuse ;  /* 0x0000000a41417c23 */ /* 0x100fe2000801080e */
[--C-:B------:R-:W-:Y:S01]  /*2350*/  FFMA.FTZ R68, R68, UR10, -R14.reuse ;  /* 0x0000000a44447c23 */ /* 0x100fe2000801080e */
[----:B------:R-:W-:Y:S01]  /*2360*/  FFMA.FTZ R14, R69, UR10, -R14 ;  /* 0x0000000a450e7c23 */ /* 0x000fe2000801080e */
[----:B------:R-:W-:Y:S01]  /*2370*/  FMNMX.FTZ R5, R55, R12, !PT ;  /* 0x0000000c37057209 */ /* 0x000fe20007810000 */
[----:B------:R-:W-:Y:S01]  /*2380*/  MUFU.EX2 R32, R32 ;  /* 0x0000002000207308 */ /* 0x000fe20000000800 */
[----:B--2---:R-:W-:-:S02]  /*2390*/  F2FP.F16.F32.PACK_AB R152, R25, R24 ;  /* 0x000000181998723e */ /* 0x004fc400000000ff */
[----:B------:R-:W-:-:S04]  /*23a0*/  FMNMX.FTZ R12, R58, R5, !PT ;  /* 0x000000053a0c7209 */ /* 0x000fc80007810000 */
[----:B------:R-:W-:Y:S01]  /*23b0*/  FMNMX.FTZ R5, R59, R12, !PT ;  /* 0x0000000c3b057209 */ /* 0x000fe20007810000 */
[----:B------:R-:W2:Y:S01]  /*23c0*/  MUFU.EX2 R33, R33 ;  /* 0x0000002100217308 */ /* 0x000ea20000000800 */
[----:B---3--:R-:W-:Y:S02]  /*23d0*/  F2FP.F16.F32.PACK_AB R154, R29, R28 ;  /* 0x0000001c1d9a723e */ /* 0x008fe400000000ff */
[----:B------:R-:W-:-:S04]  /*23e0*/  FMNMX.FTZ R12, R62, R5, !PT ;  /* 0x000000053e0c7209 */ /* 0x000fc80007810000 */
[----:B------:R-:W-:Y:S01]  /*23f0*/  FMNMX.FTZ R5, R63, R12, !PT ;  /* 0x0000000c3f057209 */ /* 0x000fe20007810000 */
[----:B------:R-:W-:Y:S03]  /*2400*/  MUFU.EX2 R36, R36 ;  /* 0x0000002400247308 */ /* 0x000fe60000000800 */
[----:B------:R-:W-:-:S04]  /*2410*/  FMNMX.FTZ R12, R66, R5, !PT ;  /* 0x00000005420c7209 */ /* 0x000fc80007810000 */
[----:B------:R-:W-:Y:S01]  /*2420*/  FMNMX.FTZ R5, R67, R12, !PT ;  /* 0x0000000c43057209 */ /* 0x000fe20007810000 */
[----:B------:R-:W3:Y:S01]  /*2430*/  MUFU.EX2 R37, R37 ;  /* 0x0000002500257308 */ /* 0x000ee20000000800 */
[----:B--2---:R-:W-:Y:S02]  /*2440*/  F2FP.F16.F32.PACK_AB R156, R33, R32 ;  /* 0x00000020219c723e */ /* 0x004fe400000000ff */
[----:B------:R-:W-:-:S04]  /*2450*/  FMNMX.FTZ R12, R70, R5, !PT ;  /* 0x00000005460c7209 */ /* 0x000fc80007810000 */
[----:B------:R-:W-:Y:S01]  /*2460*/  FMNMX.FTZ R12, R71, R12, !PT ;  /* 0x0000000c470c7209 */ /* 0x000fe20007810000 */
[----:B------:R-:W-:Y:S04]  /*2470*/  MUFU.EX2 R40, R40 ;  /* 0x0000002800287308 */ /* 0x000fe80000000800 */
[----:B------:R-:W2:Y:S04]  /*2480*/  SHFL.BFLY PT, R5, R12, 0x2, 0x1f ;  /* 0x0c401f000c057f89 */ /* 0x000ea800000e0000 */
[----:B------:R-:W4:Y:S01]  /*2490*/  MUFU.EX2 R41, R41 ;  /* 0x0000002900297308 */ /* 0x000f220000000800 */
[----:B---3--:R-:W-:-:S07]  /*24a0*/  F2FP.F16.F32.PACK_AB R158, R37, R36 ;  /* 0x00000024259e723e */ /* 0x008fce00000000ff */
[----:B------:R-:W-:Y:S08]  /*24b0*/  MUFU.EX2 R44, R44 ;  /* 0x0000002c002c7308 */ /* 0x000ff00000000800 */
[----:B------:R-:W3:Y:S01]  /*24c0*/  MUFU.EX2 R45, R45 ;  /* 0x0000002d002d7308 */ /* 0x000ee20000000800 */
[----:B----4-:R-:W-:Y:S02]  /*24d0*/  F2FP.F16.F32.PACK_AB R160, R41, R40 ;  /* 0x0000002829a0723e */ /* 0x010fe400000000ff */
[----:B--2---:R-:W-:-:S05]  /*24e0*/  FMNMX.FTZ R13, R12, R5, !PT ;  /* 0x000000050c0d7209 */ /* 0x004fca0007810000 */
[----:B------:R-:W-:Y:S01]  /*24f0*/  MUFU.EX2 R48, R48 ;  /* 0x0000003000307308 */ /* 0x000fe20000000800 */
[----:B------:R-:W2:Y:S07]  /*2500*/  SHFL.BFLY PT, R12, R13, 0x1, 0x1f ;  /* 0x0c201f000d0c7f89 */ /* 0x000eae00000e0000 */
[----:B------:R-:W4:Y:S01]  /*2510*/  MUFU.EX2 R49, R49 ;  /* 0x0000003100317308 */ /* 0x000f220000000800 */
[----:B---3--:R-:W-:-:S07]  /*2520*/  F2FP.F16.F32.PACK_AB R162, R45, R44 ;  /* 0x0000002c2da2723e */ /* 0x008fce00000000ff */
[----:B------:R-:W-:Y:S08]  /*2530*/  MUFU.EX2 R52, R52 ;  /* 0x0000003400347308 */ /* 0x000ff00000000800 */
[----:B------:R-:W-:Y:S01]  /*2540*/  MUFU.EX2 R53, R53 ;  /* 0x0000003500357308 */ /* 0x000fe20000000800 */
[----:B--2---:R-:W-:Y:S02]  /*2550*/  FMNMX.FTZ R5, R13, R12, !PT ;  /* 0x0000000c0d057209 */ /* 0x004fe40007810000 */
[----:B----4-:R-:W-:-:S02]  /*2560*/  F2FP.F16.F32.PACK_AB R164, R49, R48 ;  /* 0x0000003031a4723e */ /* 0x010fc400000000ff */
[C---:B------:R-:W-:Y:S01]  /*2570*/  FSETP.NEU.FTZ.AND P1, PT, R5.reuse, -INF , PT ;  /* 0xff8000000500780b */ /* 0x040fe20003f3d000 */
[----:B------:R-:W-:Y:S02]  /*2580*/  FMUL.FTZ R12, R5, UR10 ;  /* 0x0000000a050c7c20 */ /* 0x000fe40008410000 */
[----:B------:R-:W-:Y:S03]  /*2590*/  MUFU.EX2 R13, R14 ;  /* 0x0000000e000d7308 */ /* 0x000fe60000000800 */
[----:B------:R-:W-:Y:S02]  /*25a0*/  FSEL R12, R12, RZ, P1 ;  /* 0x000000ff0c0c7208 */ /* 0x000fe40000800000 */
[----:B------:R-:W-:-:S03]  /*25b0*/  ISETP.NE.AND P1, PT, R21, RZ, PT ;  /* 0x000000ff1500720c */ /* 0x000fc60003f25270 */
[--C-:B------:R-:W-:Y:S01]  /*25c0*/  FFMA.FTZ R0, R0, UR10, -R12.reuse ;  /* 0x0000000a00007c23 */ /* 0x100fe2000801080c */
[--C-:B------:R-:W-:Y:S01]  /*25d0*/  FFMA.FTZ R3, R3, UR10, -R12.reuse ;  /* 0x0000000a03037c23 */ /* 0x100fe2000801080c */
[--C-:B------:R-:W-:Y:S01]  /*25e0*/  FFMA.FTZ R8, R8, UR10, -R12.reuse ;  /* 0x0000000a08087c23 */ /* 0x100fe2000801080c */
[--C-:B------:R-:W-:Y:S01]  /*25f0*/  FFMA.FTZ R9, R9, UR10, -R12.reuse ;  /* 0x0000000a09097c23 */ /* 0x100fe2000801080c */
[----:B------:R-:W-:Y:S01]  /*2600*/  MUFU.EX2 R153, R0 ;  /* 0x0000000000997308 */ /* 0x000fe20000000800 */
[--C-:B------:R-:W-:Y:S01]  /*2610*/  FFMA.FTZ R10, R10, UR10, -R12.reuse ;  /* 0x0000000a0a0a7c23 */ /* 0x100fe2000801080c */
[--C-:B------:R-:W-:Y:S01]  /*2620*/  FFMA.FTZ R11, R11, UR10, -R12.reuse ;  /* 0x0000000a0b0b7c23 */ /* 0x100fe2000801080c */
[--C-:B------:R-:W-:Y:S01]  /*2630*/  FFMA.FTZ R38, R38, UR10, -R12.reuse ;  /* 0x0000000a26267c23 */ /* 0x100fe2000801080c */
[--C-:B------:R-:W-:Y:S01]  /*2640*/  FFMA.FTZ R39, R39, UR10, -R12.reuse ;  /* 0x0000000a27277c23 */ /* 0x100fe2000801080c */
[--C-:B------:R-:W-:Y:S01]  /*2650*/  FFMA.FTZ R42, R42, UR10, -R12.reuse ;  /* 0x0000000a2a2a7c23 */ /* 0x100fe2000801080c */
[--C-:B------:R-:W-:Y:S01]  /*2660*/  FFMA.FTZ R43, R43, UR10, -R12.reuse ;  /* 0x0000000a2b2b7c23 */ /* 0x100fe2000801080c */
[--C-:B------:R-:W-:Y:S01]  /*2670*/  FFMA.FTZ R46, R46, UR10, -R12.reuse ;  /* 0x0000000a2e2e7c23 */ /* 0x100fe2000801080c */
[----:B------:R2:W3:Y:S01]  /*2680*/  MUFU.EX2 R20, R3 ;  /* 0x0000000300147308 */ /* 0x0004e20000000800 */
[--C-:B------:R-:W-:Y:S01]  /*2690*/  FFMA.FTZ R47, R47, UR10, -R12.reuse ;  /* 0x0000000a2f2f7c23 */ /* 0x100fe2000801080c */
[--C-:B------:R-:W-:Y:S01]  /*26a0*/  FFMA.FTZ R50, R50, UR10, -R12.reuse ;  /* 0x0000000a32327c23 */ /* 0x100fe2000801080c */
[--C-:B------:R-:W-:Y:S01]  /*26b0*/  FFMA.FTZ R51, R51, UR10, -R12.reuse ;  /* 0x0000000a33337c23 */ /* 0x100fe2000801080c */
[--C-:B------:R-:W-:Y:S01]  /*26c0*/  FFMA.FTZ R54, R54, UR10, -R12.reuse ;  /* 0x0000000a36367c23 */ /* 0x100fe2000801080c */
[--C-:B------:R-:W-:Y:S01]  /*26d0*/  FFMA.FTZ R55, R55, UR10, -R12.reuse ;  /* 0x0000000a37377c23 */ /* 0x100fe2000801080c */
[--C-:B------:R-:W-:Y:S01]  /*26e0*/  FFMA.FTZ R58, R58, UR10, -R12.reuse ;  /* 0x0000000a3a3a7c23 */ /* 0x100fe2000801080c */
[--C-:B------:R-:W-:Y:S01]  /*26f0*/  FFMA.FTZ R59, R59, UR10, -R12.reuse ;  /* 0x0000000a3b3b7c23 */ /* 0x100fe2000801080c */
[----:B------:R4:W5:Y:S01]  /*2700*/  MUFU.EX2 R155, R8 ;  /* 0x00000008009b7308 */ /* 0x0009620000000800 */
[----:B--2---:R-:W-:Y:S01]  /*2710*/  FADD.FTZ R3, R24, R25 ;  /* 0x0000001918037221 */ /* 0x004fe20000010000 */
[--C-:B------:R-:W-:Y:S01]  /*2720*/  FFMA.FTZ R62, R62, UR10, -R12.reuse ;  /* 0x0000000a3e3e7c23 */ /* 0x100fe2000801080c */
[--C-:B------:R-:W-:Y:S01]  /*2730*/  FFMA.FTZ R63, R63, UR10, -R12.reuse ;  /* 0x0000000a3f3f7c23 */ /* 0x100fe2000801080c */
[--C-:B------:R-:W-:Y:S01]  /*2740*/  FFMA.FTZ R66, R66, UR10, -R12.reuse ;  /* 0x0000000a42427c23 */ /* 0x100fe2000801080c */
[----:B------:R-:W-:Y:S01]  /*2750*/  FADD.FTZ R0, R28, R3 ;  /* 0x000000031c007221 */ /* 0x000fe20000010000 */
[--C-:B------:R-:W-:Y:S01]  /*2760*/  FFMA.FTZ R67, R67, UR10, -R12.reuse ;  /* 0x0000000a43437c23 */ /* 0x100fe2000801080c */
[----:B------:R-:W-:Y:S01]  /*2770*/  FFMA.FTZ R70, R70, UR10, -R12 ;  /* 0x0000000a46467c23 */ /* 0x000fe2000801080c */
[----:B------:R2:W1:Y:S01]  /*2780*/  MUFU.EX2 R26, R9 ;  /* 0x00000009001a7308 */ /* 0x0004620000000800 */
[----:B------:R-:W-:Y:S01]  /*2790*/  FADD.FTZ R3, R29, R0 ;  /* 0x000000001d037221 */ /* 0x000fe20000010000 */
[----:B---3--:R-:W-:Y:S01]  /*27a0*/  FADD.FTZ R0, R153, R20 ;  /* 0x0000001499007221 */ /* 0x008fe20000010000 */
[----:B------:R-:W-:Y:S01]  /*27b0*/  FFMA.FTZ R12, R71, UR10, -R12 ;  /* 0x0000000a470c7c23 */ /* 0x000fe2000801080c */
[----:B------:R-:W-:Y:S01]  /*27c0*/  F2FP.F16.F32.PACK_AB R166, R53, R52 ;  /* 0x0000003435a6723e */ /* 0x000fe200000000ff */
[----:B----4-:R-:W-:Y:S01]  /*27d0*/  FADD.FTZ R8, R32, R3 ;  /* 0x0000000320087221 */ /* 0x010fe20000010000 */
[----:B------:R-:W-:-:S02]  /*27e0*/  F2FP.F16.F32.PACK_AB R153, R20, R153 ;  /* 0x000000991499723e */ /* 0x000fc400000000ff */
[----:B------:R3:W4:Y:S01]  /*27f0*/  MUFU.EX2 R157, R10 ;  /* 0x0000000a009d7308 */ /* 0x0007220000000800 */
[----:B--2---:R-:W-:Y:S01]  /*2800*/  FADD.FTZ R9, R33, R8 ;  /* 0x0000000821097221 */ /* 0x004fe20000010000 */
[----:B-----5:R-:W-:Y:S01]  /*2810*/  FADD.FTZ R3, R155, R0 ;  /* 0x000000009b037221 */ /* 0x020fe20000010000 */
[----:B------:R-:W-:Y:S02]  /*2820*/  IADD3 R8, -R18, 0xb, RZ ;  /* 0x0000000b12087810 */ /* 0x000fe40007ffe1ff */
[----:B------:R-:W-:-:S03]  /*2830*/  FADD.FTZ R0, R36, R9 ;  /* 0x0000000924007221 */ /* 0x000fc60000010000 */
[----:B------:R-:W2:Y:S01]  /*2840*/  MUFU.EX2 R14, R11 ;  /* 0x0000000b000e7308 */ /* 0x000ea20000000800 */
[C---:B-1----:R-:W-:Y:S01]  /*2850*/  FADD.FTZ R30, R26.reuse, R3 ;  /* 0x000000031a1e7221 */ /* 0x042fe20000010000 */
[----:B------:R-:W-:Y:S01]  /*2860*/  FADD.FTZ R9, R37, R0 ;  /* 0x0000000025097221 */ /* 0x000fe20000010000 */
[----:B---3--:R-:W-:Y:S02]  /*2870*/  MOV R10, UR21 ;  /* 0x00000015000a7c02 */ /* 0x008fe40008000f00 */
[----:B------:R-:W-:-:S03]  /*2880*/  F2FP.F16.F32.PACK_AB R155, R26, R155 ;  /* 0x0000009b1a9b723e */ /* 0x000fc600000000ff */
[----:B------:R-:W1:Y:S01]  /*2890*/  MUFU.EX2 R38, R38 ;  /* 0x0000002600267308 */ /* 0x000e620000000800 */
[----:B----4-:R-:W-:Y:S01]  /*28a0*/  FADD.FTZ R3, R157, R30 ;  /* 0x0000001e9d037221 */ /* 0x010fe20000010000 */
[----:B------:R-:W-:Y:S01]  /*28b0*/  FADD.FTZ R30, R40, R9 ;  /* 0x00000009281e7221 */ /* 0x000fe20000010000 */
[----:B------:R-:W-:-:S03]  /*28c0*/  @!P1 VIADD R0, R10, 0x22840 ;  /* 0x000228400a009836 */ /* 0x000fc60000000000 */
[----:B------:R-:W-:Y:S02]  /*28d0*/  FADD.FTZ R9, R41, R30 ;  /* 0x0000001e29097221 */ /* 0x000fe40000010000 */
[----:B------:R-:W3:Y:S01]  /*28e0*/  MUFU.EX2 R39, R39 ;  /* 0x0000002700277308 */ /* 0x000ee20000000800 */
[----:B--2---:R-:W-:Y:S01]  /*28f0*/  FADD.FTZ R3, R14, R3 ;  /* 0x000000030e037221 */ /* 0x004fe20000010000 */
[----:B------:R-:W-:Y:S01]  /*2900*/  @!P1 PRMT R0, RZ, 0x654, R0 ;  /* 0x00000654ff009816 */ /* 0x000fe20000000000 */
[----:B------:R-:W-:Y:S01]  /*2910*/  FADD.FTZ R34, R44, R9 ;  /* 0x000000092c227221 */ /* 0x000fe20000010000 */
[----:B------:R2:W-:Y:S06]  /*2920*/  BAR.ARV R8, 0x100 ;  /* 0x000400080000751d */ /* 0x0005ec0000002000 */
[----:B------:R-:W4:Y:S01]  /*2930*/  MUFU.EX2 R42, R42 ;  /* 0x0000002a002a7308 */ /* 0x000f220000000800 */
[----:B-1----:R-:W-:Y:S01]  /*2940*/  FADD.FTZ R30, R38, R3 ;  /* 0x00000003261e7221 */ /* 0x002fe20000010000 */
[----:B------:R-:W-:Y:S01]  /*2950*/  FADD.FTZ R9, R45, R34 ;  /* 0x000000222d097221 */ /* 0x000fe20000010000 */
[----:B------:R4:W-:Y:S01]  /*2960*/  @!P1 SYNCS.ARRIVE.TRANS64.RED.A1T0 RZ, [R0+URZ], RZ ;  /* 0x000000ff00ff99a7 */ /* 0x0009e2000810043f */
[----:B------:R-:W-:Y:S01]  /*2970*/  F2FP.F16.F32.PACK_AB R157, R14, R157 ;  /* 0x0000009d0e9d723e */ /* 0x000fe200000000ff */
[----:B---3--:R-:W-:-:S03]  /*2980*/  FADD.FTZ R3, R39, R30 ;  /* 0x0000001e27037221 */ /* 0x008fc60000010000 */
[----:B------:R-:W1:Y:S01]  /*2990*/  MUFU.EX2 R43, R43 ;  /* 0x0000002b002b7308 */ /* 0x000e620000000800 */
[----:B------:R-:W-:Y:S01]  /*29a0*/  FADD.FTZ R30, R48, R9 ;  /* 0x00000009301e7221 */ /* 0x000fe20000010000 */
[----:B------:R-:W-:-:S03]  /*29b0*/  F2FP.F16.F32.PACK_AB R159, R39, R38 ;  /* 0x00000026279f723e */ /* 0x000fc600000000ff */
[----:B------:R-:W-:-:S03]  /*29c0*/  FADD.FTZ R9, R49, R30 ;  /* 0x0000001e31097221 */ /* 0x000fc60000010000 */
[----:B------:R-:W3:Y:S01]  /*29d0*/  MUFU.EX2 R46, R46 ;  /* 0x0000002e002e7308 */ /* 0x000ee20000000800 */
[----:B----4-:R-:W-:Y:S01]  /*29e0*/  FADD.FTZ R0, R42, R3 ;  /* 0x000000032a007221 */ /* 0x010fe20000010000 */
[----:B------:R-:W-:-:S04]  /*29f0*/  FADD.FTZ R30, R52, R9 ;  /* 0x00000009341e7221 */ /* 0x000fc80000010000 */
[----:B------:R-:W-:Y:S02]  /*2a00*/  FADD.FTZ R9, R53, R30 ;  /* 0x0000001e35097221 */ /* 0x000fe40000010000 */
[----:B------:R-:W4:Y:S01]  /*2a10*/  MUFU.EX2 R47, R47 ;  /* 0x0000002f002f7308 */ /* 0x000f220000000800 */
[C---:B-1----:R-:W-:Y:S01]  /*2a20*/  FADD.FTZ R3, R43.reuse, R0 ;  /* 0x000000002b037221 */ /* 0x042fe20000010000 */
[----:B------:R-:W-:-:S06]  /*2a30*/  F2FP.F16.F32.PACK_AB R161, R43, R42 ;  /* 0x0000002a2ba1723e */ /* 0x000fcc00000000ff */
[----:B------:R-:W1:Y:S01]  /*2a40*/  MUFU.EX2 R50, R50 ;  /* 0x0000003200327308 */ /* 0x000e620000000800 */
[----:B---3--:R-:W-:-:S07]  /*2a50*/  FADD.FTZ R0, R46, R3 ;  /* 0x000000032e007221 */ /* 0x008fce0000010000 */
[----:B------:R-:W3:Y:S01]  /*2a60*/  MUFU.EX2 R56, R56 ;  /* 0x0000003800387308 */ /* 0x000ee20000000800 */
[C---:B----4-:R-:W-:Y:S01]  /*2a70*/  FADD.FTZ R3, R47.reuse, R0 ;  /* 0x000000002f037221 */ /* 0x050fe20000010000 */
[----:B------:R-:W-:-:S06]  /*2a80*/  F2FP.F16.F32.PACK_AB R163, R47, R46 ;  /* 0x0000002e2fa3723e */ /* 0x000fcc00000000ff */
[----:B------:R-:W4:Y:S01]  /*2a90*/  MUFU.EX2 R51, R51 ;  /* 0x0000003300337308 */ /* 0x000f220000000800 */
[----:B-1----:R-:W-:-:S07]  /*2aa0*/  FADD.FTZ R0, R50, R3 ;  /* 0x0000000332007221 */ /* 0x002fce0000010000 */
[----:B------:R-:W1:Y:S01]  /*2ab0*/  MUFU.EX2 R57, R57 ;  /* 0x0000003900397308 */ /* 0x000e620000000800 */
[----:B---3--:R-:W-:-:S07]  /*2ac0*/  FADD.FTZ R24, R56, R9 ;  /* 0x0000000938187221 */ /* 0x008fce0000010000 */
[----:B------:R-:W3:Y:S01]  /*2ad0*/  MUFU.EX2 R54, R54 ;  /* 0x0000003600367308 */ /* 0x000ee20000000800 */
[C---:B----4-:R-:W-:Y:S01]  /*2ae0*/  FADD.FTZ R3, R51.reuse, R0 ;  /* 0x0000000033037221 */ /* 0x050fe20000010000 */
[----:B------:R-:W-:-:S06]  /*2af0*/  F2FP.F16.F32.PACK_AB R165, R51, R50 ;  /* 0x0000003233a5723e */ /* 0x000fcc00000000ff */
[----:B------:R-:W4:Y:S01]  /*2b00*/  MUFU.EX2 R60, R60 ;  /* 0x0000003c003c7308 */ /* 0x000f220000000800 */
[C---:B-1----:R-:W-:Y:S01]  /*2b10*/  FADD.FTZ R9, R57.reuse, R24 ;  /* 0x0000001839097221 */ /* 0x042fe20000010000 */
[----:B------:R-:W-:-:S06]  /*2b20*/  F2FP.F16.F32.PACK_AB R168, R57, R56 ;  /* 0x0000003839a8723e */ /* 0x000fcc00000000ff */
[----:B------:R-:W1:Y:S01]  /*2b30*/  MUFU.EX2 R55, R55 ;  /* 0x0000003700377308 */ /* 0x000e620000000800 */
[----:B---3--:R-:W-:-:S07]  /*2b40*/  FADD.FTZ R0, R54, R3 ;  /* 0x0000000336007221 */ /* 0x008fce0000010000 */
[----:B------:R-:W3:Y:S01]  /*2b50*/  MUFU.EX2 R61, R61 ;  /* 0x0000003d003d7308 */ /* 0x000ee20000000800 */
[----:B----4-:R-:W-:-:S07]  /*2b60*/  FADD.FTZ R24, R60, R9 ;  /* 0x000000093c187221 */ /* 0x010fce0000010000 */
[----:B------:R-:W4:Y:S01]  /*2b70*/  MUFU.EX2 R58, R58 ;  /* 0x0000003a003a7308 */ /* 0x000f220000000800 */
[C---:B-1----:R-:W-:Y:S01]  /*2b80*/  FADD.FTZ R3, R55.reuse, R0 ;  /* 0x0000000037037221 */ /* 0x042fe20000010000 */
[----:B------:R-:W-:-:S06]  /*2b90*/  F2FP.F16.F32.PACK_AB R167, R55, R54 ;  /* 0x0000003637a7723e */ /* 0x000fcc00000000ff */
[----:B------:R-:W1:Y:S01]  /*2ba0*/  MUFU.EX2 R64, R64 ;  /* 0x0000004000407308 */ /* 0x000e620000000800 */
[C---:B---3--:R-:W-:Y:S01]  /*2bb0*/  FADD.FTZ R9, R61.reuse, R24 ;  /* 0x000000183d097221 */ /* 0x048fe20000010000 */
[----:B------:R-:W-:-:S06]  /*2bc0*/  F2FP.F16.F32.PACK_AB R170, R61, R60 ;  /* 0x0000003c3daa723e */ /* 0x000fcc00000000ff */
[----:B------:R-:W3:Y:S01]  /*2bd0*/  MUFU.EX2 R59, R59 ;  /* 0x0000003b003b7308 */ /* 0x000ee20000000800 */
[----:B----4-:R-:W-:-:S07]  /*2be0*/  FADD.FTZ R0, R58, R3 ;  /* 0x000000033a007221 */ /* 0x010fce0000010000 */
[----:B------:R-:W4:Y:S01]  /*2bf0*/  MUFU.EX2 R65, R65 ;  /* 0x0000004100417308 */ /* 0x000f220000000800 */
[----:B-1----:R-:W-:-:S07]  /*2c00*/  FADD.FTZ R24, R64, R9 ;  /* 0x0000000940187221 */ /* 0x002fce0000010000 */
[----:B------:R-:W1:Y:S01]  /*2c10*/  MUFU.EX2 R62, R62 ;  /* 0x0000003e003e7308 */ /* 0x000e620000000800 */
[C---:B---3--:R-:W-:Y:S01]  /*2c20*/  FADD.FTZ R3, R59.reuse, R0 ;  /* 0x000000003b037221 */ /* 0x048fe20000010000 */
[----:B------:R-:W-:-:S06]  /*2c30*/  F2FP.F16.F32.PACK_AB R169, R59, R58 ;  /* 0x0000003a3ba9723e */ /* 0x000fcc00000000ff */
[----:B------:R-:W3:Y:S01]  /*2c40*/  MUFU.EX2 R68, R68 ;  /* 0x0000004400447308 */ /* 0x000ee20000000800 */
[C---:B----4-:R-:W-:Y:S01]  /*2c50*/  FADD.FTZ R9, R65.reuse, R24 ;  /* 0x0000001841097221 */ /* 0x050fe20000010000 */
[----:B------:R-:W-:-:S06]  /*2c60*/  F2FP.F16.F32.PACK_AB R172, R65, R64 ;  /* 0x0000004041ac723e */ /* 0x000fcc00000000ff */
[----:B------:R-:W4:Y:S01]  /*2c70*/  MUFU.EX2 R63, R63 ;  /* 0x0000003f003f7308 */ /* 0x000f220000000800 */
[----:B-1----:R-:W-:-:S07]  /*2c80*/  FADD.FTZ R0, R62, R3 ;  /* 0x000000033e007221 */ /* 0x002fce0000010000 */
[----:B------:R-:W1:Y:S01]  /*2c90*/  MUFU.EX2 R66, R66 ;  /* 0x0000004200427308 */ /* 0x000e620000000800 */
[----:B---3--:R-:W-:Y:S01]  /*2ca0*/  FADD.FTZ R24, R68, R9 ;  /* 0x0000000944187221 */ /* 0x008fe20000010000 */
[----:B------:R-:W-:-:S03]  /*2cb0*/  F2FP.F16.F32.PACK_AB R174, R13, R68 ;  /* 0x000000440dae723e */ /* 0x000fc600000000ff */
[----:B------:R-:W-:-:S03]  /*2cc0*/  FADD.FTZ R3, R13, R24 ;  /* 0x000000180d037221 */ /* 0x000fc60000010000 */
[----:B------:R-:W3:Y:S01]  /*2cd0*/  MUFU.EX2 R67, R67 ;  /* 0x0000004300437308 */ /* 0x000ee20000000800 */
[C---:B----4-:R-:W-:Y:S01]  /*2ce0*/  FADD.FTZ R9, R63.reuse, R0 ;  /* 0x000000003f097221 */ /* 0x050fe20000010000 */
[----:B------:R-:W-:-:S06]  /*2cf0*/  F2FP.F16.F32.PACK_AB R171, R63, R62 ;  /* 0x0000003e3fab723e */ /* 0x000fcc00000000ff */
[----:B------:R-:W4:Y:S01]  /*2d00*/  MUFU.EX2 R70, R70 ;  /* 0x0000004600467308 */ /* 0x000f220000000800 */
[----:B-1----:R-:W-:-:S07]  /*2d10*/  FADD.FTZ R0, R66, R9 ;  /* 0x0000000942007221 */ /* 0x002fce0000010000 */
[----:B------:R-:W1:Y:S01]  /*2d20*/  MUFU.EX2 R175, R12 ;  /* 0x0000000c00af7308 */ /* 0x000e620000000800 */
[C---:B---3--:R-:W-:Y:S01]  /*2d30*/  FADD.FTZ R9, R67.reuse, R0 ;  /* 0x0000000043097221 */ /* 0x048fe20000010000 */
[----:B------:R-:W-:-:S03]  /*2d40*/  F2FP.F16.F32.PACK_AB R173, R67, R66 ;  /* 0x0000004243ad723e */ /* 0x000fc600000000ff */
[----:B----4-:R-:W-:-:S04]  /*2d50*/  FADD.FTZ R0, R70, R9 ;  /* 0x0000000946007221 */ /* 0x010fc80000010000 */
[C---:B-1----:R-:W-:Y:S01]  /*2d60*/  FADD.FTZ R0, R175.reuse, R0 ;  /* 0x00000000af007221 */ /* 0x042fe20000010000 */
[----:B------:R-:W-:Y:S01]  /*2d70*/  F2FP.F16.F32.PACK_AB R175, R175, R70 ;  /* 0x00000046afaf723e */ /* 0x000fe200000000ff */
[----:B--2---:R-:W-:Y:S06]  /*2d80*/  @!P0 BRA `(.L_x_15) ;  /* 0x0000000000048947 */ /* 0x004fec0003800000 */
[----:B------:R-:W-:Y:S01]  /*2d90*/  BPT.TRAP 0x1 ;  /* 0x000000040000795c */ /* 0x000fe20000300000 */
.L_x_15:
[----:B------:R1:W2:Y:S01]  /*2da0*/  SYNCS.PHASECHK.TRANS64.TRYWAIT P2, [UR21+0x22850], R7 ;  /* 0x02285007ff0075a7 */ /* 0x0002a20008040155 */
[----:B------:R-:W-:Y:S05]  /*2db0*/  @!P0 BRA `(.L_x_16) ;  /* 0x0000000000048947 */ /* 0x000fea0003800000 */
[----:B------:R-:W-:Y:S01]  /*2dc0*/  BPT.TRAP 0x1 ;  /* 0x000000040000795c */ /* 0x000fe20000300000 */
.L_x_16:
[----:B--2---:R-:W-:Y:S05]  /*2dd0*/  @P2 BRA `(.L_x_17) ;  /* 0x0000000000082947 */ /* 0x004fea0003800000 */
[----:B------:R-:W2:Y:S02]  /*2de0*/  SYNCS.PHASECHK.TRANS64.TRYWAIT P2, [UR21+0x22850], R7 ;  /* 0x02285007ff0075a7 */ /* 0x000ea40008040155 */
[----:B--2---:R-:W-:Y:S05]  /*2df0*/  @!P2 BRA `(.L_x_18) ;  /* 0x0000006c006ca947 */ /* 0x004fea0003800000 */
.L_x_17:
[----:B------:R3:W-:Y:S01]  /*2e00*/  BAR.SYNC.DEFER_BLOCKING R6, 0x100 ;  /* 0x000400060000751d */ /* 0x0007e20000010000 */
[----:B------:R-:W-:Y:S01]  /*2e10*/  UIADD3 UR6, UR46, 0x400, URZ ;  /* 0x000004002e067890 */ /* 0x000fe2000fffe03f */
[----:B--2---:R-:W-:Y:S01]  /*2e20*/  @!P1 VIADD R10, R10, 0x22860 ;  /* 0x000228600a0a9836 */ /* 0x004fe20000000000 */
[----:B------:R-:W-:Y:S02]  /*2e30*/  UISETP.GE.AND UP0, UPT, UR50, 0x61, UPT ;  /* 0x000000613200788c */ /* 0x000fe4000bf06270 */
[----:B------:R-:W-:Y:S01]  /*2e40*/  USHF.R.U32.HI UR6, URZ, 0x4, UR6 ;  /* 0x000000043f067899 */ /* 0x000fe20008011606 */
[----:B------:R-:W-:Y:S01]  /*2e50*/  UMOV UR7, 0x40000040 ;  /* 0x4000004000077882 */ /* 0x000fe20000000000 */
[----:B------:R-:W-:Y:S02]  /*2e60*/  @!P1 PRMT R10, RZ, 0x654, R10 ;  /* 0x00000654ff0a9816 */ /* 0x000fe4000000000a */
[----:B------:R-:W-:Y:S01]  /*2e70*/  ULOP3.LUT UR6, UR6, 0x3fff, URZ, 0xc0, !UPT ;  /* 0x00003fff06067892 */ /* 0x000fe2000f8ec03f */
[----:B------:R-:W-:-:S03]  /*2e80*/  PLOP3.LUT P2, PT, PT, PT, UP0, 0x80, 0x0 ;  /* 0x000000000000781c */ /* 0x000fc60003f4f008 */
[----:B------:R-:W-:-:S04]  /*2e90*/  ULOP3.LUT UR21, UR6, 0x3000000, URZ, 0xfc, !UPT ;  /* 0x0300000006157892 */ /* 0x000fc8000f8efc3f */
[----:B------:R-:W-:Y:S01]  /*2ea0*/  UIMAD UR11, UR39, 0xc00, UR21 ;  /* 0x00000c00270b78a4 */ /* 0x000fe2000f8e0215 */
[----:B------:R-:W-:-:S06]  /*2eb0*/  WARPGROUP.ARRIVE ;  /* 0x00000000000079c5 */ /* 0x000fcc0000000000 */
[----:B------:R-:W-:Y:S02]  /*2ec0*/  UMOV UR6, UR11 ;  /* 0x0000000b00067c82 */ /* 0x000fe40008000000 */
[----:B------:R-:W-:Y:S01]  /*2ed0*/  HGMMA.64x256x16.F32 R24, R152, gdesc[UR4].tnspB, RZ, !UPT, gsb0 ;  /* 0x43e0000498187df0 */ /* 0x000fe2000c0008ff */
[----:B------:R-:W-:Y:S01]  /*2ee0*/  UIADD3 UR6, UR11, 0x80, URZ ;  /* 0x000000800b067890 */ /* 0x000fe2000fffe03f */
[----:B------:R-:W-:Y:S01]  /*2ef0*/  UMOV UR7, 0x40000040 ;  /* 0x4000004000077882 */ /* 0x000fe20000000000 */
[----:B------:R-:W-:Y:S02]  /*2f00*/  WARPGROUP.DEPBAR.LE gsb0, 0x0 ;  /* 0x00008000000079c5 */ /* 0x000fe40000010000 */
[----:B------:R-:W-:-:S15]  /*2f10*/  WARPGROUP.ARRIVE ;  /* 0x00000000000079c5 */ /* 0x000fde0000000000 */
[----:B------:R-:W-:-:S08]  /*2f20*/  NOP ;  /* 0x0000000000007918 */ /* 0x000fd00000000000 */
[----:B------:R-:W-:Y:S01]  /*2f30*/  HGMMA.64x256x16.F32 R24, R156, gdesc[UR4].tnspB, R24, gsb0 ;  /* 0x43e000049c187df0 */ /* 0x000fe20008000818 */
        /* <DEDUP_REMOVED lines=23> */
[----:B------:R-:W-:Y:S03]  /*30b0*/  HGMMA.64x256x16.F32 R24, R172, gdesc[UR4].tnspB, R24, gsb0 ;  /* 0x43e00004ac187df0 */ /* 0x000fe60008000818 */
[----:B------:R-:W-:Y:S02]  /*30c0*/  WARPGROUP.DEPBAR.LE gsb0, 0x0 ;  /* 0x00008000000079c5 */ /* 0x000fe40000010000 */
[----:B------:R3:W-:Y:S01]  /*30d0*/  @!P1 SYNCS.ARRIVE.TRANS64.RED.A1T0 RZ, [R10+URZ], RZ ;  /* 0x000000ff0aff99a7 */ /* 0x0007e2000810043f */
[----:B------:R-:W-:Y:S05]  /*30e0*/  @!P2 BRA `(.L_x_19) ;  /* 0x0000002000d0a947 */ /* 0x000fea0003800000 */
[----:B---3--:R-:W-:Y:S01]  /*30f0*/  MOV R6, R5 ;  /* 0x0000000500067202 */ /* 0x008fe20000000f00 */
[----:B------:R-:W-:Y:S01]  /*3100*/  IMAD.MOV.U32 R13, RZ, RZ, R4 ;  /* 0x000000ffff0d7224 */ /* 0x000fe200078e0004 */
[----:B------:R-:W-:Y:S01]  /*3110*/  UIADD3 UR47, UR47, -0x2, URZ ;  /* 0xfffffffe2f2f7890 */ /* 0x000fe2000fffe03f */
[----:B------:R-:W-:Y:S01]  /*3120*/  ULDC UR23, c[0x0][0x9d8] ;  /* 0x0002760000177ab9 */ /* 0x000fe20000000800 */
[----:B------:R-:W-:-:S10]  /*3130*/  ULDC UR22, c[0x0][0x988] ;  /* 0x0002620000167ab9 */ /* 0x000fd40000000800 */
.L_x_28:
[----:B------:R-:W-:Y:S01]  /*3140*/  UIADD3 UR39, UR39, 0x1, URZ ;  /* 0x0000000127277890 */ /* 0x000fe2000fffe03f */
[----:B------:R-:W-:Y:S01]  /*3150*/  IMAD.U32 R4, RZ, RZ, UR47 ;  /* 0x0000002fff047e24 */ /* 0x000fe2000f8e00ff */
[----:B------:R-:W-:Y:S02]  /*3160*/  UIADD3 UR47, UR47, -0x1, URZ ;  /* 0xffffffff2f2f7890 */ /* 0x000fe4000fffe03f */
[----:B------:R-:W-:Y:S02]  /*3170*/  UISETP.NE.AND UP0, UPT, UR39, 0x2, UPT ;  /* 0x000000022700788c */ /* 0x000fe4000bf05270 */
[----:B------:R-:W-:Y:S02]  /*3180*/  ISETP.GT.AND P2, PT, R4, RZ, PT ;  /* 0x000000ff0400720c */ /* 0x000fe40003f44270 */
[----:B------:R-:W-:Y:S02]  /*3190*/  USEL UR6, URZ, 0x1, UP0 ;  /* 0x000000013f067887 */ /* 0x000fe40008000000 */
[----:B------:R-:W-:-:S02]  /*31a0*/  USEL UR39, UR39, URZ, UP0 ;  /* 0x0000003f27277287 */ /* 0x000fc40008000000 */
[----:B------:R-:W-:Y:S01]  /*31b0*/  ULOP3.LUT UR42, UR42, UR6, URZ, 0x3c, !UPT ;  /* 0x000000062a2a7292 */ /* 0x000fe2000f8e3c3f */
[----:B--2---:R-:W-:Y:S11]  /*31c0*/  @!P0 BRA `(.L_x_20) ;  /* 0x0000000000048947 */ /* 0x004ff60003800000 */
[----:B------:R-:W-:Y:S01]  /*31d0*/  BPT.TRAP 0x1 ;  /* 0x000000040000795c */ /* 0x000fe20000300000 */
.L_x_20:
[----:B------:R-:W-:Y:S01]  /*31e0*/  MOV R4, UR42 ;  /* 0x0000002a00047c02 */ /* 0x000fe20008000f00 */
[----:B------:R-:W-:-:S03]  /*31f0*/  ULEA UR24, UR39, UR46, 0x3 ;  /* 0x0000002e27187291 */ /* 0x000fc6000f8e183f */
[----:B------:R-:W-:-:S04]  /*3200*/  SHF.L.U32 R4, R4, 0x1f, RZ ;  /* 0x0000001f04047819 */ /* 0x000fc800000006ff */
[----:B------:R-:W-:-:S13]  /*3210*/  R2UR UR25, R4 ;  /* 0x00000000041972ca */ /* 0x000fda00000e0000 */
[----:B------:R-:W-:-:S04]  /*3220*/  IMAD.U32 R4, RZ, RZ, UR25 ;  /* 0x00000019ff047e24 */ /* 0x000fc8000f8e00ff */
[----:B------:R2:W3:Y:S01]  /*3230*/  SYNCS.PHASECHK.TRANS64.TRYWAIT P3, [UR24+0x22830], R4 ;  /* 0x02283004ff0075a7 */ /* 0x0004e20008060158 */
[----:B------:R-:W-:Y:S05]  /*3240*/  @!P0 BRA `(.L_x_21) ;  /* 0x0000000000048947 */ /* 0x000fea0003800000 */
[----:B------:R-:W-:Y:S01]  /*3250*/  BPT.TRAP 0x1 ;  /* 0x000000040000795c */ /* 0x000fe20000300000 */
.L_x_21:
[----:B---3--:R-:W-:Y:S05]  /*3260*/  @P3 BRA `(.L_x_22) ;  /* 0x00000000000c3947 */ /* 0x008fea0003800000 */
[----:B--2---:R-:W-:-:S04]  /*3270*/  IMAD.U32 R4, RZ, RZ, UR25 ;  /* 0x00000019ff047e24 */ /* 0x004fc8000f8e00ff */
[----:B------:R-:W2:Y:S02]  /*3280*/  SYNCS.PHASECHK.TRANS64.TRYWAIT P3, [UR24+0x22830], R4 ;  /* 0x02283004ff0075a7 */ /* 0x000ea40008060158 */
[----:B--2---:R-:W-:Y:S05]  /*3290*/  @!P3 BRA `(.L_x_23) ;  /* 0x000000680058b947 */ /* 0x004fea0003800000 */
.L_x_22:
[----:B------:R-:W-:Y:S01]  /*32a0*/  UIMAD UR18, UR39, 0x300, UR20 ;  /* 0x00000300271278a4 */ /* 0x000fe2000f8e0214 */
[----:B------:R-:W-:Y:S01]  /*32b0*/  WARPGROUP.ARRIVE ;  /* 0x00000000000079c5 */ /* 0x000fe20000000000 */
[----:B------:R-:W-:Y:S01]  /*32c0*/  UMOV UR19, 0x40000040 ;  /* 0x4000004000137882 */ /* 0x000fe20000000000 */
[----:B------:R-:W-:Y:S01]  /*32d0*/  UMOV UR7, 0x40000040 ;  /* 0x4000004000077882 */ /* 0x000fe20000000000 */
[----:B------:R-:W-:Y:S02]  /*32e0*/  UIADD3 UR6, UR18, 0x2, URZ ;  /* 0x0000000212067890 */ /* 0x000fe4000fffe03f */
[----:B------:R-:W-:Y:S01]  /*32f0*/  UIADD3 UR10, UR18, 0x4, URZ ;  /* 0x00000004120a7890 */ /* 0x000fe2000fffe03f */
[----:B------:R-:W-:Y:S02]  /*3300*/  UMOV UR11, 0x40000040 ;  /* 0x40000040000b7882 */ /* 0x000fe40000000000 */
[----:B------:R-:W-:Y:S01]  /*3310*/  HGMMA.64x96x16.F32 R152, gdesc[UR16], RZ, !UPT, gsb0 ;  /* 0x01600000109879f0 */ /* 0x000fe2000c0008ff */
[----:B------:R-:W-:Y:S01]  /*3320*/  UIADD3 UR14, UR18, 0x6, URZ ;  /* 0x00000006120e7890 */ /* 0x000fe2000fffe03f */
[----:B------:R-:W-:Y:S01]  /*3330*/  UMOV UR15, 0x40000040 ;  /* 0x40000040000f7882 */ /* 0x000fe20000000000 */
[----:B------:R-:W-:-:S02]  /*3340*/  WARPGROUP.DEPBAR.LE gsb0, 0x0 ;  /* 0x00008000000079c5 */ /* 0x000fc40000010000 */
[----:B------:R-:W-:-:S06]  /*3350*/  WARPGROUP.ARRIVE ;  /* 0x00000000000079c5 */ /* 0x000fcc0000000000 */
[----:B------:R-:W-:Y:S03]  /*3360*/  HGMMA.64x96x16.F32 R152, gdesc[UR4], R152, gsb0 ;  /* 0x01600000049879f0 */ /* 0x000fe60008000898 */
[----:B------:R-:W-:Y:S02]  /*3370*/  WARPGROUP.DEPBAR.LE gsb0, 0x0 ;  /* 0x00008000000079c5 */ /* 0x000fe40000010000 */
[----:B------:R-:W-:-:S06]  /*3380*/  WARPGROUP.ARRIVE ;  /* 0x00000000000079c5 */ /* 0x000fcc0000000000 */
[----:B------:R-:W-:Y:S01]  /*3390*/  HGMMA.64x96x16.F32 R152, gdesc[UR8], R152, gsb0 ;  /* 0x01600000089879f0 */ /* 0x000fe20008000898 */
[----:B------:R-:W-:Y:S02]  /*33a0*/  UMOV UR10, UR22 ;  /* 0x00000016000a7c82 */ /* 0x000fe40008000000 */
[----:B------:R-:W-:Y:S02]  /*33b0*/  WARPGROUP.DEPBAR.LE gsb0, 0x0 ;  /* 0x00008000000079c5 */ /* 0x000fe40000010000 */
[----:B------:R-:W-:-:S06]  /*33c0*/  WARPGROUP.ARRIVE ;  /* 0x00000000000079c5 */ /* 0x000fcc0000000000 */
[----:B------:R-:W-:Y:S03]  /*33d0*/  HGMMA.64x96x16.F32 R152, gdesc[UR12], R152, gsb0 ;  /* 0x016000000c9879f0 */ /* 0x000fe60008000898 */
[----:B------:R-:W-:Y:S02]  /*33e0*/  WARPGROUP.DEPBAR.LE gsb0, 0x0 ;  /* 0x00008000000079c5 */ /* 0x000fe40000010000 */
[----:B------:R-:W-:Y:S01]  /*33f0*/  FMUL.FTZ R14, R152, UR23 ;  /* 0x00000017980e7c20 */ /* 0x000fe20008410000 */
[----:B--2---:R-:W-:Y:S01]  /*3400*/  FMUL.FTZ R5, R153, UR23 ;  /* 0x0000001799057c20 */ /* 0x004fe20008410000 */
[----:B------:R-:W-:Y:S01]  /*3410*/  FMUL.FTZ R201, R156, UR23 ;  /* 0x000000179cc97c20 */ /* 0x000fe20008410000 */
[----:B------:R-:W-:Y:S01]  /*3420*/  FMUL.FTZ R202, R157, UR23 ;  /* 0x000000179dca7c20 */ /* 0x000fe20008410000 */
[----:B------:R-:W-:Y:S01]  /*3430*/  FMUL.FTZ R203, R160, UR23 ;  /* 0x00000017a0cb7c20 */ /* 0x000fe20008410000 */
[----:B------:R-:W-:Y:S01]  /*3440*/  FMUL.FTZ R204, R161, UR23 ;  /* 0x00000017a1cc7c20 */ /* 0x000fe20008410000 */
[----:B------:R-:W2:Y:S01]  /*3450*/  MUFU.TANH R14, R14 ;  /* 0x0000000e000e7308 */ /* 0x000ea20000002400 */
[----:B------:R-:W-:Y:S01]  /*3460*/  FMUL.FTZ R205, R164, UR23 ;  /* 0x00000017a4cd7c20 */ /* 0x000fe20008410000 */
        /* <DEDUP_REMOVED lines=15> */
[----:B--2---:R-:W-:Y:S01]  /*3560*/  FMNMX.FTZ R4, R14, R13, !PT ;  /* 0x0000000d0e047209 */ /* 0x004fe20007810000 */
[----:B------:R-:W-:Y:S01]  /*3570*/  FMUL.FTZ R212, R189, UR23 ;  /* 0x00000017bdd47c20 */ /* 0x000fe20008410000 */
[----:B------:R-:W-:Y:S01]  /*3580*/  FMUL.FTZ R192, R192, UR23 ;  /* 0x00000017c0c07c20 */ /* 0x000fe20008410000 */
[----:B------:R-:W-:Y:S01]  /*3590*/  FMUL.FTZ R213, R193, UR23 ;  /* 0x00000017c1d57c20 */ /* 0x000fe20008410000 */
[----:B------:R-:W-:Y:S01]  /*35a0*/  FMUL.FTZ R193, R196, UR23 ;  /* 0x00000017c4c17c20 */ /* 0x000fe20008410000 */
[----:B------:R-:W-:Y:S01]  /*35b0*/  FMUL.FTZ R189, R197, UR23 ;  /* 0x00000017c5bd7c20 */ /* 0x000fe20008410000 */
[----:B------:R-:W-:Y:S01]  /*35c0*/  FMUL.FTZ R20, R167, UR23 ;  /* 0x00000017a7147c20 */ /* 0x000fe20008410000 */
[----:B------:R-:W2:Y:S01]  /*35d0*/  MUFU.TANH R202, R202 ;  /* 0x000000ca00ca7308 */ /* 0x000ea20000002400 */
[----:B---3--:R-:W-:Y:S01]  /*35e0*/  FMNMX.FTZ R4, R5, R4, !PT ;  /* 0x0000000405047209 */ /* 0x008fe20007810000 */
[----:B-1----:R-:W-:Y:S01]  /*35f0*/  FMUL.FTZ R7, R154, UR23 ;  /* 0x000000179a077c20 */ /* 0x002fe20008410000 */
[----:B------:R-:W-:Y:S01]  /*3600*/  FMUL.FTZ R9, R158, UR23 ;  /* 0x000000179e097c20 */ /* 0x000fe20008410000 */
[----:B------:R-:W-:Y:S01]  /*3610*/  FMUL.FTZ R10, R159, UR23 ;  /* 0x000000179f0a7c20 */ /* 0x000fe20008410000 */
[----:B------:R-:W-:Y:S01]  /*3620*/  FMUL.FTZ R11, R162, UR23 ;  /* 0x00000017a20b7c20 */ /* 0x000fe20008410000 */
[----:B------:R-:W-:Y:S01]  /*3630*/  FMUL.FTZ R12, R163, UR23 ;  /* 0x00000017a30c7c20 */ /* 0x000fe20008410000 */
[----:B------:R-:W-:Y:S01]  /*3640*/  FMUL.FTZ R15, R166, UR23 ;  /* 0x00000017a60f7c20 */ /* 0x000fe20008410000 */
[----:B------:R-:W1:Y:S01]  /*3650*/  MUFU.TANH R203, R203 ;  /* 0x000000cb00cb7308 */ /* 0x000e620000002400 */
[----:B----4-:R-:W-:Y:S01]  /*3660*/  FMNMX.FTZ R155, R201, R4, !PT ;  /* 0x00000004c99b7209 */ /* 0x010fe20007810000 */
[----:B------:R-:W-:Y:S01]  /*3670*/  FMUL.FTZ R21, R170, UR23 ;  /* 0x00000017aa157c20 */ /* 0x000fe20008410000 */
[----:B------:R-:W-:Y:S01]  /*3680*/  FMUL.FTZ R152, R171, UR23 ;  /* 0x00000017ab987c20 */ /* 0x000fe20008410000 */
[----:B------:R-:W-:Y:S01]  /*3690*/  FMUL.FTZ R153, R174, UR23 ;  /* 0x00000017ae997c20 */ /* 0x000fe20008410000 */
[----:B------:R-:W-:Y:S01]  /*36a0*/  FMUL.FTZ R154, R175, UR23 ;  /* 0x00000017af9a7c20 */ /* 0x000fe20008410000 */
[----:B------:R-:W-:Y:S01]  /*36b0*/  FMUL.FTZ R156, R179, UR23 ;  /* 0x00000017b39c7c20 */ /* 0x000fe20008410000 */
[----:B------:R-:W-:Y:S01]  /*36c0*/  FMUL.FTZ R157, R182, UR23 ;  /* 0x00000017b69d7c20 */ /* 0x000fe20008410000 */
[----:B------:R-:W3:Y:S01]  /*36d0*/  MUFU.TANH R204, R204 ;  /* 0x000000cc00cc7308 */ /* 0x000ee20000002400 */
        /* <DEDUP_REMOVED lines=8> */
[----:B-1----:R-:W-:Y:S01]  /*3760*/  FMNMX.FTZ R155, R203, R4, !PT ;  /* 0x00000004cb9b7209 */ /* 0x002fe20007810000 */
[----:B------:R-:W-:Y:S01]  /*3770*/  FMUL.FTZ R165, R198, UR23 ;  /* 0x00000017c6a57c20 */ /* 0x000fe20008410000 */
[----:B------:R-:W-:Y:S01]  /*3780*/  FMUL.FTZ R166, R199, UR23 ;  /* 0x00000017c7a67c20 */ /* 0x000fe20008410000 */
[----:B------:R-:W-:-:S04]  /*3790*/  MOV R199, UR24 ;  /* 0x0000001800c77c02 */ /* 0x000fc80008000f00 */
[----:B------:R-:W1:Y:S01]  /*37a0*/  MUFU.TANH R206, R206 ;  /* 0x000000ce00ce7308 */ /* 0x000e620000002400 */
[----:B---3--:R-:W-:-:S07]  /*37b0*/  FMNMX.FTZ R4, R204, R155, !PT ;  /* 0x0000009bcc047209 */ /* 0x008fce0007810000 */
[----:B------:R-:W3:Y:S01]  /*37c0*/  MUFU.TANH R207, R207 ;  /* 0x000000cf00cf7308 */ /* 0x000ee20000002400 */
[----:B--2---:R-:W-:-:S07]  /*37d0*/  FMNMX.FTZ R155, R205, R4, !PT ;  /* 0x00000004cd9b7209 */ /* 0x004fce0007810000 */
[----:B------:R-:W2:Y:S01]  /*37e0*/  MUFU.TANH R208, R208 ;  /* 0x000000d000d07308 */ /* 0x000ea20000002400 */
[----:B-1----:R-:W-:-:S07]  /*37f0*/  FMNMX.FTZ R4, R206, R155, !PT ;  /* 0x0000009bce047209 */ /* 0x002fce0007810000 */
        /* <DEDUP_REMOVED lines=25> */
[----:B---3--:R-:W-:Y:S01]  /*3990*/  FMNMX.FTZ R4, R192, R155, !PT ;  /* 0x0000009bc0047209 */ /* 0x008fe20007810000 */
[----:B------:R-:W-:-:S06]  /*39a0*/  FMUL.FTZ R155, R178, UR23 ;  /* 0x00000017b29b7c20 */ /* 0x000fcc0008410000 */
[----:B------:R-:W3:Y:S01]  /*39b0*/  MUFU.TANH R189, R189 ;  /* 0x000000bd00bd7308 */ /* 0x000ee20000002400 */
[----:B--2---:R-:W-:-:S07]  /*39c0*/  FMNMX.FTZ R4, R213, R4, !PT ;  /* 0x00000004d5047209 */ /* 0x004fce0007810000 */
[----:B------:R-:W2:Y:S01]  /*39d0*/  MUFU.TANH R7, R7 ;  /* 0x0000000700077308 */ /* 0x000ea20000002400 */
[----:B-1----:R-:W-:-:S07]  /*39e0*/  FMNMX.FTZ R4, R193, R4, !PT ;  /* 0x00000004c1047209 */ /* 0x002fce0007810000 */
[----:B------:R-:W1:Y:S01]  /*39f0*/  MUFU.TANH R8, R8 ;  /* 0x0000000800087308 */ /* 0x000e620000002400 */
[----:B---3--:R-:W-:-:S05]  /*3a00*/  FMNMX.FTZ R4, R189, R4, !PT ;  /* 0x00000004bd047209 */ /* 0x008fca0007810000 */
[----:B------:R-:W3:Y:S02]  /*3a10*/  SHFL.BFLY PT, R161, R4, 0x2, 0x1f ;  /* 0x0c401f0004a17f89 */ /* 0x000ee400000e0000 */
[----:B------:R-:W4:Y:S08]  /*3a20*/  MUFU.TANH R9, R9 ;  /* 0x0000000900097308 */ /* 0x000f300000002400 */
[----:B------:R-:W5:Y:S08]  /*3a30*/  MUFU.TANH R10, R10 ;  /* 0x0000000a000a7308 */ /* 0x000f700000002400 */
[----:B------:R-:W5:Y:S01]  /*3a40*/  MUFU.TANH R11, R11 ;  /* 0x0000000b000b7308 */ /* 0x000f620000002400 */
[----:B---3--:R-:W-:Y:S01]  /*3a50*/  FMNMX.FTZ R167, R4, R161, !PT ;  /* 0x000000a104a77209 */ /* 0x008fe20007810000 */
[----:B------:R-:W-:-:S06]  /*3a60*/  FMUL.FTZ R161, R190, UR23 ;  /* 0x00000017bea17c20 */ /* 0x000fcc0008410000 */
[----:B------:R-:W3:Y:S01]  /*3a70*/  MUFU.TANH R12, R12 ;  /* 0x0000000c000c7308 */ /* 0x000ee20000002400 */
[----:B------:R-:W2:Y:S07]  /*3a80*/  SHFL.BFLY PT, R4, R167, 0x1, 0x1f ;  /* 0x0c201f00a7047f89 */ /* 0x000eae00000e0000 */
[----:B------:R-:W3:Y:S08]  /*3a90*/  MUFU.TANH R15, R15 ;  /* 0x0000000f000f7308 */ /* 0x000ef00000002400 */
[----:B------:R-:W3:Y:S08]  /*3aa0*/  MUFU.TANH R20, R20 ;  /* 0x0000001400147308 */ /* 0x000ef00000002400 */
[----:B------:R-:W3:Y:S01]  /*3ab0*/  MUFU.TANH R21, R21 ;  /* 0x0000001500157308 */ /* 0x000ee20000002400 */
[----:B--2---:R-:W-:-:S05]  /*3ac0*/  FMNMX.FTZ R4, R167, R4, !PT ;  /* 0x00000004a7047209 */ /* 0x004fca0007810000 */
[C---:B------:R-:W-:Y:S01]  /*3ad0*/  FADD.FTZ R13, -R4.reuse, R13 ;  /* 0x0000000d040d7221 */ /* 0x040fe20000010100 */
[----:B------:R-:W-:Y:S01]  /*3ae0*/  FMUL.FTZ R178, R4, UR10 ;  /* 0x0000000a04b27c20 */ /* 0x000fe20008410000 */
[----:B------:R-:W2:Y:S02]  /*3af0*/  MUFU.TANH R152, R152 ;  /* 0x0000009800987308 */ /* 0x000ea40000002400 */
[----:B------:R-:W-:Y:S01]  /*3b00*/  FMUL.FTZ R168, R13, UR10 ;  /* 0x0000000a0da87c20 */ /* 0x000fe20008410000 */
[----:B------:R-:W-:Y:S01]  /*3b10*/  FMNMX.FTZ R13, R7, R6, !PT ;  /* 0x00000006070d7209 */ /* 0x000fe20007810000 */
[--C-:B------:R-:W-:Y:S01]  /*3b20*/  FFMA.FTZ R169, R14, UR10, -R178.reuse ;  /* 0x0000000a0ea97c23 */ /* 0x100fe200080108b2 */
[--C-:B------:R-:W-:Y:S01]  /*3b30*/  FFMA.FTZ R186, R177, UR10, -R178.reuse ;  /* 0x0000000ab1ba7c23 */ /* 0x100fe200080108b2 */
[--C-:B------:R-:W-:Y:S01]  /*3b40*/  FFMA.FTZ R177, R180, UR10, -R178.reuse ;  /* 0x0000000ab4b17c23 */ /* 0x100fe200080108b2 */
[----:B-1----:R-:W-:Y:S01]  /*3b50*/  FMNMX.FTZ R14, R8, R13, !PT ;  /* 0x0000000d080e7209 */ /* 0x002fe20007810000 */
[----:B------:R-:W1:Y:S01]  /*3b60*/  MUFU.TANH R153, R153 ;  /* 0x0000009900997308 */ /* 0x000e620000002400 */
[--C-:B------:R-:W-:Y:S01]  /*3b70*/  FFMA.FTZ R180, R181, UR10, -R178.reuse ;  /* 0x0000000ab5b47c23 */ /* 0x100fe200080108b2 */
[--C-:B------:R-:W-:Y:S01]  /*3b80*/  FFMA.FTZ R181, R184, UR10, -R178.reuse ;  /* 0x0000000ab8b57c23 */ /* 0x100fe200080108b2 */
[----:B----4-:R-:W-:Y:S01]  /*3b90*/  FMNMX.FTZ R167, R9, R14, !PT ;  /* 0x0000000e09a77209 */ /* 0x010fe20007810000 */
[--C-:B------:R-:W-:Y:S01]  /*3ba0*/  FFMA.FTZ R14, R5, UR10, -R178.reuse ;  /* 0x0000000a050e7c23 */ /* 0x100fe200080108b2 */
[--C-:B------:R-:W-:Y:S01]  /*3bb0*/  FFMA.FTZ R184, R185, UR10, -R178.reuse ;  /* 0x0000000ab9b87c23 */ /* 0x100fe200080108b2 */
[--C-:B------:R-:W-:Y:S01]  /*3bc0*/  FFMA.FTZ R185, R192, UR10, -R178.reuse ;  /* 0x0000000ac0b97c23 */ /* 0x100fe200080108b2 */
[----:B-----5:R-:W-:Y:S01]  /*3bd0*/  FMNMX.FTZ R170, R10, R167, !PT ;  /* 0x000000a70aaa7209 */ /* 0x020fe20007810000 */
[----:B------:R-:W4:Y:S01]  /*3be0*/  MUFU.TANH R154, R154 ;  /* 0x0000009a009a7308 */ /* 0x000f220000002400 */
[--C-:B------:R-:W-:Y:S01]  /*3bf0*/  FFMA.FTZ R167, R201, UR10, -R178.reuse ;  /* 0x0000000ac9a77c23 */ /* 0x100fe200080108b2 */
[--C-:B------:R-:W-:Y:S01]  /*3c00*/  FFMA.FTZ R183, R188, UR10, -R178.reuse ;  /* 0x0000000abcb77c23 */ /* 0x100fe200080108b2 */
[----:B------:R-:W-:Y:S01]  /*3c10*/  FMNMX.FTZ R5, R11, R170, !PT ;  /* 0x000000aa0b057209 */ /* 0x000fe20007810000 */
[--C-:B------:R-:W-:Y:S01]  /*3c20*/  FFMA.FTZ R192, R189, UR10, -R178.reuse ;  /* 0x0000000abdc07c23 */ /* 0x100fe200080108b2 */
[--C-:B------:R-:W-:Y:S01]  /*3c30*/  FFMA.FTZ R171, R205, UR10, -R178.reuse ;  /* 0x0000000acdab7c23 */ /* 0x100fe200080108b2 */
[--C-:B------:R-:W-:Y:S01]  /*3c40*/  FFMA.FTZ R173, R207, UR10, -R178.reuse ;  /* 0x0000000acfad7c23 */ /* 0x100fe200080108b2 */
[----:B---3--:R-:W-:Y:S01]  /*3c50*/  FMNMX.FTZ R170, R12, R5, !PT ;  /* 0x000000050caa7209 */ /* 0x008fe20007810000 */
[----:B------:R-:W3:Y:S01]  /*3c60*/  MUFU.TANH R155, R155 ;  /* 0x0000009b009b7308 */ /* 0x000ee20000002400 */
[--C-:B------:R-:W-:Y:S01]  /*3c70*/  FFMA.FTZ R175, R209, UR10, -R178.reuse ;  /* 0x0000000ad1af7c23 */ /* 0x100fe200080108b2 */
[--C-:B------:R-:W-:Y:S01]  /*3c80*/  FFMA.FTZ R179, R211, UR10, -R178.reuse ;  /* 0x0000000ad3b37c23 */ /* 0x100fe200080108b2 */
[----:B------:R-:W-:Y:S01]  /*3c90*/  FMNMX.FTZ R5, R15, R170, !PT ;  /* 0x000000aa0f057209 */ /* 0x000fe20007810000 */
[--C-:B------:R-:W-:Y:S01]  /*3ca0*/  FFMA.FTZ R170, R202, UR10, -R178.reuse ;  /* 0x0000000acaaa7c23 */ /* 0x100fe200080108b2 */
[--C-:B------:R-:W-:Y:S01]  /*3cb0*/  FFMA.FTZ R188, R212, UR10, -R178.reuse ;  /* 0x0000000ad4bc7c23 */ /* 0x100fe200080108b2 */
[----:B------:R-:W-:Y:S01]  /*3cc0*/  FFMA.FTZ R193, R193, UR10, -R178 ;  /* 0x0000000ac1c17c23 */ /* 0x000fe200080108b2 */
[----:B------:R-:W-:Y:S01]  /*3cd0*/  FMNMX.FTZ R172, R20, R5, !PT ;  /* 0x0000000514ac7209 */ /* 0x000fe20007810000 */
[----:B------:R-:W5:Y:S03]  /*3ce0*/  MUFU.TANH R156, R156 ;  /* 0x0000009c009c7308 */ /* 0x000f660000002400 */
[----:B------:R-:W-:-:S04]  /*3cf0*/  FMNMX.FTZ R5, R21, R172, !PT ;  /* 0x000000ac15057209 */ /* 0x000fc80007810000 */
[----:B--2---:R-:W-:Y:S01]  /*3d00*/  FMNMX.FTZ R172, R152, R5, !PT ;  /* 0x0000000598ac7209 */ /* 0x004fe20007810000 */
[----:B------:R-:W2:Y:S03]  /*3d10*/  MUFU.TANH R157, R157 ;  /* 0x0000009d009d7308 */ /* 0x000ea60000002400 */
[----:B-1----:R-:W-:Y:S01]  /*3d20*/  FMNMX.FTZ R5, R153, R172, !PT ;  /* 0x000000ac99057209 */ /* 0x002fe20007810000 */
[----:B------:R-:W-:-:S03]  /*3d30*/  FFMA.FTZ R172, R204, UR10, -R178 ;  /* 0x0000000accac7c23 */ /* 0x000fc600080108b2 */
[----:B----4-:R-:W-:Y:S01]  /*3d40*/  FMNMX.FTZ R174, R154, R5, !PT ;  /* 0x000000059aae7209 */ /* 0x010fe20007810000 */
[----:B------:R-:W1:Y:S03]  /*3d50*/  MUFU.TANH R158, R158 ;  /* 0x0000009e009e7308 */ /* 0x000e660000002400 */
[----:B---3--:R-:W-:-:S04]  /*3d60*/  FMNMX.FTZ R5, R155, R174, !PT ;  /* 0x000000ae9b057209 */ /* 0x008fc80007810000 */
[----:B-----5:R-:W-:Y:S01]  /*3d70*/  FMNMX.FTZ R174, R156, R5, !PT ;  /* 0x000000059cae7209 */ /* 0x020fe20007810000 */
[----:B------:R-:W3:Y:S03]  /*3d80*/  MUFU.TANH R159, R159 ;  /* 0x0000009f009f7308 */ /* 0x000ee60000002400 */
[----:B--2---:R-:W-:Y:S01]  /*3d90*/  FMNMX.FTZ R5, R157, R174, !PT ;  /* 0x000000ae9d057209 */ /* 0x004fe20007810000 */
[----:B------:R-:W-:-:S04]  /*3da0*/  FFMA.FTZ R174, R206, UR10, -R178 ;  /* 0x0000000aceae7c23 */ /* 0x000fc800080108b2 */
[----:B------:R-:W2:Y:S01]  /*3db0*/  MUFU.TANH R160, R160 ;  /* 0x000000a000a07308 */ /* 0x000ea20000002400 */
[----:B-1----:R-:W-:-:S07]  /*3dc0*/  FMNMX.FTZ R176, R158, R5, !PT ;  /* 0x000000059eb07209 */ /* 0x002fce0007810000 */
[----:B------:R-:W1:Y:S01]  /*3dd0*/  MUFU.TANH R161, R161 ;  /* 0x000000a100a17308 */ /* 0x000e620000002400 */
[----:B---3--:R-:W-:-:S07]  /*3de0*/  FMNMX.FTZ R5, R159, R176, !PT ;  /* 0x000000b09f057209 */ /* 0x008fce0007810000 */
[----:B------:R-:W3:Y:S01]  /*3df0*/  MUFU.TANH R162, R162 ;  /* 0x000000a200a27308 */ /* 0x000ee20000002400 */
[----:B--2---:R-:W-:-:S07]  /*3e00*/  FMNMX.FTZ R176, R160, R5, !PT ;  /* 0x00000005a0b07209 */ /* 0x004fce0007810000 */
[----:B------:R-:W2:Y:S01]  /*3e10*/  MUFU.TANH R163, R163 ;  /* 0x000000a300a37308 */ /* 0x000ea20000002400 */
[----:B-1----:R-:W-:Y:S01]  /*3e20*/  FMNMX.FTZ R5, R161, R176, !PT ;  /* 0x000000b0a1057209 */ /* 0x002fe20007810000 */
[----:B------:R-:W-:-:S06]  /*3e30*/  FFMA.FTZ R176, R208, UR10, -R178 ;  /* 0x0000000ad0b07c23 */ /* 0x000fcc00080108b2 */
[----:B------:R-:W1:Y:S01]  /*3e40*/  MUFU.TANH R164, R164 ;  /* 0x000000a400a47308 */ /* 0x000e620000002400 */
[----:B---3--:R-:W-:-:S07]  /*3e50*/  FMNMX.FTZ R182, R162, R5, !PT ;  /* 0x00000005a2b67209 */ /* 0x008fce0007810000 */
[----:B------:R-:W3:Y:S01]  /*3e60*/  MUFU.TANH R165, R165 ;  /* 0x000000a500a57308 */ /* 0x000ee20000002400 */
[----:B--2---:R-:W-:-:S07]  /*3e70*/  FMNMX.FTZ R5, R163, R182, !PT ;  /* 0x000000b6a3057209 */ /* 0x004fce0007810000 */
[----:B------:R-:W2:Y:S01]  /*3e80*/  MUFU.TANH R166, R166 ;  /* 0x000000a600a67308 */ /* 0x000ea20000002400 */
[----:B-1----:R-:W-:-:S07]  /*3e90*/  FMNMX.FTZ R182, R164, R5, !PT ;  /* 0x00000005a4b67209 */ /* 0x002fce0007810000 */
[----:B------:R-:W1:Y:S01]  /*3ea0*/  MUFU.EX2 R168, R168 ;  /* 0x000000a800a87308 */ /* 0x000e620000000800 */
[----:B---3--:R-:W-:Y:S01]  /*3eb0*/  FMNMX.FTZ R5, R165, R182, !PT ;  /* 0x000000b6a5057209 */ /* 0x008fe20007810000 */
[----:B------:R-:W-:-:S06]  /*3ec0*/  FFMA.FTZ R182, R210, UR10, -R178 ;  /* 0x0000000ad2b67c23 */ /* 0x000fcc00080108b2 */
[----:B------:R3:W4:Y:S01]  /*3ed0*/  MUFU.EX2 R13, R169 ;  /* 0x000000a9000d7308 */ /* 0x0007220000000800 */
[----:B--2---:R-:W-:-:S05]  /*3ee0*/  FMNMX.FTZ R5, R166, R5, !PT ;  /* 0x00000005a6057209 */ /* 0x004fca0007810000 */
[----:B------:R-:W2:Y:S02]  /*3ef0*/  SHFL.BFLY PT, R190, R5, 0x2, 0x1f ;  /* 0x0c401f0005be7f89 */ /* 0x000ea400000e0000 */
[----:B------:R-:W5:Y:S01]  /*3f00*/  MUFU.EX2 R14, R14 ;  /* 0x0000000e000e7308 */ /* 0x000f620000000800 */
[--C-:B---3--:R-:W-:Y:S01]  /*3f10*/  FFMA.FTZ R169, R203, UR10, -R178.reuse ;  /* 0x0000000acba97c23 */ /* 0x108fe200080108b2 */
[-C--:B-1----:R-:W-:Y:S01]  /*3f20*/  FMUL.FTZ R24, R24, R168.reuse ;  /* 0x000000a818187220 */ /* 0x082fe20000410000 */
[-C--:B------:R-:W-:Y:S01]  /*3f30*/  FMUL.FTZ R25, R25, R168.reuse ;  /* 0x000000a819197220 */ /* 0x080fe20000410000 */
[-C--:B------:R-:W-:Y:S01]  /*3f40*/  FMUL.FTZ R28, R28, R168.reuse ;  /* 0x000000a81c1c7220 */ /* 0x080fe20000410000 */
[-C--:B------:R-:W-:Y:S01]  /*3f50*/  FMUL.FTZ R29, R29, R168.reuse ;  /* 0x000000a81d1d7220 */ /* 0x080fe20000410000 */
[-C--:B------:R-:W-:Y:S01]  /*3f60*/  FMUL.FTZ R32, R32, R168.reuse ;  /* 0x000000a820207220 */ /* 0x080fe20000410000 */
[-C--:B------:R-:W-:Y:S01]  /*3f70*/  FMUL.FTZ R33, R33, R168.reuse ;  /* 0x000000a821217220 */ /* 0x080fe20000410000 */
[----:B------:R-:W1:Y:S01]  /*3f80*/  MUFU.EX2 R167, R167 ;  /* 0x000000a700a77308 */ /* 0x000e620000000800 */
[----:B----4-:R-:W-:Y:S01]  /*3f90*/  FFMA.FTZ R3, R168, R3, R13 ;  /* 0x00000003a8037223 */ /* 0x010fe2000001000d */
[-C--:B------:R-:W-:Y:S01]  /*3fa0*/  FMUL.FTZ R36, R36, R168.reuse ;  /* 0x000000a824247220 */ /* 0x080fe20000410000 */
[-C--:B------:R-:W-:Y:S01]  /*3fb0*/  FMUL.FTZ R37, R37, R168.reuse ;  /* 0x000000a825257220 */ /* 0x080fe20000410000 */
[-C--:B------:R-:W-:Y:S01]  /*3fc0*/  FMUL.FTZ R40, R40, R168.reuse ;  /* 0x000000a828287220 */ /* 0x080fe20000410000 */
[-C--:B------:R-:W-:Y:S01]  /*3fd0*/  FMUL.FTZ R41, R41, R168.reuse ;  /* 0x000000a829297220 */ /* 0x080fe20000410000 */
[-C--:B------:R-:W-:Y:S01]  /*3fe0*/  FMUL.FTZ R44, R44, R168.reuse ;  /* 0x000000a82c2c7220 */ /* 0x080fe20000410000 */
[-C--:B------:R-:W-:Y:S01]  /*3ff0*/  FMUL.FTZ R45, R45, R168.reuse ;  /* 0x000000a82d2d7220 */ /* 0x080fe20000410000 */
[----:B------:R-:W3:Y:S01]  /*4000*/  MUFU.EX2 R170, R170 ;  /* 0x000000aa00aa7308 */ /* 0x000ee20000000800 */
[-C--:B------:R-:W-:Y:S01]  /*4010*/  FMUL.FTZ R48, R48, R168.reuse ;  /* 0x000000a830307220 */ /* 0x080fe20000410000 */
[-C--:B------:R-:W-:Y:S01]  /*4020*/  FMUL.FTZ R49, R49, R168.reuse ;  /* 0x000000a831317220 */ /* 0x080fe20000410000 */
[-C--:B------:R-:W-:Y:S01]  /*4030*/  FMUL.FTZ R52, R52, R168.reuse ;  /* 0x000000a834347220 */ /* 0x080fe20000410000 */
[-C--:B------:R-:W-:Y:S01]  /*4040*/  FMUL.FTZ R53, R53, R168.reuse ;  /* 0x000000a835357220 */ /* 0x080fe20000410000 */
[----:B------:R-:W-:Y:S01]  /*4050*/  FMUL.FTZ R56, R56, R168 ;  /* 0x000000a838387220 */ /* 0x000fe20000410000 */
[----:B--2---:R-:W-:Y:S01]  /*4060*/  FMNMX.FTZ R187, R5, R190, !PT ;  /* 0x000000be05bb7209 */ /* 0x004fe20007810000 */
[----:B------:R-:W-:Y:S01]  /*4070*/  FFMA.FTZ R190, R213, UR10, -R178 ;  /* 0x0000000ad5be7c23 */ /* 0x000fe200080108b2 */
[----:B------:R-:W2:Y:S01]  /*4080*/  MUFU.EX2 R169, R169 ;  /* 0x000000a900a97308 */ /* 0x000ea20000000800 */
[-C--:B------:R-:W-:Y:S01]  /*4090*/  FMUL.FTZ R57, R57, R168.reuse ;  /* 0x000000a839397220 */ /* 0x080fe20000410000 */
[-C--:B------:R-:W-:Y:S01]  /*40a0*/  FMUL.FTZ R60, R60, R168.reuse ;  /* 0x000000a83c3c7220 */ /* 0x080fe20000410000 */
[----:B------:R-:W4:Y:S01]  /*40b0*/  SHFL.BFLY PT, R194, R187, 0x1, 0x1f ;  /* 0x0c201f00bbc27f89 */ /* 0x000f2200000e0000 */
[-C--:B------:R-:W-:Y:S01]  /*40c0*/  FMUL.FTZ R61, R61, R168.reuse ;  /* 0x000000a83d3d7220 */ /* 0x080fe20000410000 */
[-C--:B------:R-:W-:Y:S01]  /*40d0*/  FMUL.FTZ R64, R64, R168.reuse ;  /* 0x000000a840407220 */ /* 0x080fe20000410000 */
[-C--:B------:R-:W-:Y:S01]  /*40e0*/  FMUL.FTZ R65, R65, R168.reuse ;  /* 0x000000a841417220 */ /* 0x080fe20000410000 */
[-C--:B------:R-:W-:Y:S01]  /*40f0*/  FMUL.FTZ R68, R68, R168.reuse ;  /* 0x000000a844447220 */ /* 0x080fe20000410000 */
[----:B------:R-:W2:Y:S01]  /*4100*/  MUFU.EX2 R172, R172 ;  /* 0x000000ac00ac7308 */ /* 0x000ea20000000800 */
[-C--:B------:R-:W-:Y:S01]  /*4110*/  FMUL.FTZ R69, R69, R168.reuse ;  /* 0x000000a845457220 */ /* 0x080fe20000410000 */
[-C--:B------:R-:W-:Y:S01]  /*4120*/  FMUL.FTZ R72, R72, R168.reuse ;  /* 0x000000a848487220 */ /* 0x080fe20000410000 */
[-C--:B------:R-:W-:Y:S01]  /*4130*/  FMUL.FTZ R73, R73, R168.reuse ;  /* 0x000000a849497220 */ /* 0x080fe20000410000 */
        /* <DEDUP_REMOVED lines=14> */
[----:B------:R-:W-:Y:S01]  /*4220*/  FMUL.FTZ R100, R100, R168 ;  /* 0x000000a864647220 */ /* 0x000fe20000410000 */
[----:B----4-:R-:W-:Y:S01]  /*4230*/  FMNMX.FTZ R5, R187, R194, !PT ;  /* 0x000000c2bb057209 */ /* 0x010fe20007810000 */
[-C--:B------:R-:W-:Y:S01]  /*4240*/  FMUL.FTZ R101, R101, R168.reuse ;  /* 0x000000a865657220 */ /* 0x080fe20000410000 */
[-C--:B------:R-:W-:Y:S01]  /*4250*/  FMUL.FTZ R104, R104, R168.reuse ;  /* 0x000000a868687220 */ /* 0x080fe20000410000 */
[-C--:B------:R-:W-:Y:S01]  /*4260*/  FMUL.FTZ R105, R105, R168.reuse ;  /* 0x000000a869697220 */ /* 0x080fe20000410000 */
[-C--:B------:R-:W-:Y:S01]  /*4270*/  FMUL.FTZ R108, R108, R168.reuse ;  /* 0x000000a86c6c7220 */ /* 0x080fe20000410000 */
[C---:B------:R-:W-:Y:S01]  /*4280*/  FMUL.FTZ R191, R5.reuse, UR10 ;  /* 0x0000000a05bf7c20 */ /* 0x040fe20008410000 */
[----:B------:R-:W-:Y:S01]  /*4290*/  FADD.FTZ R178, -R5, R6 ;  /* 0x0000000605b27221 */ /* 0x000fe20000010100 */
[----:B------:R-:W4:Y:S01]  /*42a0*/  MUFU.EX2 R173, R173 ;  /* 0x000000ad00ad7308 */ /* 0x000f220000000800 */
[----:B------:R-:W-:Y:S01]  /*42b0*/  FMUL.FTZ R109, R109, R168 ;  /* 0x000000a86d6d7220 */ /* 0x000fe20000410000 */
[--C-:B------:R-:W-:Y:S01]  /*42c0*/  FFMA.FTZ R9, R9, UR10, -R191.reuse ;  /* 0x0000000a09097c23 */ /* 0x100fe200080108bf */
[----:B------:R-:W-:Y:S01]  /*42d0*/  FMUL.FTZ R189, R178, UR10 ;  /* 0x0000000ab2bd7c20 */ /* 0x000fe20008410000 */
[--C-:B------:R-:W-:Y:S01]  /*42e0*/  FFMA.FTZ R178, R7, UR10, -R191.reuse ;  /* 0x0000000a07b27c23 */ /* 0x100fe200080108bf */
[--C-:B------:R-:W-:Y:S01]  /*42f0*/  FFMA.FTZ R7, R8, UR10, -R191.reuse ;  /* 0x0000000a08077c23 */ /* 0x100fe200080108bf */
[----:B------:R-:W-:Y:S01]  /*4300*/  IADD3 R8, -R18, 0xb, RZ ;  /* 0x0000000b12087810 */ /* 0x000fe20007ffe1ff */
[--C-:B------:R-:W-:Y:S01]  /*4310*/  FFMA.FTZ R10, R10, UR10, -R191.reuse ;  /* 0x0000000a0a0a7c23 */ /* 0x100fe200080108bf */
[----:B------:R5:W-:Y:S01]  /*4320*/  MUFU.EX2 R6, R192 ;  /* 0x000000c000067308 */ /* 0x000be20000000800 */
[--C-:B------:R-:W-:Y:S01]  /*4330*/  FFMA.FTZ R11, R11, UR10, -R191.reuse ;  /* 0x0000000a0b0b7c23 */ /* 0x100fe200080108bf */
[--C-:B------:R-:W-:Y:S01]  /*4340*/  FFMA.FTZ R12, R12, UR10, -R191.reuse ;  /* 0x0000000a0c0c7c23 */ /* 0x100fe200080108bf */
[--C-:B------:R-:W-:Y:S01]  /*4350*/  FFMA.FTZ R15, R15, UR10, -R191.reuse ;  /* 0x0000000a0f0f7c23 */ /* 0x100fe200080108bf */
[--C-:B------:R-:W-:Y:S01]  /*4360*/  FFMA.FTZ R20, R20, UR10, -R191.reuse ;  /* 0x0000000a14147c23 */ /* 0x100fe200080108bf */
[--C-:B------:R-:W-:Y:S01]  /*4370*/  FFMA.FTZ R21, R21, UR10, -R191.reuse ;  /* 0x0000000a15157c23 */ /* 0x100fe200080108bf */
[--C-:B------:R-:W-:Y:S01]  /*4380*/  FFMA.FTZ R194, R154, UR10, -R191.reuse ;  /* 0x0000000a9ac27c23 */ /* 0x100fe200080108bf */
[--C-:B------:R-:W-:Y:S01]  /*4390*/  FFMA.FTZ R195, R155, UR10, -R191.reuse ;  /* 0x0000000a9bc37c23 */ /* 0x100fe200080108bf */
[----:B------:R-:W4:Y:S01]  /*43a0*/  MUFU.EX2 R176, R176 ;  /* 0x000000b000b07308 */ /* 0x000f220000000800 */
[----:B-----5:R-:W-:Y:S01]  /*43b0*/  FFMA.FTZ R192, R152, UR10, -R191 ;  /* 0x0000000a98c07c23 */ /* 0x020fe200080108bf */
[----:B------:R-:W-:-:S02]  /*43c0*/  @!P1 VIADD R152, R199, 0x22840 ;  /* 0x00022840c7989836 */ /* 0x000fc40000000000 */
[--C-:B------:R-:W-:Y:S01]  /*43d0*/  FFMA.FTZ R196, R156, UR10, -R191.reuse ;  /* 0x0000000a9cc47c23 */ /* 0x100fe200080108bf */
[--C-:B------:R-:W-:Y:S01]  /*43e0*/  FFMA.FTZ R197, R157, UR10, -R191.reuse ;  /* 0x0000000a9dc57c23 */ /* 0x100fe200080108bf */
[--C-:B------:R-:W-:Y:S01]  /*43f0*/  FFMA.FTZ R198, R158, UR10, -R191.reuse ;  /* 0x0000000a9ec67c23 */ /* 0x100fe200080108bf */
[--C-:B------:R-:W-:Y:S01]  /*4400*/  FFMA.FTZ R201, R159, UR10, -R191.reuse ;  /* 0x0000000a9fc97c23 */ /* 0x100fe200080108bf */
[----:B------:R-:W-:Y:S01]  /*4410*/  @!P1 PRMT R152, RZ, 0x654, R152 ;  /* 0x00000654ff989816 */ /* 0x000fe20000000098 */
[----:B------:R1:W-:Y:S06]  /*4420*/  BAR.ARV R8, 0x100 ;  /* 0x000400080000751d */ /* 0x0003ec0000002000 */
[----:B------:R5:W-:Y:S01]  /*4430*/  @!P1 SYNCS.ARRIVE.TRANS64.RED.A1T0 RZ, [R152+URZ], RZ ;  /* 0x000000ff98ff99a7 */ /* 0x000be2000810043f */
[----:B------:R-:W-:Y:S01]  /*4440*/  MUFU.EX2 R175, R175 ;  /* 0x000000af00af7308 */ /* 0x000fe20000000800 */
[--C-:B------:R-:W-:Y:S01]  /*4450*/  FFMA.FTZ R202, R160, UR10, -R191.reuse ;  /* 0x0000000aa0ca7c23 */ /* 0x100fe200080108bf */
[--C-:B------:R-:W-:Y:S01]  /*4460*/  FFMA.FTZ R203, R161, UR10, -R191.reuse ;  /* 0x0000000aa1cb7c23 */ /* 0x100fe200080108bf */
[--C-:B------:R-:W-:Y:S01]  /*4470*/  FFMA.FTZ R204, R162, UR10, -R191.reuse ;  /* 0x0000000aa2cc7c23 */ /* 0x100fe200080108bf */
[--C-:B------:R-:W-:Y:S01]  /*4480*/  FFMA.FTZ R163, R163, UR10, -R191.reuse ;  /* 0x0000000aa3a37c23 */ /* 0x100fe200080108bf */
[--C-:B------:R-:W-:Y:S01]  /*4490*/  FFMA.FTZ R165, R165, UR10, -R191.reuse ;  /* 0x0000000aa5a57c23 */ /* 0x100fe200080108bf */
[----:B------:R-:W-:Y:S01]  /*44a0*/  FFMA.FTZ R155, R166, UR10, -R191 ;  /* 0x0000000aa69b7c23 */ /* 0x000fe200080108bf */
[----:B-----5:R-:W-:Y:S01]  /*44b0*/  FADD.FTZ R152, R14, R3 ;  /* 0x000000030e987221 */ /* 0x020fe20000010000 */
[----:B------:R-:W5:Y:S01]  /*44c0*/  MUFU.EX2 R182, R182 ;  /* 0x000000b600b67308 */ /* 0x000f620000000800 */
[-C--:B------:R-:W-:Y:S01]  /*44d0*/  FMUL.FTZ R112, R112, R168.reuse ;  /* 0x000000a870707220 */ /* 0x080fe20000410000 */
[-C--:B------:R-:W-:Y:S01]  /*44e0*/  FMUL.FTZ R113, R113, R168.reuse ;  /* 0x000000a871717220 */ /* 0x080fe20000410000 */
[----:B-1----:R-:W-:Y:S01]  /*44f0*/  FADD.FTZ R3, R167, R152 ;  /* 0x00000098a7037221 */ /* 0x002fe20000010000 */
[-C--:B------:R-:W-:Y:S01]  /*4500*/  FMUL.FTZ R116, R116, R168.reuse ;  /* 0x000000a874747220 */ /* 0x080fe20000410000 */
[-C--:B------:R-:W-:Y:S01]  /*4510*/  FMUL.FTZ R117, R117, R168.reuse ;  /* 0x000000a875757220 */ /* 0x080fe20000410000 */
[-C--:B------:R-:W-:Y:S01]  /*4520*/  FMUL.FTZ R120, R120, R168.reuse ;  /* 0x000000a878787220 */ /* 0x080fe20000410000 */
[----:B---3--:R-:W-:Y:S01]  /*4530*/  FADD.FTZ R152, R170, R3 ;  /* 0x00000003aa987221 */ /* 0x008fe20000010000 */
[----:B------:R-:W1:Y:S01]  /*4540*/  MUFU.EX2 R179, R179 ;  /* 0x000000b300b37308 */ /* 0x000e620000000800 */
[-C--:B------:R-:W-:Y:S01]  /*4550*/  FMUL.FTZ R121, R121, R168.reuse ;  /* 0x000000a879797220 */ /* 0x080fe20000410000 */
[-C--:B------:R-:W-:Y:S01]  /*4560*/  FMUL.FTZ R124, R124, R168.reuse ;  /* 0x000000a87c7c7220 */ /* 0x080fe20000410000 */
[----:B--2---:R-:W-:Y:S01]  /*4570*/  FADD.FTZ R3, R169, R152 ;  /* 0x00000098a9037221 */ /* 0x004fe20000010000 */
[-C--:B------:R-:W-:Y:S01]  /*4580*/  FMUL.FTZ R125, R125, R168.reuse ;  /* 0x000000a87d7d7220 */ /* 0x080fe20000410000 */
[-C--:B------:R-:W-:Y:S01]  /*4590*/  FMUL.FTZ R128, R128, R168.reuse ;  /* 0x000000a880807220 */ /* 0x080fe20000410000 */
[-C--:B------:R-:W-:Y:S01]  /*45a0*/  FMUL.FTZ R129, R129, R168.reuse ;  /* 0x000000a881817220 */ /* 0x080fe20000410000 */
[----:B------:R-:W-:Y:S01]  /*45b0*/  FADD.FTZ R152, R172, R3 ;  /* 0x00000003ac987221 */ /* 0x000fe20000010000 */
[----:B------:R-:W2:Y:S01]  /*45c0*/  MUFU.EX2 R186, R186 ;  /* 0x000000ba00ba7308 */ /* 0x000ea20000000800 */
[-C--:B------:R-:W-:Y:S01]  /*45d0*/  FMUL.FTZ R132, R132, R168.reuse ;  /* 0x000000a884847220 */ /* 0x080fe20000410000 */
[-C--:B------:R-:W-:Y:S01]  /*45e0*/  FMUL.FTZ R133, R133, R168.reuse ;  /* 0x000000a885857220 */ /* 0x080fe20000410000 */
[----:B------:R-:W-:Y:S01]  /*45f0*/  FADD.FTZ R3, R171, R152 ;  /* 0x00000098ab037221 */ /* 0x000fe20000010000 */
[-C--:B------:R-:W-:Y:S01]  /*4600*/  FMUL.FTZ R136, R136, R168.reuse ;  /* 0x000000a888887220 */ /* 0x080fe20000410000 */
[-C--:B------:R-:W-:Y:S01]  /*4610*/  FMUL.FTZ R137, R137, R168.reuse ;  /* 0x000000a889897220 */ /* 0x080fe20000410000 */
[-C--:B------:R-:W-:Y:S01]  /*4620*/  FMUL.FTZ R140, R140, R168.reuse ;  /* 0x000000a88c8c7220 */ /* 0x080fe20000410000 */
[----:B------:R-:W-:Y:S01]  /*4630*/  FADD.FTZ R152, R174, R3 ;  /* 0x00000003ae987221 */ /* 0x000fe20000010000 */
[----:B------:R-:W-:Y:S01]  /*4640*/  MUFU.EX2 R177, R177 ;  /* 0x000000b100b17308 */ /* 0x000fe20000000800 */
[-C--:B------:R-:W-:Y:S01]  /*4650*/  FMUL.FTZ R141, R141, R168.reuse ;  /* 0x000000a88d8d7220 */ /* 0x080fe20000410000 */
[-C--:B------:R-:W-:Y:S01]  /*4660*/  FMUL.FTZ R144, R144, R168.reuse ;  /* 0x000000a890907220 */ /* 0x080fe20000410000 */
[----:B----4-:R-:W-:Y:S01]  /*4670*/  FADD.FTZ R3, R173, R152 ;  /* 0x00000098ad037221 */ /* 0x010fe20000010000 */
[-C--:B------:R-:W-:Y:S01]  /*4680*/  FMUL.FTZ R145, R145, R168.reuse ;  /* 0x000000a891917220 */ /* 0x080fe20000410000 */
[-C--:B------:R-:W-:Y:S01]  /*4690*/  FMUL.FTZ R148, R148, R168.reuse ;  /* 0x000000a894947220 */ /* 0x080fe20000410000 */
[----:B------:R-:W-:Y:S01]  /*46a0*/  FMUL.FTZ R149, R149, R168 ;  /* 0x000000a895957220 */ /* 0x000fe20000410000 */
[----:B------:R-:W-:Y:S01]  /*46b0*/  FADD.FTZ R152, R176, R3 ;  /* 0x00000003b0987221 */ /* 0x000fe20000010000 */
[----:B------:R-:W3:Y:S01]  /*46c0*/  MUFU.EX2 R180, R180 ;  /* 0x000000b400b47308 */ /* 0x000ee20000000800 */
[----:B-----5:R-:W-:-:S02]  /*46d0*/  F2FP.F16.F32.PACK_AB R162, R182, R175 ;  /* 0x000000afb6a2723e */ /* 0x020fc400000000ff */
[----:B------:R-:W-:Y:S01]  /*46e0*/  FADD.FTZ R3, R175, R152 ;  /* 0x00000098af037221 */ /* 0x000fe20000010000 */
[----:B------:R-:W-:Y:S02]  /*46f0*/  F2FP.F16.F32.PACK_AB R154, R170, R167 ;  /* 0x000000a7aa9a723e */ /* 0x000fe400000000ff */
[----:B------:R-:W-:Y:S01]  /*4700*/  F2FP.F16.F32.PACK_AB R156, R172, R169 ;  /* 0x000000a9ac9c723e */ /* 0x000fe200000000ff */
[----:B------:R-:W-:Y:S01]  /*4710*/  FADD.FTZ R152, R182, R3 ;  /* 0x00000003b6987221 */ /* 0x000fe20000010000 */
[----:B------:R-:W4:Y:S01]  /*4720*/  MUFU.EX2 R181, R181 ;  /* 0x000000b500b57308 */ /* 0x000f220000000800 */
[----:B------:R-:W-:Y:S02]  /*4730*/  F2FP.F16.F32.PACK_AB R160, R176, R173 ;  /* 0x000000adb0a0723e */ /* 0x000fe400000000ff */
[----:B-1----:R-:W-:-:S04]  /*4740*/  FADD.FTZ R3, R179, R152 ;  /* 0x00000098b3037221 */ /* 0x002fc80000010000 */
[----:B--2---:R-:W-:Y:S01]  /*4750*/  FADD.FTZ R152, R186, R3 ;  /* 0x00000003ba987221 */ /* 0x004fe20000010000 */
[----:B------:R-:W1:Y:S01]  /*4760*/  MUFU.EX2 R189, R189 ;  /* 0x000000bd00bd7308 */ /* 0x000e620000000800 */
[----:B---3--:R-:W-:Y:S02]  /*4770*/  F2FP.F16.F32.PACK_AB R166, R180, R177 ;  /* 0x000000b1b4a6723e */ /* 0x008fe400000000ff */
[----:B------:R-:W-:-:S04]  /*4780*/  FADD.FTZ R3, R177, R152 ;  /* 0x00000098b1037221 */ /* 0x000fc80000010000 */
[----:B------:R-:W-:Y:S01]  /*4790*/  FADD.FTZ R152, R180, R3 ;  /* 0x00000003b4987221 */ /* 0x000fe20000010000 */
[----:B------:R-:W2:Y:S03]  /*47a0*/  MUFU.EX2 R178, R178 ;  /* 0x000000b200b27308 */ /* 0x000ea60000000800 */
[----:B----4-:R-:W-:-:S05]  /*47b0*/  FADD.FTZ R3, R181, R152 ;  /* 0x00000098b5037221 */ /* 0x010fca0000010000 */
[----:B------:R-:W3:Y:S01]  /*47c0*/  MUFU.EX2 R184, R184 ;  /* 0x000000b800b87308 */ /* 0x000ee20000000800 */
[-C--:B-1----:R-:W-:Y:S01]  /*47d0*/  FMUL.FTZ R26, R26, R189.reuse ;  /* 0x000000bd1a1a7220 */ /* 0x082fe20000410000 */
[-C--:B------:R-:W-:Y:S01]  /*47e0*/  FMUL.FTZ R27, R27, R189.reuse ;  /* 0x000000bd1b1b7220 */ /* 0x080fe20000410000 */
[-C--:B------:R-:W-:Y:S01]  /*47f0*/  FMUL.FTZ R30, R30, R189.reuse ;  /* 0x000000bd1e1e7220 */ /* 0x080fe20000410000 */
[-C--:B------:R-:W-:Y:S01]  /*4800*/  FMUL.FTZ R31, R31, R189.reuse ;  /* 0x000000bd1f1f7220 */ /* 0x080fe20000410000 */
[-C--:B------:R-:W-:Y:S01]  /*4810*/  FMUL.FTZ R34, R34, R189.reuse ;  /* 0x000000bd22227220 */ /* 0x080fe20000410000 */
[-C--:B------:R-:W-:Y:S01]  /*4820*/  FMUL.FTZ R35, R35, R189.reuse ;  /* 0x000000bd23237220 */ /* 0x080fe20000410000 */
[-C--:B------:R-:W-:Y:S01]  /*4830*/  FMUL.FTZ R38, R38, R189.reuse ;  /* 0x000000bd26267220 */ /* 0x080fe20000410000 */
[----:B------:R-:W1:Y:S01]  /*4840*/  MUFU.EX2 R7, R7 ;  /* 0x0000000700077308 */ /* 0x000e620000000800 */
[----:B--2---:R-:W-:Y:S01]  /*4850*/  FFMA.FTZ R0, R189, R0, R178 ;  /* 0x00000000bd007223 */ /* 0x004fe200000100b2 */
[-C--:B------:R-:W-:Y:S01]  /*4860*/  FMUL.FTZ R39, R39, R189.reuse ;  /* 0x000000bd27277220 */ /* 0x080fe20000410000 */
[-C--:B------:R-:W-:Y:S01]  /*4870*/  FMUL.FTZ R42, R42, R189.reuse ;  /* 0x000000bd2a2a7220 */ /* 0x080fe20000410000 */
[-C--:B------:R-:W-:Y:S01]  /*4880*/  FMUL.FTZ R43, R43, R189.reuse ;  /* 0x000000bd2b2b7220 */ /* 0x080fe20000410000 */
[-C--:B------:R-:W-:Y:S01]  /*4890*/  FMUL.FTZ R46, R46, R189.reuse ;  /* 0x000000bd2e2e7220 */ /* 0x080fe20000410000 */
[-C--:B------:R-:W-:Y:S01]  /*48a0*/  FMUL.FTZ R47, R47, R189.reuse ;  /* 0x000000bd2f2f7220 */ /* 0x080fe20000410000 */
[-C--:B------:R-:W-:Y:S01]  /*48b0*/  FMUL.FTZ R50, R50, R189.reuse ;  /* 0x000000bd32327220 */ /* 0x080fe20000410000 */
[----:B------:R-:W2:Y:S01]  /*48c0*/  MUFU.EX2 R183, R183 ;  /* 0x000000b700b77308 */ /* 0x000ea20000000800 */
[----:B---3--:R-:W-:Y:S01]  /*48d0*/  FADD.FTZ R152, R184, R3 ;  /* 0x00000003b8987221 */ /* 0x008fe20000010000 */
[-C--:B------:R-:W-:Y:S01]  /*48e0*/  FMUL.FTZ R51, R51, R189.reuse ;  /* 0x000000bd33337220 */ /* 0x080fe20000410000 */
[-C--:B------:R-:W-:Y:S01]  /*48f0*/  FMUL.FTZ R54, R54, R189.reuse ;  /* 0x000000bd36367220 */ /* 0x080fe20000410000 */
[-C--:B------:R-:W-:Y:S01]  /*4900*/  FMUL.FTZ R55, R55, R189.reuse ;  /* 0x000000bd37377220 */ /* 0x080fe20000410000 */
[-C--:B------:R-:W-:Y:S01]  /*4910*/  FMUL.FTZ R58, R58, R189.reuse ;  /* 0x000000bd3a3a7220 */ /* 0x080fe20000410000 */
[-C--:B------:R-:W-:Y:S01]  /*4920*/  FMUL.FTZ R59, R59, R189.reuse ;  /* 0x000000bd3b3b7220 */ /* 0x080fe20000410000 */
[-C--:B------:R-:W-:Y:S01]  /*4930*/  FMUL.FTZ R62, R62, R189.reuse ;  /* 0x000000bd3e3e7220 */ /* 0x080fe20000410000 */
[----:B------:R-:W3:Y:S01]  /*4940*/  MUFU.EX2 R9, R9 ;  /* 0x0000000900097308 */ /* 0x000ee20000000800 */
[----:B-1----:R-:W-:Y:S01]  /*4950*/  FADD.FTZ R0, R7, R0 ;  /* 0x0000000007007221 */ /* 0x002fe20000010000 */
[-C--:B------:R-:W-:Y:S01]  /*4960*/  FMUL.FTZ R63, R63, R189.reuse ;  /* 0x000000bd3f3f7220 */ /* 0x080fe20000410000 */
[-C--:B------:R-:W-:Y:S01]  /*4970*/  FMUL.FTZ R66, R66, R189.reuse ;  /* 0x000000bd42427220 */ /* 0x080fe20000410000 */
[-C--:B------:R-:W-:Y:S01]  /*4980*/  FMUL.FTZ R67, R67, R189.reuse ;  /* 0x000000bd43437220 */ /* 0x080fe20000410000 */
[-C--:B------:R-:W-:Y:S01]  /*4990*/  FMUL.FTZ R70, R70, R189.reuse ;  /* 0x000000bd46467220 */ /* 0x080fe20000410000 */
[-C--:B------:R-:W-:Y:S01]  /*49a0*/  FMUL.FTZ R71, R71, R189.reuse ;  /* 0x000000bd47477220 */ /* 0x080fe20000410000 */
[----:B------:R-:W-:Y:S01]  /*49b0*/  FMUL.FTZ R74, R74, R189 ;  /* 0x000000bd4a4a7220 */ /* 0x000fe20000410000 */
[----:B------:R-:W1:Y:S01]  /*49c0*/  MUFU.EX2 R10, R10 ;  /* 0x0000000a000a7308 */ /* 0x000e620000000800 */
[----:B--2---:R-:W-:Y:S01]  /*49d0*/  FADD.FTZ R3, R183, R152 ;  /* 0x00000098b7037221 */ /* 0x004fe20000010000 */
[----:B------:R-:W-:Y:S01]  /*49e0*/  F2FP.F16.F32.PACK_AB R152, R14, R13 ;  /* 0x0000000d0e98723e */ /* 0x000fe200000000ff */
        /* <DEDUP_REMOVED lines=20> */
[-C--:B------:R-:W-:Y:S01]  /*4b30*/  FMUL.FTZ R107, R107, R189.reuse ;  /* 0x000000bd6b6b7220 */ /* 0x080fe20000410000 */
[----:B------:R-:W1:Y:S01]  /*4b40*/  MUFU.EX2 R15, R15 ;  /* 0x0000000f000f7308 */ /* 0x000e620000000800 */
[----:B--2---:R-:W-:Y:S01]  /*4b50*/  FADD.FTZ R13, R11, R0 ;  /* 0x000000000b0d7221 */ /* 0x004fe20000010000 */
        /* <DEDUP_REMOVED lines=22> */
[----:B------:R1:W-:Y:S01]  /*4cc0*/  MUFU.EX2 R187, R193 ;  /* 0x000000c100bb7308 */ /* 0x0003e20000000800 */
[----:B--2---:R-:W-:Y:S01]  /*4cd0*/  FADD.FTZ R0, R20, R13 ;  /* 0x0000000d14007221 */ /* 0x004fe20000010000 */
[-C--:B------:R-:W-:Y:S01]  /*4ce0*/  FMUL.FTZ R146, R146, R189.reuse ;  /* 0x000000bd92927220 */ /* 0x080fe20000410000 */
[-C--:B------:R-:W-:Y:S01]  /*4cf0*/  FMUL.FTZ R147, R147, R189.reuse ;  /* 0x000000bd93937220 */ /* 0x080fe20000410000 */
[-C--:B------:R-:W-:Y:S01]  /*4d00*/  FMUL.FTZ R150, R150, R189.reuse ;  /* 0x000000bd96967220 */ /* 0x080fe20000410000 */
[----:B------:R-:W-:Y:S01]  /*4d10*/  FMUL.FTZ R151, R151, R189 ;  /* 0x000000bd97977220 */ /* 0x000fe20000410000 */
[----:B------:R-:W-:-:S02]  /*4d20*/  F2FP.F16.F32.PACK_AB R157, R12, R11 ;  /* 0x0000000b0c9d723e */ /* 0x000fc400000000ff */
[----:B------:R-:W2:Y:S01]  /*4d30*/  MUFU.EX2 R192, R192 ;  /* 0x000000c000c07308 */ /* 0x000ea20000000800 */
[--C-:B-1----:R-:W-:Y:S01]  /*4d40*/  FFMA.FTZ R193, R153, UR10, -R191.reuse ;  /* 0x0000000a99c17c23 */ /* 0x102fe200080108bf */
[----:B---3--:R-:W-:Y:S01]  /*4d50*/  FADD.FTZ R13, R21, R0 ;  /* 0x00000000150d7221 */ /* 0x008fe20000010000 */
[----:B------:R-:W-:Y:S01]  /*4d60*/  FFMA.FTZ R153, R164, UR10, -R191 ;  /* 0x0000000aa4997c23 */ /* 0x000fe200080108bf */
[----:B------:R-:W-:Y:S02]  /*4d70*/  F2FP.F16.F32.PACK_AB R164, R186, R179 ;  /* 0x000000b3baa4723e */ /* 0x000fe400000000ff */
[----:B------:R-:W-:Y:S02]  /*4d80*/  F2FP.F16.F32.PACK_AB R159, R20, R15 ;  /* 0x0000000f149f723e */ /* 0x000fe400000000ff */
[----:B------:R-:W1:Y:S08]  /*4d90*/  MUFU.EX2 R193, R193 ;  /* 0x000000c100c17308 */ /* 0x000e700000000800 */
[----:B------:R-:W3:Y:S01]  /*4da0*/  MUFU.EX2 R194, R194 ;  /* 0x000000c200c27308 */ /* 0x000ee20000000800 */
[C---:B--2---:R-:W-:Y:S01]  /*4db0*/  FADD.FTZ R0, R192.reuse, R13 ;  /* 0x0000000dc0007221 */ /* 0x044fe20000010000 */
[----:B------:R-:W-:-:S06]  /*4dc0*/  F2FP.F16.F32.PACK_AB R161, R192, R21 ;  /* 0x00000015c0a1723e */ /* 0x000fcc00000000ff */
[----:B------:R-:W2:Y:S01]  /*4dd0*/  MUFU.EX2 R195, R195 ;  /* 0x000000c300c37308 */ /* 0x000ea20000000800 */
[----:B-1----:R-:W-:-:S07]  /*4de0*/  FADD.FTZ R13, R193, R0 ;  /* 0x00000000c10d7221 */ /* 0x002fce0000010000 */
[----:B------:R-:W1:Y:S01]  /*4df0*/  MUFU.EX2 R196, R196 ;  /* 0x000000c400c47308 */ /* 0x000e620000000800 */
[----:B---3--:R-:W-:-:S07]  /*4e00*/  FADD.FTZ R0, R194, R13 ;  /* 0x0000000dc2007221 */ /* 0x008fce0000010000 */
[----:B------:R-:W3:Y:S01]  /*4e10*/  MUFU.EX2 R197, R197 ;  /* 0x000000c500c57308 */ /* 0x000ee20000000800 */
[----:B--2---:R-:W-:-:S07]  /*4e20*/  FADD.FTZ R13, R195, R0 ;  /* 0x00000000c30d7221 */ /* 0x004fce0000010000 */
[----:B------:R-:W2:Y:S01]  /*4e30*/  MUFU.EX2 R188, R188 ;  /* 0x000000bc00bc7308 */ /* 0x000ea20000000800 */
[----:B-1----:R-:W-:-:S07]  /*4e40*/  FADD.FTZ R0, R196, R13 ;  /* 0x0000000dc4007221 */ /* 0x002fce0000010000 */
[----:B------:R-:W1:Y:S01]  /*4e50*/  MUFU.EX2 R198, R198 ;  /* 0x000000c600c67308 */ /* 0x000e620000000800 */
[----:B---3--:R-:W-:-:S07]  /*4e60*/  FADD.FTZ R13, R197, R0 ;  /* 0x00000000c50d7221 */ /* 0x008fce0000010000 */
[----:B------:R-:W3:Y:S01]  /*4e70*/  MUFU.EX2 R185, R185 ;  /* 0x000000b900b97308 */ /* 0x000ee20000000800 */
[C---:B--2---:R-:W-:Y:S01]  /*4e80*/  FADD.FTZ R158, R188.reuse, R3 ;  /* 0x00000003bc9e7221 */ /* 0x044fe20000010000 */
[----:B------:R-:W-:-:S06]  /*4e90*/  F2FP.F16.F32.PACK_AB R170, R188, R183 ;  /* 0x000000b7bcaa723e */ /* 0x000fcc00000000ff */
[----:B------:R-:W2:Y:S01]  /*4ea0*/  MUFU.EX2 R201, R201 ;  /* 0x000000c900c97308 */ /* 0x000ea20000000800 */
[C---:B-1----:R-:W-:Y:S01]  /*4eb0*/  FADD.FTZ R0, R198.reuse, R13 ;  /* 0x0000000dc6007221 */ /* 0x042fe20000010000 */
[----:B------:R-:W-:-:S06]  /*4ec0*/  F2FP.F16.F32.PACK_AB R167, R198, R197 ;  /* 0x000000c5c6a7723e */ /* 0x000fcc00000000ff */
[----:B------:R-:W1:Y:S01]  /*4ed0*/  MUFU.EX2 R190, R190 ;  /* 0x000000be00be7308 */ /* 0x000e620000000800 */
[----:B---3--:R-:W-:Y:S01]  /*4ee0*/  FADD.FTZ R3, R185, R158 ;  /* 0x0000009eb9037221 */ /* 0x008fe20000010000 */
[----:B------:R-:W-:Y:S02]  /*4ef0*/  F2FP.F16.F32.PACK_AB R158, R174, R171 ;  /* 0x000000abae9e723e */ /* 0x000fe400000000ff */
[----:B------:R-:W-:-:S04]  /*4f00*/  F2FP.F16.F32.PACK_AB R174, R6, R187 ;  /* 0x000000bb06ae723e */ /* 0x000fc800000000ff */
[----:B------:R-:W3:Y:S01]  /*4f10*/  MUFU.EX2 R202, R202 ;  /* 0x000000ca00ca7308 */ /* 0x000ee20000000800 */
[----:B--2---:R-:W-:-:S07]  /*4f20*/  FADD.FTZ R13, R201, R0 ;  /* 0x00000000c90d7221 */ /* 0x004fce0000010000 */
[----:B------:R-:W2:Y:S01]  /*4f30*/  MUFU.EX2 R203, R203 ;  /* 0x000000cb00cb7308 */ /* 0x000ea20000000800 */
[C---:B-1----:R-:W-:Y:S01]  /*4f40*/  FADD.FTZ R168, R190.reuse, R3 ;  /* 0x00000003bea87221 */ /* 0x042fe20000010000 */
[----:B------:R-:W-:-:S03]  /*4f50*/  F2FP.F16.F32.PACK_AB R172, R190, R185 ;  /* 0x000000b9beac723e */ /* 0x000fc600000000ff */
[----:B------:R-:W-:Y:S01]  /*4f60*/  FADD.FTZ R3, R187, R168 ;  /* 0x000000a8bb037221 */ /* 0x000fe20000010000 */
[----:B------:R-:W-:Y:S02]  /*4f70*/  F2FP.F16.F32.PACK_AB R168, R184, R181 ;  /* 0x000000b5b8a8723e */ /* 0x000fe400000000ff */
[----:B------:R-:W1:Y:S01]  /*4f80*/  MUFU.EX2 R204, R204 ;  /* 0x000000cc00cc7308 */ /* 0x000e620000000800 */
[----:B---3--:R-:W-:Y:S01]  /*4f90*/  FADD.FTZ R0, R202, R13 ;  /* 0x0000000dca007221 */ /* 0x008fe20000010000 */
[----:B------:R-:W-:Y:S01]  /*4fa0*/  FADD.FTZ R3, R6, R3 ;  /* 0x0000000306037221 */ /* 0x000fe20000010000 */
[----:B------:R-:W-:-:S05]  /*4fb0*/  F2FP.F16.F32.PACK_AB R169, R202, R201 ;  /* 0x000000c9caa9723e */ /* 0x000fca00000000ff */
[----:B------:R3:W4:Y:S01]  /*4fc0*/  MUFU.EX2 R191, R163 ;  /* 0x000000a300bf7308 */ /* 0x0007220000000800 */
[----:B--2---:R-:W-:-:S07]  /*4fd0*/  FADD.FTZ R13, R203, R0 ;  /* 0x00000000cb0d7221 */ /* 0x004fce0000010000 */
[----:B------:R2:W5:Y:S01]  /*4fe0*/  MUFU.EX2 R14, R153 ;  /* 0x00000099000e7308 */ /* 0x0005620000000800 */
[----:B-1----:R-:W-:Y:S01]  /*4ff0*/  FADD.FTZ R0, R204, R13 ;  /* 0x0000000dcc007221 */ /* 0x002fe20000010000 */
[----:B---3--:R-:W-:Y:S02]  /*5000*/  F2FP.F16.F32.PACK_AB R163, R194, R193 ;  /* 0x000000c1c2a3723e */ /* 0x008fe400000000ff */
[----:B------:R-:W-:-:S04]  /*5010*/  F2FP.F16.F32.PACK_AB R171, R204, R203 ;  /* 0x000000cbccab723e */ /* 0x000fc800000000ff */
[----:B------:R1:W3:Y:S01]  /*5020*/  MUFU.EX2 R175, R165 ;  /* 0x000000a500af7308 */ /* 0x0002e20000000800 */
[----:B--2---:R-:W-:Y:S01]  /*5030*/  F2FP.F16.F32.PACK_AB R153, R7, R178 ;  /* 0x000000b20799723e */ /* 0x004fe200000000ff */
[----:B----4-:R-:W-:-:S06]  /*5040*/  FADD.FTZ R7, R191, R0 ;  /* 0x00000000bf077221 */ /* 0x010fcc0000010000 */
[----:B------:R2:W4:Y:S01]  /*5050*/  MUFU.EX2 R6, R155 ;  /* 0x0000009b00067308 */ /* 0x0005220000000800 */
[----:B-----5:R-:W-:Y:S01]  /*5060*/  FADD.FTZ R0, R14, R7 ;  /* 0x000000070e007221 */ /* 0x020fe20000010000 */
[----:B-1----:R-:W-:Y:S02]  /*5070*/  F2FP.F16.F32.PACK_AB R165, R196, R195 ;  /* 0x000000c3c4a5723e */ /* 0x002fe400000000ff */
[----:B------:R-:W-:Y:S01]  /*5080*/  F2FP.F16.F32.PACK_AB R173, R14, R191 ;  /* 0x000000bf0ead723e */ /* 0x000fe200000000ff */
[----:B---3--:R-:W-:Y:S01]  /*5090*/  FADD.FTZ R7, R175, R0 ;  /* 0x00000000af077221 */ /* 0x008fe20000010000 */
[----:B--2---:R-:W-:-:S03]  /*50a0*/  F2FP.F16.F32.PACK_AB R155, R10, R9 ;  /* 0x000000090a9b723e */ /* 0x004fc600000000ff */
[C---:B----4-:R-:W-:Y:S01]  /*50b0*/  FADD.FTZ R0, R6.reuse, R7 ;  /* 0x0000000706007221 */ /* 0x050fe20000010000 */
[----:B------:R-:W-:Y:S01]  /*50c0*/  F2FP.F16.F32.PACK_AB R175, R6, R175 ;  /* 0x000000af06af723e */ /* 0x000fe200000000ff */
[----:B------:R-:W-:Y:S06]  /*50d0*/  @!P0 BRA `(.L_x_24) ;  /* 0x0000000000048947 */ /* 0x000fec0003800000 */
[----:B------:R-:W-:Y:S01]  /*50e0*/  BPT.TRAP 0x1 ;  /* 0x000000040000795c */ /* 0x000fe20000300000 */
.L_x_24:
[----:B------:R-:W-:-:S04]  /*50f0*/  IMAD.U32 R6, RZ, RZ, UR25 ;  /* 0x00000019ff067e24 */ /* 0x000fc8000f8e00ff */
[----:B------:R1:W2:Y:S01]  /*5100*/  SYNCS.PHASECHK.TRANS64.TRYWAIT P3, [UR24+0x22850], R6 ;  /* 0x02285006ff0075a7 */ /* 0x0002a20008060158 */
[----:B------:R-:W-:Y:S05]  /*5110*/  @!P0 BRA `(.L_x_25) ;  /* 0x0000000000048947 */ /* 0x000fea0003800000 */
[----:B------:R-:W-:Y:S01]  /*5120*/  BPT.TRAP 0x1 ;  /* 0x000000040000795c */ /* 0x000fe20000300000 */
.L_x_25:
[----:B--2---:R-:W-:Y:S05]  /*5130*/  @P3 BRA `(.L_x_26) ;  /* 0x00000000000c3947 */ /* 0x004fea0003800000 */
[----:B-1----:R-:W-:-:S04]  /*5140*/  MOV R6, UR25 ;  /* 0x0000001900067c02 */ /* 0x002fc80008000f00 */
[----:B------:R-:W1:Y:S02]  /*5150*/  SYNCS.PHASECHK.TRANS64.TRYWAIT P3, [UR24+0x22850], R6 ;  /* 0x02285006ff0075a7 */ /* 0x000e640008060158 */
[----:B-1----:R-:W-:Y:S05]  /*5160*/  @!P3 BRA `(.L_x_27) ;  /* 0x0000004800c0b947 */ /* 0x002fea0003800000 */
.L_x_26:
[----:B-1----:R-:W-:Y:S01]  /*5170*/  VIADD R6, R18, 0x8 ;  /* 0x0000000812067836 */ /* 0x002fe20000000000 */
[----:B------:R-:W-:Y:S01]  /*5180*/  UIMAD UR11, UR39, 0xc00, UR21 ;  /* 0x00000c00270b78a4 */ /* 0x000fe2000f8e0215 */
[----:B------:R-:W-:Y:S01]  /*5190*/  @!P1 VIADD R199, R199, 0x22860 ;  /* 0x00022860c7c79836 */ /* 0x000fe20000000000 */
[----:B------:R-:W-:Y:S01]  /*51a0*/  UMOV UR7, 0x40000040 ;  /* 0x4000004000077882 */ /* 0x000fe20000000000 */
[----:B------:R-:W-:Y:S01]  /*51b0*/  IMAD.MOV.U32 R13, RZ, RZ, R4 ;  /* 0x000000ffff0d7224 */ /* 0x000fe200078e0004 */
[----:B------:R1:W-:Y:S02]  /*51c0*/  BAR.SYNC.DEFER_BLOCKING R6, 0x100 ;  /* 0x000400060000751d */ /* 0x0003e40000010000 */
[----:B------:R-:W-:-:S04]  /*51d0*/  @!P1 PRMT R199, RZ, 0x654, R199 ;  /* 0x00000654ffc79816 */ /* 0x000fc800000000c7 */
[----:B------:R-:W-:Y:S01]  /*51e0*/  UMOV UR6, UR11 ;  /* 0x0000000b00067c82 */ /* 0x000fe20008000000 */
[----:B-1----:R-:W-:Y:S01]  /*51f0*/  MOV R6, R5 ;  /* 0x0000000500067202 */ /* 0x002fe20000000f00 */
[----:B------:R-:W-:-:S06]  /*5200*/  WARPGROUP.ARRIVE ;  /* 0x00000000000079c5 */ /* 0x000fcc0000000000 */
        /* <DEDUP_REMOVED lines=33> */
[----:B------:R-:W-:Y:S05]  /*5420*/  @P2 BRA `(.L_x_28) ;  /* 0xffffffdc00442947 */ /* 0x000fea000383ffff */
.L_x_19:
[----:B---3--:R-:W3:Y:S01]  /*5430*/  SHFL.BFLY PT, R6, R3, 0x2, 0x1f ;  /* 0x0c401f0003067f89 */ /* 0x008ee200000e0000 */
[C---:B------:R-:W-:Y:S01]  /*5440*/  IADD3 R11, P0, R16.reuse, 0x20, RZ ;  /* 0x00000020100b7810 */ /* 0x040fe20007f1e0ff */
[----:B------:R-:W-:Y:S01]  /*5450*/  UIADD3 UR34, -UR37, URZ, URZ ;  /* 0x0000003f25227290 */ /* 0x000fe2000fffe13f */
[C---:B------:R-:W-:Y:S01]  /*5460*/  IADD3 R12, P4, R16.reuse, 0x60, RZ ;  /* 0x00000060100c7810 */ /* 0x040fe20007f9e0ff */
[----:B-1----:R-:W1:Y:S01]  /*5470*/  SHFL.BFLY PT, R7, R0, 0x2, 0x1f ;  /* 0x0c401f0000077f89 */ /* 0x002e6200000e0000 */
[----:B------:R-:W-:Y:S01]  /*5480*/  LOP3.LUT R9, R11, 0x380, RZ, 0xc0, !PT ;  /* 0x000003800b097812 */ /* 0x000fe200078ec0ff */
[----:B------:R-:W-:Y:S01]  /*5490*/  ULDC UR4, c[0x0][0xda8] ;  /* 0x00036a0000047ab9 */ /* 0x000fe20000000800 */
[C---:B------:R-:W-:Y:S01]  /*54a0*/  IADD3 R163, P3, R16.reuse, 0x4000, RZ ;  /* 0x0000400010a37810 */ /* 0x040fe20007f7e0ff */
[----:B------:R-:W-:Y:S01]  /*54b0*/  UIMAD UR34, UR4, UR34, UR44 ;  /* 0x00000022042272a4 */ /* 0x000fe2000f8e022c */
[C---:B------:R-:W-:Y:S01]  /*54c0*/  IADD3 R13, P2, R16.reuse, 0x4060, RZ ;  /* 0x00004060100d7810 */ /* 0x040fe20007f5e0ff */
[----:B------:R-:W-:Y:S01]  /*54d0*/  UIADD3 UR35, -UR36, URZ, URZ ;  /* 0x0000003f24237290 */ /* 0x000fe2000fffe13f */
[----:B------:R-:W-:Y:S01]  /*54e0*/  LOP3.LUT R162, R163, 0x380, RZ, 0xc0, !PT ;  /* 0x00000380a3a27812 */ /* 0x000fe200078ec0ff */
[----:B------:R-:W-:Y:S01]  /*54f0*/  ULDC UR4, c[0x0][0xdb4] ;  /* 0x00036d0000047ab9 */ /* 0x000fe20000000800 */
[----:B------:R-:W-:Y:S01]  /*5500*/  IADD3 R161, P1, R16, 0x40, RZ ;  /* 0x0000004010a17810 */ /* 0x000fe20007f3e0ff */
[----:B------:R-:W-:Y:S01]  /*5510*/  USHF.L.U32 UR34, UR34, 0x7, URZ ;  /* 0x0000000722227899 */ /* 0x000fe2000800063f */
[----:B------:R-:W-:Y:S01]  /*5520*/  SHF.R.U64 R162, R162, 0x3, RZ ;  /* 0x00000003a2a27819 */ /* 0x000fe200000012ff */
[----:B------:R-:W-:Y:S01]  /*5530*/  UIMAD UR35, UR4, UR35, UR37 ;  /* 0x00000023042372a4 */ /* 0x000fe2000f8e0225 */
[----:B------:R-:W-:Y:S01]  /*5540*/  LOP3.LUT R160, R161, 0x380, RZ, 0xc0, !PT ;  /* 0x00000380a1a07812 */ /* 0x000fe200078ec0ff */
[----:B------:R-:W-:Y:S01]  /*5550*/  ULDC.64 UR8, c[0x0][0xb70] ;  /* 0x0002dc0000087ab9 */ /* 0x000fe20000000a00 */
[----:B------:R-:W-:Y:S01]  /*5560*/  LOP3.LUT R162, R162, R163, RZ, 0x3c, !PT ;  /* 0x000000a3a2a27212 */ /* 0x000fe200078e3cff */
[----:B------:R-:W-:Y:S01]  /*5570*/  IMAD.X R163, RZ, RZ, R17, P3 ;  /* 0x000000ffffa37224 */ /* 0x000fe200018e0611 */
[----:B------:R-:W-:Y:S01]  /*5580*/  IADD3 R177, P3, R16, 0x8060, RZ ;  /* 0x0000806010b17810 */ /* 0x000fe20007f7e0ff */
[----:B------:R-:W-:Y:S01]  /*5590*/  USHF.R.S32.HI UR4, URZ, 0x1f, UR35 ;  /* 0x0000001f3f047899 */ /* 0x000fe20008011423 */
[----:B------:R-:W-:Y:S01]  /*55a0*/  SHF.R.U64 R160, R160, 0x3, RZ ;  /* 0x00000003a0a07819 */ /* 0x000fe200000012ff */
[----:B---3--:R-:W-:Y:S01]  /*55b0*/  FADD.FTZ R6, R6, R3 ;  /* 0x0000000306067221 */ /* 0x008fe20000010000 */
[----:B------:R-:W-:Y:S01]  /*55c0*/  LOP3.LUT R3, R12, 0x380, RZ, 0xc0, !PT ;  /* 0x000003800c037812 */ /* 0x000fe200078ec0ff */
[----:B------:R-:W-:Y:S01]  /*55d0*/  UIMAD UR6, UR4, UR8, URZ ;  /* 0x00000008040672a4 */ /* 0x000fe2000f8e023f */
[----:B------:R-:W-:Y:S01]  /*55e0*/  LOP3.LUT R176, R177, 0x380, RZ, 0xc0, !PT ;  /* 0x00000380b1b07812 */ /* 0x000fe200078ec0ff */
[----:B-1----:R-:W-:Y:S01]  /*55f0*/  FADD.FTZ R7, R7, R0 ;  /* 0x0000000007077221 */ /* 0x002fe20000010000 */
[----:B------:R-:W1:Y:S01]  /*5600*/  SHFL.BFLY PT, R169, R6, 0x1, 0x1f ;  /* 0x0c201f0006a97f89 */ /* 0x000e6200000e0000 */
[----:B------:R-:W-:Y:S01]  /*5610*/  SHF.R.U64 R0, R9, 0x3, RZ ;  /* 0x0000000309007819 */ /* 0x000fe200000012ff */
[----:B------:R-:W-:Y:S01]  /*5620*/  UIMAD.WIDE.U32 UR4, UR35, UR8, URZ ;  /* 0x00000008230472a5 */ /* 0x000fe2000f8e003f */
[----:B------:R-:W-:Y:S01]  /*5630*/  SHF.R.U64 R9, R3, 0x3, RZ ;  /* 0x0000000303097819 */ /* 0x000fe200000012ff */
[----:B------:R-:W3:Y:S01]  /*5640*/  SHFL.BFLY PT, R10, R7, 0x1, 0x1f ;  /* 0x0c201f00070a7f89 */ /* 0x000ee200000e0000 */
[----:B------:R-:W-:Y:S01]  /*5650*/  SHF.R.U64 R176, R176, 0x3, RZ ;  /* 0x00000003b0b07819 */ /* 0x000fe200000012ff */
[----:B------:R-:W-:Y:S01]  /*5660*/  ULDC UR7, c[0x0][0xa88] ;  /* 0x0002a20000077ab9 */ /* 0x000fe20000000800 */
[----:B------:R-:W-:Y:S01]  /*5670*/  LOP3.LUT R160, R160, R161, RZ, 0x3c, !PT ;  /* 0x000000a1a0a07212 */ /* 0x000fe200078e3cff */
[----:B------:R4:W-:Y:S06]  /*5680*/  BAR.ARV R8, 0x100 ;  /* 0x000400080000751d */ /* 0x0009ec0000002000 */
[----:B------:R-:W-:Y:S01]  /*5690*/  LOP3.LUT R176, R176, R177, RZ, 0x3c, !PT ;  /* 0x000000b1b0b07212 */ /* 0x000fe200078e3cff */
[--C-:B------:R-:W-:Y:S01]  /*56a0*/  IMAD.X R177, RZ, RZ, R17.reuse, P3 ;  /* 0x000000ffffb17224 */ /* 0x100fe200018e0611 */
[----:B----4-:R-:W-:Y:S01]  /*56b0*/  LOP3.LUT R8, R9, R12, RZ, 0x3c, !PT ;  /* 0x0000000c09087212 */ /* 0x010fe200078e3cff */
[----:B------:R-:W-:Y:S01]  /*56c0*/  IMAD.X R9, RZ, RZ, R17, P4 ;  /* 0x000000ffff097224 */ /* 0x000fe200020e0611 */
[----:B------:R-:W-:Y:S01]  /*56d0*/  LOP3.LUT R12, R13, 0x380, RZ, 0xc0, !PT ;  /* 0x000003800d0c7812 */ /* 0x000fe200078ec0ff */
[----:B------:R-:W-:Y:S06]  /*56e0*/  BAR.ARV 0x8, 0x120 ;  /* 0x0204800000007b1d */ /* 0x000fec0000002000 */
[----:B------:R-:W-:Y:S01]  /*56f0*/  SHF.R.U64 R12, R12, 0x3, RZ ;  /* 0x000000030c0c7819 */ /* 0x000fe200000012ff */
[----:B-1----:R-:W-:Y:S01]  /*5700*/  FADD.FTZ R169, R6, R169 ;  /* 0x000000a906a97221 */ /* 0x002fe20000010000 */
[----:B------:R-:W-:Y:S01]  /*5710*/  LOP3.LUT R6, R0, R11, RZ, 0x3c, !PT ;  /* 0x0000000b00067212 */ /* 0x000fe200078e3cff */
[----:B---3--:R-:W-:Y:S01]  /*5720*/  FADD.FTZ R167, R7, R10 ;  /* 0x0000000a07a77221 */ /* 0x008fe20000010000 */
[----:B------:R-:W-:Y:S01]  /*5730*/  LOP3.LUT R12, R12, R13, RZ, 0x3c, !PT ;  /* 0x0000000d0c0c7212 */ /* 0x000fe200078e3cff */
[--C-:B------:R-:W-:Y:S01]  /*5740*/  IMAD.X R13, RZ, RZ, R17.reuse, P2 ;  /* 0x000000ffff0d7224 */ /* 0x100fe200010e0611 */
[C---:B------:R-:W-:Y:S01]  /*5750*/  IADD3 R171, P2, R16.reuse, 0xc040, RZ ;  /* 0x0000c04010ab7810 */ /* 0x040fe20007f5e0ff */
[----:B------:R-:W-:Y:S01]  /*5760*/  IMAD.X R7, RZ, RZ, R17, P0 ;  /* 0x000000ffff077224 */ /* 0x000fe200000e0611 */
[----:B------:R-:W-:Y:S01]  /*5770*/  IADD3 R21, P0, R16, 0x8000, RZ ;  /* 0x0000800010157810 */ /* 0x000fe20007f1e0ff */
[----:B------:R-:W-:Y:S01]  /*5780*/  BAR.SYNC.DEFER_BLOCKING 0x1, 0x100 ;  /* 0x0044000000007b1d */ /* 0x000fe20000010000 */
[----:B------:R-:W-:Y:S01]  /*5790*/  LOP3.LUT R170, R171, 0x380, RZ, 0xc0, !PT ;  /* 0x00000380abaa7812 */ /* 0x000fe200078ec0ff */
[----:B------:R-:W-:Y:S01]  /*57a0*/  UIMAD UR6, UR35, UR9, UR6 ;  /* 0x00000009230672a4 */ /* 0x000fe2000f8e0206 */
[----:B------:R-:W-:-:S02]  /*57b0*/  FSETP.NE.FTZ.AND P3, PT, R169, RZ, PT ;  /* 0x000000ffa900720b */ /* 0x000fc40003f75000 */
[----:B------:R-:W-:Y:S02]  /*57c0*/  SHF.R.U64 R170, R170, 0x3, RZ ;  /* 0x00000003aaaa7819 */ /* 0x000fe400000012ff */
[----:B------:R-:W-:Y:S02]  /*57d0*/  LOP3.LUT R20, R21, 0x380, RZ, 0xc0, !PT ;  /* 0x0000038015147812 */ /* 0x000fe400078ec0ff */
[----:B------:R-:W-:Y:S01]  /*57e0*/  LOP3.LUT R170, R170, R171, RZ, 0x3c, !PT ;  /* 0x000000abaaaa7212 */ /* 0x000fe200078e3cff */
[----:B------:R-:W-:Y:S01]  /*57f0*/  IMAD.X R171, RZ, RZ, R17, P2 ;  /* 0x000000ffffab7224 */ /* 0x000fe200010e0611 */
[----:B------:R-:W-:Y:S02]  /*5800*/  IADD3 R157, P5, R16, 0x4040, RZ ;  /* 0x00004040109d7810 */ /* 0x000fe40007fbe0ff */
[----:B------:R-:W-:Y:S02]  /*5810*/  IADD3.X R161, RZ, R17, RZ, P1, !PT ;  /* 0x00000011ffa17210 */ /* 0x000fe40000ffe4ff */
[----:B------:R-:W-:-:S02]  /*5820*/  FSETP.NE.FTZ.AND P2, PT, R167, RZ, PT ;  /* 0x000000ffa700720b */ /* 0x000fc40003f55000 */
[----:B------:R-:W-:Y:S02]  /*5830*/  IADD3 R153, P1, R16, 0x8020, RZ ;  /* 0x0000802010997810 */ /* 0x000fe40007f3e0ff */
[----:B------:R-:W-:Y:S02]  /*5840*/  SHF.R.U64 R20, R20, 0x3, RZ ;  /* 0x0000000314147819 */ /* 0x000fe400000012ff */
[----:B------:R-:W-:Y:S01]  /*5850*/  MOV R159, R6 ;  /* 0x00000006009f7202 */ /* 0x000fe20000000f00 */
[----:B------:R-:W-:Y:S01]  /*5860*/  IMAD.MOV.U32 R6, RZ, RZ, RZ ;  /* 0x000000ffff067224 */ /* 0x000fe200078e00ff */
[----:B------:R-:W-:Y:S02]  /*5870*/  LOP3.LUT R156, R157, 0x380, RZ, 0xc0, !PT ;  /* 0x000003809d9c7812 */ /* 0x000fe400078ec0ff */
[----:B------:R-:W-:Y:S02]  /*5880*/  LOP3.LUT R152, R153, 0x380, RZ, 0xc0, !PT ;  /* 0x0000038099987812 */ /* 0x000fe400078ec0ff */
[----:B------:R-:W-:Y:S01]  /*5890*/  MOV R160, R160 ;  /* 0x000000a000a07202 */ /* 0x000fe20000000f00 */
[----:B------:R-:W1:Y:S01]  /*58a0*/  @P3 MUFU.RCP R6, R169 ;  /* 0x000000a900063308 */ /* 0x000e620000001000 */
[----:B------:R-:W-:-:S02]  /*58b0*/  LOP3.LUT R20, R20, R21, RZ, 0x3c, !PT ;  /* 0x0000001514147212 */ /* 0x000fc400078e3cff */
[----:B------:R-:W-:Y:S02]  /*58c0*/  MOV R161, R8 ;  /* 0x0000000800a17202 */ /* 0x000fe40000000f00 */
[----:B------:R-:W-:Y:S02]  /*58d0*/  IADD3.X R21, RZ, R17, RZ, P0, !PT ;  /* 0x00000011ff157210 */ /* 0x000fe400007fe4ff */
[----:B------:R-:W-:Y:S01]  /*58e0*/  MOV R8, RZ ;  /* 0x000000ff00087202 */ /* 0x000fe20000000f00 */
[----:B------:R-:W-:Y:S01]  /*58f0*/  @P3 MUFU.LG2 R169, R169 ;  /* 0x000000a900a93308 */ /* 0x000fe20000000c00 */
[----:B------:R-:W-:Y:S02]  /*5900*/  SHF.R.U64 R156, R156, 0x3, RZ ;  /* 0x000000039c9c7819 */ /* 0x000fe400000012ff */
[----:B------:R-:W-:Y:S02]  /*5910*/  IADD3 R165, P0, R16, 0xc060, RZ ;  /* 0x0000c06010a57810 */ /* 0x000fe40007f1e0ff */
[----:B------:R-:W-:-:S02]  /*5920*/  SHF.R.U64 R152, R152, 0x3, RZ ;  /* 0x0000000398987819 */ /* 0x000fc400000012ff */
[----:B------:R-:W-:Y:S01]  /*5930*/  IADD3 R11, P6, R16, 0x4020, RZ ;  /* 0x00004020100b7810 */ /* 0x000fe20007fde0ff */
[----:B------:R-:W3:Y:S01]  /*5940*/  @P2 MUFU.RCP R8, R167 ;  /* 0x000000a700082308 */ /* 0x000ee20000001000 */
[----:B------:R-:W-:Y:S01]  /*5950*/  LOP3.LUT R156, R156, R157, RZ, 0x3c, !PT ;  /* 0x0000009d9c9c7212 */ /* 0x000fe200078e3cff */
[--C-:B------:R-:W-:Y:S01]  /*5960*/  IMAD.X R157, RZ, RZ, R17.reuse, P5 ;  /* 0x000000ffff9d7224 */ /* 0x100fe200028e0611 */
[----:B------:R-:W-:Y:S01]  /*5970*/  LOP3.LUT R164, R165, 0x380, RZ, 0xc0, !PT ;  /* 0x00000380a5a47812 */ /* 0x000fe200078ec0ff */
[-C--:B-1----:R-:W-:Y:S01]  /*5980*/  FMUL.FTZ R25, R25, R6.reuse ;  /* 0x0000000619197220 */ /* 0x082fe20000410000 */
[----:B------:R-:W-:Y:S01]  /*5990*/  LOP3.LUT R152, R152, R153, RZ, 0x3c, !PT ;  /* 0x0000009998987212 */ /* 0x000fe200078e3cff */
[--C-:B------:R-:W-:Y:S01]  /*59a0*/  IMAD.X R153, RZ, RZ, R17.reuse, P1 ;  /* 0x000000ffff997224 */ /* 0x100fe200008e0611 */
[----:B------:R-:W-:Y:S01]  /*59b0*/  LOP3.LUT R10, R11, 0x380, RZ, 0xc0, !PT ;  /* 0x000003800b0a7812 */ /* 0x000fe200078ec0ff */
[----:B------:R-:W1:Y:S01]  /*59c0*/  @P2 MUFU.LG2 R167, R167 ;  /* 0x000000a700a72308 */ /* 0x000e620000000c00 */
[----:B------:R-:W-:Y:S01]  /*59d0*/  SHF.R.U64 R164, R164, 0x3, RZ ;  /* 0x00000003a4a47819 */ /* 0x000fe200000012ff */
[-C--:B------:R-:W-:Y:S01]  /*59e0*/  FMUL.FTZ R24, R24, R6.reuse ;  /* 0x0000000618187220 */ /* 0x080fe20000410000 */
[----:B------:R-:W-:Y:S01]  /*59f0*/  SHF.R.U64 R10, R10, 0x3, RZ ;  /* 0x000000030a0a7819 */ /* 0x000fe200000012ff */
[-C--:B------:R-:W-:Y:S01]  /*5a00*/  FMUL.FTZ R29, R29, R6.reuse ;  /* 0x000000061d1d7220 */ /* 0x080fe20000410000 */
[----:B------:R-:W-:Y:S01]  /*5a10*/  LOP3.LUT R15, R16, 0x380, RZ, 0xc0, !PT ;  /* 0x00000380100f7812 */ /* 0x000fe200078ec0ff */
[----:B------:R-:W-:Y:S01]  /*5a20*/  FMUL.FTZ R168, R32, R6 ;  /* 0x0000000620a87220 */ /* 0x000fe20000410000 */
[----:B------:R-:W-:Y:S01]  /*5a30*/  MOV R156, R156 ;  /* 0x0000009c009c7202 */ /* 0x000fe20000000f00 */
[----:B------:R-:W-:Y:S01]  /*5a40*/  FMUL.FTZ R166, R36, R6 ;  /* 0x0000000624a67220 */ /* 0x000fe20000410000 */
[----:B------:R-:W-:Y:S01]  /*5a50*/  MOV R157, R152 ;  /* 0x00000098009d7202 */ /* 0x000fe20000000f00 */
[----:B------:R-:W-:Y:S01]  /*5a60*/  VIADD R152, R200, UR34 ;  /* 0x00000022c8987c36 */ /* 0x000fe20008000000 */
[----:B------:R-:W-:Y:S01]  /*5a70*/  LOP3.LUT R164, R164, R165, RZ, 0x3c, !PT ;  /* 0x000000a5a4a47212 */ /* 0x000fe200078e3cff */
[-C--:B---3--:R-:W-:Y:S01]  /*5a80*/  FMUL.FTZ R27, R27, R8.reuse ;  /* 0x000000081b1b7220 */ /* 0x088fe20000410000 */
[----:B------:R-:W-:Y:S01]  /*5a90*/  IADD3.X R165, RZ, R17, RZ, P0, !PT ;  /* 0x00000011ffa57210 */ /* 0x000fe200007fe4ff */
[----:B------:R-:W-:Y:S01]  /*5aa0*/  VIADD R7, R152, 0x8 ;  /* 0x0000000898077836 */ /* 0x000fe20000000000 */
[----:B------:R-:W-:Y:S01]  /*5ab0*/  LOP3.LUT R10, R10, R11, RZ, 0x3c, !PT ;  /* 0x0000000b0a0a7212 */ /* 0x000fe200078e3cff */
[----:B------:R-:W-:Y:S01]  /*5ac0*/  FMUL.FTZ R31, R31, R8 ;  /* 0x000000081f1f7220 */ /* 0x000fe20000410000 */
[----:B------:R-:W-:Y:S01]  /*5ad0*/  SHF.R.U64 R15, R15, 0x3, RZ ;  /* 0x000000030f0f7819 */ /* 0x000fe200000012ff */
[-C--:B------:R-:W-:Y:S01]  /*5ae0*/  FMUL.FTZ R9, R41, R6.reuse ;  /* 0x0000000629097220 */ /* 0x080fe20000410000 */
[----:B------:R-:W-:Y:S01]  /*5af0*/  IADD3.X R11, RZ, R17, RZ, P6, !PT ;  /* 0x00000011ff0b7210 */ /* 0x000fe200037fe4ff */
[----:B------:R-:W-:Y:S01]  /*5b00*/  FMUL.FTZ R53, R53, R6 ;  /* 0x0000000635357220 */ /* 0x000fe20000410000 */
[----:B------:R-:W-:Y:S01]  /*5b10*/  MOV R3, R164 ;  /* 0x000000a400037202 */ /* 0x000fe20000000f00 */
[----:B------:R-:W-:Y:S01]  /*5b20*/  FMUL.FTZ R164, R40, R6 ;  /* 0x0000000628a47220 */ /* 0x000fe20000410000 */
[----:B------:R-:W-:Y:S01]  /*5b30*/  LOP3.LUT P0, RZ, R2, 0x3, RZ, 0xc0, !PT ;  /* 0x0000000302ff7812 */ /* 0x000fe2000780c0ff */
[----:B------:R-:W-:Y:S01]  /*5b40*/  IMAD.U32 R40, RZ, RZ, UR10 ;  /* 0x0000000aff287e24 */ /* 0x000fe2000f8e00ff */
[----:B------:R-:W-:Y:S01]  /*5b50*/  LOP3.LUT R14, R15, R16, RZ, 0x3c, !PT ;  /* 0x000000100f0e7212 */ /* 0x000fe200078e3cff */
[----:B------:R-:W-:Y:S01]  /*5b60*/  IMAD.MOV.U32 R15, RZ, RZ, R17 ;  /* 0x000000ffff0f7224 */ /* 0x000fe200078e0011 */
[----:B------:R-:W-:Y:S01]  /*5b70*/  MOV R162, R162 ;  /* 0x000000a200a27202 */ /* 0x000fe20000000f00 */
[----:B------:R-:W-:Y:S01]  /*5b80*/  FMUL.FTZ R165, R44, R6 ;  /* 0x000000062ca57220 */ /* 0x000fe20000410000 */
[----:B------:R-:W-:Y:S01]  /*5b90*/  MOV R163, R10 ;  /* 0x0000000a00a37202 */ /* 0x000fe20000000f00 */
[----:B------:R-:W-:Y:S01]  /*5ba0*/  FMUL.FTZ R10, R45, R6 ;  /* 0x000000062d0a7220 */ /* 0x000fe20000410000 */
[----:B------:R-:W-:Y:S01]  /*5bb0*/  MOV R155, R12 ;  /* 0x0000000c009b7202 */ /* 0x000fe20000000f00 */
[----:B------:R-:W-:Y:S01]  /*5bc0*/  FMUL.FTZ R13, R33, R6 ;  /* 0x00000006210d7220 */ /* 0x000fe20000410000 */
[----:B------:R-:W-:Y:S01]  /*5bd0*/  MOV R158, R20 ;  /* 0x00000014009e7202 */ /* 0x000fe20000000f00 */
[-C--:B------:R-:W-:Y:S01]  /*5be0*/  FMUL.FTZ R12, R49, R6.reuse ;  /* 0x00000006310c7220 */ /* 0x080fe20000410000 */
[----:B------:R-:W-:Y:S01]  /*5bf0*/  ISETP.GE.OR P1, PT, R7, UR7, P0 ;  /* 0x0000000707007c0c */ /* 0x000fe20008726670 */
[----:B------:R-:W-:Y:S01]  /*5c00*/  FMUL.FTZ R45, R64, R6 ;  /* 0x00000006402d7220 */ /* 0x000fe20000410000 */
[----:B------:R-:W-:Y:S01]  /*5c10*/  MOV R20, R170 ;  /* 0x000000aa00147202 */ /* 0x000fe20000000f00 */
[----:B------:R-:W-:Y:S01]  /*5c20*/  FMUL.FTZ R33, R72, R6 ;  /* 0x0000000648217220 */ /* 0x000fe20000410000 */
[----:B------:R-:W-:Y:S01]  /*5c30*/  MOV R49, UR10 ;  /* 0x0000000a00317c02 */ /* 0x000fe20008000f00 */
[----:B------:R-:W-:Y:S01]  /*5c40*/  FMUL.FTZ R64, R26, R8 ;  /* 0x000000081a407220 */ /* 0x000fe20000410000 */
[----:B------:R-:W-:Y:S01]  /*5c50*/  MOV R7, UR5 ;  /* 0x0000000500077c02 */ /* 0x000fe20008000f00 */
[----:B------:R-:W-:Y:S01]  /*5c60*/  FMUL.FTZ R170, R28, R6 ;  /* 0x000000061caa7220 */ /* 0x000fe20000410000 */
[----:B------:R-:W-:Y:S01]  /*5c70*/  @P3 FMUL.FTZ R7, R40, 0.69314718246459960938 ;  /* 0x3f31721828073820 */ /* 0x000fe20000410000 */
[----:B------:R-:W-:Y:S01]  /*5c80*/  FMUL.FTZ R72, R30, R8 ;  /* 0x000000081e487220 */ /* 0x000fe20000410000 */
[----:B------:R-:W-:Y:S01]  /*5c90*/  @P3 FMUL.FTZ R26, R169, 0.69314718246459960938 ;  /* 0x3f317218a91a3820 */ /* 0x000fe20000410000 */
[----:B------:R-:W-:Y:S01]  /*5ca0*/  IADD3 R179, P4, R16, 0x8040, RZ ;  /* 0x0000804010b37810 */ /* 0x000fe20007f9e0ff */
[----:B------:R-:W-:Y:S01]  /*5cb0*/  FMUL.FTZ R11, R37, R6 ;  /* 0x00000006250b7220 */ /* 0x000fe20000410000 */
[----:B------:R-:W-:Y:S01]  /*5cc0*/  MOV R14, R14 ;  /* 0x0000000e000e7202 */ /* 0x000fe20000000f00 */
[-C--:B------:R-:W-:Y:S01]  /*5cd0*/  FMUL.FTZ R15, R48, R6.reuse ;  /* 0x00000006300f7220 */ /* 0x080fe20000410000 */
[----:B------:R-:W-:Y:S01]  /*5ce0*/  IADD3 R175, P6, R16, 0xc000, RZ ;  /* 0x0000c00010af7810 */ /* 0x000fe20007fde0ff */
[-C--:B------:R-:W-:Y:S01]  /*5cf0*/  FMUL.FTZ R52, R52, R6.reuse ;  /* 0x0000000634347220 */ /* 0x080fe20000410000 */
        /* <DEDUP_REMOVED lines=45> */
[----:B------:R-:W-:Y:S01]  /*5fd0*/  FMUL.FTZ R148, R148, R6 ;  /* 0x0000000694947220 */ /* 0x000fe20000410000 */
[----:B------:R-:W-:Y:S01]  /*5fe0*/  IMAD.MOV.U32 R48, RZ, RZ, -0x800000 ;  /* 0xff800000ff307424 */ /* 0x000fe200078e00ff */
[----:B------:R-:W-:Y:S01]  /*5ff0*/  F2FP.F16.F32.PACK_AB R24, R25, R24 ;  /* 0x000000181918723e */ /* 0x000fe200000000ff */
[----:B------:R-:W-:Y:S01]  /*6000*/  IMAD.U32 R6, RZ, RZ, UR4 ;  /* 0x00000004ff067e24 */ /* 0x000fe2000f8e00ff */
[----:B------:R-:W-:Y:S01]  /*6010*/  IADD3 R173, P5, R16, 0xc020, RZ ;  /* 0x0000c02010ad7810 */ /* 0x000fe20007fbe0ff */
[----:B------:R-:W-:Y:S01]  /*6020*/  @P2 FMUL.FTZ R49, R49, 0.69314718246459960938 ;  /* 0x3f31721831312820 */ /* 0x000fe20000410000 */
[-C--:B------:R-:W-:Y:S01]  /*6030*/  FMUL.FTZ R35, R35, R8.reuse ;  /* 0x0000000823237220 */ /* 0x080fe20000410000 */
[-C--:B------:R-:W-:Y:S01]  /*6040*/  FMUL.FTZ R34, R34, R8.reuse ;  /* 0x0000000822227220 */ /* 0x080fe20000410000 */
[-C--:B------:R-:W-:Y:S01]  /*6050*/  FMUL.FTZ R39, R39, R8.reuse ;  /* 0x0000000827277220 */ /* 0x080fe20000410000 */
[----:B------:R-:W-:Y:S01]  /*6060*/  FMUL.FTZ R38, R38, R8 ;  /* 0x0000000826267220 */ /* 0x000fe20000410000 */
[----:B-1----:R-:W-:Y:S01]  /*6070*/  @P2 FMUL.FTZ R30, R167, 0.69314718246459960938 ;  /* 0x3f317218a71e2820 */ /* 0x002fe20000410000 */
[----:B------:R-:W-:Y:S01]  /*6080*/  @P3 FFMA.FTZ R48, R7, R4, R26 ;  /* 0x0000000407303223 */ /* 0x000fe2000001001a */
[----:B------:R-:W-:Y:S01]  /*6090*/  F2FP.F16.F32.PACK_AB R25, R27, R64 ;  /* 0x000000401b19723e */ /* 0x000fe200000000ff */
[-C--:B------:R-:W-:Y:S01]  /*60a0*/  FMUL.FTZ R43, R43, R8.reuse ;  /* 0x000000082b2b7220 */ /* 0x080fe20000410000 */
[----:B------:R-:W-:Y:S01]  /*60b0*/  LOP3.LUT R178, R179, 0x380, RZ, 0xc0, !PT ;  /* 0x00000380b3b27812 */ /* 0x000fe200078ec0ff */
[-C--:B------:R-:W-:Y:S01]  /*60c0*/  FMUL.FTZ R42, R42, R8.reuse ;  /* 0x000000082a2a7220 */ /* 0x080fe20000410000 */
[-C--:B------:R-:W-:Y:S01]  /*60d0*/  FMUL.FTZ R47, R47, R8.reuse ;  /* 0x000000082f2f7220 */ /* 0x080fe20000410000 */
[----:B------:R-:W-:Y:S01]  /*60e0*/  FMUL.FTZ R46, R46, R8 ;  /* 0x000000082e2e7220 */ /* 0x000fe20000410000 */
[----:B------:R-:W-:Y:S01]  /*60f0*/  F2FP.F16.F32.PACK_AB R26, R29, R170 ;  /* 0x000000aa1d1a723e */ /* 0x000fe200000000ff */
[----:B------:R-:W-:Y:S01]  /*6100*/  FMUL.FTZ R51, R51, R8 ;  /* 0x0000000833337220 */ /* 0x000fe20000410000 */
[----:B------:R-:W-:Y:S01]  /*6110*/  F2FP.F16.F32.PACK_AB R27, R31, R72 ;  /* 0x000000481f1b723e */ /* 0x000fe200000000ff */
[-C--:B------:R-:W-:Y:S01]  /*6120*/  FMUL.FTZ R50, R50, R8.reuse ;  /* 0x0000000832327220 */ /* 0x080fe20000410000 */
[----:B------:R-:W-:Y:S01]  /*6130*/  LOP3.LUT R174, R175, 0x380, RZ, 0xc0, !PT ;  /* 0x00000380afae7812 */ /* 0x000fe200078ec0ff */
[-C--:B------:R-:W-:Y:S01]  /*6140*/  FMUL.FTZ R55, R55, R8.reuse ;  /* 0x0000000837377220 */ /* 0x080fe20000410000 */
[----:B------:R-:W-:Y:S01]  /*6150*/  FMUL.FTZ R54, R54, R8 ;  /* 0x0000000836367220 */ /* 0x000fe20000410000 */
[----:B------:R-:W-:-:S02]  /*6160*/  IMAD.MOV.U32 R44, RZ, RZ, -0x800000 ;  /* 0xff800000ff2c7424 */ /* 0x000fc400078e00ff */
[-C--:B------:R-:W-:Y:S01]  /*6170*/  FMUL.FTZ R59, R59, R8.reuse ;  /* 0x000000083b3b7220 */ /* 0x080fe20000410000 */
[-C--:B------:R-:W-:Y:S01]  /*6180*/  FMUL.FTZ R58, R58, R8.reuse ;  /* 0x000000083a3a7220 */ /* 0x080fe20000410000 */
[-C--:B------:R-:W-:Y:S01]  /*6190*/  FMUL.FTZ R63, R63, R8.reuse ;  /* 0x000000083f3f7220 */ /* 0x080fe20000410000 */
[-C--:B------:R-:W-:Y:S01]  /*61a0*/  FMUL.FTZ R62, R62, R8.reuse ;  /* 0x000000083e3e7220 */ /* 0x080fe20000410000 */
[----:B------:R-:W-:Y:S01]  /*61b0*/  LOP3.LUT R172, R173, 0x380, RZ, 0xc0, !PT ;  /* 0x00000380adac7812 */ /* 0x000fe200078ec0ff */
        /* <DEDUP_REMOVED lines=44> */
[----:B------:R-:W-:Y:S01]  /*6480*/  @P2 FFMA.FTZ R44, R49, R5, R30 ;  /* 0x00000005312c2223 */ /* 0x000fe2000001001e */
[----:B------:R-:W-:Y:S01]  /*6490*/  IMAD.MOV.U32 R40, RZ, RZ, R6 ;  /* 0x000000ffff287224 */ /* 0x000fe200078e0006 */
[----:B------:R-:W-:Y:S01]  /*64a0*/  SHF.R.U64 R178, R178, 0x3, RZ ;  /* 0x00000003b2b27819 */ /* 0x000fe200000012ff */
[----:B------:R1:W-:Y:S01]  /*64b0*/  STSM.16.M88.4 [R14], R24 ;  /* 0x000000180e007844 */ /* 0x0003e20000000200 */
[----:B------:R-:W-:Y:S01]  /*64c0*/  F2FP.F16.F32.PACK_AB R4, R13, R168 ;  /* 0x000000a80d04723e */ /* 0x000fe200000000ff */
[----:B------:R-:W-:Y:S01]  /*64d0*/  UIADD3 UR4, UR5, UR6, URZ ;  /* 0x0000000605047290 */ /* 0x000fe2000fffe03f */
[----:B------:R-:W-:-:S02]  /*64e0*/  F2FP.F16.F32.PACK_AB R5, R35, R34 ;  /* 0x000000222305723e */ /* 0x000fc400000000ff */
[----:B------:R-:W-:Y:S02]  /*64f0*/  F2FP.F16.F32.PACK_AB R6, R11, R166 ;  /* 0x000000a60b06723e */ /* 0x000fe400000000ff */
[----:B------:R-:W-:Y:S01]  /*6500*/  F2FP.F16.F32.PACK_AB R7, R39, R38 ;  /* 0x000000262707723e */ /* 0x000fe200000000ff */
[----:B------:R-:W-:Y:S01]  /*6510*/  IMAD.U32 R41, RZ, RZ, UR4 ;  /* 0x00000004ff297e24 */ /* 0x000fe2000f8e00ff */
[----:B------:R-:W-:Y:S01]  /*6520*/  F2FP.F16.F32.PACK_AB R8, R9, R164 ;  /* 0x000000a40908723e */ /* 0x000fe200000000ff */
[----:B------:R-:W-:Y:S01]  /*6530*/  USHF.R.S32.HI UR4, URZ, 0x1f, UR36 ;  /* 0x0000001f3f047899 */ /* 0x000fe20008011424 */
[----:B------:R-:W-:Y:S01]  /*6540*/  SHF.R.U64 R174, R174, 0x3, RZ ;  /* 0x00000003aeae7819 */ /* 0x000fe200000012ff */
[----:B------:R-:W-:Y:S01]  /*6550*/  STSM.16.M88.4 [R159], R4 ;  /* 0x000000049f007844 */ /* 0x000fe20000000200 */
[----:B------:R-:W-:Y:S02]  /*6560*/  F2FP.F16.F32.PACK_AB R9, R43, R42 ;  /* 0x0000002a2b09723e */ /* 0x000fe400000000ff */
[----:B------:R-:W-:Y:S01]  /*6570*/  F2FP.F16.F32.PACK_AB R10, R10, R165 ;  /* 0x000000a50a0a723e */ /* 0x000fe200000000ff */
[----:B------:R-:W3:Y:S01]  /*6580*/  LDC.64 R42, c[0x0][0xb78] ;  /* 0x0002de00ff2a7b82 */ /* 0x000ee20000000a00 */
[----:B------:R-:W-:-:S02]  /*6590*/  F2FP.F16.F32.PACK_AB R11, R47, R46 ;  /* 0x0000002e2f0b723e */ /* 0x000fc400000000ff */
[----:B------:R-:W-:Y:S02]  /*65a0*/  F2FP.F16.F32.PACK_AB R12, R12, R15 ;  /* 0x0000000f0c0c723e */ /* 0x000fe400000000ff */
[----:B------:R-:W-:Y:S01]  /*65b0*/  F2FP.F16.F32.PACK_AB R13, R51, R50 ;  /* 0x00000032330d723e */ /* 0x000fe200000000ff */
[----:B------:R-:W-:Y:S01]  /*65c0*/  STSM.16.M88.4 [R160], R8 ;  /* 0x00000008a0007844 */ /* 0x000fe20000000200 */
[----:B-1----:R-:W-:Y:S02]  /*65d0*/  F2FP.F16.F32.PACK_AB R14, R53, R52 ;  /* 0x00000034350e723e */ /* 0x002fe400000000ff */
[----:B------:R-:W-:Y:S02]  /*65e0*/  F2FP.F16.F32.PACK_AB R15, R55, R54 ;  /* 0x00000036370f723e */ /* 0x000fe400000000ff */
[----:B------:R-:W-:Y:S02]  /*65f0*/  SHF.R.U64 R172, R172, 0x3, RZ ;  /* 0x00000003acac7819 */ /* 0x000fe400000012ff */
[----:B------:R-:W-:Y:S01]  /*6600*/  F2FP.F16.F32.PACK_AB R24, R57, R56 ;  /* 0x000000383918723e */ /* 0x000fe200000000ff */
[----:B------:R1:W-:Y:S01]  /*6610*/  STSM.16.M88.4 [R161], R12 ;  /* 0x0000000ca1007844 */ /* 0x0003e20000000200 */
[----:B------:R-:W-:-:S02]  /*6620*/  F2FP.F16.F32.PACK_AB R25, R59, R58 ;  /* 0x0000003a3b19723e */ /* 0x000fc400000000ff */
[----:B------:R-:W-:Y:S02]  /*6630*/  F2FP.F16.F32.PACK_AB R26, R61, R60 ;  /* 0x0000003c3d1a723e */ /* 0x000fe400000000ff */
[----:B------:R-:W-:Y:S02]  /*6640*/  F2FP.F16.F32.PACK_AB R27, R63, R62 ;  /* 0x0000003e3f1b723e */ /* 0x000fe400000000ff */
[----:B------:R-:W-:Y:S02]  /*6650*/  LOP3.LUT R178, R178, R179, RZ, 0x3c, !PT ;  /* 0x000000b3b2b27212 */ /* 0x000fe400078e3cff */
[----:B------:R-:W-:Y:S01]  /*6660*/  F2FP.F16.F32.PACK_AB R28, R28, R45 ;  /* 0x0000002d1c1c723e */ /* 0x000fe200000000ff */
[----:B------:R-:W-:Y:S01]  /*6670*/  STSM.16.M88.4 [R162], R24 ;  /* 0x00000018a2007844 */ /* 0x000fe20000000200 */
[----:B------:R-:W-:Y:S01]  /*6680*/  F2FP.F16.F32.PACK_AB R29, R67, R66 ;  /* 0x00000042431d723e */ /* 0x000fe200000000ff */
[----:B---3--:R-:W-:Y:S01]  /*6690*/  IMAD.WIDE.U32 R40, R42, UR36, R40 ;  /* 0x000000242a287c25 */ /* 0x008fe2000f8e0028 */
[----:B------:R-:W-:-:S02]  /*66a0*/  F2FP.F16.F32.PACK_AB R30, R69, R68 ;  /* 0x00000044451e723e */ /* 0x000fc400000000ff */
[----:B------:R-:W-:Y:S01]  /*66b0*/  F2FP.F16.F32.PACK_AB R31, R71, R70 ;  /* 0x00000046471f723e */ /* 0x000fe200000000ff */
[----:B-1----:R-:W-:Y:S01]  /*66c0*/  IMAD R12, R42, UR4, RZ ;  /* 0x000000042a0c7c24 */ /* 0x002fe2000f8e02ff */
[----:B------:R-:W-:Y:S01]  /*66d0*/  F2FP.F16.F32.PACK_AB R32, R32, R33 ;  /* 0x000000212020723e */ /* 0x000fe200000000ff */
[----:B------:R-:W-:Y:S01]  /*66e0*/  ULDC.64 UR4, c[0x0][0xb40] ;  /* 0x0002d00000047ab9 */ /* 0x000fe20000000a00 */
[----:B------:R-:W-:Y:S01]  /*66f0*/  LOP3.LUT R174, R174, R175, RZ, 0x3c, !PT ;  /* 0x000000afaeae7212 */ /* 0x000fe200078e3cff */
[----:B------:R-:W-:Y:S01]  /*6700*/  IMAD.X R175, RZ, RZ, R17, P6 ;  /* 0x000000ffffaf7224 */ /* 0x000fe200030e0611 */
[----:B------:R-:W-:Y:S01]  /*6710*/  IADD3.X R179, RZ, R17, RZ, P4, !PT ;  /* 0x00000011ffb37210 */ /* 0x000fe200027fe4ff */
[----:B------:R-:W-:Y:S01]  /*6720*/  STSM.16.M88.4 [R163], R28 ;  /* 0x0000001ca3007844 */ /* 0x000fe20000000200 */
[----:B------:R-:W-:Y:S01]  /*6730*/  F2FP.F16.F32.PACK_AB R33, R75, R74 ;  /* 0x0000004a4b21723e */ /* 0x000fe200000000ff */
[----:B------:R-:W-:Y:S01]  /*6740*/  IMAD R12, R43, UR36, R12 ;  /* 0x000000242b0c7c24 */ /* 0x000fe2000f8e020c */
[----:B------:R-:W-:-:S02]  /*6750*/  F2FP.F16.F32.PACK_AB R34, R77, R76 ;  /* 0x0000004c4d22723e */ /* 0x000fc400000000ff */
[----:B------:R-:W-:Y:S02]  /*6760*/  F2FP.F16.F32.PACK_AB R35, R79, R78 ;  /* 0x0000004e4f23723e */ /* 0x000fe400000000ff */
[----:B------:R-:W-:Y:S02]  /*6770*/  F2FP.F16.F32.PACK_AB R36, R36, R37 ;  /* 0x000000252424723e */ /* 0x000fe400000000ff */
[----:B------:R-:W-:Y:S01]  /*6780*/  F2FP.F16.F32.PACK_AB R37, R83, R82 ;  /* 0x000000525325723e */ /* 0x000fe200000000ff */
[----:B------:R-:W-:Y:S01]  /*6790*/  STSM.16.M88.4 [R156], R32 ;  /* 0x000000209c007844 */ /* 0x000fe20000000200 */
[----:B------:R-:W-:Y:S02]  /*67a0*/  F2FP.F16.F32.PACK_AB R38, R85, R84 ;  /* 0x000000545526723e */ /* 0x000fe400000000ff */
[----:B------:R-:W-:Y:S02]  /*67b0*/  F2FP.F16.F32.PACK_AB R39, R87, R86 ;  /* 0x000000565727723e */ /* 0x000fe400000000ff */
[----:B------:R-:W-:-:S02]  /*67c0*/  LOP3.LUT R172, R172, R173, RZ, 0x3c, !PT ;  /* 0x000000adacac7212 */ /* 0x000fc400078e3cff */
[----:B------:R-:W-:Y:S01]  /*67d0*/  F2FP.F16.F32.PACK_AB R4, R89, R88 ;  /* 0x000000585904723e */ /* 0x000fe200000000ff */
[----:B------:R-:W-:Y:S01]  /*67e0*/  STSM.16.M88.4 [R155], R36 ;  /* 0x000000249b007844 */ /* 0x000fe20000000200 */
[----:B------:R-:W-:Y:S02]  /*67f0*/  F2FP.F16.F32.PACK_AB R5, R91, R90 ;  /* 0x0000005a5b05723e */ /* 0x000fe400000000ff */
[----:B------:R-:W-:Y:S02]  /*6800*/  F2FP.F16.F32.PACK_AB R6, R93, R92 ;  /* 0x0000005c5d06723e */ /* 0x000fe400000000ff */
[----:B------:R-:W-:Y:S02]  /*6810*/  F2FP.F16.F32.PACK_AB R7, R95, R94 ;  /* 0x0000005e5f07723e */ /* 0x000fe400000000ff */
[----:B------:R-:W-:Y:S02]  /*6820*/  F2FP.F16.F32.PACK_AB R104, R105, R104 ;  /* 0x000000686968723e */ /* 0x000fe400000000ff */
[----:B------:R-:W-:Y:S01]  /*6830*/  IADD3.X R173, RZ, R17, RZ, P5, !PT ;  /* 0x00000011ffad7210 */ /* 0x000fe20002ffe4ff */
[----:B------:R1:W-:Y:S01]  /*6840*/  STSM.16.M88.4 [R158], R4 ;  /* 0x000000049e007844 */ /* 0x0003e20000000200 */
[----:B------:R-:W-:-:S02]  /*6850*/  F2FP.F16.F32.PACK_AB R8, R97, R96 ;  /* 0x000000606108723e */ /* 0x000fc400000000ff */
[----:B------:R-:W-:Y:S01]  /*6860*/  F2FP.F16.F32.PACK_AB R9, R99, R98 ;  /* 0x000000626309723e */ /* 0x000fe200000000ff */
[----:B------:R-:W3:Y:S01]  /*6870*/  SHFL.IDX PT, R6, R22, RZ, 0x1f ;  /* 0x00001fff16067589 */ /* 0x000ee200000e0000 */
[----:B------:R-:W-:Y:S02]  /*6880*/  F2FP.F16.F32.PACK_AB R10, R101, R100 ;  /* 0x00000064650a723e */ /* 0x000fe400000000ff */
[----:B------:R-:W-:Y:S02]  /*6890*/  F2FP.F16.F32.PACK_AB R11, R103, R102 ;  /* 0x00000066670b723e */ /* 0x000fe400000000ff */
[----:B------:R-:W-:Y:S02]  /*68a0*/  F2FP.F16.F32.PACK_AB R105, R107, R106 ;  /* 0x0000006a6b69723e */ /* 0x000fe400000000ff */
[----:B------:R-:W-:Y:S01]  /*68b0*/  F2FP.F16.F32.PACK_AB R112, R113, R112 ;  /* 0x000000707170723e */ /* 0x000fe200000000ff */
[----:B------:R4:W-:Y:S01]  /*68c0*/  STSM.16.M88.4 [R157], R8 ;  /* 0x000000089d007844 */ /* 0x0009e20000000200 */
[----:B------:R-:W-:-:S02]  /*68d0*/  MOV R21, R178 ;  /* 0x000000b200157202 */ /* 0x000fc40000000f00 */
[----:B------:R-:W-:Y:S02]  /*68e0*/  F2FP.F16.F32.PACK_AB R106, R109, R108 ;  /* 0x0000006c6d6a723e */ /* 0x000fe400000000ff */
[----:B------:R-:W-:Y:S02]  /*68f0*/  F2FP.F16.F32.PACK_AB R107, R111, R110 ;  /* 0x0000006e6f6b723e */ /* 0x000fe400000000ff */
[----:B------:R-:W-:Y:S02]  /*6900*/  F2FP.F16.F32.PACK_AB R113, R115, R114 ;  /* 0x000000727371723e */ /* 0x000fe400000000ff */
[----:B------:R-:W-:Y:S01]  /*6910*/  F2FP.F16.F32.PACK_AB R120, R121, R120 ;  /* 0x000000787978723e */ /* 0x000fe200000000ff */
[----:B------:R4:W-:Y:S01]  /*6920*/  STSM.16.M88.4 [R21], R104 ;  /* 0x0000006815007844 */ /* 0x0009e20000000200 */
[----:B------:R-:W-:Y:S02]  /*6930*/  MOV R154, R176 ;  /* 0x000000b0009a7202 */ /* 0x000fe40000000f00 */
[----:B------:R-:W-:-:S02]  /*6940*/  F2FP.F16.F32.PACK_AB R114, R117, R116 ;  /* 0x000000747572723e */ /* 0x000fc400000000ff */
[----:B------:R-:W-:Y:S02]  /*6950*/  F2FP.F16.F32.PACK_AB R115, R119, R118 ;  /* 0x000000767773723e */ /* 0x000fe400000000ff */
[----:B------:R-:W-:Y:S02]  /*6960*/  F2FP.F16.F32.PACK_AB R121, R123, R122 ;  /* 0x0000007a7b79723e */ /* 0x000fe400000000ff */
[----:B------:R-:W-:Y:S01]  /*6970*/  F2FP.F16.F32.PACK_AB R128, R129, R128 ;  /* 0x000000808180723e */ /* 0x000fe200000000ff */
[----:B------:R4:W-:Y:S01]  /*6980*/  STSM.16.M88.4 [R154], R112 ;  /* 0x000000709a007844 */ /* 0x0009e20000000200 */
[----:B------:R-:W-:Y:S02]  /*6990*/  MOV R153, R174 ;  /* 0x000000ae00997202 */ /* 0x000fe40000000f00 */
[----:B------:R-:W-:Y:S02]  /*69a0*/  F2FP.F16.F32.PACK_AB R122, R125, R124 ;  /* 0x0000007c7d7a723e */ /* 0x000fe400000000ff */
[----:B------:R-:W-:-:S02]  /*69b0*/  F2FP.F16.F32.PACK_AB R123, R127, R126 ;  /* 0x0000007e7f7b723e */ /* 0x000fc400000000ff */
[----:B------:R-:W-:Y:S02]  /*69c0*/  F2FP.F16.F32.PACK_AB R129, R131, R130 ;  /* 0x000000828381723e */ /* 0x000fe400000000ff */
[----:B------:R-:W-:Y:S01]  /*69d0*/  F2FP.F16.F32.PACK_AB R136, R137, R136 ;  /* 0x000000888988723e */ /* 0x000fe200000000ff */
[----:B------:R4:W-:Y:S01]  /*69e0*/  STSM.16.M88.4 [R153], R120 ;  /* 0x0000007899007844 */ /* 0x0009e20000000200 */
[----:B------:R-:W-:Y:S02]  /*69f0*/  MOV R0, R172 ;  /* 0x000000ac00007202 */ /* 0x000fe40000000f00 */
[----:B------:R-:W-:Y:S02]  /*6a00*/  F2FP.F16.F32.PACK_AB R130, R133, R132 ;  /* 0x000000848582723e */ /* 0x000fe400000000ff */
[----:B------:R-:W-:Y:S02]  /*6a10*/  F2FP.F16.F32.PACK_AB R131, R135, R134 ;  /* 0x000000868783723e */ /* 0x000fe400000000ff */
[----:B------:R-:W-:-:S02]  /*6a20*/  F2FP.F16.F32.PACK_AB R137, R139, R138 ;  /* 0x0000008a8b89723e */ /* 0x000fc400000000ff */
[----:B------:R-:W-:Y:S01]  /*6a30*/  F2FP.F16.F32.PACK_AB R144, R145, R144 ;  /* 0x000000909190723e */ /* 0x000fe200000000ff */
[----:B------:R4:W-:Y:S01]  /*6a40*/  STSM.16.M88.4 [R0], R128 ;  /* 0x0000008000007844 */ /* 0x0009e20000000200 */
[----:B------:R-:W-:Y:S02]  /*6a50*/  F2FP.F16.F32.PACK_AB R138, R141, R140 ;  /* 0x0000008c8d8a723e */ /* 0x000fe400000000ff */
[----:B------:R-:W-:Y:S02]  /*6a60*/  F2FP.F16.F32.PACK_AB R139, R143, R142 ;  /* 0x0000008e8f8b723e */ /* 0x000fe400000000ff */
[----:B------:R-:W-:Y:S02]  /*6a70*/  F2FP.F16.F32.PACK_AB R145, R147, R146 ;  /* 0x000000929391723e */ /* 0x000fe400000000ff */
[----:B------:R-:W-:Y:S01]  /*6a80*/  F2FP.F16.F32.PACK_AB R146, R149, R148 ;  /* 0x000000949592723e */ /* 0x000fe200000000ff */
[----:B------:R4:W-:Y:S01]  /*6a90*/  STSM.16.M88.4 [R20], R136 ;  /* 0x0000008814007844 */ /* 0x0009e20000000200 */
[----:B------:R-:W-:-:S02]  /*6aa0*/  F2FP.F16.F32.PACK_AB R147, R151, R150 ;  /* 0x000000969793723e */ /* 0x000fc400000000ff */
[C---:B------:R-:W-:Y:S02]  /*6ab0*/  ISETP.GE.OR P0, PT, R152.reuse, UR7, P0 ;  /* 0x0000000798007c0c */ /* 0x040fe40008706670 */
[----:B-1----:R-:W-:Y:S01]  /*6ac0*/  SHF.R.S32.HI R5, RZ, 0x1f, R152 ;  /* 0x0000001fff057819 */ /* 0x002fe20000011498 */
[----:B------:R4:W-:Y:S01]  /*6ad0*/  STSM.16.M88.4 [R3], R144 ;  /* 0x0000009003007844 */ /* 0x0009e20000000200 */
[----:B------:R-:W-:Y:S01]  /*6ae0*/  IADD3 R152, P2, R152, R40, RZ ;  /* 0x0000002898987210 */ /* 0x000fe20007f5e0ff */
[----:B------:R-:W-:Y:S01]  /*6af0*/  @!PT LDS RZ, [RZ] ;  /* 0x00000000fffff984 */ /* 0x000fe20000000800 */
[----:B------:R-:W-:Y:S01]  /*6b00*/  @!PT LDS RZ, [RZ] ;  /* 0x00000000fffff984 */ /* 0x000fe20000000800 */
[----:B------:R-:W-:Y:S01]  /*6b10*/  @!PT LDS RZ, [RZ] ;  /* 0x00000000fffff984 */ /* 0x000fe20000000800 */
[----:B------:R1:W-:Y:S06]  /*6b20*/  MEMBAR.ALL.CTA ;  /* 0x0000000000007992 */ /* 0x0003ec0000008000 */
[----:B-1----:R-:W1:Y:S01]  /*6b30*/  FENCE.VIEW.ASYNC.S ;  /* 0x00000000000073c6 */ /* 0x002e620000000000 */
[----:B------:R-:W-:Y:S01]  /*6b40*/  IADD3.X R5, R5, R41, R12, P2, !PT ;  /* 0x0000002905057210 */ /* 0x000fe200017fe40c */
[----:B-1----:R-:W-:Y:S06]  /*6b50*/  BAR.ARV 0x1, 0x120 ;  /* 0x0044800000007b1d */ /* 0x002fec0000002000 */
[----:B------:R-:W-:Y:S01]  /*6b60*/  LEA R4, P2, R152, UR4, 0x2 ;  /* 0x0000000498047c11 */ /* 0x000fe2000f8410ff */
[----:B------:R-:W-:-:S02]  /*6b70*/  ULDC UR4, c[0x0][0xc] ;  /* 0x0000030000047ab9 */ /* 0x000fc40000000800 */
[----:B------:R-:W-:Y:S01]  /*6b80*/  UIADD3 UR44, UR4, UR44, URZ ;  /* 0x0000002c042c7290 */ /* 0x000fe2000fffe03f */
[----:B------:R-:W-:-:S05]  /*6b90*/  LEA.HI.X R5, R152, UR5, R5, 0x2, P2 ;  /* 0x0000000598057c11 */ /* 0x000fca00090f1405 */
[----:B------:R4:W-:Y:S04]  /*6ba0*/  @!P1 STG.E desc[UR40][R4.64+0x20], R44 ;  /* 0x0000202c04009986 */ /* 0x0009e8000c101928 */
[----:B------:R4:W-:Y:S01]  /*6bb0*/  @!P0 STG.E desc[UR40][R4.64], R48 ;  /* 0x0000003004008986 */ /* 0x0009e2000c101928 */
[----:B---3--:R-:W-:-:S13]  /*6bc0*/  ISETP.NE.AND P0, PT, R6, 0x7, PT ;  /* 0x000000070600780c */ /* 0x008fda0003f05270 */
[----:B----4-:R-:W-:Y:S05]  /*6bd0*/  @P0 BRA `(.L_x_29) ;  /* 0x00000000007c0947 */ /* 0x010fea0003800000 */
[----:B------:R-:W-:Y:S01]  /*6be0*/  BAR.SYNC.DEFER_BLOCKING 0x1, 0x120 ;  /* 0x0044800000007b1d */ /* 0x000fe20000010000 */
[----:B------:R-:W-:-:S05]  /*6bf0*/  ELECT P0, URZ, PT ;  /* 0x00000000003f782f */ /* 0x000fca0003800000 */
[----:B------:R-:W-:Y:S08]  /*6c00*/  BSSY B0, `(.L_x_29) ;  /* 0x000001c000007945 */ /* 0x000ff00003800000 */
[----:B------:R-:W-:Y:S05]  /*6c10*/  @!P0 BRA `(.L_x_30) ;  /* 0x0000000000688947 */ /* 0x000fea0003800000 */
[----:B------:R-:W-:Y:S02]  /*6c20*/  UIADD3 UR4, UP0, UR48, 0x9f0, URZ ;  /* 0x000009f030047890 */ /* 0x000fe4000ff1e03f */
[----:B------:R-:W-:Y:S02]  /*6c30*/  UIADD3 UR6, UR46, 0x4000, URZ ;  /* 0x000040002e067890 */ /* 0x000fe4000fffe03f */
[----:B------:R-:W-:Y:S02]  /*6c40*/  UIADD3.X UR5, URZ, UR49, URZ, UP0, !UPT ;  /* 0x000000313f057290 */ /* 0x000fe400087fe43f */
[----:B------:R-:W-:Y:S01]  /*6c50*/  UIADD3 UR8, UR46, 0x8000, URZ ;  /* 0x000080002e087890 */ /* 0x000fe2000fffe03f */
[----:B------:R-:W-:Y:S01]  /*6c60*/  UMOV UR33, URZ ;  /* 0x0000003f00217c82 */ /* 0x000fe20008000000 */
[----:B------:R-:W-:Y:S01]  /*6c70*/  UMOV UR37, URZ ;  /* 0x0000003f00257c82 */ /* 0x000fe20008000000 */
[----:B------:R-:W-:Y:S01]  /*6c80*/  UMOV UR32, UR46 ;  /* 0x0000002e00207c82 */ /* 0x000fe20008000000 */
[----:B------:R-:W-:Y:S01]  /*6c90*/  UMOV UR7, 0x40 ;  /* 0x0000004000077882 */ /* 0x000fe20000000000 */
[----:B------:R-:W-:-:S02]  /*6ca0*/  UIADD3 UR9, UR46, 0xc000, URZ ;  /* 0x0000c0002e097890 */ /* 0x000fc4000fffe03f */
[----:B------:R1:W-:Y:S02]  /*6cb0*/  UTMASTG.5D [UR32], [UR4] ;  /* 0x00000020040073b5 */ /* 0x0003e40008020000 */
[----:B-1----:R-:W-:Y:S01]  /*6cc0*/  UMOV UR32, UR6 ;  /* 0x0000000600207c82 */ /* 0x002fe20008000000 */
[----:B------:R-:W-:Y:S01]  /*6cd0*/  UMOV UR33, UR7 ;  /* 0x0000000700217c82 */ /* 0x000fe20008000000 */
[----:B------:R-:W-:Y:S01]  /*6ce0*/  UMOV UR6, 0x80 ;  /* 0x0000008000067882 */ /* 0x000fe20000000000 */
[----:B------:R1:W-:Y:S02]  /*6cf0*/  UTMASTG.5D [UR32], [UR4] ;  /* 0x00000020040073b5 */ /* 0x0003e40008020000 */
[----:B-1----:R-:W-:Y:S01]  /*6d00*/  UMOV UR32, UR8 ;  /* 0x0000000800207c82 */ /* 0x002fe20008000000 */
[----:B------:R-:W-:Y:S01]  /*6d10*/  UMOV UR33, UR6 ;  /* 0x0000000600217c82 */ /* 0x000fe20008000000 */
[----:B------:R-:W-:Y:S01]  /*6d20*/  UMOV UR6, 0xc0 ;  /* 0x000000c000067882 */ /* 0x000fe20000000000 */
[----:B------:R1:W-:Y:S02]  /*6d30*/  UTMASTG.5D [UR32], [UR4] ;  /* 0x00000020040073b5 */ /* 0x0003e40008020000 */
[----:B-1----:R-:W-:Y:S01]  /*6d40*/  UMOV UR32, UR9 ;  /* 0x0000000900207c82 */ /* 0x002fe20008000000 */
[----:B------:R-:W-:Y:S01]  /*6d50*/  UMOV UR33, UR6 ;  /* 0x0000000600217c82 */ /* 0x000fe20008000000 */
[----:B------:R-:W-:Y:S01]  /*6d60*/  UIADD3 UR6, UR46, 0x22820, URZ ;  /* 0x000228202e067890 */ /* 0x000fe2000fffe03f */
[----:B------:R1:W-:Y:S03]  /*6d70*/  UTMASTG.5D [UR32], [UR4] ;  /* 0x00000020040073b5 */ /* 0x0003e60008020000 */
[----:B------:R-:W-:Y:S01]  /*6d80*/  UPRMT UR6, URZ, 0x654, UR6 ;  /* 0x000006543f067896 */ /* 0x000fe20008000006 */
[----:B------:R0:W-:Y:S01]  /*6d90*/  UTMACMDFLUSH ;  /* 0x00000000000079b7 */ /* 0x0001e20000000000 */
[----:B------:R-:W-:-:S07]  /*6da0*/  DEPBAR.LE SB0, 0x0 ;  /* 0x000080000000791a */ /* 0x000fce0000000000 */
[----:B-1----:R-:W-:Y:S03]  /*6db0*/  SYNCS.ARRIVE.TRANS64.RED.A1T0 RZ, [UR6], RZ ;  /* 0x000000ffffff79a7 */ /* 0x002fe60008100406 */
.L_x_30:
[----:B------:R-:W-:Y:S05]  /*6dc0*/  BSYNC B0 ;  /* 0x0000000000007941 */ /* 0x000fea0003800000 */
.L_x_29:
[----:B------:R-:W1:Y:S01]  /*6dd0*/  LDC R0, c[0x0][0xda4] ;  /* 0x00036900ff007b82 */ /* 0x000e620000000800 */
[----:B------:R-:W-:Y:S02]  /*6de0*/  UIADD3 UR39, UR39, 0x1, URZ ;  /* 0x0000000127277890 */ /* 0x000fe4000fffe03f */
[----:B------:R-:W-:Y:S02]  /*6df0*/  UIADD3 UR43, UR43, 0x1, URZ ;  /* 0x000000012b2b7890 */ /* 0x000fe4000fffe03f */
[----:B------:R-:W-:-:S04]  /*6e00*/  UISETP.NE.AND UP0, UPT, UR39, 0x2, UPT ;  /* 0x000000022700788c */ /* 0x000fc8000bf05270 */
[----:B------:R-:W-:Y:S02]  /*6e10*/  USEL UR4, URZ, 0x1, UP0 ;  /* 0x000000013f047887 */ /* 0x000fe40008000000 */
[----:B------:R-:W-:Y:S02]  /*6e20*/  USEL UR39, UR39, URZ, UP0 ;  /* 0x0000003f27277287 */ /* 0x000fe40008000000 */
[----:B------:R-:W-:Y:S01]  /*6e30*/  ULOP3.LUT UR42, UR42, UR4, URZ, 0x3c, !UPT ;  /* 0x000000042a2a7292 */ /* 0x000fe2000f8e3c3f */
[----:B-1----:R-:W-:-:S13]  /*6e40*/  ISETP.LE.AND P0, PT, R0, UR44, PT ;  /* 0x0000002c00007c0c */ /* 0x002fda000bf03270 */
[----:B------:R-:W-:Y:S05]  /*6e50*/  @!P0 BRA `(.L_x_31) ;  /* 0xffffff9c00b88947 */ /* 0x000fea000383ffff */
[----:B------:R-:W-:Y:S05]  /*6e60*/  EXIT ;  /* 0x000000000000794d */ /* 0x000fea0003800000 */
.L_x_7:
[----:B------:R-:W-:-:S08]  /*6e70*/  NOP ;  /* 0x0000000000007918 */ /* 0x000fd00000000000 */
[----:B------:R-:W1:-:S00]  /*6e80*/  USETMAXREG.DEALLOC.CTAPOOL 0x18 ;  /* 0x00000018000079c8 */ /* 0x000e4000080e0500 */
[----:B-1----:R-:W-:-:S06]  /*6e90*/  LOP3.LUT R0, R0, 0x3, RZ, 0xc0, !PT ;  /* 0x0000000300007812 */ /* 0x002fcc00078ec0ff */
[----:B------:R-:W1:Y:S02]  /*6ea0*/  SHFL.IDX PT, R0, R0, RZ, 0x1f ;  /* 0x00001fff00007589 */ /* 0x000e6400000e0000 */
[----:B-1----:R-:W-:-:S13]  /*6eb0*/  ISETP.NE.AND P0, PT, R0, RZ, PT ;  /* 0x000000ff0000720c */ /* 0x002fda0003f05270 */
[----:B------:R-:W-:Y:S05]  /*6ec0*/  @P0 EXIT ;  /* 0x000000000000094d */ /* 0x000fea0003800000 */
[----:B------:R-:W1:Y:S01]  /*6ed0*/  S2UR UR4, SR_CTAID.X ;  /* 0x00000000000479c3 */ /* 0x000e620000002500 */
[----:B------:R-:W-:Y:S01]  /*6ee0*/  MOV R16, RZ ;  /* 0x000000ff00107202 */ /* 0x000fe20000000f00 */
[----:B------:R-:W-:Y:S02]  /*6ef0*/  IMAD.MOV.U32 R2, RZ, RZ, 0x1 ;  /* 0x00000001ff027424 */ /* 0x000fe400078e00ff */
[----:B------:R-:W-:-:S04]  /*6f00*/  IMAD.MOV.U32 R17, RZ, RZ, 0x1 ;  /* 0x00000001ff117424 */ /* 0x000fc800078e00ff */
[----:B------:R-:W1:Y:S02]  /*6f10*/  LDC R0, c[0x0][0xda4] ;  /* 0x00036900ff007b82 */ /* 0x000e640000000800 */
[----:B-1----:R-:W-:-:S13]  /*6f20*/  ISETP.LE.AND P0, PT, R0, UR4, PT ;  /* 0x0000000400007c0c */ /* 0x002fda000bf03270 */
[----:B------:R-:W-:Y:S05]  /*6f30*/  @P0 BRA `(.L_x_32) ;  /* 0x0000002800180947 */ /* 0x000fea0003800000 */
[----:B------:R-:W-:Y:S01]  /*6f40*/  MOV R0, UR4 ;  /* 0x0000000400007c02 */ /* 0x000fe20008000f00 */
[----:B------:R-:W-:Y:S01]  /*6f50*/  IMAD.MOV.U32 R16, RZ, RZ, RZ ;  /* 0x000000ffff107224 */ /* 0x000fe200078e00ff */
[----:B------:R-:W-:Y:S01]  /*6f60*/  ULDC.64 UR42, c[0x0][0x198] ;  /* 0x00006600002a7ab9 */ /* 0x000fe20000000a00 */
[----:B------:R-:W-:Y:S01]  /*6f70*/  IMAD.MOV.U32 R17, RZ, RZ, 0x1 ;  /* 0x00000001ff117424 */ /* 0x000fe200078e00ff */
[----:B------:R-:W-:Y:S01]  /*6f80*/  ULDC UR36, c[0x0][0xc] ;  /* 0x0000030000247ab9 */ /* 0x000fe20000000800 */
[----:B------:R1:W-:Y:S04]  /*6f90*/  STL [R1+0xc], R0 ;  /* 0x00000c0001007387 */ /* 0x0003e80000100800 */
[----:B------:R1:W-:Y:S02]  /*6fa0*/  STL [R1+0x18], RZ ;  /* 0x000018ff01007387 */ /* 0x0003e40000100800 */
.L_x_74:
[----:B------:R-:W2:Y:S01]  /*6fb0*/  LDL R2, [R1+0xc] ;  /* 0x00000c0001027983 */ /* 0x000ea20000100800 */
[----:B-1----:R-:W1:Y:S01]  /*6fc0*/  LDC R0, c[0x0][0xda8] ;  /* 0x00036a00ff007b82 */ /* 0x002e620000000800 */
[----:B------:R-:W-:Y:S05]  /*6fd0*/  YIELD ;  /* 0x0000000000007946 */ /* 0x000fea0003800000 */
[----:B------:R-:W3:Y:S01]  /*6fe0*/  S2R R5, SR_CgaCtaId ;  /* 0x0000000000057919 */ /* 0x000ee20000008800 */
[----:B------:R-:W-:Y:S01]  /*6ff0*/  ULDC.64 UR4, c[0x0][0x3f8] ;  /* 0x0000fe0000047ab9 */ /* 0x000fe20000000a00 */
[----:B------:R-:W4:Y:S01]  /*7000*/  LDC R19, c[0x0][0xdb4] ;  /* 0x00036d00ff137b82 */ /* 0x000f220000000800 */
[----:B------:R-:W-:-:S03]  /*7010*/  UISETP.NE.U32.AND UP0, UPT, UR4, URZ, UPT ;  /* 0x0000003f0400728c */ /* 0x000fc6000bf05070 */
[----:B------:R-:W-:Y:S01]  /*7020*/  ULDC UR4, c[0x0][0x404] ;  /* 0x0001010000047ab9 */ /* 0x000fe20000000800 */
[----:B------:R-:W-:-:S04]  /*7030*/  UISETP.NE.AND.EX UP0, UPT, UR5, URZ, UPT, UP0 ;  /* 0x0000003f0500728c */ /* 0x000fc8000bf05300 */
[----:B------:R-:W-:Y:S01]  /*7040*/  USEL UR4, UR4, 0x1, UP0 ;  /* 0x0000000104047887 */ /* 0x000fe20008000000 */
[----:B-1----:R-:W-:Y:S02]  /*7050*/  ISETP.NE.AND P0, PT, R0, 0x1, PT ;  /* 0x000000010000780c */ /* 0x002fe40003f05270 */
[----:B----4-:R-:W-:-:S11]  /*7060*/  ISETP.NE.AND P1, PT, R19, 0x1, PT ;  /* 0x000000011300780c */ /* 0x010fd60003f25270 */
[----:B------:R-:W2:Y:S08]  /*7070*/  @P0 LDC R0, c[0x0][0xdac] ;  /* 0x00036b00ff000b82 */ /* 0x000eb00000000800 */
[----:B------:R-:W1:Y:S01]  /*7080*/  @P0 LDC R3, c[0x0][0xdb0] ;  /* 0x00036c00ff030b82 */ /* 0x000e620000000800 */
[----:B--2---:R-:W-:Y:S01]  /*7090*/  @P0 IMAD.HI.U32 R0, R2, R0, RZ ;  /* 0x0000000002000227 */ /* 0x004fe200078e00ff */
[----:B------:R-:W-:-:S04]  /*70a0*/  MOV R4, R2 ;  /* 0x0000000200047202 */ /* 0x000fc80000000f00 */
[----:B-1----:R-:W-:Y:S02]  /*70b0*/  @P0 SHF.R.U32.HI R4, RZ, R3, R0 ;  /* 0x00000003ff040219 */ /* 0x002fe40000011600 */
[----:B------:R-:W1:Y:S03]  /*70c0*/  LDC R0, c[0x0][0x2e0] ;  /* 0x0000b800ff007b82 */ /* 0x000e660000000800 */
[----:B------:R-:W-:Y:S01]  /*70d0*/  IMAD.MOV.U32 R18, RZ, RZ, R4 ;  /* 0x000000ffff127224 */ /* 0x000fe200078e0004 */
[----:B------:R2:W-:Y:S04]  /*70e0*/  STL [R1+0x4], R4 ;  /* 0x0000040401007387 */ /* 0x0005e80000100800 */
[----:B------:R-:W4:Y:S01]  /*70f0*/  @P1 LDC.64 R2, c[0x0][0xdb8] ;  /* 0x00036e00ff021b82 */ /* 0x000f220000000a00 */
[----:B-1----:R-:W-:Y:S01]  /*7100*/  IMAD R7, R0, UR4, RZ ;  /* 0x0000000400077c24 */ /* 0x002fe2000f8e02ff */
[----:B------:R-:W-:-:S04]  /*7110*/  MOV R0, 0x400 ;  /* 0x0000040000007802 */ /* 0x000fc80000000f00 */
[----:B---3--:R-:W-:Y:S01]  /*7120*/  LEA R6, R5, R0, 0x18 ;  /* 0x0000000005067211 */ /* 0x008fe200078ec0ff */
[----:B------:R-:W-:Y:S01]  /*7130*/  VIADD R0, R7, 0x5f ;  /* 0x0000005f07007836 */ /* 0x000fe20000000000 */
[----:B------:R2:W-:Y:S01]  /*7140*/  STL [R1+0x14], R7 ;  /* 0x0000140701007387 */ /* 0x0005e20000100800 */
[----:B----4-:R-:W-:-:S03]  /*7150*/  @P1 IMAD.HI.U32 R2, R4, R2, RZ ;  /* 0x0000000204021227 */ /* 0x010fc600078e00ff */
[----:B------:R2:W-:Y:S02]  /*7160*/  STL [R1], R6 ;  /* 0x0000000601007387 */ /* 0x0005e40000100800 */
[----:B------:R-:W-:Y:S01]  /*7170*/  @P1 SHF.R.U32.HI R18, RZ, R3, R2 ;  /* 0x00000003ff121219 */ /* 0x000fe20000011602 */
[----:B------:R-:W-:Y:S01]  /*7180*/  IMAD.HI R2, R0, 0x2aaaaaab, RZ ;  /* 0x2aaaaaab00027827 */ /* 0x000fe200078e02ff */
[----:B------:R-:W-:-:S03]  /*7190*/  IADD3 R3, R6, 0x1c400, RZ ;  /* 0x0001c40006037810 */ /* 0x000fc60007ffe0ff */
[----:B------:R-:W-:Y:S01]  /*71a0*/  IMAD.MOV R0, RZ, RZ, -R18 ;  /* 0x000000ffff007224 */ /* 0x000fe200078e0a12 */
[----:B------:R-:W-:Y:S02]  /*71b0*/  LOP3.LUT P0, RZ, R3, 0x3ff, RZ, 0xc0, !PT ;  /* 0x000003ff03ff7812 */ /* 0x000fe4000780c0ff */
[----:B------:R-:W-:Y:S01]  /*71c0*/  SHF.R.U32.HI R3, RZ, 0x1f, R2 ;  /* 0x0000001fff037819 */ /* 0x000fe20000011602 */
[----:B------:R-:W-:-:S03]  /*71d0*/  IMAD R19, R19, R0, R4 ;  /* 0x0000000013137224 */ /* 0x000fc600078e0204 */
[----:B------:R-:W-:-:S05]  /*71e0*/  LEA.HI.SX32 R0, R2, R3, 0x1c ;  /* 0x0000000302007211 */ /* 0x000fca00078fe2ff */
[----:B------:R2:W-:Y:S02]  /*71f0*/  STL [R1+0x8], R0 ;  /* 0x0000080001007387 */ /* 0x0005e40000100800 */
[----:B------:R-:W-:Y:S05]  /*7200*/  @!P0 BRA `(.L_x_33) ;  /* 0x0000000000408947 */ /* 0x000fea0003800000 */
[----:B------:R-:W-:Y:S01]  /*7210*/  MOV R2, 0x0 ;  /* 0x0000000000027802 */ /* 0x000fe20000000f00 */
[----:B------:R-:W-:Y:S01]  /*7220*/  ULDC.64 UR6, c[0x4][0x90] ;  /* 0x0100240000067ab9 */ /* 0x000fe20000000a00 */
[----:B------:R-:W-:Y:S01]  /*7230*/  ULDC.64 UR8, c[0x4][0x98] ;  /* 0x0100260000087ab9 */ /* 0x000fe20000000a00 */
[----:B------:R-:W-:Y:S01]  /*7240*/  ULDC.64 UR4, c[0x4][0x8] ;  /* 0x0100020000047ab9 */ /* 0x000fe20000000a00 */
[----:B--2---:R-:W-:Y:S01]  /*7250*/  IMAD.U32 R4, RZ, RZ, UR6 ;  /* 0x00000006ff047e24 */ /* 0x004fe2000f8e00ff */
[----:B------:R-:W-:Y:S01]  /*7260*/  MOV R5, UR7 ;  /* 0x0000000700057c02 */ /* 0x000fe20008000f00 */
[----:B------:R-:W1:Y:S01]  /*7270*/  LDC.64 R2, c[0x4][R2] ;  /* 0x0100000002027b82 */ /* 0x000e620000000a00 */
[----:B------:R-:W-:Y:S01]  /*7280*/  IMAD.U32 R6, RZ, RZ, UR8 ;  /* 0x00000008ff067e24 */ /* 0x000fe2000f8e00ff */
[----:B------:R-:W-:Y:S01]  /*7290*/  MOV R10, UR4 ;  /* 0x00000004000a7c02 */ /* 0x000fe20008000f00 */
[----:B------:R-:W-:Y:S01]  /*72a0*/  IMAD.U32 R7, RZ, RZ, UR9 ;  /* 0x00000009ff077e24 */ /* 0x000fe2000f8e00ff */
[----:B------:R-:W-:Y:S01]  /*72b0*/  MOV R12, 0x1 ;  /* 0x00000001000c7802 */ /* 0x000fe20000000f00 */
[----:B------:R-:W-:-:S02]  /*72c0*/  IMAD.U32 R11, RZ, RZ, UR5 ;  /* 0x00000005ff0b7e24 */ /* 0x000fc4000f8e00ff */
[----:B------:R-:W-:Y:S02]  /*72d0*/  IMAD.MOV.U32 R8, RZ, RZ, 0x70 ;  /* 0x00000070ff087424 */ /* 0x000fe400078e00ff */
[----:B------:R-:W-:-:S07]  /*72e0*/  IMAD.MOV.U32 R13, RZ, RZ, RZ ;  /* 0x000000ffff0d7224 */ /* 0x000fce00078e00ff */
[----:B------:R-:W-:-:S07]  /*72f0*/  LEPC R20, `(.L_x_33) ;  /* 0x000000001014794e */ /* 0x000fce0000000000 */
[----:B-1----:R-:W-:Y:S05]  /*7300*/  CALL.ABS.NOINC R2 ;  /* 0x0000000002007343 */ /* 0x002fea0003c00000 */
.L_x_33:
[----:B------:R-:W2:Y:S02]  /*7310*/  LDL R2, [R1] ;  /* 0x0000000001027983 */ /* 0x000ea40000100800 */
[----:B--2---:R-:W-:-:S05]  /*7320*/  VIADD R0, R2, 0x400 ;  /* 0x0000040002007836 */ /* 0x004fca0000000000 */
[----:B------:R-:W-:-:S13]  /*7330*/  LOP3.LUT P0, RZ, R0, 0x3ff, RZ, 0xc0, !PT ;  /* 0x000003ff00ff7812 */ /* 0x000fda000780c0ff */
[----:B------:R-:W-:Y:S05]  /*7340*/  @!P0 BRA `(.L_x_34) ;  /* 0x0000000000808947 */ /* 0x000fea0003800000 */
[----:B------:R-:W-:Y:S01]  /*7350*/  MOV R0, 0x0 ;  /* 0x0000000000007802 */ /* 0x000fe20000000f00 */
[----:B------:R-:W-:Y:S01]  /*7360*/  ULDC.64 UR6, c[0x4][0x90] ;  /* 0x0100240000067ab9 */ /* 0x000fe20000000a00 */
[----:B------:R-:W-:Y:S01]  /*7370*/  ULDC.64 UR8, c[0x4][0x98] ;  /* 0x0100260000087ab9 */ /* 0x000fe20000000a00 */
[----:B------:R-:W-:Y:S01]  /*7380*/  ULDC.64 UR4, c[0x4][0x10] ;  /* 0x0100040000047ab9 */ /* 0x000fe20000000a00 */
[----:B------:R1:W2:Y:S01]  /*7390*/  LDC.64 R2, c[0x4][R0] ;  /* 0x0100000000027b82 */ /* 0x0002a20000000a00 */
[----:B------:R-:W-:Y:S01]  /*73a0*/  MOV R4, UR6 ;  /* 0x0000000600047c02 */ /* 0x000fe20008000f00 */
[----:B------:R-:W-:Y:S01]  /*73b0*/  IMAD.U32 R5, RZ, RZ, UR7 ;  /* 0x00000007ff057e24 */ /* 0x000fe2000f8e00ff */
[----:B------:R-:W-:Y:S01]  /*73c0*/  MOV R7, UR9 ;  /* 0x0000000900077c02 */ /* 0x000fe20008000f00 */
[----:B------:R-:W-:Y:S01]  /*73d0*/  IMAD.U32 R6, RZ, RZ, UR8 ;  /* 0x00000008ff067e24 */ /* 0x000fe2000f8e00ff */
[----:B------:R-:W-:Y:S01]  /*73e0*/  MOV R8, 0x70 ;  /* 0x0000007000087802 */ /* 0x000fe20000000f00 */
[----:B------:R-:W-:-:S02]  /*73f0*/  IMAD.U32 R10, RZ, RZ, UR4 ;  /* 0x00000004ff0a7e24 */ /* 0x000fc4000f8e00ff */
[----:B------:R-:W-:Y:S02]  /*7400*/  IMAD.U32 R11, RZ, RZ, UR5 ;  /* 0x00000005ff0b7e24 */ /* 0x000fe4000f8e00ff */
[----:B------:R-:W-:Y:S02]  /*7410*/  IMAD.MOV.U32 R12, RZ, RZ, 0x1 ;  /* 0x00000001ff0c7424 */ /* 0x000fe400078e00ff */
[----:B-1----:R-:W-:-:S07]  /*7420*/  IMAD.MOV.U32 R13, RZ, RZ, RZ ;  /* 0x000000ffff0d7224 */ /* 0x002fce00078e00ff */
[----:B------:R-:W-:-:S07]  /*7430*/  LEPC R20, `(.L_x_35) ;  /* 0x000000001014794e */ /* 0x000fce0000000000 */
[----:B--2---:R-:W-:Y:S05]  /*7440*/  CALL.ABS.NOINC R2 ;  /* 0x0000000002007343 */ /* 0x004fea0003c00000 */
.L_x_35:
[----:B------:R-:W-:Y:S01]  /*7450*/  MOV R2, 0x0 ;  /* 0x0000000000027802 */ /* 0x000fe20000000f00 */
[----:B------:R-:W-:Y:S01]  /*7460*/  ULDC.64 UR6, c[0x4][0x90] ;  /* 0x0100240000067ab9 */ /* 0x000fe20000000a00 */
[----:B------:R-:W-:Y:S01]  /*7470*/  ULDC.64 UR8, c[0x4][0x98] ;  /* 0x0100260000087ab9 */ /* 0x000fe20000000a00 */
[----:B------:R-:W-:Y:S01]  /*7480*/  ULDC.64 UR4, c[0x4][0x18] ;  /* 0x0100060000047ab9 */ /* 0x000fe20000000a00 */
[----:B------:R-:W-:Y:S01]  /*7490*/  MOV R4, UR6 ;  /* 0x0000000600047c02 */ /* 0x000fe20008000f00 */
[----:B------:R-:W-:Y:S01]  /*74a0*/  IMAD.U32 R5, RZ, RZ, UR7 ;  /* 0x00000007ff057e24 */ /* 0x000fe2000f8e00ff */
        /* <DEDUP_REMOVED lines=10> */
.L_x_34:
[----:B------:R-:W1:Y:S01]  /*7550*/  LDC R0, c[0x0][0x428] ;  /* 0x00010a00ff007b82 */ /* 0x000e620000000800 */
[----:B------:R-:W-:Y:S01]  /*7560*/  ULDC.64 UR4, c[0x0][0x9f8] ;  /* 0x00027e0000047ab9 */ /* 0x000fe20000000a00 */
[----:B------:R-:W2:Y:S01]  /*7570*/  LDL.LU R5, [R1+0x4] ;  /* 0x0000040001057983 */ /* 0x000ea20000300800 */
[----:B-1----:R-:W-:-:S03]  /*7580*/  ISETP.NE.AND P1, PT, R0, 0x1, PT ;  /* 0x000000010000780c */ /* 0x002fc60003f25270 */
[----:B------:R-:W3:Y:S01]  /*7590*/  LDL R4, [R1+0xc] ;  /* 0x00000c0001047983 */ /* 0x000ee20000100800 */
[----:B------:R-:W-:Y:S01]  /*75a0*/  ISETP.NE.U32.AND P0, PT, RZ, UR4, PT ;  /* 0x00000004ff007c0c */ /* 0x000fe2000bf05070 */
[----:B------:R-:W-:Y:S01]  /*75b0*/  IMAD.MOV.U32 R6, RZ, RZ, R18 ;  /* 0x000000ffff067224 */ /* 0x000fe200078e0012 */
[----:B------:R-:W-:Y:S01]  /*75c0*/  MOV R0, R19 ;  /* 0x0000001300007202 */ /* 0x000fe20000000f00 */
[----:B------:R-:W1:Y:S01]  /*75d0*/  S2R R7, SR_TID.X ;  /* 0x0000000000077919 */ /* 0x000e620000002100 */
[----:B------:R-:W-:Y:S01]  /*75e0*/  ISETP.NE.AND.EX P0, PT, RZ, UR5, PT, P0 ;  /* 0x00000005ff007c0c */ /* 0x000fe2000bf05300 */
[----:B------:R-:W-:-:S04]  /*75f0*/  ULDC UR4, c[0x0][0xda8] ;  /* 0x00036a0000047ab9 */ /* 0x000fc80000000800 */
[----:B------:R-:W4:Y:S08]  /*7600*/  @P1 LDC R2, c[0x0][0x42c] ;  /* 0x00010b00ff021b82 */ /* 0x000f300000000800 */
[----:B------:R-:W1:Y:S01]  /*7610*/  @P1 LDC R3, c[0x0][0x430] ;  /* 0x00010c00ff031b82 */ /* 0x000e620000000800 */
[----:B----4-:R-:W-:Y:S01]  /*7620*/  @P1 IMAD.HI.U32 R2, R19, R2, RZ ;  /* 0x0000000213021227 */ /* 0x010fe200078e00ff */
[----:B-1----:R-:W-:-:S04]  /*7630*/  LOP3.LUT R7, R7, 0x1f, RZ, 0xc0, !PT ;  /* 0x0000001f07077812 */ /* 0x002fc800078ec0ff */
[----:B------:R-:W-:Y:S02]  /*7640*/  @P1 SHF.R.U32.HI R0, RZ, R3, R2 ;  /* 0x00000003ff001219 */ /* 0x000fe40000011602 */
[----:B------:R-:W1:Y:S02]  /*7650*/  @P0 LDC.64 R2, c[0x0][0x9f8] ;  /* 0x00027e00ff020b82 */ /* 0x000e640000000a00 */
[----:B-1----:R-:W-:-:S05]  /*7660*/  @P0 IMAD.WIDE R2, R18, 0x4, R2 ;  /* 0x0000000412020825 */ /* 0x002fca00078e0202 */
[----:B------:R1:W5:Y:S01]  /*7670*/  @P0 LDG.E R6, desc[UR40][R2.64] ;  /* 0x0000002802060981 */ /* 0x000362000c1e1900 */
[----:B------:R-:W-:-:S04]  /*7680*/  ISETP.NE.AND P1, PT, R7, RZ, PT ;  /* 0x000000ff0700720c */ /* 0x000fc80003f25270 */
[----:B------:R-:W-:-:S09]  /*7690*/  PLOP3.LUT P2, PT, P1, PT, PT, 0x8, 0x0 ;  /* 0x000000000000781c */ /* 0x000fd20000f4e170 */
[----:B------:R-:W-:-:S05]  /*76a0*/  VOTEU.ALL UP1, P1 ;  /* 0x00000000003f7886 */ /* 0x000fca0000820000 */
[----:B------:R-:W-:-:S04]  /*76b0*/  @!UP1 UIADD3 UR8, UP0, UR42, 0x270, URZ ;  /* 0x000002702a089890 */ /* 0x000fc8000ff1e03f */
[----:B------:R-:W-:-:S03]  /*76c0*/  @!UP1 UIADD3.X UR9, URZ, UR43, URZ, UP0, !UPT ;  /* 0x0000002b3f099290 */ /* 0x000fc600087fe43f */
[----:B------:R-:W-:Y:S01]  /*76d0*/  VOTEU.ALL UP0, P1 ;  /* 0x00000000003f7886 */ /* 0x000fe20000800000 */
[----:B--2---:R-:W-:-:S04]  /*76e0*/  IMAD.MOV R8, RZ, RZ, -R5 ;  /* 0x000000ffff087224 */ /* 0x004fc800078e0a05 */
[----:B---3--:R-:W-:-:S05]  /*76f0*/  IMAD R8, R8, UR4, R4 ;  /* 0x0000000408087c24 */ /* 0x008fca000f8e0204 */
[----:B-1----:R-:W-:-:S07]  /*7700*/  SHF.L.U32 R8, R8, 0x7, RZ ;  /* 0x0000000708087819 */ /* 0x002fce00000006ff */
.L_x_36:
[----:B------:R-:W-:Y:S02]  /*7710*/  PLOP3.LUT P0, PT, P0, P2, PT, 0xa2, 0x0 ;  /* 0x000000000000781c */ /* 0x000fe40000705472 */
[----:B------:R-:W-:Y:S01]  /*7720*/  @P2 R2UR P0, UR7, R18 ;  /* 0x00000000120722ca */ /* 0x000fe20000000000 */
[----:B------:R-:W-:-:S07]  /*7730*/  UMOV UR4, URZ ;  /* 0x0000003f00047c82 */ /* 0x000fce0008000000 */
[----:B------:R-:W-:Y:S02]  /*7740*/  PLOP3.LUT P0, PT, P0, P2, PT, 0xa2, 0x0 ;  /* 0x000000000000781c */ /* 0x000fe40000705472 */
[----:B------:R-:W-:-:S08]  /*7750*/  @P2 R2UR.OR P0, UR6, R19 ;  /* 0x00000000130622ca */ /* 0x000fd00000100000 */
[----:B------:R-:W-:Y:S02]  /*7760*/  PLOP3.LUT P0, PT, P0, P2, PT, 0xa2, 0x0 ;  /* 0x000000000000781c */ /* 0x000fe40000705472 */
[----:B------:R-:W-:-:S08]  /*7770*/  @P2 R2UR.OR P0, UR5, R8 ;  /* 0x00000000080522ca */ /* 0x000fd00000100000 */
[----:B------:R-:W-:-:S05]  /*7780*/  @P2 PLOP3.LUT P2, PT, P0, PT, PT, 0x80, 0x0 ;  /* 0x000000000000281c */ /* 0x000fca000074f070 */
[----:B------:R1:W-:Y:S08]  /*7790*/  @!UP0 UTMAPF.L2.4D [UR4], [UR8] ;  /* 0x00000004080085b8 */ /* 0x0003f00008018000 */
[----:B-1----:R-:W-:Y:S05]  /*77a0*/  @P2 BRA.U.ANY `(.L_x_36) ;  /* 0xfffffffd00d82947 */ /* 0x002fea000393ffff */
[----:B------:R-:W1:Y:S01]  /*77b0*/  LDC.64 R2, c[0x0][0x3f8] ;  /* 0x0000fe00ff027b82 */ /* 0x000e620000000a00 */
[----:B------:R-:W-:Y:S01]  /*77c0*/  UMOV UR4, 0xffffffff ;  /* 0xffffffff00047882 */ /* 0x000fe20000000000 */
[----:B-1----:R-:W-:-:S04]  /*77d0*/  ISETP.NE.U32.AND P0, PT, R2, RZ, PT ;  /* 0x000000ff0200720c */ /* 0x002fc80003f05070 */
[----:B------:R-:W-:-:S04]  /*77e0*/  ISETP.NE.AND.EX P0, PT, R3, RZ, PT, P0 ;  /* 0x000000ff0300720c */ /* 0x000fc80003f05300 */
[----:B-----5:R-:W-:Y:S01]  /*77f0*/  SEL R4, R6, RZ, !P0 ;  /* 0x000000ff06047207 */ /* 0x020fe20004000000 */
[----:B------:R-:W-:Y:S08]  /*7800*/  BRA.DIV UR4, `(.L_x_37) ;  /* 0x0000002604307947 */ /* 0x000ff0000b800000 */
.L_x_90:
[----:B------:R-:W2:Y:S01]  /*7810*/  LDL R5, [R1+0x8] ;  /* 0x0000080001057983 */ /* 0x000ea20000100800 */
[----:B------:R-:W-:Y:S01]  /*7820*/  UMOV UR4, 0xffffffff ;  /* 0xffffffff00047882 */ /* 0x000fe20000000000 */
[----:B------:R-:W-:Y:S01]  /*7830*/  SHF.R.S32.HI R7, RZ, 0x1f, R6 ;  /* 0x0000001fff077819 */ /* 0x000fe20000011406 */
[----:B--2---:R-:W-:Y:S01]  /*7840*/  VIADD R9, R5, 0xffffffff ;  /* 0xffffffff05097836 */ /* 0x004fe20000000000 */
[----:B------:R-:W-:Y:S06]  /*7850*/  BRA.DIV UR4, `(.L_x_38) ;  /* 0x0000002604507947 */ /* 0x000fec000b800000 */
[----:B------:R-:W-:-:S13]  /*7860*/  ELECT P6, URZ, PT ;  /* 0x00000000003f782f */ /* 0x000fda00038c0000 */
.L_x_93:
[----:B------:R-:W-:Y:S05]  /*7870*/  @!P6 BRA `(.L_x_39) ;  /* 0x0000000000ece947 */ /* 0x000fea0003800000 */
[----:B------:R1:W-:Y:S01]  /*7880*/  STL [R1+0x10], R9 ;  /* 0x0000100901007387 */ /* 0x0003e20000100800 */
[----:B------:R-:W-:Y:S01]  /*7890*/  IMAD.MOV.U32 R4, RZ, RZ, R6 ;  /* 0x000000ffff047224 */ /* 0x000fe200078e0006 */
[----:B------:R-:W-:Y:S06]  /*78a0*/  @!P0 BRA `(.L_x_40) ;  /* 0x0000000000488947 */ /* 0x000fec0003800000 */
[----:B------:R-:W2:Y:S01]  /*78b0*/  LDC R11, c[0x0][0x41c] ;  /* 0x00010700ff0b7b82 */ /* 0x000ea20000000800 */
[----:B------:R-:W-:Y:S01]  /*78c0*/  ULDC.64 UR4, c[0x0][0x408] ;  /* 0x0001020000047ab9 */ /* 0x000fe20000000a00 */
[----:B--2---:R-:W-:-:S13]  /*78d0*/  ISETP.NE.AND P1, PT, R11, 0x1, PT ;  /* 0x000000010b00780c */ /* 0x004fda0003f25270 */
[----:B------:R-:W2:Y:S02]  /*78e0*/  @P1 LDC.64 R4, c[0x0][0x420] ;  /* 0x00010800ff041b82 */ /* 0x000ea40000000a00 */
[----:B--2---:R-:W-:Y:S01]  /*78f0*/  @P1 IMAD.HI.U32 R10, R9, R4, RZ ;  /* 0x00000004090a1227 */ /* 0x004fe200078e00ff */
[----:B------:R-:W-:-:S04]  /*7900*/  MOV R4, R9 ;  /* 0x0000000900047202 */ /* 0x000fc80000000f00 */
[----:B------:R-:W-:Y:S01]  /*7910*/  @P1 SHF.R.U32.HI R4, RZ, R5, R10 ;  /* 0x00000005ff041219 */ /* 0x000fe2000001160a */
[----:B------:R-:W-:-:S04]  /*7920*/  IMAD R10, R7, UR4, RZ ;  /* 0x00000004070a7c24 */ /* 0x000fc8000f8e02ff */
[----:B------:R-:W-:Y:S02]  /*7930*/  IMAD.MOV R5, RZ, RZ, -R4 ;  /* 0x000000ffff057224 */ /* 0x000fe400078e0a04 */
[----:B------:R-:W-:Y:S02]  /*7940*/  IMAD R10, R6, UR5, R10 ;  /* 0x00000005060a7c24 */ /* 0x000fe4000f8e020a */
[----:B------:R-:W-:-:S05]  /*7950*/  IMAD R5, R11, R5, R9 ;  /* 0x000000050b057224 */ /* 0x000fca00078e0209 */
[----:B------:R2:W-:Y:S02]  /*7960*/  STL [R1+0x10], R5 ;  /* 0x0000100501007387 */ /* 0x0005e40000100800 */
[----:B--2---:R-:W-:-:S03]  /*7970*/  SHF.R.S32.HI R5, RZ, 0x1f, R4 ;  /* 0x0000001fff057819 */ /* 0x004fc60000011404 */
[----:B------:R-:W-:-:S04]  /*7980*/  IMAD.WIDE.U32 R4, R6, UR4, R4 ;  /* 0x0000000406047c25 */ /* 0x000fc8000f8e0004 */
[----:B------:R-:W-:Y:S01]  /*7990*/  IMAD.IADD R5, R5, 0x1, R10 ;  /* 0x0000000105057824 */ /* 0x000fe200078e020a */
[----:B------:R-:W-:-:S04]  /*79a0*/  LEA R10, P1, R4, R2, 0x2 ;  /* 0x00000002040a7211 */ /* 0x000fc800078210ff */
[----:B------:R-:W-:-:S05]  /*79b0*/  LEA.HI.X R11, R4, R3, R5, 0x2, P1 ;  /* 0x00000003040b7211 */ /* 0x000fca00008f1405 */
[----:B------:R2:W5:Y:S04]  /*79c0*/  LDG.E R4, desc[UR40][R10.64] ;  /* 0x000000280a047981 */ /* 0x000568000c1e1900 */
.L_x_40:
[----:B--2---:R-:W2:Y:S01]  /*79d0*/  S2R R10, SR_CgaCtaId ;  /* 0x00000000000a7919 */ /* 0x004ea20000008800 */
[----:B------:R-:W-:-:S04]  /*79e0*/  MOV R5, 0x400 ;  /* 0x0000040000057802 */ /* 0x000fc80000000f00 */
[----:B--2---:R-:W-:Y:S02]  /*79f0*/  LEA R5, R10, R5, 0x18 ;  /* 0x000000050a057211 */ /* 0x004fe400078ec0ff */
[----:B------:R-:W-:Y:S02]  /*7a00*/  SHF.L.U32 R10, R17, 0x1f, RZ ;  /* 0x0000001f110a7819 */ /* 0x000fe400000006ff */
[----:B------:R-:W-:-:S04]  /*7a10*/  LEA R5, R16, R5, 0x3 ;  /* 0x0000000510057211 */ /* 0x000fc800078e18ff */
[----:B------:R-:W2:Y:S02]  /*7a20*/  SYNCS.PHASECHK.TRANS64.TRYWAIT P1, [R5+URZ+0x22840], R10 ;  /* 0x0228400a050075a7 */ /* 0x000ea4000802017f */
[----:B--2---:R-:W-:Y:S05]  /*7a30*/  @!P1 BRA `(.L_x_41) ;  /* 0x0000002000f89947 */ /* 0x004fea0003800000 */
.L_x_94:
[----:B------:R-:W3:Y:S02]  /*7a40*/  S2R R11, SR_TID.X ;  /* 0x00000000000b7919 */ /* 0x000ee40000002100 */
[----:B---3--:R-:W-:-:S04]  /*7a50*/  LOP3.LUT R11, R11, 0x7f, RZ, 0xc0, !PT ;  /* 0x0000007f0b0b7812 */ /* 0x008fc800078ec0ff */
[----:B------:R-:W-:-:S13]  /*7a60*/  ISETP.NE.AND P1, PT, R11, RZ, PT ;  /* 0x000000ff0b00720c */ /* 0x000fda0003f25270 */
[----:B------:R-:W-:Y:S05]  /*7a70*/  @P1 BRA `(.L_x_42) ;  /* 0x00000000001c1947 */ /* 0x000fea0003800000 */
[----:B------:R-:W3:Y:S01]  /*7a80*/  S2R R11, SR_TID.X ;  /* 0x00000000000b7919 */ /* 0x000ee20000002100 */
[----:B--2---:R-:W-:-:S04]  /*7a90*/  IMAD.MOV.U32 R10, RZ, RZ, 0x3000 ;  /* 0x00003000ff0a7424 */ /* 0x004fc800078e00ff */
[----:B------:R4:W-:Y:S01]  /*7aa0*/  SYNCS.ARRIVE.TRANS64 RZ, [R5+URZ+0x22830], R10 ;  /* 0x0228300a05ff79a7 */ /* 0x0009e2000800003f */
[----:B---3--:R-:W-:-:S04]  /*7ab0*/  LOP3.LUT R11, R11, 0x1f, RZ, 0xc0, !PT ;  /* 0x0000001f0b0b7812 */ /* 0x008fc800078ec0ff */
[----:B------:R-:W-:-:S13]  /*7ac0*/  ISETP.NE.AND P1, PT, R11, RZ, PT ;  /* 0x000000ff0b00720c */ /* 0x000fda0003f25270 */
[----:B----4-:R-:W-:Y:S05]  /*7ad0*/  @!P1 BRA `(.L_x_42) ;  /* 0x0000000000049947 */ /* 0x010fea0003800000 */
[----:B------:R-:W-:Y:S01]  /*7ae0*/  BPT.TRAP 0x1 ;  /* 0x000000040000795c */ /* 0x000fe20000300000 */
.L_x_42:
[----:B--2---:R-:W2:Y:S01]  /*7af0*/  LDL R10, [R1+0x10] ;  /* 0x00001000010a7983 */ /* 0x004ea20000100800 */
[----:B------:R-:W-:Y:S01]  /*7b00*/  MOV R11, 0x400 ;  /* 0x00000400000b7802 */ /* 0x000fe20000000f00 */
[----:B------:R-:W3:Y:S01]  /*7b10*/  S2R R12, SR_CgaCtaId ;  /* 0x00000000000c7919 */ /* 0x000ee20000008800 */
[----:B------:R-:W-:Y:S01]  /*7b20*/  R2UR UR9, R5 ;  /* 0x00000000050972ca */ /* 0x000fe200000e0000 */
[----:B------:R-:W-:Y:S01]  /*7b30*/  UIADD3 UR4, UP0, UR42, 0x370, URZ ;  /* 0x000003702a047890 */ /* 0x000fe2000ff1e03f */
[----:B------:R-:W-:Y:S02]  /*7b40*/  R2UR UR12, R0 ;  /* 0x00000000000c72ca */ /* 0x000fe400000e0000 */
[----:B-----5:R-:W-:Y:S01]  /*7b50*/  R2UR UR13, R4 ;  /* 0x00000000040d72ca */ /* 0x020fe200000e0000 */
[----:B------:R-:W-:Y:S01]  /*7b60*/  UIADD3.X UR5, URZ, UR43, URZ, UP0, !UPT ;  /* 0x0000002b3f057290 */ /* 0x000fe200087fe43f */
[----:B---3--:R-:W-:-:S05]  /*7b70*/  LEA R11, R12, R11, 0x18 ;  /* 0x0000000b0c0b7211 */ /* 0x008fca00078ec0ff */
[----:B------:R-:W-:-:S05]  /*7b80*/  IMAD R5, R16, 0x3000, R11 ;  /* 0x0000300010057824 */ /* 0x000fca00078e020b */
[----:B------:R-:W-:Y:S01]  /*7b90*/  R2UR UR8, R5 ;  /* 0x00000000050872ca */ /* 0x000fe200000e0000 */
[----:B------:R-:W-:Y:S01]  /*7ba0*/  UIADD3 UR9, UR9, 0x22830, URZ ;  /* 0x0002283009097890 */ /* 0x000fe2000fffe03f */
[----:B------:R-:W-:Y:S01]  /*7bb0*/  UMOV UR6, 0x0 ;  /* 0x0000000000067882 */ /* 0x000fe20000000000 */
[----:B------:R-:W-:Y:S01]  /*7bc0*/  UMOV UR7, 0x14f00000 ;  /* 0x14f0000000077882 */ /* 0x000fe20000000000 */
[----:B------:R-:W-:-:S09]  /*7bd0*/  UMOV UR10, URZ ;  /* 0x0000003f000a7c82 */ /* 0x000fd20008000000 */
[----:B------:R-:W-:Y:S01]  /*7be0*/  UIADD3 UR8, UR8, 0x1c400, URZ ;  /* 0x0001c40008087890 */ /* 0x000fe2000fffe03f */
[----:B--2---:R-:W-:-:S13]  /*7bf0*/  R2UR UR11, R10 ;  /* 0x000000000a0b72ca */ /* 0x004fda00000e0000 */
[----:B------:R-:W-:-:S09]  /*7c00*/  UIMAD UR11, UR11, 0x60, URZ ;  /* 0x000000600b0b78a4 */ /* 0x000fd2000f8e023f */
[----:B------:R2:W-:Y:S02]  /*7c10*/  UTMALDG.4D [UR8], [UR4], desc[UR6] ;  /* 0x00000608040075b4 */ /* 0x0005e40008019000 */
[----:B--2---:R-:W-:Y:S01]  /*7c20*/  NOP ;  /* 0x0000000000007918 */ /* 0x004fe20000000000 */
.L_x_39:
[----:B------:R-:W2:Y:S01]  /*7c30*/  LDL R12, [R1+0x18] ;  /* 0x00001800010c7983 */ /* 0x000ea20000100800 */
[----:B------:R-:W-:Y:S05]  /*7c40*/  WARPSYNC.ALL ;  /* 0x0000000000007948 */ /* 0x000fea0003800000 */
[----:B------:R-:W3:Y:S01]  /*7c50*/  S2R R11, SR_CgaCtaId ;  /* 0x00000000000b7919 */ /* 0x000ee20000008800 */
[----:B------:R-:W-:Y:S01]  /*7c60*/  MOV R10, 0x400 ;  /* 0x00000400000a7802 */ /* 0x000fe20000000f00 */
[----:B------:R-:W-:Y:S01]  /*7c70*/  BAR.SYNC.DEFER_BLOCKING 0x8, 0x120 ;  /* 0x0204800000007b1d */ /* 0x000fe20000010000 */
[----:B------:R-:W-:-:S13]  /*7c80*/  ELECT P1, URZ, PT ;  /* 0x00000000003f782f */ /* 0x000fda0003820000 */
[----:B------:R-:W-:Y:S01]  /*7c90*/  @P1 R2UR UR13, R18 ;  /* 0x00000000120d12ca */ /* 0x000fe200000e0000 */
[----:B------:R-:W-:Y:S01]  /*7ca0*/  UIADD3 UR4, UP0, UR42, 0x270, URZ ;  /* 0x000002702a047890 */ /* 0x000fe2000ff1e03f */
[----:B------:R-:W-:Y:S02]  /*7cb0*/  @P1 R2UR UR12, R19 ;  /* 0x00000000130c12ca */ /* 0x000fe400000e0000 */
[----:B------:R-:W-:Y:S01]  /*7cc0*/  @P1 R2UR UR11, R8 ;  /* 0x00000000080b12ca */ /* 0x000fe200000e0000 */
[----:B------:R-:W-:Y:S01]  /*7cd0*/  UIADD3.X UR5, URZ, UR43, URZ, UP0, !UPT ;  /* 0x0000002b3f057290 */ /* 0x000fe200087fe43f */
[----:B------:R-:W-:Y:S01]  /*7ce0*/  BSSY B0, `(.L_x_43) ;  /* 0x000000f000007945 */ /* 0x000fe20003800000 */
[----:B------:R-:W-:Y:S01]  /*7cf0*/  UMOV UR6, 0x0 ;  /* 0x0000000000067882 */ /* 0x000fe20000000000 */
[----:B------:R-:W-:Y:S01]  /*7d00*/  UMOV UR7, 0x12f00000 ;  /* 0x12f0000000077882 */ /* 0x000fe20000000000 */
[----:B------:R-:W-:Y:S01]  /*7d10*/  UMOV UR10, URZ ;  /* 0x0000003f000a7c82 */ /* 0x000fe20008000000 */
[----:B------:R-:W-:Y:S01]  /*7d20*/  @P1 IMAD.MOV.U32 R5, RZ, RZ, 0x4000 ;  /* 0x00004000ff051424 */ /* 0x000fe200078e00ff */
[----:B---3--:R-:W-:-:S04]  /*7d30*/  LEA R10, R11, R10, 0x18 ;  /* 0x0000000a0b0a7211 */ /* 0x008fc800078ec0ff */
[----:B------:R-:W-:Y:S01]  /*7d40*/  R2UR UR9, R10 ;  /* 0x000000000a0972ca */ /* 0x000fe200000e0000 */
[----:B------:R2:W-:-:S12]  /*7d50*/  @P1 SYNCS.ARRIVE.TRANS64 RZ, [R10+URZ+0x22800], R5 ;  /* 0x022800050aff19a7 */ /* 0x0005d8000800003f */
[----:B------:R-:W-:Y:S02]  /*7d60*/  UIADD3 UR8, UR9, 0x18400, URZ ;  /* 0x0001840009087890 */ /* 0x000fe4000fffe03f */
[----:B------:R-:W-:-:S09]  /*7d70*/  UIADD3 UR9, UR9, 0x22800, URZ ;  /* 0x0002280009097890 */ /* 0x000fd2000fffe03f */
[----:B------:R3:W-:Y:S01]  /*7d80*/  UTMALDG.4D [UR8], [UR4], desc[UR6] ;  /* 0x00000608040075b4 */ /* 0x0007e20008019000 */
[----:B--2---:R-:W-:-:S04]  /*7d90*/  LOP3.LUT R5, R12, 0x1, RZ, 0xc, !PT ;  /* 0x000000010c057812 */ /* 0x004fc800078e0cff */
[----:B------:R-:W-:-:S04]  /*7da0*/  SHF.L.U32 R5, R5, 0x1f, RZ ;  /* 0x0000001f05057819 */ /* 0x000fc800000006ff */
[----:B------:R-:W2:Y:S02]  /*7db0*/  SYNCS.PHASECHK.TRANS64.TRYWAIT P1, [R10+URZ+0x22820], R5 ;  /* 0x022820050a0075a7 */ /* 0x000ea4000802017f */
[----:B--23--:R-:W-:Y:S05]  /*7dc0*/  @!P1 BRA `(.L_x_44) ;  /* 0x0000002000289947 */ /* 0x00cfea0003800000 */
.L_x_95:
[----:B------:R-:W-:Y:S05]  /*7dd0*/  BSYNC B0 ;  /* 0x0000000000007941 */ /* 0x000fea0003800000 */
.L_x_43:
[----:B------:R-:W-:Y:S04]  /*7de0*/  BSSY B0, `(.L_x_45) ;  /* 0x0000037000007945 */ /* 0x000fe80003800000 */
[----:B------:R-:W-:Y:S05]  /*7df0*/  @!P6 BRA `(.L_x_46) ;  /* 0x0000000000d4e947 */ /* 0x000fea0003800000 */
[----:B------:R-:W3:Y:S01]  /*7e00*/  S2R R11, SR_CgaCtaId ;  /* 0x00000000000b7919 */ /* 0x000ee20000008800 */
[----:B--2---:R-:W-:Y:S02]  /*7e10*/  MOV R8, 0x400 ;  /* 0x0000040000087802 */ /* 0x004fe40000000f00 */
[----:B------:R-:W-:Y:S01]  /*7e20*/  SHF.L.U32 R5, R17, 0x1f, RZ ;  /* 0x0000001f11057819 */ /* 0x000fe200000006ff */
[----:B------:R-:W2:Y:S01]  /*7e30*/  S2R R10, SR_TID.X ;  /* 0x00000000000a7919 */ /* 0x000ea20000002100 */
[----:B---3--:R-:W-:-:S04]  /*7e40*/  LEA R8, R11, R8, 0x18 ;  /* 0x000000080b087211 */ /* 0x008fc800078ec0ff */
[----:B------:R-:W-:Y:S02]  /*7e50*/  LEA R8, R16, R8, 0x3 ;  /* 0x0000000810087211 */ /* 0x000fe400078e18ff */
[----:B--2---:R-:W-:Y:S02]  /*7e60*/  LOP3.LUT R10, R10, 0x7f, RZ, 0xc0, !PT ;  /* 0x0000007f0a0a7812 */ /* 0x004fe400078ec0ff */
[----:B------:R-:W2:Y:S02]  /*7e70*/  SYNCS.PHASECHK.TRANS64.TRYWAIT P1, [R8+URZ+0x22860], R5 ;  /* 0x02286005080075a7 */ /* 0x000ea4000802017f */
[----:B------:R-:W-:Y:S01]  /*7e80*/  ISETP.NE.AND P2, PT, R10, RZ, PT ;  /* 0x000000ff0a00720c */ /* 0x000fe20003f45270 */
[----:B--2---:R-:W-:-:S12]  /*7e90*/  @!P1 BRA `(.L_x_47) ;  /* 0x0000002000149947 */ /* 0x004fd80003800000 */
.L_x_96:
        /* <DEDUP_REMOVED lines=8> */
.L_x_48:
[----:B------:R-:W3:Y:S01]  /*7f20*/  LDL R10, [R1+0x10] ;  /* 0x00001000010a7983 */ /* 0x000ee20000100800 */
[----:B--2---:R-:W-:Y:S01]  /*7f30*/  MOV R5, 0x400 ;  /* 0x0000040000057802 */ /* 0x004fe20000000f00 */
[----:B------:R-:W2:Y:S01]  /*7f40*/  S2R R11, SR_CgaCtaId ;  /* 0x00000000000b7919 */ /* 0x000ea20000008800 */
[----:B------:R-:W-:Y:S01]  /*7f50*/  R2UR UR9, R8 ;  /* 0x00000000080972ca */ /* 0x000fe200000e0000 */
[----:B------:R-:W-:Y:S01]  /*7f60*/  UIADD3 UR4, UP0, UR42, 0x470, URZ ;  /* 0x000004702a047890 */ /* 0x000fe2000ff1e03f */
[----:B------:R-:W-:Y:S02]  /*7f70*/  R2UR UR12, R0 ;  /* 0x00000000000c72ca */ /* 0x000fe400000e0000 */
[----:B------:R-:W-:Y:S01]  /*7f80*/  R2UR UR13, R4 ;  /* 0x00000000040d72ca */ /* 0x000fe200000e0000 */
[----:B------:R-:W-:Y:S01]  /*7f90*/  UIADD3.X UR5, URZ, UR43, URZ, UP0, !UPT ;  /* 0x0000002b3f057290 */ /* 0x000fe200087fe43f */
[----:B--2---:R-:W-:-:S05]  /*7fa0*/  LEA R5, R11, R5, 0x18 ;  /* 0x000000050b057211 */ /* 0x004fca00078ec0ff */
[----:B------:R-:W-:-:S05]  /*7fb0*/  IMAD R5, R16, 0xc000, R5 ;  /* 0x0000c00010057824 */ /* 0x000fca00078e0205 */
[----:B------:R-:W-:Y:S01]  /*7fc0*/  R2UR UR14, R5 ;  /* 0x00000000050e72ca */ /* 0x000fe200000e0000 */
[----:B------:R-:W-:Y:S01]  /*7fd0*/  UIADD3 UR9, UR9, 0x22850, URZ ;  /* 0x0002285009097890 */ /* 0x000fe2000fffe03f */
[----:B------:R-:W-:Y:S01]  /*7fe0*/  UMOV UR10, URZ ;  /* 0x0000003f000a7c82 */ /* 0x000fe20008000000 */
[----:B------:R-:W-:Y:S01]  /*7ff0*/  UMOV UR6, 0x0 ;  /* 0x0000000000067882 */ /* 0x000fe20000000000 */
[----:B------:R-:W-:-:S09]  /*8000*/  UMOV UR7, 0x14f00000 ;  /* 0x14f0000000077882 */ /* 0x000fd20000000000 */
[----:B------:R-:W-:Y:S02]  /*8010*/  UIADD3 UR8, UR14, 0x400, URZ ;  /* 0x000004000e087890 */ /* 0x000fe4000fffe03f */
[----:B------:R-:W-:Y:S02]  /*8020*/  UIADD3 UR15, UR14, 0x3400, URZ ;  /* 0x000034000e0f7890 */ /* 0x000fe4000fffe03f */
[----:B------:R-:W-:Y:S01]  /*8030*/  UIADD3 UR17, UR14, 0x6400, URZ ;  /* 0x000064000e117890 */ /* 0x000fe2000fffe03f */
[----:B------:R-:W-:Y:S01]  /*8040*/  UMOV UR16, 0x40 ;  /* 0x0000004000107882 */ /* 0x000fe20000000000 */
[----:B------:R-:W-:-:S03]  /*8050*/  UIADD3 UR18, UR14, 0x9400, URZ ;  /* 0x000094000e127890 */ /* 0x000fc6000fffe03f */
[----:B------:R-:W-:Y:S01]  /*8060*/  UMOV UR14, 0x80 ;  /* 0x00000080000e7882 */ /* 0x000fe20000000000 */
[----:B---3--:R-:W-:-:S13]  /*8070*/  R2UR UR11, R10 ;  /* 0x000000000a0b72ca */ /* 0x008fda00000e0000 */
[----:B------:R-:W-:-:S09]  /*8080*/  UIMAD UR11, UR11, 0x60, URZ ;  /* 0x000000600b0b78a4 */ /* 0x000fd2000f8e023f */
[----:B------:R2:W-:Y:S02]  /*8090*/  UTMALDG.4D [UR8], [UR4], desc[UR6] ;  /* 0x00000608040075b4 */ /* 0x0005e40008019000 */
[----:B--2---:R-:W-:Y:S01]  /*80a0*/  UMOV UR8, UR15 ;  /* 0x0000000f00087c82 */ /* 0x004fe20008000000 */
[----:B------:R-:W-:Y:S02]  /*80b0*/  UMOV UR10, UR16 ;  /* 0x00000010000a7c82 */ /* 0x000fe40008000000 */
[----:B------:R2:W-:Y:S02]  /*80c0*/  UTMALDG.4D [UR8], [UR4], desc[UR6] ;  /* 0x00000608040075b4 */ /* 0x0005e40008019000 */
[----:B--2---:R-:W-:Y:S01]  /*80d0*/  UMOV UR8, UR17 ;  /* 0x0000001100087c82 */ /* 0x004fe20008000000 */
[----:B------:R-:W-:Y:S01]  /*80e0*/  UMOV UR10, UR14 ;  /* 0x0000000e000a7c82 */ /* 0x000fe20008000000 */
[----:B------:R-:W-:Y:S01]  /*80f0*/  UMOV UR14, 0xc0 ;  /* 0x000000c0000e7882 */ /* 0x000fe20000000000 */
[----:B------:R2:W-:Y:S02]  /*8100*/  UTMALDG.4D [UR8], [UR4], desc[UR6] ;  /* 0x00000608040075b4 */ /* 0x0005e40008019000 */
[----:B--2---:R-:W-:Y:S01]  /*8110*/  UMOV UR8, UR18 ;  /* 0x0000001200087c82 */ /* 0x004fe20008000000 */
[----:B------:R-:W-:-:S02]  /*8120*/  UMOV UR10, UR14 ;  /* 0x0000000e000a7c82 */ /* 0x000fc40008000000 */
[----:B------:R3:W-:Y:S02]  /*8130*/  UTMALDG.4D [UR8], [UR4], desc[UR6] ;  /* 0x00000608040075b4 */ /* 0x0007e40008019000 */
[----:B---3--:R-:W-:Y:S01]  /*8140*/  NOP ;  /* 0x0000000000007918 */ /* 0x008fe20000000000 */
.L_x_46:
[----:B------:R-:W-:Y:S05]  /*8150*/  BSYNC B0 ;  /* 0x0000000000007941 */ /* 0x000fea0003800000 */
.L_x_45:
[----:B--2---:R-:W2:Y:S01]  /*8160*/  LDL.LU R5, [R1+0x14] ;  /* 0x0000140001057983 */ /* 0x004ea20000300800 */
[----:B------:R-:W-:-:S05]  /*8170*/  VIADD R16, R16, 0x1 ;  /* 0x0000000110107836 */ /* 0x000fca0000000000 */
[----:B------:R-:W-:-:S04]  /*8180*/  ISETP.NE.AND P1, PT, R16, 0x2, PT ;  /* 0x000000021000780c */ /* 0x000fc80003f25270 */
[----:B------:R-:W-:Y:S02]  /*8190*/  SEL R8, RZ, 0x1, P1 ;  /* 0x00000001ff087807 */ /* 0x000fe40000800000 */
[----:B------:R-:W-:Y:S02]  /*81a0*/  SEL R16, R16, RZ, P1 ;  /* 0x000000ff10107207 */ /* 0x000fe40000800000 */
[----:B------:R-:W-:Y:S02]  /*81b0*/  LOP3.LUT R17, R17, R8, RZ, 0x3c, !PT ;  /* 0x0000000811117212 */ /* 0x000fe400078e3cff */
[----:B--2---:R-:W-:-:S13]  /*81c0*/  ISETP.GE.AND P2, PT, R5, 0x61, PT ;  /* 0x000000610500780c */ /* 0x004fda0003f46270 */
[----:B------:R-:W-:Y:S05]  /*81d0*/  @!P2 BRA `(.L_x_49) ;  /* 0x000000140048a947 */ /* 0x000fea0003800000 */
[----:B------:R-:W2:Y:S01]  /*81e0*/  LDL R11, [R1+0x8] ;  /* 0x00000800010b7983 */ /* 0x000ea20000100800 */
[----:B------:R-:W-:Y:S01]  /*81f0*/  IMAD.MOV.U32 R5, RZ, RZ, 0x1 ;  /* 0x00000001ff057424 */ /* 0x000fe200078e00ff */
[C---:B--2---:R-:W-:Y:S02]  /*8200*/  IADD3 R10, -R11.reuse, RZ, RZ ;  /* 0x000000ff0b0a7210 */ /* 0x044fe40007ffe1ff */
[----:B------:R-:W-:Y:S02]  /*8210*/  IADD3 R8, R11, -0x2, RZ ;  /* 0xfffffffe0b087810 */ /* 0x000fe40007ffe0ff */
[----:B------:R-:W-:-:S05]  /*8220*/  VIADDMNMX R10, R10, R5, 0xffffffff, !PT ;  /* 0xffffffff0a0a7446 */ /* 0x000fca0007800105 */
[----:B------:R-:W-:-:S05]  /*8230*/  IMAD.IADD R5, R11, 0x1, R10 ;  /* 0x000000010b057824 */ /* 0x000fca00078e020a */
[----:B------:R-:W-:-:S04]  /*8240*/  LOP3.LUT R5, R5, 0x1, RZ, 0xc0, !PT ;  /* 0x0000000105057812 */ /* 0x000fc800078ec0ff */
[----:B------:R-:W-:-:S13]  /*8250*/  ISETP.NE.U32.AND P1, PT, R5, 0x1, PT ;  /* 0x000000010500780c */ /* 0x000fda0003f25070 */
[----:B------:R-:W-:Y:S05]  /*8260*/  @P1 BRA `(.L_x_50) ;  /* 0x0000000400ac1947 */ /* 0x000fea0003800000 */
[----:B------:R-:W-:Y:S04]  /*8270*/  BSSY B0, `(.L_x_51) ;  /* 0x0000063000007945 */ /* 0x000fe80003800000 */
[----:B------:R-:W-:Y:S05]  /*8280*/  @!P6 BRA `(.L_x_52) ;  /* 0x000000040084e947 */ /* 0x000fea0003800000 */
[----:B------:R-:W-:Y:S05]  /*8290*/  @!P0 BRA `(.L_x_53) ;  /* 0x0000000000448947 */ /* 0x000fea0003800000 */
[----:B------:R-:W2:Y:S01]  /*82a0*/  LDC R11, c[0x0][0x41c] ;  /* 0x00010700ff0b7b82 */ /* 0x000ea20000000800 */
[----:B------:R-:W-:Y:S01]  /*82b0*/  ULDC.64 UR4, c[0x0][0x408] ;  /* 0x0001020000047ab9 */ /* 0x000fe20000000a00 */
[----:B--2---:R-:W-:-:S13]  /*82c0*/  ISETP.NE.AND P1, PT, R11, 0x1, PT ;  /* 0x000000010b00780c */ /* 0x004fda0003f25270 */
[----:B------:R-:W2:Y:S02]  /*82d0*/  @P1 LDC.64 R4, c[0x0][0x420] ;  /* 0x00010800ff041b82 */ /* 0x000ea40000000a00 */
[----:B--2---:R-:W-:-:S04]  /*82e0*/  @P1 IMAD.HI.U32 R12, R8, R4, RZ ;  /* 0x00000004080c1227 */ /* 0x004fc800078e00ff */
[----:B------:R-:W-:Y:S01]  /*82f0*/  IMAD.MOV.U32 R4, RZ, RZ, R8 ;  /* 0x000000ffff047224 */ /* 0x000fe200078e0008 */
[----:B------:R-:W-:-:S05]  /*8300*/  @P1 SHF.R.U32.HI R4, RZ, R5, R12 ;  /* 0x00000005ff041219 */ /* 0x000fca000001160c */
[----:B------:R-:W-:-:S04]  /*8310*/  IMAD.MOV R5, RZ, RZ, -R4 ;  /* 0x000000ffff057224 */ /* 0x000fc800078e0a04 */
[----:B------:R-:W-:Y:S01]  /*8320*/  IMAD R8, R11, R5, R8 ;  /* 0x000000050b087224 */ /* 0x000fe200078e0208 */
[--C-:B------:R-:W-:Y:S01]  /*8330*/  SHF.R.S32.HI R5, RZ, 0x1f, R4.reuse ;  /* 0x0000001fff057819 */ /* 0x100fe20000011404 */
[----:B------:R-:W-:Y:S02]  /*8340*/  IMAD R11, R7, UR4, RZ ;  /* 0x00000004070b7c24 */ /* 0x000fe4000f8e02ff */
[----:B------:R-:W-:-:S04]  /*8350*/  IMAD.WIDE.U32 R4, R6, UR4, R4 ;  /* 0x0000000406047c25 */ /* 0x000fc8000f8e0004 */
[----:B------:R-:W-:Y:S01]  /*8360*/  IMAD R11, R6, UR5, R11 ;  /* 0x00000005060b7c24 */ /* 0x000fe2000f8e020b */
[----:B------:R-:W-:-:S04]  /*8370*/  LEA R2, P1, R4, R2, 0x2 ;  /* 0x0000000204027211 */ /* 0x000fc800078210ff */
[----:B------:R-:W-:-:S04]  /*8380*/  IADD3 R11, R11, R5, RZ ;  /* 0x000000050b0b7210 */ /* 0x000fc80007ffe0ff */
[----:B------:R-:W-:-:S05]  /*8390*/  LEA.HI.X R3, R4, R3, R11, 0x2, P1 ;  /* 0x0000000304037211 */ /* 0x000fca00008f140b */
[----:B------:R2:W5:Y:S02]  /*83a0*/  LDG.E R4, desc[UR40][R2.64] ;  /* 0x0000002802047981 */ /* 0x000564000c1e1900 */
.L_x_53:
[----:B--2---:R-:W2:Y:S01]  /*83b0*/  S2R R3, SR_CgaCtaId ;  /* 0x0000000000037919 */ /* 0x004ea20000008800 */
[----:B------:R-:W-:Y:S01]  /*83c0*/  MOV R2, 0x400 ;  /* 0x0000040000027802 */ /* 0x000fe20000000f00 */
[----:B------:R-:W3:Y:S03]  /*83d0*/  S2R R5, SR_TID.X ;  /* 0x0000000000057919 */ /* 0x000ee60000002100 */
[----:B--2---:R-:W-:Y:S02]  /*83e0*/  LEA R2, R3, R2, 0x18 ;  /* 0x0000000203027211 */ /* 0x004fe400078ec0ff */
[----:B------:R-:W-:Y:S02]  /*83f0*/  SHF.L.U32 R3, R17, 0x1f, RZ ;  /* 0x0000001f11037819 */ /* 0x000fe400000006ff */
[----:B---3--:R-:W-:Y:S01]  /*8400*/  LOP3.LUT R5, R5, 0x7f, RZ, 0xc0, !PT ;  /* 0x0000007f05057812 */ /* 0x008fe200078ec0ff */
[----:B------:R-:W-:-:S03]  /*8410*/  IMAD R2, R16, 0x8, R2 ;  /* 0x0000000810027824 */ /* 0x000fc600078e0202 */
[----:B------:R-:W-:Y:S01]  /*8420*/  ISETP.NE.AND P1, PT, R5, RZ, PT ;  /* 0x000000ff0500720c */ /* 0x000fe20003f25270 */
[----:B------:R-:W2:Y:S02]  /*8430*/  SYNCS.PHASECHK.TRANS64.TRYWAIT P2, [R2+URZ+0x22840], R3 ;  /* 0x02284003020075a7 */ /* 0x000ea4000804017f */
[----:B--2---:R-:W-:Y:S10]  /*8440*/  @!P2 BRA `(.L_x_54) ;  /* 0x0000001800bca947 */ /* 0x004ff40003800000 */
.L_x_97:
[----:B------:R-:W-:Y:S05]  /*8450*/  @P1 BRA `(.L_x_55) ;  /* 0x00000000001c1947 */ /* 0x000fea0003800000 */
[----:B------:R-:W3:Y:S01]  /*8460*/  S2R R11, SR_TID.X ;  /* 0x00000000000b7919 */ /* 0x000ee20000002100 */
[----:B------:R-:W-:-:S04]  /*8470*/  MOV R5, 0x3000 ;  /* 0x0000300000057802 */ /* 0x000fc80000000f00 */
[----:B------:R4:W-:Y:S01]  /*8480*/  SYNCS.ARRIVE.TRANS64 RZ, [R2+URZ+0x22830], R5 ;  /* 0x0228300502ff79a7 */ /* 0x0009e2000800003f */
[----:B---3--:R-:W-:-:S04]  /*8490*/  LOP3.LUT R11, R11, 0x1f, RZ, 0xc0, !PT ;  /* 0x0000001f0b0b7812 */ /* 0x008fc800078ec0ff */
[----:B------:R-:W-:-:S13]  /*84a0*/  ISETP.NE.AND P2, PT, R11, RZ, PT ;  /* 0x000000ff0b00720c */ /* 0x000fda0003f45270 */
[----:B----4-:R-:W-:Y:S05]  /*84b0*/  @!P2 BRA `(.L_x_55) ;  /* 0x000000000004a947 */ /* 0x010fea0003800000 */
[----:B------:R-:W-:Y:S01]  /*84c0*/  BPT.TRAP 0x1 ;  /* 0x000000040000795c */ /* 0x000fe20000300000 */
.L_x_55:
[----:B------:R-:W3:Y:S01]  /*84d0*/  S2R R11, SR_CgaCtaId ;  /* 0x00000000000b7919 */ /* 0x000ee20000008800 */
[----:B------:R-:W-:Y:S01]  /*84e0*/  MOV R5, 0x400 ;  /* 0x0000040000057802 */ /* 0x000fe20000000f00 */
[----:B------:R-:W-:Y:S01]  /*84f0*/  IMAD R8, R8, 0x60, RZ ;  /* 0x0000006008087824 */ /* 0x000fe200078e02ff */
[----:B------:R-:W-:Y:S01]  /*8500*/  R2UR UR9, R2 ;  /* 0x00000000020972ca */ /* 0x000fe200000e0000 */
[----:B------:R-:W-:Y:S01]  /*8510*/  UIADD3 UR4, UP0, UR42, 0x370, URZ ;  /* 0x000003702a047890 */ /* 0x000fe2000ff1e03f */
[----:B------:R-:W-:Y:S01]  /*8520*/  R2UR UR12, R0 ;  /* 0x00000000000c72ca */ /* 0x000fe200000e0000 */
[----:B------:R-:W-:Y:S01]  /*8530*/  UMOV UR6, 0x0 ;  /* 0x0000000000067882 */ /* 0x000fe20000000000 */
[----:B-----5:R-:W-:Y:S01]  /*8540*/  R2UR UR13, R4 ;  /* 0x00000000040d72ca */ /* 0x020fe200000e0000 */
[----:B------:R-:W-:Y:S01]  /*8550*/  UIADD3.X UR5, URZ, UR43, URZ, UP0, !UPT ;  /* 0x0000002b3f057290 */ /* 0x000fe200087fe43f */
[----:B------:R-:W-:Y:S01]  /*8560*/  R2UR UR11, R8 ;  /* 0x00000000080b72ca */ /* 0x000fe200000e0000 */
[----:B------:R-:W-:Y:S01]  /*8570*/  UMOV UR7, 0x14f00000 ;  /* 0x14f0000000077882 */ /* 0x000fe20000000000 */
[----:B------:R-:W-:-:S05]  /*8580*/  UMOV UR10, URZ ;  /* 0x0000003f000a7c82 */ /* 0x000fca0008000000 */
[----:B------:R-:W-:Y:S01]  /*8590*/  UIADD3 UR9, UR9, 0x22830, URZ ;  /* 0x0002283009097890 */ /* 0x000fe2000fffe03f */
[----:B---3--:R-:W-:-:S05]  /*85a0*/  LEA R5, R11, R5, 0x18 ;  /* 0x000000050b057211 */ /* 0x008fca00078ec0ff */
[----:B------:R-:W-:-:S05]  /*85b0*/  IMAD R5, R16, 0x3000, R5 ;  /* 0x0000300010057824 */ /* 0x000fca00078e0205 */
[----:B------:R-:W-:-:S13]  /*85c0*/  R2UR UR8, R5 ;  /* 0x00000000050872ca */ /* 0x000fda00000e0000 */
[----:B------:R-:W-:-:S09]  /*85d0*/  UIADD3 UR8, UR8, 0x1c400, URZ ;  /* 0x0001c40008087890 */ /* 0x000fd2000fffe03f */
[----:B------:R3:W-:Y:S01]  /*85e0*/  UTMALDG.4D [UR8], [UR4], desc[UR6] ;  /* 0x00000608040075b4 */ /* 0x0007e20008019000 */
[----:B------:R-:W4:Y:S02]  /*85f0*/  SYNCS.PHASECHK.TRANS64.TRYWAIT P2, [R2+URZ+0x22860], R3 ;  /* 0x02286003020075a7 */ /* 0x000f24000804017f */
[----:B---34-:R-:W-:Y:S05]  /*8600*/  @!P2 BRA `(.L_x_56) ;  /* 0x000000180060a947 */ /* 0x018fea0003800000 */
.L_x_98:
[----:B------:R-:W-:Y:S05]  /*8610*/  @P1 BRA `(.L_x_57) ;  /* 0x00000000001c1947 */ /* 0x000fea0003800000 */
[----:B------:R-:W4:Y:S01]  /*8620*/  S2R R5, SR_TID.X ;  /* 0x0000000000057919 */ /* 0x000f220000002100 */
[----:B--23--:R-:W-:-:S04]  /*8630*/  IMAD.MOV.U32 R3, RZ, RZ, 0xc000 ;  /* 0x0000c000ff037424 */ /* 0x00cfc800078e00ff */
[----:B------:R2:W-:Y:S01]  /*8640*/  SYNCS.ARRIVE.TRANS64 RZ, [R2+URZ+0x22850], R3 ;  /* 0x0228500302ff79a7 */ /* 0x0005e2000800003f */
[----:B----4-:R-:W-:-:S04]  /*8650*/  LOP3.LUT R5, R5, 0x1f, RZ, 0xc0, !PT ;  /* 0x0000001f05057812 */ /* 0x010fc800078ec0ff */
[----:B------:R-:W-:-:S13]  /*8660*/  ISETP.NE.AND P1, PT, R5, RZ, PT ;  /* 0x000000ff0500720c */ /* 0x000fda0003f25270 */
[----:B--2---:R-:W-:Y:S05]  /*8670*/  @!P1 BRA `(.L_x_57) ;  /* 0x0000000000049947 */ /* 0x004fea0003800000 */
[----:B------:R-:W-:Y:S01]  /*8680*/  BPT.TRAP 0x1 ;  /* 0x000000040000795c */ /* 0x000fe20000300000 */
.L_x_57:
[----:B------:R-:W4:Y:S01]  /*8690*/  S2R R5, SR_CgaCtaId ;  /* 0x0000000000057919 */ /* 0x000f220000008800 */
[----:B--23--:R-:W-:Y:S01]  /*86a0*/  MOV R3, 0x400 ;  /* 0x0000040000037802 */ /* 0x00cfe20000000f00 */
[----:B------:R-:W-:Y:S01]  /*86b0*/  UIADD3 UR4, UP0, UR42, 0x470, URZ ;  /* 0x000004702a047890 */ /* 0x000fe2000ff1e03f */
[----:B------:R-:W-:Y:S01]  /*86c0*/  R2UR UR9, R2 ;  /* 0x00000000020972ca */ /* 0x000fe200000e0000 */
[----:B------:R-:W-:Y:S01]  /*86d0*/  UMOV UR10, URZ ;  /* 0x0000003f000a7c82 */ /* 0x000fe20008000000 */
[----:B------:R-:W-:Y:S01]  /*86e0*/  R2UR UR11, R8 ;  /* 0x00000000080b72ca */ /* 0x000fe200000e0000 */
[----:B------:R-:W-:Y:S01]  /*86f0*/  UIADD3.X UR5, URZ, UR43, URZ, UP0, !UPT ;  /* 0x0000002b3f057290 */ /* 0x000fe200087fe43f */
[----:B------:R-:W-:Y:S01]  /*8700*/  R2UR UR12, R0 ;  /* 0x00000000000c72ca */ /* 0x000fe200000e0000 */
[----:B------:R-:W-:Y:S01]  /*8710*/  UMOV UR6, 0x0 ;  /* 0x0000000000067882 */ /* 0x000fe20000000000 */
[----:B------:R-:W-:Y:S01]  /*8720*/  R2UR UR13, R4 ;  /* 0x00000000040d72ca */ /* 0x000fe200000e0000 */
[----:B------:R-:W-:Y:S01]  /*8730*/  UMOV UR7, 0x14f00000 ;  /* 0x14f0000000077882 */ /* 0x000fe20000000000 */
[----:B------:R-:W-:-:S05]  /*8740*/  UMOV UR17, 0x40 ;  /* 0x0000004000117882 */ /* 0x000fca0000000000 */
[----:B------:R-:W-:Y:S01]  /*8750*/  UIADD3 UR9, UR9, 0x22850, URZ ;  /* 0x0002285009097890 */ /* 0x000fe2000fffe03f */
[----:B----4-:R-:W-:-:S05]  /*8760*/  LEA R3, R5, R3, 0x18 ;  /* 0x0000000305037211 */ /* 0x010fca00078ec0ff */
[----:B------:R-:W-:-:S05]  /*8770*/  IMAD R2, R16, 0xc000, R3 ;  /* 0x0000c00010027824 */ /* 0x000fca00078e0203 */
[----:B------:R-:W-:-:S13]  /*8780*/  R2UR UR14, R2 ;  /* 0x00000000020e72ca */ /* 0x000fda00000e0000 */
[----:B------:R-:W-:Y:S02]  /*8790*/  UIADD3 UR8, UR14, 0x400, URZ ;  /* 0x000004000e087890 */ /* 0x000fe4000fffe03f */
[----:B------:R-:W-:Y:S02]  /*87a0*/  UIADD3 UR15, UR14, 0x3400, URZ ;  /* 0x000034000e0f7890 */ /* 0x000fe4000fffe03f */
[----:B------:R-:W-:Y:S02]  /*87b0*/  UIADD3 UR16, UR14, 0x6400, URZ ;  /* 0x000064000e107890 */ /* 0x000fe4000fffe03f */
[----:B------:R-:W-:-:S03]  /*87c0*/  UIADD3 UR14, UR14, 0x9400, URZ ;  /* 0x000094000e0e7890 */ /* 0x000fc6000fffe03f */
[----:B------:R2:W-:Y:S02]  /*87d0*/  UTMALDG.4D [UR8], [UR4], desc[UR6] ;  /* 0x00000608040075b4 */ /* 0x0005e40008019000 */
[----:B--2---:R-:W-:Y:S01]  /*87e0*/  UMOV UR8, UR15 ;  /* 0x0000000f00087c82 */ /* 0x004fe20008000000 */
[----:B------:R-:W-:Y:S01]  /*87f0*/  UMOV UR10, UR17 ;  /* 0x00000011000a7c82 */ /* 0x000fe20008000000 */
[----:B------:R-:W-:Y:S01]  /*8800*/  UMOV UR15, 0x80 ;  /* 0x00000080000f7882 */ /* 0x000fe20000000000 */
        /* <DEDUP_REMOVED lines=8> */
[----:B--2---:R-:W-:Y:S01]  /*8890*/  NOP ;  /* 0x0000000000007918 */ /* 0x004fe20000000000 */
.L_x_52:
[----:B------:R-:W-:Y:S05]  /*88a0*/  BSYNC B0 ;  /* 0x0000000000007941 */ /* 0x000fea0003800000 */
.L_x_51:
[----:B------:R-:W2:Y:S01]  /*88b0*/  LDL.LU R3, [R1+0x8] ;  /* 0x0000080001037983 */ /* 0x000ea20000300800 */
[----:B------:R-:W-:-:S04]  /*88c0*/  IADD3 R16, R16, 0x1, RZ ;  /* 0x0000000110107810 */ /* 0x000fc80007ffe0ff */
[----:B------:R-:W-:-:S04]  /*88d0*/  ISETP.NE.AND P1, PT, R16, 0x2, PT ;  /* 0x000000021000780c */ /* 0x000fc80003f25270 */
[----:B------:R-:W-:Y:S02]  /*88e0*/  SEL R2, RZ, 0x1, P1 ;  /* 0x00000001ff027807 */ /* 0x000fe40000800000 */
[----:B------:R-:W-:Y:S02]  /*88f0*/  SEL R16, R16, RZ, P1 ;  /* 0x000000ff10107207 */ /* 0x000fe40000800000 */
[----:B------:R-:W-:Y:S01]  /*8900*/  LOP3.LUT R17, R17, R2, RZ, 0x3c, !PT ;  /* 0x0000000211117212 */ /* 0x000fe200078e3cff */
[----:B--2---:R-:W-:-:S07]  /*8910*/  VIADD R8, R3, 0xfffffffd ;  /* 0xfffffffd03087836 */ /* 0x004fce0000000000 */
.L_x_50:
[----:B------:R-:W-:Y:S01]  /*8920*/  IADD3 R10, -R10, RZ, RZ ;  /* 0x000000ff0a0a7210 */ /* 0x000fe20007ffe1ff */
[----:B------:R-:W-:Y:S03]  /*8930*/  BSSY B0, `(.L_x_49) ;  /* 0x00000dc000007945 */ /* 0x000fe60003800000 */
[----:B------:R-:W-:-:S13]  /*8940*/  ISETP.NE.AND P1, PT, R9, R10, PT ;  /* 0x0000000a0900720c */ /* 0x000fda0003f25270 */
[----:B------:R-:W-:Y:S05]  /*8950*/  @!P1 BRA `(.L_x_58) ;  /* 0x0000000c00649947 */ /* 0x000fea0003800000 */
.L_x_73:
[----:B------:R-:W-:Y:S04]  /*8960*/  BSSY B1, `(.L_x_59) ;  /* 0x0000065000017945 */ /* 0x000fe80003800000 */
[----:B------:R-:W-:Y:S05]  /*8970*/  @!P6 BRA `(.L_x_60) ;  /* 0x00000004008ce947 */ /* 0x000fea0003800000 */
[----:B-1----:R-:W-:Y:S01]  /*8980*/  IMAD.MOV.U32 R9, RZ, RZ, R8 ;  /* 0x000000ffff097224 */ /* 0x002fe200078e0008 */
[----:B------:R-:W-:Y:S06]  /*8990*/  @!P0 BRA `(.L_x_61) ;  /* 0x0000000000488947 */ /* 0x000fec0003800000 */
[----:B------:R-:W1:Y:S01]  /*89a0*/  LDC R10, c[0x0][0x41c] ;  /* 0x00010700ff0a7b82 */ /* 0x000e620000000800 */
[----:B------:R-:W-:Y:S02]  /*89b0*/  ULDC.64 UR4, c[0x0][0x408] ;  /* 0x0001020000047ab9 */ /* 0x000fe40000000a00 */
[----:B------:R-:W-:-:S04]  /*89c0*/  IMAD R11, R7, UR4, RZ ;  /* 0x00000004070b7c24 */ /* 0x000fc8000f8e02ff */
[----:B------:R-:W-:Y:S01]  /*89d0*/  IMAD R11, R6, UR5, R11 ;  /* 0x00000005060b7c24 */ /* 0x000fe2000f8e020b */
[----:B-1----:R-:W-:-:S13]  /*89e0*/  ISETP.NE.AND P1, PT, R10, 0x1, PT ;  /* 0x000000010a00780c */ /* 0x002fda0003f25270 */
[----:B------:R-:W1:Y:S02]  /*89f0*/  @P1 LDC.64 R2, c[0x0][0x420] ;  /* 0x00010800ff021b82 */ /* 0x000e640000000a00 */
[----:B-1----:R-:W-:Y:S01]  /*8a00*/  @P1 IMAD.HI.U32 R4, R8, R2, RZ ;  /* 0x0000000208041227 */ /* 0x002fe200078e00ff */
[----:B------:R-:W-:-:S04]  /*8a10*/  MOV R2, R8 ;  /* 0x0000000800027202 */ /* 0x000fc80000000f00 */
[----:B------:R-:W-:Y:S02]  /*8a20*/  @P1 SHF.R.U32.HI R2, RZ, R3, R4 ;  /* 0x00000003ff021219 */ /* 0x000fe40000011604 */
[----:B------:R-:W1:Y:S02]  /*8a30*/  LDC.64 R4, c[0x0][0x3f8] ;  /* 0x0000fe00ff047b82 */ /* 0x000e640000000a00 */
[--C-:B------:R-:W-:Y:S01]  /*8a40*/  SHF.R.S32.HI R3, RZ, 0x1f, R2.reuse ;  /* 0x0000001fff037819 */ /* 0x100fe20000011402 */
[--C-:B------:R-:W-:Y:S02]  /*8a50*/  IMAD.MOV R9, RZ, RZ, -R2.reuse ;  /* 0x000000ffff097224 */ /* 0x100fe400078e0a02 */
[----:B------:R-:W-:-:S04]  /*8a60*/  IMAD.WIDE.U32 R2, R6, UR4, R2 ;  /* 0x0000000406027c25 */ /* 0x000fc8000f8e0002 */
[----:B------:R-:W-:Y:S01]  /*8a70*/  IMAD R9, R10, R9, R8 ;  /* 0x000000090a097224 */ /* 0x000fe200078e0208 */
[----:B------:R-:W-:Y:S02]  /*8a80*/  IADD3 R11, R11, R3, RZ ;  /* 0x000000030b0b7210 */ /* 0x000fe40007ffe0ff */
[----:B-1----:R-:W-:-:S04]  /*8a90*/  LEA R4, P1, R2, R4, 0x2 ;  /* 0x0000000402047211 */ /* 0x002fc800078210ff */
[----:B------:R-:W-:-:S05]  /*8aa0*/  LEA.HI.X R5, R2, R5, R11, 0x2, P1 ;  /* 0x0000000502057211 */ /* 0x000fca00008f140b */
[----:B------:R1:W5:Y:S04]  /*8ab0*/  LDG.E R4, desc[UR40][R4.64] ;  /* 0x0000002804047981 */ /* 0x000368000c1e1900 */
.L_x_61:
[----:B------:R-:W2:Y:S01]  /*8ac0*/  S2R R3, SR_CgaCtaId ;  /* 0x0000000000037919 */ /* 0x000ea20000008800 */
[----:B------:R-:W-:Y:S01]  /*8ad0*/  MOV R2, 0x400 ;  /* 0x0000040000027802 */ /* 0x000fe20000000f00 */
[----:B-1----:R-:W1:Y:S03]  /*8ae0*/  S2R R5, SR_TID.X ;  /* 0x0000000000057919 */ /* 0x002e660000002100 */
[----:B--2---:R-:W-:Y:S02]  /*8af0*/  LEA R2, R3, R2, 0x18 ;  /* 0x0000000203027211 */ /* 0x004fe400078ec0ff */
[----:B-1----:R-:W-:-:S03]  /*8b00*/  LOP3.LUT R5, R5, 0x7f, RZ, 0xc0, !PT ;  /* 0x0000007f05057812 */ /* 0x002fc600078ec0ff */
[----:B------:R-:W-:Y:S01]  /*8b10*/  IMAD R3, R16, 0x8, R2 ;  /* 0x0000000810037824 */ /* 0x000fe200078e0202 */
[----:B------:R-:W-:Y:S02]  /*8b20*/  SHF.L.U32 R2, R17, 0x1f, RZ ;  /* 0x0000001f11027819 */ /* 0x000fe400000006ff */
[----:B------:R-:W-:Y:S02]  /*8b30*/  ISETP.NE.AND P1, PT, R5, RZ, PT ;  /* 0x000000ff0500720c */ /* 0x000fe40003f25270 */
[----:B------:R-:W1:Y:S02]  /*8b40*/  SYNCS.PHASECHK.TRANS64.TRYWAIT P2, [R3+URZ+0x22840], R2 ;  /* 0x02284002030075a7 */ /* 0x000e64000804017f */
[----:B-1----:R-:W-:Y:S09]  /*8b50*/  @!P2 BRA `(.L_x_62) ;  /* 0x000000140020a947 */ /* 0x002ff20003800000 */
.L_x_99:
[----:B------:R-:W-:Y:S05]  /*8b60*/  @P1 BRA `(.L_x_63) ;  /* 0x00000000001c1947 */ /* 0x000fea0003800000 */
[----:B------:R-:W2:Y:S01]  /*8b70*/  S2R R5, SR_TID.X ;  /* 0x0000000000057919 */ /* 0x000ea20000002100 */
[----:B------:R-:W-:-:S04]  /*8b80*/  MOV R10, 0x3000 ;  /* 0x00003000000a7802 */ /* 0x000fc80000000f00 */
[----:B------:R3:W-:Y:S01]  /*8b90*/  SYNCS.ARRIVE.TRANS64 RZ, [R3+URZ+0x22830], R10 ;  /* 0x0228300a03ff79a7 */ /* 0x0007e2000800003f */
[----:B--2---:R-:W-:-:S04]  /*8ba0*/  LOP3.LUT R5, R5, 0x1f, RZ, 0xc0, !PT ;  /* 0x0000001f05057812 */ /* 0x004fc800078ec0ff */
[----:B------:R-:W-:-:S13]  /*8bb0*/  ISETP.NE.AND P2, PT, R5, RZ, PT ;  /* 0x000000ff0500720c */ /* 0x000fda0003f45270 */
[----:B---3--:R-:W-:Y:S05]  /*8bc0*/  @!P2 BRA `(.L_x_63) ;  /* 0x000000000004a947 */ /* 0x008fea0003800000 */
[----:B------:R-:W-:Y:S01]  /*8bd0*/  BPT.TRAP 0x1 ;  /* 0x000000040000795c */ /* 0x000fe20000300000 */
.L_x_63:
[----:B------:R-:W2:Y:S01]  /*8be0*/  S2R R10, SR_CgaCtaId ;  /* 0x00000000000a7919 */ /* 0x000ea20000008800 */
[----:B------:R-:W-:Y:S01]  /*8bf0*/  MOV R5, 0x400 ;  /* 0x0000040000057802 */ /* 0x000fe20000000f00 */
[----:B------:R-:W-:Y:S01]  /*8c00*/  UIADD3 UR4, UP0, UR42, 0x370, URZ ;  /* 0x000003702a047890 */ /* 0x000fe2000ff1e03f */
[----:B------:R-:W-:Y:S01]  /*8c10*/  R2UR UR9, R3 ;  /* 0x00000000030972ca */ /* 0x000fe200000e0000 */
[----:B------:R-:W-:Y:S01]  /*8c20*/  UMOV UR6, 0x0 ;  /* 0x0000000000067882 */ /* 0x000fe20000000000 */
[----:B------:R-:W-:Y:S01]  /*8c30*/  R2UR UR12, R0 ;  /* 0x00000000000c72ca */ /* 0x000fe200000e0000 */
[----:B------:R-:W-:Y:S01]  /*8c40*/  UIADD3.X UR5, URZ, UR43, URZ, UP0, !UPT ;  /* 0x0000002b3f057290 */ /* 0x000fe200087fe43f */
[----:B-----5:R-:W-:Y:S01]  /*8c50*/  R2UR UR13, R4 ;  /* 0x00000000040d72ca */ /* 0x020fe200000e0000 */
[----:B------:R-:W-:Y:S01]  /*8c60*/  UMOV UR7, 0x14f00000 ;  /* 0x14f0000000077882 */ /* 0x000fe20000000000 */
[----:B------:R-:W-:-:S07]  /*8c70*/  UMOV UR10, URZ ;  /* 0x0000003f000a7c82 */ /* 0x000fce0008000000 */
[----:B------:R-:W-:Y:S01]  /*8c80*/  UIADD3 UR9, UR9, 0x22830, URZ ;  /* 0x0002283009097890 */ /* 0x000fe2000fffe03f */
[----:B--2---:R-:W-:-:S05]  /*8c90*/  LEA R5, R10, R5, 0x18 ;  /* 0x000000050a057211 */ /* 0x004fca00078ec0ff */
[----:B------:R-:W-:-:S05]  /*8ca0*/  IMAD R5, R16, 0x3000, R5 ;  /* 0x0000300010057824 */ /* 0x000fca00078e0205 */
[----:B------:R-:W-:Y:S01]  /*8cb0*/  R2UR UR8, R5 ;  /* 0x00000000050872ca */ /* 0x000fe200000e0000 */
[----:B------:R-:W-:-:S05]  /*8cc0*/  IMAD R5, R9, 0x60, RZ ;  /* 0x0000006009057824 */ /* 0x000fca00078e02ff */
[----:B------:R-:W-:-:S07]  /*8cd0*/  R2UR UR11, R5 ;  /* 0x00000000050b72ca */ /* 0x000fce00000e0000 */
[----:B------:R-:W-:-:S09]  /*8ce0*/  UIADD3 UR8, UR8, 0x1c400, URZ ;  /* 0x0001c40008087890 */ /* 0x000fd2000fffe03f */
[----:B------:R2:W-:Y:S01]  /*8cf0*/  UTMALDG.4D [UR8], [UR4], desc[UR6] ;  /* 0x00000608040075b4 */ /* 0x0005e20008019000 */
[----:B------:R-:W3:Y:S02]  /*8d00*/  SYNCS.PHASECHK.TRANS64.TRYWAIT P2, [R3+URZ+0x22860], R2 ;  /* 0x02286002030075a7 */ /* 0x000ee4000804017f */
[----:B--23--:R-:W-:Y:S05]  /*8d10*/  @!P2 BRA `(.L_x_64) ;  /* 0x0000001000c4a947 */ /* 0x00cfea0003800000 */
.L_x_100:
[----:B------:R-:W-:Y:S05]  /*8d20*/  @P1 BRA `(.L_x_65) ;  /* 0x00000000001c1947 */ /* 0x000fea0003800000 */
[----:B------:R-:W3:Y:S01]  /*8d30*/  S2R R9, SR_TID.X ;  /* 0x0000000000097919 */ /* 0x000ee20000002100 */
[----:B-12---:R-:W-:-:S04]  /*8d40*/  IMAD.MOV.U32 R2, RZ, RZ, 0xc000 ;  /* 0x0000c000ff027424 */ /* 0x006fc800078e00ff */
[----:B------:R4:W-:Y:S01]  /*8d50*/  SYNCS.ARRIVE.TRANS64 RZ, [R3+URZ+0x22850], R2 ;  /* 0x0228500203ff79a7 */ /* 0x0009e2000800003f */
[----:B---3--:R-:W-:-:S04]  /*8d60*/  LOP3.LUT R9, R9, 0x1f, RZ, 0xc0, !PT ;  /* 0x0000001f09097812 */ /* 0x008fc800078ec0ff */
[----:B------:R-:W-:-:S13]  /*8d70*/  ISETP.NE.AND P1, PT, R9, RZ, PT ;  /* 0x000000ff0900720c */ /* 0x000fda0003f25270 */
[----:B----4-:R-:W-:Y:S05]  /*8d80*/  @!P1 BRA `(.L_x_65) ;  /* 0x0000000000049947 */ /* 0x010fea0003800000 */
[----:B------:R-:W-:Y:S01]  /*8d90*/  BPT.TRAP 0x1 ;  /* 0x000000040000795c */ /* 0x000fe20000300000 */
.L_x_65:
[----:B------:R-:W3:Y:S01]  /*8da0*/  S2R R9, SR_CgaCtaId ;  /* 0x0000000000097919 */ /* 0x000ee20000008800 */
[----:B-12---:R-:W-:Y:S01]  /*8db0*/  MOV R2, 0x400 ;  /* 0x0000040000027802 */ /* 0x006fe20000000f00 */
        /* <DEDUP_REMOVED lines=11> */
[----:B---3--:R-:W-:-:S05]  /*8e70*/  LEA R2, R9, R2, 0x18 ;  /* 0x0000000209027211 */ /* 0x008fca00078ec0ff */
[----:B------:R-:W-:-:S05]  /*8e80*/  IMAD R2, R16, 0xc000, R2 ;  /* 0x0000c00010027824 */ /* 0x000fca00078e0202 */
[----:B------:R-:W-:-:S13]  /*8e90*/  R2UR UR14, R2 ;  /* 0x00000000020e72ca */ /* 0x000fda00000e0000 */
[----:B------:R-:W-:Y:S02]  /*8ea0*/  UIADD3 UR8, UR14, 0x400, URZ ;  /* 0x000004000e087890 */ /* 0x000fe4000fffe03f */
[----:B------:R-:W-:Y:S02]  /*8eb0*/  UIADD3 UR15, UR14, 0x3400, URZ ;  /* 0x000034000e0f7890 */ /* 0x000fe4000fffe03f */
[----:B------:R-:W-:Y:S02]  /*8ec0*/  UIADD3 UR16, UR14, 0x6400, URZ ;  /* 0x000064000e107890 */ /* 0x000fe4000fffe03f */
[----:B------:R-:W-:-:S03]  /*8ed0*/  UIADD3 UR14, UR14, 0x9400, URZ ;  /* 0x000094000e0e7890 */ /* 0x000fc6000fffe03f */
[----:B------:R1:W-:Y:S02]  /*8ee0*/  UTMALDG.4D [UR8], [UR4], desc[UR6] ;  /* 0x00000608040075b4 */ /* 0x0003e40008019000 */
[----:B-1----:R-:W-:Y:S01]  /*8ef0*/  UMOV UR8, UR15 ;  /* 0x0000000f00087c82 */ /* 0x002fe20008000000 */
[----:B------:R-:W-:Y:S01]  /*8f00*/  UMOV UR10, UR17 ;  /* 0x00000011000a7c82 */ /* 0x000fe20008000000 */
[----:B------:R-:W-:Y:S01]  /*8f10*/  UMOV UR15, 0x80 ;  /* 0x00000080000f7882 */ /* 0x000fe20000000000 */
[----:B------:R1:W-:Y:S02]  /*8f20*/  UTMALDG.4D [UR8], [UR4], desc[UR6] ;  /* 0x00000608040075b4 */ /* 0x0003e40008019000 */
[----:B-1----:R-:W-:Y:S01]  /*8f30*/  UMOV UR8, UR16 ;  /* 0x0000001000087c82 */ /* 0x002fe20008000000 */
[----:B------:R-:W-:Y:S01]  /*8f40*/  UMOV UR10, UR15 ;  /* 0x0000000f000a7c82 */ /* 0x000fe20008000000 */
[----:B------:R-:W-:Y:S01]  /*8f50*/  UMOV UR15, 0xc0 ;  /* 0x000000c0000f7882 */ /* 0x000fe20000000000 */
[----:B------:R1:W-:Y:S02]  /*8f60*/  UTMALDG.4D [UR8], [UR4], desc[UR6] ;  /* 0x00000608040075b4 */ /* 0x0003e40008019000 */
[----:B-1----:R-:W-:Y:S01]  /*8f70*/  UMOV UR8, UR14 ;  /* 0x0000000e00087c82 */ /* 0x002fe20008000000 */
[----:B------:R-:W-:-:S02]  /*8f80*/  UMOV UR10, UR15 ;  /* 0x0000000f000a7c82 */ /* 0x000fc40008000000 */
[----:B------:R2:W-:Y:S02]  /*8f90*/  UTMALDG.4D [UR8], [UR4], desc[UR6] ;  /* 0x00000608040075b4 */ /* 0x0005e40008019000 */
[----:B--2---:R-:W-:Y:S01]  /*8fa0*/  NOP ;  /* 0x0000000000007918 */ /* 0x004fe20000000000 */
.L_x_60:
[----:B------:R-:W-:Y:S05]  /*8fb0*/  BSYNC B1 ;  /* 0x0000000000017941 */ /* 0x000fea0003800000 */
.L_x_59:
[----:B-1----:R-:W-:Y:S01]  /*8fc0*/  IADD3 R9, R16, 0x1, RZ ;  /* 0x0000000110097810 */ /* 0x002fe20007ffe0ff */
[----:B------:R-:W-:Y:S03]  /*8fd0*/  BSSY B1, `(.L_x_66) ;  /* 0x0000069000017945 */ /* 0x000fe60003800000 */
[----:B------:R-:W-:-:S04]  /*8fe0*/  ISETP.NE.AND P1, PT, R9, 0x2, PT ;  /* 0x000000020900780c */ /* 0x000fc80003f25270 */
[----:B------:R-:W-:Y:S02]  /*8ff0*/  SEL R2, RZ, 0x1, P1 ;  /* 0x00000001ff027807 */ /* 0x000fe40000800000 */
[----:B------:R-:W-:Y:S02]  /*9000*/  SEL R9, R9, RZ, P1 ;  /* 0x000000ff09097207 */ /* 0x000fe40000800000 */
[----:B------:R-:W-:Y:S01]  /*9010*/  LOP3.LUT R17, R17, R2, RZ, 0x3c, !PT ;  /* 0x0000000211117212 */ /* 0x000fe200078e3cff */
[----:B------:R-:W-:Y:S06]  /*9020*/  @!P6 BRA `(.L_x_67) ;  /* 0x00000004008ce947 */ /* 0x000fec0003800000 */
[----:B------:R-:W-:Y:S01]  /*9030*/  VIADD R10, R8, 0xffffffff ;  /* 0xffffffff080a7836 */ /* 0x000fe20000000000 */
        /* <DEDUP_REMOVED lines=9> */
[----:B------:R-:W-:-:S05]  /*90d0*/  @P1 SHF.R.U32.HI R2, RZ, R3, R4 ;  /* 0x00000003ff021219 */ /* 0x000fca0000011604 */
[----:B------:R-:W-:-:S04]  /*90e0*/  IMAD.MOV R3, RZ, RZ, -R2 ;  /* 0x000000ffff037224 */ /* 0x000fc800078e0a02 */
[----:B------:R-:W-:Y:S01]  /*90f0*/  IMAD R10, R5, R3, R10 ;  /* 0x00000003050a7224 */ /* 0x000fe200078e020a */
[--C-:B------:R-:W-:Y:S01]  /*9100*/  SHF.R.S32.HI R3, RZ, 0x1f, R2.reuse ;  /* 0x0000001fff037819 */ /* 0x100fe20000011402 */
[----:B------:R-:W1:Y:S02]  /*9110*/  LDC.64 R4, c[0x0][0x3f8] ;  /* 0x0000fe00ff047b82 */ /* 0x000e640000000a00 */
[----:B------:R-:W-:-:S05]  /*9120*/  IMAD.WIDE.U32 R2, R6, UR4, R2 ;  /* 0x0000000406027c25 */ /* 0x000fca000f8e0002 */
[----:B------:R-:W-:Y:S02]  /*9130*/  IADD3 R11, R11, R3, RZ ;  /* 0x000000030b0b7210 */ /* 0x000fe40007ffe0ff */
[----:B-1----:R-:W-:-:S04]  /*9140*/  LEA R4, P1, R2, R4, 0x2 ;  /* 0x0000000402047211 */ /* 0x002fc800078210ff */
[----:B------:R-:W-:-:S05]  /*9150*/  LEA.HI.X R5, R2, R5, R11, 0x2, P1 ;  /* 0x0000000502057211 */ /* 0x000fca00008f140b */
[----:B------:R1:W5:Y:S04]  /*9160*/  LDG.E R4, desc[UR40][R4.64] ;  /* 0x0000002804047981 */ /* 0x000368000c1e1900 */
.L_x_68:
        /* <DEDUP_REMOVED lines=10> */
.L_x_101:
        /* <DEDUP_REMOVED lines=8> */
.L_x_70:
[----:B------:R-:W2:Y:S01]  /*9290*/  S2R R11, SR_CgaCtaId ;  /* 0x00000000000b7919 */ /* 0x000ea20000008800 */
        /* <DEDUP_REMOVED lines=12> */
[----:B--2---:R-:W-:-:S05]  /*9360*/  LEA R5, R11, R5, 0x18 ;  /* 0x000000050b057211 */ /* 0x004fca00078ec0ff */
[----:B------:R-:W-:-:S05]  /*9370*/  IMAD R5, R9, 0x3000, R5 ;  /* 0x0000300009057824 */ /* 0x000fca00078e0205 */
[----:B------:R-:W-:-:S13]  /*9380*/  R2UR UR8, R5 ;  /* 0x00000000050872ca */ /* 0x000fda00000e0000 */
[----:B------:R-:W-:-:S09]  /*9390*/  UIADD3 UR8, UR8, 0x1c400, URZ ;  /* 0x0001c40008087890 */ /* 0x000fd2000fffe03f */
[----:B------:R2:W-:Y:S01]  /*93a0*/  UTMALDG.4D [UR8], [UR4], desc[UR6] ;  /* 0x00000608040075b4 */ /* 0x0005e20008019000 */
[----:B------:R-:W3:Y:S02]  /*93b0*/  SYNCS.PHASECHK.TRANS64.TRYWAIT P2, [R3+URZ+0x22860], R2 ;  /* 0x02286002030075a7 */ /* 0x000ee4000804017f */
[----:B--23--:R-:W-:Y:S05]  /*93c0*/  @!P2 BRA `(.L_x_71) ;  /* 0x0000000c0040a947 */ /* 0x00cfea0003800000 */
.L_x_102:
        /* <DEDUP_REMOVED lines=8> */
.L_x_72:
        /* <DEDUP_REMOVED lines=32> */
[----:B-1----:R-:W-:Y:S01]  /*9650*/  NOP ;  /* 0x0000000000007918 */ /* 0x002fe20000000000 */
.L_x_67:
[----:B------:R-:W-:Y:S05]  /*9660*/  BSYNC B1 ;  /* 0x0000000000017941 */ /* 0x000fea0003800000 */
.L_x_66:
[C---:B------:R-:W-:Y:S01]  /*9670*/  ISETP.GT.AND P2, PT, R8.reuse, 0x1, PT ;  /* 0x000000010800780c */ /* 0x040fe20003f44270 */
[----:B------:R-:W-:Y:S01]  /*9680*/  VIADD R8, R8, 0xfffffffe ;  /* 0xfffffffe08087836 */ /* 0x000fe20000000000 */
[----:B------:R-:W-:-:S04]  /*9690*/  IADD3 R9, R9, 0x1, RZ ;  /* 0x0000000109097810 */ /* 0x000fc80007ffe0ff */
[----:B------:R-:W-:-:S04]  /*96a0*/  ISETP.NE.AND P1, PT, R9, 0x2, PT ;  /* 0x000000020900780c */ /* 0x000fc80003f25270 */
[----:B------:R-:W-:Y:S02]  /*96b0*/  SEL R2, RZ, 0x1, P1 ;  /* 0x00000001ff027807 */ /* 0x000fe40000800000 */
[----:B------:R-:W-:Y:S02]  /*96c0*/  SEL R16, R9, RZ, P1 ;  /* 0x000000ff09107207 */ /* 0x000fe40000800000 */
[----:B------:R-:W-:Y:S01]  /*96d0*/  LOP3.LUT R17, R17, R2, RZ, 0x3c, !PT ;  /* 0x0000000211117212 */ /* 0x000fe200078e3cff */
[----:B------:R-:W-:Y:S06]  /*96e0*/  @P2 BRA `(.L_x_73) ;  /* 0xfffffff0009c2947 */ /* 0x000fec000383ffff */
.L_x_58:
[----:B------:R-:W-:Y:S05]  /*96f0*/  BSYNC B0 ;  /* 0x0000000000007941 */ /* 0x000fea0003800000 */
.L_x_49:
[----:B------:R-:W2:Y:S01]  /*9700*/  LDL.LU R2, [R1+0xc] ;  /* 0x00000c0001027983 */ /* 0x000ea20000300800 */
[----:B------:R-:W-:-:S03]  /*9710*/  ULDC UR4, c[0x0][0xda4] ;  /* 0x0003690000047ab9 */ /* 0x000fc60000000800 */
[----:B------:R-:W3:Y:S01]  /*9720*/  LDL.LU R0, [R1+0x18] ;  /* 0x0000180001007983 */ /* 0x000ee20000300800 */
[----:B--2---:R-:W-:Y:S01]  /*9730*/  IADD3 R2, R2, UR36, RZ ;  /* 0x0000002402027c10 */ /* 0x004fe2000fffe0ff */
[----:B---3--:R-:W-:-:S04]  /*9740*/  VIADD R0, R0, 0x1 ;  /* 0x0000000100007836 */ /* 0x008fc80000000000 */
[----:B------:R2:W-:Y:S01]  /*9750*/  STL [R1+0xc], R2 ;  /* 0x00000c0201007387 */ /* 0x0005e20000100800 */
[----:B------:R-:W-:-:S03]  /*9760*/  ISETP.GE.AND P0, PT, R2, UR4, PT ;  /* 0x0000000402007c0c */ /* 0x000fc6000bf06270 */
[----:B------:R2:W-:Y:S10]  /*9770*/  STL [R1+0x18], R0 ;  /* 0x0000180001007387 */ /* 0x0005f40000100800 */
[----:B--2---:R-:W-:Y:S05]  /*9780*/  @!P0 BRA `(.L_x_74) ;  /* 0xffffffd800088947 */ /* 0x004fea000383ffff */
[----:B------:R-:W-:-:S07]  /*9790*/  LOP3.LUT R2, R0, 0x1, RZ, 0xc, !PT ;  /* 0x0000000100027812 */ /* 0x000fce00078e0cff */
.L_x_32:
[----:B------:R-:W2:Y:S01]  /*97a0*/  S2R R3, SR_CgaCtaId ;  /* 0x0000000000037919 */ /* 0x000ea20000008800 */
[----:B------:R-:W-:Y:S01]  /*97b0*/  MOV R0, 0x400 ;  /* 0x0000040000007802 */ /* 0x000fe20000000f00 */
[----:B------:R-:W-:Y:S03]  /*97c0*/  BSSY B0, `(.L_x_75) ;  /* 0x0000005000007945 */ /* 0x000fe60003800000 */
[----:B--2---:R-:W-:Y:S02]  /*97d0*/  LEA R0, R3, R0, 0x18 ;  /* 0x0000000003007211 */ /* 0x004fe400078ec0ff */
[----:B------:R-:W-:-:S04]  /*97e0*/  SHF.L.U32 R3, R2, 0x1f, RZ ;  /* 0x0000001f02037819 */ /* 0x000fc800000006ff */
[----:B------:R-:W2:Y:S02]  /*97f0*/  SYNCS.PHASECHK.TRANS64.TRYWAIT P0, [R0+URZ+0x22820], R3 ;  /* 0x02282003000075a7 */ /* 0x000ea4000800017f */
[----:B--2---:R-:W-:Y:S05]  /*9800*/  @!P0 BRA `(.L_x_76) ;  /* 0x0000000800448947 */ /* 0x004fea0003800000 */
.L_x_103:
[----:B------:R-:W-:Y:S05]  /*9810*/  BSYNC B0 ;  /* 0x0000000000007941 */ /* 0x000fea0003800000 */
.L_x_75:
[----:B------:R-:W-:-:S03]  /*9820*/  UMOV UR4, 0xffffffff ;  /* 0xffffffff00047882 */ /* 0x000fc60000000000 */
[----:B------:R-:W-:Y:S05]  /*9830*/  BRA.DIV UR4, `(.L_x_77) ;  /* 0x0000000a044c7947 */ /* 0x000fea000b800000 */
[----:B------:R-:W3:Y:S02]  /*9840*/  S2R R2, SR_TID.X ;  /* 0x0000000000027919 */ /* 0x000ee40000002100 */
[----:B---3--:R-:W-:-:S04]  /*9850*/  SHF.R.U32.HI R2, RZ, 0x5, R2 ;  /* 0x00000005ff027819 */ /* 0x008fc80000011602 */
[----:B------:R-:W-:-:S05]  /*9860*/  LOP3.LUT R2, R2, 0x3, RZ, 0xc0, !PT ;  /* 0x0000000302027812 */ /* 0x000fca00078ec0ff */
[----:B------:R3:W4:Y:S02]  /*9870*/  SHFL.IDX PT, R14, R2, RZ, 0x1f ;  /* 0x00001fff020e7589 */ /* 0x00072400000e0000 */
.L_x_106:
[----:B----4-:R-:W-:Y:S01]  /*9880*/  ISETP.NE.AND P0, PT, R14, RZ, PT ;  /* 0x000000ff0e00720c */ /* 0x010fe20003f05270 */
[----:B------:R-:W-:-:S12]  /*9890*/  BSSY B0, `(.L_x_78) ;  /* 0x0000024000007945 */ /* 0x000fd80003800000 */
[----:B------:R-:W-:Y:S05]  /*98a0*/  @P0 BRA `(.L_x_79) ;  /* 0x0000000000880947 */ /* 0x000fea0003800000 */
[----:B------:R-:W-:-:S03]  /*98b0*/  UMOV UR4, 0xffffffff ;  /* 0xffffffff00047882 */ /* 0x000fc60000000000 */
[----:B------:R-:W-:Y:S05]  /*98c0*/  BRA.DIV UR4, `(.L_x_80) ;  /* 0x0000000a045c7947 */ /* 0x000fea000b800000 */
[----:B------:R-:W-:-:S13]  /*98d0*/  ELECT P6, URZ, PT ;  /* 0x00000000003f782f */ /* 0x000fda00038c0000 */
.L_x_109:
[----:B------:R-:W-:Y:S05]  /*98e0*/  @!P6 BRA `(.L_x_79) ;  /* 0x000000000078e947 */ /* 0x000fea0003800000 */
[----:B------:R-:W-:-:S06]  /*98f0*/  ULOP3.LUT UR4, UR38, 0x2, URZ, 0xfc, !UPT ;  /* 0x0000000226047892 */ /* 0x000fcc000f8efc3f */
[----:B---3--:R-:W-:-:S04]  /*9900*/  MOV R2, UR4 ;  /* 0x0000000400027c02 */ /* 0x008fc80008000f00 */
[----:B------:R-:W-:-:S13]  /*9910*/  ISETP.NE.AND P2, PT, R2, 0x3, PT ;  /* 0x000000030200780c */ /* 0x000fda0003f45270 */
[----:B------:R-:W-:Y:S05]  /*9920*/  @!P2 BRA `(.L_x_81) ;  /* 0x000000000004a947 */ /* 0x000fea0003800000 */
[----:B------:R-:W-:Y:S01]  /*9930*/  BPT.TRAP 0x1 ;  /* 0x000000040000795c */ /* 0x000fe20000300000 */
.L_x_81:
[----:B--2---:R-:W-:Y:S01]  /*9940*/  VIADD R3, R0, 0x22840 ;  /* 0x0002284000037836 */ /* 0x004fe20000000000 */
[----:B------:R-:W-:Y:S01]  /*9950*/  SHF.L.U32 R5, R17, 0x1f, RZ ;  /* 0x0000001f11057819 */ /* 0x000fe200000006ff */
[----:B------:R-:W-:-:S03]  /*9960*/  VIADD R2, R16, 0x1 ;  /* 0x0000000110027836 */ /* 0x000fc60000000000 */
[----:B------:R-:W-:Y:S02]  /*9970*/  LEA R6, R16, R3, 0x3 ;  /* 0x0000000310067211 */ /* 0x000fe400078e18ff */
[----:B------:R-:W-:Y:S02]  /*9980*/  ISETP.NE.AND P1, PT, R2, 0x2, PT ;  /* 0x000000020200780c */ /* 0x000fe40003f25270 */
[----:B------:R-:W2:Y:S02]  /*9990*/  SYNCS.PHASECHK.TRANS64.TRYWAIT P0, [R6+URZ], R5 ;  /* 0x00000005060075a7 */ /* 0x000ea4000800017f */
[----:B------:R-:W-:-:S04]  /*99a0*/  SEL R4, RZ, 0x1, P1 ;  /* 0x00000001ff047807 */ /* 0x000fc80000800000 */
[----:B------:R-:W-:Y:S02]  /*99b0*/  LOP3.LUT R17, R17, R4, RZ, 0x3c, !PT ;  /* 0x0000000411117212 */ /* 0x000fe400078e3cff */
[----:B------:R-:W-:Y:S02]  /*99c0*/  SEL R4, R2, RZ, P1 ;  /* 0x000000ff02047207 */ /* 0x000fe40000800000 */
[----:B------:R-:W-:Y:S02]  /*99d0*/  SHF.L.U32 R2, R17, 0x1f, RZ ;  /* 0x0000001f11027819 */ /* 0x000fe400000006ff */
[----:B------:R-:W-:Y:S01]  /*99e0*/  LEA R3, R4, R3, 0x3 ;  /* 0x0000000304037211 */ /* 0x000fe200078e18ff */
[----:B--2---:R-:W-:Y:S06]  /*99f0*/  @!P0 BRA `(.L_x_82) ;  /* 0x0000000800308947 */ /* 0x004fec0003800000 */
.L_x_110:
[----:B------:R-:W3:Y:S02]  /*9a00*/  SYNCS.PHASECHK.TRANS64.TRYWAIT P0, [R3+URZ], R2 ;  /* 0x00000002030075a7 */ /* 0x000ee4000800017f */
[----:B---3--:R-:W-:Y:S05]  /*9a10*/  @!P0 BRA `(.L_x_83) ;  /* 0x00000008003c8947 */ /* 0x008fea0003800000 */
.L_x_111:
[----:B------:R-:W-:Y:S05]  /*9a20*/  @!P2 BRA `(.L_x_84) ;  /* 0x000000000004a947 */ /* 0x000fea0003800000 */
[----:B------:R-:W-:Y:S01]  /*9a30*/  BPT.TRAP 0x1 ;  /* 0x000000040000795c */ /* 0x000fe20000300000 */
.L_x_84:
[----:B---3--:R-:W-:-:S05]  /*9a40*/  VIADD R3, R0, 0x22860 ;  /* 0x0002286000037836 */ /* 0x008fca0000000000 */
[----:B------:R-:W-:-:S04]  /*9a50*/  LEA R16, R16, R3, 0x3 ;  /* 0x0000000310107211 */ /* 0x000fc800078e18ff */
[----:B------:R-:W3:Y:S02]  /*9a60*/  SYNCS.PHASECHK.TRANS64.TRYWAIT P0, [R16+URZ], R5 ;  /* 0x00000005100075a7 */ /* 0x000ee4000800017f */
[----:B---3--:R-:W-:Y:S05]  /*9a70*/  @!P0 BRA `(.L_x_85) ;  /* 0x0000000800388947 */ /* 0x008fea0003800000 */
.L_x_112:
[----:B------:R-:W-:-:S07]  /*9a80*/  IMAD R3, R4, 0x8, R3 ;  /* 0x0000000804037824 */ /* 0x000fce00078e0203 */
.L_x_86:
[----:B----4-:R4:W1:Y:S02]  /*9a90*/  SYNCS.PHASECHK.TRANS64.TRYWAIT P0, [R3+URZ], R2 ;  /* 0x00000002030075a7 */ /* 0x010864000800017f */
[----:B-1----:R-:W-:Y:S05]  /*9aa0*/  @!P0 NANOSLEEP.SYNCS 0x989680 ;  /* 0x009896800000895d */ /* 0x002fea0003900000 */
[----:B------:R-:W1:Y:S02]  /*9ab0*/  @!P0 SYNCS.PHASECHK.TRANS64 P0, [R3+URZ], R2 ;  /* 0x00000002030085a7 */ /* 0x000e64000800007f */
[----:B-1----:R-:W-:Y:S05]  /*9ac0*/  @!P0 BRA `(.L_x_86) ;  /* 0xfffffffc00f08947 */ /* 0x002fea000383ffff */
.L_x_79:
[----:B------:R-:W-:Y:S05]  /*9ad0*/  BSYNC B0 ;  /* 0x0000000000007941 */ /* 0x000fea0003800000 */
.L_x_78:
[----:B------:R-:W-:Y:S05]  /*9ae0*/  EXIT ;  /* 0x000000000000794d */ /* 0x000fea0003800000 */
.L_x_10:
[----:B-1----:R-:W-:-:S04]  /*9af0*/  MOV R3, UR46 ;  /* 0x0000002e00037c02 */ /* 0x002fc80008000f00 */
[----:B------:R1:W2:Y:S03]  /*9b00*/  SYNCS.PHASECHK.TRANS64.TRYWAIT P0, [R3+URZ+0x22800], R0 ;  /* 0x02280000030075a7 */ /* 0x0002a6000800017f */
[----:B--2---:R-:W-:Y:S05]  /*9b10*/  @!P0 NANOSLEEP.SYNCS 0x989680 ;  /* 0x009896800000895d */ /* 0x004fea0003900000 */
[----:B------:R-:W2:Y:S02]  /*9b20*/  @!P0 SYNCS.PHASECHK.TRANS64 P0, [R3+URZ+0x22800], R0 ;  /* 0x02280000030085a7 */ /* 0x000ea4000800007f */
[----:B--2---:R-:W-:Y:S05]  /*9b30*/  @!P0 BRA `(.L_x_10) ;  /* 0xfffffffc00ec8947 */ /* 0x004fea000383ffff */
[----:B------:R-:W-:Y:S05]  /*9b40*/  BRA `(.L_x_87) ;  /* 0xffffff7400647947 */ /* 0x000fea000383ffff */
.L_x_14:
[----:B--2---:R-:W-:-:S04]  /*9b50*/  IMAD.U32 R0, RZ, RZ, UR21 ;  /* 0x00000015ff007e24 */ /* 0x004fc8000f8e00ff */
[----:B------:R2:W3:Y:S03]  /*9b60*/  SYNCS.PHASECHK.TRANS64.TRYWAIT P1, [R0+URZ+0x22830], R7 ;  /* 0x02283007000075a7 */ /* 0x0004e6000802017f */
[----:B---3--:R-:W-:Y:S05]  /*9b70*/  @!P1 NANOSLEEP.SYNCS 0x989680 ;  /* 0x009896800000995d */ /* 0x008fea0003900000 */
[----:B------:R-:W3:Y:S02]  /*9b80*/  @!P1 SYNCS.PHASECHK.TRANS64 P1, [R0+URZ+0x22830], R7 ;  /* 0x02283007000095a7 */ /* 0x000ee4000802007f */
[----:B---3--:R-:W-:Y:S05]  /*9b90*/  @!P1 BRA `(.L_x_14) ;  /* 0xfffffffc00ec9947 */ /* 0x008fea000383ffff */
[----:B------:R-:W-:Y:S05]  /*9ba0*/  BRA `(.L_x_13) ;  /* 0xffffff7400887947 */ /* 0x000fea000383ffff */
.L_x_18:
[----:B--2---:R2:W3:Y:S02]  /*9bb0*/  SYNCS.PHASECHK.TRANS64.TRYWAIT P2, [R10+URZ+0x22850], R7 ;  /* 0x022850070a0075a7 */ /* 0x0044e4000804017f */
[----:B---3--:R-:W-:Y:S05]  /*9bc0*/  @!P2 NANOSLEEP.SYNCS 0x989680 ;  /* 0x009896800000a95d */ /* 0x008fea0003900000 */
[----:B------:R-:W3:Y:S02]  /*9bd0*/  @!P2 SYNCS.PHASECHK.TRANS64 P2, [R10+URZ+0x22850], R7 ;  /* 0x022850070a00a5a7 */ /* 0x000ee4000804007f */
[----:B---3--:R-:W-:Y:S05]  /*9be0*/  @!P2 BRA `(.L_x_18) ;  /* 0xfffffffc00f0a947 */ /* 0x008fea000383ffff */
[----:B------:R-:W-:Y:S05]  /*9bf0*/  BRA `(.L_x_17) ;  /* 0xffffff9000807947 */ /* 0x000fea000383ffff */
.L_x_23:
[----:B--2---:R-:W-:Y:S01]  /*9c00*/  MOV R4, UR24 ;  /* 0x0000001800047c02 */ /* 0x004fe20008000f00 */
[----:B------:R-:W-:-:S04]  /*9c10*/  IMAD.U32 R5, RZ, RZ, UR25 ;  /* 0x00000019ff057e24 */ /* 0x000fc8000f8e00ff */
[----:B------:R2:W3:Y:S03]  /*9c20*/  SYNCS.PHASECHK.TRANS64.TRYWAIT P3, [R4+URZ+0x22830], R5 ;  /* 0x02283005040075a7 */ /* 0x0004e6000806017f */
[----:B---3--:R-:W-:Y:S05]  /*9c30*/  @!P3 NANOSLEEP.SYNCS 0x989680 ;  /* 0x009896800000b95d */ /* 0x008fea0003900000 */
[----:B------:R-:W3:Y:S02]  /*9c40*/  @!P3 SYNCS.PHASECHK.TRANS64 P3, [R4+URZ+0x22830], R5 ;  /* 0x022830050400b5a7 */ /* 0x000ee4000806007f */
[----:B---3--:R-:W-:Y:S05]  /*9c50*/  @!P3 BRA `(.L_x_23) ;  /* 0xfffffffc00e8b947 */ /* 0x008fea000383ffff */
[----:B------:R-:W-:Y:S05]  /*9c60*/  BRA `(.L_x_22) ;  /* 0xffffff94008c7947 */ /* 0x000fea000383ffff */
.L_x_27:
[----:B-1----:R-:W-:-:S04]  /*9c70*/  MOV R6, UR25 ;  /* 0x0000001900067c02 */ /* 0x002fc80008000f00 */
[----:B------:R1:W2:Y:S03]  /*9c80*/  SYNCS.PHASECHK.TRANS64.TRYWAIT P3, [R199+URZ+0x22850], R6 ;  /* 0x02285006c70075a7 */ /* 0x0002a6000806017f */
[----:B--2---:R-:W-:Y:S05]  /*9c90*/  @!P3 NANOSLEEP.SYNCS 0x989680 ;  /* 0x009896800000b95d */ /* 0x004fea0003900000 */
[----:B------:R-:W2:Y:S02]  /*9ca0*/  @!P3 SYNCS.PHASECHK.TRANS64 P3, [R199+URZ+0x22850], R6 ;  /* 0x02285006c700b5a7 */ /* 0x000ea4000806007f */
[----:B--2---:R-:W-:Y:S05]  /*9cb0*/  @!P3 BRA `(.L_x_27) ;  /* 0xfffffffc00ecb947 */ /* 0x004fea000383ffff */
[----:B------:R-:W-:Y:S05]  /*9cc0*/  BRA `(.L_x_26) ;  /* 0xffffffb400287947 */ /* 0x000fea000383ffff */
.L_x_37:
[----:B------:R-:W1:Y:S01]  /*9cd0*/  S2R R5, SR_TID.X ;  /* 0x0000000000057919 */ /* 0x000e620000002100 */
[----:B------:R-:W-:Y:S01]  /*9ce0*/  BSSY B0, `(.L_x_88) ;  /* 0x000000a000007945 */ /* 0x000fe20003800000 */
[----:B------:R-:W-:Y:S01]  /*9cf0*/  MOV R12, RZ ;  /* 0x000000ff000c7202 */ /* 0x000fe20000000f00 */
[----:B------:R-:W-:Y:S01]  /*9d00*/  IMAD.MOV.U32 R11, RZ, RZ, 0x1f ;  /* 0x0000001fff0b7424 */ /* 0x000fe200078e00ff */
[----:B------:R-:W-:Y:S02]  /*9d10*/  MOV R15, 0xffffffff ;  /* 0xffffffff000f7802 */ /* 0x000fe40000000f00 */
[----:B-1----:R-:W-:-:S04]  /*9d20*/  SHF.R.U32.HI R5, RZ, 0x5, R5 ;  /* 0x00000005ff057819 */ /* 0x002fc80000011605 */
[----:B------:R-:W-:-:S05]  /*9d30*/  LOP3.LUT R5, R5, 0x3, RZ, 0xc0, !PT ;  /* 0x0000000305057812 */ /* 0x000fca00078ec0ff */
[----:B------:R-:W-:-:S07]  /*9d40*/  IMAD.MOV.U32 R13, RZ, RZ, R5 ;  /* 0x000000ffff0d7224 */ /* 0x000fce00078e0005 */
[----:B------:R-:W-:Y:S05]  /*9d50*/  WARPSYNC.COLLECTIVE R15, `(.L_x_89) ;  /* 0x000000000f087348 */ /* 0x000fea0003c00000 */
[----:B------:R1:W2:Y:S02]  /*9d60*/  SHFL.IDX P6, R14, R13, R12, R11 ;  /* 0x0000000c0d0e7389 */ /* 0x0002a400000c000b */
[----:B-12---:R-:W-:Y:S01]  /*9d70*/  ENDCOLLECTIVE ;  /* 0x000000000000791b */ /* 0x006fe20003800000 */
.L_x_89:
[----:B------:R-:W-:Y:S05]  /*9d80*/  BSYNC B0 ;  /* 0x0000000000007941 */ /* 0x000fea0003800000 */
.L_x_88:
[----:B------:R-:W-:Y:S05]  /*9d90*/  BRA `(.L_x_90) ;  /* 0xffffffd8009c7947 */ /* 0x000fea000383ffff */
.L_x_38:
[----:B------:R-:W-:Y:S01]  /*9da0*/  BSSY B0, `(.L_x_91) ;  /* 0x0000006000007945 */ /* 0x000fe20003800000 */
[----:B------:R-:W-:-:S07]  /*9db0*/  IMAD.MOV.U32 R15, RZ, RZ, -0x1 ;  /* 0xffffffffff0f7424 */ /* 0x000fce00078e00ff */
[----:B------:R-:W-:Y:S05]  /*9dc0*/  WARPSYNC.COLLECTIVE R15, `(.L_x_92) ;  /* 0x000000000f0c7348 */ /* 0x000fea0003c00000 */
[----:B------:R-:W-:Y:S02]  /*9dd0*/  ELECT P6, UR62, PT ;  /* 0x00000000003e782f */ /* 0x000fe400038c0000 */
[----:B------:R-:W-:Y:S01]  /*9de0*/  MOV R14, UR62 ;  /* 0x0000003e000e7c02 */ /* 0x000fe20008000f00 */
[----:B------:R-:W-:Y:S10]  /*9df0*/  ENDCOLLECTIVE ;  /* 0x000000000000791b */ /* 0x000ff40003800000 */
.L_x_92:
[----:B------:R-:W-:Y:S05]  /*9e00*/  BSYNC B0 ;  /* 0x0000000000007941 */ /* 0x000fea0003800000 */
.L_x_91:
[----:B------:R-:W-:Y:S05]  /*9e10*/  BRA `(.L_x_93) ;  /* 0xffffffd800947947 */ /* 0x000fea000383ffff */
.L_x_41:
[----:B--2---:R2:W3:Y:S02]  /*9e20*/  SYNCS.PHASECHK.TRANS64.TRYWAIT P1, [R5+URZ+0x22840], R10 ;  /* 0x0228400a050075a7 */ /* 0x0044e4000802017f */
[----:B---3--:R-:W-:Y:S05]  /*9e30*/  @!P1 NANOSLEEP.SYNCS 0x989680 ;  /* 0x009896800000995d */ /* 0x008fea0003900000 */
[----:B------:R-:W3:Y:S02]  /*9e40*/  @!P1 SYNCS.PHASECHK.TRANS64 P1, [R5+URZ+0x22840], R10 ;  /* 0x0228400a050095a7 */ /* 0x000ee4000802007f */
[----:B---3--:R-:W-:Y:S05]  /*9e50*/  @!P1 BRA `(.L_x_41) ;  /* 0xfffffffc00f09947 */ /* 0x008fea000383ffff */
[----:B------:R-:W-:Y:S05]  /*9e60*/  BRA `(.L_x_94) ;  /* 0xffffffd800f47947 */ /* 0x000fea000383ffff */
.L_x_44:
[----:B--2---:R-:W2:Y:S01]  /*9e70*/  S2R R10, SR_CgaCtaId ;  /* 0x00000000000a7919 */ /* 0x004ea20000008800 */
[----:B------:R-:W-:-:S04]  /*9e80*/  MOV R8, 0x400 ;  /* 0x0000040000087802 */ /* 0x000fc80000000f00 */
[----:B--2---:R-:W-:-:S04]  /*9e90*/  LEA R8, R10, R8, 0x18 ;  /* 0x000000080a087211 */ /* 0x004fc800078ec0ff */
[----:B------:R2:W3:Y:S03]  /*9ea0*/  SYNCS.PHASECHK.TRANS64.TRYWAIT P1, [R8+URZ+0x22820], R5 ;  /* 0x02282005080075a7 */ /* 0x0004e6000802017f */
[----:B---3--:R-:W-:Y:S05]  /*9eb0*/  @!P1 NANOSLEEP.SYNCS 0x989680 ;  /* 0x009896800000995d */ /* 0x008fea0003900000 */
[----:B------:R-:W3:Y:S02]  /*9ec0*/  @!P1 SYNCS.PHASECHK.TRANS64 P1, [R8+URZ+0x22820], R5 ;  /* 0x02282005080095a7 */ /* 0x000ee4000802007f */
[----:B---3--:R-:W-:Y:S05]  /*9ed0*/  @!P1 BRA `(.L_x_44) ;  /* 0xfffffffc00e49947 */ /* 0x008fea000383ffff */
[----:B------:R-:W-:Y:S05]  /*9ee0*/  BRA `(.L_x_95) ;  /* 0xffffffdc00b87947 */ /* 0x000fea000383ffff */
.L_x_47:
[----:B--2---:R2:W3:Y:S02]  /*9ef0*/  SYNCS.PHASECHK.TRANS64.TRYWAIT P1, [R8+URZ+0x22860], R5 ;  /* 0x02286005080075a7 */ /* 0x0044e4000802017f */
[----:B---3--:R-:W-:Y:S05]  /*9f00*/  @!P1 NANOSLEEP.SYNCS 0x989680 ;  /* 0x009896800000995d */ /* 0x008fea0003900000 */
[----:B------:R-:W3:Y:S02]  /*9f10*/  @!P1 SYNCS.PHASECHK.TRANS64 P1, [R8+URZ+0x22860], R5 ;  /* 0x02286005080095a7 */ /* 0x000ee4000802007f */
[----:B---3--:R-:W-:Y:S05]  /*9f20*/  @!P1 BRA `(.L_x_47) ;  /* 0xfffffffc00f09947 */ /* 0x008fea000383ffff */
[----:B------:R-:W-:Y:S05]  /*9f30*/  BRA `(.L_x_96) ;  /* 0xffffffdc00d87947 */ /* 0x000fea000383ffff */
.L_x_54:
[----:B--2---:R2:W3:Y:S02]  /*9f40*/  SYNCS.PHASECHK.TRANS64.TRYWAIT P2, [R2+URZ+0x22840], R3 ;  /* 0x02284003020075a7 */ /* 0x0044e4000804017f */
[----:B---3--:R-:W-:Y:S05]  /*9f50*/  @!P2 NANOSLEEP.SYNCS 0x989680 ;  /* 0x009896800000a95d */ /* 0x008fea0003900000 */
[----:B------:R-:W3:Y:S02]  /*9f60*/  @!P2 SYNCS.PHASECHK.TRANS64 P2, [R2+URZ+0x22840], R3 ;  /* 0x022840030200a5a7 */ /* 0x000ee4000804007f */
[----:B---3--:R-:W-:Y:S05]  /*9f70*/  @!P2 BRA `(.L_x_54) ;  /* 0xfffffffc00f0a947 */ /* 0x008fea000383ffff */
[----:B------:R-:W-:Y:S05]  /*9f80*/  BRA `(.L_x_97) ;  /* 0xffffffe400307947 */ /* 0x000fea000383ffff */
.L_x_56:
[----:B---3--:R3:W4:Y:S02]  /*9f90*/  SYNCS.PHASECHK.TRANS64.TRYWAIT P2, [R2+URZ+0x22860], R3 ;  /* 0x02286003020075a7 */ /* 0x008724000804017f */
[----:B----4-:R-:W-:Y:S05]  /*9fa0*/  @!P2 NANOSLEEP.SYNCS 0x989680 ;  /* 0x009896800000a95d */ /* 0x010fea0003900000 */
[----:B------:R-:W4:Y:S02]  /*9fb0*/  @!P2 SYNCS.PHASECHK.TRANS64 P2, [R2+URZ+0x22860], R3 ;  /* 0x022860030200a5a7 */ /* 0x000f24000804007f */
[----:B----4-:R-:W-:Y:S05]  /*9fc0*/  @!P2 BRA `(.L_x_56) ;  /* 0xfffffffc00f0a947 */ /* 0x010fea000383ffff */
[----:B------:R-:W-:Y:S05]  /*9fd0*/  BRA `(.L_x_98) ;  /* 0xffffffe4008c7947 */ /* 0x000fea000383ffff */
.L_x_62:
[----:B-1----:R1:W2:Y:S02]  /*9fe0*/  SYNCS.PHASECHK.TRANS64.TRYWAIT P2, [R3+URZ+0x22840], R2 ;  /* 0x02284002030075a7 */ /* 0x0022a4000804017f */
[----:B--2---:R-:W-:Y:S05]  /*9ff0*/  @!P2 NANOSLEEP.SYNCS 0x989680 ;  /* 0x009896800000a95d */ /* 0x004fea0003900000 */
[----:B------:R-:W2:Y:S02]  /*a000*/  @!P2 SYNCS.PHASECHK.TRANS64 P2, [R3+URZ+0x22840], R2 ;  /* 0x022840020300a5a7 */ /* 0x000ea4000804007f */
[----:B--2---:R-:W-:Y:S05]  /*a010*/  @!P2 BRA `(.L_x_62) ;  /* 0xfffffffc00f0a947 */ /* 0x004fea000383ffff */
[----:B------:R-:W-:Y:S05]  /*a020*/  BRA `(.L_x_99) ;  /* 0xffffffe800cc7947 */ /* 0x000fea000383ffff */
.L_x_64:
[----:B--2---:R2:W3:Y:S02]  /*a030*/  SYNCS.PHASECHK.TRANS64.TRYWAIT P2, [R3+URZ+0x22860], R2 ;  /* 0x02286002030075a7 */ /* 0x0044e4000804017f */
[----:B---3--:R-:W-:Y:S05]  /*a040*/  @!P2 NANOSLEEP.SYNCS 0x989680 ;  /* 0x009896800000a95d */ /* 0x008fea0003900000 */
[----:B------:R-:W3:Y:S02]  /*a050*/  @!P2 SYNCS.PHASECHK.TRANS64 P2, [R3+URZ+0x22860], R2 ;  /* 0x022860020300a5a7 */ /* 0x000ee4000804007f */
[----:B---3--:R-:W-:Y:S05]  /*a060*/  @!P2 BRA `(.L_x_64) ;  /* 0xfffffffc00f0a947 */ /* 0x008fea000383ffff */
[----:B------:R-:W-:Y:S05]  /*a070*/  BRA `(.L_x_100) ;  /* 0xffffffec00287947 */ /* 0x000fea000383ffff */
.L_x_69:
[----:B-1----:R1:W2:Y:S02]  /*a080*/  SYNCS.PHASECHK.TRANS64.TRYWAIT P2, [R3+URZ+0x22840], R2 ;  /* 0x02284002030075a7 */ /* 0x0022a4000804017f */
[----:B--2---:R-:W-:Y:S05]  /*a090*/  @!P2 NANOSLEEP.SYNCS 0x989680 ;  /* 0x009896800000a95d */ /* 0x004fea0003900000 */
[----:B------:R-:W2:Y:S02]  /*a0a0*/  @!P2 SYNCS.PHASECHK.TRANS64 P2, [R3+URZ+0x22840], R2 ;  /* 0x022840020300a5a7 */ /* 0x000ea4000804007f */
[----:B--2---:R-:W-:Y:S05]  /*a0b0*/  @!P2 BRA `(.L_x_69) ;  /* 0xfffffffc00f0a947 */ /* 0x004fea000383ffff */
[----:B------:R-:W-:Y:S05]  /*a0c0*/  BRA `(.L_x_101) ;  /* 0xfffffff000507947 */ /* 0x000fea000383ffff */
.L_x_71:
[----:B--2---:R2:W3:Y:S02]  /*a0d0*/  SYNCS.PHASECHK.TRANS64.TRYWAIT P2, [R3+URZ+0x22860], R2 ;  /* 0x02286002030075a7 */ /* 0x0044e4000804017f */
[----:B---3--:R-:W-:Y:S05]  /*a0e0*/  @!P2 NANOSLEEP.SYNCS 0x989680 ;  /* 0x009896800000a95d */ /* 0x008fea0003900000 */
[----:B------:R-:W3:Y:S02]  /*a0f0*/  @!P2 SYNCS.PHASECHK.TRANS64 P2, [R3+URZ+0x22860], R2 ;  /* 0x022860020300a5a7 */ /* 0x000ee4000804007f */
[----:B---3--:R-:W-:Y:S05]  /*a100*/  @!P2 BRA `(.L_x_71) ;  /* 0xfffffffc00f0a947 */ /* 0x008fea000383ffff */
[----:B------:R-:W-:Y:S05]  /*a110*/  BRA `(.L_x_102) ;  /* 0xfffffff000ac7947 */ /* 0x000fea000383ffff */
.L_x_76:
[----:B--2---:R2:W3:Y:S02]  /*a120*/  SYNCS.PHASECHK.TRANS64.TRYWAIT P0, [R0+URZ+0x22820], R3 ;  /* 0x02282003000075a7 */ /* 0x0044e4000800017f */
[----:B---3--:R-:W-:Y:S05]  /*a130*/  @!P0 NANOSLEEP.SYNCS 0x989680 ;  /* 0x009896800000895d */ /* 0x008fea0003900000 */
[----:B------:R-:W3:Y:S02]  /*a140*/  @!P0 SYNCS.PHASECHK.TRANS64 P0, [R0+URZ+0x22820], R3 ;  /* 0x02282003000085a7 */ /* 0x000ee4000800007f */
[----:B---3--:R-:W-:Y:S05]  /*a150*/  @!P0 BRA `(.L_x_76) ;  /* 0xfffffffc00f08947 */ /* 0x008fea000383ffff */
[----:B------:R-:W-:Y:S05]  /*a160*/  BRA `(.L_x_103) ;  /* 0xfffffff400a87947 */ /* 0x000fea000383ffff */
.L_x_77:
[----:B------:R-:W3:Y:S01]  /*a170*/  S2R R2, SR_TID.X ;  /* 0x0000000000027919 */ /* 0x000ee20000002100 */
[----:B------:R-:W-:Y:S01]  /*a180*/  BSSY B0, `(.L_x_104) ;  /* 0x000000a000007945 */ /* 0x000fe20003800000 */
[----:B------:R-:W-:Y:S01]  /*a190*/  IMAD.MOV.U32 R12, RZ, RZ, RZ ;  /* 0x000000ffff0c7224 */ /* 0x000fe200078e00ff */
[----:B------:R-:W-:Y:S01]  /*a1a0*/  MOV R11, 0x1f ;  /* 0x0000001f000b7802 */ /* 0x000fe20000000f00 */
[----:B------:R-:W-:Y:S01]  /*a1b0*/  IMAD.MOV.U32 R15, RZ, RZ, -0x1 ;  /* 0xffffffffff0f7424 */ /* 0x000fe200078e00ff */
[----:B---3--:R-:W-:-:S04]  /*a1c0*/  SHF.R.U32.HI R2, RZ, 0x5, R2 ;  /* 0x00000005ff027819 */ /* 0x008fc80000011602 */
[----:B------:R-:W-:-:S04]  /*a1d0*/  LOP3.LUT R2, R2, 0x3, RZ, 0xc0, !PT ;  /* 0x0000000302027812 */ /* 0x000fc800078ec0ff */
[----:B------:R-:W-:-:S07]  /*a1e0*/  MOV R13, R2 ;  /* 0x00000002000d7202 */ /* 0x000fce0000000f00 */
[----:B-12---:R-:W-:Y:S05]  /*a1f0*/  WARPSYNC.COLLECTIVE R15, `(.L_x_105) ;  /* 0x000000000f087348 */ /* 0x006fea0003c00000 */
[----:B------:R3:W4:Y:S02]  /*a200*/  SHFL.IDX P6, R14, R13, R12, R11 ;  /* 0x0000000c0d0e7389 */ /* 0x00072400000c000b */
[----:B-1234-:R-:W-:Y:S01]  /*a210*/  ENDCOLLECTIVE ;  /* 0x000000000000791b */ /* 0x01efe20003800000 */
.L_x_105:
[----:B------:R-:W-:Y:S05]  /*a220*/  BSYNC B0 ;  /* 0x0000000000007941 */ /* 0x000fea0003800000 */
.L_x_104:
[----:B------:R-:W-:Y:S05]  /*a230*/  BRA `(.L_x_106) ;  /* 0xfffffff400907947 */ /* 0x000fea000383ffff */
.L_x_80:
[----:B------:R-:W-:Y:S01]  /*a240*/  BSSY B1, `(.L_x_107) ;  /* 0x0000006000017945 */ /* 0x000fe20003800000 */
[----:B------:R-:W-:-:S07]  /*a250*/  MOV R15, 0xffffffff ;  /* 0xffffffff000f7802 */ /* 0x000fce0000000f00 */
[----:B-123--:R-:W-:Y:S05]  /*a260*/  WARPSYNC.COLLECTIVE R15, `(.L_x_108) ;  /* 0x000000000f0c7348 */ /* 0x00efea0003c00000 */
[----:B------:R-:W-:Y:S02]  /*a270*/  ELECT P6, UR62, PT ;  /* 0x00000000003e782f */ /* 0x000fe400038c0000 */
[----:B------:R-:W-:Y:S01]  /*a280*/  MOV R14, UR62 ;  /* 0x0000003e000e7c02 */ /* 0x000fe20008000f00 */
[----:B-123--:R-:W-:Y:S10]  /*a290*/  ENDCOLLECTIVE ;  /* 0x000000000000791b */ /* 0x00eff40003800000 */
.L_x_108:
[----:B------:R-:W-:Y:S05]  /*a2a0*/  BSYNC B1 ;  /* 0x0000000000017941 */ /* 0x000fea0003800000 */
.L_x_107:
[----:B------:R-:W-:Y:S05]  /*a2b0*/  BRA `(.L_x_109) ;  /* 0xfffffff400887947 */ /* 0x000fea000383ffff */
.L_x_82:
[----:B--2---:R2:W3:Y:S02]  /*a2c0*/  SYNCS.PHASECHK.TRANS64.TRYWAIT P0, [R6+URZ], R5 ;  /* 0x00000005060075a7 */ /* 0x0044e4000800017f */
[----:B---3--:R-:W-:Y:S05]  /*a2d0*/  @!P0 NANOSLEEP.SYNCS 0x989680 ;  /* 0x009896800000895d */ /* 0x008fea0003900000 */
[----:B------:R-:W3:Y:S02]  /*a2e0*/  @!P0 SYNCS.PHASECHK.TRANS64 P0, [R6+URZ], R5 ;  /* 0x00000005060085a7 */ /* 0x000ee4000800007f */
[----:B---3--:R-:W-:Y:S05]  /*a2f0*/  @!P0 BRA `(.L_x_82) ;  /* 0xfffffffc00f08947 */ /* 0x008fea000383ffff */
[----:B------:R-:W-:Y:S05]  /*a300*/  BRA `(.L_x_110) ;  /* 0xfffffff400bc7947 */ /* 0x000fea000383ffff */
.L_x_83:
[----:B---3--:R3:W4:Y:S02]  /*a310*/  SYNCS.PHASECHK.TRANS64.TRYWAIT P0, [R3+URZ], R2 ;  /* 0x00000002030075a7 */ /* 0x008724000800017f */
[----:B----4-:R-:W-:Y:S05]  /*a320*/  @!P0 NANOSLEEP.SYNCS 0x989680 ;  /* 0x009896800000895d */ /* 0x010fea0003900000 */
[----:B------:R-:W4:Y:S02]  /*a330*/  @!P0 SYNCS.PHASECHK.TRANS64 P0, [R3+URZ], R2 ;  /* 0x00000002030085a7 */ /* 0x000f24000800007f */
[----:B----4-:R-:W-:Y:S05]  /*a340*/  @!P0 BRA `(.L_x_83) ;  /* 0xfffffffc00f08947 */ /* 0x010fea000383ffff */
[----:B------:R-:W-:Y:S05]  /*a350*/  BRA `(.L_x_111) ;  /* 0xfffffff400b07947 */ /* 0x000fea000383ffff */
.L_x_85:
[----:B---3--:R3:W4:Y:S02]  /*a360*/  SYNCS.PHASECHK.TRANS64.TRYWAIT P0, [R16+URZ], R5 ;  /* 0x00000005100075a7 */ /* 0x008724000800017f */
[----:B----4-:R-:W-:Y:S05]  /*a370*/  @!P0 NANOSLEEP.SYNCS 0x989680 ;  /* 0x009896800000895d */ /* 0x010fea0003900000 */
[----:B------:R-:W4:Y:S02]  /*a380*/  @!P0 SYNCS.PHASECHK.TRANS64 P0, [R16+URZ], R5 ;  /* 0x00000005100085a7 */ /* 0x000f24000800007f */
[----:B----4-:R-:W-:Y:S05]  /*a390*/  @!P0 BRA `(.L_x_85) ;  /* 0xfffffffc00f08947 */ /* 0x010fea000383ffff */
[----:B------:R-:W-:Y:S05]  /*a3a0*/  BRA `(.L_x_112) ;  /* 0xfffffff400b47947 */ /* 0x000fea000383ffff */
.L_x_113:
[----:B------:R-:W-:-:S00]  /*a3b0*/  BRA `(.L_x_113) ;  /* 0xfffffffc00fc7947 */ /* 0x000fc0000383ffff */
[----:B------:R-:W-:-:S00]  /*a3c0*/  NOP ;  /* 0x0000000000007918 */ /* 0x000fc00000000000 */
        /* <DEDUP_REMOVED lines=11> */
.L_x_4714:


//--------------------- .text._ZN7cutlass13device_kernelIN5flash11enable_sm90INS1_16FlashAttnFwdSm90INS1_25CollectiveMainloopFwdSm90ILi2EN4cute5tupleIJNS5_1CILi1EEES8_S8_EEENS6_IJNS7_ILi128EEENS7_ILi96EEENS7_ILi64EEEEEELi256ENS_6half_tEfNS_4arch4Sm90ELb0ELb0ELb1ELb0ELb0ELb0ELb1ELb1ELb0ELb0ELb0ELb0EEENS1_21CollectiveEpilogueFwdINS6_IJSA_NS7_ILi256EEESB_EEES9_SE_SG_Li256ELb0ELb0ELb0ELb0EEENS1_29StaticPersistentTileSchedulerILb0EEEEEEEEEvNT_6ParamsE --------------------------
	.section	.text._ZN7cutlass13device_kernelIN5flash11enable_sm90INS1_16FlashAttnFwdSm90INS1_25CollectiveMainloopFwdSm90ILi2EN4cute5tupleIJNS5_1CILi1EEES8_S8_EEENS6_IJNS7_ILi128EEENS7_ILi96EEENS7_ILi64EEEEEELi256ENS_6half_tEfNS_4arch4Sm90ELb0ELb0ELb1ELb0ELb0ELb0ELb1ELb1ELb0ELb0ELb0ELb0EEENS1_21CollectiveEpilogueFwdINS6_IJSA_NS7_ILi256EEESB_EEES9_SE_SG_Li256ELb0ELb0ELb0ELb0EEENS1_29StaticPersistentTileSchedulerILb0EEEEEEEEEvNT_6ParamsE,"ax",@progbits
	.align	128
.text._ZN7cutlass13device_kernelIN5flash11enable_sm90INS1_16FlashAttnFwdSm90INS1_25CollectiveMainloopFwdSm90ILi2EN4cute5tupleIJNS5_1CILi1EEES8_S8_EEENS6_IJNS7_ILi128EEENS7_ILi96EEENS7_ILi64EEEEEELi256ENS_6half_tEfNS_4arch4Sm90ELb0ELb0ELb1ELb0ELb0ELb0ELb1ELb1ELb0ELb0ELb0ELb0EEENS1_21CollectiveEpilogueFwdINS6_IJSA_NS7_ILi256EEESB_EEES9_SE_SG_Li256ELb0ELb0ELb0ELb0EEENS1_29StaticPersistentTileSchedulerILb0EEEEEEEEEvNT_6ParamsE:
        .type           _ZN7cutlass13device_kernelIN5flash11enable_sm90INS1_16FlashAttnFwdSm90INS1_25CollectiveMainloopFwdSm90ILi2EN4cute5tupleIJNS5_1CILi1EEES8_S8_EEENS6_IJNS7_ILi128EEENS7_ILi96EEENS7_ILi64EEEEEELi256ENS_6half_tEfNS_4arch4Sm90ELb0ELb0ELb1ELb0ELb0ELb0ELb1ELb1ELb0ELb0ELb0ELb0EEENS1_21CollectiveEpilogueFwdINS6_IJSA_NS7_ILi256EEESB_EEES9_SE_SG_Li256ELb0ELb0ELb0ELb0EEENS1_29StaticPersistentTileSchedulerILb0EEEEEEEEEvNT_6ParamsE,@function
        .size           _ZN7cutlass13device_kernelIN5flash11enable_sm90INS1_16FlashAttnFwdSm90INS1_25CollectiveMainloopFwdSm90ILi2EN4cute5tupleIJNS5_1CILi1EEES8_S8_EEENS6_IJNS7_ILi128EEENS7_ILi96EEENS7_ILi64EEEEEELi256ENS_6half_tEfNS_4arch4Sm90ELb0ELb0ELb1ELb0ELb0ELb0ELb1ELb1ELb0ELb0ELb0ELb0EEENS1_21CollectiveEpilogueFwdINS6_IJSA_NS7_ILi256EEESB_EEES9_SE_SG_Li256ELb0ELb0ELb0ELb0EEENS1_29StaticPersistentTileSchedulerILb0EEEEEEEEEvNT_6ParamsE,(.L_x_4715 - _ZN7cutlass13device_kernelIN5flash11enable_sm90INS1_16FlashAttnFwdSm90INS1_25CollectiveMainloopFwdSm90ILi2EN4cute5tupleIJNS5_1CILi1EEES8_S8_EEENS6_IJNS7_ILi128EEENS7_ILi96EEENS7_ILi64EEEEEELi256ENS_6half_tEfNS_4arch4Sm90ELb0ELb0ELb1ELb0ELb0ELb0ELb1ELb1ELb0ELb0ELb0ELb0EEENS1_21CollectiveEpilogueFwdINS6_IJSA_NS7_ILi256EEESB_EEES9_SE_SG_Li256ELb0ELb0ELb0ELb0EEENS1_29StaticPersistentTileSchedulerILb0EEEEEEEEEvNT_6ParamsE)
        .other          _ZN7cutlass13device_kernelIN5flash11enable_sm90INS1_16FlashAttnFwdSm90INS1_25CollectiveMainloopFwdSm90ILi2EN4cute5tupleIJNS5_1CILi1EEES8_S8_EEENS6_IJNS7_ILi128EEENS7_ILi96EEENS7_ILi64EEEEEELi256ENS_6half_tEfNS_4arch4Sm90ELb0ELb0ELb1ELb0ELb0ELb0ELb1ELb1ELb0ELb0ELb0ELb0EEENS1_21CollectiveEpilogueFwdINS6_IJSA_NS7_ILi256EEESB_EEES9_SE_SG_Li256ELb0ELb0ELb0ELb0EEENS1_29StaticPersistentTileSchedulerILb0EEEEEEEEEvNT_6ParamsE,@"STO_CUDA_ENTRY STV_DEFAULT"
_ZN7cutlass13device_kernelIN5flash11enable_sm90INS1_16FlashAttnFwdSm90INS1_25CollectiveMainloopFwdSm90ILi2EN4cute5tupleIJNS5_1CILi1EEES8_S8_EEENS6_IJNS7_ILi128EEENS7_ILi96EEENS7_ILi64EEEEEELi256ENS_6half_tEfNS_4arch4Sm90ELb0ELb0ELb1ELb0ELb0ELb0ELb1ELb1ELb0ELb0ELb0ELb0EEENS1_21CollectiveEpilogueFwdINS6_IJSA_NS7_ILi256EEESB_EEES9_SE_SG_Li256ELb0ELb0ELb0ELb0EEENS1_29StaticPersistentTileSchedulerILb0EEEEEEEEEvNT_6ParamsE:
        /* <DEDUP_REMOVED lines=15> */
[----:B------:R-:W-:-:S02]  /*00f0*/  UIADD3 UR4, UP4, UR4, 0xaf0, URZ ;  /* 0x00000af004047890 */ /* 0x000fc4000ff9e03f */
[----:B------:R-:W-:Y:S02]  /*0100*/  UIADD3.X UR7, URZ, UR5, URZ, UP0, !UPT ;  /* 0x000000053f077290 */ /* 0x000fe400087fe43f */
[----:B------:R-:W-:Y:S02]  /*0110*/  UIADD3.X UR9, URZ, UR5, URZ, UP1, !UPT ;  /* 0x000000053f097290 */ /* 0x000fe40008ffe43f */
[----:B------:R-:W-:Y:S02]  /*0120*/  UIADD3.X UR11, URZ, UR5, URZ, UP2, !UPT ;  /* 0x000000053f0b7290 */ /* 0x000fe400097fe43f */
[----:B------:R-:W-:Y:S02]  /*0130*/  UIADD3.X UR13, URZ, UR5, URZ, UP3, !UPT ;  /* 0x000000053f0d7290 */ /* 0x000fe40009ffe43f */
[----:B------:R-:W-:Y:S01]  /*0140*/  UIADD3.X UR5, URZ, UR5, URZ, UP4, !UPT ;  /* 0x000000053f057290 */ /* 0x000fe2000a7fe43f */
[----:B------:R1:W-:Y:S02]  /*0150*/  UTMACCTL.PF [UR6] ;  /* 0x00000000060079b9 */ /* 0x0003e40008040000 */
[----:B------:R1:W-:Y:S02]  /*0160*/  UTMACCTL.PF [UR8] ;  /* 0x00000000080079b9 */ /* 0x0003e40008040000 */
[----:B------:R1:W-:Y:S02]  /*0170*/  UTMACCTL.PF [UR10] ;  /* 0x000000000a0079b9 */ /* 0x0003e40008040000 */
[----:B------:R1:W-:Y:S02]  /*0180*/  UTMACCTL.PF [UR12] ;  /* 0x000000000c0079b9 */ /* 0x0003e40008040000 */
[----:B------:R1:W-:Y:S02]  /*0190*/  UTMACCTL.PF [UR4] ;  /* 0x00000000040079b9 */ /* 0x0003e40008040000 */
[----:B-1----:R-:W-:Y:S01]  /*01a0*/  NOP ;  /* 0x0000000000007918 */ /* 0x002fe20000000000 */
.L_x_115:
[----:B------:R-:W-:Y:S05]  /*01b0*/  BSYNC B0 ;  /* 0x0000000000007941 */ /* 0x000fea0003800000 */
.L_x_114:
        /* <DEDUP_REMOVED lines=11> */
[----:B------:R-:W-:Y:S01]  /*0270*/  VOTEU.ANY UP3, P0 ;  /* 0x00000000003f7886 */ /* 0x000fe20000060100 */
[----:B-1----:R-:W-:Y:S01]  /*0280*/  R2UR UR8, R4 ;  /* 0x00000000040872ca */ /* 0x002fe200000e0000 */
[----:B--2---:R-:W-:Y:S01]  /*0290*/  @UP0 ULEA UR6, UR7, UR6, 0x18 ;  /* 0x0000000607060291 */ /* 0x004fe2000f8ec03f */
[----:B---3--:R-:W-:-:S11]  /*02a0*/  ISETP.NE.AND P1, PT, R2, RZ, PT ;  /* 0x000000ff0200720c */ /* 0x008fd60003f25270 */
[----:B------:R-:W-:Y:S01]  /*02b0*/  UISETP.NE.AND UP0, UPT, UR8, URZ, UPT ;  /* 0x0000003f0800728c */ /* 0x000fe2000bf05270 */
[----:B------:R-:W1:Y:S02]  /*02c0*/  FENCE.VIEW.ASYNC.S ;  /* 0x00000000000073c6 */ /* 0x000e640000000000 */
[----:B-1----:R1:W2:Y:S01]  /*02d0*/  @UP1 SYNCS.EXCH.64 URZ, [UR6+0x32400], UR4 ;  /* 0x03240004063f15b2 */ /* 0x0022a20008000100 */
[----:B------:R1:W3:Y:S01]  /*02e0*/  @UP2 SYNCS.EXCH.64 URZ, [UR6+0x32410], UR4 ;  /* 0x03241004063f25b2 */ /* 0x0002e20008000100 */
[----:B------:R1:W4:Y:S01]  /*02f0*/  @UP3 SYNCS.EXCH.64 URZ, [UR6+0x32420], UR4 ;  /* 0x03242004063f35b2 */ /* 0x0003220008000100 */
[----:B------:R-:W-:Y:S05]  /*0300*/  @P1 BRA `(.L_x_116) ;  /* 0x0000000000481947 */ /* 0x000fea0003800000 */
        /* <DEDUP_REMOVED lines=16> */
[----:B------:R1:W1:Y:S01]  /*0410*/  SYNCS.EXCH.64 URZ, [UR8+0x32448], UR4 ;  /* 0x03244804083f75b2 */ /* 0x0002620008000100 */
[----:B------:R-:W-:Y:S01]  /*0420*/  NOP ;  /* 0x0000000000007918 */ /* 0x000fe20000000000 */
.L_x_116:
[----:B------:R-:W5:Y:S01]  /*0430*/  SHFL.IDX PT, R2, R0, RZ, 0x1f ;  /* 0x00001fff00027589 */ /* 0x000f6200000e0000 */
[----:B------:R-:W-:Y:S01]  /*0440*/  NOP ;  /* 0x0000000000007918 */ /* 0x000fe20000000000 */
[----:B-----5:R-:W-:-:S13]  /*0450*/  ISETP.NE.AND P0, PT, R2, RZ, PT ;  /* 0x000000ff0200720c */ /* 0x020fda0003f05270 */
        /* <DEDUP_REMOVED lines=19> */
.L_x_117:
[----:B------:R-:W5:Y:S01]  /*0590*/  SHFL.IDX PT, R2, R0, RZ, 0x1f ;  /* 0x00001fff00027589 */ /* 0x000f6200000e0000 */
[----:B------:R-:W-:Y:S01]  /*05a0*/  NOP ;  /* 0x0000000000007918 */ /* 0x000fe20000000000 */
[----:B-----5:R-:W-:-:S13]  /*05b0*/  ISETP.NE.AND P0, PT, R2, RZ, PT ;  /* 0x000000ff0200720c */ /* 0x020fda0003f05270 */
        /* <DEDUP_REMOVED lines=13> */
[----:B------:R1:W1:Y:S01]  /*0690*/  SYNCS.EXCH.64 URZ, [UR6+0x32488], UR4 ;  /* 0x03248804063f75b2 */ /* 0x0002620008000100 */
[----:B------:R-:W-:Y:S01]  /*06a0*/  NOP ;  /* 0x0000000000007918 */ /* 0x000fe20000000000 */
.L_x_118:
        /* <DEDUP_REMOVED lines=22> */
.L_x_119:
        /* <DEDUP_REMOVED lines=22> */
.L_x_120:
[----:B------:R-:W-:Y:S01]  /*0970*/  PLOP3.LUT P0, PT, PT, PT, UP0, 0x80, 0x0 ;  /* 0x000000000000781c */ /* 0x000fe20003f0f008 */
[----:B------:R-:W-:Y:S01]  /*0980*/  UMOV UR46, 0x1 ;  /* 0x00000001002e7882 */ /* 0x000fe20000000000 */
[----:B------:R-:W-:Y:S01]  /*0990*/  NOP ;  /* 0x0000000000007918 */ /* 0x000fe20000000000 */
[----:B------:R-:W-:Y:S01]  /*09a0*/  USEL UR46, UR46, 0x2, !UP0 ;  /* 0x000000022e2e7887 */ /* 0x000fe2000c000000 */
[----:B------:R-:W-:Y:S01]  /*09b0*/  ULDC.64 UR48, c[0x0][0x208] ;  /* 0x0000820000307ab9 */ /* 0x000fe20000000a00 */
[----:B-1234-:R-:W-:Y:S08]  /*09c0*/  BAR.SYNC.DEFER_BLOCKING 0x0 ;  /* 0x0000000000007b1d */ /* 0x01eff00000010000 */
[----:B------:R-:W-:Y:S05]  /*09d0*/  @!P0 BRA `(.L_x_121) ;  /* 0x0000007000b08947 */ /* 0x000fea0003800000 */
.L_x_122:
        /* <DEDUP_REMOVED lines=59> */
.L_x_146:
[----:B------:R-:W1:Y:S01]  /*0d90*/  SHFL.IDX PT, R0, R19, RZ, 0x1f ;  /* 0x00001fff13007589 */ /* 0x000e6200000e0000 */
[----:B------:R-:W-:Y:S01]  /*0da0*/  ULDC UR4, c[0x0][0xea8] ;  /* 0x0003aa0000047ab9 */ /* 0x000fe20000000800 */
[----:B------:R-:W-:Y:S01]  /*0db0*/  ULDC.64 UR6, c[0x0][0x3f8] ;  /* 0x0000fe0000067ab9 */ /* 0x000fe20000000a00 */
[----:B------:R-:W-:Y:S02]  /*0dc0*/  UISETP.NE.AND UP1, UPT, UR4, 0x1, UPT ;  /* 0x000000010400788c */ /* 0x000fe4000bf25270 */
[----:B------:R-:W-:Y:S01]  /*0dd0*/  UISETP.NE.U32.AND UP0, UPT, UR6, URZ, UPT ;  /* 0x0000003f0600728c */ /* 0x000fe2000bf05070 */
[----:B------:R-:W-:Y:S01]  /*0de0*/  ULDC UR4, c[0x0][0xeb4] ;  /* 0x0003ad0000047ab9 */ /* 0x000fe20000000800 */
[----:B------:R-:W-:Y:S02]  /*0df0*/  ULDC UR47, c[0x0][0x404] ;  /* 0x00010100002f7ab9 */ /* 0x000fe40000000800 */
[----:B------:R-:W-:Y:S02]  /*0e00*/  UISETP.NE.AND.EX UP0, UPT, UR7, URZ, UPT, UP0 ;  /* 0x0000003f0700728c */ /* 0x000fe4000bf05300 */
[----:B------:R-:W-:-:S02]  /*0e10*/  UIADD3 UR9, UR41, 0x18400, URZ ;  /* 0x0001840029097890 */ /* 0x000fc4000fffe03f */
[----:B------:R-:W-:Y:S02]  /*0e20*/  UISETP.NE.AND UP2, UPT, UR4, 0x1, UPT ;  /* 0x000000010400788c */ /* 0x000fe4000bf45270 */
[----:B------:R-:W-:Y:S01]  /*0e30*/  USEL UR47, UR47, 0x1, UP0 ;  /* 0x000000012f2f7887 */ /* 0x000fe20008000000 */
[----:B------:R-:W-:Y:S01]  /*0e40*/  @UP1 ULDC UR4, c[0x0][0xeac] ;  /* 0x0003ab0000041ab9 */ /* 0x000fe20000000800 */
[----:B------:R-:W-:Y:S01]  /*0e50*/  ULDC UR7, c[0x0][0x2e0] ;  /* 0x0000b80000077ab9 */ /* 0x000fe20000000800 */
[----:B------:R-:W-:Y:S02]  /*0e60*/  ULOP3.LUT UP0, URZ, UR9, 0x1bf, URZ, 0xc0, !UPT ;  /* 0x000001bf093f7892 */ /* 0x000fe4000f80c03f */
[----:B------:R-:W-:Y:S02]  /*0e70*/  UIMAD.WIDE.U32 UR4, UR43, UR4, URZ ;  /* 0x000000042b0472a5 */ /* 0x000fe4000f8e003f */
[----:B------:R-:W-:Y:S01]  /*0e80*/  UIMAD UR47, UR47, UR7, URZ ;  /* 0x000000072f2f72a4 */ /* 0x000fe2000f8e023f */
[----:B-1----:R-:W-:Y:S01]  /*0e90*/  R2UR UR44, R0 ;  /* 0x00000000002c72ca */ /* 0x002fe200000e0000 */
[----:B------:R-:W-:Y:S01]  /*0ea0*/  @UP1 ULDC UR8, c[0x0][0xeb0] ;  /* 0x0003ac0000081ab9 */ /* 0x000fe20000000800 */
[----:B------:R-:W-:Y:S01]  /*0eb0*/  UMOV UR37, UR43 ;  /* 0x0000002b00257c82 */ /* 0x000fe20008000000 */
[----:B------:R-:W-:Y:S01]  /*0ec0*/  @UP1 USHF.R.U32.HI UR37, URZ, UR8, UR5 ;  /* 0x000000083f251299 */ /* 0x000fe20008011605 */
[----:B------:R-:W-:Y:S01]  /*0ed0*/  PLOP3.LUT P0, PT, PT, PT, UP0, 0x80, 0x0 ;  /* 0x000000000000781c */ /* 0x000fe20003f0f008 */
[----:B------:R-:W-:-:S02]  /*0ee0*/  @UP2 ULDC.64 UR10, c[0x0][0xeb8] ;  /* 0x0003ae00000a2ab9 */ /* 0x000fc40000000a00 */
[----:B------:R-:W-:-:S03]  /*0ef0*/  UIMAD.WIDE.U32 UR4, UR37, UR10, URZ ;  /* 0x0000000a250472a5 */ /* 0x000fc6000f8e003f */
[----:B------:R-:W-:Y:S01]  /*0f00*/  UMOV UR36, UR37 ;  /* 0x0000002500247c82 */ /* 0x000fe20008000000 */
[----:B------:R-:W-:Y:S02]  /*0f10*/  @UP2 USHF.R.U32.HI UR36, URZ, UR11, UR5 ;  /* 0x0000000b3f242299 */ /* 0x000fe40008011605 */
[----:B------:R-:W-:-:S04]  /*0f20*/  ULEA.HI UR6, UR44, UR44, URZ, 0x1 ;  /* 0x0000002c2c067291 */ /* 0x000fc8000f8f083f */
[----:B------:R-:W-:-:S04]  /*0f30*/  ULOP3.LUT UR6, UR6, 0xfffffffe, URZ, 0xc0, !UPT ;  /* 0xfffffffe06067892 */ /* 0x000fc8000f8ec03f */
[----:B------:R-:W-:Y:S02]  /*0f40*/  UIADD3 UR44, UR44, -UR6, URZ ;  /* 0x800000062c2c7290 */ /* 0x000fe4000fffe03f */
[----:B------:R-:W-:Y:S02]  /*0f50*/  UIADD3 UR6, UR47, 0x5f, URZ ;  /* 0x0000005f2f067890 */ /* 0x000fe4000fffe03f */
[----:B------:R-:W-:Y:S02]  /*0f60*/  ULEA UR8, UR44, UR41, 0xd ;  /* 0x000000292c087291 */ /* 0x000fe4000f8e683f */
[----:B------:R-:W-:Y:S02]  /*0f70*/  UIMAD.WIDE UR6, UR6, 0x2aaaaaab, URZ ;  /* 0x2aaaaaab060678a5 */ /* 0x000fe4000f8e023f */
[----:B------:R-:W-:Y:S02]  /*0f80*/  UIADD3 UR8, UR8, 0x22400, URZ ;  /* 0x0002240008087890 */ /* 0x000fe4000fffe03f */
[----:B------:R-:W-:-:S02]  /*0f90*/  USHF.R.U32.HI UR45, URZ, 0x1f, UR7 ;  /* 0x0000001f3f2d7899 */ /* 0x000fc40008011607 */
[----:B------:R-:W-:Y:S02]  /*0fa0*/  USHF.R.U32.HI UR8, URZ, 0x4, UR8 ;  /* 0x000000043f087899 */ /* 0x000fe40008011608 */
[----:B------:R-:W-:Y:S02]  /*0fb0*/  ULEA.HI.SX32 UR45, UR7, UR45, 0x1c ;  /* 0x0000002d072d7291 */ /* 0x000fe4000f8fe23f */
[----:B------:R-:W-:Y:S01]  /*0fc0*/  ULOP3.LUT UR52, UR8, 0x3fff, URZ, 0xc0, !UPT ;  /* 0x00003fff08347892 */ /* 0x000fe2000f8ec03f */
[----:B------:R-:W-:Y:S11]  /*0fd0*/  @!P0 BRA `(.L_x_123) ;  /* 0x0000000000408947 */ /* 0x000ff60003800000 */
        /* <DEDUP_REMOVED lines=16> */
.L_x_123:
[----:B------:R-:W-:Y:S01]  /*10e0*/  ULOP3.LUT UR4, UR40, 0x1, URZ, 0xc0, !UPT ;  /* 0x0000000128047892 */ /* 0x000fe2000f8ec03f */
[----:B------:R-:W-:-:S05]  /*10f0*/  VIADD R172, R18, 0x8 ;  /* 0x0000000812ac7836 */ /* 0x000fca0000000000 */
[----:B------:R-:W-:-:S05]  /*1100*/  IMAD.U32 R0, RZ, RZ, UR4 ;  /* 0x00000004ff007e24 */ /* 0x000fca000f8e00ff */
[----:B------:R-:W-:-:S04]  /*1110*/  SHF.L.U32 R0, R0, 0x1f, RZ ;  /* 0x0000001f00007819 */ /* 0x000fc800000006ff */
[----:B------:R-:W1:Y:S02]  /*1120*/  SYNCS.PHASECHK.TRANS64.TRYWAIT P0, [UR41+0x32400], R0 ;  /* 0x03240000ff0075a7 */ /* 0x000e640008000169 */
[----:B-1----:R-:W-:Y:S05]  /*1130*/  @!P0 BRA `(.L_x_124) ;  /* 0x00000098008c8947 */ /* 0x002fea0003800000 */
.L_x_204:
[----:B-1----:R-:W-:Y:S01]  /*1140*/  MOV R3, UR42 ;  /* 0x0000002a00037c02 */ /* 0x002fe20008000f00 */
[----:B------:R-:W-:Y:S05]  /*1150*/  WARPSYNC.ALL ;  /* 0x0000000000007948 */ /* 0x000fea0003800000 */
[----:B------:R1:W-:Y:S01]  /*1160*/  BAR.SYNC.DEFER_BLOCKING R172, 0x100 ;  /* 0x000400ac0000751d */ /* 0x0003e20000010000 */
[----:B------:R-:W-:-:S13]  /*1170*/  ISETP.NE.AND P0, PT, R3, 0x3, PT ;  /* 0x000000030300780c */ /* 0x000fda0003f05270 */
[----:B-1----:R-:W-:Y:S05]  /*1180*/  @!P0 BRA `(.L_x_125) ;  /* 0x0000000000048947 */ /* 0x002fea0003800000 */
[----:B------:R-:W-:Y:S01]  /*1190*/  BPT.TRAP 0x1 ;  /* 0x000000040000795c */ /* 0x000fe20000300000 */
.L_x_125:
[----:B------:R-:W-:Y:S01]  /*11a0*/  ULEA UR26, UR39, UR41, 0x3 ;  /* 0x00000029271a7291 */ /* 0x000fe2000f8e183f */
[----:B------:R-:W-:-:S05]  /*11b0*/  IMAD.U32 R3, RZ, RZ, UR38 ;  /* 0x00000026ff037e24 */ /* 0x000fca000f8e00ff */
[----:B------:R-:W-:-:S04]  /*11c0*/  SHF.L.U32 R3, R3, 0x1f, RZ ;  /* 0x0000001f03037819 */ /* 0x000fc800000006ff */
[----:B------:R1:W2:Y:S01]  /*11d0*/  SYNCS.PHASECHK.TRANS64.TRYWAIT P1, [UR26+0x32430], R3 ;  /* 0x03243003ff0075a7 */ /* 0x0002a2000802015a */
[----:B------:R-:W-:Y:S05]  /*11e0*/  @!P0 BRA `(.L_x_126) ;  /* 0x0000000000048947 */ /* 0x000fea0003800000 */
[----:B------:R-:W-:Y:S01]  /*11f0*/  BPT.TRAP 0x1 ;  /* 0x000000040000795c */ /* 0x000fe20000300000 */
.L_x_126:
[----:B--2---:R-:W-:Y:S05]  /*1200*/  @P1 BRA `(.L_x_127) ;  /* 0x0000000000081947 */ /* 0x004fea0003800000 */
[----:B------:R-:W2:Y:S02]  /*1210*/  SYNCS.PHASECHK.TRANS64.TRYWAIT P1, [UR26+0x32430], R3 ;  /* 0x03243003ff0075a7 */ /* 0x000ea4000802015a */
[----:B--2---:R-:W-:Y:S05]  /*1220*/  @!P1 BRA `(.L_x_128) ;  /* 0x0000009800689947 */ /* 0x004fea0003800000 */
.L_x_127:
[----:B------:R-:W-:Y:S01]  /*1230*/  ULEA UR4, UR44, UR41, 0xd ;  /* 0x000000292c047291 */ /* 0x000fe2000f8e683f */
[----:B------:R-:W-:Y:S01]  /*1240*/  WARPGROUP.ARRIVE ;  /* 0x00000000000079c5 */ /* 0x000fe20000000000 */
[----:B------:R-:W-:Y:S02]  /*1250*/  UIADD3 UR5, UR41, 0x1c400, URZ ;  /* 0x0001c40029057890 */ /* 0x000fe4000fffe03f */
[----:B------:R-:W-:Y:S02]  /*1260*/  UIADD3 UR4, UR4, 0x18400, URZ ;  /* 0x0001840004047890 */ /* 0x000fe4000fffe03f */
[----:B------:R-:W-:Y:S02]  /*1270*/  USHF.R.U32.HI UR5, URZ, 0x4, UR5 ;  /* 0x000000043f057899 */ /* 0x000fe40008011605 */
[----:B------:R-:W-:Y:S02]  /*1280*/  USHF.R.U32.HI UR4, URZ, 0x4, UR4 ;  /* 0x000000043f047899 */ /* 0x000fe40008011604 */
[----:B------:R-:W-:-:S02]  /*1290*/  ULOP3.LUT UR5, UR5, 0x3fff, URZ, 0xc0, !UPT ;  /* 0x00003fff05057892 */ /* 0x000fc4000f8ec03f */
[----:B------:R-:W-:Y:S02]  /*12a0*/  ULOP3.LUT UR4, UR4, 0x3fff, URZ, 0xc0, !UPT ;  /* 0x00003fff04047892 */ /* 0x000fe4000f8ec03f */
[----:B------:R-:W-:Y:S02]  /*12b0*/  ULOP3.LUT UR24, UR5, 0x10000, URZ, 0xfc, !UPT ;  /* 0x0001000005187892 */ /* 0x000fe4000f8efc3f */
[----:B------:R-:W-:Y:S02]  /*12c0*/  ULOP3.LUT UR4, UR4, 0x10000, URZ, 0xfc, !UPT ;  /* 0x0001000004047892 */ /* 0x000fe4000f8efc3f */
[----:B------:R-:W-:Y:S01]  /*12d0*/  UIMAD UR6, UR39, 0x300, UR24 ;  /* 0x00000300270678a4 */ /* 0x000fe2000f8e0218 */
[----:B------:R-:W-:Y:S01]  /*12e0*/  UMOV UR5, 0x40000040 ;  /* 0x4000004000057882 */ /* 0x000fe20000000000 */
[----:B------:R-:W-:Y:S01]  /*12f0*/  UMOV UR7, 0x40000040 ;  /* 0x4000004000077882 */ /* 0x000fe20000000000 */
[----:B------:R-:W-:Y:S02]  /*1300*/  UIADD3 UR8, UR4, 0x2, URZ ;  /* 0x0000000204087890 */ /* 0x000fe4000fffe03f */
[----:B------:R-:W-:Y:S01]  /*1310*/  UIADD3 UR10, UR6, 0x2, URZ ;  /* 0x00000002060a7890 */ /* 0x000fe2000fffe03f */
[----:B------:R-:W-:-:S03]  /*1320*/  UMOV UR9, 0x40000040 ;  /* 0x4000004000097882 */ /* 0x000fc60000000000 */
[----:B------:R-:W-:Y:S01]  /*1330*/  HGMMA.64x96x16.F32 R24, gdesc[UR4], RZ, !UPT, gsb0 ;  /* 0x01600000041879f0 */ /* 0x000fe2000c0008ff */
[----:B------:R-:W-:Y:S01]  /*1340*/  UMOV UR11, 0x40000040 ;  /* 0x40000040000b7882 */ /* 0x000fe20000000000 */
[----:B------:R-:W-:Y:S02]  /*1350*/  UIADD3 UR12, UR4, 0x4, URZ ;  /* 0x00000004040c7890 */ /* 0x000fe4000fffe03f */
[----:B------:R-:W-:Y:S01]  /*1360*/  UIADD3 UR14, UR6, 0x4, URZ ;  /* 0x00000004060e7890 */ /* 0x000fe2000fffe03f */
[----:B------:R-:W-:Y:S01]  /*1370*/  UMOV UR13, 0x40000040 ;  /* 0x40000040000d7882 */ /* 0x000fe20000000000 */
[----:B------:R-:W-:Y:S01]  /*1380*/  UMOV UR15, 0x40000040 ;  /* 0x40000040000f7882 */ /* 0x000fe20000000000 */
[----:B------:R-:W-:Y:S02]  /*1390*/  UIADD3 UR16, UR4, 0x6, URZ ;  /* 0x0000000604107890 */ /* 0x000fe4000fffe03f */
[----:B------:R-:W-:Y:S01]  /*13a0*/  UIADD3 UR18, UR6, 0x6, URZ ;  /* 0x0000000606127890 */ /* 0x000fe2000fffe03f */
[----:B------:R-:W-:Y:S01]  /*13b0*/  UMOV UR17, 0x40000040 ;  /* 0x4000004000117882 */ /* 0x000fe20000000000 */
[----:B------:R-:W-:Y:S01]  /*13c0*/  UMOV UR19, 0x40000040 ;  /* 0x4000004000137882 */ /* 0x000fe20000000000 */
[----:B------:R-:W-:-:S02]  /*13d0*/  WARPGROUP.DEPBAR.LE gsb0, 0x0 ;  /* 0x00008000000079c5 */ /* 0x000fc40000010000 */
[----:B------:R-:W-:-:S06]  /*13e0*/  WARPGROUP.ARRIVE ;  /* 0x00000000000079c5 */ /* 0x000fcc0000000000 */
[----:B------:R-:W-:Y:S03]  /*13f0*/  HGMMA.64x96x16.F32 R24, gdesc[UR8], R24, gsb0 ;  /* 0x01600000081879f0 */ /* 0x000fe60008000818 */
[----:B------:R-:W-:Y:S02]  /*1400*/  WARPGROUP.DEPBAR.LE gsb0, 0x0 ;  /* 0x00008000000079c5 */ /* 0x000fe40000010000 */
[----:B------:R-:W-:-:S06]  /*1410*/  WARPGROUP.ARRIVE ;  /* 0x00000000000079c5 */ /* 0x000fcc0000000000 */
[----:B------:R-:W-:Y:S03]  /*1420*/  HGMMA.64x96x16.F32 R24, gdesc[UR12], R24, gsb0 ;  /* 0x016000000c1879f0 */ /* 0x000fe60008000818 */
[----:B------:R-:W-:Y:S02]  /*1430*/  WARPGROUP.DEPBAR.LE gsb0, 0x0 ;  /* 0x00008000000079c5 */ /* 0x000fe40000010000 */
[----:B------:R-:W-:-:S06]  /*1440*/  WARPGROUP.ARRIVE ;  /* 0x00000000000079c5 */ /* 0x000fcc0000000000 */
[----:B------:R-:W-:Y:S03]  /*1450*/  HGMMA.64x96x16.F32 R24, gdesc[UR16], R24, gsb0 ;  /* 0x01600000101879f0 */ /* 0x000fe60008000818 */
[----:B------:R-:W-:Y:S02]  /*1460*/  WARPGROUP.DEPBAR.LE gsb0, 0x0 ;  /* 0x00008000000079c5 */ /* 0x000fe40000010000 */
[----:B------:R-:W3:Y:S02]  /*1470*/  SYNCS.PHASECHK.TRANS64.TRYWAIT P1, [UR41+0x32410], R0 ;  /* 0x03241000ff0075a7 */ /* 0x000ee40008020169 */
[----:B---3--:R-:W-:Y:S05]  /*1480*/  @!P1 BRA `(.L_x_129) ;  /* 0x0000009400e89947 */ /* 0x008fea0003800000 */
.L_x_205:
[----:B------:R-:W-:Y:S05]  /*1490*/  @!P0 BRA `(.L_x_130) ;  /* 0x0000000000048947 */ /* 0x000fea0003800000 */
[----:B------:R-:W-:Y:S01]  /*14a0*/  BPT.TRAP 0x1 ;  /* 0x000000040000795c */ /* 0x000fe20000300000 */
.L_x_130:
[----:B------:R4:W1:Y:S01]  /*14b0*/  SYNCS.PHASECHK.TRANS64.TRYWAIT P1, [UR26+0x32450], R3 ;  /* 0x03245003ff0075a7 */ /* 0x000862000802015a */
[----:B------:R-:W-:Y:S05]  /*14c0*/  @!P0 BRA `(.L_x_131) ;  /* 0x0000000000048947 */ /* 0x000fea0003800000 */
[----:B------:R-:W-:Y:S01]  /*14d0*/  BPT.TRAP 0x1 ;  /* 0x000000040000795c */ /* 0x000fe20000300000 */
.L_x_131:
[----:B-1----:R-:W-:Y:S05]  /*14e0*/  @P1 BRA `(.L_x_132) ;  /* 0x0000000000081947 */ /* 0x002fea0003800000 */
[----:B------:R-:W1:Y:S02]  /*14f0*/  SYNCS.PHASECHK.TRANS64.TRYWAIT P1, [UR26+0x32450], R3 ;  /* 0x03245003ff0075a7 */ /* 0x000e64000802015a */
[----:B-1----:R-:W-:Y:S05]  /*1500*/  @!P1 BRA `(.L_x_133) ;  /* 0x0000009400e09947 */ /* 0x002fea0003800000 */
.L_x_132:
[----:B------:R-:W-:Y:S01]  /*1510*/  UIADD3 UR6, UR41, 0x400, URZ ;  /* 0x0000040029067890 */ /* 0x000fe2000fffe03f */
[----:B------:R-:W-:Y:S01]  /*1520*/  WARPGROUP.ARRIVE ;  /* 0x00000000000079c5 */ /* 0x000fe20000000000 */
[----:B------:R-:W-:-:S05]  /*1530*/  ULOP3.LUT UR7, UR52, 0x10000, URZ, 0xfc, !UPT ;  /* 0x0001000034077892 */ /* 0x000fca000f8efc3f */
[----:B------:R-:W5:Y:S01]  /*1540*/  S2R R12, SR_TID.X ;  /* 0x00000000000c7919 */ /* 0x000f620000002100 */
[----:B------:R-:W-:Y:S01]  /*1550*/  USHF.R.U32.HI UR6, URZ, 0x4, UR6 ;  /* 0x000000043f067899 */ /* 0x000fe20008011606 */
[----:B------:R-:W-:Y:S01]  /*1560*/  UMOV UR21, 0x40000040 ;  /* 0x4000004000157882 */ /* 0x000fe20000000000 */
[----:B------:R-:W-:Y:S02]  /*1570*/  UMOV UR23, 0x40000040 ;  /* 0x4000004000177882 */ /* 0x000fe40000000000 */
[----:B------:R-:W-:Y:S01]  /*1580*/  ULOP3.LUT UR6, UR6, 0x3fff, URZ, 0xc0, !UPT ;  /* 0x00003fff06067892 */ /* 0x000fe2000f8ec03f */
[----:B------:R-:W-:Y:S01]  /*1590*/  UMOV UR20, UR7 ;  /* 0x0000000700147c82 */ /* 0x000fe20008000000 */
[----:B------:R-:W-:Y:S02]  /*15a0*/  ULDC UR27, c[0x0][0xa80] ;  /* 0x0002a000001b7ab9 */ /* 0x000fe40000000800 */
[----:B------:R-:W-:Y:S02]  /*15b0*/  ULOP3.LUT UR25, UR6, 0x10000, URZ, 0xfc, !UPT ;  /* 0x0001000006197892 */ /* 0x000fe4000f8efc3f */
[----:B------:R-:W-:-:S02]  /*15c0*/  UISETP.GE.AND UP0, UPT, UR47, 0x61, UPT ;  /* 0x000000612f00788c */ /* 0x000fc4000bf06270 */
[----:B------:R-:W-:-:S07]  /*15d0*/  UIMAD UR10, UR39, 0xc00, UR25 ;  /* 0x00000c00270a78a4 */ /* 0x000fce000f8e0219 */
[----:B------:R-:W-:Y:S02]  /*15e0*/  UMOV UR22, UR10 ;  /* 0x0000000a00167c82 */ /* 0x000fe40008000000 */
[----:B------:R-:W-:Y:S01]  /*15f0*/  HGMMA.64x96x16.F32 R24, gdesc[UR20], R24, gsb0 ;  /* 0x01600000141879f0 */ /* 0x000fe20008000818 */
[----:B------:R-:W-:Y:S02]  /*1600*/  UIADD3 UR20, UR7, 0x2, URZ ;  /* 0x0000000207147890 */ /* 0x000fe4000fffe03f */
[----:B------:R-:W-:Y:S01]  /*1610*/  UIADD3 UR22, UR10, 0x2, URZ ;  /* 0x000000020a167890 */ /* 0x000fe2000fffe03f */
[----:B------:R-:W-:Y:S01]  /*1620*/  UMOV UR21, 0x40000040 ;  /* 0x4000004000157882 */ /* 0x000fe20000000000 */
[----:B------:R-:W-:Y:S01]  /*1630*/  UMOV UR23, 0x40000040 ;  /* 0x4000004000177882 */ /* 0x000fe20000000000 */
[----:B-----5:R-:W-:Y:S01]  /*1640*/  LOP3.LUT R12, R12, 0x7f, RZ, 0xc0, !PT ;  /* 0x0000007f0c0c7812 */ /* 0x020fe200078ec0ff */
[----:B------:R-:W-:Y:S02]  /*1650*/  WARPGROUP.DEPBAR.LE gsb0, 0x0 ;  /* 0x00008000000079c5 */ /* 0x000fe40000010000 */
[----:B------:R-:W-:-:S06]  /*1660*/  WARPGROUP.ARRIVE ;  /* 0x00000000000079c5 */ /* 0x000fcc0000000000 */
[----:B------:R-:W-:Y:S01]  /*1670*/  HGMMA.64x96x16.F32 R24, gdesc[UR20], R24, gsb0 ;  /* 0x01600000141879f0 */ /* 0x000fe20008000818 */
[----:B------:R-:W-:Y:S02]  /*1680*/  UIADD3 UR20, UR7, 0x4, URZ ;  /* 0x0000000407147890 */ /* 0x000fe4000fffe03f */
[----:B------:R-:W-:Y:S01]  /*1690*/  UIADD3 UR22, UR10, 0x4, URZ ;  /* 0x000000040a167890 */ /* 0x000fe2000fffe03f */
[----:B------:R-:W-:Y:S01]  /*16a0*/  UMOV UR21, 0x40000040 ;  /* 0x4000004000157882 */ /* 0x000fe20000000000 */
[----:B------:R-:W-:Y:S01]  /*16b0*/  UMOV UR23, 0x40000040 ;  /* 0x4000004000177882 */ /* 0x000fe20000000000 */
        /* <DEDUP_REMOVED lines=91> */
[----:B------:R-:W-:Y:S01]  /*1c70*/  ULDC UR10, c[0x0][0xad0] ;  /* 0x0002b400000a7ab9 */ /* 0x000fe20000000800 */
[----:B------:R-:W-:-:S04]  /*1c80*/  UIMAD UR7, UR45, -0x60, UR47 ;  /* 0xffffffa02d0778a4 */ /* 0x000fc8000f8e022f */
[----:B------:R-:W-:-:S06]  /*1c90*/  UIADD3 UR7, UR7, 0x60, URZ ;  /* 0x0000006007077890 */ /* 0x000fcc000fffe03f */
[----:B-1-3--:R-:W-:Y:S01]  /*1ca0*/  IMAD.U32 R0, RZ, RZ, UR7 ;  /* 0x00000007ff007e24 */ /* 0x00afe2000f8e00ff */
[----:B------:R-:W-:-:S03]  /*1cb0*/  UMOV UR7, 0x40000040 ;  /* 0x4000004000077882 */ /* 0x000fc60000000000 */
        /* <DEDUP_REMOVED lines=25> */
[----:B------:R-:W1:Y:S01]  /*1e50*/  MUFU.TANH R25, R25 ;  /* 0x0000001900197308 */ /* 0x000e620000002400 */
        /* <DEDUP_REMOVED lines=8> */
[----:B--2-4-:R-:W-:Y:S01]  /*1ee0*/  FSEL R3, R24, -INF , P4 ;  /* 0xff80000018037808 */ /* 0x014fe20002000000 */
[----:B------:R-:W-:Y:S01]  /*1ef0*/  FMUL.FTZ R43, R43, UR10 ;  /* 0x0000000a2b2b7c20 */ /* 0x000fe20008410000 */
[----:B------:R-:W-:Y:S01]  /*1f00*/  FMUL.FTZ R45, R45, UR10 ;  /* 0x0000000a2d2d7c20 */ /* 0x000fe20008410000 */
[----:B------:R-:W-:Y:S01]  /*1f10*/  FMUL.FTZ R46, R46, UR10 ;  /* 0x0000000a2e2e7c20 */ /* 0x000fe20008410000 */
[----:B------:R-:W-:Y:S01]  /*1f20*/  FMUL.FTZ R48, R48, UR10 ;  /* 0x0000000a30307c20 */ /* 0x000fe20008410000 */
[----:B------:R-:W-:Y:S01]  /*1f30*/  FMUL.FTZ R47, R47, UR10 ;  /* 0x0000000a2f2f7c20 */ /* 0x000fe20008410000 */
[----:B------:R-:W-:Y:S01]  /*1f40*/  FMUL.FTZ R49, R49, UR10 ;  /* 0x0000000a31317c20 */ /* 0x000fe20008410000 */
[----:B------:R-:W2:Y:S01]  /*1f50*/  MUFU.TANH R26, R26 ;  /* 0x0000001a001a7308 */ /* 0x000ea20000002400 */
[----:B-1----:R-:W-:Y:S01]  /*1f60*/  FSEL R25, R25, -INF , P5 ;  /* 0xff80000019197808 */ /* 0x002fe20002800000 */
[----:B------:R-:W-:Y:S01]  /*1f70*/  FMUL.FTZ R50, R50, UR10 ;  /* 0x0000000a32327c20 */ /* 0x000fe20008410000 */
[----:B------:R-:W-:Y:S01]  /*1f80*/  FMUL.FTZ R52, R52, UR10 ;  /* 0x0000000a34347c20 */ /* 0x000fe20008410000 */
[----:B------:R-:W-:Y:S01]  /*1f90*/  FMUL.FTZ R51, R51, UR10 ;  /* 0x0000000a33337c20 */ /* 0x000fe20008410000 */
[----:B------:R-:W-:Y:S01]  /*1fa0*/  FMNMX.FTZ R4, R3, R25, !PT ;  /* 0x0000001903047209 */ /* 0x000fe20007810000 */
[----:B------:R-:W-:Y:S01]  /*1fb0*/  FMUL.FTZ R53, R53, UR10 ;  /* 0x0000000a35357c20 */ /* 0x000fe20008410000 */
[----:B------:R-:W-:Y:S01]  /*1fc0*/  FMUL.FTZ R54, R54, UR10 ;  /* 0x0000000a36367c20 */ /* 0x000fe20008410000 */
[----:B------:R-:W1:Y:S01]  /*1fd0*/  MUFU.TANH R27, R27 ;  /* 0x0000001b001b7308 */ /* 0x000e620000002400 */
        /* <DEDUP_REMOVED lines=8> */
[----:B--2---:R-:W-:Y:S01]  /*2060*/  FSEL R26, R26, -INF , P4 ;  /* 0xff8000001a1a7808 */ /* 0x004fe20002000000 */
[----:B------:R-:W-:Y:S01]  /*2070*/  FMUL.FTZ R59, R59, UR10 ;  /* 0x0000000a3b3b7c20 */ /* 0x000fe20008410000 */
[----:B------:R-:W-:Y:S01]  /*2080*/  ISETP.GT.AND P4, PT, R0, 0x18, PT ;  /* 0x000000180000780c */ /* 0x000fe20003f84270 */
[----:B------:R-:W-:Y:S01]  /*2090*/  FMUL.FTZ R61, R61, UR10 ;  /* 0x0000000a3d3d7c20 */ /* 0x000fe20008410000 */
[----:B------:R-:W-:Y:S01]  /*20a0*/  FMUL.FTZ R62, R62, UR10 ;  /* 0x0000000a3e3e7c20 */ /* 0x000fe20008410000 */
[----:B------:R-:W-:Y:S01]  /*20b0*/  FMUL.FTZ R63, R63, UR10 ;  /* 0x0000000a3f3f7c20 */ /* 0x000fe20008410000 */
[----:B------:R-:W-:Y:S01]  /*20c0*/  FMUL.FTZ R64, R64, UR10 ;  /* 0x0000000a40407c20 */ /* 0x000fe20008410000 */
[----:B------:R-:W2:Y:S01]  /*20d0*/  MUFU.TANH R30, R30 ;  /* 0x0000001e001e7308 */ /* 0x000ea20000002400 */
[----:B-1----:R-:W-:Y:S01]  /*20e0*/  FSEL R6, R27, -INF , P5 ;  /* 0xff8000001b067808 */ /* 0x002fe20002800000 */
[----:B------:R-:W-:Y:S01]  /*20f0*/  FMUL.FTZ R66, R66, UR10 ;  /* 0x0000000a42427c20 */ /* 0x000fe20008410000 */
[----:B------:R-:W-:Y:S01]  /*2100*/  ISETP.GT.AND P5, PT, R0, 0x19, PT ;  /* 0x000000190000780c */ /* 0x000fe20003fa4270 */
        /* <DEDUP_REMOVED lines=9> */
[----:B------:R-:W-:-:S03]  /*21a0*/  FMNMX.FTZ R4, R29, R4, !PT ;  /* 0x000000041d047209 */ /* 0x000fc60007810000 */
[----:B------:R-:W3:Y:S01]  /*21b0*/  MUFU.TANH R31, R31 ;  /* 0x0000001f001f7308 */ /* 0x000ee20000002400 */
[----:B--2---:R-:W-:Y:S02]  /*21c0*/  FSEL R30, R30, -INF , P6 ;  /* 0xff8000001e1e7808 */ /* 0x004fe40003000000 */
[----:B------:R-:W-:Y:S02]  /*21d0*/  ISETP.GT.AND P6, PT, R0, 0x20, PT ;  /* 0x000000200000780c */ /* 0x000fe40003fc4270 */
[----:B------:R-:W-:-:S03]  /*21e0*/  FMNMX.FTZ R5, R30, R5, !PT ;  /* 0x000000051e057209 */ /* 0x000fc60007810000 */
[----:B------:R-:W2:Y:S01]  /*21f0*/  MUFU.TANH R33, R33 ;  /* 0x0000002100217308 */ /* 0x000ea20000002400 */
[----:B-1----:R-:W-:-:S04]  /*2200*/  FSEL R163, R32, -INF , P2 ;  /* 0xff80000020a37808 */ /* 0x002fc80001000000 */
[----:B------:R-:W-:-:S03]  /*2210*/  FMNMX.FTZ R4, R163, R4, !PT ;  /* 0x00000004a3047209 */ /* 0x000fc60007810000 */
[----:B------:R-:W1:Y:S01]  /*2220*/  MUFU.TANH R34, R34 ;  /* 0x0000002200227308 */ /* 0x000e620000002400 */
[----:B---3--:R-:W-:Y:S02]  /*2230*/  FSEL R10, R31, -INF , P1 ;  /* 0xff8000001f0a7808 */ /* 0x008fe40000800000 */
[----:B------:R-:W-:Y:S02]  /*2240*/  ISETP.GT.AND P1, PT, R0, 0x21, PT ;  /* 0x000000210000780c */ /* 0x000fe40003f24270 */
[----:B------:R-:W-:-:S03]  /*2250*/  FMNMX.FTZ R5, R10, R5, !PT ;  /* 0x000000050a057209 */ /* 0x000fc60007810000 */
[----:B------:R-:W3:Y:S01]  /*2260*/  MUFU.TANH R36, R36 ;  /* 0x0000002400247308 */ /* 0x000ee20000002400 */
[----:B--2---:R-:W-:-:S04]  /*2270*/  FSEL R165, R33, -INF , P3 ;  /* 0xff80000021a57808 */ /* 0x004fc80001800000 */
[----:B------:R-:W-:-:S03]  /*2280*/  FMNMX.FTZ R4, R165, R4, !PT ;  /* 0x00000004a5047209 */ /* 0x000fc60007810000 */
[----:B------:R-:W2:Y:S01]  /*2290*/  MUFU.TANH R35, R35 ;  /* 0x0000002300237308 */ /* 0x000ea20000002400 */
[----:B-1----:R-:W-:Y:S02]  /*22a0*/  FSEL R174, R34, -INF , P2 ;  /* 0xff80000022ae7808 */ /* 0x002fe40001000000 */
[----:B------:R-:W-:Y:S02]  /*22b0*/  ISETP.GT.AND P2, PT, R0, 0x28, PT ;  /* 0x000000280000780c */ /* 0x000fe40003f44270 */
[----:B------:R-:W-:-:S03]  /*22c0*/  FMNMX.FTZ R5, R174, R5, !PT ;  /* 0x00000005ae057209 */ /* 0x000fc60007810000 */
[----:B------:R-:W1:Y:S01]  /*22d0*/  MUFU.TANH R37, R37 ;  /* 0x0000002500257308 */ /* 0x000e620000002400 */
[----:B---3--:R-:W-:-:S04]  /*22e0*/  FSEL R167, R36, -INF , P4 ;  /* 0xff80000024a77808 */ /* 0x008fc80002000000 */
        /* <DEDUP_REMOVED lines=80> */
[----:B------:R-:W-:-:S05]  /*27f0*/  ISETP.GT.AND P2, PT, R0, 0x58, PT ;  /* 0x000000580000780c */ /* 0x000fca0003f44270 */
[----:B------:R-:W1:Y:S01]  /*2800*/  MUFU.TANH R61, R61 ;  /* 0x0000003d003d7308 */ /* 0x000e620000002400 */
[----:B---3--:R-:W-:Y:S02]  /*2810*/  FSEL R15, R15, -INF , P3 ;  /* 0xff8000000f0f7808 */ /* 0x008fe40001800000 */
[----:B------:R-:W-:Y:S02]  /*2820*/  ISETP.GT.AND P3, PT, R0, 0x59, PT ;  /* 0x000000590000780c */ /* 0x000fe40003f64270 */
[----:B------:R-:W-:-:S03]  /*2830*/  FMNMX.FTZ R0, R20, R5, !PT ;  /* 0x0000000514007209 */ /* 0x000fc60007810000 */
[----:B------:R-:W3:Y:S01]  /*2840*/  MUFU.TANH R62, R62 ;  /* 0x0000003e003e7308 */ /* 0x000ee20000002400 */
[----:B--2---:R-:W-:Y:S02]  /*2850*/  FSEL R175, R60, -INF , P4 ;  /* 0xff8000003caf7808 */ /* 0x004fe40002000000 */
[----:B------:R-:W-:Y:S02]  /*2860*/  FMNMX.FTZ R5, R15, R0, !PT ;  /* 0x000000000f057209 */ /* 0x000fe40007810000 */
[----:B------:R-:W-:-:S03]  /*2870*/  FMNMX.FTZ R4, R175, R4, !PT ;  /* 0x00000004af047209 */ /* 0x000fc60007810000 */
[----:B------:R-:W2:Y:S01]  /*2880*/  MUFU.TANH R14, R64 ;  /* 0x00000040000e7308 */ /* 0x000ea20000002400 */
[----:B-1----:R-:W-:-:S04]  /*2890*/  FSEL R177, R61, -INF , P5 ;  /* 0xff8000003db17808 */ /* 0x002fc80002800000 */
[----:B------:R-:W-:-:S03]  /*28a0*/  FMNMX.FTZ R7, R177, R4, !PT ;  /* 0x00000004b1077209 */ /* 0x000fc60007810000 */
[----:B------:R-:W1:Y:S01]  /*28b0*/  MUFU.TANH R63, R63 ;  /* 0x0000003f003f7308 */ /* 0x000e620000002400 */
[----:B---3--:R-:W-:-:S04]  /*28c0*/  FSEL R170, R62, -INF , P4 ;  /* 0xff8000003eaa7808 */ /* 0x008fc80002000000 */
[----:B------:R-:W-:-:S03]  /*28d0*/  FMNMX.FTZ R5, R170, R5, !PT ;  /* 0x00000005aa057209 */ /* 0x000fc60007810000 */
[----:B------:R-:W3:Y:S01]  /*28e0*/  MUFU.TANH R21, R65 ;  /* 0x0000004100157308 */ /* 0x000ee20000002400 */
[----:B--2---:R-:W-:-:S04]  /*28f0*/  FSEL R14, R14, -INF , P6 ;  /* 0xff8000000e0e7808 */ /* 0x004fc80003000000 */
        /* <DEDUP_REMOVED lines=18> */
[----:B------:R-:W-:Y:S02]  /*2a20*/  FMNMX.FTZ R4, R161, R4, !PT ;  /* 0x00000004a1047209 */ /* 0x000fe40007810000 */
[----:B-1----:R-:W-:-:S03]  /*2a30*/  FSEL R158, R70, -INF , P2 ;  /* 0xff800000469e7808 */ /* 0x002fc60001000000 */
[----:B------:R-:W1:Y:S01]  /*2a40*/  SHFL.BFLY PT, R7, R4, 0x2, 0x1f ;  /* 0x0c401f0004077f89 */ /* 0x000e6200000e0000 */
[----:B------:R-:W-:Y:S02]  /*2a50*/  PLOP3.LUT P2, PT, PT, PT, UP0, 0x80, 0x0 ;  /* 0x000000000000781c */ /* 0x000fe40003f4f008 */
[----:B------:R-:W-:Y:S02]  /*2a60*/  FMNMX.FTZ R5, R158, R5, !PT ;  /* 0x000000059e057209 */ /* 0x000fe40007810000 */
[----:B---3--:R-:W-:-:S04]  /*2a70*/  FSEL R164, R71, -INF , P3 ;  /* 0xff80000047a47808 */ /* 0x008fc80001800000 */
[----:B------:R-:W-:-:S05]  /*2a80*/  FMNMX.FTZ R0, R164, R5, !PT ;  /* 0x00000005a4007209 */ /* 0x000fca0007810000 */
[----:B------:R-:W2:Y:S01]  /*2a90*/  SHFL.BFLY PT, R11, R0, 0x2, 0x1f ;  /* 0x0c401f00000b7f89 */ /* 0x000ea200000e0000 */
[----:B-1----:R-:W-:-:S05]  /*2aa0*/  FMNMX.FTZ R8, R4, R7, !PT ;  /* 0x0000000704087209 */ /* 0x002fca0007810000 */
[----:B------:R-:W1:Y:S01]  /*2ab0*/  SHFL.BFLY PT, R5, R8, 0x1, 0x1f ;  /* 0x0c201f0008057f89 */ /* 0x000e6200000e0000 */
[----:B--2---:R-:W-:-:S05]  /*2ac0*/  FMNMX.FTZ R11, R0, R11, !PT ;  /* 0x0000000b000b7209 */ /* 0x004fca0007810000 */
[----:B------:R-:W2:Y:S01]  /*2ad0*/  SHFL.BFLY PT, R4, R11, 0x1, 0x1f ;  /* 0x0c201f000b047f89 */ /* 0x000ea200000e0000 */
[----:B-1----:R-:W-:-:S04]  /*2ae0*/  FMNMX.FTZ R5, R8, R5, !PT ;  /* 0x0000000508057209 */ /* 0x002fc80007810000 */
[C---:B------:R-:W-:Y:S01]  /*2af0*/  FSETP.NEU.FTZ.AND P1, PT, R5.reuse, -INF , PT ;  /* 0xff8000000500780b */ /* 0x040fe20003f3d000 */
[----:B------:R-:W-:-:S05]  /*2b00*/  FMUL.FTZ R160, R5, UR27 ;  /* 0x0000001b05a07c20 */ /* 0x000fca0008410000 */
[----:B------:R-:W-:-:S05]  /*2b10*/  FSEL R160, R160, RZ, P1 ;  /* 0x000000ffa0a07208 */ /* 0x000fca0000800000 */
[--C-:B------:R-:W-:Y:S01]  /*2b20*/  FFMA.FTZ R8, R9, UR27, -R160.reuse ;  /* 0x0000001b09087c23 */ /* 0x100fe200080108a0 */
[----:B--2---:R-:W-:Y:S01]  /*2b30*/  FMNMX.FTZ R7, R11, R4, !PT ;  /* 0x000000040b077209 */ /* 0x004fe20007810000 */
[--C-:B------:R-:W-:Y:S01]  /*2b40*/  FFMA.FTZ R3, R3, UR27, -R160.reuse ;  /* 0x0000001b03037c23 */ /* 0x100fe200080108a0 */
[--C-:B------:R-:W-:Y:S01]  /*2b50*/  FFMA.FTZ R0, R25, UR27, -R160.reuse ;  /* 0x0000001b19007c23 */ /* 0x100fe200080108a0 */
[--C-:B------:R-:W-:Y:S01]  /*2b60*/  FFMA.FTZ R11, R29, UR27, -R160.reuse ;  /* 0x0000001b1d0b7c23 */ /* 0x100fe200080108a0 */
[C---:B------:R-:W-:Y:S01]  /*2b70*/  FSETP.NEU.FTZ.AND P1, PT, R7.reuse, -INF , PT ;  /* 0xff8000000700780b */ /* 0x040fe20003f3d000 */
[----:B------:R-:W-:Y:S01]  /*2b80*/  FMUL.FTZ R159, R7, UR27 ;  /* 0x0000001b079f7c20 */ /* 0x000fe20008410000 */
[----:B------:R-:W-:Y:S01]  /*2b90*/  MUFU.EX2 R8, R8 ;  /* 0x0000000800087308 */ /* 0x000fe20000000800 */
[--C-:B------:R-:W-:Y:S01]  /*2ba0*/  FFMA.FTZ R166, R165, UR27, -R160.reuse ;  /* 0x0000001ba5a67c23 */ /* 0x100fe200080108a0 */
[--C-:B------:R-:W-:Y:S01]  /*2bb0*/  FFMA.FTZ R165, R167, UR27, -R160.reuse ;  /* 0x0000001ba7a57c23 */ /* 0x100fe200080108a0 */
[--C-:B------:R-:W-:Y:S01]  /*2bc0*/  FFMA.FTZ R163, R163, UR27, -R160.reuse ;  /* 0x0000001ba3a37c23 */ /* 0x100fe200080108a0 */
[----:B------:R-:W-:Y:S01]  /*2bd0*/  FSEL R159, R159, RZ, P1 ;  /* 0x000000ff9f9f7208 */ /* 0x000fe20000800000 */
[--C-:B------:R-:W-:Y:S01]  /*2be0*/  FFMA.FTZ R171, R171, UR27, -R160.reuse ;  /* 0x0000001babab7c23 */ /* 0x100fe200080108a0 */
[----:B------:R-:W-:Y:S01]  /*2bf0*/  ISETP.NE.AND P1, PT, R12, RZ, PT ;  /* 0x000000ff0c00720c */ /* 0x000fe20003f25270 */
[--C-:B------:R-:W-:Y:S01]  /*2c00*/  FFMA.FTZ R181, R181, UR27, -R160.reuse ;  /* 0x0000001bb5b57c23 */ /* 0x100fe200080108a0 */
[----:B------:R-:W-:Y:S01]  /*2c10*/  MOV R12, UR26 ;  /* 0x0000001a000c7c02 */ /* 0x000fe20008000f00 */
[--C-:B------:R-:W-:Y:S01]  /*2c20*/  FFMA.FTZ R13, R6, UR27, -R159.reuse ;  /* 0x0000001b060d7c23 */ /* 0x100fe2000801089f */
[----:B------:R-:W-:Y:S01]  /*2c30*/  IADD3 R6, -R18, 0xb, RZ ;  /* 0x0000000b12067810 */ /* 0x000fe20007ffe1ff */
[--C-:B------:R-:W-:Y:S01]  /*2c40*/  FFMA.FTZ R4, R26, UR27, -R159.reuse ;  /* 0x0000001b1a047c23 */ /* 0x100fe2000801089f */
[--C-:B------:R-:W-:Y:S01]  /*2c50*/  FFMA.FTZ R9, R30, UR27, -R159.reuse ;  /* 0x0000001b1e097c23 */ /* 0x100fe2000801089f */
[--C-:B------:R-:W-:Y:S01]  /*2c60*/  FFMA.FTZ R10, R10, UR27, -R159.reuse ;  /* 0x0000001b0a0a7c23 */ /* 0x100fe2000801089f */
[----:B------:R-:W-:Y:S01]  /*2c70*/  MUFU.EX2 R3, R3 ;  /* 0x0000000300037308 */ /* 0x000fe20000000800 */
[----:B------:R-:W-:Y:S01]  /*2c80*/  ULOP3.LUT UR26, UR6, 0x3000000, URZ, 0xfc, !UPT ;  /* 0x03000000061a7892 */ /* 0x000fe2000f8efc3f */
[--C-:B------:R-:W-:Y:S01]  /*2c90*/  FFMA.FTZ R167, R174, UR27, -R159.reuse ;  /* 0x0000001baea77c23 */ /* 0x100fe2000801089f */
[--C-:B------:R-:W-:Y:S01]  /*2ca0*/  FFMA.FTZ R174, R176, UR27, -R159.reuse ;  /* 0x0000001bb0ae7c23 */ /* 0x100fe2000801089f */
[--C-:B------:R-:W-:Y:S01]  /*2cb0*/  FFMA.FTZ R176, R196, UR27, -R159.reuse ;  /* 0x0000001bc4b07c23 */ /* 0x100fe2000801089f */
[----:B------:R-:W-:Y:S01]  /*2cc0*/  @!P1 VIADD R24, R12, 0x32440 ;  /* 0x000324400c189836 */ /* 0x000fe20000000000 */
[----:B------:R-:W-:Y:S01]  /*2cd0*/  UIMAD UR10, UR39, 0xc00, UR26 ;  /* 0x00000c00270a78a4 */ /* 0x000fe2000f8e021a */
[----:B------:R-:W-:Y:S01]  /*2ce0*/  FFMA.FTZ R196, R193, UR27, -R160 ;  /* 0x0000001bc1c47c23 */ /* 0x000fe200080108a0 */
[----:B------:R-:W1:Y:S01]  /*2cf0*/  MUFU.EX2 R0, R0 ;  /* 0x0000000000007308 */ /* 0x000e620000000800 */
[--C-:B------:R-:W-:Y:S01]  /*2d00*/  FFMA.FTZ R182, R182, UR27, -R159.reuse ;  /* 0x0000001bb6b67c23 */ /* 0x100fe2000801089f */
[----:B------:R-:W-:Y:S01]  /*2d10*/  @!P1 PRMT R24, RZ, 0x654, R24 ;  /* 0x00000654ff189816 */ /* 0x000fe20000000018 */
[----:B------:R2:W-:Y:S06]  /*2d20*/  BAR.ARV R6, 0x100 ;  /* 0x000400060000751d */ /* 0x0005ec0000002000 */
[----:B------:R3:W-:Y:S01]  /*2d30*/  @!P1 SYNCS.ARRIVE.TRANS64.RED.A1T0 RZ, [R24+URZ], RZ ;  /* 0x000000ff18ff99a7 */ /* 0x0007e2000810043f */
[----:B------:R-:W4:Y:S01]  /*2d40*/  MUFU.EX2 R11, R11 ;  /* 0x0000000b000b7308 */ /* 0x000f220000000800 */
[----:B------:R5:W-:Y:S01]  /*2d50*/  BAR.SYNC.DEFER_BLOCKING R172, 0x100 ;  /* 0x000400ac0000751d */ /* 0x000be20000010000 */
[--C-:B------:R-:W-:Y:S01]  /*2d60*/  FFMA.FTZ R193, R192, UR27, -R159.reuse ;  /* 0x0000001bc0c17c23 */ /* 0x100fe2000801089f */
[--C-:B------:R-:W-:Y:S01]  /*2d70*/  FFMA.FTZ R192, R191, UR27, -R160.reuse ;  /* 0x0000001bbfc07c23 */ /* 0x100fe200080108a0 */
[--C-:B------:R-:W-:Y:S01]  /*2d80*/  FFMA.FTZ R178, R178, UR27, -R159.reuse ;  /* 0x0000001bb2b27c23 */ /* 0x100fe2000801089f */
[--C-:B------:R-:W-:Y:S01]  /*2d90*/  FFMA.FTZ R191, R190, UR27, -R159.reuse ;  /* 0x0000001bbebf7c23 */ /* 0x100fe2000801089f */
[--C-:B------:R-:W-:Y:S01]  /*2da0*/  FFMA.FTZ R179, R179, UR27, -R160.reuse ;  /* 0x0000001bb3b37c23 */ /* 0x100fe200080108a0 */
[----:B-1----:R-:W-:Y:S01]  /*2db0*/  F2FP.F16.F32.PACK_AB R152, R0, R3 ;  /* 0x000000030098723e */ /* 0x002fe200000000ff */
[----:B------:R-:W-:Y:S01]  /*2dc0*/  MUFU.EX2 R4, R4 ;  /* 0x0000000400047308 */ /* 0x000fe20000000800 */
[----:B------:R-:W-:Y:S01]  /*2dd0*/  UMOV UR6, UR10 ;  /* 0x0000000a00067c82 */ /* 0x000fe20008000000 */
[--C-:B-----5:R-:W-:Y:S01]  /*2de0*/  FFMA.FTZ R172, R169, UR27, -R160.reuse ;  /* 0x0000001ba9ac7c23 */ /* 0x120fe200080108a0 */
[--C-:B------:R-:W-:Y:S01]  /*2df0*/  FFMA.FTZ R169, R194, UR27, -R159.reuse ;  /* 0x0000001bc2a97c23 */ /* 0x100fe2000801089f */
[--C-:B------:R-:W-:Y:S01]  /*2e00*/  FFMA.FTZ R194, R185, UR27, -R160.reuse ;  /* 0x0000001bb9c27c23 */ /* 0x100fe200080108a0 */
[--C-:B------:R-:W-:Y:S01]  /*2e10*/  FFMA.FTZ R185, R189, UR27, -R160.reuse ;  /* 0x0000001bbdb97c23 */ /* 0x100fe200080108a0 */
[--C-:B------:R-:W-:Y:S01]  /*2e20*/  FFMA.FTZ R189, R184, UR27, -R159.reuse ;  /* 0x0000001bb8bd7c23 */ /* 0x100fe2000801089f */
[--C-:B------:R-:W-:Y:S01]  /*2e30*/  FFMA.FTZ R184, R188, UR27, -R159.reuse ;  /* 0x0000001bbcb87c23 */ /* 0x100fe2000801089f */
[----:B------:R-:W1:Y:S01]  /*2e40*/  MUFU.EX2 R13, R13 ;  /* 0x0000000d000d7308 */ /* 0x000e620000000800 */
[----:B----4-:R-:W-:Y:S01]  /*2e50*/  F2FP.F16.F32.PACK_AB R154, R11, R8 ;  /* 0x000000080b9a723e */ /* 0x010fe200000000ff */
[--C-:B------:R-:W-:Y:S01]  /*2e60*/  FFMA.FTZ R188, R183, UR27, -R160.reuse ;  /* 0x0000001bb7bc7c23 */ /* 0x100fe200080108a0 */
[--C-:B------:R-:W-:Y:S01]  /*2e70*/  FFMA.FTZ R183, R187, UR27, -R160.reuse ;  /* 0x0000001bbbb77c23 */ /* 0x100fe200080108a0 */
        /* <DEDUP_REMOVED lines=13> */
[----:B-1----:R-:W-:Y:S01]  /*2f50*/  F2FP.F16.F32.PACK_AB R153, R13, R4 ;  /* 0x000000040d99723e */ /* 0x002fe200000000ff */
[--C-:B------:R-:W-:Y:S01]  /*2f60*/  FFMA.FTZ R157, R157, UR27, -R160.reuse ;  /* 0x0000001b9d9d7c23 */ /* 0x100fe200080108a0 */
[----:B------:R-:W-:Y:S01]  /*2f70*/  FFMA.FTZ R160, R161, UR27, -R160 ;  /* 0x0000001ba1a07c23 */ /* 0x000fe200080108a0 */
[--C-:B------:R-:W-:Y:S01]  /*2f80*/  FFMA.FTZ R161, R162, UR27, -R159.reuse ;  /* 0x0000001ba2a17c23 */ /* 0x100fe2000801089f */
[--C-:B------:R-:W-:Y:S01]  /*2f90*/  FFMA.FTZ R156, R156, UR27, -R159.reuse ;  /* 0x0000001b9c9c7c23 */ /* 0x100fe2000801089f */
[--C-:B------:R-:W-:Y:S01]  /*2fa0*/  FFMA.FTZ R158, R158, UR27, -R159.reuse ;  /* 0x0000001b9e9e7c23 */ /* 0x100fe2000801089f */
[----:B------:R-:W-:Y:S01]  /*2fb0*/  FFMA.FTZ R159, R164, UR27, -R159 ;  /* 0x0000001ba49f7c23 */ /* 0x000fe2000801089f */
[----:B------:R-:W-:Y:S01]  /*2fc0*/  MUFU.EX2 R163, R163 ;  /* 0x000000a300a37308 */ /* 0x000fe20000000800 */
[----:B------:R-:W-:Y:S01]  /*2fd0*/  FADD.FTZ R3, R3, R0 ;  /* 0x0000000003037221 */ /* 0x000fe20000010000 */
[----:B------:R-:W-:Y:S01]  /*2fe0*/  FADD.FTZ R4, R4, R13 ;  /* 0x0000000d04047221 */ /* 0x000fe20000010000 */
[----:B------:R-:W-:-:S02]  /*2ff0*/  @!P1 VIADD R12, R12, 0x32460 ;  /* 0x000324600c0c9836 */ /* 0x000fc40000000000 */
[----:B------:R-:W-:-:S03]  /*3000*/  FADD.FTZ R8, R8, R3 ;  /* 0x0000000308087221 */ /* 0x000fc60000010000 */
[----:B------:R-:W1:Y:S01]  /*3010*/  MUFU.EX2 R166, R166 ;  /* 0x000000a600a67308 */ /* 0x000e620000000800 */
[C---:B----4-:R-:W-:Y:S01]  /*3020*/  F2FP.F16.F32.PACK_AB R155, R10.reuse, R9 ;  /* 0x000000090a9b723e */ /* 0x050fe200000000ff */
[----:B------:R-:W-:Y:S01]  /*3030*/  FADD.FTZ R9, R9, R4 ;  /* 0x0000000409097221 */ /* 0x000fe20000010000 */
[----:B------:R-:W-:Y:S01]  /*3040*/  FADD.FTZ R8, R11, R8 ;  /* 0x000000080b087221 */ /* 0x000fe20000010000 */
[----:B------:R-:W-:Y:S01]  /*3050*/  @!P1 PRMT R12, RZ, 0x654, R12 ;  /* 0x00000654ff0c9816 */ /* 0x000fe2000000000c */
[----:B---3--:R-:W-:Y:S01]  /*3060*/  WARPGROUP.ARRIVE ;  /* 0x00000000000079c5 */ /* 0x008fe20000000000 */
[----:B------:R-:W-:Y:S02]  /*3070*/  FADD.FTZ R10, R10, R9 ;  /* 0x000000090a0a7221 */ /* 0x000fe40000010000 */
[----:B------:R-:W-:Y:S03]  /*3080*/  MUFU.EX2 R165, R165 ;  /* 0x000000a500a57308 */ /* 0x000fe60000000800 */
[----:B------:R-:W-:Y:S01]  /*3090*/  HGMMA.64x256x16.F32 R24, R152, gdesc[UR4].tnspB, RZ, !UPT, gsb0 ;  /* 0x43e0000498187df0 */ /* 0x000fe2000c0008ff */
[----:B------:R-:W-:Y:S01]  /*30a0*/  UIADD3 UR6, UR10, 0x80, URZ ;  /* 0x000000800a067890 */ /* 0x000fe2000fffe03f */
[----:B------:R-:W-:-:S03]  /*30b0*/  UMOV UR7, 0x40000040 ;  /* 0x4000004000077882 */ /* 0x000fc60000000000 */
[----:B------:R-:W-:Y:S08]  /*30c0*/  MUFU.EX2 R172, R172 ;  /* 0x000000ac00ac7308 */ /* 0x000ff00000000800 */
[----:B------:R-:W-:Y:S08]  /*30d0*/  MUFU.EX2 R167, R167 ;  /* 0x000000a700a77308 */ /* 0x000ff00000000800 */
[----:B------:R-:W3:Y:S08]  /*30e0*/  MUFU.EX2 R174, R174 ;  /* 0x000000ae00ae7308 */ /* 0x000ef00000000800 */
[----:B------:R-:W-:Y:S08]  /*30f0*/  MUFU.EX2 R169, R169 ;  /* 0x000000a900a97308 */ /* 0x000ff00000000800 */
[----:B------:R-:W4:Y:S08]  /*3100*/  MUFU.EX2 R176, R176 ;  /* 0x000000b000b07308 */ /* 0x000f300000000800 */
[----:B------:R-:W-:Y:S08]  /*3110*/  MUFU.EX2 R171, R171 ;  /* 0x000000ab00ab7308 */ /* 0x000ff00000000800 */
[----:B------:R-:W5:Y:S08]  /*3120*/  MUFU.EX2 R194, R194 ;  /* 0x000000c200c27308 */ /* 0x000f700000000800 */
[----:B------:R-:W-:Y:S08]  /*3130*/  MUFU.EX2 R185, R185 ;  /* 0x000000b900b97308 */ /* 0x000ff00000000800 */
[----:B------:R-:W-:Y:S08]  /*3140*/  MUFU.EX2 R196, R196 ;  /* 0x000000c400c47308 */ /* 0x000ff00000000800 */
[----:B------:R-:W-:Y:S08]  /*3150*/  MUFU.EX2 R182, R182 ;  /* 0x000000b600b67308 */ /* 0x000ff00000000800 */
[----:B------:R-:W2:Y:S08]  /*3160*/  MUFU.EX2 R189, R189 ;  /* 0x000000bd00bd7308 */ /* 0x000eb00000000800 */
[----:B------:R-:W-:Y:S08]  /*3170*/  MUFU.EX2 R184, R184 ;  /* 0x000000b800b87308 */ /* 0x000ff00000000800 */
[----:B------:R-:W2:Y:S08]  /*3180*/  MUFU.EX2 R193, R193 ;  /* 0x000000c100c17308 */ /* 0x000eb00000000800 */
[----:B------:R-:W-:Y:S08]  /*3190*/  MUFU.EX2 R181, R181 ;  /* 0x000000b500b57308 */ /* 0x000ff00000000800 */
[----:B------:R-:W2:Y:S08]  /*31a0*/  MUFU.EX2 R188, R188 ;  /* 0x000000bc00bc7308 */ /* 0x000eb00000000800 */
        /* <DEDUP_REMOVED lines=18> */
[----:B------:R-:W-:Y:S01]  /*32d0*/  MUFU.EX2 R161, R161 ;  /* 0x000000a100a17308 */ /* 0x000fe20000000800 */
[----:B------:R-:W-:-:S02]  /*32e0*/  WARPGROUP.DEPBAR.LE gsb0, 0x0 ;  /* 0x00008000000079c5 */ /* 0x000fc40000010000 */
[----:B-1----:R-:W-:Y:S01]  /*32f0*/  F2FP.F16.F32.PACK_AB R152, R166, R163 ;  /* 0x000000a3a698723e */ /* 0x002fe200000000ff */
[----:B------:R-:W-:Y:S01]  /*3300*/  FADD.FTZ R163, R163, R8 ;  /* 0x00000008a3a37221 */ /* 0x000fe20000010000 */
[----:B---3--:R-:W-:Y:S01]  /*3310*/  F2FP.F16.F32.PACK_AB R153, R174, R167 ;  /* 0x000000a7ae99723e */ /* 0x008fe200000000ff */
[----:B------:R-:W-:Y:S01]  /*3320*/  FADD.FTZ R167, R167, R10 ;  /* 0x0000000aa7a77221 */ /* 0x000fe20000010000 */
[----:B------:R-:W-:Y:S01]  /*3330*/  F2FP.F16.F32.PACK_AB R154, R172, R165 ;  /* 0x000000a5ac9a723e */ /* 0x000fe200000000ff */
[----:B------:R-:W1:Y:S01]  /*3340*/  MUFU.EX2 R156, R156 ;  /* 0x0000009c009c7308 */ /* 0x000e620000000800 */
[----:B----4-:R-:W-:Y:S01]  /*3350*/  F2FP.F16.F32.PACK_AB R155, R176, R169 ;  /* 0x000000a9b09b723e */ /* 0x010fe200000000ff */
[----:B------:R-:W-:Y:S01]  /*3360*/  FADD.FTZ R166, R166, R163 ;  /* 0x000000a3a6a67221 */ /* 0x000fe20000010000 */
[----:B------:R-:W-:Y:S02]  /*3370*/  FADD.FTZ R174, R174, R167 ;  /* 0x000000a7aeae7221 */ /* 0x000fe40000010000 */
[----:B------:R-:W-:Y:S01]  /*3380*/  WARPGROUP.ARRIVE ;  /* 0x00000000000079c5 */ /* 0x000fe20000000000 */
[----:B------:R-:W-:Y:S01]  /*3390*/  FADD.FTZ R165, R165, R166 ;  /* 0x000000a6a5a57221 */ /* 0x000fe20000010000 */
[----:B------:R-:W-:Y:S01]  /*33a0*/  FADD.FTZ R169, R169, R174 ;  /* 0x000000aea9a97221 */ /* 0x000fe20000010000 */
[----:B------:R-:W-:Y:S02]  /*33b0*/  MUFU.EX2 R158, R158 ;  /* 0x0000009e009e7308 */ /* 0x000fe40000000800 */
[----:B------:R-:W-:Y:S01]  /*33c0*/  FADD.FTZ R172, R172, R165 ;  /* 0x000000a5acac7221 */ /* 0x000fe20000010000 */
[----:B------:R-:W-:Y:S01]  /*33d0*/  HGMMA.64x256x16.F32 R24, R152, gdesc[UR4].tnspB, R24, gsb0 ;  /* 0x43e0000498187df0 */ /* 0x000fe20008000818 */
[----:B------:R-:W-:Y:S01]  /*33e0*/  UIADD3 UR6, UR10, 0x100, URZ ;  /* 0x000001000a067890 */ /* 0x000fe2000fffe03f */
[----:B------:R-:W-:Y:S01]  /*33f0*/  FADD.FTZ R169, R176, R169 ;  /* 0x000000a9b0a97221 */ /* 0x000fe20000010000 */
[----:B------:R-:W-:-:S02]  /*3400*/  UMOV UR7, 0x40000040 ;  /* 0x4000004000077882 */ /* 0x000fc40000000000 */
[----:B------:R-:W3:Y:S01]  /*3410*/  MUFU.EX2 R159, R159 ;  /* 0x0000009f009f7308 */ /* 0x000ee20000000800 */
[----:B------:R-:W-:Y:S02]  /*3420*/  WARPGROUP.DEPBAR.LE gsb0, 0x0 ;  /* 0x00008000000079c5 */ /* 0x000fe40000010000 */
[----:B-----5:R-:W-:Y:S01]  /*3430*/  F2FP.F16.F32.PACK_AB R152, R194, R171 ;  /* 0x000000abc298723e */ /* 0x020fe200000000ff */
[----:B------:R-:W-:Y:S01]  /*3440*/  FADD.FTZ R171, R171, R172 ;  /* 0x000000acabab7221 */ /* 0x000fe20000010000 */
[----:B--2---:R-:W-:Y:S01]  /*3450*/  F2FP.F16.F32.PACK_AB R153, R189, R182 ;  /* 0x000000b6bd99723e */ /* 0x004fe200000000ff */
[----:B------:R-:W-:Y:S01]  /*3460*/  FADD.FTZ R182, R182, R169 ;  /* 0x000000a9b6b67221 */ /* 0x000fe20000010000 */
[----:B------:R-:W-:Y:S01]  /*3470*/  F2FP.F16.F32.PACK_AB R154, R196, R185 ;  /* 0x000000b9c49a723e */ /* 0x000fe200000000ff */
[----:B------:R-:W-:Y:S01]  /*3480*/  FADD.FTZ R194, R194, R171 ;  /* 0x000000abc2c27221 */ /* 0x000fe20000010000 */
[----:B------:R-:W-:Y:S01]  /*3490*/  F2FP.F16.F32.PACK_AB R155, R193, R184 ;  /* 0x000000b8c19b723e */ /* 0x000fe200000000ff */
[----:B------:R-:W-:-:S02]  /*34a0*/  FADD.FTZ R189, R189, R182 ;  /* 0x000000b6bdbd7221 */ /* 0x000fc40000010000 */
[----:B------:R-:W-:Y:S01]  /*34b0*/  FADD.FTZ R185, R185, R194 ;  /* 0x000000c2b9b97221 */ /* 0x000fe20000010000 */
[----:B------:R-:W-:Y:S01]  /*34c0*/  WARPGROUP.ARRIVE ;  /* 0x00000000000079c5 */ /* 0x000fe20000000000 */
[----:B------:R-:W-:Y:S02]  /*34d0*/  FADD.FTZ R184, R184, R189 ;  /* 0x000000bdb8b87221 */ /* 0x000fe40000010000 */
[----:B------:R-:W-:Y:S02]  /*34e0*/  FADD.FTZ R196, R196, R185 ;  /* 0x000000b9c4c47221 */ /* 0x000fe40000010000 */
[----:B------:R-:W-:-:S05]  /*34f0*/  FADD.FTZ R193, R193, R184 ;  /* 0x000000b8c1c17221 */ /* 0x000fca0000010000 */
[----:B------:R-:W-:Y:S01]  /*3500*/  HGMMA.64x256x16.F32 R24, R152, gdesc[UR4].tnspB, R24, gsb0 ;  /* 0x43e0000498187df0 */ /* 0x000fe20008000818 */
[----:B------:R-:W-:Y:S01]  /*3510*/  UIADD3 UR6, UR10, 0x180, URZ ;  /* 0x000001800a067890 */ /* 0x000fe2000fffe03f */
[----:B------:R-:W-:Y:S01]  /*3520*/  UMOV UR7, 0x40000040 ;  /* 0x4000004000077882 */ /* 0x000fe20000000000 */
[----:B------:R-:W-:Y:S02]  /*3530*/  WARPGROUP.DEPBAR.LE gsb0, 0x0 ;  /* 0x00008000000079c5 */ /* 0x000fe40000010000 */
[----:B------:R-:W-:Y:S01]  /*3540*/  F2FP.F16.F32.PACK_AB R152, R188, R181 ;  /* 0x000000b5bc98723e */ /* 0x000fe200000000ff */
[----:B------:R-:W-:Y:S01]  /*3550*/  FADD.FTZ R181, R181, R196 ;  /* 0x000000c4b5b57221 */ /* 0x000fe20000010000 */
[----:B------:R-:W-:Y:S01]  /*3560*/  F2FP.F16.F32.PACK_AB R153, R187, R178 ;  /* 0x000000b2bb99723e */ /* 0x000fe200000000ff */
        /* <DEDUP_REMOVED lines=9> */
[----:B------:R-:W-:-:S08]  /*3600*/  FADD.FTZ R191, R191, R180 ;  /* 0x000000b4bfbf7221 */ /* 0x000fd00000010000 */
        /* <DEDUP_REMOVED lines=23> */
[----:B-1----:R-:W-:Y:S01]  /*3780*/  F2FP.F16.F32.PACK_AB R153, R156, R161 ;  /* 0x000000a19c99723e */ /* 0x002fe200000000ff */
[----:B------:R-:W-:Y:S01]  /*3790*/  FADD.FTZ R161, R161, R170 ;  /* 0x000000aaa1a17221 */ /* 0x000fe20000010000 */
[----:B------:R-:W-:Y:S01]  /*37a0*/  F2FP.F16.F32.PACK_AB R154, R160, R157 ;  /* 0x0000009da09a723e */ /* 0x000fe200000000ff */
[----:B------:R-:W-:Y:S01]  /*37b0*/  FADD.FTZ R14, R21, R14 ;  /* 0x0000000e150e7221 */ /* 0x000fe20000010000 */
[----:B---3--:R-:W-:Y:S01]  /*37c0*/  F2FP.F16.F32.PACK_AB R155, R159, R158 ;  /* 0x0000009e9f9b723e */ /* 0x008fe200000000ff */
[----:B------:R-:W-:-:S02]  /*37d0*/  FADD.FTZ R161, R156, R161 ;  /* 0x000000a19ca17221 */ /* 0x000fc40000010000 */
[----:B------:R-:W-:Y:S01]  /*37e0*/  FADD.FTZ R157, R157, R14 ;  /* 0x0000000e9d9d7221 */ /* 0x000fe20000010000 */
[----:B------:R-:W-:Y:S01]  /*37f0*/  WARPGROUP.ARRIVE ;  /* 0x00000000000079c5 */ /* 0x000fe20000000000 */
[----:B------:R-:W-:Y:S02]  /*3800*/  FADD.FTZ R158, R158, R161 ;  /* 0x000000a19e9e7221 */ /* 0x000fe40000010000 */
[----:B------:R-:W-:Y:S02]  /*3810*/  FADD.FTZ R0, R160, R157 ;  /* 0x0000009da0007221 */ /* 0x000fe40000010000 */
[----:B------:R-:W-:-:S08]  /*3820*/  FADD.FTZ R3, R159, R158 ;  /* 0x0000009e9f037221 */ /* 0x000fd00000010000 */
[----:B------:R-:W-:Y:S03]  /*3830*/  HGMMA.64x256x16.F32 R24, R152, gdesc[UR4].tnspB, R24, gsb0 ;  /* 0x43e0000498187df0 */ /* 0x000fe60008000818 */
[----:B------:R-:W-:Y:S02]  /*3840*/  WARPGROUP.DEPBAR.LE gsb0, 0x0 ;  /* 0x00008000000079c5 */ /* 0x000fe40000010000 */
[----:B------:R1:W-:Y:S01]  /*3850*/  @!P1 SYNCS.ARRIVE.TRANS64.RED.A1T0 RZ, [R12+URZ], RZ ;  /* 0x000000ff0cff99a7 */ /* 0x0003e2000810043f */
[----:B------:R-:W-:Y:S05]  /*3860*/  @!P2 BRA `(.L_x_134) ;  /* 0x00000028007ca947 */ /* 0x000fea0003800000 */
[----:B------:R-:W-:Y:S01]  /*3870*/  MOV R4, R7 ;  /* 0x0000000700047202 */ /* 0x000fe20000000f00 */
[----:B------:R-:W-:Y:S01]  /*3880*/  IMAD.MOV.U32 R8, RZ, RZ, R5 ;  /* 0x000000ffff087224 */ /* 0x000fe200078e0005 */
[----:B------:R-:W-:Y:S01]  /*3890*/  UIADD3 UR45, UR45, -0x2, URZ ;  /* 0xfffffffe2d2d7890 */ /* 0x000fe2000fffe03f */
[----:B------:R-:W-:Y:S01]  /*38a0*/  ULDC UR28, c[0x0][0xad0] ;  /* 0x0002b400001c7ab9 */ /* 0x000fe20000000800 */
[----:B------:R-:W-:-:S10]  /*38b0*/  ULDC UR27, c[0x0][0xa80] ;  /* 0x0002a000001b7ab9 */ /* 0x000fd40000000800 */
.L_x_143:
        /* <DEDUP_REMOVED lines=10> */
.L_x_135:
[----:B------:R-:W-:Y:S01]  /*3960*/  ULEA UR29, UR39, UR41, 0x3 ;  /* 0x00000029271d7291 */ /* 0x000fe2000f8e183f */
[----:B------:R-:W-:-:S04]  /*3970*/  MOV R5, UR38 ;  /* 0x0000002600057c02 */ /* 0x000fc80008000f00 */
[----:B------:R-:W-:-:S04]  /*3980*/  SHF.L.U32 R5, R5, 0x1f, RZ ;  /* 0x0000001f05057819 */ /* 0x000fc800000006ff */
[----:B------:R2:W3:Y:S01]  /*3990*/  SYNCS.PHASECHK.TRANS64.TRYWAIT P3, [UR29+0x32430], R5 ;  /* 0x03243005ff0075a7 */ /* 0x0004e2000806015d */
[----:B------:R-:W-:Y:S05]  /*39a0*/  @!P0 BRA `(.L_x_136) ;  /* 0x0000000000048947 */ /* 0x000fea0003800000 */
[----:B------:R-:W-:Y:S01]  /*39b0*/  BPT.TRAP 0x1 ;  /* 0x000000040000795c */ /* 0x000fe20000300000 */
.L_x_136:
[----:B---3--:R-:W-:Y:S05]  /*39c0*/  @P3 BRA `(.L_x_137) ;  /* 0x0000000000083947 */ /* 0x008fea0003800000 */
[----:B------:R-:W3:Y:S02]  /*39d0*/  SYNCS.PHASECHK.TRANS64.TRYWAIT P3, [UR29+0x32430], R5 ;  /* 0x03243005ff0075a7 */ /* 0x000ee4000806015d */
[----:B---3--:R-:W-:Y:S05]  /*39e0*/  @!P3 BRA `(.L_x_138) ;  /* 0x0000007000c0b947 */ /* 0x008fea0003800000 */
.L_x_137:
        /* <DEDUP_REMOVED lines=20> */
[----:B------:R-:W-:Y:S05]  /*3b30*/  @!P0 BRA `(.L_x_139) ;  /* 0x0000000000048947 */ /* 0x000fea0003800000 */
[----:B------:R-:W-:Y:S01]  /*3b40*/  BPT.TRAP 0x1 ;  /* 0x000000040000795c */ /* 0x000fe20000300000 */
.L_x_139:
[----:B------:R4:W1:Y:S01]  /*3b50*/  SYNCS.PHASECHK.TRANS64.TRYWAIT P3, [UR29+0x32450], R5 ;  /* 0x03245005ff0075a7 */ /* 0x000862000806015d */
[----:B------:R-:W-:Y:S05]  /*3b60*/  @!P0 BRA `(.L_x_140) ;  /* 0x0000000000048947 */ /* 0x000fea0003800000 */
[----:B------:R-:W-:Y:S01]  /*3b70*/  BPT.TRAP 0x1 ;  /* 0x000000040000795c */ /* 0x000fe20000300000 */
.L_x_140:
[----:B-1----:R-:W-:Y:S05]  /*3b80*/  @P3 BRA `(.L_x_141) ;  /* 0x0000000000083947 */ /* 0x002fea0003800000 */
[----:B------:R-:W1:Y:S02]  /*3b90*/  SYNCS.PHASECHK.TRANS64.TRYWAIT P3, [UR29+0x32450], R5 ;  /* 0x03245005ff0075a7 */ /* 0x000e64000806015d */
[----:B-1----:R-:W-:Y:S05]  /*3ba0*/  @!P3 BRA `(.L_x_142) ;  /* 0x000000700068b947 */ /* 0x002fea0003800000 */
.L_x_141:
[----:B------:R-:W-:Y:S01]  /*3bb0*/  ULEA UR6, UR44, UR41, 0xd ;  /* 0x000000292c067291 */ /* 0x000fe2000f8e683f */
[----:B------:R-:W-:Y:S01]  /*3bc0*/  WARPGROUP.ARRIVE ;  /* 0x00000000000079c5 */ /* 0x000fe20000000000 */
[----:B------:R-:W-:Y:S02]  /*3bd0*/  UIMAD UR7, UR39, 0xc00, UR25 ;  /* 0x00000c00270778a4 */ /* 0x000fe4000f8e0219 */
[----:B------:R-:W-:Y:S01]  /*3be0*/  UIADD3 UR6, UR6, 0x22400, URZ ;  /* 0x0002240006067890 */ /* 0x000fe2000fffe03f */
[----:B------:R-:W-:Y:S01]  /*3bf0*/  UMOV UR23, 0x40000040 ;  /* 0x4000004000177882 */ /* 0x000fe20000000000 */
[----:B------:R-:W-:Y:S02]  /*3c00*/  UMOV UR21, 0x40000040 ;  /* 0x4000004000157882 */ /* 0x000fe40000000000 */
[----:B------:R-:W-:Y:S01]  /*3c10*/  USHF.R.U32.HI UR6, URZ, 0x4, UR6 ;  /* 0x000000043f067899 */ /* 0x000fe20008011606 */
[----:B------:R-:W-:Y:S01]  /*3c20*/  UMOV UR22, UR7 ;  /* 0x0000000700167c82 */ /* 0x000fe20008000000 */
[----:B------:R-:W-:-:S02]  /*3c30*/  UIMAD UR10, UR39, 0xc00, UR26 ;  /* 0x00000c00270a78a4 */ /* 0x000fc4000f8e021a */
[----:B------:R-:W-:-:S04]  /*3c40*/  ULOP3.LUT UR6, UR6, 0x3fff, URZ, 0xc0, !UPT ;  /* 0x00003fff06067892 */ /* 0x000fc8000f8ec03f */
[----:B------:R-:W-:-:S07]  /*3c50*/  ULOP3.LUT UR6, UR6, 0x10000, URZ, 0xfc, !UPT ;  /* 0x0001000006067892 */ /* 0x000fce000f8efc3f */
[----:B------:R-:W-:Y:S02]  /*3c60*/  UMOV UR20, UR6 ;  /* 0x0000000600147c82 */ /* 0x000fe40008000000 */
        /* <DEDUP_REMOVED lines=103> */
[----:B------:R-:W-:Y:S01]  /*42e0*/  UMOV UR6, UR10 ;  /* 0x0000000a00067c82 */ /* 0x000fe20008000000 */
[----:B------:R-:W-:Y:S01]  /*42f0*/  UMOV UR7, 0x40000040 ;  /* 0x4000004000077882 */ /* 0x000fe20000000000 */
        /* <DEDUP_REMOVED lines=10> */
[----:B------:R-:W5:Y:S01]  /*43a0*/  MUFU.TANH R11, R11 ;  /* 0x0000000b000b7308 */ /* 0x000f620000002400 */
[----:B------:R-:W-:Y:S01]  /*43b0*/  FMUL.FTZ R12, R161, UR28 ;  /* 0x0000001ca10c7c20 */ /* 0x000fe20008410000 */
[----:B------:R-:W-:Y:S01]  /*43c0*/  FMUL.FTZ R13, R162, UR28 ;  /* 0x0000001ca20d7c20 */ /* 0x000fe20008410000 */
[----:B------:R-:W-:Y:S01]  /*43d0*/  FMUL.FTZ R162, R171, UR28 ;  /* 0x0000001caba27c20 */ /* 0x000fe20008410000 */
[----:B------:R-:W-:Y:S01]  /*43e0*/  FMUL.FTZ R171, R180, UR28 ;  /* 0x0000001cb4ab7c20 */ /* 0x000fe20008410000 */
[----:B------:R-:W-:Y:S01]  /*43f0*/  FMUL.FTZ R21, R164, UR28 ;  /* 0x0000001ca4157c20 */ /* 0x000fe20008410000 */
[----:B-1-3--:R-:W-:Y:S01]  /*4400*/  FMUL.FTZ R6, R155, UR28 ;  /* 0x0000001c9b067c20 */ /* 0x00afe20008410000 */
        /* <DEDUP_REMOVED lines=10> */
[----:B-----5:R-:W-:Y:S01]  /*44b0*/  FMNMX.FTZ R180, R11, R8, !PT ;  /* 0x000000080bb47209 */ /* 0x020fe20007810000 */
[----:B------:R-:W-:Y:S01]  /*44c0*/  FMUL.FTZ R159, R166, UR28 ;  /* 0x0000001ca69f7c20 */ /* 0x000fe20008410000 */
[----:B------:R-:W-:Y:S01]  /*44d0*/  FMUL.FTZ R164, R176, UR28 ;  /* 0x0000001cb0a47c20 */ /* 0x000fe20008410000 */
[----:B------:R-:W-:Y:S01]  /*44e0*/  FMUL.FTZ R161, R167, UR28 ;  /* 0x0000001ca7a17c20 */ /* 0x000fe20008410000 */
[----:B------:R-:W-:Y:S01]  /*44f0*/  FMUL.FTZ R166, R177, UR28 ;  /* 0x0000001cb1a67c20 */ /* 0x000fe20008410000 */
[----:B------:R-:W-:Y:S01]  /*4500*/  FMUL.FTZ R160, R170, UR28 ;  /* 0x0000001caaa07c20 */ /* 0x000fe20008410000 */
[----:B------:R-:W-:Y:S01]  /*4510*/  FMUL.FTZ R169, R175, UR28 ;  /* 0x0000001cafa97c20 */ /* 0x000fe20008410000 */
[----:B------:R-:W3:Y:S01]  /*4520*/  MUFU.TANH R152, R152 ;  /* 0x0000009800987308 */ /* 0x000ee20000002400 */
[----:B--2-4-:R-:W-:Y:S01]  /*4530*/  FMNMX.FTZ R5, R7, R180, !PT ;  /* 0x000000b407057209 */ /* 0x014fe20007810000 */
        /* <DEDUP_REMOVED lines=10> */
[----:B------:R-:W-:Y:S01]  /*45e0*/  FMUL.FTZ R176, R186, UR28 ;  /* 0x0000001cbab07c20 */ /* 0x000fe20008410000 */
[----:B------:R-:W-:Y:S01]  /*45f0*/  FMUL.FTZ R181, R189, UR28 ;  /* 0x0000001cbdb57c20 */ /* 0x000fe20008410000 */
[----:B------:R-:W-:Y:S01]  /*4600*/  FMUL.FTZ R177, R183, UR28 ;  /* 0x0000001cb7b17c20 */ /* 0x000fe20008410000 */
[----:B------:R-:W-:Y:S01]  /*4610*/  FMUL.FTZ R178, R187, UR28 ;  /* 0x0000001cbbb27c20 */ /* 0x000fe20008410000 */
[----:B------:R-:W1:Y:S01]  /*4620*/  MUFU.TANH R12, R12 ;  /* 0x0000000c000c7308 */ /* 0x000e620000002400 */
[----:B---3--:R-:W-:Y:S01]  /*4630*/  FMNMX.FTZ R5, R152, R5, !PT ;  /* 0x0000000598057209 */ /* 0x008fe20007810000 */
[----:B------:R-:W-:Y:S01]  /*4640*/  FMUL.FTZ R183, R190, UR28 ;  /* 0x0000001cbeb77c20 */ /* 0x000fe20008410000 */
[----:B------:R-:W-:Y:S01]  /*4650*/  FMUL.FTZ R185, R191, UR28 ;  /* 0x0000001cbfb97c20 */ /* 0x000fe20008410000 */
[----:B------:R-:W-:Y:S01]  /*4660*/  FMUL.FTZ R189, R195, UR28 ;  /* 0x0000001cc3bd7c20 */ /* 0x000fe20008410000 */
[----:B------:R-:W-:-:S03]  /*4670*/  FMUL.FTZ R191, R198, UR28 ;  /* 0x0000001cc6bf7c20 */ /* 0x000fc60008410000 */
        /* <DEDUP_REMOVED lines=29> */
[----:B------:R-:W-:-:S06]  /*4850*/  FMUL.FTZ R182, R193, UR28 ;  /* 0x0000001cc1b67c20 */ /* 0x000fcc0008410000 */
        /* <DEDUP_REMOVED lines=16> */
[----:B--2---:R-:W-:Y:S01]  /*4960*/  FMNMX.FTZ R5, R173, R186, !PT ;  /* 0x000000baad057209 */ /* 0x004fe20007810000 */
[----:B------:R-:W-:Y:S01]  /*4970*/  FMUL.FTZ R186, R196, UR28 ;  /* 0x0000001cc4ba7c20 */ /* 0x000fe20008410000 */
[----:B------:R-:W-:-:S05]  /*4980*/  IMAD.U32 R196, RZ, RZ, UR29 ;  /* 0x0000001dffc47e24 */ /* 0x000fca000f8e00ff */
[----:B------:R-:W2:Y:S01]  /*4990*/  MUFU.TANH R169, R169 ;  /* 0x000000a900a97308 */ /* 0x000ea20000002400 */
[----:B-1----:R-:W-:-:S07]  /*49a0*/  FMNMX.FTZ R188, R167, R188, !PT ;  /* 0x000000bca7bc7209 */ /* 0x002fce0007810000 */
[----:B------:R-:W1:Y:S01]  /*49b0*/  MUFU.TANH R174, R174 ;  /* 0x000000ae00ae7308 */ /* 0x000e620000002400 */
[----:B---3--:R-:W-:-:S07]  /*49c0*/  FMNMX.FTZ R153, R172, R5, !PT ;  /* 0x00000005ac997209 */ /* 0x008fce0007810000 */
[----:B------:R-:W3:Y:S01]  /*49d0*/  MUFU.TANH R168, R168 ;  /* 0x000000a800a87308 */ /* 0x000ee20000002400 */
[----:B--2---:R-:W-:Y:S01]  /*49e0*/  FMNMX.FTZ R5, R169, R188, !PT ;  /* 0x000000bca9057209 */ /* 0x004fe20007810000 */
[----:B------:R-:W-:-:S06]  /*49f0*/  FMUL.FTZ R188, R197, UR28 ;  /* 0x0000001cc5bc7c20 */ /* 0x000fcc0008410000 */
        /* <DEDUP_REMOVED lines=32> */
[----:B-1----:R-:W-:-:S05]  /*4c00*/  FMNMX.FTZ R153, R188, R153, !PT ;  /* 0x00000099bc997209 */ /* 0x002fca0007810000 */
[----:B------:R-:W1:Y:S02]  /*4c10*/  SHFL.BFLY PT, R194, R153, 0x2, 0x1f ;  /* 0x0c401f0099c27f89 */ /* 0x000e6400000e0000 */
[----:B------:R-:W4:Y:S01]  /*4c20*/  MUFU.TANH R192, R192 ;  /* 0x000000c000c07308 */ /* 0x000f220000002400 */
[----:B---3--:R-:W-:-:S04]  /*4c30*/  FMNMX.FTZ R190, R189, R190, !PT ;  /* 0x000000bebdbe7209 */ /* 0x008fc80007810000 */
[----:B--2---:R-:W-:-:S04]  /*4c40*/  FMNMX.FTZ R5, R191, R190, !PT ;  /* 0x000000bebf057209 */ /* 0x004fc80007810000 */
[----:B----4-:R-:W-:-:S05]  /*4c50*/  FMNMX.FTZ R155, R192, R5, !PT ;  /* 0x00000005c09b7209 */ /* 0x010fca0007810000 */
[----:B------:R-:W2:Y:S01]  /*4c60*/  SHFL.BFLY PT, R190, R155, 0x2, 0x1f ;  /* 0x0c401f009bbe7f89 */ /* 0x000ea200000e0000 */
[----:B-1----:R-:W-:-:S05]  /*4c70*/  FMNMX.FTZ R194, R153, R194, !PT ;  /* 0x000000c299c27209 */ /* 0x002fca0007810000 */
[----:B------:R-:W1:Y:S01]  /*4c80*/  SHFL.BFLY PT, R5, R194, 0x1, 0x1f ;  /* 0x0c201f00c2057f89 */ /* 0x000e6200000e0000 */
[----:B--2---:R-:W-:-:S05]  /*4c90*/  FMNMX.FTZ R190, R155, R190, !PT ;  /* 0x000000be9bbe7209 */ /* 0x004fca0007810000 */
[----:B------:R-:W2:Y:S01]  /*4ca0*/  SHFL.BFLY PT, R153, R190, 0x1, 0x1f ;  /* 0x0c201f00be997f89 */ /* 0x000ea200000e0000 */
[----:B-1----:R-:W-:-:S05]  /*4cb0*/  FMNMX.FTZ R5, R194, R5, !PT ;  /* 0x00000005c2057209 */ /* 0x002fca0007810000 */
[C---:B------:R-:W-:Y:S01]  /*4cc0*/  FADD.FTZ R8, -R5.reuse, R8 ;  /* 0x0000000805087221 */ /* 0x040fe20000010100 */
[----:B------:R-:W-:-:S03]  /*4cd0*/  FMUL.FTZ R193, R5, UR27 ;  /* 0x0000001b05c17c20 */ /* 0x000fc60008410000 */
[----:B------:R-:W-:Y:S01]  /*4ce0*/  FMUL.FTZ R187, R8, UR27 ;  /* 0x0000001b08bb7c20 */ /* 0x000fe20008410000 */
[--C-:B------:R-:W-:Y:S01]  /*4cf0*/  FFMA.FTZ R8, R11, UR27, -R193.reuse ;  /* 0x0000001b0b087c23 */ /* 0x100fe200080108c1 */
[--C-:B------:R-:W-:Y:S01]  /*4d00*/  FFMA.FTZ R11, R7, UR27, -R193.reuse ;  /* 0x0000001b070b7c23 */ /* 0x100fe200080108c1 */
[--C-:B------:R-:W-:Y:S01]  /*4d10*/  FFMA.FTZ R195, R152, UR27, -R193.reuse ;  /* 0x0000001b98c37c23 */ /* 0x100fe200080108c1 */
[----:B------:R-:W-:Y:S02]  /*4d20*/  @!P1 VIADD R152, R196, 0x32440 ;  /* 0x00032440c4989836 */ /* 0x000fe40000000000 */
[--C-:B------:R-:W-:Y:S01]  /*4d30*/  FFMA.FTZ R154, R154, UR27, -R193.reuse ;  /* 0x0000001b9a9a7c23 */ /* 0x100fe200080108c1 */
[----:B------:R-:W1:Y:S01]  /*4d40*/  MUFU.EX2 R187, R187 ;  /* 0x000000bb00bb7308 */ /* 0x000e620000000800 */
[--C-:B------:R-:W-:Y:S01]  /*4d50*/  FFMA.FTZ R197, R12, UR27, -R193.reuse ;  /* 0x0000001b0cc57c23 */ /* 0x100fe200080108c1 */
[--C-:B------:R-:W-:Y:S01]  /*4d60*/  FFMA.FTZ R12, R21, UR27, -R193.reuse ;  /* 0x0000001b150c7c23 */ /* 0x100fe200080108c1 */
[----:B------:R-:W-:Y:S01]  /*4d70*/  @!P1 PRMT R152, RZ, 0x654, R152 ;  /* 0x00000654ff989816 */ /* 0x000fe20000000098 */
[--C-:B------:R-:W-:Y:S01]  /*4d80*/  FFMA.FTZ R21, R157, UR27, -R193.reuse ;  /* 0x0000001b9d157c23 */ /* 0x100fe200080108c1 */
[--C-:B------:R-:W-:Y:S01]  /*4d90*/  FFMA.FTZ R10, R10, UR27, -R193.reuse ;  /* 0x0000001b0a0a7c23 */ /* 0x100fe200080108c1 */
[--C-:B------:R-:W-:Y:S01]  /*4da0*/  FFMA.FTZ R156, R156, UR27, -R193.reuse ;  /* 0x0000001b9c9c7c23 */ /* 0x100fe200080108c1 */
[--C-:B------:R-:W-:Y:S01]  /*4db0*/  FFMA.FTZ R164, R164, UR27, -R193.reuse ;  /* 0x0000001ba4a47c23 */ /* 0x100fe200080108c1 */
[----:B--2---:R-:W-:Y:S01]  /*4dc0*/  FMNMX.FTZ R7, R190, R153, !PT ;  /* 0x00000099be077209 */ /* 0x004fe20007810000 */
[----:B------:R-:W-:Y:S01]  /*4dd0*/  MUFU.EX2 R8, R8 ;  /* 0x0000000800087308 */ /* 0x000fe20000000800 */
[----:B------:R-:W-:Y:S01]  /*4de0*/  IADD3 R153, R18, 0x8, RZ ;  /* 0x0000000812997810 */ /* 0x000fe20007ffe0ff */
[--C-:B------:R-:W-:Y:S01]  /*4df0*/  FFMA.FTZ R172, R172, UR27, -R193.reuse ;  /* 0x0000001bacac7c23 */ /* 0x100fe200080108c1 */
[----:B------:R-:W-:Y:S01]  /*4e00*/  FFMA.FTZ R180, R180, UR27, -R193 ;  /* 0x0000001bb4b47c23 */ /* 0x000fe200080108c1 */
[C---:B------:R-:W-:Y:S01]  /*4e10*/  FMUL.FTZ R198, R7.reuse, UR27 ;  /* 0x0000001b07c67c20 */ /* 0x040fe20008410000 */
[----:B------:R-:W-:Y:S01]  /*4e20*/  FADD.FTZ R4, -R7, R4 ;  /* 0x0000000407047221 */ /* 0x000fe20000010100 */
[----:B------:R-:W-:-:S02]  /*4e30*/  @!P1 VIADD R196, R196, 0x32460 ;  /* 0x00032460c4c49836 */ /* 0x000fc40000000000 */
[--C-:B------:R-:W-:Y:S01]  /*4e40*/  FFMA.FTZ R194, R6, UR27, -R198.reuse ;  /* 0x0000001b06c27c23 */ /* 0x100fe200080108c6 */
[----:B------:R-:W-:Y:S01]  /*4e50*/  IADD3 R6, -R18, 0xb, RZ ;  /* 0x0000000b12067810 */ /* 0x000fe20007ffe1ff */
[----:B------:R-:W-:Y:S01]  /*4e60*/  FMUL.FTZ R4, R4, UR27 ;  /* 0x0000001b04047c20 */ /* 0x000fe20008410000 */
[--C-:B------:R-:W-:Y:S01]  /*4e70*/  FFMA.FTZ R9, R9, UR27, -R198.reuse ;  /* 0x0000001b09097c23 */ /* 0x100fe200080108c6 */
[--C-:B------:R-:W-:Y:S01]  /*4e80*/  FFMA.FTZ R14, R14, UR27, -R198.reuse ;  /* 0x0000001b0e0e7c23 */ /* 0x100fe200080108c6 */
[--C-:B------:R-:W-:Y:S01]  /*4e90*/  FFMA.FTZ R15, R15, UR27, -R198.reuse ;  /* 0x0000001b0f0f7c23 */ /* 0x100fe200080108c6 */
[----:B------:R2:W-:Y:S06]  /*4ea0*/  BAR.ARV R6, 0x100 ;  /* 0x000400060000751d */ /* 0x0005ec0000002000 */
[----:B------:R3:W-:Y:S01]  /*4eb0*/  @!P1 SYNCS.ARRIVE.TRANS64.RED.A1T0 RZ, [R152+URZ], RZ ;  /* 0x000000ff98ff99a7 */ /* 0x0007e2000810043f */
[----:B------:R-:W4:Y:S01]  /*4ec0*/  MUFU.EX2 R4, R4 ;  /* 0x0000000400047308 */ /* 0x000f220000000800 */
[-C--:B-1----:R-:W-:Y:S01]  /*4ed0*/  FMUL.FTZ R24, R24, R187.reuse ;  /* 0x000000bb18187220 */ /* 0x082fe20000410000 */
        /* <DEDUP_REMOVED lines=11> */
[-C--:B------:R-:W-:Y:S01]  /*4f90*/  FMUL.FTZ R45, R45, R187.reuse ;  /* 0x000000bb2d2d7220 */ /* 0x080fe20000410000 */
[-C--:B------:R-:W-:Y:S01]  /*4fa0*/  FMUL.FTZ R48, R48, R187.reuse ;  /* 0x000000bb30307220 */ /* 0x080fe20000410000 */
[-C--:B------:R-:W-:Y:S01]  /*4fb0*/  FMUL.FTZ R49, R49, R187.reuse ;  /* 0x000000bb31317220 */ /* 0x080fe20000410000 */
[----:B------:R-:W-:Y:S01]  /*4fc0*/  MUFU.EX2 R190, R154 ;  /* 0x0000009a00be7308 */ /* 0x000fe20000000800 */
[-C--:B------:R-:W-:Y:S01]  /*4fd0*/  FMUL.FTZ R52, R52, R187.reuse ;  /* 0x000000bb34347220 */ /* 0x080fe20000410000 */
[-C--:B------:R-:W-:Y:S01]  /*4fe0*/  FMUL.FTZ R53, R53, R187.reuse ;  /* 0x000000bb35357220 */ /* 0x080fe20000410000 */
[-C--:B------:R-:W-:Y:S01]  /*4ff0*/  FMUL.FTZ R56, R56, R187.reuse ;  /* 0x000000bb38387220 */ /* 0x080fe20000410000 */
[-C--:B------:R-:W-:Y:S01]  /*5000*/  FMUL.FTZ R57, R57, R187.reuse ;  /* 0x000000bb39397220 */ /* 0x080fe20000410000 */
[-C--:B------:R-:W-:Y:S01]  /*5010*/  FMUL.FTZ R60, R60, R187.reuse ;  /* 0x000000bb3c3c7220 */ /* 0x080fe20000410000 */
[-C--:B------:R-:W-:Y:S01]  /*5020*/  FMUL.FTZ R61, R61, R187.reuse ;  /* 0x000000bb3d3d7220 */ /* 0x080fe20000410000 */
[-C--:B------:R-:W-:Y:S01]  /*5030*/  FMUL.FTZ R64, R64, R187.reuse ;  /* 0x000000bb40407220 */ /* 0x080fe20000410000 */
[----:B------:R-:W1:Y:S01]  /*5040*/  MUFU.EX2 R195, R195 ;  /* 0x000000c300c37308 */ /* 0x000e620000000800 */
        /* <DEDUP_REMOVED lines=15> */
[----:B------:R-:W5:Y:S01]  /*5140*/  MUFU.EX2 R194, R194 ;  /* 0x000000c200c27308 */ /* 0x000f620000000800 */
[----:B------:R5:W-:Y:S01]  /*5150*/  BAR.SYNC.DEFER_BLOCKING R153, 0x100 ;  /* 0x000400990000751d */ /* 0x000be20000010000 */
        /* <DEDUP_REMOVED lines=31> */
[-C--:B----4-:R-:W-:Y:S01]  /*5350*/  FMUL.FTZ R26, R26, R4.reuse ;  /* 0x000000041a1a7220 */ /* 0x090fe20000410000 */
        /* <DEDUP_REMOVED lines=63> */
[----:B---3--:R-:W-:Y:S01]  /*5750*/  F2FP.F16.F32.PACK_AB R152, R11, R8 ;  /* 0x000000080b98723e */ /* 0x008fe200000000ff */
[--C-:B------:R-:W-:Y:S01]  /*5760*/  FFMA.FTZ R13, R13, UR27, -R198.reuse ;  /* 0x0000001b0d0d7c23 */ /* 0x100fe200080108c6 */
[----:B-1----:R-:W-:Y:S01]  /*5770*/  F2FP.F16.F32.PACK_AB R154, R195, R190 ;  /* 0x000000bec39a723e */ /* 0x002fe200000000ff */
[--C-:B------:R-:W-:Y:S01]  /*5780*/  FFMA.FTZ R20, R20, UR27, -R198.reuse ;  /* 0x0000001b14147c23 */ /* 0x100fe200080108c6 */
[----:B-----5:R-:W-:Y:S01]  /*5790*/  F2FP.F16.F32.PACK_AB R153, R194, R9 ;  /* 0x00000009c299723e */ /* 0x020fe200000000ff */
[--C-:B------:R-:W-:Y:S01]  /*57a0*/  FFMA.FTZ R157, R159, UR27, -R198.reuse ;  /* 0x0000001b9f9d7c23 */ /* 0x100fe200080108c6 */
[----:B--2---:R-:W-:Y:S01]  /*57b0*/  F2FP.F16.F32.PACK_AB R155, R15, R14 ;  /* 0x0000000e0f9b723e */ /* 0x004fe200000000ff */
[--C-:B------:R-:W-:Y:S01]  /*57c0*/  FFMA.FTZ R202, R161, UR27, -R198.reuse ;  /* 0x0000001ba1ca7c23 */ /* 0x100fe200080108c6 */
[----:B------:R-:W-:Y:S01]  /*57d0*/  MUFU.EX2 R10, R10 ;  /* 0x0000000a000a7308 */ /* 0x000fe20000000800 */
[--C-:B------:R-:W-:Y:S01]  /*57e0*/  FFMA.FTZ R159, R158, UR27, -R193.reuse ;  /* 0x0000001b9e9f7c23 */ /* 0x100fe200080108c1 */
[----:B------:R-:W-:Y:S01]  /*57f0*/  WARPGROUP.ARRIVE ;  /* 0x00000000000079c5 */ /* 0x000fe20000000000 */
[--C-:B------:R-:W-:Y:S01]  /*5800*/  FFMA.FTZ R158, R163, UR27, -R193.reuse ;  /* 0x0000001ba39e7c23 */ /* 0x100fe200080108c1 */
[--C-:B------:R-:W-:Y:S01]  /*5810*/  FFMA.FTZ R161, R165, UR27, -R193.reuse ;  /* 0x0000001ba5a17c23 */ /* 0x100fe200080108c1 */
[--C-:B------:R-:W-:Y:S01]  /*5820*/  FFMA.FTZ R163, R162, UR27, -R198.reuse ;  /* 0x0000001ba2a37c23 */ /* 0x100fe200080108c6 */
[--C-:B------:R-:W-:Y:S01]  /*5830*/  FFMA.FTZ R160, R160, UR27, -R198.reuse ;  /* 0x0000001ba0a07c23 */ /* 0x100fe200080108c6 */
[--C-:B------:R-:W-:Y:S01]  /*5840*/  FFMA.FTZ R162, R167, UR27, -R198.reuse ;  /* 0x0000001ba7a27c23 */ /* 0x100fe200080108c6 */
[----:B------:R-:W-:Y:S01]  /*5850*/  HGMMA.64x256x16.F32 R24, R152, gdesc[UR4].tnspB, R24, gsb0 ;  /* 0x43e0000498187df0 */ /* 0x000fe20008000818 */
[----:B------:R-:W1:Y:S01]  /*5860*/  MUFU.EX2 R197, R197 ;  /* 0x000000c500c57308 */ /* 0x000e620000000800 */
[----:B------:R-:W-:Y:S01]  /*5870*/  UIADD3 UR6, UR10, 0x80, URZ ;  /* 0x000000800a067890 */ /* 0x000fe2000fffe03f */
[--C-:B------:R-:W-:Y:S01]  /*5880*/  FFMA.FTZ R165, R169, UR27, -R198.reuse ;  /* 0x0000001ba9a57c23 */ /* 0x100fe200080108c6 */
[----:B------:R-:W-:Y:S01]  /*5890*/  UMOV UR7, 0x40000040 ;  /* 0x4000004000077882 */ /* 0x000fe20000000000 */
        /* <DEDUP_REMOVED lines=19> */
[----:B------:R-:W-:Y:S01]  /*59d0*/  FFMA.FTZ R185, R188, UR27, -R193 ;  /* 0x0000001bbcb97c23 */ /* 0x000fe200080108c1 */
[----:B------:R-:W-:Y:S01]  /*59e0*/  MUFU.EX2 R13, R13 ;  /* 0x0000000d000d7308 */ /* 0x000fe20000000800 */
[--C-:B------:R-:W-:Y:S01]  /*59f0*/  FFMA.FTZ R184, R184, UR27, -R198.reuse ;  /* 0x0000001bb8b87c23 */ /* 0x100fe200080108c6 */
[--C-:B------:R-:W-:Y:S01]  /*5a00*/  FFMA.FTZ R189, R189, UR27, -R198.reuse ;  /* 0x0000001bbdbd7c23 */ /* 0x100fe200080108c6 */
[----:B------:R-:W-:Y:S01]  /*5a10*/  FFMA.FTZ R191, R192, UR27, -R198 ;  /* 0x0000001bc0bf7c23 */ /* 0x000fe200080108c6 */
[----:B------:R-:W-:Y:S01]  /*5a20*/  FFMA.FTZ R0, R187, R0, R8 ;  /* 0x00000000bb007223 */ /* 0x000fe20000010008 */
[----:B------:R-:W-:Y:S01]  /*5a30*/  FFMA.FTZ R3, R4, R3, R9 ;  /* 0x0000000304037223 */ /* 0x000fe20000010009 */
[----:B------:R-:W-:Y:S01]  /*5a40*/  @!P1 PRMT R196, RZ, 0x654, R196 ;  /* 0x00000654ffc49816 */ /* 0x000fe200000000c4 */
[----:B------:R-:W-:Y:S01]  /*5a50*/  IMAD.MOV.U32 R4, RZ, RZ, R7 ;  /* 0x000000ffff047224 */ /* 0x000fe200078e0007 */
[----:B------:R-:W2:Y:S01]  /*5a60*/  MUFU.EX2 R20, R20 ;  /* 0x0000001400147308 */ /* 0x000ea20000000800 */
[----:B------:R-:W-:Y:S01]  /*5a70*/  FADD.FTZ R11, R11, R0 ;  /* 0x000000000b0b7221 */ /* 0x000fe20000010000 */
[----:B------:R-:W-:Y:S01]  /*5a80*/  FADD.FTZ R3, R194, R3 ;  /* 0x00000003c2037221 */ /* 0x000fe20000010000 */
[----:B------:R-:W-:-:S02]  /*5a90*/  MOV R8, R5 ;  /* 0x0000000500087202 */ /* 0x000fc40000000f00 */
[----:B------:R-:W-:Y:S01]  /*5aa0*/  FADD.FTZ R190, R190, R11 ;  /* 0x0000000bbebe7221 */ /* 0x000fe20000010000 */
[----:B------:R-:W-:Y:S02]  /*5ab0*/  FADD.FTZ R14, R14, R3 ;  /* 0x000000030e0e7221 */ /* 0x000fe40000010000 */
[----:B------:R-:W-:Y:S01]  /*5ac0*/  MUFU.EX2 R157, R157 ;  /* 0x0000009d009d7308 */ /* 0x000fe20000000800 */
[----:B------:R-:W-:Y:S01]  /*5ad0*/  FADD.FTZ R195, R195, R190 ;  /* 0x000000bec3c37221 */ /* 0x000fe20000010000 */
[----:B------:R-:W-:-:S06]  /*5ae0*/  FADD.FTZ R14, R15, R14 ;  /* 0x0000000e0f0e7221 */ /* 0x000fcc0000010000 */
[----:B------:R-:W3:Y:S08]  /*5af0*/  MUFU.EX2 R202, R202 ;  /* 0x000000ca00ca7308 */ /* 0x000ef00000000800 */
[----:B------:R-:W-:Y:S08]  /*5b00*/  MUFU.EX2 R156, R156 ;  /* 0x0000009c009c7308 */ /* 0x000ff00000000800 */
[----:B------:R-:W4:Y:S08]  /*5b10*/  MUFU.EX2 R159, R159 ;  /* 0x0000009f009f7308 */ /* 0x000f300000000800 */
[----:B------:R-:W-:Y:S08]  /*5b20*/  MUFU.EX2 R158, R158 ;  /* 0x0000009e009e7308 */ /* 0x000ff00000000800 */
[----:B------:R-:W-:Y:S08]  /*5b30*/  MUFU.EX2 R161, R161 ;  /* 0x000000a100a17308 */ /* 0x000ff00000000800 */
[----:B------:R-:W-:Y:S08]  /*5b40*/  MUFU.EX2 R160, R160 ;  /* 0x000000a000a07308 */ /* 0x000ff00000000800 */
[----:B------:R-:W5:Y:S08]  /*5b50*/  MUFU.EX2 R163, R163 ;  /* 0x000000a300a37308 */ /* 0x000f700000000800 */
[----:B------:R-:W-:Y:S08]  /*5b60*/  MUFU.EX2 R162, R162 ;  /* 0x000000a200a27308 */ /* 0x000ff00000000800 */
[----:B------:R-:W5:Y:S08]  /*5b70*/  MUFU.EX2 R165, R165 ;  /* 0x000000a500a57308 */ /* 0x000f700000000800 */
[----:B------:R-:W-:Y:S08]  /*5b80*/  MUFU.EX2 R164, R164 ;  /* 0x000000a400a47308 */ /* 0x000ff00000000800 */
[----:B------:R-:W5:Y:S08]  /*5b90*/  MUFU.EX2 R167, R167 ;  /* 0x000000a700a77308 */ /* 0x000f700000000800 */
        /* <DEDUP_REMOVED lines=16> */
[----:B------:R-:W-:Y:S01]  /*5ca0*/  MUFU.EX2 R182, R182 ;  /* 0x000000b600b67308 */ /* 0x000fe20000000800 */
[----:B------:R-:W-:-:S02]  /*5cb0*/  WARPGROUP.DEPBAR.LE gsb0, 0x0 ;  /* 0x00008000000079c5 */ /* 0x000fc40000010000 */
[----:B-1----:R-:W-:-:S05]  /*5cc0*/  F2FP.F16.F32.PACK_AB R152, R197, R10 ;  /* 0x0000000ac598723e */ /* 0x002fca00000000ff */
[----:B------:R-:W-:Y:S01]  /*5cd0*/  MUFU.EX2 R185, R185 ;  /* 0x000000b900b97308 */ /* 0x000fe20000000800 */
[----:B--2---:R-:W-:Y:S01]  /*5ce0*/  F2FP.F16.F32.PACK_AB R153, R20, R13 ;  /* 0x0000000d1499723e */ /* 0x004fe200000000ff */
[----:B------:R-:W-:Y:S01]  /*5cf0*/  FADD.FTZ R10, R10, R195 ;  /* 0x000000c30a0a7221 */ /* 0x000fe20000010000 */
[----:B------:R-:W-:Y:S01]  /*5d00*/  F2FP.F16.F32.PACK_AB R154, R21, R12 ;  /* 0x0000000c159a723e */ /* 0x000fe200000000ff */
[----:B------:R-:W-:Y:S01]  /*5d10*/  FADD.FTZ R13, R13, R14 ;  /* 0x0000000e0d0d7221 */ /* 0x000fe20000010000 */
[----:B---3--:R-:W-:Y:S01]  /*5d20*/  F2FP.F16.F32.PACK_AB R155, R202, R157 ;  /* 0x0000009dca9b723e */ /* 0x008fe200000000ff */
[----:B------:R-:W-:Y:S02]  /*5d30*/  FADD.FTZ R197, R197, R10 ;  /* 0x0000000ac5c57221 */ /* 0x000fe40000010000 */
[----:B------:R-:W-:Y:S01]  /*5d40*/  MUFU.EX2 R184, R184 ;  /* 0x000000b800b87308 */ /* 0x000fe20000000800 */
[----:B------:R-:W-:Y:S01]  /*5d50*/  WARPGROUP.ARRIVE ;  /* 0x00000000000079c5 */ /* 0x000fe20000000000 */
[----:B------:R-:W-:Y:S01]  /*5d60*/  FADD.FTZ R20, R20, R13 ;  /* 0x0000000d14147221 */ /* 0x000fe20000010000 */
[----:B------:R-:W-:-:S03]  /*5d70*/  FADD.FTZ R12, R12, R197 ;  /* 0x000000c50c0c7221 */ /* 0x000fc60000010000 */
[----:B------:R-:W-:Y:S01]  /*5d80*/  FADD.FTZ R157, R157, R20 ;  /* 0x000000149d9d7221 */ /* 0x000fe20000010000 */
[----:B------:R-:W-:Y:S01]  /*5d90*/  HGMMA.64x256x16.F32 R24, R152, gdesc[UR4].tnspB, R24, gsb0 ;  /* 0x43e0000498187df0 */ /* 0x000fe20008000818 */
[----:B------:R-:W-:Y:S01]  /*5da0*/  UIADD3 UR6, UR10, 0x100, URZ ;  /* 0x000001000a067890 */ /* 0x000fe2000fffe03f */
[----:B------:R-:W1:Y:S01]  /*5db0*/  MUFU.EX2 R189, R189 ;  /* 0x000000bd00bd7308 */ /* 0x000e620000000800 */
[----:B------:R-:W-:Y:S01]  /*5dc0*/  UMOV UR7, 0x40000040 ;  /* 0x4000004000077882 */ /* 0x000fe20000000000 */
[----:B------:R-:W-:Y:S01]  /*5dd0*/  FADD.FTZ R21, R21, R12 ;  /* 0x0000000c15157221 */ /* 0x000fe20000010000 */
[----:B------:R-:W-:-:S05]  /*5de0*/  FADD.FTZ R157, R202, R157 ;  /* 0x0000009dca9d7221 */ /* 0x000fca0000010000 */
[----:B------:R-:W-:Y:S08]  /*5df0*/  MUFU.EX2 R186, R186 ;  /* 0x000000ba00ba7308 */ /* 0x000ff00000000800 */
[----:B------:R-:W2:Y:S01]  /*5e00*/  MUFU.EX2 R191, R191 ;  /* 0x000000bf00bf7308 */ /* 0x000ea20000000800 */
[----:B------:R-:W-:Y:S02]  /*5e10*/  WARPGROUP.DEPBAR.LE gsb0, 0x0 ;  /* 0x00008000000079c5 */ /* 0x000fe40000010000 */
[----:B----4-:R-:W-:Y:S01]  /*5e20*/  F2FP.F16.F32.PACK_AB R152, R159, R156 ;  /* 0x0000009c9f98723e */ /* 0x010fe200000000ff */
[----:B------:R-:W-:Y:S01]  /*5e30*/  FADD.FTZ R156, R156, R21 ;  /* 0x000000159c9c7221 */ /* 0x000fe20000010000 */
[----:B-----5:R-:W-:Y:S01]  /*5e40*/  F2FP.F16.F32.PACK_AB R153, R163, R160 ;  /* 0x000000a0a399723e */ /* 0x020fe200000000ff */
        /* <DEDUP_REMOVED lines=9> */
[----:B------:R-:W-:Y:S01]  /*5ee0*/  FADD.FTZ R165, R165, R162 ;  /* 0x000000a2a5a57221 */ /* 0x000fe20000010000 */
[----:B------:R-:W-:Y:S01]  /*5ef0*/  HGMMA.64x256x16.F32 R24, R152, gdesc[UR4].tnspB, R24, gsb0 ;  /* 0x43e0000498187df0 */ /* 0x000fe20008000818 */
[----:B------:R-:W-:Y:S01]  /*5f00*/  UIADD3 UR6, UR10, 0x180, URZ ;  /* 0x000001800a067890 */ /* 0x000fe2000fffe03f */
[----:B------:R-:W-:Y:S01]  /*5f10*/  UMOV UR7, 0x40000040 ;  /* 0x4000004000077882 */ /* 0x000fe20000000000 */
[----:B------:R-:W-:-:S02]  /*5f20*/  WARPGROUP.DEPBAR.LE gsb0, 0x0 ;  /* 0x00008000000079c5 */ /* 0x000fc40000010000 */
[----:B------:R-:W-:Y:S01]  /*5f30*/  F2FP.F16.F32.PACK_AB R152, R167, R164 ;  /* 0x000000a4a798723e */ /* 0x000fe200000000ff */
[----:B------:R-:W-:Y:S01]  /*5f40*/  FADD.FTZ R164, R164, R161 ;  /* 0x000000a1a4a47221 */ /* 0x000fe20000010000 */
[----:B------:R-:W-:Y:S01]  /*5f50*/  F2FP.F16.F32.PACK_AB R153, R171, R168 ;  /* 0x000000a8ab99723e */ /* 0x000fe200000000ff */
[----:B------:R-:W-:Y:S01]  /*5f60*/  FADD.FTZ R168, R168, R165 ;  /* 0x000000a5a8a87221 */ /* 0x000fe20000010000 */
[----:B------:R-:W-:Y:S01]  /*5f70*/  F2FP.F16.F32.PACK_AB R154, R169, R166 ;  /* 0x000000a6a99a723e */ /* 0x000fe200000000ff */
[----:B------:R-:W-:Y:S01]  /*5f80*/  FADD.FTZ R167, R167, R164 ;  /* 0x000000a4a7a77221 */ /* 0x000fe20000010000 */
[----:B------:R-:W-:Y:S01]  /*5f90*/  F2FP.F16.F32.PACK_AB R155, R173, R170 ;  /* 0x000000aaad9b723e */ /* 0x000fe200000000ff */
[----:B------:R-:W-:Y:S02]  /*5fa0*/  FADD.FTZ R171, R171, R168 ;  /* 0x000000a8abab7221 */ /* 0x000fe40000010000 */
[----:B------:R-:W-:Y:S01]  /*5fb0*/  FADD.FTZ R166, R166, R167 ;  /* 0x000000a7a6a67221 */ /* 0x000fe20000010000 */
[----:B------:R-:W-:Y:S01]  /*5fc0*/  WARPGROUP.ARRIVE ;  /* 0x00000000000079c5 */ /* 0x000fe20000000000 */
[----:B------:R-:W-:-:S02]  /*5fd0*/  FADD.FTZ R170, R170, R171 ;  /* 0x000000abaaaa7221 */ /* 0x000fc40000010000 */
        /* <DEDUP_REMOVED lines=29> */
[----:B--2---:R-:W-:Y:S01]  /*61b0*/  F2FP.F16.F32.PACK_AB R155, R191, R186 ;  /* 0x000000babf9b723e */ /* 0x004fe200000000ff */
        /* <DEDUP_REMOVED lines=9> */
[----:B------:R-:W-:Y:S05]  /*6250*/  @P2 BRA `(.L_x_143) ;  /* 0xffffffd400982947 */ /* 0x000fea000383ffff */
.L_x_134:
[----:B------:R-:W3:Y:S01]  /*6260*/  SHFL.BFLY PT, R9, R0, 0x2, 0x1f ;  /* 0x0c401f0000097f89 */ /* 0x000ee200000e0000 */
[C---:B------:R-:W-:Y:S01]  /*6270*/  IADD3 R163, P3, R16.reuse, 0x4000, RZ ;  /* 0x0000400010a37810 */ /* 0x040fe20007f7e0ff */
[----:B------:R-:W-:Y:S01]  /*6280*/  UIADD3 UR34, -UR37, URZ, URZ ;  /* 0x0000003f25227290 */ /* 0x000fe2000fffe13f */
[----:B------:R-:W-:Y:S01]  /*6290*/  IADD3 R21, P2, R16, 0x4060, RZ ;  /* 0x0000406010157810 */ /* 0x000fe20007f5e0ff */
[----:B------:R-:W4:Y:S01]  /*62a0*/  SHFL.BFLY PT, R4, R3, 0x2, 0x1f ;  /* 0x0c401f0003047f89 */ /* 0x000f2200000e0000 */
[----:B------:R-:W-:Y:S01]  /*62b0*/  LOP3.LUT R162, R163, 0x380, RZ, 0xc0, !PT ;  /* 0x00000380a3a27812 */ /* 0x000fe200078ec0ff */
[----:B------:R-:W-:Y:S01]  /*62c0*/  ULDC UR4, c[0x0][0xea8] ;  /* 0x0003aa0000047ab9 */ /* 0x000fe20000000800 */
[----:B------:R-:W-:Y:S01]  /*62d0*/  LOP3.LUT R20, R21, 0x380, RZ, 0xc0, !PT ;  /* 0x0000038015147812 */ /* 0x000fe200078ec0ff */
[----:B------:R-:W-:Y:S01]  /*62e0*/  UIMAD UR34, UR4, UR34, UR43 ;  /* 0x00000022042272a4 */ /* 0x000fe2000f8e022b */
[----:B------:R-:W-:Y:S01]  /*62f0*/  SHF.R.U64 R162, R162, 0x3, RZ ;  /* 0x00000003a2a27819 */ /* 0x000fe200000012ff */
[----:B------:R-:W-:Y:S01]  /*6300*/  UIADD3 UR35, -UR36, URZ, URZ ;  /* 0x0000003f24237290 */ /* 0x000fe2000fffe13f */
[----:B------:R-:W-:Y:S01]  /*6310*/  SHF.R.U64 R20, R20, 0x3, RZ ;  /* 0x0000000314147819 */ /* 0x000fe200000012ff */
[----:B------:R-:W-:Y:S01]  /*6320*/  USHF.L.U32 UR34, UR34, 0x7, URZ ;  /* 0x0000000722227899 */ /* 0x000fe2000800063f */
[----:B------:R-:W-:Y:S01]  /*6330*/  LOP3.LUT R162, R162, R163, RZ, 0x3c, !PT ;  /* 0x000000a3a2a27212 */ /* 0x000fe200078e3cff */
[--C-:B------:R-:W-:Y:S01]  /*6340*/  IMAD.X R163, RZ, RZ, R17.reuse, P3 ;  /* 0x000000ffffa37224 */ /* 0x100fe200018e0611 */
[----:B------:R-:W-:Y:S01]  /*6350*/  IADD3 R179, P3, R16, 0x8060, RZ ;  /* 0x0000806010b37810 */ /* 0x000fe20007f7e0ff */
[----:B------:R-:W-:Y:S01]  /*6360*/  ULDC UR4, c[0x0][0xeb4] ;  /* 0x0003ad0000047ab9 */ /* 0x000fe20000000800 */
[----:B------:R-:W-:Y:S01]  /*6370*/  LOP3.LUT R20, R20, R21, RZ, 0x3c, !PT ;  /* 0x0000001514147212 */ /* 0x000fe200078e3cff */
[----:B------:R-:W-:Y:S01]  /*6380*/  IMAD.X R21, RZ, RZ, R17, P2 ;  /* 0x000000ffff157224 */ /* 0x000fe200010e0611 */
[C---:B------:R-:W-:Y:S01]  /*6390*/  IADD3 R11, P0, R16.reuse, 0x20, RZ ;  /* 0x00000020100b7810 */ /* 0x040fe20007f1e0ff */
[----:B------:R-:W-:Y:S01]  /*63a0*/  UIMAD UR35, UR4, UR35, UR37 ;  /* 0x00000023042372a4 */ /* 0x000fe2000f8e0225 */
[----:B------:R-:W-:Y:S01]  /*63b0*/  LOP3.LUT R178, R179, 0x380, RZ, 0xc0, !PT ;  /* 0x00000380b3b27812 */ /* 0x000fe200078ec0ff */
[----:B------:R-:W-:Y:S01]  /*63c0*/  ULDC.64 UR8, c[0x0][0xc70] ;  /* 0x00031c0000087ab9 */ /* 0x000fe20000000a00 */
[----:B------:R-:W-:Y:S01]  /*63d0*/  IADD3 R173, P2, R16, 0xc040, RZ ;  /* 0x0000c04010ad7810 */ /* 0x000fe20007f5e0ff */
[----:B---3--:R-:W-:Y:S01]  /*63e0*/  FADD.FTZ R9, R9, R0 ;  /* 0x0000000009097221 */ /* 0x008fe20000010000 */
[----:B------:R-:W-:Y:S01]  /*63f0*/  LOP3.LUT R8, R11, 0x380, RZ, 0xc0, !PT ;  /* 0x000003800b087812 */ /* 0x000fe200078ec0ff */
[----:B------:R-:W-:Y:S01]  /*6400*/  USHF.R.S32.HI UR4, URZ, 0x1f, UR35 ;  /* 0x0000001f3f047899 */ /* 0x000fe20008011423 */
[----:B------:R-:W-:Y:S01]  /*6410*/  SHF.R.U64 R178, R178, 0x3, RZ ;  /* 0x00000003b2b27819 */ /* 0x000fe200000012ff */
[----:B----4-:R-:W-:Y:S01]  /*6420*/  FADD.FTZ R4, R4, R3 ;  /* 0x0000000304047221 */ /* 0x010fe20000010000 */
[----:B------:R-:W3:Y:S01]  /*6430*/  SHFL.BFLY PT, R168, R9, 0x1, 0x1f ;  /* 0x0c201f0009a87f89 */ /* 0x000ee200000e0000 */
[----:B------:R-:W-:Y:S01]  /*6440*/  LOP3.LUT R172, R173, 0x380, RZ, 0xc0, !PT ;  /* 0x00000380adac7812 */ /* 0x000fe200078ec0ff */
[----:B------:R-:W-:Y:S01]  /*6450*/  UIMAD UR6, UR4, UR8, URZ ;  /* 0x00000008040672a4 */ /* 0x000fe2000f8e023f */
[----:B------:R-:W-:Y:S01]  /*6460*/  SHF.R.U64 R8, R8, 0x3, RZ ;  /* 0x0000000308087819 */ /* 0x000fe200000012ff */
[----:B------:R-:W4:Y:S01]  /*6470*/  SHFL.BFLY PT, R167, R4, 0x1, 0x1f ;  /* 0x0c201f0004a77f89 */ /* 0x000f2200000e0000 */
[----:B------:R-:W-:Y:S01]  /*6480*/  LOP3.LUT R178, R178, R179, RZ, 0x3c, !PT ;  /* 0x000000b3b2b27212 */ /* 0x000fe200078e3cff */
[----:B------:R-:W-:Y:S01]  /*6490*/  UIMAD.WIDE.U32 UR4, UR35, UR8, URZ ;  /* 0x00000008230472a5 */ /* 0x000fe2000f8e003f */
[----:B------:R-:W-:Y:S01]  /*64a0*/  SHF.R.U64 R172, R172, 0x3, RZ ;  /* 0x00000003acac7819 */ /* 0x000fe200000012ff */
[----:B------:R-:W-:Y:S01]  /*64b0*/  ULDC UR7, c[0x0][0xb88] ;  /* 0x0002e20000077ab9 */ /* 0x000fe20000000800 */
[----:B------:R-:W-:Y:S01]  /*64c0*/  IADD3.X R179, RZ, R17, RZ, P3, !PT ;  /* 0x00000011ffb37210 */ /* 0x000fe20001ffe4ff */
[----:B------:R-:W-:Y:S01]  /*64d0*/  UIMAD UR6, UR35, UR9, UR6 ;  /* 0x00000009230672a4 */ /* 0x000fe2000f8e0206 */
[----:B------:R-:W-:-:S02]  /*64e0*/  LOP3.LUT R8, R8, R11, RZ, 0x3c, !PT ;  /* 0x0000000b08087212 */ /* 0x000fc400078e3cff */
[----:B------:R-:W-:Y:S02]  /*64f0*/  LOP3.LUT R172, R172, R173, RZ, 0x3c, !PT ;  /* 0x000000adacac7212 */ /* 0x000fe400078e3cff */
[----:B------:R-:W-:Y:S02]  /*6500*/  IADD3.X R173, RZ, R17, RZ, P2, !PT ;  /* 0x00000011ffad7210 */ /* 0x000fe400017fe4ff */
[C---:B------:R-:W-:Y:S02]  /*6510*/  IADD3 R161, P1, R16.reuse, 0x40, RZ ;  /* 0x0000004010a17810 */ /* 0x040fe40007f3e0ff */
[C---:B------:R-:W-:Y:S02]  /*6520*/  IADD3 R13, P4, R16.reuse, 0x60, RZ ;  /* 0x00000060100d7810 */ /* 0x040fe40007f9e0ff */
[----:B------:R-:W-:Y:S02]  /*6530*/  LOP3.LUT R160, R161, 0x380, RZ, 0xc0, !PT ;  /* 0x00000380a1a07812 */ /* 0x000fe400078ec0ff */
[----:B------:R-:W-:Y:S01]  /*6540*/  LOP3.LUT R10, R13, 0x380, RZ, 0xc0, !PT ;  /* 0x000003800d0a7812 */ /* 0x000fe200078ec0ff */
[----:B---3--:R-:W-:Y:S01]  /*6550*/  FADD.FTZ R168, R9, R168 ;  /* 0x000000a809a87221 */ /* 0x008fe20000010000 */
[----:B------:R-:W-:Y:S01]  /*6560*/  IMAD.X R9, RZ, RZ, R17, P0 ;  /* 0x000000ffff097224 */ /* 0x000fe200000e0611 */
[----:B------:R-:W-:Y:S01]  /*6570*/  IADD3 R153, P0, R16, 0x8000, RZ ;  /* 0x0000800010997810 */ /* 0x000fe20007f1e0ff */
[----:B----4-:R-:W-:-:S02]  /*6580*/  FADD.FTZ R167, R4, R167 ;  /* 0x000000a704a77221 */ /* 0x010fc40000010000 */
[----:B------:R-:W-:Y:S01]  /*6590*/  FSETP.NE.FTZ.AND P3, PT, R168, RZ, PT ;  /* 0x000000ffa800720b */ /* 0x000fe20003f75000 */
[----:B------:R-:W-:Y:S01]  /*65a0*/  IMAD.MOV.U32 R4, RZ, RZ, RZ ;  /* 0x000000ffff047224 */ /* 0x000fe200078e00ff */
[----:B------:R-:W-:Y:S01]  /*65b0*/  MOV R159, R8 ;  /* 0x00000008009f7202 */ /* 0x000fe20000000f00 */
[----:B------:R-:W-:Y:S01]  /*65c0*/  IMAD.MOV.U32 R8, RZ, RZ, RZ ;  /* 0x000000ffff087224 */ /* 0x000fe200078e00ff */
[----:B------:R-:W-:Y:S01]  /*65d0*/  FSETP.NE.FTZ.AND P2, PT, R167, RZ, PT ;  /* 0x000000ffa700720b */ /* 0x000fe20003f55000 */
[----:B------:R-:W-:Y:S01]  /*65e0*/  IMAD.U32 R9, RZ, RZ, UR5 ;  /* 0x00000005ff097e24 */ /* 0x000fe2000f8e00ff */
[----:B------:R-:W-:Y:S02]  /*65f0*/  LOP3.LUT R152, R153, 0x380, RZ, 0xc0, !PT ;  /* 0x0000038099987812 */ /* 0x000fe400078ec0ff */
[----:B------:R-:W-:Y:S02]  /*6600*/  SHF.R.U64 R160, R160, 0x3, RZ ;  /* 0x00000003a0a07819 */ /* 0x000fe400000012ff */
[----:B------:R-:W-:-:S02]  /*6610*/  SHF.R.U64 R152, R152, 0x3, RZ ;  /* 0x0000000398987819 */ /* 0x000fc400000012ff */
[----:B------:R-:W-:Y:S01]  /*6620*/  SHF.R.U64 R10, R10, 0x3, RZ ;  /* 0x000000030a0a7819 */ /* 0x000fe200000012ff */
[----:B------:R-:W3:Y:S01]  /*6630*/  @P3 MUFU.RCP R8, R168 ;  /* 0x000000a800083308 */ /* 0x000ee20000001000 */
[----:B------:R-:W-:Y:S01]  /*6640*/  LOP3.LUT R160, R160, R161, RZ, 0x3c, !PT ;  /* 0x000000a1a0a07212 */ /* 0x000fe200078e3cff */
[--C-:B------:R-:W-:Y:S01]  /*6650*/  IMAD.X R161, RZ, RZ, R17.reuse, P1 ;  /* 0x000000ffffa17224 */ /* 0x100fe200008e0611 */
[----:B------:R-:W-:Y:S01]  /*6660*/  LOP3.LUT R152, R152, R153, RZ, 0x3c, !PT ;  /* 0x0000009998987212 */ /* 0x000fe200078e3cff */
[----:B------:R-:W-:Y:S01]  /*6670*/  IMAD.X R153, RZ, RZ, R17, P0 ;  /* 0x000000ffff997224 */ /* 0x000fe200000e0611 */
[----:B------:R-:W-:Y:S02]  /*6680*/  LOP3.LUT R10, R10, R13, RZ, 0x3c, !PT ;  /* 0x0000000d0a0a7212 */ /* 0x000fe400078e3cff */
[C---:B------:R-:W-:Y:S01]  /*6690*/  IADD3 R13, P6, R16.reuse, 0x4020, RZ ;  /* 0x00004020100d7810 */ /* 0x040fe20007fde0ff */
[----:B------:R-:W4:Y:S01]  /*66a0*/  @P2 MUFU.RCP R4, R167 ;  /* 0x000000a700042308 */ /* 0x000f220000001000 */
[----:B------:R-:W-:-:S02]  /*66b0*/  IADD3 R157, P5, R16, 0x4040, RZ ;  /* 0x00004040109d7810 */ /* 0x000fc40007fbe0ff */
[C---:B------:R-:W-:Y:S02]  /*66c0*/  IADD3 R165, P1, R16.reuse, 0x8020, RZ ;  /* 0x0000802010a57810 */ /* 0x040fe40007f3e0ff */
[C---:B------:R-:W-:Y:S02]  /*66d0*/  LOP3.LUT R15, R16.reuse, 0x380, RZ, 0xc0, !PT ;  /* 0x00000380100f7812 */ /* 0x040fe400078ec0ff */
[----:B------:R-:W-:Y:S01]  /*66e0*/  IADD3 R171, P0, R16, 0xc060, RZ ;  /* 0x0000c06010ab7810 */ /* 0x000fe20007f1e0ff */
[----:B------:R-:W5:Y:S01]  /*66f0*/  @P2 MUFU.LG2 R167, R167 ;  /* 0x000000a700a72308 */ /* 0x000f620000000c00 */
[----:B-1----:R-:W-:Y:S01]  /*6700*/  LOP3.LUT R12, R13, 0x380, RZ, 0xc0, !PT ;  /* 0x000003800d0c7812 */ /* 0x002fe200078ec0ff */
[-C--:B---3--:R-:W-:Y:S01]  /*6710*/  FMUL.FTZ R166, R28, R8.reuse ;  /* 0x000000081ca67220 */ /* 0x088fe20000410000 */
[----:B------:R-:W-:Y:S01]  /*6720*/  LOP3.LUT R156, R157, 0x380, RZ, 0xc0, !PT ;  /* 0x000003809d9c7812 */ /* 0x000fe200078ec0ff */
[-C--:B------:R-:W-:Y:S01]  /*6730*/  FMUL.FTZ R28, R65, R8.reuse ;  /* 0x00000008411c7220 */ /* 0x080fe20000410000 */
[----:B------:R-:W-:Y:S01]  /*6740*/  LOP3.LUT R164, R165, 0x380, RZ, 0xc0, !PT ;  /* 0x00000380a5a47812 */ /* 0x000fe200078ec0ff */
[----:B------:R-:W-:Y:S01]  /*6750*/  IMAD.U32 R65, RZ, RZ, UR27 ;  /* 0x0000001bff417e24 */ /* 0x000fe2000f8e00ff */
[----:B------:R-:W-:Y:S01]  /*6760*/  SHF.R.U64 R15, R15, 0x3, RZ ;  /* 0x000000030f0f7819 */ /* 0x000fe200000012ff */
[----:B------:R-:W1:Y:S01]  /*6770*/  @P3 MUFU.LG2 R168, R168 ;  /* 0x000000a800a83308 */ /* 0x000e620000000c00 */
[----:B------:R-:W-:Y:S01]  /*6780*/  LOP3.LUT R170, R171, 0x380, RZ, 0xc0, !PT ;  /* 0x00000380abaa7812 */ /* 0x000fe200078ec0ff */
[----:B------:R-:W-:Y:S01]  /*6790*/  FMUL.FTZ R25, R25, R8 ;  /* 0x0000000819197220 */ /* 0x000fe20000410000 */
[----:B------:R-:W-:Y:S01]  /*67a0*/  MOV R158, R152 ;  /* 0x00000098009e7202 */ /* 0x000fe20000000f00 */
[----:B------:R-:W-:Y:S01]  /*67b0*/  FMUL.FTZ R24, R24, R8 ;  /* 0x0000000818187220 */ /* 0x000fe20000410000 */
[----:B------:R-:W-:Y:S01]  /*67c0*/  SHF.R.U64 R12, R12, 0x3, RZ ;  /* 0x000000030c0c7819 */ /* 0x000fe200000012ff */
[----:B----4-:R-:W-:Y:S01]  /*67d0*/  FMUL.FTZ R27, R27, R4 ;  /* 0x000000041b1b7220 */ /* 0x010fe20000410000 */
[----:B------:R-:W-:Y:S01]  /*67e0*/  SHF.R.U64 R156, R156, 0x3, RZ ;  /* 0x000000039c9c7819 */ /* 0x000fe200000012ff */
[----:B------:R-:W-:Y:S01]  /*67f0*/  FMUL.FTZ R29, R29, R8 ;  /* 0x000000081d1d7220 */ /* 0x000fe20000410000 */
[----:B------:R-:W-:Y:S01]  /*6800*/  SHF.R.U64 R164, R164, 0x3, RZ ;  /* 0x00000003a4a47819 */ /* 0x000fe200000012ff */
[----:B------:R-:W-:Y:S01]  /*6810*/  @P2 FMUL.FTZ R65, R65, 0.69314718246459960938 ;  /* 0x3f31721841412820 */ /* 0x000fe20000410000 */
[----:B------:R-:W-:Y:S01]  /*6820*/  LOP3.LUT R14, R15, R16, RZ, 0x3c, !PT ;  /* 0x000000100f0e7212 */ /* 0x000fe200078e3cff */
[-C--:B------:R-:W-:Y:S01]  /*6830*/  FMUL.FTZ R31, R31, R4.reuse ;  /* 0x000000041f1f7220 */ /* 0x080fe20000410000 */
[----:B------:R-:W-:Y:S01]  /*6840*/  SHF.R.U64 R170, R170, 0x3, RZ ;  /* 0x00000003aaaa7819 */ /* 0x000fe200000012ff */
[----:B------:R-:W-:Y:S01]  /*6850*/  FMUL.FTZ R30, R30, R4 ;  /* 0x000000041e1e7220 */ /* 0x000fe20000410000 */
[----:B------:R-:W-:Y:S01]  /*6860*/  IADD3 R152, R200, UR34, RZ ;  /* 0x00000022c8987c10 */ /* 0x000fe2000fffe0ff */
[----:B------:R3:W-:Y:S06]  /*6870*/  BAR.ARV R6, 0x100 ;  /* 0x000400060000751d */ /* 0x0007ec0000002000 */
[-C--:B------:R-:W-:Y:S01]  /*6880*/  IADD3.X R11, RZ, R17.reuse, RZ, P4, !PT ;  /* 0x00000011ff0b7210 */ /* 0x080fe200027fe4ff */
[-C--:B------:R-:W-:Y:S01]  /*6890*/  FMUL.FTZ R45, R45, R8.reuse ;  /* 0x000000082d2d7220 */ /* 0x080fe20000410000 */
[----:B------:R-:W-:Y:S06]  /*68a0*/  BAR.ARV 0x8, 0x120 ;  /* 0x0204800000007b1d */ /* 0x000fec0000002000 */
[----:B------:R-:W-:Y:S01]  /*68b0*/  MOV R15, R17 ;  /* 0x00000011000f7202 */ /* 0x000fe20000000f00 */
[----:B---3--:R-:W-:Y:S01]  /*68c0*/  VIADD R6, R152, 0x8 ;  /* 0x0000000898067836 */ /* 0x008fe20000000000 */
[----:B------:R-:W-:Y:S01]  /*68d0*/  BAR.SYNC.DEFER_BLOCKING 0x1, 0x100 ;  /* 0x0044000000007b1d */ /* 0x000fe20000010000 */
[----:B------:R-:W-:Y:S01]  /*68e0*/  LOP3.LUT R12, R12, R13, RZ, 0x3c, !PT ;  /* 0x0000000d0c0c7212 */ /* 0x000fe200078e3cff */
[--C-:B------:R-:W-:Y:S01]  /*68f0*/  IMAD.X R13, RZ, RZ, R17.reuse, P6 ;  /* 0x000000ffff0d7224 */ /* 0x100fe200030e0611 */
[----:B------:R-:W-:Y:S01]  /*6900*/  LOP3.LUT R156, R156, R157, RZ, 0x3c, !PT ;  /* 0x0000009d9c9c7212 */ /* 0x000fe200078e3cff */
[----:B------:R-:W-:Y:S01]  /*6910*/  FMUL.FTZ R44, R44, R8 ;  /* 0x000000082c2c7220 */ /* 0x000fe20000410000 */
[----:B------:R-:W-:Y:S01]  /*6920*/  LOP3.LUT R164, R164, R165, RZ, 0x3c, !PT ;  /* 0x000000a5a4a47212 */ /* 0x000fe200078e3cff */
[--C-:B------:R-:W-:Y:S01]  /*6930*/  IMAD.X R165, RZ, RZ, R17.reuse, P1 ;  /* 0x000000ffffa57224 */ /* 0x100fe200008e0611 */
[----:B------:R-:W-:Y:S01]  /*6940*/  LOP3.LUT R170, R170, R171, RZ, 0x3c, !PT ;  /* 0x000000abaaaa7212 */ /* 0x000fe200078e3cff */
[----:B------:R-:W-:Y:S01]  /*6950*/  IMAD.X R171, RZ, RZ, R17, P0 ;  /* 0x000000ffffab7224 */ /* 0x000fe200000e0611 */
[----:B------:R-:W-:Y:S01]  /*6960*/  MOV R160, R160 ;  /* 0x000000a000a07202 */ /* 0x000fe20000000f00 */
[-C--:B------:R-:W-:Y:S01]  /*6970*/  FMUL.FTZ R53, R53, R8.reuse ;  /* 0x0000000835357220 */ /* 0x080fe20000410000 */
[----:B------:R-:W-:Y:S01]  /*6980*/  IADD3.X R157, RZ, R17, RZ, P5, !PT ;  /* 0x00000011ff9d7210 */ /* 0x000fe20002ffe4ff */
[----:B------:R-:W-:Y:S01]  /*6990*/  FMUL.FTZ R52, R52, R8 ;  /* 0x0000000834347220 */ /* 0x000fe20000410000 */
[----:B------:R-:W-:Y:S01]  /*69a0*/  MOV R14, R14 ;  /* 0x0000000e000e7202 */ /* 0x000fe20000000f00 */
[----:B------:R-:W-:Y:S01]  /*69b0*/  FMUL.FTZ R15, R40, R8 ;  /* 0x00000008280f7220 */ /* 0x000fe20000410000 */
[----:B------:R-:W-:Y:S01]  /*69c0*/  MOV R161, R10 ;  /* 0x0000000a00a17202 */ /* 0x000fe20000000f00 */
[-C--:B------:R-:W-:Y:S01]  /*69d0*/  FMUL.FTZ R11, R33, R8.reuse ;  /* 0x00000008210b7220 */ /* 0x080fe20000410000 */
[----:B------:R-:W-:Y:S01]  /*69e0*/  LOP3.LUT P0, RZ, R2, 0x3, RZ, 0xc0, !PT ;  /* 0x0000000302ff7812 */ /* 0x000fe2000780c0ff */
[----:B------:R-:W-:Y:S01]  /*69f0*/  FMUL.FTZ R33, R72, R8 ;  /* 0x0000000848217220 */ /* 0x000fe20000410000 */
[----:B------:R-:W-:Y:S01]  /*6a00*/  MOV R40, UR27 ;  /* 0x0000001b00287c02 */ /* 0x000fe20008000f00 */
[----:B------:R-:W-:Y:S01]  /*6a10*/  FMUL.FTZ R72, R26, R4 ;  /* 0x000000041a487220 */ /* 0x000fe20000410000 */
[----:B------:R-:W-:Y:S01]  /*6a20*/  IADD3 R181, P4, R16, 0x8040, RZ ;  /* 0x0000804010b57810 */ /* 0x000fe20007f9e0ff */
[----:B-----5:R-:W-:Y:S01]  /*6a30*/  @P2 FMUL.FTZ R26, R167, 0.69314718246459960938 ;  /* 0x3f317218a71a2820 */ /* 0x020fe20000410000 */
        /* <DEDUP_REMOVED lines=9> */
[-C--:B------:R-:W-:Y:S01]  /*6ad0*/  FMUL.FTZ R6, R37, R8.reuse ;  /* 0x0000000825067220 */ /* 0x080fe20000410000 */
[----:B------:R-:W-:Y:S01]  /*6ae0*/  IADD3 R177, P6, R16, 0xc000, RZ ;  /* 0x0000c00010b17810 */ /* 0x000fe20007fde0ff */
[-C--:B------:R-:W-:Y:S01]  /*6af0*/  FMUL.FTZ R165, R36, R8.reuse ;  /* 0x0000000824a57220 */ /* 0x080fe20000410000 */
        /* <DEDUP_REMOVED lines=47> */
[----:B------:R-:W-:Y:S01]  /*6df0*/  MOV R48, 0xff800000 ;  /* 0xff80000000307802 */ /* 0x000fe20000000f00 */
[----:B------:R-:W-:Y:S01]  /*6e00*/  @P3 FMUL.FTZ R40, R40, 0.69314718246459960938 ;  /* 0x3f31721828283820 */ /* 0x000fe20000410000 */
[----:B-1----:R-:W-:Y:S01]  /*6e10*/  @P3 FMUL.FTZ R9, R168, 0.69314718246459960938 ;  /* 0x3f317218a8093820 */ /* 0x002fe20000410000 */
[----:B------:R-:W-:Y:S01]  /*6e20*/  F2FP.F16.F32.PACK_AB R24, R25, R24 ;  /* 0x000000181918723e */ /* 0x000fe200000000ff */
[----:B------:R-:W-:Y:S01]  /*6e30*/  IMAD.U32 R8, RZ, RZ, UR4 ;  /* 0x00000004ff087e24 */ /* 0x000fe2000f8e00ff */
[----:B------:R-:W-:Y:S01]  /*6e40*/  LOP3.LUT R180, R181, 0x380, RZ, 0xc0, !PT ;  /* 0x00000380b5b47812 */ /* 0x000fe200078ec0ff */
[-C--:B------:R-:W-:Y:S01]  /*6e50*/  FMUL.FTZ R35, R35, R4.reuse ;  /* 0x0000000423237220 */ /* 0x080fe20000410000 */
[-C--:B------:R-:W-:Y:S01]  /*6e60*/  FMUL.FTZ R34, R34, R4.reuse ;  /* 0x0000000422227220 */ /* 0x080fe20000410000 */
[-C--:B------:R-:W-:Y:S01]  /*6e70*/  FMUL.FTZ R39, R39, R4.reuse ;  /* 0x0000000427277220 */ /* 0x080fe20000410000 */
[----:B------:R-:W-:Y:S01]  /*6e80*/  FMUL.FTZ R38, R38, R4 ;  /* 0x0000000426267220 */ /* 0x000fe20000410000 */
[----:B------:R-:W-:Y:S01]  /*6e90*/  @P2 FFMA.FTZ R48, R65, R7, R26 ;  /* 0x0000000741302223 */ /* 0x000fe2000001001a */
[----:B------:R-:W-:Y:S01]  /*6ea0*/  F2FP.F16.F32.PACK_AB R25, R27, R72 ;  /* 0x000000481b19723e */ /* 0x000fe200000000ff */
[-C--:B------:R-:W-:Y:S01]  /*6eb0*/  FMUL.FTZ R43, R43, R4.reuse ;  /* 0x000000042b2b7220 */ /* 0x080fe20000410000 */
[-C--:B------:R-:W-:Y:S01]  /*6ec0*/  FMUL.FTZ R42, R42, R4.reuse ;  /* 0x000000042a2a7220 */ /* 0x080fe20000410000 */
[-C--:B------:R-:W-:Y:S01]  /*6ed0*/  FMUL.FTZ R47, R47, R4.reuse ;  /* 0x000000042f2f7220 */ /* 0x080fe20000410000 */
[----:B------:R-:W-:Y:S01]  /*6ee0*/  FMUL.FTZ R46, R46, R4 ;  /* 0x000000042e2e7220 */ /* 0x000fe20000410000 */
[----:B------:R-:W-:Y:S01]  /*6ef0*/  F2FP.F16.F32.PACK_AB R26, R29, R166 ;  /* 0x000000a61d1a723e */ /* 0x000fe200000000ff */
[----:B------:R-:W-:Y:S01]  /*6f00*/  IMAD.MOV.U32 R64, RZ, RZ, -0x800000 ;  /* 0xff800000ff407424 */ /* 0x000fe200078e00ff */
[----:B------:R-:W-:Y:S01]  /*6f10*/  F2FP.F16.F32.PACK_AB R27, R31, R30 ;  /* 0x0000001e1f1b723e */ /* 0x000fe200000000ff */
[-C--:B------:R-:W-:Y:S01]  /*6f20*/  FMUL.FTZ R51, R51, R4.reuse ;  /* 0x0000000433337220 */ /* 0x080fe20000410000 */
[----:B------:R-:W-:Y:S01]  /*6f30*/  LOP3.LUT R176, R177, 0x380, RZ, 0xc0, !PT ;  /* 0x00000380b1b07812 */ /* 0x000fe200078ec0ff */
        /* <DEDUP_REMOVED lines=8> */
[----:B------:R-:W-:Y:S01]  /*6fc0*/  @P3 FFMA.FTZ R64, R40, R5, R9 ;  /* 0x0000000528403223 */ /* 0x000fe20000010009 */
[----:B------:R-:W-:Y:S01]  /*6fd0*/  SHF.R.U64 R180, R180, 0x3, RZ ;  /* 0x00000003b4b47819 */ /* 0x000fe200000012ff */
        /* <DEDUP_REMOVED lines=44> */
[----:B------:R-:W-:Y:S01]  /*72a0*/  IMAD.MOV.U32 R40, RZ, RZ, R8 ;  /* 0x000000ffff287224 */ /* 0x000fe200078e0008 */
[----:B------:R-:W-:Y:S01]  /*72b0*/  F2FP.F16.F32.PACK_AB R4, R11, R164 ;  /* 0x000000a40b04723e */ /* 0x000fe200000000ff */
[----:B------:R1:W-:Y:S01]  /*72c0*/  STSM.16.M88.4 [R14], R24 ;  /* 0x000000180e007844 */ /* 0x0003e20000000200 */
[----:B------:R-:W-:Y:S01]  /*72d0*/  F2FP.F16.F32.PACK_AB R5, R35, R34 ;  /* 0x000000222305723e */ /* 0x000fe200000000ff */
[----:B------:R-:W-:Y:S01]  /*72e0*/  UIADD3 UR4, UR5, UR6, URZ ;  /* 0x0000000605047290 */ /* 0x000fe2000fffe03f */
[----:B------:R-:W-:-:S02]  /*72f0*/  F2FP.F16.F32.PACK_AB R6, R6, R165 ;  /* 0x000000a50606723e */ /* 0x000fc400000000ff */
[----:B------:R-:W-:Y:S02]  /*7300*/  F2FP.F16.F32.PACK_AB R7, R39, R38 ;  /* 0x000000262707723e */ /* 0x000fe400000000ff */
[----:B------:R-:W-:Y:S02]  /*7310*/  F2FP.F16.F32.PACK_AB R8, R10, R15 ;  /* 0x0000000f0a08723e */ /* 0x000fe400000000ff */
[----:B------:R-:W-:Y:S01]  /*7320*/  SHF.R.U64 R176, R176, 0x3, RZ ;  /* 0x00000003b0b07819 */ /* 0x000fe200000012ff */
[----:B------:R3:W-:Y:S01]  /*7330*/  STSM.16.M88.4 [R159], R4 ;  /* 0x000000049f007844 */ /* 0x0007e20000000200 */
[----:B------:R-:W-:Y:S02]  /*7340*/  F2FP.F16.F32.PACK_AB R9, R43, R42 ;  /* 0x0000002a2b09723e */ /* 0x000fe400000000ff */
[----:B------:R-:W-:Y:S01]  /*7350*/  F2FP.F16.F32.PACK_AB R10, R45, R44 ;  /* 0x0000002c2d0a723e */ /* 0x000fe200000000ff */
[----:B------:R-:W4:Y:S01]  /*7360*/  LDC.64 R42, c[0x0][0xc78] ;  /* 0x00031e00ff2a7b82 */ /* 0x000f220000000a00 */
[----:B------:R-:W-:-:S02]  /*7370*/  F2FP.F16.F32.PACK_AB R11, R47, R46 ;  /* 0x0000002e2f0b723e */ /* 0x000fc400000000ff */
[----:B------:R-:W-:Y:S02]  /*7380*/  F2FP.F16.F32.PACK_AB R12, R12, R13 ;  /* 0x0000000d0c0c723e */ /* 0x000fe400000000ff */
[----:B------:R-:W-:Y:S01]  /*7390*/  SHF.R.U64 R174, R174, 0x3, RZ ;  /* 0x00000003aeae7819 */ /* 0x000fe200000012ff */
[----:B------:R5:W-:Y:S01]  /*73a0*/  STSM.16.M88.4 [R160], R8 ;  /* 0x00000008a0007844 */ /* 0x000be20000000200 */
[----:B------:R-:W-:Y:S02]  /*73b0*/  F2FP.F16.F32.PACK_AB R13, R51, R50 ;  /* 0x00000032330d723e */ /* 0x000fe400000000ff */
[----:B-1----:R-:W-:Y:S02]  /*73c0*/  F2FP.F16.F32.PACK_AB R14, R53, R52 ;  /* 0x00000034350e723e */ /* 0x002fe400000000ff */
[----:B------:R-:W-:Y:S02]  /*73d0*/  F2FP.F16.F32.PACK_AB R15, R55, R54 ;  /* 0x00000036370f723e */ /* 0x000fe400000000ff */
[----:B------:R-:W-:Y:S01]  /*73e0*/  LOP3.LUT R180, R180, R181, RZ, 0x3c, !PT ;  /* 0x000000b5b4b47212 */ /* 0x000fe200078e3cff */
[----:B------:R-:W-:Y:S01]  /*73f0*/  IMAD.X R181, RZ, RZ, R17, P4 ;  /* 0x000000ffffb57224 */ /* 0x000fe200020e0611 */
[----:B------:R-:W-:Y:S01]  /*7400*/  F2FP.F16.F32.PACK_AB R24, R57, R56 ;  /* 0x000000383918723e */ /* 0x000fe200000000ff */
[----:B------:R-:W-:Y:S01]  /*7410*/  STSM.16.M88.4 [R161], R12 ;  /* 0x0000000ca1007844 */ /* 0x000fe20000000200 */
[----:B------:R-:W-:-:S02]  /*7420*/  F2FP.F16.F32.PACK_AB R25, R59, R58 ;  /* 0x0000003a3b19723e */ /* 0x000fc400000000ff */
[----:B------:R-:W-:Y:S02]  /*7430*/  F2FP.F16.F32.PACK_AB R26, R61, R60 ;  /* 0x0000003c3d1a723e */ /* 0x000fe400000000ff */
[----:B------:R-:W-:Y:S02]  /*7440*/  F2FP.F16.F32.PACK_AB R27, R63, R62 ;  /* 0x0000003e3f1b723e */ /* 0x000fe400000000ff */
[----:B------:R-:W-:Y:S02]  /*7450*/  F2FP.F16.F32.PACK_AB R28, R28, R49 ;  /* 0x000000311c1c723e */ /* 0x000fe400000000ff */
[----:B------:R-:W-:Y:S01]  /*7460*/  F2FP.F16.F32.PACK_AB R29, R67, R66 ;  /* 0x00000042431d723e */ /* 0x000fe200000000ff */
[----:B------:R-:W-:Y:S01]  /*7470*/  STSM.16.M88.4 [R162], R24 ;  /* 0x00000018a2007844 */ /* 0x000fe20000000200 */
[----:B------:R-:W-:Y:S02]  /*7480*/  F2FP.F16.F32.PACK_AB R30, R69, R68 ;  /* 0x00000044451e723e */ /* 0x000fe400000000ff */
[----:B------:R-:W-:-:S02]  /*7490*/  F2FP.F16.F32.PACK_AB R31, R71, R70 ;  /* 0x00000046471f723e */ /* 0x000fc400000000ff */
[----:B------:R-:W-:Y:S02]  /*74a0*/  F2FP.F16.F32.PACK_AB R32, R32, R33 ;  /* 0x000000212020723e */ /* 0x000fe400000000ff */
[----:B------:R-:W-:Y:S01]  /*74b0*/  LOP3.LUT R176, R176, R177, RZ, 0x3c, !PT ;  /* 0x000000b1b0b07212 */ /* 0x000fe200078e3cff */
[----:B------:R-:W-:Y:S01]  /*74c0*/  IMAD.X R177, RZ, RZ, R17, P6 ;  /* 0x000000ffffb17224 */ /* 0x000fe200030e0611 */
[----:B------:R-:W-:Y:S01]  /*74d0*/  F2FP.F16.F32.PACK_AB R33, R75, R74 ;  /* 0x0000004a4b21723e */ /* 0x000fe200000000ff */
[----:B------:R-:W-:Y:S01]  /*74e0*/  STSM.16.M88.4 [R163], R28 ;  /* 0x0000001ca3007844 */ /* 0x000fe20000000200 */
[----:B------:R-:W-:Y:S02]  /*74f0*/  F2FP.F16.F32.PACK_AB R34, R77, R76 ;  /* 0x0000004c4d22723e */ /* 0x000fe400000000ff */
[----:B------:R-:W-:Y:S02]  /*7500*/  F2FP.F16.F32.PACK_AB R35, R79, R78 ;  /* 0x0000004e4f23723e */ /* 0x000fe400000000ff */
[----:B------:R-:W-:-:S02]  /*7510*/  F2FP.F16.F32.PACK_AB R36, R36, R37 ;  /* 0x000000252424723e */ /* 0x000fc400000000ff */
[----:B------:R-:W-:Y:S01]  /*7520*/  LOP3.LUT R174, R174, R175, RZ, 0x3c, !PT ;  /* 0x000000afaeae7212 */ /* 0x000fe200078e3cff */
[----:B------:R-:W-:Y:S01]  /*7530*/  IMAD.X R175, RZ, RZ, R17, P5 ;  /* 0x000000ffffaf7224 */ /* 0x000fe200028e0611 */
[----:B------:R-:W-:Y:S01]  /*7540*/  MOV R155, R20 ;  /* 0x00000014009b7202 */ /* 0x000fe20000000f00 */
[----:B------:R-:W-:Y:S01]  /*7550*/  STSM.16.M88.4 [R156], R32 ;  /* 0x000000209c007844 */ /* 0x000fe20000000200 */
[----:B------:R-:W-:Y:S02]  /*7560*/  F2FP.F16.F32.PACK_AB R37, R83, R82 ;  /* 0x000000525325723e */ /* 0x000fe400000000ff */
[----:B------:R-:W-:Y:S02]  /*7570*/  F2FP.F16.F32.PACK_AB R38, R85, R84 ;  /* 0x000000545526723e */ /* 0x000fe400000000ff */
[----:B------:R-:W-:Y:S02]  /*7580*/  F2FP.F16.F32.PACK_AB R39, R87, R86 ;  /* 0x000000565727723e */ /* 0x000fe400000000ff */
[----:B---3--:R-:W-:-:S02]  /*7590*/  F2FP.F16.F32.PACK_AB R4, R89, R88 ;  /* 0x000000585904723e */ /* 0x008fc400000000ff */
[----:B------:R-:W-:Y:S01]  /*75a0*/  F2FP.F16.F32.PACK_AB R5, R91, R90 ;  /* 0x0000005a5b05723e */ /* 0x000fe200000000ff */
[----:B------:R-:W-:Y:S01]  /*75b0*/  STSM.16.M88.4 [R155], R36 ;  /* 0x000000249b007844 */ /* 0x000fe20000000200 */
[----:B------:R-:W-:Y:S02]  /*75c0*/  F2FP.F16.F32.PACK_AB R6, R93, R92 ;  /* 0x0000005c5d06723e */ /* 0x000fe400000000ff */
[----:B------:R-:W-:Y:S02]  /*75d0*/  F2FP.F16.F32.PACK_AB R7, R95, R94 ;  /* 0x0000005e5f07723e */ /* 0x000fe400000000ff */
[----:B------:R-:W-:Y:S02]  /*75e0*/  F2FP.F16.F32.PACK_AB R104, R105, R104 ;  /* 0x000000686968723e */ /* 0x000fe400000000ff */
[----:B-----5:R-:W-:Y:S01]  /*75f0*/  F2FP.F16.F32.PACK_AB R8, R97, R96 ;  /* 0x000000606108723e */ /* 0x020fe200000000ff */
[----:B------:R1:W-:Y:S01]  /*7600*/  STSM.16.M88.4 [R158], R4 ;  /* 0x000000049e007844 */ /* 0x0003e20000000200 */
[----:B------:R-:W-:-:S02]  /*7610*/  F2FP.F16.F32.PACK_AB R9, R99, R98 ;  /* 0x000000626309723e */ /* 0x000fc400000000ff */
[----:B------:R-:W-:Y:S01]  /*7620*/  F2FP.F16.F32.PACK_AB R10, R101, R100 ;  /* 0x00000064650a723e */ /* 0x000fe200000000ff */
[----:B------:R-:W3:Y:S01]  /*7630*/  SHFL.IDX PT, R6, R22, RZ, 0x1f ;  /* 0x00001fff16067589 */ /* 0x000ee200000e0000 */
        /* <DEDUP_REMOVED lines=22> */
[----:B------:R-:W-:Y:S02]  /*77a0*/  MOV R0, R174 ;  /* 0x000000ae00007202 */ /* 0x000fe40000000f00 */
        /* <DEDUP_REMOVED lines=9> */
[----:B------:R-:W-:Y:S01]  /*7840*/  MOV R3, R170 ;  /* 0x000000aa00037202 */ /* 0x000fe20000000f00 */
[----:B------:R2:W-:Y:S01]  /*7850*/  STSM.16.M88.4 [R20], R136 ;  /* 0x0000008814007844 */ /* 0x0005e20000000200 */
[----:B------:R-:W-:Y:S02]  /*7860*/  F2FP.F16.F32.PACK_AB R146, R149, R148 ;  /* 0x000000949592723e */ /* 0x000fe400000000ff */
[----:B------:R-:W-:-:S02]  /*7870*/  F2FP.F16.F32.PACK_AB R147, R151, R150 ;  /* 0x000000969793723e */ /* 0x000fc400000000ff */
[----:B------:R-:W-:Y:S01]  /*7880*/  MOV R41, UR4 ;  /* 0x0000000400297c02 */ /* 0x000fe20008000f00 */
[----:B------:R-:W-:Y:S01]  /*7890*/  USHF.R.S32.HI UR4, URZ, 0x1f, UR36 ;  /* 0x0000001f3f047899 */ /* 0x000fe20008011424 */
[----:B------:R-:W-:Y:S01]  /*78a0*/  ISETP.GE.OR P0, PT, R152, UR7, P0 ;  /* 0x0000000798007c0c */ /* 0x000fe20008706670 */
[----:B------:R2:W-:Y:S01]  /*78b0*/  STSM.16.M88.4 [R3], R144 ;  /* 0x0000009003007844 */ /* 0x0005e20000000200 */
[----:B-1----:R-:W-:Y:S01]  /*78c0*/  SHF.R.S32.HI R5, RZ, 0x1f, R152 ;  /* 0x0000001fff057819 */ /* 0x002fe20000011498 */
[C---:B----4-:R-:W-:Y:S01]  /*78d0*/  IMAD.WIDE.U32 R40, R42.reuse, UR36, R40 ;  /* 0x000000242a287c25 */ /* 0x050fe2000f8e0028 */
[----:B------:R-:W-:Y:S01]  /*78e0*/  @!PT LDS RZ, [RZ] ;  /* 0x00000000fffff984 */ /* 0x000fe20000000800 */
[----:B------:R-:W-:Y:S01]  /*78f0*/  @!PT LDS RZ, [RZ] ;  /* 0x00000000fffff984 */ /* 0x000fe20000000800 */
[----:B------:R-:W-:Y:S01]  /*7900*/  @!PT LDS RZ, [RZ] ;  /* 0x00000000fffff984 */ /* 0x000fe20000000800 */
[----:B------:R1:W-:Y:S06]  /*7910*/  MEMBAR.ALL.CTA ;  /* 0x0000000000007992 */ /* 0x0003ec0000008000 */
[----:B-1----:R-:W1:Y:S01]  /*7920*/  FENCE.VIEW.ASYNC.S ;  /* 0x00000000000073c6 */ /* 0x002e620000000000 */
[----:B------:R-:W-:Y:S01]  /*7930*/  IMAD R12, R42, UR4, RZ ;  /* 0x000000042a0c7c24 */ /* 0x000fe2000f8e02ff */
[----:B-1----:R-:W-:Y:S06]  /*7940*/  BAR.ARV 0x1, 0x120 ;  /* 0x0044800000007b1d */ /* 0x002fec0000002000 */
[----:B------:R-:W-:Y:S01]  /*7950*/  IMAD R12, R43, UR36, R12 ;  /* 0x000000242b0c7c24 */ /* 0x000fe2000f8e020c */
[----:B------:R-:W-:Y:S01]  /*7960*/  IADD3 R152, P2, R152, R40, RZ ;  /* 0x0000002898987210 */ /* 0x000fe20007f5e0ff */
[----:B------:R-:W-:-:S03]  /*7970*/  ULDC.64 UR4, c[0x0][0xc40] ;  /* 0x0003100000047ab9 */ /* 0x000fc60000000a00 */
[----:B------:R-:W-:Y:S02]  /*7980*/  IADD3.X R5, R5, R41, R12, P2, !PT ;  /* 0x0000002905057210 */ /* 0x000fe400017fe40c */
[C---:B------:R-:W-:Y:S01]  /*7990*/  LEA R4, P2, R152.reuse, UR4, 0x2 ;  /* 0x0000000498047c11 */ /* 0x040fe2000f8410ff */
[----:B------:R-:W-:Y:S02]  /*79a0*/  ULDC UR4, c[0x0][0xc] ;  /* 0x0000030000047ab9 */ /* 0x000fe40000000800 */
[----:B------:R-:W-:Y:S01]  /*79b0*/  UIADD3 UR43, UR4, UR43, URZ ;  /* 0x0000002b042b7290 */ /* 0x000fe2000fffe03f */
[----:B------:R-:W-:-:S05]  /*79c0*/  LEA.HI.X R5, R152, UR5, R5, 0x2, P2 ;  /* 0x0000000598057c11 */ /* 0x000fca00090f1405 */
[----:B------:R2:W-:Y:S04]  /*79d0*/  @!P1 STG.E desc[UR48][R4.64+0x20], R48 ;  /* 0x0000203004009986 */ /* 0x0005e8000c101930 */
[----:B------:R2:W-:Y:S01]  /*79e0*/  @!P0 STG.E desc[UR48][R4.64], R64 ;  /* 0x0000004004008986 */ /* 0x0005e2000c101930 */
[----:B---3--:R-:W-:-:S13]  /*79f0*/  ISETP.NE.AND P0, PT, R6, 0x7, PT ;  /* 0x000000070600780c */ /* 0x008fda0003f05270 */
[----:B--2---:R-:W-:Y:S05]  /*7a00*/  @P0 BRA `(.L_x_144) ;  /* 0x00000000007c0947 */ /* 0x004fea0003800000 */
        /* <DEDUP_REMOVED lines=30> */
.L_x_145:
[----:B------:R-:W-:Y:S05]  /*7bf0*/  BSYNC B0 ;  /* 0x0000000000007941 */ /* 0x000fea0003800000 */
.L_x_144:
        /* <DEDUP_REMOVED lines=10> */
.L_x_121:
[----:B------:R-:W-:-:S08]  /*7ca0*/  NOP ;  /* 0x0000000000007918 */ /* 0x000fd00000000000 */
[----:B------:R-:W1:-:S00]  /*7cb0*/  USETMAXREG.DEALLOC.CTAPOOL 0x18 ;  /* 0x00000018000079c8 */ /* 0x000e4000080e0500 */
[----:B-1----:R-:W-:-:S06]  /*7cc0*/  LOP3.LUT R0, R0, 0x3, RZ, 0xc0, !PT ;  /* 0x0000000300007812 */ /* 0x002fcc00078ec0ff */
[----:B------:R-:W1:Y:S02]  /*7cd0*/  SHFL.IDX PT, R0, R0, RZ, 0x1f ;  /* 0x00001fff00007589 */ /* 0x000e6400000e0000 */
[----:B-1----:R-:W-:-:S13]  /*7ce0*/  ISETP.NE.AND P0, PT, R0, RZ, PT ;  /* 0x000000ff0000720c */ /* 0x002fda0003f05270 */
[----:B------:R-:W-:Y:S05]  /*7cf0*/  @P0 EXIT ;  /* 0x000000000000094d */ /* 0x000fea0003800000 */
[----:B------:R-:W1:Y:S01]  /*7d00*/  S2UR UR4, SR_CTAID.X ;  /* 0x00000000000479c3 */ /* 0x000e620000002500 */
[----:B------:R-:W-:Y:S01]  /*7d10*/  IMAD.MOV.U32 R16, RZ, RZ, RZ ;  /* 0x000000ffff107224 */ /* 0x000fe200078e00ff */
[----:B------:R-:W-:Y:S01]  /*7d20*/  MOV R2, 0x1 ;  /* 0x0000000100027802 */ /* 0x000fe20000000f00 */
[----:B------:R-:W-:-:S05]  /*7d30*/  IMAD.MOV.U32 R17, RZ, RZ, 0x1 ;  /* 0x00000001ff117424 */ /* 0x000fca00078e00ff */
[----:B------:R-:W1:Y:S02]  /*7d40*/  LDC R0, c[0x0][0xea4] ;  /* 0x0003a900ff007b82 */ /* 0x000e640000000800 */
[----:B-1----:R-:W-:-:S13]  /*7d50*/  ISETP.LE.AND P0, PT, R0, UR4, PT ;  /* 0x0000000400007c0c */ /* 0x002fda000bf03270 */
[----:B------:R-:W-:Y:S05]  /*7d60*/  @P0 BRA `(.L_x_147) ;  /* 0x0000002800ac0947 */ /* 0x000fea0003800000 */
[----:B------:R-:W-:Y:S01]  /*7d70*/  IMAD.U32 R0, RZ, RZ, UR4 ;  /* 0x00000004ff007e24 */ /* 0x000fe2000f8e00ff */
[----:B------:R-:W-:Y:S01]  /*7d80*/  MOV R16, RZ ;  /* 0x000000ff00107202 */ /* 0x000fe20000000f00 */
[----:B------:R-:W-:Y:S01]  /*7d90*/  IMAD.MOV.U32 R17, RZ, RZ, 0x1 ;  /* 0x00000001ff117424 */ /* 0x000fe200078e00ff */
[----:B------:R-:W-:Y:S01]  /*7da0*/  ULDC.64 UR50, c[0x0][0x198] ;  /* 0x0000660000327ab9 */ /* 0x000fe20000000a00 */
[----:B------:R-:W-:Y:S01]  /*7db0*/  ULDC UR47, c[0x0][0xc] ;  /* 0x00000300002f7ab9 */ /* 0x000fe20000000800 */
[----:B------:R1:W-:Y:S04]  /*7dc0*/  STL [R1+0xc], R0 ;  /* 0x00000c0001007387 */ /* 0x0003e80000100800 */
[----:B------:R1:W-:Y:S02]  /*7dd0*/  STL [R1+0x18], RZ ;  /* 0x000018ff01007387 */ /* 0x0003e40000100800 */
.L_x_191:
        /* <DEDUP_REMOVED lines=14> */
[----:B--2---:R-:W-:-:S04]  /*7ec0*/  @P0 IMAD.HI.U32 R0, R2, R0, RZ ;  /* 0x0000000002000227 */ /* 0x004fc800078e00ff */
[----:B------:R-:W-:Y:S01]  /*7ed0*/  IMAD.MOV.U32 R4, RZ, RZ, R2 ;  /* 0x000000ffff047224 */ /* 0x000fe200078e0002 */
[----:B-1----:R-:W-:Y:S02]  /*7ee0*/  @P0 SHF.R.U32.HI R4, RZ, R3, R0 ;  /* 0x00000003ff040219 */ /* 0x002fe40000011600 */
[----:B------:R-:W1:Y:S02]  /*7ef0*/  LDC R0, c[0x0][0x2e0] ;  /* 0x0000b800ff007b82 */ /* 0x000e640000000800 */
[----:B------:R-:W-:Y:S01]  /*7f00*/  MOV R18, R4 ;  /* 0x0000000400127202 */ /* 0x000fe20000000f00 */
[----:B------:R2:W-:Y:S05]  /*7f10*/  STL [R1+0x4], R4 ;  /* 0x0000040401007387 */ /* 0x0005ea0000100800 */
        /* <DEDUP_REMOVED lines=9> */
[----:B------:R-:W-:Y:S02]  /*7fb0*/  VIADD R3, R6, 0x1c400 ;  /* 0x0001c40006037836 */ /* 0x000fe40000000000 */
[----:B------:R-:W-:Y:S01]  /*7fc0*/  IMAD.HI R2, R0, 0x2aaaaaab, RZ ;  /* 0x2aaaaaab00027827 */ /* 0x000fe200078e02ff */
[----:B------:R-:W-:Y:S02]  /*7fd0*/  IADD3 R0, -R18, RZ, RZ ;  /* 0x000000ff12007210 */ /* 0x000fe40007ffe1ff */
        /* <DEDUP_REMOVED lines=16> */
[----:B------:R-:W-:Y:S01]  /*80e0*/  MOV R13, RZ ;  /* 0x000000ff000d7202 */ /* 0x000fe20000000f00 */
[----:B------:R-:W-:-:S02]  /*80f0*/  IMAD.U32 R10, RZ, RZ, UR4 ;  /* 0x00000004ff0a7e24 */ /* 0x000fc4000f8e00ff */
[----:B------:R-:W-:Y:S02]  /*8100*/  IMAD.MOV.U32 R8, RZ, RZ, 0x70 ;  /* 0x00000070ff087424 */ /* 0x000fe400078e00ff */
[----:B------:R-:W-:-:S07]  /*8110*/  IMAD.MOV.U32 R12, RZ, RZ, 0x1 ;  /* 0x00000001ff0c7424 */ /* 0x000fce00078e00ff */
[----:B------:R-:W-:-:S07]  /*8120*/  LEPC R20, `(.L_x_148) ;  /* 0x000000001014794e */ /* 0x000fce0000000000 */
[----:B-1----:R-:W-:Y:S05]  /*8130*/  CALL.ABS.NOINC R2 ;  /* 0x0000000002007343 */ /* 0x002fea0003c00000 */
.L_x_148:
        /* <DEDUP_REMOVED lines=9> */
[----:B------:R-:W-:Y:S01]  /*81d0*/  IMAD.U32 R4, RZ, RZ, UR6 ;  /* 0x00000006ff047e24 */ /* 0x000fe2000f8e00ff */
[----:B------:R-:W-:Y:S01]  /*81e0*/  MOV R5, UR7 ;  /* 0x0000000700057c02 */ /* 0x000fe20008000f00 */
[----:B------:R-:W-:Y:S01]  /*81f0*/  IMAD.U32 R6, RZ, RZ, UR8 ;  /* 0x00000008ff067e24 */ /* 0x000fe2000f8e00ff */
[----:B------:R-:W-:Y:S01]  /*8200*/  MOV R10, UR4 ;  /* 0x00000004000a7c02 */ /* 0x000fe20008000f00 */
[----:B------:R-:W-:Y:S01]  /*8210*/  IMAD.U32 R7, RZ, RZ, UR9 ;  /* 0x00000009ff077e24 */ /* 0x000fe2000f8e00ff */
[----:B------:R-:W-:Y:S01]  /*8220*/  MOV R12, 0x1 ;  /* 0x00000001000c7802 */ /* 0x000fe20000000f00 */
[----:B------:R-:W-:-:S02]  /*8230*/  IMAD.U32 R11, RZ, RZ, UR5 ;  /* 0x00000005ff0b7e24 */ /* 0x000fc4000f8e00ff */
[----:B------:R-:W-:Y:S02]  /*8240*/  IMAD.MOV.U32 R8, RZ, RZ, 0x70 ;  /* 0x00000070ff087424 */ /* 0x000fe400078e00ff */
[----:B-1----:R-:W-:-:S07]  /*8250*/  IMAD.MOV.U32 R13, RZ, RZ, RZ ;  /* 0x000000ffff0d7224 */ /* 0x002fce00078e00ff */
[----:B------:R-:W-:-:S07]  /*8260*/  LEPC R20, `(.L_x_150) ;  /* 0x000000001014794e */ /* 0x000fce0000000000 */
[----:B--2---:R-:W-:Y:S05]  /*8270*/  CALL.ABS.NOINC R2 ;  /* 0x0000000002007343 */ /* 0x004fea0003c00000 */
.L_x_150:
[----:B------:R-:W-:Y:S01]  /*8280*/  MOV R2, 0x0 ;  /* 0x0000000000027802 */ /* 0x000fe20000000f00 */
[----:B------:R-:W-:Y:S01]  /*8290*/  ULDC.64 UR6, c[0x4][0x90] ;  /* 0x0100240000067ab9 */ /* 0x000fe20000000a00 */
[----:B------:R-:W-:Y:S01]  /*82a0*/  ULDC.64 UR8, c[0x4][0x98] ;  /* 0x0100260000087ab9 */ /* 0x000fe20000000a00 */
[----:B------:R-:W-:Y:S01]  /*82b0*/  ULDC.64 UR4, c[0x4][0x18] ;  /* 0x0100060000047ab9 */ /* 0x000fe20000000a00 */
[----:B------:R-:W-:Y:S01]  /*82c0*/  IMAD.U32 R4, RZ, RZ, UR6 ;  /* 0x00000006ff047e24 */ /* 0x000fe2000f8e00ff */
        /* <DEDUP_REMOVED lines=11> */
.L_x_149:
[----:B------:R-:W2:Y:S01]  /*8380*/  LDL.LU R5, [R1+0x4] ;  /* 0x0000040001057983 */ /* 0x000ea20000300800 */
[----:B------:R-:W1:Y:S01]  /*8390*/  LDC R0, c[0x0][0x428] ;  /* 0x00010a00ff007b82 */ /* 0x000e620000000800 */
[----:B------:R-:W-:Y:S02]  /*83a0*/  ULDC.64 UR4, c[0x0][0xaf0] ;  /* 0x0002bc0000047ab9 */ /* 0x000fe40000000a00 */
[----:B------:R-:W3:Y:S01]  /*83b0*/  LDL R4, [R1+0xc] ;  /* 0x00000c0001047983 */ /* 0x000ee20000100800 */
[----:B------:R-:W-:Y:S01]  /*83c0*/  ISETP.NE.U32.AND P0, PT, RZ, UR4, PT ;  /* 0x00000004ff007c0c */ /* 0x000fe2000bf05070 */
[----:B------:R-:W-:Y:S01]  /*83d0*/  ULDC UR4, c[0x0][0xea8] ;  /* 0x0003aa0000047ab9 */ /* 0x000fe20000000800 */
[----:B------:R-:W-:Y:S01]  /*83e0*/  MOV R6, R18 ;  /* 0x0000001200067202 */ /* 0x000fe20000000f00 */
[----:B------:R-:W4:Y:S01]  /*83f0*/  S2R R7, SR_TID.X ;  /* 0x0000000000077919 */ /* 0x000f220000002100 */
[----:B------:R-:W-:Y:S02]  /*8400*/  ISETP.NE.AND.EX P0, PT, RZ, UR5, PT, P0 ;  /* 0x00000005ff007c0c */ /* 0x000fe4000bf05300 */
[----:B-1----:R-:W-:Y:S01]  /*8410*/  ISETP.NE.AND P1, PT, R0, 0x1, PT ;  /* 0x000000010000780c */ /* 0x002fe20003f25270 */
[----:B------:R-:W-:-:S12]  /*8420*/  IMAD.MOV.U32 R0, RZ, RZ, R19 ;  /* 0x000000ffff007224 */ /* 0x000fd800078e0013 */
[----:B------:R-:W1:Y:S01]  /*8430*/  @P1 LDC R2, c[0x0][0x42c] ;  /* 0x00010b00ff021b82 */ /* 0x000e620000000800 */
[----:B----4-:R-:W-:-:S07]  /*8440*/  LOP3.LUT R7, R7, 0x1f, RZ, 0xc0, !PT ;  /* 0x0000001f07077812 */ /* 0x010fce00078ec0ff */
[----:B------:R-:W4:Y:S01]  /*8450*/  @P1 LDC R3, c[0x0][0x430] ;  /* 0x00010c00ff031b82 */ /* 0x000f220000000800 */
[----:B-1----:R-:W-:-:S05]  /*8460*/  @P1 IMAD.HI.U32 R2, R19, R2, RZ ;  /* 0x0000000213021227 */ /* 0x002fca00078e00ff */
[----:B----4-:R-:W-:Y:S02]  /*8470*/  @P1 SHF.R.U32.HI R0, RZ, R3, R2 ;  /* 0x00000003ff001219 */ /* 0x010fe40000011602 */
[----:B------:R-:W1:Y:S01]  /*8480*/  @P0 LDC.64 R2, c[0x0][0xaf0] ;  /* 0x0002bc00ff020b82 */ /* 0x000e620000000a00 */
[----:B------:R-:W-:-:S04]  /*8490*/  ISETP.NE.AND P1, PT, R7, RZ, PT ;  /* 0x000000ff0700720c */ /* 0x000fc80003f25270 */
[----:B------:R-:W-:-:S09]  /*84a0*/  PLOP3.LUT P2, PT, P1, PT, PT, 0x8, 0x0 ;  /* 0x000000000000781c */ /* 0x000fd20000f4e170 */
[----:B------:R-:W-:-:S05]  /*84b0*/  VOTEU.ALL UP1, P1 ;  /* 0x00000000003f7886 */ /* 0x000fca0000820000 */
[----:B------:R-:W-:Y:S01]  /*84c0*/  @!UP1 UIADD3 UR8, UP0, UR50, 0x270, URZ ;  /* 0x0000027032089890 */ /* 0x000fe2000ff1e03f */
[----:B-1----:R-:W-:-:S03]  /*84d0*/  @P0 IMAD.WIDE R2, R18, 0x4, R2 ;  /* 0x0000000412020825 */ /* 0x002fc600078e0202 */
[----:B------:R-:W-:Y:S02]  /*84e0*/  @!UP1 UIADD3.X UR9, URZ, UR51, URZ, UP0, !UPT ;  /* 0x000000333f099290 */ /* 0x000fe400087fe43f */
[----:B------:R1:W5:Y:S01]  /*84f0*/  @P0 LDG.E R6, desc[UR48][R2.64] ;  /* 0x0000003002060981 */ /* 0x000362000c1e1900 */
[----:B------:R-:W-:Y:S01]  /*8500*/  PLOP3.LUT P0, PT, PT, PT, PT, 0x80, 0x0 ;  /* 0x000000000000781c */ /* 0x000fe20003f0f070 */
[----:B------:R-:W-:Y:S01]  /*8510*/  VOTEU.ALL UP0, P1 ;  /* 0x00000000003f7886 */ /* 0x000fe20000800000 */
[----:B--2---:R-:W-:-:S04]  /*8520*/  IMAD.MOV R8, RZ, RZ, -R5 ;  /* 0x000000ffff087224 */ /* 0x004fc800078e0a05 */
[----:B---3--:R-:W-:-:S04]  /*8530*/  IMAD R8, R8, UR4, R4 ;  /* 0x0000000408087c24 */ /* 0x008fc8000f8e0204 */
[----:B-1----:R-:W-:-:S07]  /*8540*/  IMAD.SHL.U32 R8, R8, 0x80, RZ ;  /* 0x0000008008087824 */ /* 0x002fce00078e00ff */
.L_x_151:
[----:B------:R-:W-:Y:S02]  /*8550*/  PLOP3.LUT P0, PT, P0, P2, PT, 0xa2, 0x0 ;  /* 0x000000000000781c */ /* 0x000fe40000705472 */
[----:B------:R-:W-:Y:S01]  /*8560*/  @P2 R2UR P0, UR7, R18 ;  /* 0x00000000120722ca */ /* 0x000fe20000000000 */
[----:B------:R-:W-:-:S07]  /*8570*/  UMOV UR4, URZ ;  /* 0x0000003f00047c82 */ /* 0x000fce0008000000 */
[----:B------:R-:W-:Y:S02]  /*8580*/  PLOP3.LUT P0, PT, P0, P2, PT, 0xa2, 0x0 ;  /* 0x000000000000781c */ /* 0x000fe40000705472 */
[----:B------:R-:W-:-:S08]  /*8590*/  @P2 R2UR.OR P0, UR6, R19 ;  /* 0x00000000130622ca */ /* 0x000fd00000100000 */
[----:B------:R-:W-:Y:S02]  /*85a0*/  PLOP3.LUT P0, PT, P0, P2, PT, 0xa2, 0x0 ;  /* 0x000000000000781c */ /* 0x000fe40000705472 */
[----:B------:R-:W-:-:S08]  /*85b0*/  @P2 R2UR.OR P0, UR5, R8 ;  /* 0x00000000080522ca */ /* 0x000fd00000100000 */
[----:B------:R-:W-:Y:S02]  /*85c0*/  @P2 PLOP3.LUT P2, PT, P0, PT, PT, 0x80, 0x0 ;  /* 0x000000000000281c */ /* 0x000fe4000074f070 */
[----:B------:R-:W-:-:S03]  /*85d0*/  PLOP3.LUT P0, PT, PT, PT, PT, 0x80, 0x0 ;  /* 0x000000000000781c */ /* 0x000fc60003f0f070 */
        /* <DEDUP_REMOVED lines=8> */
.L_x_208:
[----:B------:R-:W2:Y:S01]  /*8660*/  LDL R5, [R1+0x8] ;  /* 0x0000080001057983 */ /* 0x000ea20000100800 */
[----:B------:R-:W-:Y:S01]  /*8670*/  UMOV UR4, 0xffffffff ;  /* 0xffffffff00047882 */ /* 0x000fe20000000000 */
[----:B------:R-:W-:Y:S02]  /*8680*/  SHF.R.S32.HI R7, RZ, 0x1f, R6 ;  /* 0x0000001fff077819 */ /* 0x000fe40000011406 */
[----:B--2---:R-:W-:Y:S01]  /*8690*/  IADD3 R9, R5, -0x1, RZ ;  /* 0xffffffff05097810 */ /* 0x004fe20007ffe0ff */
[----:B------:R-:W-:Y:S06]  /*86a0*/  BRA.DIV UR4, `(.L_x_153) ;  /* 0x0000002604f47947 */ /* 0x000fec000b800000 */
[----:B------:R-:W-:-:S13]  /*86b0*/  ELECT P6, URZ, PT ;  /* 0x00000000003f782f */ /* 0x000fda00038c0000 */
.L_x_211:
        /* <DEDUP_REMOVED lines=8> */
[----:B--2---:R-:W-:-:S04]  /*8740*/  @P1 IMAD.HI.U32 R10, R9, R4, RZ ;  /* 0x00000004090a1227 */ /* 0x004fc800078e00ff */
[----:B------:R-:W-:Y:S01]  /*8750*/  IMAD.MOV.U32 R4, RZ, RZ, R9 ;  /* 0x000000ffff047224 */ /* 0x000fe200078e0009 */
[----:B------:R-:W-:Y:S01]  /*8760*/  @P1 SHF.R.U32.HI R4, RZ, R5, R10 ;  /* 0x00000005ff041219 */ /* 0x000fe2000001160a */
[----:B------:R-:W-:-:S03]  /*8770*/  IMAD R10, R7, UR4, RZ ;  /* 0x00000004070a7c24 */ /* 0x000fc6000f8e02ff */
[----:B------:R-:W-:Y:S01]  /*8780*/  IADD3 R5, -R4, RZ, RZ ;  /* 0x000000ff04057210 */ /* 0x000fe20007ffe1ff */
[----:B------:R-:W-:-:S04]  /*8790*/  IMAD R10, R6, UR5, R10 ;  /* 0x00000005060a7c24 */ /* 0x000fc8000f8e020a */
        /* <DEDUP_REMOVED lines=8> */
.L_x_155:
[----:B--2---:R-:W2:Y:S01]  /*8820*/  S2R R10, SR_CgaCtaId ;  /* 0x00000000000a7919 */ /* 0x004ea20000008800 */
[----:B------:R-:W-:-:S04]  /*8830*/  MOV R5, 0x400 ;  /* 0x0000040000057802 */ /* 0x000fc80000000f00 */
[----:B--2---:R-:W-:Y:S02]  /*8840*/  LEA R5, R10, R5, 0x18 ;  /* 0x000000050a057211 */ /* 0x004fe400078ec0ff */
[----:B------:R-:W-:-:S03]  /*8850*/  SHF.L.U32 R10, R17, 0x1f, RZ ;  /* 0x0000001f110a7819 */ /* 0x000fc600000006ff */
[----:B------:R-:W-:-:S04]  /*8860*/  IMAD R5, R16, 0x8, R5 ;  /* 0x0000000810057824 */ /* 0x000fc800078e0205 */
[----:B------:R-:W2:Y:S02]  /*8870*/  SYNCS.PHASECHK.TRANS64.TRYWAIT P1, [R5+URZ+0x32440], R10 ;  /* 0x0324400a050075a7 */ /* 0x000ea4000802017f */
[----:B--2---:R-:W-:Y:S05]  /*8880*/  @!P1 BRA `(.L_x_156) ;  /* 0x00000024009c9947 */ /* 0x004fea0003800000 */
.L_x_212:
[----:B------:R-:W3:Y:S02]  /*8890*/  S2R R11, SR_TID.X ;  /* 0x00000000000b7919 */ /* 0x000ee40000002100 */
[----:B---3--:R-:W-:-:S04]  /*88a0*/  LOP3.LUT R11, R11, 0x7f, RZ, 0xc0, !PT ;  /* 0x0000007f0b0b7812 */ /* 0x008fc800078ec0ff */
[----:B------:R-:W-:-:S13]  /*88b0*/  ISETP.NE.AND P1, PT, R11, RZ, PT ;  /* 0x000000ff0b00720c */ /* 0x000fda0003f25270 */
[----:B------:R-:W-:Y:S05]  /*88c0*/  @P1 BRA `(.L_x_157) ;  /* 0x00000000001c1947 */ /* 0x000fea0003800000 */
[----:B------:R-:W3:Y:S01]  /*88d0*/  S2R R11, SR_TID.X ;  /* 0x00000000000b7919 */ /* 0x000ee20000002100 */
[----:B--2---:R-:W-:-:S04]  /*88e0*/  MOV R10, 0x3000 ;  /* 0x00003000000a7802 */ /* 0x004fc80000000f00 */
[----:B------:R4:W-:Y:S01]  /*88f0*/  SYNCS.ARRIVE.TRANS64 RZ, [R5+URZ+0x32430], R10 ;  /* 0x0324300a05ff79a7 */ /* 0x0009e2000800003f */
[----:B---3--:R-:W-:-:S04]  /*8900*/  LOP3.LUT R11, R11, 0x1f, RZ, 0xc0, !PT ;  /* 0x0000001f0b0b7812 */ /* 0x008fc800078ec0ff */
[----:B------:R-:W-:-:S13]  /*8910*/  ISETP.NE.AND P1, PT, R11, RZ, PT ;  /* 0x000000ff0b00720c */ /* 0x000fda0003f25270 */
[----:B----4-:R-:W-:Y:S05]  /*8920*/  @!P1 BRA `(.L_x_157) ;  /* 0x0000000000049947 */ /* 0x010fea0003800000 */
[----:B------:R-:W-:Y:S01]  /*8930*/  BPT.TRAP 0x1 ;  /* 0x000000040000795c */ /* 0x000fe20000300000 */
.L_x_157:
        /* <DEDUP_REMOVED lines=20> */
.L_x_154:
[----:B------:R-:W2:Y:S01]  /*8a80*/  S2R R11, SR_CgaCtaId ;  /* 0x00000000000b7919 */ /* 0x000ea20000008800 */
[----:B------:R-:W-:Y:S05]  /*8a90*/  WARPSYNC.ALL ;  /* 0x0000000000007948 */ /* 0x000fea0003800000 */
[----:B------:R-:W-:Y:S01]  /*8aa0*/  BAR.SYNC.DEFER_BLOCKING 0x8, 0x120 ;  /* 0x0204800000007b1d */ /* 0x000fe20000010000 */
[----:B------:R-:W-:Y:S02]  /*8ab0*/  ELECT P1, URZ, PT ;  /* 0x00000000003f782f */ /* 0x000fe40003820000 */
[----:B------:R-:W-:-:S03]  /*8ac0*/  MOV R10, 0x400 ;  /* 0x00000400000a7802 */ /* 0x000fc60000000f00 */
[----:B------:R-:W-:Y:S01]  /*8ad0*/  BSSY B0, `(.L_x_158) ;  /* 0x0000032000007945 */ /* 0x000fe20003800000 */
[----:B--2---:R-:W-:-:S07]  /*8ae0*/  LEA R10, R11, R10, 0x18 ;  /* 0x0000000a0b0a7211 */ /* 0x004fce00078ec0ff */
[----:B------:R-:W-:Y:S05]  /*8af0*/  @!P1 BRA `(.L_x_159) ;  /* 0x0000000000bc9947 */ /* 0x000fea0003800000 */
[----:B------:R-:W-:Y:S01]  /*8b00*/  R2UR UR16, R10 ;  /* 0x000000000a1072ca */ /* 0x000fe200000e0000 */
[----:B------:R-:W-:Y:S01]  /*8b10*/  UIADD3 UR4, UP0, UR50, 0x270, URZ ;  /* 0x0000027032047890 */ /* 0x000fe2000ff1e03f */
[----:B------:R-:W-:Y:S01]  /*8b20*/  R2UR UR11, R8 ;  /* 0x00000000080b72ca */ /* 0x000fe200000e0000 */
[----:B------:R-:W-:Y:S01]  /*8b30*/  IMAD.MOV.U32 R5, RZ, RZ, 0x4000 ;  /* 0x00004000ff057424 */ /* 0x000fe200078e00ff */
[----:B------:R-:W-:Y:S01]  /*8b40*/  R2UR UR12, R19 ;  /* 0x00000000130c72ca */ /* 0x000fe200000e0000 */
[----:B------:R-:W-:Y:S01]  /*8b50*/  UIADD3.X UR5, URZ, UR51, URZ, UP0, !UPT ;  /* 0x000000333f057290 */ /* 0x000fe200087fe43f */
[----:B------:R-:W-:Y:S01]  /*8b60*/  R2UR UR13, R18 ;  /* 0x00000000120d72ca */ /* 0x000fe200000e0000 */
[----:B------:R-:W-:Y:S01]  /*8b70*/  UIADD3 UR6, UP0, UR50, 0x770, URZ ;  /* 0x0000077032067890 */ /* 0x000fe2000ff1e03f */
[----:B------:R2:W-:Y:S01]  /*8b80*/  SYNCS.ARRIVE.TRANS64 RZ, [R10+URZ+0x32400], R5 ;  /* 0x032400050aff79a7 */ /* 0x0005e2000800003f */
[----:B------:R-:W-:Y:S01]  /*8b90*/  UMOV UR14, 0x0 ;  /* 0x00000000000e7882 */ /* 0x000fe20000000000 */
[----:B------:R-:W-:Y:S01]  /*8ba0*/  UMOV UR15, 0x12f00000 ;  /* 0x12f00000000f7882 */ /* 0x000fe20000000000 */
[----:B------:R-:W-:-:S02]  /*8bb0*/  UIADD3.X UR7, URZ, UR51, URZ, UP0, !UPT ;  /* 0x000000333f077290 */ /* 0x000fc400087fe43f */
[----:B------:R-:W-:Y:S02]  /*8bc0*/  UIADD3 UR8, UR16, 0x18400, URZ ;  /* 0x0001840010087890 */ /* 0x000fe4000fffe03f */
[----:B------:R-:W-:Y:S02]  /*8bd0*/  UIADD3 UR9, UR16, 0x32400, URZ ;  /* 0x0003240010097890 */ /* 0x000fe4000fffe03f */
[----:B------:R-:W-:Y:S01]  /*8be0*/  UIADD3 UR40, UR16, 0x22400, URZ ;  /* 0x0002240010287890 */ /* 0x000fe2000fffe03f */
[----:B--2---:R-:W-:Y:S01]  /*8bf0*/  IMAD.MOV.U32 R5, RZ, RZ, 0x10000 ;  /* 0x00010000ff057424 */ /* 0x004fe200078e00ff */
[----:B------:R-:W-:Y:S02]  /*8c00*/  UIADD3 UR41, UR16, 0x32410, URZ ;  /* 0x0003241010297890 */ /* 0x000fe4000fffe03f */
[----:B------:R-:W-:Y:S02]  /*8c10*/  UIADD3 UR32, UR16, 0x26400, URZ ;  /* 0x0002640010207890 */ /* 0x000fe4000fffe03f */
[----:B------:R-:W-:-:S02]  /*8c20*/  UIADD3 UR24, UR16, 0x2a400, URZ ;  /* 0x0002a40010187890 */ /* 0x000fc4000fffe03f */
[----:B------:R-:W-:Y:S01]  /*8c30*/  UIADD3 UR16, UR16, 0x2e400, URZ ;  /* 0x0002e40010107890 */ /* 0x000fe2000fffe03f */
[----:B------:R-:W-:Y:S01]  /*8c40*/  UMOV UR10, URZ ;  /* 0x0000003f000a7c82 */ /* 0x000fe20008000000 */
[----:B------:R-:W-:Y:S01]  /*8c50*/  UMOV UR43, UR11 ;  /* 0x0000000b002b7c82 */ /* 0x000fe20008000000 */
[----:B------:R2:W-:Y:S01]  /*8c60*/  UTMALDG.4D [UR8], [UR4], desc[UR14] ;  /* 0x00000e08040075b4 */ /* 0x0005e20008019000 */
[----:B------:R-:W-:Y:S01]  /*8c70*/  UMOV UR44, UR12 ;  /* 0x0000000c002c7c82 */ /* 0x000fe20008000000 */
[----:B------:R-:W-:Y:S01]  /*8c80*/  UMOV UR45, UR13 ;  /* 0x0000000d002d7c82 */ /* 0x000fe20008000000 */
[----:B------:R-:W-:Y:S01]  /*8c90*/  UMOV UR42, UR10 ;  /* 0x0000000a002a7c82 */ /* 0x000fe20008000000 */
[----:B------:R2:W-:Y:S01]  /*8ca0*/  SYNCS.ARRIVE.TRANS64 RZ, [R10+URZ+0x32410], R5 ;  /* 0x032410050aff79a7 */ /* 0x0005e2000800003f */
[----:B------:R-:W-:Y:S01]  /*8cb0*/  UMOV UR34, 0x40 ;  /* 0x0000004000227882 */ /* 0x000fe20000000000 */
[----:B------:R-:W-:Y:S01]  /*8cc0*/  UMOV UR35, UR11 ;  /* 0x0000000b00237c82 */ /* 0x000fe20008000000 */
[----:B------:R-:W-:Y:S01]  /*8cd0*/  UMOV UR36, UR12 ;  /* 0x0000000c00247c82 */ /* 0x000fe20008000000 */
[----:B------:R-:W-:Y:S01]  /*8ce0*/  UMOV UR37, UR13 ;  /* 0x0000000d00257c82 */ /* 0x000fe20008000000 */
[----:B------:R-:W-:Y:S01]  /*8cf0*/  UMOV UR33, UR41 ;  /* 0x0000002900217c82 */ /* 0x000fe20008000000 */
[----:B------:R-:W-:Y:S01]  /*8d00*/  UMOV UR26, 0x80 ;  /* 0x00000080001a7882 */ /* 0x000fe20000000000 */
[----:B------:R-:W-:Y:S01]  /*8d10*/  UMOV UR27, UR11 ;  /* 0x0000000b001b7c82 */ /* 0x000fe20008000000 */
[----:B------:R2:W-:Y:S01]  /*8d20*/  UTMALDG.4D [UR40], [UR6], desc[UR14] ;  /* 0x00000e28060075b4 */ /* 0x0005e20008019000 */
[----:B------:R-:W-:Y:S01]  /*8d30*/  UMOV UR28, UR12 ;  /* 0x0000000c001c7c82 */ /* 0x000fe20008000000 */
[----:B------:R-:W-:Y:S01]  /*8d40*/  UMOV UR29, UR13 ;  /* 0x0000000d001d7c82 */ /* 0x000fe20008000000 */
[----:B------:R-:W-:Y:S01]  /*8d50*/  UMOV UR25, UR41 ;  /* 0x0000002900197c82 */ /* 0x000fe20008000000 */
[----:B------:R-:W-:Y:S01]  /*8d60*/  UMOV UR18, 0xc0 ;  /* 0x000000c000127882 */ /* 0x000fe20000000000 */
[----:B------:R-:W-:Y:S01]  /*8d70*/  UMOV UR19, UR11 ;  /* 0x0000000b00137c82 */ /* 0x000fe20008000000 */
[----:B------:R-:W-:Y:S01]  /*8d80*/  UMOV UR20, UR12 ;  /* 0x0000000c00147c82 */ /* 0x000fe20008000000 */
[----:B------:R-:W-:Y:S01]  /*8d90*/  UMOV UR21, UR13 ;  /* 0x0000000d00157c82 */ /* 0x000fe20008000000 */
[----:B------:R2:W-:Y:S01]  /*8da0*/  UTMALDG.4D [UR32], [UR6], desc[UR14] ;  /* 0x00000e20060075b4 */ /* 0x0005e20008019000 */
[----:B------:R-:W-:Y:S01]  /*8db0*/  UMOV UR17, UR41 ;  /* 0x0000002900117c82 */ /* 0x000fe20008000000 */
[----:B------:R2:W-:Y:S01]  /*8dc0*/  UTMALDG.4D [UR24], [UR6], desc[UR14] ;  /* 0x00000e18060075b4 */ /* 0x0005e20008019000 */
[----:B------:R2:W-:Y:S02]  /*8dd0*/  UTMALDG.4D [UR16], [UR6], desc[UR14] ;  /* 0x00000e10060075b4 */ /* 0x0005e40008019000 */
[----:B--2---:R-:W-:Y:S01]  /*8de0*/  NOP ;  /* 0x0000000000007918 */ /* 0x004fe20000000000 */
.L_x_159:
[----:B------:R-:W-:Y:S05]  /*8df0*/  BSYNC B0 ;  /* 0x0000000000007941 */ /* 0x000fea0003800000 */
.L_x_158:
[----:B------:R-:W2:Y:S01]  /*8e00*/  LDL R5, [R1+0x18] ;  /* 0x0000180001057983 */ /* 0x000ea20000100800 */
[----:B------:R-:W-:Y:S01]  /*8e10*/  ULDC.64 UR38, c[0x0][0x408] ;  /* 0x0001020000267ab9 */ /* 0x000fe20000000a00 */
[----:B------:R-:W-:Y:S01]  /*8e20*/  BSSY B0, `(.L_x_160) ;  /* 0x0000005000007945 */ /* 0x000fe20003800000 */
[----:B--2---:R-:W-:-:S04]  /*8e30*/  LOP3.LUT R5, R5, 0x1, RZ, 0xc, !PT ;  /* 0x0000000105057812 */ /* 0x004fc800078e0cff */
[----:B------:R-:W-:-:S04]  /*8e40*/  SHF.L.U32 R5, R5, 0x1f, RZ ;  /* 0x0000001f05057819 */ /* 0x000fc800000006ff */
[----:B------:R-:W2:Y:S02]  /*8e50*/  SYNCS.PHASECHK.TRANS64.TRYWAIT P1, [R10+URZ+0x32420], R5 ;  /* 0x032420050a0075a7 */ /* 0x000ea4000802017f */
[----:B--2---:R-:W-:Y:S05]  /*8e60*/  @!P1 BRA `(.L_x_161) ;  /* 0x0000002000389947 */ /* 0x004fea0003800000 */
.L_x_213:
[----:B------:R-:W-:Y:S05]  /*8e70*/  BSYNC B0 ;  /* 0x0000000000007941 */ /* 0x000fea0003800000 */
.L_x_160:
        /* <DEDUP_REMOVED lines=12> */
.L_x_214:
        /* <DEDUP_REMOVED lines=8> */
.L_x_165:
        /* <DEDUP_REMOVED lines=19> */
[----:B------:R-:W-:Y:S01]  /*90f0*/  UIADD3 UR14, UR14, 0x9400, URZ ;  /* 0x000094000e0e7890 */ /* 0x000fe2000fffe03f */
[----:B---3--:R-:W-:-:S13]  /*9100*/  R2UR UR11, R10 ;  /* 0x000000000a0b72ca */ /* 0x008fda00000e0000 */
[----:B------:R-:W-:-:S09]  /*9110*/  UIMAD UR11, UR11, 0x60, URZ ;  /* 0x000000600b0b78a4 */ /* 0x000fd2000f8e023f */
        /* <DEDUP_REMOVED lines=13> */
.L_x_163:
[----:B------:R-:W-:Y:S05]  /*91f0*/  BSYNC B0 ;  /* 0x0000000000007941 */ /* 0x000fea0003800000 */
.L_x_162:
        /* <DEDUP_REMOVED lines=26> */
[----:B------:R-:W-:-:S04]  /*93a0*/  @P1 SHF.R.U32.HI R4, RZ, R5, R12 ;  /* 0x00000005ff041219 */ /* 0x000fc8000001160c */
[----:B------:R-:W-:-:S05]  /*93b0*/  IADD3 R5, -R4, RZ, RZ ;  /* 0x000000ff04057210 */ /* 0x000fca0007ffe1ff */
[----:B------:R-:W-:Y:S01]  /*93c0*/  IMAD R8, R11, R5, R8 ;  /* 0x000000050b087224 */ /* 0x000fe200078e0208 */
[--C-:B------:R-:W-:Y:S01]  /*93d0*/  SHF.R.S32.HI R5, RZ, 0x1f, R4.reuse ;  /* 0x0000001fff057819 */ /* 0x100fe20000011404 */
[----:B------:R-:W-:Y:S02]  /*93e0*/  IMAD R11, R7, UR4, RZ ;  /* 0x00000004070b7c24 */ /* 0x000fe4000f8e02ff */
[----:B------:R-:W-:-:S04]  /*93f0*/  IMAD.WIDE.U32 R4, R6, UR4, R4 ;  /* 0x0000000406047c25 */ /* 0x000fc8000f8e0004 */
[----:B------:R-:W-:Y:S01]  /*9400*/  IMAD R11, R6, UR5, R11 ;  /* 0x00000005060b7c24 */ /* 0x000fe2000f8e020b */
[----:B------:R-:W-:-:S03]  /*9410*/  LEA R2, P1, R4, R2, 0x2 ;  /* 0x0000000204027211 */ /* 0x000fc600078210ff */
[----:B------:R-:W-:-:S05]  /*9420*/  IMAD.IADD R11, R11, 0x1, R5 ;  /* 0x000000010b0b7824 */ /* 0x000fca00078e0205 */
[----:B------:R-:W-:-:S05]  /*9430*/  LEA.HI.X R3, R4, R3, R11, 0x2, P1 ;  /* 0x0000000304037211 */ /* 0x000fca00008f140b */
[----:B------:R2:W5:Y:S02]  /*9440*/  LDG.E R4, desc[UR48][R2.64] ;  /* 0x0000003002047981 */ /* 0x000564000c1e1900 */
.L_x_170:
[----:B--2---:R-:W2:Y:S01]  /*9450*/  S2R R3, SR_CgaCtaId ;  /* 0x0000000000037919 */ /* 0x004ea20000008800 */
[----:B------:R-:W-:Y:S01]  /*9460*/  MOV R2, 0x400 ;  /* 0x0000040000027802 */ /* 0x000fe20000000f00 */
[----:B------:R-:W3:Y:S03]  /*9470*/  S2R R5, SR_TID.X ;  /* 0x0000000000057919 */ /* 0x000ee60000002100 */
[----:B--2---:R-:W-:Y:S02]  /*9480*/  LEA R2, R3, R2, 0x18 ;  /* 0x0000000203027211 */ /* 0x004fe400078ec0ff */
[----:B------:R-:W-:Y:S02]  /*9490*/  SHF.L.U32 R3, R17, 0x1f, RZ ;  /* 0x0000001f11037819 */ /* 0x000fe400000006ff */
[----:B------:R-:W-:Y:S02]  /*94a0*/  LEA R2, R16, R2, 0x3 ;  /* 0x0000000210027211 */ /* 0x000fe400078e18ff */
[----:B---3--:R-:W-:-:S02]  /*94b0*/  LOP3.LUT R5, R5, 0x7f, RZ, 0xc0, !PT ;  /* 0x0000007f05057812 */ /* 0x008fc400078ec0ff */
[----:B------:R-:W2:Y:S02]  /*94c0*/  SYNCS.PHASECHK.TRANS64.TRYWAIT P2, [R2+URZ+0x32440], R3 ;  /* 0x03244003020075a7 */ /* 0x000ea4000804017f */
[----:B------:R-:W-:Y:S01]  /*94d0*/  ISETP.NE.AND P1, PT, R5, RZ, PT ;  /* 0x000000ff0500720c */ /* 0x000fe20003f25270 */
[----:B--2---:R-:W-:-:S12]  /*94e0*/  @!P2 BRA `(.L_x_171) ;  /* 0x0000001800cca947 */ /* 0x004fd80003800000 */
.L_x_215:
[----:B------:R-:W-:Y:S05]  /*94f0*/  @P1 BRA `(.L_x_172) ;  /* 0x00000000001c1947 */ /* 0x000fea0003800000 */
[----:B------:R-:W3:Y:S01]  /*9500*/  S2R R11, SR_TID.X ;  /* 0x00000000000b7919 */ /* 0x000ee20000002100 */
[----:B------:R-:W-:-:S04]  /*9510*/  IMAD.MOV.U32 R5, RZ, RZ, 0x3000 ;  /* 0x00003000ff057424 */ /* 0x000fc800078e00ff */
[----:B------:R4:W-:Y:S01]  /*9520*/  SYNCS.ARRIVE.TRANS64 RZ, [R2+URZ+0x32430], R5 ;  /* 0x0324300502ff79a7 */ /* 0x0009e2000800003f */
[----:B---3--:R-:W-:-:S04]  /*9530*/  LOP3.LUT R11, R11, 0x1f, RZ, 0xc0, !PT ;  /* 0x0000001f0b0b7812 */ /* 0x008fc800078ec0ff */
[----:B------:R-:W-:-:S13]  /*9540*/  ISETP.NE.AND P2, PT, R11, RZ, PT ;  /* 0x000000ff0b00720c */ /* 0x000fda0003f45270 */
[----:B----4-:R-:W-:Y:S05]  /*9550*/  @!P2 BRA `(.L_x_172) ;  /* 0x000000000004a947 */ /* 0x010fea0003800000 */
[----:B------:R-:W-:Y:S01]  /*9560*/  BPT.TRAP 0x1 ;  /* 0x000000040000795c */ /* 0x000fe20000300000 */
.L_x_172:
        /* <DEDUP_REMOVED lines=20> */
.L_x_216:
[----:B------:R-:W-:Y:S05]  /*96b0*/  @P1 BRA `(.L_x_174) ;  /* 0x00000000001c1947 */ /* 0x000fea0003800000 */
[----:B------:R-:W4:Y:S01]  /*96c0*/  S2R R5, SR_TID.X ;  /* 0x0000000000057919 */ /* 0x000f220000002100 */
[----:B--23--:R-:W-:-:S04]  /*96d0*/  MOV R3, 0xc000 ;  /* 0x0000c00000037802 */ /* 0x00cfc80000000f00 */
[----:B------:R2:W-:Y:S01]  /*96e0*/  SYNCS.ARRIVE.TRANS64 RZ, [R2+URZ+0x32450], R3 ;  /* 0x0324500302ff79a7 */ /* 0x0005e2000800003f */
[----:B----4-:R-:W-:-:S04]  /*96f0*/  LOP3.LUT R5, R5, 0x1f, RZ, 0xc0, !PT ;  /* 0x0000001f05057812 */ /* 0x010fc800078ec0ff */
[----:B------:R-:W-:-:S13]  /*9700*/  ISETP.NE.AND P1, PT, R5, RZ, PT ;  /* 0x000000ff0500720c */ /* 0x000fda0003f25270 */
[----:B--2---:R-:W-:Y:S05]  /*9710*/  @!P1 BRA `(.L_x_174) ;  /* 0x0000000000049947 */ /* 0x004fea0003800000 */
[----:B------:R-:W-:Y:S01]  /*9720*/  BPT.TRAP 0x1 ;  /* 0x000000040000795c */ /* 0x000fe20000300000 */
.L_x_174:
        /* <DEDUP_REMOVED lines=33> */
.L_x_169:
[----:B------:R-:W-:Y:S05]  /*9940*/  BSYNC B0 ;  /* 0x0000000000007941 */ /* 0x000fea0003800000 */
.L_x_168:
[----:B------:R-:W2:Y:S01]  /*9950*/  LDL.LU R3, [R1+0x8] ;  /* 0x0000080001037983 */ /* 0x000ea20000300800 */
[----:B------:R-:W-:-:S05]  /*9960*/  VIADD R16, R16, 0x1 ;  /* 0x0000000110107836 */ /* 0x000fca0000000000 */
[----:B------:R-:W-:-:S04]  /*9970*/  ISETP.NE.AND P1, PT, R16, 0x2, PT ;  /* 0x000000021000780c */ /* 0x000fc80003f25270 */
[----:B------:R-:W-:Y:S02]  /*9980*/  SEL R2, RZ, 0x1, P1 ;  /* 0x00000001ff027807 */ /* 0x000fe40000800000 */
[----:B------:R-:W-:Y:S02]  /*9990*/  SEL R16, R16, RZ, P1 ;  /* 0x000000ff10107207 */ /* 0x000fe40000800000 */
[----:B------:R-:W-:Y:S02]  /*99a0*/  LOP3.LUT R17, R17, R2, RZ, 0x3c, !PT ;  /* 0x0000000211117212 */ /* 0x000fe400078e3cff */
[----:B--2---:R-:W-:-:S07]  /*99b0*/  IADD3 R8, R3, -0x3, RZ ;  /* 0xfffffffd03087810 */ /* 0x004fce0007ffe0ff */
.L_x_167:
[----:B------:R-:W-:Y:S01]  /*99c0*/  IMAD.MOV R10, RZ, RZ, -R10 ;  /* 0x000000ffff0a7224 */ /* 0x000fe200078e0a0a */
[----:B------:R-:W-:Y:S04]  /*99d0*/  BSSY B0, `(.L_x_166) ;  /* 0x00000da000007945 */ /* 0x000fe80003800000 */
[----:B------:R-:W-:-:S13]  /*99e0*/  ISETP.NE.AND P1, PT, R9, R10, PT ;  /* 0x0000000a0900720c */ /* 0x000fda0003f25270 */
[----:B------:R-:W-:Y:S05]  /*99f0*/  @!P1 BRA `(.L_x_175) ;  /* 0x0000000c005c9947 */ /* 0x000fea0003800000 */
.L_x_190:
[----:B------:R-:W-:Y:S04]  /*9a00*/  BSSY B1, `(.L_x_176) ;  /* 0x0000064000017945 */ /* 0x000fe80003800000 */
[----:B------:R-:W-:Y:S05]  /*9a10*/  @!P6 BRA `(.L_x_177) ;  /* 0x000000040088e947 */ /* 0x000fea0003800000 */
[----:B-1----:R-:W-:Y:S01]  /*9a20*/  MOV R9, R8 ;  /* 0x0000000800097202 */ /* 0x002fe20000000f00 */
[----:B------:R-:W-:Y:S06]  /*9a30*/  @!P0 BRA `(.L_x_178) ;  /* 0x0000000000448947 */ /* 0x000fec0003800000 */
[----:B------:R-:W1:Y:S01]  /*9a40*/  LDC R10, c[0x0][0x41c] ;  /* 0x00010700ff0a7b82 */ /* 0x000e620000000800 */
[----:B------:R-:W-:-:S04]  /*9a50*/  IMAD R11, R7, UR38, RZ ;  /* 0x00000026070b7c24 */ /* 0x000fc8000f8e02ff */
[----:B------:R-:W-:Y:S01]  /*9a60*/  IMAD R11, R6, UR39, R11 ;  /* 0x00000027060b7c24 */ /* 0x000fe2000f8e020b */
[----:B-1----:R-:W-:-:S13]  /*9a70*/  ISETP.NE.AND P1, PT, R10, 0x1, PT ;  /* 0x000000010a00780c */ /* 0x002fda0003f25270 */
[----:B------:R-:W1:Y:S02]  /*9a80*/  @P1 LDC.64 R2, c[0x0][0x420] ;  /* 0x00010800ff021b82 */ /* 0x000e640000000a00 */
[----:B-1----:R-:W-:-:S04]  /*9a90*/  @P1 IMAD.HI.U32 R4, R8, R2, RZ ;  /* 0x0000000208041227 */ /* 0x002fc800078e00ff */
[----:B------:R-:W-:Y:S01]  /*9aa0*/  IMAD.MOV.U32 R2, RZ, RZ, R8 ;  /* 0x000000ffff027224 */ /* 0x000fe200078e0008 */
[----:B------:R-:W-:Y:S02]  /*9ab0*/  @P1 SHF.R.U32.HI R2, RZ, R3, R4 ;  /* 0x00000003ff021219 */ /* 0x000fe40000011604 */
[----:B------:R-:W1:Y:S02]  /*9ac0*/  LDC.64 R4, c[0x0][0x3f8] ;  /* 0x0000fe00ff047b82 */ /* 0x000e640000000a00 */
[--C-:B------:R-:W-:Y:S02]  /*9ad0*/  SHF.R.S32.HI R3, RZ, 0x1f, R2.reuse ;  /* 0x0000001fff037819 */ /* 0x100fe40000011402 */
[----:B------:R-:W-:Y:S01]  /*9ae0*/  IADD3 R9, -R2, RZ, RZ ;  /* 0x000000ff02097210 */ /* 0x000fe20007ffe1ff */
[----:B------:R-:W-:-:S04]  /*9af0*/  IMAD.WIDE.U32 R2, R6, UR38, R2 ;  /* 0x0000002606027c25 */ /* 0x000fc8000f8e0002 */
[----:B------:R-:W-:Y:S02]  /*9b00*/  IMAD.IADD R11, R11, 0x1, R3 ;  /* 0x000000010b0b7824 */ /* 0x000fe400078e0203 */
[----:B------:R-:W-:Y:S01]  /*9b10*/  IMAD R9, R10, R9, R8 ;  /* 0x000000090a097224 */ /* 0x000fe200078e0208 */
[----:B-1----:R-:W-:-:S04]  /*9b20*/  LEA R4, P1, R2, R4, 0x2 ;  /* 0x0000000402047211 */ /* 0x002fc800078210ff */
[----:B------:R-:W-:-:S05]  /*9b30*/  LEA.HI.X R5, R2, R5, R11, 0x2, P1 ;  /* 0x0000000502057211 */ /* 0x000fca00008f140b */
[----:B------:R1:W5:Y:S04]  /*9b40*/  LDG.E R4, desc[UR48][R4.64] ;  /* 0x0000003004047981 */ /* 0x000368000c1e1900 */
.L_x_178:
[----:B------:R-:W2:Y:S01]  /*9b50*/  S2R R3, SR_CgaCtaId ;  /* 0x0000000000037919 */ /* 0x000ea20000008800 */
[----:B------:R-:W-:Y:S01]  /*9b60*/  MOV R2, 0x400 ;  /* 0x0000040000027802 */ /* 0x000fe20000000f00 */
[----:B-1----:R-:W1:Y:S03]  /*9b70*/  S2R R5, SR_TID.X ;  /* 0x0000000000057919 */ /* 0x002e660000002100 */
[----:B--2---:R-:W-:-:S04]  /*9b80*/  LEA R2, R3, R2, 0x18 ;  /* 0x0000000203027211 */ /* 0x004fc800078ec0ff */
[----:B------:R-:W-:Y:S02]  /*9b90*/  LEA R3, R16, R2, 0x3 ;  /* 0x0000000210037211 */ /* 0x000fe400078e18ff */
[----:B------:R-:W-:Y:S02]  /*9ba0*/  SHF.L.U32 R2, R17, 0x1f, RZ ;  /* 0x0000001f11027819 */ /* 0x000fe400000006ff */
[----:B-1----:R-:W-:Y:S02]  /*9bb0*/  LOP3.LUT R5, R5, 0x7f, RZ, 0xc0, !PT ;  /* 0x0000007f05057812 */ /* 0x002fe400078ec0ff */
[----:B------:R-:W1:Y:S02]  /*9bc0*/  SYNCS.PHASECHK.TRANS64.TRYWAIT P2, [R3+URZ+0x32440], R2 ;  /* 0x03244002030075a7 */ /* 0x000e64000804017f */
[----:B------:R-:W-:Y:S01]  /*9bd0*/  ISETP.NE.AND P1, PT, R5, RZ, PT ;  /* 0x000000ff0500720c */ /* 0x000fe20003f25270 */
[----:B-1----:R-:W-:-:S12]  /*9be0*/  @!P2 BRA `(.L_x_179) ;  /* 0x000000140034a947 */ /* 0x002fd80003800000 */
.L_x_217:
[----:B------:R-:W-:Y:S05]  /*9bf0*/  @P1 BRA `(.L_x_180) ;  /* 0x00000000001c1947 */ /* 0x000fea0003800000 */
[----:B------:R-:W2:Y:S01]  /*9c00*/  S2R R5, SR_TID.X ;  /* 0x0000000000057919 */ /* 0x000ea20000002100 */
[----:B------:R-:W-:-:S04]  /*9c10*/  IMAD.MOV.U32 R10, RZ, RZ, 0x3000 ;  /* 0x00003000ff0a7424 */ /* 0x000fc800078e00ff */
[----:B------:R3:W-:Y:S01]  /*9c20*/  SYNCS.ARRIVE.TRANS64 RZ, [R3+URZ+0x32430], R10 ;  /* 0x0324300a03ff79a7 */ /* 0x0007e2000800003f */
[----:B--2---:R-:W-:-:S04]  /*9c30*/  LOP3.LUT R5, R5, 0x1f, RZ, 0xc0, !PT ;  /* 0x0000001f05057812 */ /* 0x004fc800078ec0ff */
[----:B------:R-:W-:-:S13]  /*9c40*/  ISETP.NE.AND P2, PT, R5, RZ, PT ;  /* 0x000000ff0500720c */ /* 0x000fda0003f45270 */
[----:B---3--:R-:W-:Y:S05]  /*9c50*/  @!P2 BRA `(.L_x_180) ;  /* 0x000000000004a947 */ /* 0x008fea0003800000 */
[----:B------:R-:W-:Y:S01]  /*9c60*/  BPT.TRAP 0x1 ;  /* 0x000000040000795c */ /* 0x000fe20000300000 */
.L_x_180:
        /* <DEDUP_REMOVED lines=20> */
.L_x_218:
[----:B------:R-:W-:Y:S05]  /*9db0*/  @P1 BRA `(.L_x_182) ;  /* 0x00000000001c1947 */ /* 0x000fea0003800000 */
[----:B------:R-:W3:Y:S01]  /*9dc0*/  S2R R9, SR_TID.X ;  /* 0x0000000000097919 */ /* 0x000ee20000002100 */
[----:B-12---:R-:W-:-:S04]  /*9dd0*/  MOV R2, 0xc000 ;  /* 0x0000c00000027802 */ /* 0x006fc80000000f00 */
[----:B------:R4:W-:Y:S01]  /*9de0*/  SYNCS.ARRIVE.TRANS64 RZ, [R3+URZ+0x32450], R2 ;  /* 0x0324500203ff79a7 */ /* 0x0009e2000800003f */
[----:B---3--:R-:W-:-:S04]  /*9df0*/  LOP3.LUT R9, R9, 0x1f, RZ, 0xc0, !PT ;  /* 0x0000001f09097812 */ /* 0x008fc800078ec0ff */
[----:B------:R-:W-:-:S13]  /*9e00*/  ISETP.NE.AND P1, PT, R9, RZ, PT ;  /* 0x000000ff0900720c */ /* 0x000fda0003f25270 */
[----:B----4-:R-:W-:Y:S05]  /*9e10*/  @!P1 BRA `(.L_x_182) ;  /* 0x0000000000049947 */ /* 0x010fea0003800000 */
[----:B------:R-:W-:Y:S01]  /*9e20*/  BPT.TRAP 0x1 ;  /* 0x000000040000795c */ /* 0x000fe20000300000 */
.L_x_182:
        /* <DEDUP_REMOVED lines=33> */
.L_x_177:
[----:B------:R-:W-:Y:S05]  /*a040*/  BSYNC B1 ;  /* 0x0000000000017941 */ /* 0x000fea0003800000 */
.L_x_176:
[----:B-1----:R-:W-:Y:S01]  /*a050*/  VIADD R9, R16, 0x1 ;  /* 0x0000000110097836 */ /* 0x002fe20000000000 */
[----:B------:R-:W-:Y:S04]  /*a060*/  BSSY B1, `(.L_x_183) ;  /* 0x0000068000017945 */ /* 0x000fe80003800000 */
[----:B------:R-:W-:-:S04]  /*a070*/  ISETP.NE.AND P1, PT, R9, 0x2, PT ;  /* 0x000000020900780c */ /* 0x000fc80003f25270 */
[----:B------:R-:W-:Y:S02]  /*a080*/  SEL R2, RZ, 0x1, P1 ;  /* 0x00000001ff027807 */ /* 0x000fe40000800000 */
[----:B------:R-:W-:Y:S02]  /*a090*/  SEL R9, R9, RZ, P1 ;  /* 0x000000ff09097207 */ /* 0x000fe40000800000 */
[----:B------:R-:W-:Y:S01]  /*a0a0*/  LOP3.LUT R17, R17, R2, RZ, 0x3c, !PT ;  /* 0x0000000211117212 */ /* 0x000fe200078e3cff */
[----:B------:R-:W-:Y:S06]  /*a0b0*/  @!P6 BRA `(.L_x_184) ;  /* 0x000000040088e947 */ /* 0x000fec0003800000 */
[----:B------:R-:W-:Y:S01]  /*a0c0*/  IADD3 R10, R8, -0x1, RZ ;  /* 0xffffffff080a7810 */ /* 0x000fe20007ffe0ff */
        /* <DEDUP_REMOVED lines=8> */
[----:B------:R-:W-:-:S04]  /*a150*/  @P1 SHF.R.U32.HI R2, RZ, R3, R4 ;  /* 0x00000003ff021219 */ /* 0x000fc80000011604 */
[----:B------:R-:W-:-:S05]  /*a160*/  IADD3 R3, -R2, RZ, RZ ;  /* 0x000000ff02037210 */ /* 0x000fca0007ffe1ff */
[----:B------:R-:W-:Y:S01]  /*a170*/  IMAD R10, R5, R3, R10 ;  /* 0x00000003050a7224 */ /* 0x000fe200078e020a */
[--C-:B------:R-:W-:Y:S01]  /*a180*/  SHF.R.S32.HI R3, RZ, 0x1f, R2.reuse ;  /* 0x0000001fff037819 */ /* 0x100fe20000011402 */
[----:B------:R-:W1:Y:S02]  /*a190*/  LDC.64 R4, c[0x0][0x3f8] ;  /* 0x0000fe00ff047b82 */ /* 0x000e640000000a00 */
[----:B------:R-:W-:-:S04]  /*a1a0*/  IMAD.WIDE.U32 R2, R6, UR38, R2 ;  /* 0x0000002606027c25 */ /* 0x000fc8000f8e0002 */
[----:B------:R-:W-:Y:S01]  /*a1b0*/  IMAD.IADD R11, R11, 0x1, R3 ;  /* 0x000000010b0b7824 */ /* 0x000fe200078e0203 */
[----:B-1----:R-:W-:-:S04]  /*a1c0*/  LEA R4, P1, R2, R4, 0x2 ;  /* 0x0000000402047211 */ /* 0x002fc800078210ff */
[----:B------:R-:W-:-:S05]  /*a1d0*/  LEA.HI.X R5, R2, R5, R11, 0x2, P1 ;  /* 0x0000000502057211 */ /* 0x000fca00008f140b */
[----:B------:R1:W5:Y:S04]  /*a1e0*/  LDG.E R4, desc[UR48][R4.64] ;  /* 0x0000003004047981 */ /* 0x000368000c1e1900 */
.L_x_185:
        /* <DEDUP_REMOVED lines=10> */
.L_x_219:
        /* <DEDUP_REMOVED lines=8> */
.L_x_187:
        /* <DEDUP_REMOVED lines=20> */
.L_x_220:
        /* <DEDUP_REMOVED lines=8> */
.L_x_189:
        /* <DEDUP_REMOVED lines=33> */
.L_x_184:
[----:B------:R-:W-:Y:S05]  /*a6e0*/  BSYNC B1 ;  /* 0x0000000000017941 */ /* 0x000fea0003800000 */
.L_x_183:
[C---:B------:R-:W-:Y:S01]  /*a6f0*/  ISETP.GT.AND P2, PT, R8.reuse, 0x1, PT ;  /* 0x000000010800780c */ /* 0x040fe20003f44270 */
[----:B------:R-:W-:Y:S01]  /*a700*/  VIADD R9, R9, 0x1 ;  /* 0x0000000109097836 */ /* 0x000fe20000000000 */
[----:B------:R-:W-:-:S04]  /*a710*/  IADD3 R8, R8, -0x2, RZ ;  /* 0xfffffffe08087810 */ /* 0x000fc80007ffe0ff */
[----:B------:R-:W-:-:S04]  /*a720*/  ISETP.NE.AND P1, PT, R9, 0x2, PT ;  /* 0x000000020900780c */ /* 0x000fc80003f25270 */
[----:B------:R-:W-:Y:S02]  /*a730*/  SEL R2, RZ, 0x1, P1 ;  /* 0x00000001ff027807 */ /* 0x000fe40000800000 */
[----:B------:R-:W-:Y:S02]  /*a740*/  SEL R16, R9, RZ, P1 ;  /* 0x000000ff09107207 */ /* 0x000fe40000800000 */
[----:B------:R-:W-:Y:S01]  /*a750*/  LOP3.LUT R17, R17, R2, RZ, 0x3c, !PT ;  /* 0x0000000211117212 */ /* 0x000fe200078e3cff */
[----:B------:R-:W-:Y:S06]  /*a760*/  @P2 BRA `(.L_x_190) ;  /* 0xfffffff000a42947 */ /* 0x000fec000383ffff */
.L_x_175:
[----:B------:R-:W-:Y:S05]  /*a770*/  BSYNC B0 ;  /* 0x0000000000007941 */ /* 0x000fea0003800000 */
.L_x_166:
[----:B------:R-:W2:Y:S01]  /*a780*/  LDL.LU R2, [R1+0xc] ;  /* 0x00000c0001027983 */ /* 0x000ea20000300800 */
[----:B------:R-:W-:-:S03]  /*a790*/  ULDC UR4, c[0x0][0xea4] ;  /* 0x0003a90000047ab9 */ /* 0x000fc60000000800 */
[----:B------:R-:W3:Y:S01]  /*a7a0*/  LDL.LU R0, [R1+0x18] ;  /* 0x0000180001007983 */ /* 0x000ee20000300800 */
[----:B--2---:R-:W-:Y:S01]  /*a7b0*/  VIADD R2, R2, UR47 ;  /* 0x0000002f02027c36 */ /* 0x004fe20008000000 */
[----:B---3--:R-:W-:-:S04]  /*a7c0*/  IADD3 R0, R0, 0x1, RZ ;  /* 0x0000000100007810 */ /* 0x008fc80007ffe0ff */
[----:B------:R2:W-:Y:S01]  /*a7d0*/  STL [R1+0xc], R2 ;  /* 0x00000c0201007387 */ /* 0x0005e20000100800 */
[----:B------:R-:W-:-:S03]  /*a7e0*/  ISETP.GE.AND P0, PT, R2, UR4, PT ;  /* 0x0000000402007c0c */ /* 0x000fc6000bf06270 */
[----:B------:R2:W-:Y:S10]  /*a7f0*/  STL [R1+0x18], R0 ;  /* 0x0000180001007387 */ /* 0x0005f40000100800 */
[----:B--2---:R-:W-:Y:S05]  /*a800*/  @!P0 BRA `(.L_x_191) ;  /* 0xffffffd400748947 */ /* 0x004fea000383ffff */
[----:B------:R-:W-:-:S07]  /*a810*/  LOP3.LUT R2, R0, 0x1, RZ, 0xc, !PT ;  /* 0x0000000100027812 */ /* 0x000fce00078e0cff */
.L_x_147:
[----:B------:R-:W2:Y:S01]  /*a820*/  S2R R3, SR_CgaCtaId ;  /* 0x0000000000037919 */ /* 0x000ea20000008800 */
[----:B------:R-:W-:Y:S01]  /*a830*/  MOV R0, 0x400 ;  /* 0x0000040000007802 */ /* 0x000fe20000000f00 */
[----:B------:R-:W-:Y:S03]  /*a840*/  BSSY B0, `(.L_x_192) ;  /* 0x0000005000007945 */ /* 0x000fe60003800000 */
[----:B--2---:R-:W-:Y:S02]  /*a850*/  LEA R0, R3, R0, 0x18 ;  /* 0x0000000003007211 */ /* 0x004fe400078ec0ff */
[----:B------:R-:W-:-:S04]  /*a860*/  SHF.L.U32 R3, R2, 0x1f, RZ ;  /* 0x0000001f02037819 */ /* 0x000fc800000006ff */
[----:B------:R-:W2:Y:S02]  /*a870*/  SYNCS.PHASECHK.TRANS64.TRYWAIT P0, [R0+URZ+0x32420], R3 ;  /* 0x03242003000075a7 */ /* 0x000ea4000800017f */
[----:B--2---:R-:W-:Y:S05]  /*a880*/  @!P0 BRA `(.L_x_193) ;  /* 0x00000008005c8947 */ /* 0x004fea0003800000 */
.L_x_221:
[----:B------:R-:W-:Y:S05]  /*a890*/  BSYNC B0 ;  /* 0x0000000000007941 */ /* 0x000fea0003800000 */
.L_x_192:
[----:B------:R-:W-:-:S03]  /*a8a0*/  UMOV UR4, 0xffffffff ;  /* 0xffffffff00047882 */ /* 0x000fc60000000000 */
[----:B------:R-:W-:Y:S05]  /*a8b0*/  BRA.DIV UR4, `(.L_x_194) ;  /* 0x0000000a04647947 */ /* 0x000fea000b800000 */
[----:B------:R-:W3:Y:S02]  /*a8c0*/  S2R R2, SR_TID.X ;  /* 0x0000000000027919 */ /* 0x000ee40000002100 */
[----:B---3--:R-:W-:-:S04]  /*a8d0*/  SHF.R.U32.HI R2, RZ, 0x5, R2 ;  /* 0x00000005ff027819 */ /* 0x008fc80000011602 */
[----:B------:R-:W-:-:S05]  /*a8e0*/  LOP3.LUT R2, R2, 0x3, RZ, 0xc0, !PT ;  /* 0x0000000302027812 */ /* 0x000fca00078ec0ff */
[----:B------:R3:W4:Y:S02]  /*a8f0*/  SHFL.IDX PT, R14, R2, RZ, 0x1f ;  /* 0x00001fff020e7589 */ /* 0x00072400000e0000 */
.L_x_224:
[----:B----4-:R-:W-:Y:S01]  /*a900*/  ISETP.NE.AND P0, PT, R14, RZ, PT ;  /* 0x000000ff0e00720c */ /* 0x010fe20003f05270 */
[----:B------:R-:W-:-:S12]  /*a910*/  BSSY B0, `(.L_x_195) ;  /* 0x0000024000007945 */ /* 0x000fd80003800000 */
[----:B------:R-:W-:Y:S05]  /*a920*/  @P0 BRA `(.L_x_196) ;  /* 0x0000000000880947 */ /* 0x000fea0003800000 */
[----:B------:R-:W-:-:S03]  /*a930*/  UMOV UR4, 0xffffffff ;  /* 0xffffffff00047882 */ /* 0x000fc60000000000 */
[----:B------:R-:W-:Y:S05]  /*a940*/  BRA.DIV UR4, `(.L_x_197) ;  /* 0x0000000a04747947 */ /* 0x000fea000b800000 */
[----:B------:R-:W-:-:S13]  /*a950*/  ELECT P6, URZ, PT ;  /* 0x00000000003f782f */ /* 0x000fda00038c0000 */
.L_x_227:
[----:B------:R-:W-:Y:S05]  /*a960*/  @!P6 BRA `(.L_x_196) ;  /* 0x000000000078e947 */ /* 0x000fea0003800000 */
[----:B------:R-:W-:-:S06]  /*a970*/  ULOP3.LUT UR4, UR46, 0x2, URZ, 0xfc, !UPT ;  /* 0x000000022e047892 */ /* 0x000fcc000f8efc3f */
[----:B---3--:R-:W-:-:S05]  /*a980*/  IMAD.U32 R2, RZ, RZ, UR4 ;  /* 0x00000004ff027e24 */ /* 0x008fca000f8e00ff */
[----:B------:R-:W-:-:S13]  /*a990*/  ISETP.NE.AND P2, PT, R2, 0x3, PT ;  /* 0x000000030200780c */ /* 0x000fda0003f45270 */
[----:B------:R-:W-:Y:S05]  /*a9a0*/  @!P2 BRA `(.L_x_198) ;  /* 0x000000000004a947 */ /* 0x000fea0003800000 */
[----:B------:R-:W-:Y:S01]  /*a9b0*/  BPT.TRAP 0x1 ;  /* 0x000000040000795c */ /* 0x000fe20000300000 */
.L_x_198:
[----:B--2---:R-:W-:Y:S02]  /*a9c0*/  IADD3 R3, R0, 0x32440, RZ ;  /* 0x0003244000037810 */ /* 0x004fe40007ffe0ff */
[----:B------:R-:W-:Y:S02]  /*a9d0*/  SHF.L.U32 R5, R17, 0x1f, RZ ;  /* 0x0000001f11057819 */ /* 0x000fe400000006ff */
[C---:B------:R-:W-:Y:S01]  /*a9e0*/  IADD3 R2, R16.reuse, 0x1, RZ ;  /* 0x0000000110027810 */ /* 0x040fe20007ffe0ff */
[----:B------:R-:W-:-:S03]  /*a9f0*/  IMAD R6, R16, 0x8, R3 ;  /* 0x0000000810067824 */ /* 0x000fc600078e0203 */
[----:B------:R-:W-:Y:S01]  /*aa00*/  ISETP.NE.AND P1, PT, R2, 0x2, PT ;  /* 0x000000020200780c */ /* 0x000fe20003f25270 */
[----:B------:R-:W2:Y:S03]  /*aa10*/  SYNCS.PHASECHK.TRANS64.TRYWAIT P0, [R6+URZ], R5 ;  /* 0x00000005060075a7 */ /* 0x000ea6000800017f */
[----:B------:R-:W-:-:S04]  /*aa20*/  SEL R4, RZ, 0x1, P1 ;  /* 0x00000001ff047807 */ /* 0x000fc80000800000 */
[----:B------:R-:W-:Y:S02]  /*aa30*/  LOP3.LUT R17, R17, R4, RZ, 0x3c, !PT ;  /* 0x0000000411117212 */ /* 0x000fe400078e3cff */
[----:B------:R-:W-:Y:S02]  /*aa40*/  SEL R4, R2, RZ, P1 ;  /* 0x000000ff02047207 */ /* 0x000fe40000800000 */
[----:B------:R-:W-:-:S03]  /*aa50*/  SHF.L.U32 R2, R17, 0x1f, RZ ;  /* 0x0000001f11027819 */ /* 0x000fc600000006ff */
[----:B------:R-:W-:Y:S01]  /*aa60*/  IMAD R3, R4, 0x8, R3 ;  /* 0x0000000804037824 */ /* 0x000fe200078e0203 */
[----:B--2---:R-:W-:Y:S06]  /*aa70*/  @!P0 BRA `(.L_x_199) ;  /* 0x0000000800488947 */ /* 0x004fec0003800000 */
.L_x_228:
[----:B------:R-:W3:Y:S02]  /*aa80*/  SYNCS.PHASECHK.TRANS64.TRYWAIT P0, [R3+URZ], R2 ;  /* 0x00000002030075a7 */ /* 0x000ee4000800017f */
[----:B---3--:R-:W-:Y:S05]  /*aa90*/  @!P0 BRA `(.L_x_200) ;  /* 0x0000000800548947 */ /* 0x008fea0003800000 */
.L_x_229:
[----:B------:R-:W-:Y:S05]  /*aaa0*/  @!P2 BRA `(.L_x_201) ;  /* 0x000000000004a947 */ /* 0x000fea0003800000 */
[----:B------:R-:W-:Y:S01]  /*aab0*/  BPT.TRAP 0x1 ;  /* 0x000000040000795c */ /* 0x000fe20000300000 */
.L_x_201:
[----:B---3--:R-:W-:-:S05]  /*aac0*/  IADD3 R3, R0, 0x32460, RZ ;  /* 0x0003246000037810 */ /* 0x008fca0007ffe0ff */
[----:B------:R-:W-:-:S04]  /*aad0*/  IMAD R16, R16, 0x8, R3 ;  /* 0x0000000810107824 */ /* 0x000fc800078e0203 */
[----:B------:R-:W3:Y:S02]  /*aae0*/  SYNCS.PHASECHK.TRANS64.TRYWAIT P0, [R16+URZ], R5 ;  /* 0x00000005100075a7 */ /* 0x000ee4000800017f */
[----:B---3--:R-:W-:Y:S05]  /*aaf0*/  @!P0 BRA `(.L_x_202) ;  /* 0x0000000800508947 */ /* 0x008fea0003800000 */
.L_x_230:
[----:B------:R-:W-:-:S07]  /*ab00*/  LEA R3, R4, R3, 0x3 ;  /* 0x0000000304037211 */ /* 0x000fce00078e18ff */
.L_x_203:
[----:B----4-:R4:W1:Y:S02]  /*ab10*/  SYNCS.PHASECHK.TRANS64.TRYWAIT P0, [R3+URZ], R2 ;  /* 0x00000002030075a7 */ /* 0x010864000800017f */
[----:B-1----:R-:W-:Y:S05]  /*ab20*/  @!P0 NANOSLEEP.SYNCS 0x989680 ;  /* 0x009896800000895d */ /* 0x002fea0003900000 */
[----:B------:R-:W1:Y:S02]  /*ab30*/  @!P0 SYNCS.PHASECHK.TRANS64 P0, [R3+URZ], R2 ;  /* 0x00000002030085a7 */ /* 0x000e64000800007f */
[----:B-1----:R-:W-:Y:S05]  /*ab40*/  @!P0 BRA `(.L_x_203) ;  /* 0xfffffffc00f08947 */ /* 0x002fea000383ffff */
.L_x_196:
[----:B------:R-:W-:Y:S05]  /*ab50*/  BSYNC B0 ;  /* 0x0000000000007941 */ /* 0x000fea0003800000 */
.L_x_195:
[----:B------:R-:W-:Y:S05]  /*ab60*/  EXIT ;  /* 0x000000000000794d */ /* 0x000fea0003800000 */
.L_x_124:
[----:B-1----:R-:W-:-:S04]  /*ab70*/  IMAD.U32 R3, RZ, RZ, UR41 ;  /* 0x00000029ff037e24 */ /* 0x002fc8000f8e00ff */
[----:B------:R1:W2:Y:S03]  /*ab80*/  SYNCS.PHASECHK.TRANS64.TRYWAIT P0, [R3+URZ+0x32400], R0 ;  /* 0x03240000030075a7 */ /* 0x0002a6000800017f */
[----:B--2---:R-:W-:Y:S05]  /*ab90*/  @!P0 NANOSLEEP.SYNCS 0x989680 ;  /* 0x009896800000895d */ /* 0x004fea0003900000 */
[----:B------:R-:W2:Y:S02]  /*aba0*/  @!P0 SYNCS.PHASECHK.TRANS64 P0, [R3+URZ+0x32400], R0 ;  /* 0x03240000030085a7 */ /* 0x000ea4000800007f */
[----:B--2---:R-:W-:Y:S05]  /*abb0*/  @!P0 BRA `(.L_x_124) ;  /* 0xfffffffc00ec8947 */ /* 0x004fea000383ffff */
[----:B------:R-:W-:Y:S05]  /*abc0*/  BRA `(.L_x_204) ;  /* 0xffffff64005c7947 */ /* 0x000fea000383ffff */
.L_x_128:
[----:B--2---:R-:W-:-:S04]  /*abd0*/  MOV R4, UR26 ;  /* 0x0000001a00047c02 */ /* 0x004fc80008000f00 */
[----:B------:R2:W3:Y:S03]  /*abe0*/  SYNCS.PHASECHK.TRANS64.TRYWAIT P1, [R4+URZ+0x32430], R3 ;  /* 0x03243003040075a7 */ /* 0x0004e6000802017f */
[----:B---3--:R-:W-:Y:S05]  /*abf0*/  @!P1 NANOSLEEP.SYNCS 0x989680 ;  /* 0x009896800000995d */ /* 0x008fea0003900000 */
[----:B------:R-:W3:Y:S02]  /*ac00*/  @!P1 SYNCS.PHASECHK.TRANS64 P1, [R4+URZ+0x32430], R3 ;  /* 0x03243003040095a7 */ /* 0x000ee4000802007f */
[----:B---3--:R-:W-:Y:S05]  /*ac10*/  @!P1 BRA `(.L_x_128) ;  /* 0xfffffffc00ec9947 */ /* 0x008fea000383ffff */
[----:B------:R-:W-:Y:S05]  /*ac20*/  BRA `(.L_x_127) ;  /* 0xffffff6400807947 */ /* 0x000fea000383ffff */
.L_x_129:
[----:B---3--:R-:W-:-:S04]  /*ac30*/  IMAD.U32 R5, RZ, RZ, UR41 ;  /* 0x00000029ff057e24 */ /* 0x008fc8000f8e00ff */
[----:B------:R3:W4:Y:S03]  /*ac40*/  SYNCS.PHASECHK.TRANS64.TRYWAIT P1, [R5+URZ+0x32410], R0 ;  /* 0x03241000050075a7 */ /* 0x000726000802017f */
[----:B----4-:R-:W-:Y:S05]  /*ac50*/  @!P1 NANOSLEEP.SYNCS 0x989680 ;  /* 0x009896800000995d */ /* 0x010fea0003900000 */
[----:B------:R-:W4:Y:S02]  /*ac60*/  @!P1 SYNCS.PHASECHK.TRANS64 P1, [R5+URZ+0x32410], R0 ;  /* 0x03241000050095a7 */ /* 0x000f24000802007f */
[----:B----4-:R-:W-:Y:S05]  /*ac70*/  @!P1 BRA `(.L_x_129) ;  /* 0xfffffffc00ec9947 */ /* 0x010fea000383ffff */
[----:B------:R-:W-:Y:S05]  /*ac80*/  BRA `(.L_x_205) ;  /* 0xffffff6800007947 */ /* 0x000fea000383ffff */
.L_x_133:
[----:B-1-3--:R-:W-:-:S04]  /*ac90*/  MOV R0, UR26 ;  /* 0x0000001a00007c02 */ /* 0x00afc80008000f00 */
[----:B------:R1:W3:Y:S03]  /*aca0*/  SYNCS.PHASECHK.TRANS64.TRYWAIT P1, [R0+URZ+0x32450], R3 ;  /* 0x03245003000075a7 */ /* 0x0002e6000802017f */
[----:B---3--:R-:W-:Y:S05]  /*acb0*/  @!P1 NANOSLEEP.SYNCS 0x989680 ;  /* 0x009896800000995d */ /* 0x008fea0003900000 */
[----:B------:R-:W3:Y:S02]  /*acc0*/  @!P1 SYNCS.PHASECHK.TRANS64 P1, [R0+URZ+0x32450], R3 ;  /* 0x03245003000095a7 */ /* 0x000ee4000802007f */
[----:B---3--:R-:W-:Y:S05]  /*acd0*/  @!P1 BRA `(.L_x_133) ;  /* 0xfffffffc00ec9947 */ /* 0x008fea000383ffff */
[----:B------:R-:W-:Y:S05]  /*ace0*/  BRA `(.L_x_132) ;  /* 0xffffff6800087947 */ /* 0x000fea000383ffff */
.L_x_138:
[----:B---3--:R-:W-:-:S04]  /*acf0*/  IMAD.U32 R6, RZ, RZ, UR29 ;  /* 0x0000001dff067e24 */ /* 0x008fc8000f8e00ff */
[----:B------:R3:W4:Y:S03]  /*ad00*/  SYNCS.PHASECHK.TRANS64.TRYWAIT P3, [R6+URZ+0x32430], R5 ;  /* 0x03243005060075a7 */ /* 0x000726000806017f */
[----:B----4-:R-:W-:Y:S05]  /*ad10*/  @!P3 NANOSLEEP.SYNCS 0x989680 ;  /* 0x009896800000b95d */ /* 0x010fea0003900000 */
[----:B------:R-:W4:Y:S02]  /*ad20*/  @!P3 SYNCS.PHASECHK.TRANS64 P3, [R6+URZ+0x32430], R5 ;  /* 0x032430050600b5a7 */ /* 0x000f24000806007f */
[----:B----4-:R-:W-:Y:S05]  /*ad30*/  @!P3 BRA `(.L_x_138) ;  /* 0xfffffffc00ecb947 */ /* 0x010fea000383ffff */
[----:B------:R-:W-:Y:S05]  /*ad40*/  BRA `(.L_x_137) ;  /* 0xffffff8c00287947 */ /* 0x000fea000383ffff */
.L_x_142:
[----:B-1-3--:R-:W-:-:S04]  /*ad50*/  MOV R6, UR29 ;  /* 0x0000001d00067c02 */ /* 0x00afc80008000f00 */
[----:B------:R1:W3:Y:S03]  /*ad60*/  SYNCS.PHASECHK.TRANS64.TRYWAIT P3, [R6+URZ+0x32450], R5 ;  /* 0x03245005060075a7 */ /* 0x0002e6000806017f */
[----:B---3--:R-:W-:Y:S05]  /*ad70*/  @!P3 NANOSLEEP.SYNCS 0x989680 ;  /* 0x009896800000b95d */ /* 0x008fea0003900000 */
[----:B------:R-:W3:Y:S02]  /*ad80*/  @!P3 SYNCS.PHASECHK.TRANS64 P3, [R6+URZ+0x32450], R5 ;  /* 0x032450050600b5a7 */ /* 0x000ee4000806007f */
[----:B---3--:R-:W-:Y:S05]  /*ad90*/  @!P3 BRA `(.L_x_142) ;  /* 0xfffffffc00ecb947 */ /* 0x008fea000383ffff */
[----:B------:R-:W-:Y:S05]  /*ada0*/  BRA `(.L_x_141) ;  /* 0xffffff8c00807947 */ /* 0x000fea000383ffff */
.L_x_152:
        /* <DEDUP_REMOVED lines=11> */
.L_x_207:
[----:B------:R-:W-:Y:S05]  /*ae60*/  BSYNC B0 ;  /* 0x0000000000007941 */ /* 0x000fea0003800000 */
.L_x_206:
[----:B------:R-:W-:Y:S05]  /*ae70*/  BRA `(.L_x_208) ;  /* 0xffffffd400f87947 */ /* 0x000fea000383ffff */
.L_x_153:
[----:B------:R-:W-:Y:S01]  /*ae80*/  BSSY B0, `(.L_x_209) ;  /* 0x0000006000007945 */ /* 0x000fe20003800000 */
[----:B------:R-:W-:-:S07]  /*ae90*/  IMAD.MOV.U32 R15, RZ, RZ, -0x1 ;  /* 0xffffffffff0f7424 */ /* 0x000fce00078e00ff */
[----:B------:R-:W-:Y:S05]  /*aea0*/  WARPSYNC.COLLECTIVE R15, `(.L_x_210) ;  /* 0x000000000f0c7348 */ /* 0x000fea0003c00000 */
[----:B------:R-:W-:Y:S02]  /*aeb0*/  ELECT P6, UR62, PT ;  /* 0x00000000003e782f */ /* 0x000fe400038c0000 */
[----:B------:R-:W-:Y:S01]  /*aec0*/  MOV R14, UR62 ;  /* 0x0000003e000e7c02 */ /* 0x000fe20008000f00 */
[----:B------:R-:W-:Y:S10]  /*aed0*/  ENDCOLLECTIVE ;  /* 0x000000000000791b */ /* 0x000ff40003800000 */
.L_x_210:
[----:B------:R-:W-:Y:S05]  /*aee0*/  BSYNC B0 ;  /* 0x0000000000007941 */ /* 0x000fea0003800000 */
.L_x_209:
[----:B------:R-:W-:Y:S05]  /*aef0*/  BRA `(.L_x_211) ;  /* 0xffffffd400f07947 */ /* 0x000fea000383ffff */
.L_x_156:
[----:B--2---:R2:W3:Y:S02]  /*af00*/  SYNCS.PHASECHK.TRANS64.TRYWAIT P1, [R5+URZ+0x32440], R10 ;  /* 0x0324400a050075a7 */ /* 0x0044e4000802017f */
[----:B---3--:R-:W-:Y:S05]  /*af10*/  @!P1 NANOSLEEP.SYNCS 0x989680 ;  /* 0x009896800000995d */ /* 0x008fea0003900000 */
[----:B------:R-:W3:Y:S02]  /*af20*/  @!P1 SYNCS.PHASECHK.TRANS64 P1, [R5+URZ+0x32440], R10 ;  /* 0x0324400a050095a7 */ /* 0x000ee4000802007f */
[----:B---3--:R-:W-:Y:S05]  /*af30*/  @!P1 BRA `(.L_x_156) ;  /* 0xfffffffc00f09947 */ /* 0x008fea000383ffff */
[----:B------:R-:W-:Y:S05]  /*af40*/  BRA `(.L_x_212) ;  /* 0xffffffd800507947 */ /* 0x000fea000383ffff */
.L_x_161:
        /* <DEDUP_REMOVED lines=8> */
.L_x_164:
[----:B--2---:R2:W3:Y:S02]  /*afd0*/  SYNCS.PHASECHK.TRANS64.TRYWAIT P1, [R8+URZ+0x32460], R5 ;  /* 0x03246005080075a7 */ /* 0x0044e4000802017f */
[----:B---3--:R-:W-:Y:S05]  /*afe0*/  @!P1 NANOSLEEP.SYNCS 0x989680 ;  /* 0x009896800000995d */ /* 0x008fea0003900000 */
[----:B------:R-:W3:Y:S02]  /*aff0*/  @!P1 SYNCS.PHASECHK.TRANS64 P1, [R8+URZ+0x32460], R5 ;  /* 0x03246005080095a7 */ /* 0x000ee4000802007f */
[----:B---3--:R-:W-:Y:S05]  /*b000*/  @!P1 BRA `(.L_x_164) ;  /* 0xfffffffc00f09947 */ /* 0x008fea000383ffff */
[----:B------:R-:W-:Y:S05]  /*b010*/  BRA `(.L_x_214) ;  /* 0xffffffdc00c87947 */ /* 0x000fea000383ffff */
.L_x_171:
[----:B--2---:R2:W3:Y:S02]  /*b020*/  SYNCS.PHASECHK.TRANS64.TRYWAIT P2, [R2+URZ+0x32440], R3 ;  /* 0x03244003020075a7 */ /* 0x0044e4000804017f */
[----:B---3--:R-:W-:Y:S05]  /*b030*/  @!P2 NANOSLEEP.SYNCS 0x989680 ;  /* 0x009896800000a95d */ /* 0x008fea0003900000 */
[----:B------:R-:W3:Y:S02]  /*b040*/  @!P2 SYNCS.PHASECHK.TRANS64 P2, [R2+URZ+0x32440], R3 ;  /* 0x032440030200a5a7 */ /* 0x000ee4000804007f */
[----:B---3--:R-:W-:Y:S05]  /*b050*/  @!P2 BRA `(.L_x_171) ;  /* 0xfffffffc00f0a947 */ /* 0x008fea000383ffff */
[----:B------:R-:W-:Y:S05]  /*b060*/  BRA `(.L_x_215) ;  /* 0xffffffe400207947 */ /* 0x000fea000383ffff */
.L_x_173:
[----:B---3--:R3:W4:Y:S02]  /*b070*/  SYNCS.PHASECHK.TRANS64.TRYWAIT P2, [R2+URZ+0x32460], R3 ;  /* 0x03246003020075a7 */ /* 0x008724000804017f */
[----:B----4-:R-:W-:Y:S05]  /*b080*/  @!P2 NANOSLEEP.SYNCS 0x989680 ;  /* 0x009896800000a95d */ /* 0x010fea0003900000 */
[----:B------:R-:W4:Y:S02]  /*b090*/  @!P2 SYNCS.PHASECHK.TRANS64 P2, [R2+URZ+0x32460], R3 ;  /* 0x032460030200a5a7 */ /* 0x000f24000804007f */
[----:B----4-:R-:W-:Y:S05]  /*b0a0*/  @!P2 BRA `(.L_x_173) ;  /* 0xfffffffc00f0a947 */ /* 0x010fea000383ffff */
[----:B------:R-:W-:Y:S05]  /*b0b0*/  BRA `(.L_x_216) ;  /* 0xffffffe4007c7947 */ /* 0x000fea000383ffff */
.L_x_179:
[----:B-1----:R1:W2:Y:S02]  /*b0c0*/  SYNCS.PHASECHK.TRANS64.TRYWAIT P2, [R3+URZ+0x32440], R2 ;  /* 0x03244002030075a7 */ /* 0x0022a4000804017f */
[----:B--2---:R-:W-:Y:S05]  /*b0d0*/  @!P2 NANOSLEEP.SYNCS 0x989680 ;  /* 0x009896800000a95d */ /* 0x004fea0003900000 */
[----:B------:R-:W2:Y:S02]  /*b0e0*/  @!P2 SYNCS.PHASECHK.TRANS64 P2, [R3+URZ+0x32440], R2 ;  /* 0x032440020300a5a7 */ /* 0x000ea4000804007f */
[----:B--2---:R-:W-:Y:S05]  /*b0f0*/  @!P2 BRA `(.L_x_179) ;  /* 0xfffffffc00f0a947 */ /* 0x004fea000383ffff */
[----:B------:R-:W-:Y:S05]  /*b100*/  BRA `(.L_x_217) ;  /* 0xffffffe800b87947 */ /* 0x000fea000383ffff */
.L_x_181:
[----:B--2---:R2:W3:Y:S02]  /*b110*/  SYNCS.PHASECHK.TRANS64.TRYWAIT P2, [R3+URZ+0x32460], R2 ;  /* 0x03246002030075a7 */ /* 0x0044e4000804017f */
[----:B---3--:R-:W-:Y:S05]  /*b120*/  @!P2 NANOSLEEP.SYNCS 0x989680 ;  /* 0x009896800000a95d */ /* 0x008fea0003900000 */
[----:B------:R-:W3:Y:S02]  /*b130*/  @!P2 SYNCS.PHASECHK.TRANS64 P2, [R3+URZ+0x32460], R2 ;  /* 0x032460020300a5a7 */ /* 0x000ee4000804007f */
[----:B---3--:R-:W-:Y:S05]  /*b140*/  @!P2 BRA `(.L_x_181) ;  /* 0xfffffffc00f0a947 */ /* 0x008fea000383ffff */
[----:B------:R-:W-:Y:S05]  /*b150*/  BRA `(.L_x_218) ;  /* 0xffffffec00147947 */ /* 0x000fea000383ffff */
.L_x_186:
[----:B-1----:R1:W2:Y:S02]  /*b160*/  SYNCS.PHASECHK.TRANS64.TRYWAIT P2, [R3+URZ+0x32440], R2 ;  /* 0x03244002030075a7 */ /* 0x0022a4000804017f */
[----:B--2---:R-:W-:Y:S05]  /*b170*/  @!P2 NANOSLEEP.SYNCS 0x989680 ;  /* 0x009896800000a95d */ /* 0x004fea0003900000 */
[----:B------:R-:W2:Y:S02]  /*b180*/  @!P2 SYNCS.PHASECHK.TRANS64 P2, [R3+URZ+0x32440], R2 ;  /* 0x032440020300a5a7 */ /* 0x000ea4000804007f */
[----:B--2---:R-:W-:Y:S05]  /*b190*/  @!P2 BRA `(.L_x_186) ;  /* 0xfffffffc00f0a947 */ /* 0x004fea000383ffff */
[----:B------:R-:W-:Y:S05]  /*b1a0*/  BRA `(.L_x_219) ;  /* 0xfffffff000387947 */ /* 0x000fea000383ffff */
.L_x_188:
[----:B--2---:R2:W3:Y:S02]  /*b1b0*/  SYNCS.PHASECHK.TRANS64.TRYWAIT P2, [R3+URZ+0x32460], R2 ;  /* 0x03246002030075a7 */ /* 0x0044e4000804017f */
[----:B---3--:R-:W-:Y:S05]  /*b1c0*/  @!P2 NANOSLEEP.SYNCS 0x989680 ;  /* 0x009896800000a95d */ /* 0x008fea0003900000 */
[----:B------:R-:W3:Y:S02]  /*b1d0*/  @!P2 SYNCS.PHASECHK.TRANS64 P2, [R3+URZ+0x32460], R2 ;  /* 0x032460020300a5a7 */ /* 0x000ee4000804007f */
[----:B---3--:R-:W-:Y:S05]  /*b1e0*/  @!P2 BRA `(.L_x_188) ;  /* 0xfffffffc00f0a947 */ /* 0x008fea000383ffff */
[----:B------:R-:W-:Y:S05]  /*b1f0*/  BRA `(.L_x_220) ;  /* 0xfffffff000947947 */ /* 0x000fea000383ffff */
.L_x_193:
[----:B--2---:R2:W3:Y:S02]  /*b200*/  SYNCS.PHASECHK.TRANS64.TRYWAIT P0, [R0+URZ+0x32420], R3 ;  /* 0x03242003000075a7 */ /* 0x0044e4000800017f */
[----:B---3--:R-:W-:Y:S05]  /*b210*/  @!P0 NANOSLEEP.SYNCS 0x989680 ;  /* 0x009896800000895d */ /* 0x008fea0003900000 */
[----:B------:R-:W3:Y:S02]  /*b220*/  @!P0 SYNCS.PHASECHK.TRANS64 P0, [R0+URZ+0x32420], R3 ;  /* 0x03242003000085a7 */ /* 0x000ee4000800007f */
[----:B---3--:R-:W-:Y:S05]  /*b230*/  @!P0 BRA `(.L_x_193) ;  /* 0xfffffffc00f08947 */ /* 0x008fea000383ffff */
[----:B------:R-:W-:Y:S05]  /*b240*/  BRA `(.L_x_221) ;  /* 0xfffffff400907947 */ /* 0x000fea000383ffff */
.L_x_194:
        /* <DEDUP_REMOVED lines=11> */
.L_x_223:
[----:B------:R-:W-:Y:S05]  /*b300*/  BSYNC B0 ;  /* 0x0000000000007941 */ /* 0x000fea0003800000 */
.L_x_222:
[----:B------:R-:W-:Y:S05]  /*b310*/  BRA `(.L_x_224) ;  /* 0xfffffff400787947 */ /* 0x000fea000383ffff */
.L_x_197:
[----:B------:R-:W-:Y:S01]  /*b320*/  BSSY B1, `(.L_x_225) ;  /* 0x0000006000017945 */ /* 0x000fe20003800000 */
[----:B------:R-:W-:-:S07]  /*b330*/  MOV R15, 0xffffffff ;  /* 0xffffffff000f7802 */ /* 0x000fce0000000f00 */
[----:B-123--:R-:W-:Y:S05]  /*b340*/  WARPSYNC.COLLECTIVE R15, `(.L_x_226) ;  /* 0x000000000f0c7348 */ /* 0x00efea0003c00000 */
[----:B------:R-:W-:Y:S02]  /*b350*/  ELECT P6, UR62, PT ;  /* 0x00000000003e782f */ /* 0x000fe400038c0000 */
[----:B------:R-:W-:Y:S01]  /*b360*/  MOV R14, UR62 ;  /* 0x0000003e000e7c02 */ /* 0x000fe20008000f00 */
[----:B-123--:R-:W-:Y:S10]  /*b370*/  ENDCOLLECTIVE ;  /* 0x000000000000791b */ /* 0x00eff40003800000 */
.L_x_226:
[----:B------:R-:W-:Y:S05]  /*b380*/  BSYNC B1 ;  /* 0x0000000000017941 */ /* 0x000fea0003800000 */
.L_x_225:
[----:B------:R-:W-:Y:S05]  /*b390*/  BRA `(.L_x_227) ;  /* 0xfffffff400707947 */ /* 0x000fea000383ffff */
.L_x_199:
[----:B--2---:R2:W3:Y:S02]  /*b3a0*/  SYNCS.PHASECHK.TRANS64.TRYWAIT P0, [R6+URZ], R5 ;  /* 0x00000005060075a7 */ /* 0x0044e4000800017f */
[----:B---3--:R-:W-:Y:S05]  /*b3b0*/  @!P0 NANOSLEEP.SYNCS 0x989680 ;  /* 0x009896800000895d */ /* 0x008fea0003900000 */
[----:B------:R-:W3:Y:S02]  /*b3c0*/  @!P0 SYNCS.PHASECHK.TRANS64 P0, [R6+URZ], R5 ;  /* 0x00000005060085a7 */ /* 0x000ee4000800007f */
[----:B---3--:R-:W-:Y:S05]  /*b3d0*/  @!P0 BRA `(.L_x_199) ;  /* 0xfffffffc00f08947 */ /* 0x008fea000383ffff */
[----:B------:R-:W-:Y:S05]  /*b3e0*/  BRA `(.L_x_228) ;  /* 0xfffffff400a47947 */ /* 0x000fea000383ffff */
.L_x_200:
[----:B---3--:R3:W4:Y:S02]  /*b3f0*/  SYNCS.PHASECHK.TRANS64.TRYWAIT P0, [R3+URZ], R2 ;  /* 0x00000002030075a7 */ /* 0x008724000800017f */
[----:B----4-:R-:W-:Y:S05]  /*b400*/  @!P0 NANOSLEEP.SYNCS 0x989680 ;  /* 0x009896800000895d */ /* 0x010fea0003900000 */
[----:B------:R-:W4:Y:S02]  /*b410*/  @!P0 SYNCS.PHASECHK.TRANS64 P0, [R3+URZ], R2 ;  /* 0x00000002030085a7 */ /* 0x000f24000800007f */
[----:B----4-:R-:W-:Y:S05]  /*b420*/  @!P0 BRA `(.L_x_200) ;  /* 0xfffffffc00f08947 */ /* 0x010fea000383ffff */
[----:B------:R-:W-:Y:S05]  /*b430*/  BRA `(.L_x_229) ;  /* 0xfffffff400987947 */ /* 0x000fea000383ffff */
.L_x_202:
[----:B---3--:R3:W4:Y:S02]  /*b440*/  SYNCS.PHASECHK.TRANS64.TRYWAIT P0, [R16+URZ], R5 ;  /* 0x00000005100075a7 */ /* 0x008724000800017f */
[----:B----4-:R-:W-:Y:S05]  /*b450*/  @!P0 NANOSLEEP.SYNCS 0x989680 ;  /* 0x009896800000895d */ /* 0x010fea0003900000 */
[----:B------:R-:W4:Y:S02]  /*b460*/  @!P0 SYNCS.PHASECHK.TRANS64 P0, [R16+URZ], R5 ;  /* 0x00000005100085a7 */ /* 0x000f24000800007f */
[----:B----4-:R-:W-:Y:S05]  /*b470*/  @!P0 BRA `(.L_x_202) ;  /* 0xfffffffc00f08947 */ /* 0x010fea000383ffff */
[----:B------:R-:W-:Y:S05]  /*b480*/  BRA `(.L_x_230) ;  /* 0xfffffff4009c7947 */ /* 0x000fea000383ffff */
.L_x_231:
        /* <DEDUP_REMOVED lines=15> */
.L_x_4715:


//--------------------- .text._ZN7cutlass13device_kernelIN5flash11enable_sm90INS1_16FlashAttnFwdSm90INS1_25CollectiveMainloopFwdSm90ILi2EN4cute5tupleIJNS5_1CILi1EEES8_S8_EEENS6_IJNS7_ILi128EEENS7_ILi96EEENS7_ILi64EEEEEELi256ENS_6half_tEfNS_4arch4Sm90ELb0ELb0ELb1ELb1ELb0ELb0ELb0ELb1ELb0ELb0ELb0ELb0EEENS1_21CollectiveEpilogueFwdINS6_IJSA_NS7_ILi256EEESB_EEES9_SE_SG_Li256ELb1ELb0ELb0ELb0EEENS1_36VarlenDynamicPersistentTileSchedulerILi128ELi96ELi256ELi32ELb0ELb0ELb1ELb0ELb1ELb1EEEEEEEEEvNT_6ParamsE --------------------------
	.section	.text._ZN7cutlass13device_kernelIN5flash11enable_sm90INS1_16FlashAttnFwdSm90INS1_25CollectiveMainloopFwdSm90ILi2EN4cute5tupleIJNS5_1CILi1EEES8_S8_EEENS6_IJNS7_ILi128EEENS7_ILi96EEENS7_ILi64EEEEEELi256ENS_6half_tEfNS_4arch4Sm90ELb0ELb0ELb1ELb1ELb0ELb0ELb0ELb1ELb0ELb0ELb0ELb0EEENS1_21CollectiveEpilogueFwdINS6_IJSA_NS7_ILi256EEESB_EEES9_SE_SG_Li256ELb1ELb0ELb0ELb0EEENS1_36VarlenDynamicPersistentTileSchedulerILi128ELi96ELi256ELi32ELb0ELb0ELb1ELb0ELb1ELb1EEEEEEEEEvNT_6ParamsE,"ax",@progbits
	.align	128
.text._ZN7cutlass13device_kernelIN5flash11enable_sm90INS1_16FlashAttnFwdSm90INS1_25CollectiveMainloopFwdSm90ILi2EN4cute5tupleIJNS5_1CILi1EEES8_S8_EEENS6_IJNS7_ILi128EEENS7_ILi96EEENS7_ILi64EEEEEELi256ENS_6half_tEfNS_4arch4Sm90ELb0ELb0ELb1ELb1ELb0ELb0ELb0ELb1ELb0ELb0ELb0ELb0EEENS1_21CollectiveEpilogueFwdINS6_IJSA_NS7_ILi256EEESB_EEES9_SE_SG_Li256ELb1ELb0ELb0ELb0EEENS1_36VarlenDynamicPersistentTileSchedulerILi128ELi96ELi256ELi32ELb0ELb0ELb1ELb0ELb1ELb1EEEEEEEEEvNT_6ParamsE:
        .type           _ZN7cutlass13device_kernelIN5flash11enable_sm90INS1_16FlashAttnFwdSm90INS1_25CollectiveMainloopFwdSm90ILi2EN4cute5tupleIJNS5_1CILi1EEES8_S8_EEENS6_IJNS7_ILi128EEENS7_ILi96EEENS7_ILi64EEEEEELi256ENS_6half_tEfNS_4arch4Sm90ELb0ELb0ELb1ELb1ELb0ELb0ELb0ELb1ELb0ELb0ELb0ELb0EEENS1_21CollectiveEpilogueFwdINS6_IJSA_NS7_ILi256EEESB_EEES9_SE_SG_Li256ELb1ELb0ELb0ELb0EEENS1_36VarlenDynamicPersistentTileSchedulerILi128ELi96ELi256ELi32ELb0ELb0ELb1ELb0ELb1ELb1EEEEEEEEEvNT_6ParamsE,@function
        .size           _ZN7cutlass13device_kernelIN5flash11enable_sm90INS1_16FlashAttnFwdSm90INS1_25CollectiveMainloopFwdSm90ILi2EN4cute5tupleIJNS5_1CILi1EEES8_S8_EEENS6_IJNS7_ILi128EEENS7_ILi96EEENS7_ILi64EEEEEELi256ENS_6half_tEfNS_4arch4Sm90ELb0ELb0ELb1ELb1ELb0ELb0ELb0ELb1ELb0ELb0ELb0ELb0EEENS1_21CollectiveEpilogueFwdINS6_IJSA_NS7_ILi256EEESB_EEES9_SE_SG_Li256ELb1ELb0ELb0ELb0EEENS1_36VarlenDynamicPersistentTileSchedulerILi128ELi96ELi256ELi32ELb0ELb0ELb1ELb0ELb1ELb1EEEEEEEEEvNT_6ParamsE,(.L_x_4716 - _ZN7cutlass13device_kernelIN5flash11enable_sm90INS1_16FlashAttnFwdSm90INS1_25CollectiveMainloopFwdSm90ILi2EN4cute5tupleIJNS5_1CILi1EEES8_S8_EEENS6_IJNS7_ILi128EEENS7_ILi96EEENS7_ILi64EEEEEELi256ENS_6half_tEfNS_4arch4Sm90ELb0ELb0ELb1ELb1ELb0ELb0ELb0ELb1ELb0ELb0ELb0ELb0EEENS1_21CollectiveEpilogueFwdINS6_IJSA_NS7_ILi256EEESB_EEES9_SE_SG_Li256ELb1ELb0ELb0ELb0EEENS1_36VarlenDynamicPersistentTileSchedulerILi128ELi96ELi256ELi32ELb0ELb0ELb1ELb0ELb1ELb1EEEEEEEEEvNT_6ParamsE)
        .other          _ZN7cutlass13device_kernelIN5flash11enable_sm90INS1_16FlashAttnFwdSm90INS1_25CollectiveMainloopFwdSm90ILi2EN4cute5tupleIJNS5_1CILi1EEES8_S8_EEENS6_IJNS7_ILi128EEENS7_ILi96EEENS7_ILi64EEEEEELi256ENS_6half_tEfNS_4arch4Sm90ELb0ELb0ELb1ELb1ELb0ELb0ELb0ELb1ELb0ELb0ELb0ELb0EEENS1_21CollectiveEpilogueFwdINS6_IJSA_NS7_ILi256EEESB_EEES9_SE_SG_Li256ELb1ELb0ELb0ELb0EEENS1_36VarlenDynamicPersistentTileSchedulerILi128ELi96ELi256ELi32ELb0ELb0ELb1ELb0ELb1ELb1EEEEEEEEEvNT_6ParamsE,@"STO_CUDA_ENTRY STV_DEFAULT"
_ZN7cutlass13device_kernelIN5flash11enable_sm90INS1_16FlashAttnFwdSm90INS1_25CollectiveMainloopFwdSm90ILi2EN4cute5tupleIJNS5_1CILi1EEES8_S8_EEENS6_IJNS7_ILi128EEENS7_ILi96EEENS7_ILi64EEEEEELi256ENS_6half_tEfNS_4arch4Sm90ELb0ELb0ELb1ELb1ELb0ELb0ELb0ELb1ELb0ELb0ELb0ELb0EEENS1_21CollectiveEpilogueFwdINS6_IJSA_NS7_ILi256EEESB_EEES9_SE_SG_Li256ELb1ELb0ELb0ELb0EEENS1_36VarlenDynamicPersistentTileSchedulerILi128ELi96ELi256ELi32ELb0ELb0ELb1ELb0ELb1ELb1EEEEEEEEEvNT_6ParamsE:
[----:B------:R-:W0:Y:S02]  /*0000*/  LDC R1, c[0x0][0x28] ;  /* 0x00000a00ff017b82 */ /* 0x000e240000000800 */
[----:B0-----:R-:W-:Y:S01]  /*0010*/  VIADD R1, R1, 0xffffffd0 ;  /* 0xffffffd001017836 */ /* 0x001fe20000000000 */
[----:B------:R-:W0:Y:S01]  /*0020*/  S2R R3, SR_TID.X ;  /* 0x0000000000037919 */ /* 0x000e220000002100 */
[----:B------:R-:W-:Y:S01]  /*0030*/  ELECT P0, URZ, PT ;  /* 0x00000000003f782f */ /* 0x000fe20003800000 */
[----:B------:R-:W-:Y:S01]  /*0040*/  BSSY B0, `(.L_x_232) ;  /* 0x0000011000007945 */ /* 0x000fe20003800000 */
[--C-:B0-----:R-:W-:Y:S02]  /*0050*/  SHF.R.U32.HI R0, RZ, 0x5, R3.reuse ;  /* 0x00000005ff007819 */ /* 0x101fe40000011603 */
[----:B------:R-:W-:-:S03]  /*0060*/  SHF.R.U32.HI R22, RZ, 0x7, R3 ;  /* 0x00000007ff167819 */ /* 0x000fc60000011603 */
[----:B------:R-:W0:Y:S02]  /*0070*/  SHFL.IDX PT, R2, R0, RZ, 0x1f ;  /* 0x00001fff00027589 */ /* 0x000e2400000e0000 */
[----:B0-----:R-:W-:-:S13]  /*0080*/  ISETP.EQ.AND P0, PT, R2, RZ, P0 ;  /* 0x000000ff0200720c */ /* 0x001fda0000702270 */
[----:B------:R-:W-:Y:S05]  /*0090*/  @!P0 BRA `(.L_x_233) ;  /* 0x00000000002c8947 */ /* 0x000fea0003800000 */
[----:B------:R-:W-:Y:S02]  /*00a0*/  ULDC.64 UR4, c[0x0][0x198] ;  /* 0x0000660000047ab9 */ /* 0x000fe40000000a00 */
[----:B------:R-:W-:Y:S02]  /*00b0*/  UIADD3 UR6, UP0, UR4, 0x270, URZ ;  /* 0x0000027004067890 */ /* 0x000fe4000ff1e03f */
[----:B------:R-:W-:Y:S02]  /*00c0*/  UIADD3 UR8, UP1, UR4, 0x370, URZ ;  /* 0x0000037004087890 */ /* 0x000fe4000ff3e03f */
[----:B------:R-:W-:Y:S02]  /*00d0*/  UIADD3 UR4, UP2, UR4, 0x470, URZ ;  /* 0x0000047004047890 */ /* 0x000fe4000ff5e03f */
[----:B------:R-:W-:Y:S02]  /*00e0*/  UIADD3.X UR7, URZ, UR5, URZ, UP0, !UPT ;  /* 0x000000053f077290 */ /* 0x000fe400087fe43f */
[----:B------:R-:W-:-:S02]  /*00f0*/  UIADD3.X UR9, URZ, UR5, URZ, UP1, !UPT ;  /* 0x000000053f097290 */ /* 0x000fc40008ffe43f */
[----:B------:R-:W-:-:S05]  /*0100*/  UIADD3.X UR5, URZ, UR5, URZ, UP2, !UPT ;  /* 0x000000053f057290 */ /* 0x000fca00097fe43f */
[----:B------:R0:W-:Y:S02]  /*0110*/  UTMACCTL.PF [UR6] ;  /* 0x00000000060079b9 */ /* 0x0001e40008040000 */
[----:B------:R0:W-:Y:S02]  /*0120*/  UTMACCTL.PF [UR8] ;  /* 0x00000000080079b9 */ /* 0x0001e40008040000 */
[----:B------:R0:W-:Y:S02]  /*0130*/  UTMACCTL.PF [UR4] ;  /* 0x00000000040079b9 */ /* 0x0001e40008040000 */
[----:B0-----:R-:W-:Y:S01]  /*0140*/  NOP ;  /* 0x0000000000007918 */ /* 0x001fe20000000000 */
.L_x_233:
[----:B------:R-:W-:Y:S05]  /*0150*/  BSYNC B0 ;  /* 0x0000000000007941 */ /* 0x000fea0003800000 */
.L_x_232:
[----:B------:R-:W-:Y:S01]  /*0160*/  VOTEU.ANY UP0, P0 ;  /* 0x00000000003f7886 */ /* 0x000fe20000000100 */
[----:B------:R-:W0:Y:S01]  /*0170*/  SHFL.IDX PT, R3, R22, RZ, 0x1f ;  /* 0x00001fff16037589 */ /* 0x000e2200000e0000 */
[----:B------:R-:W-:Y:S01]  /*0180*/  UMOV UR4, 0x1 ;  /* 0x0000000100047882 */ /* 0x000fe20000000000 */
[----:B------:R-:W-:Y:S01]  /*0190*/  UMOV UR7, 0x100 ;  /* 0x0000010000077882 */ /* 0x000fe20000000000 */
[----:B------:R-:W-:Y:S01]  /*01a0*/  VOTEU.ANY UP1, P0 ;  /* 0x00000000003f7886 */ /* 0x000fe20000020100 */
[----:B------:R-:W1:Y:S01]  /*01b0*/  @UP0 S2UR UR8, SR_CgaCtaId ;  /* 0x00000000000809c3 */ /* 0x000e620000008800 */
[----:B------:R-:W2:Y:S01]  /*01c0*/  SHFL.IDX PT, R2, R0, RZ, 0x1f ;  /* 0x00001fff00027589 */ /* 0x000ea200000e0000 */
[----:B------:R-:W-:Y:S01]  /*01d0*/  @UP0 UMOV UR6, 0x400 ;  /* 0x0000040000060882 */ /* 0x000fe20000000000 */
[----:B------:R-:W-:-:S04]  /*01e0*/  @UP0 UIADD3 UR4, -UR4, 0x100000, URZ ;  /* 0x0010000004040890 */ /* 0x000fc8000fffe13f */
[----:B------:R-:W-:Y:S02]  /*01f0*/  @UP0 USHF.L.U32 UR5, UR4, 0xb, URZ ;  /* 0x0000000b04050899 */ /* 0x000fe4000800063f */
[----:B------:R-:W-:Y:S01]  /*0200*/  @UP0 USHF.L.U32 UR4, UR4, 0x1, URZ ;  /* 0x0000000104040899 */ /* 0x000fe2000800063f */
[----:B------:R-:W-:Y:S01]  /*0210*/  VOTEU.ANY UP2, P0 ;  /* 0x00000000003f7886 */ /* 0x000fe20000040100 */
[----:B0-----:R-:W-:Y:S01]  /*0220*/  R2UR UR9, R3 ;  /* 0x00000000030972ca */ /* 0x001fe200000e0000 */
[----:B-1----:R-:W-:Y:S01]  /*0230*/  @UP0 ULEA UR8, UR8, UR6, 0x18 ;  /* 0x0000000608080291 */ /* 0x002fe2000f8ec03f */
[----:B--2---:R-:W-:Y:S01]  /*0240*/  ISETP.NE.AND P1, PT, R2, RZ, PT ;  /* 0x000000ff0200720c */ /* 0x004fe20003f25270 */
[----:B------:R-:W-:-:S04]  /*0250*/  @UP0 UIADD3 UR6, -UR7, 0x100000, URZ ;  /* 0x0010000007060890 */ /* 0x000fc8000fffe13f */
[----:B------:R-:W-:Y:S02]  /*0260*/  @UP0 USHF.L.U32 UR7, UR6, 0xb, URZ ;  /* 0x0000000b06070899 */ /* 0x000fe4000800063f */
[----:B------:R-:W-:-:S04]  /*0270*/  @UP0 USHF.L.U32 UR6, UR6, 0x1, URZ ;  /* 0x0000000106060899 */ /* 0x000fc8000800063f */
[----:B------:R-:W-:Y:S01]  /*0280*/  UISETP.NE.AND UP0, UPT, UR9, URZ, UPT ;  /* 0x0000003f0900728c */ /* 0x000fe2000bf05270 */
[----:B------:R-:W0:Y:S02]  /*0290*/  FENCE.VIEW.ASYNC.S ;  /* 0x00000000000073c6 */ /* 0x000e240000000000 */
[----:B0-----:R0:W1:Y:S05]  /*02a0*/  @UP1 SYNCS.EXCH.64 URZ, [UR8+0x22800], UR4 ;  /* 0x02280004083f15b2 */ /* 0x00106a0008000100 */
[----:B------:R0:W2:Y:S01]  /*02b0*/  @UP2 SYNCS.EXCH.64 URZ, [UR8+0x22820], UR6 ;  /* 0x02282006083f25b2 */ /* 0x0000a20008000100 */
[----:B------:R-:W-:Y:S05]  /*02c0*/  @P1 BRA `(.L_x_234) ;  /* 0x0000000000481947 */ /* 0x000fea0003800000 */
[----:B0-----:R-:W0:Y:S01]  /*02d0*/  S2UR UR5, SR_CgaCtaId ;  /* 0x00000000000579c3 */ /* 0x001e220000008800 */
[----:B------:R-:W-:Y:S01]  /*02e0*/  UMOV UR4, 0x400 ;  /* 0x0000040000047882 */ /* 0x000fe20000000000 */
[----:B------:R-:W-:Y:S01]  /*02f0*/  UMOV UR6, 0x1 ;  /* 0x0000000100067882 */ /* 0x000fe20000000000 */
[----:B------:R-:W-:Y:S01]  /*0300*/  UMOV UR9, 0x2 ;  /* 0x0000000200097882 */ /* 0x000fe20000000000 */
[----:B------:R-:W-:-:S04]  /*0310*/  UIADD3 UR6, -UR6, 0x100000, URZ ;  /* 0x0010000006067890 */ /* 0x000fc8000fffe13f */
[----:B------:R-:W-:Y:S02]  /*0320*/  USHF.L.U32 UR7, UR6, 0xb, URZ ;  /* 0x0000000b06077899 */ /* 0x000fe4000800063f */
[----:B------:R-:W-:Y:S01]  /*0330*/  USHF.L.U32 UR6, UR6, 0x1, URZ ;  /* 0x0000000106067899 */ /* 0x000fe2000800063f */
[----:B------:R-:W-:Y:S01]  /*0340*/  ELECT P0, URZ, PT ;  /* 0x00000000003f782f */ /* 0x000fe20003800000 */
[----:B0-----:R-:W-:Y:S02]  /*0350*/  ULEA UR8, UR5, UR4, 0x18 ;  /* 0x0000000405087291 */ /* 0x001fe4000f8ec03f */
[----:B------:R-:W-:-:S04]  /*0360*/  UIADD3 UR4, -UR9, 0x100000, URZ ;  /* 0x0010000009047890 */ /* 0x000fc8000fffe13f */
[----:B------:R-:W-:Y:S02]  /*0370*/  USHF.L.U32 UR5, UR4, 0xb, URZ ;  /* 0x0000000b04057899 */ /* 0x000fe4000800063f */
[----:B------:R-:W-:Y:S01]  /*0380*/  USHF.L.U32 UR4, UR4, 0x1, URZ ;  /* 0x0000000104047899 */ /* 0x000fe2000800063f */
[----:B------:R-:W0:Y:S03]  /*0390*/  FENCE.VIEW.ASYNC.S ;  /* 0x00000000000073c6 */ /* 0x000e260000000000 */
[----:B0-----:R3:W4:Y:S08]  /*03a0*/  SYNCS.EXCH.64 URZ, [UR8+0x22830], UR6 ;  /* 0x02283006083f75b2 */ /* 0x0017300008000100 */
[----:B------:R3:W0:Y:S01]  /*03b0*/  SYNCS.EXCH.64 URZ, [UR8+0x22840], UR4 ;  /* 0x02284004083f75b2 */ /* 0x0006220008000100 */
[----:B------:R3:W0:Y:S01]  /*03c0*/  SYNCS.EXCH.64 URZ, [UR8+0x22838], UR6 ;  /* 0x02283806083f75b2 */ /* 0x0006220008000100 */
[----:B------:R3:W0:Y:S02]  /*03d0*/  SYNCS.EXCH.64 URZ, [UR8+0x22848], UR4 ;  /* 0x02284804083f75b2 */ /* 0x0006240008000100 */
[----:B---3--:R-:W-:Y:S01]  /*03e0*/  NOP ;  /* 0x0000000000007918 */ /* 0x008fe20000000000 */
.L_x_234:
[----:B------:R-:W3:Y:S01]  /*03f0*/  SHFL.IDX PT, R2, R0, RZ, 0x1f ;  /* 0x00001fff00027589 */ /* 0x000ee200000e0000 */
[----:B------:R-:W-:Y:S01]  /*0400*/  NOP ;  /* 0x0000000000007918 */ /* 0x000fe20000000000 */
[----:B---3--:R-:W-:-:S13]  /*0410*/  ISETP.NE.AND P0, PT, R2, RZ, PT ;  /* 0x000000ff0200720c */ /* 0x008fda0003f05270 */
[----:B------:R-:W-:Y:S05]  /*0420*/  @P0 BRA `(.L_x_235) ;  /* 0x0000000000480947 */ /* 0x000fea0003800000 */
[----:B0-----:R-:W0:Y:S01]  /*0430*/  S2UR UR5, SR_CgaCtaId ;  /* 0x00000000000579c3 */ /* 0x001e220000008800 */
[----:B------:R-:W-:Y:S01]  /*0440*/  UMOV UR4, 0x400 ;  /* 0x0000040000047882 */ /* 0x000fe20000000000 */
[----:B------:R-:W-:Y:S01]  /*0450*/  UMOV UR6, 0x1 ;  /* 0x0000000100067882 */ /* 0x000fe20000000000 */
[----:B------:R-:W-:Y:S01]  /*0460*/  UMOV UR7, 0x2 ;  /* 0x0000000200077882 */ /* 0x000fe20000000000 */
[----:B------:R-:W-:Y:S01]  /*0470*/  ELECT P0, URZ, PT ;  /* 0x00000000003f782f */ /* 0x000fe20003800000 */
[----:B0-----:R-:W-:Y:S02]  /*0480*/  ULEA UR8, UR5, UR4, 0x18 ;  /* 0x0000000405087291 */ /* 0x001fe4000f8ec03f */
[----:B------:R-:W-:-:S04]  /*0490*/  UIADD3 UR4, -UR6, 0x100000, URZ ;  /* 0x0010000006047890 */ /* 0x000fc8000fffe13f */
[----:B------:R-:W-:Y:S02]  /*04a0*/  USHF.L.U32 UR5, UR4, 0xb, URZ ;  /* 0x0000000b04057899 */ /* 0x000fe4000800063f */
[----:B------:R-:W-:Y:S02]  /*04b0*/  USHF.L.U32 UR4, UR4, 0x1, URZ ;  /* 0x0000000104047899 */ /* 0x000fe4000800063f */
[----:B------:R-:W-:-:S04]  /*04c0*/  UIADD3 UR6, -UR7, 0x100000, URZ ;  /* 0x0010000007067890 */ /* 0x000fc8000fffe13f */
[----:B------:R-:W-:Y:S02]  /*04d0*/  USHF.L.U32 UR7, UR6, 0xb, URZ ;  /* 0x0000000b06077899 */ /* 0x000fe4000800063f */
[----:B------:R-:W-:Y:S01]  /*04e0*/  USHF.L.U32 UR6, UR6, 0x1, URZ ;  /* 0x0000000106067899 */ /* 0x000fe2000800063f */
[----:B------:R-:W0:Y:S03]  /*04f0*/  FENCE.VIEW.ASYNC.S ;  /* 0x00000000000073c6 */ /* 0x000e260000000000 */
[----:B0-----:R3:W0:Y:S08]  /*0500*/  SYNCS.EXCH.64 URZ, [UR8+0x22850], UR4 ;  /* 0x02285004083f75b2 */ /* 0x0016300008000100 */
[----:B------:R3:W0:Y:S01]  /*0510*/  SYNCS.EXCH.64 URZ, [UR8+0x22860], UR6 ;  /* 0x02286006083f75b2 */ /* 0x0006220008000100 */
[----:B------:R3:W0:Y:S01]  /*0520*/  SYNCS.EXCH.64 URZ, [UR8+0x22858], UR4 ;  /* 0x02285804083f75b2 */ /* 0x0006220008000100 */
[----:B------:R3:W0:Y:S02]  /*0530*/  SYNCS.EXCH.64 URZ, [UR8+0x22868], UR6 ;  /* 0x02286806083f75b2 */ /* 0x0006240008000100 */
[----:B---3--:R-:W-:Y:S01]  /*0540*/  NOP ;  /* 0x0000000000007918 */ /* 0x008fe20000000000 */
.L_x_235:
[----:B------:R-:W3:Y:S01]  /*0550*/  SHFL.IDX PT, R2, R0, RZ, 0x1f ;  /* 0x00001fff00027589 */ /* 0x000ee200000e0000 */
[----:B------:R-:W-:Y:S01]  /*0560*/  NOP ;  /* 0x0000000000007918 */ /* 0x000fe20000000000 */
[----:B---3--:R-:W-:-:S13]  /*0570*/  ISETP.NE.AND P0, PT, R2, RZ, PT ;  /* 0x000000ff0200720c */ /* 0x008fda0003f05270 */
[----:B------:R-:W-:Y:S05]  /*0580*/  @P0 BRA `(.L_x_236) ;  /* 0x0000000000380947 */ /* 0x000fea0003800000 */
[----:B0-----:R-:W0:Y:S01]  /*0590*/  S2UR UR5, SR_CgaCtaId ;  /* 0x00000000000579c3 */ /* 0x001e220000008800 */
[----:B------:R-:W-:Y:S01]  /*05a0*/  UMOV UR4, 0x400 ;  /* 0x0000040000047882 */ /* 0x000fe20000000000 */
[----:B------:R-:W-:Y:S01]  /*05b0*/  UMOV UR7, 0x1 ;  /* 0x0000000100077882 */ /* 0x000fe20000000000 */
[----:B------:R-:W-:Y:S01]  /*05c0*/  ELECT P0, URZ, PT ;  /* 0x00000000003f782f */ /* 0x000fe20003800000 */
[----:B0-----:R-:W-:Y:S02]  /*05d0*/  ULEA UR6, UR5, UR4, 0x18 ;  /* 0x0000000405067291 */ /* 0x001fe4000f8ec03f */
[----:B------:R-:W-:-:S04]  /*05e0*/  UIADD3 UR4, -UR7, 0x100000, URZ ;  /* 0x0010000007047890 */ /* 0x000fc8000fffe13f */
[----:B------:R-:W-:Y:S02]  /*05f0*/  USHF.L.U32 UR5, UR4, 0xb, URZ ;  /* 0x0000000b04057899 */ /* 0x000fe4000800063f */
[----:B------:R-:W-:Y:S01]  /*0600*/  USHF.L.U32 UR4, UR4, 0x1, URZ ;  /* 0x0000000104047899 */ /* 0x000fe2000800063f */
[----:B------:R-:W0:Y:S11]  /*0610*/  FENCE.VIEW.ASYNC.S ;  /* 0x00000000000073c6 */ /* 0x000e360000000000 */
[----:B0-----:R3:W0:Y:S01]  /*0620*/  SYNCS.EXCH.64 URZ, [UR6+0x22870], UR4 ;  /* 0x02287004063f75b2 */ /* 0x0016220008000100 */
[----:B------:R3:W0:Y:S01]  /*0630*/  SYNCS.EXCH.64 URZ, [UR6+0x22880], UR4 ;  /* 0x02288004063f75b2 */ /* 0x0006220008000100 */
[----:B------:R3:W0:Y:S01]  /*0640*/  SYNCS.EXCH.64 URZ, [UR6+0x22878], UR4 ;  /* 0x02287804063f75b2 */ /* 0x0006220008000100 */
[----:B------:R3:W0:Y:S02]  /*0650*/  SYNCS.EXCH.64 URZ, [UR6+0x22888], UR4 ;  /* 0x02288804063f75b2 */ /* 0x0006240008000100 */
[----:B---3--:R-:W-:Y:S01]  /*0660*/  NOP ;  /* 0x0000000000007918 */ /* 0x008fe20000000000 */
.L_x_236:
        /* <DEDUP_REMOVED lines=22> */
.L_x_237:
        /* <DEDUP_REMOVED lines=22> */
.L_x_238:
[----:B------:R-:W-:Y:S01]  /*0930*/  PLOP3.LUT P0, PT, PT, PT, UP0, 0x80, 0x0 ;  /* 0x000000000000781c */ /* 0x000fe20003f0f008 */
[----:B------:R-:W-:Y:S01]  /*0940*/  UMOV UR36, 0x1 ;  /* 0x0000000100247882 */ /* 0x000fe20000000000 */
[----:B------:R-:W-:Y:S01]  /*0950*/  NOP ;  /* 0x0000000000007918 */ /* 0x000fe20000000000 */
[----:B------:R-:W-:Y:S01]  /*0960*/  USEL UR36, UR36, 0x2, !UP0 ;  /* 0x0000000224247887 */ /* 0x000fe2000c000000 */
[----:B------:R-:W-:Y:S01]  /*0970*/  ULDC.64 UR40, c[0x0][0x208] ;  /* 0x0000820000287ab9 */ /* 0x000fe20000000a00 */
[----:B012-4-:R-:W-:Y:S08]  /*0980*/  BAR.SYNC.DEFER_BLOCKING 0x0 ;  /* 0x0000000000007b1d */ /* 0x017ff00000010000 */
[----:B------:R-:W-:Y:S05]  /*0990*/  @!P0 BRA `(.L_x_239) ;  /* 0x0000008400b08947 */ /* 0x000fea0003800000 */
.L_x_240:
[----:B------:R-:W-:-:S08]  /*09a0*/  NOP ;  /* 0x0000000000007918 */ /* 0x000fd00000000000 */
[----:B------:R-:W0:Y:S02]  /*09b0*/  USETMAXREG.TRY_ALLOC.CTAPOOL UP0, 0xf0 ;  /* 0x000000f0000079c8 */ /* 0x000e240008000600 */
[----:B0-----:R-:W-:-:S13]  /*09c0*/  PLOP3.LUT P0, PT, PT, PT, UP0, 0x80, 0x0 ;  /* 0x000000000000781c */ /* 0x001fda0003f0f008 */
[----:B------:R-:W-:Y:S05]  /*09d0*/  @!P0 BRA `(.L_x_240) ;  /* 0xfffffffc00f08947 */ /* 0x000fea000383ffff */
[----:B------:R-:W-:Y:S06]  /*09e0*/  BAR.ARV 0x8, 0x120 ;  /* 0x0204800000007b1d */ /* 0x000fec0000002000 */
[----:B------:R-:W-:Y:S02]  /*09f0*/  ISETP.NE.AND P0, PT, R22, 0x1, PT ;  /* 0x000000011600780c */ /* 0x000fe40003f05270 */
[----:B------:R-:W0:Y:S01]  /*0a00*/  S2UR UR5, SR_CgaCtaId ;  /* 0x00000000000579c3 */ /* 0x000e220000008800 */
[----:B------:R-:W-:-:S10]  /*0a10*/  UMOV UR4, 0x400 ;  /* 0x0000040000047882 */ /* 0x000fd40000000000 */
[----:B------:R-:W-:Y:S08]  /*0a20*/  @!P0 BAR.ARV 0x9, 0x100 ;  /* 0x0244000000008b1d */ /* 0x000ff00000002000 */
[----:B------:R-:W-:Y:S01]  /*0a30*/  BAR.SYNC.DEFER_BLOCKING 0x5, 0x120 ;  /* 0x0144800000007b1d */ /* 0x000fe20000010000 */
[----:B0-----:R-:W-:-:S09]  /*0a40*/  ULEA UR4, UR5, UR4, 0x18 ;  /* 0x0000000405047291 */ /* 0x001fd2000f8ec03f */
[----:B------:R-:W0:Y:S01]  /*0a50*/  LDS.128 R40, [UR4+0x228d0] ;  /* 0x0228d004ff287984 */ /* 0x000e220008000c00 */
[----:B------:R-:W-:Y:S01]  /*0a60*/  ULDC UR4, c[0x0][0xc14] ;  /* 0x0003050000047ab9 */ /* 0x000fe20000000800 */
[----:B------:R-:W-:Y:S06]  /*0a70*/  BAR.ARV 0x4, 0x120 ;  /* 0x0104800000007b1d */ /* 0x000fec0000002000 */
[----:B0-----:R-:W-:-:S13]  /*0a80*/  ISETP.GE.AND P0, PT, R43, UR4, PT ;  /* 0x000000042b007c0c */ /* 0x001fda000bf06270 */
[----:B------:R-:W-:Y:S05]  /*0a90*/  @P0 EXIT ;  /* 0x000000000000094d */ /* 0x000fea0003800000 */
[----:B------:R-:W0:Y:S01]  /*0aa0*/  S2R R0, SR_TID.X ;  /* 0x0000000000007919 */ /* 0x000e220000002100 */
[----:B------:R-:W-:Y:S01]  /*0ab0*/  R2UR UR5, R42 ;  /* 0x000000002a0572ca */ /* 0x000fe200000e0000 */
[----:B------:R-:W-:Y:S01]  /*0ac0*/  ULOP3.LUT UR47, UR36, 0x1, URZ, 0xfc, !UPT ;  /* 0x00000001242f7892 */ /* 0x000fe2000f8efc3f */
[----:B------:R-:W-:Y:S01]  /*0ad0*/  UMOV UR39, URZ ;  /* 0x0000003f00277c82 */ /* 0x000fe20008000000 */
[----:B------:R-:W-:Y:S01]  /*0ae0*/  UMOV UR38, URZ ;  /* 0x0000003f00267c82 */ /* 0x000fe20008000000 */
[----:B------:R-:W-:Y:S01]  /*0af0*/  UMOV UR37, URZ ;  /* 0x0000003f00257c82 */ /* 0x000fe20008000000 */
[----:B0-----:R-:W-:-:S05]  /*0b00*/  VIADD R203, R0, 0xffffff80 ;  /* 0xffffff8000cb7836 */ /* 0x001fca0000000000 */
[----:B------:R-:W-:-:S04]  /*0b10*/  SHF.R.S32.HI R0, RZ, 0x1f, R203 ;  /* 0x0000001fff007819 */ /* 0x000fc800000114cb */
[CC--:B------:R-:W-:Y:S02]  /*0b20*/  LEA.HI R2, R0.reuse, R203.reuse, RZ, 0x7 ;  /* 0x000000cb00027211 */ /* 0x0c0fe400078f38ff */
[----:B------:R-:W-:Y:S02]  /*0b30*/  LEA.HI R3, R0, R203, RZ, 0x4 ;  /* 0x000000cb00037211 */ /* 0x000fe400078f20ff */
[C---:B------:R-:W-:Y:S02]  /*0b40*/  LOP3.LUT R4, R2.reuse, 0xffffff80, RZ, 0xc0, !PT ;  /* 0xffffff8002047812 */ /* 0x040fe400078ec0ff */
[----:B------:R-:W-:Y:S02]  /*0b50*/  SHF.R.S32.HI R23, RZ, 0x7, R2 ;  /* 0x00000007ff177819 */ /* 0x000fe40000011402 */
[----:B------:R-:W-:Y:S01]  /*0b60*/  SHF.R.S32.HI R6, RZ, 0x4, R3 ;  /* 0x00000004ff067819 */ /* 0x000fe20000011403 */
[----:B------:R-:W-:Y:S01]  /*0b70*/  IMAD.IADD R19, R203, 0x1, -R4 ;  /* 0x00000001cb137824 */ /* 0x000fe200078e0a04 */
[----:B------:R-:W-:-:S04]  /*0b80*/  LEA.HI R2, R2, R23, RZ, 0x1 ;  /* 0x0000001702027211 */ /* 0x000fc800078f08ff */
[----:B------:R-:W-:Y:S02]  /*0b90*/  SHF.R.S32.HI R8, RZ, 0x1f, R19 ;  /* 0x0000001fff087819 */ /* 0x000fe40000011413 */
[----:B------:R-:W-:Y:S02]  /*0ba0*/  LOP3.LUT R2, R2, 0x3fffffe, RZ, 0xc0, !PT ;  /* 0x03fffffe02027812 */ /* 0x000fe400078ec0ff */
[CC--:B------:R-:W-:Y:S02]  /*0bb0*/  LEA.HI R7, R8.reuse, R19.reuse, RZ, 0x2 ;  /* 0x0000001308077211 */ /* 0x0c0fe400078f10ff */
[----:B------:R-:W-:Y:S01]  /*0bc0*/  LEA.HI R8, R8, R19, RZ, 0x5 ;  /* 0x0000001308087211 */ /* 0x000fe200078f28ff */
[----:B------:R-:W-:Y:S01]  /*0bd0*/  IMAD.IADD R2, R23, 0x1, -R2 ;  /* 0x0000000117027824 */ /* 0x000fe200078e0a02 */
[--C-:B------:R-:W-:Y:S02]  /*0be0*/  SHF.R.S32.HI R9, RZ, 0x2, R7.reuse ;  /* 0x00000002ff097819 */ /* 0x100fe40000011407 */
[----:B------:R-:W-:-:S02]  /*0bf0*/  SHF.R.S32.HI R4, RZ, 0x1f, R7 ;  /* 0x0000001fff047819 */ /* 0x000fc40000011407 */
[----:B------:R-:W-:Y:S02]  /*0c00*/  SHF.R.S32.HI R8, RZ, 0x5, R8 ;  /* 0x00000005ff087819 */ /* 0x000fe40000011408 */
[----:B------:R-:W-:Y:S02]  /*0c10*/  LEA.HI R5, R4, R9, RZ, 0x3 ;  /* 0x0000000904057211 */ /* 0x000fe400078f18ff */
[CC--:B------:R-:W-:Y:S02]  /*0c20*/  LEA.HI R4, R0.reuse, R203.reuse, RZ, 0x5 ;  /* 0x000000cb00047211 */ /* 0x0c0fe400078f28ff */
[----:B------:R-:W-:Y:S02]  /*0c30*/  LOP3.LUT R10, R5, 0xfffffff8, RZ, 0xc0, !PT ;  /* 0xfffffff8050a7812 */ /* 0x000fe400078ec0ff */
[----:B------:R-:W-:Y:S01]  /*0c40*/  LEA.HI R0, R0, R203, RZ, 0x3 ;  /* 0x000000cb00007211 */ /* 0x000fe200078f18ff */
[----:B------:R-:W-:Y:S01]  /*0c50*/  IMAD.SHL.U32 R5, R4, 0x20, RZ ;  /* 0x0000002004057824 */ /* 0x000fe200078e00ff */
[----:B------:R-:W-:Y:S01]  /*0c60*/  LOP3.LUT R4, R3, 0x3fffff0, RZ, 0xc0, !PT ;  /* 0x03fffff003047812 */ /* 0x000fe200078ec0ff */
[----:B------:R-:W-:Y:S01]  /*0c70*/  IMAD.IADD R9, R9, 0x1, -R10 ;  /* 0x0000000109097824 */ /* 0x000fe200078e0a0a */
[----:B------:R-:W-:-:S02]  /*0c80*/  LEA.HI R3, R3, R6, RZ, 0x1 ;  /* 0x0000000603037211 */ /* 0x000fc400078f08ff */
[----:B------:R-:W-:Y:S01]  /*0c90*/  LOP3.LUT R5, R5, 0xfffffc00, RZ, 0xc0, !PT ;  /* 0xfffffc0005057812 */ /* 0x000fe200078ec0ff */
[----:B------:R-:W-:Y:S01]  /*0ca0*/  IMAD R9, R8, 0x10, R9 ;  /* 0x0000001008097824 */ /* 0x000fe200078e0209 */
[----:B------:R-:W-:Y:S01]  /*0cb0*/  LOP3.LUT R3, R3, 0x1ffffffe, RZ, 0xc0, !PT ;  /* 0x1ffffffe03037812 */ /* 0x000fe200078ec0ff */
[----:B------:R-:W-:Y:S01]  /*0cc0*/  IMAD.IADD R4, R203, 0x1, -R4 ;  /* 0x00000001cb047824 */ /* 0x000fe200078e0a04 */
[----:B------:R-:W-:Y:S01]  /*0cd0*/  LOP3.LUT R200, R7, 0x7ffffffc, RZ, 0xc0, !PT ;  /* 0x7ffffffc07c87812 */ /* 0x000fe200078ec0ff */
[----:B------:R-:W-:Y:S01]  /*0ce0*/  IMAD R201, R2, 0x40, R9 ;  /* 0x0000004002c97824 */ /* 0x000fe200078e0209 */
[----:B------:R-:W-:Y:S01]  /*0cf0*/  LOP3.LUT R2, R0, 0x1ffffff8, RZ, 0xc0, !PT ;  /* 0x1ffffff800027812 */ /* 0x000fe200078ec0ff */
[----:B------:R-:W-:Y:S01]  /*0d00*/  IMAD R4, R4, 0x40, R5 ;  /* 0x0000004004047824 */ /* 0x000fe200078e0205 */
[----:B------:R-:W-:Y:S01]  /*0d10*/  SHF.R.S32.HI R16, RZ, 0x3, R0 ;  /* 0x00000003ff107819 */ /* 0x000fe20000011400 */
[----:B------:R-:W-:Y:S01]  /*0d20*/  IMAD.IADD R3, R6, 0x1, -R3 ;  /* 0x0000000106037824 */ /* 0x000fe200078e0a03 */
[----:B------:R-:W-:Y:S01]  /*0d30*/  IADD3 R200, R19, -R200, RZ ;  /* 0x800000c813c87210 */ /* 0x000fe20007ffe0ff */
[----:B------:R-:W-:-:S02]  /*0d40*/  IMAD.IADD R2, R203, 0x1, -R2 ;  /* 0x00000001cb027824 */ /* 0x000fc400078e0a02 */
[----:B------:R-:W-:Y:S02]  /*0d50*/  IMAD R202, R3, 0x8, R4 ;  /* 0x0000000803ca7824 */ /* 0x000fe400078e0204 */
[----:B------:R-:W-:-:S07]  /*0d60*/  IMAD.SHL.U32 R2, R2, 0x8, RZ ;  /* 0x0000000802027824 */ /* 0x000fce00078e00ff */
.L_x_282:
[----:B0---45:R-:W0:Y:S01]  /*0d70*/  LDC.64 R4, c[0x0][0xc60] ;  /* 0x00031800ff047b82 */ /* 0x031e220000000a00 */
[----:B------:R-:W-:Y:S01]  /*0d80*/  ULDC.64 UR6, c[0x0][0xa28] ;  /* 0x00028a0000067ab9 */ /* 0x000fe20000000a00 */
[----:B------:R-:W-:Y:S01]  /*0d90*/  ULDC.64 UR8, c[0x0][0xa20] ;  /* 0x0002880000087ab9 */ /* 0x000fe20000000a00 */
[----:B------:R-:W-:Y:S01]  /*0da0*/  ULDC UR4, c[0x0][0x404] ;  /* 0x0001010000047ab9 */ /* 0x000fe20000000800 */
[----:B0-----:R-:W-:-:S06]  /*0db0*/  IMAD.WIDE R4, R43, 0x4, R4 ;  /* 0x000000042b047825 */ /* 0x001fcc00078e0204 */
[----:B--2---:R-:W2:Y:S01]  /*0dc0*/  LDG.E R4, desc[UR40][R4.64] ;  /* 0x0000002804047981 */ /* 0x004ea2000c1e1900 */
[----:B------:R-:W-:Y:S02]  /*0dd0*/  UISETP.NE.U32.AND UP0, UPT, UR6, URZ, UPT ;  /* 0x0000003f0600728c */ /* 0x000fe4000bf05070 */
[----:B------:R-:W-:Y:S02]  /*0de0*/  UISETP.NE.U32.AND UP1, UPT, UR8, URZ, UPT ;  /* 0x0000003f0800728c */ /* 0x000fe4000bf25070 */
[----:B------:R-:W-:Y:S02]  /*0df0*/  UISETP.NE.AND.EX UP0, UPT, UR7, URZ, UPT, UP0 ;  /* 0x0000003f0700728c */ /* 0x000fe4000bf05300 */
[----:B------:R-:W-:-:S04]  /*0e00*/  UISETP.NE.AND.EX UP1, UPT, UR9, URZ, UPT, UP1 ;  /* 0x0000003f0900728c */ /* 0x000fc8000bf25310 */
[----:B------:R-:W-:Y:S02]  /*0e10*/  PLOP3.LUT P0, PT, PT, PT, UP0, 0x80, 0x0 ;  /* 0x000000000000781c */ /* 0x000fe40003f0f008 */
[----:B------:R-:W-:Y:S02]  /*0e20*/  PLOP3.LUT P1, PT, PT, PT, UP1, 0x80, 0x0 ;  /* 0x000000000000781c */ /* 0x000fe40003f2f018 */
[----:B--2---:R-:W-:-:S13]  /*0e30*/  R2UR UR46, R4 ;  /* 0x00000000042e72ca */ /* 0x004fda00000e0000 */
[----:B------:R-:W-:Y:S02]  /*0e40*/  USHF.R.S32.HI UR45, URZ, 0x1f, UR46 ;  /* 0x0000001f3f2d7899 */ /* 0x000fe4000801142e */
[----:B------:R-:W-:Y:S02]  /*0e50*/  @UP0 ULEA UR6, UP2, UR46, UR6, 0x2 ;  /* 0x000000062e060291 */ /* 0x000fe4000f84103f */
[----:B------:R-:W-:Y:S02]  /*0e60*/  @UP1 ULEA UR8, UP3, UR46, UR8, 0x2 ;  /* 0x000000082e081291 */ /* 0x000fe4000f86103f */
[----:B------:R-:W-:Y:S02]  /*0e70*/  @UP0 ULEA.HI.X UR7, UR46, UR7, UR45, 0x2, UP2 ;  /* 0x000000072e070291 */ /* 0x000fe400090f142d */
[----:B------:R-:W-:Y:S01]  /*0e80*/  @UP1 ULEA.HI.X UR9, UR46, UR9, UR45, 0x2, UP3 ;  /* 0x000000092e091291 */ /* 0x000fe200098f142d */
[----:B------:R-:W-:Y:S02]  /*0e90*/  IMAD.U32 R4, RZ, RZ, UR6 ;  /* 0x00000006ff047e24 */ /* 0x000fe4000f8e00ff */
[----:B---3--:R-:W-:-:S02]  /*0ea0*/  IMAD.U32 R6, RZ, RZ, UR8 ;  /* 0x00000008ff067e24 */ /* 0x008fc4000f8e00ff */
[----:B------:R-:W-:Y:S01]  /*0eb0*/  IMAD.U32 R5, RZ, RZ, UR7 ;  /* 0x00000007ff057e24 */ /* 0x000fe2000f8e00ff */
[----:B------:R-:W-:Y:S01]  /*0ec0*/  ULDC.64 UR6, c[0x0][0x3f8] ;  /* 0x0000fe0000067ab9 */ /* 0x000fe20000000a00 */
[----:B------:R-:W-:-:S03]  /*0ed0*/  IMAD.U32 R7, RZ, RZ, UR9 ;  /* 0x00000009ff077e24 */ /* 0x000fc6000f8e00ff */
[----:B------:R-:W2:Y:S04]  /*0ee0*/  @P0 LDG.E R4, desc[UR40][R4.64] ;  /* 0x0000002804040981 */ /* 0x000ea8000c1e1900 */
[----:B------:R-:W3:Y:S01]  /*0ef0*/  @P1 LDG.E R6, desc[UR40][R6.64] ;  /* 0x0000002806061981 */ /* 0x000ee2000c1e1900 */
[----:B------:R-:W-:Y:S01]  /*0f00*/  UISETP.NE.U32.AND UP0, UPT, UR6, URZ, UPT ;  /* 0x0000003f0600728c */ /* 0x000fe2000bf05070 */
[----:B------:R-:W-:Y:S01]  /*0f10*/  IMAD.MOV.U32 R18, RZ, RZ, R41 ;  /* 0x000000ffff127224 */ /* 0x000fe200078e0029 */
[----:B------:R-:W-:Y:S01]  /*0f20*/  UMOV UR43, URZ ;  /* 0x0000003f002b7c82 */ /* 0x000fe20008000000 */
[----:B------:R-:W-:Y:S01]  /*0f30*/  ULDC UR6, c[0x0][0x2e0] ;  /* 0x0000b80000067ab9 */ /* 0x000fe20000000800 */
[----:B------:R-:W-:Y:S01]  /*0f40*/  UISETP.NE.AND.EX UP0, UPT, UR7, URZ, UPT, UP0 ;  /* 0x0000003f0700728c */ /* 0x000fe2000bf05300 */
[----:B------:R-:W-:Y:S01]  /*0f50*/  CS2R R44, SRZ ;  /* 0x00000000002c7805 */ /* 0x000fe2000001ff00 */
[----:B------:R-:W-:Y:S01]  /*0f60*/  UMOV UR44, UR5 ;  /* 0x00000005002c7c82 */ /* 0x000fe20008000000 */
[----:B------:R-:W-:Y:S01]  /*0f70*/  CS2R R150, SRZ ;  /* 0x0000000000967805 */ /* 0x000fe2000001ff00 */
[----:B------:R-:W-:Y:S01]  /*0f80*/  USEL UR4, UR4, 0x1, UP0 ;  /* 0x0000000104047887 */ /* 0x000fe20008000000 */
[----:B------:R-:W-:-:S02]  /*0f90*/  CS2R R148, SRZ ;  /* 0x0000000000947805 */ /* 0x000fc4000001ff00 */
[----:B------:R-:W-:Y:S02]  /*0fa0*/  CS2R R146, SRZ ;  /* 0x0000000000927805 */ /* 0x000fe4000001ff00 */
[----:B------:R-:W-:Y:S01]  /*0fb0*/  CS2R R144, SRZ ;  /* 0x0000000000907805 */ /* 0x000fe2000001ff00 */
[----:B------:R-:W-:Y:S01]  /*0fc0*/  UIMAD UR4, UR4, UR6, URZ ;  /* 0x00000006040472a4 */ /* 0x000fe2000f8e023f */
[----:B------:R-:W-:Y:S02]  /*0fd0*/  CS2R R142, SRZ ;  /* 0x00000000008e7805 */ /* 0x000fe4000001ff00 */
[----:B------:R-:W-:Y:S02]  /*0fe0*/  CS2R R140, SRZ ;  /* 0x00000000008c7805 */ /* 0x000fe4000001ff00 */
[----:B------:R-:W-:Y:S02]  /*0ff0*/  CS2R R138, SRZ ;  /* 0x00000000008a7805 */ /* 0x000fe4000001ff00 */
[----:B------:R-:W-:-:S02]  /*1000*/  CS2R R136, SRZ ;  /* 0x0000000000887805 */ /* 0x000fc4000001ff00 */
[----:B------:R-:W-:Y:S02]  /*1010*/  CS2R R134, SRZ ;  /* 0x0000000000867805 */ /* 0x000fe4000001ff00 */
[----:B------:R-:W-:Y:S02]  /*1020*/  CS2R R132, SRZ ;  /* 0x0000000000847805 */ /* 0x000fe4000001ff00 */
        /* <DEDUP_REMOVED lines=32> */
[----:B-1----:R-:W-:Y:S02]  /*1230*/  CS2R R68, SRZ ;  /* 0x0000000000447805 */ /* 0x002fe4000001ff00 */
[----:B------:R-:W-:-:S02]  /*1240*/  CS2R R166, SRZ ;  /* 0x0000000000a67805 */ /* 0x000fc4000001ff00 */
[----:B------:R-:W-:Y:S01]  /*1250*/  CS2R R154, SRZ ;  /* 0x00000000009a7805 */ /* 0x000fe2000001ff00 */
[----:B------:R-:W-:Y:S01]  /*1260*/  IMAD.MOV.U32 R28, RZ, RZ, RZ ;  /* 0x000000ffff1c7224 */ /* 0x000fe200078e00ff */
[----:B------:R-:W-:Y:S01]  /*1270*/  CS2R R60, SRZ ;  /* 0x00000000003c7805 */ /* 0x000fe2000001ff00 */
[----:B------:R-:W-:Y:S01]  /*1280*/  IMAD.MOV.U32 R3, RZ, RZ, RZ ;  /* 0x000000ffff037224 */ /* 0x000fe200078e00ff */
[----:B------:R-:W-:Y:S02]  /*1290*/  CS2R R24, SRZ ;  /* 0x0000000000187805 */ /* 0x000fe4000001ff00 */
[----:B------:R-:W-:Y:S02]  /*12a0*/  CS2R R168, SRZ ;  /* 0x0000000000a87805 */ /* 0x000fe4000001ff00 */
[----:B------:R-:W-:Y:S02]  /*12b0*/  CS2R R156, SRZ ;  /* 0x00000000009c7805 */ /* 0x000fe4000001ff00 */
[----:B------:R-:W-:-:S02]  /*12c0*/  CS2R R14, SRZ ;  /* 0x00000000000e7805 */ /* 0x000fc4000001ff00 */
[----:B------:R-:W-:Y:S02]  /*12d0*/  CS2R R12, SRZ ;  /* 0x00000000000c7805 */ /* 0x000fe4000001ff00 */
[----:B------:R-:W-:Y:S02]  /*12e0*/  CS2R R170, SRZ ;  /* 0x0000000000aa7805 */ /* 0x000fe4000001ff00 */
[----:B------:R-:W-:Y:S02]  /*12f0*/  CS2R R158, SRZ ;  /* 0x00000000009e7805 */ /* 0x000fe4000001ff00 */
[----:B------:R-:W-:Y:S01]  /*1300*/  CS2R R10, SRZ ;  /* 0x00000000000a7805 */ /* 0x000fe2000001ff00 */
[----:B------:R-:W-:Y:S01]  /*1310*/  IMAD.MOV.U32 R8, RZ, RZ, RZ ;  /* 0x000000ffff087224 */ /* 0x000fe200078e00ff */
[----:B--2---:R-:W-:Y:S02]  /*1320*/  @P0 R2UR UR43, R4 ;  /* 0x00000000042b02ca */ /* 0x004fe400000e0000 */
[----:B------:R-:W-:-:S02]  /*1330*/  PLOP3.LUT P0, PT, PT, PT, PT, 0x80, 0x0 ;  /* 0x000000000000781c */ /* 0x000fc40003f0f070 */
[----:B---3--:R-:W-:Y:S01]  /*1340*/  @P1 R2UR UR4, R6 ;  /* 0x00000000060412ca */ /* 0x008fe200000e0000 */
[----:B------:R-:W-:-:S14]  /*1350*/  @P1 BRA `(.L_x_241) ;  /* 0x0000000000341947 */ /* 0x000fdc0003800000 */
[----:B------:R-:W-:Y:S02]  /*1360*/  ULDC.64 UR6, c[0x0][0xa08] ;  /* 0x0002820000067ab9 */ /* 0x000fe40000000a00 */
[----:B------:R-:W-:-:S04]  /*1370*/  ISETP.NE.U32.AND P1, PT, RZ, UR6, PT ;  /* 0x00000006ff007c0c */ /* 0x000fc8000bf25070 */
[----:B------:R-:W-:-:S13]  /*1380*/  ISETP.NE.AND.EX P1, PT, RZ, UR7, PT, P1 ;  /* 0x00000007ff007c0c */ /* 0x000fda000bf25310 */
[----:B------:R-:W-:Y:S05]  /*1390*/  @!P1 BRA `(.L_x_241) ;  /* 0x0000000000249947 */ /* 0x000fea0003800000 */
[----:B------:R-:W-:Y:S02]  /*13a0*/  ULDC.64 UR4, c[0x0][0xa08] ;  /* 0x0002820000047ab9 */ /* 0x000fe40000000a00 */
[----:B------:R-:W-:-:S06]  /*13b0*/  UIMAD.WIDE UR4, UR46, 0x4, UR4 ;  /* 0x000000042e0478a5 */ /* 0x000fcc000f8e0204 */
[----:B------:R-:W-:Y:S02]  /*13c0*/  IMAD.U32 R4, RZ, RZ, UR4 ;  /* 0x00000004ff047e24 */ /* 0x000fe4000f8e00ff */
[----:B------:R-:W-:-:S05]  /*13d0*/  IMAD.U32 R5, RZ, RZ, UR5 ;  /* 0x00000005ff057e24 */ /* 0x000fca000f8e00ff */
[----:B------:R-:W2:Y:S04]  /*13e0*/  LDG.E R6, desc[UR40][R4.64] ;  /* 0x0000002804067981 */ /* 0x000ea8000c1e1900 */
[----:B------:R-:W3:Y:S01]  /*13f0*/  LDG.E R0, desc[UR40][R4.64+0x4] ;  /* 0x0000042804007981 */ /* 0x000ee2000c1e1900 */
[----:B--2---:R-:W-:Y:S02]  /*1400*/  R2UR UR4, R6 ;  /* 0x00000000060472ca */ /* 0x004fe400000e0000 */
[----:B---3--:R-:W-:-:S13]  /*1410*/  R2UR UR5, R0 ;  /* 0x00000000000572ca */ /* 0x008fda00000e0000 */
[----:B------:R-:W-:-:S12]  /*1420*/  UIADD3 UR4, -UR4, UR5, URZ ;  /* 0x0000000504047290 */ /* 0x000fd8000fffe13f */
.L_x_241:
[----:B------:R-:W-:Y:S01]  /*1430*/  UIADD3 UR43, -UR43, UR4, URZ ;  /* 0x000000042b2b7290 */ /* 0x000fe2000fffe13f */
[----:B------:R-:W-:Y:S01]  /*1440*/  IMAD.MOV.U32 R9, RZ, RZ, RZ ;  /* 0x000000ffff097224 */ /* 0x000fe200078e00ff */
[----:B------:R-:W-:Y:S02]  /*1450*/  CS2R R174, SRZ ;  /* 0x0000000000ae7805 */ /* 0x000fe4000001ff00 */
[----:B------:R-:W-:Y:S01]  /*1460*/  CS2R R172, SRZ ;  /* 0x0000000000ac7805 */ /* 0x000fe2000001ff00 */
[----:B------:R-:W-:Y:S01]  /*1470*/  UISETP.GE.AND UP0, UPT, UR43, 0x1, UPT ;  /* 0x000000012b00788c */ /* 0x000fe2000bf06270 */
[----:B------:R-:W-:Y:S01]  /*1480*/  CS2R R36, SRZ ;  /* 0x0000000000247805 */ /* 0x000fe2000001ff00 */
[----:B------:R-:W-:Y:S01]  /*1490*/  UIADD3 UR4, UR43, 0x5f, URZ ;  /* 0x0000005f2b047890 */ /* 0x000fe2000fffe03f */
[----:B------:R-:W-:Y:S02]  /*14a0*/  CS2R R176, SRZ ;  /* 0x0000000000b07805 */ /* 0x000fe4000001ff00 */
[----:B------:R-:W-:Y:S01]  /*14b0*/  CS2R R32, SRZ ;  /* 0x0000000000207805 */ /* 0x000fe2000001ff00 */
[----:B------:R-:W-:Y:S01]  /*14c0*/  IMAD.MOV.U32 R26, RZ, RZ, RZ ;  /* 0x000000ffff1a7224 */ /* 0x000fe200078e00ff */
[----:B------:R-:W-:Y:S01]  /*14d0*/  PLOP3.LUT P1, PT, PT, PT, UP0, 0x80, 0x0 ;  /* 0x000000000000781c */ /* 0x000fe20003f2f008 */
[----:B------:R-:W-:Y:S01]  /*14e0*/  UIMAD.WIDE UR4, UR4, 0x2aaaaaab, URZ ;  /* 0x2aaaaaab040478a5 */ /* 0x000fe2000f8e023f */
[----:B------:R-:W-:Y:S01]  /*14f0*/  IMAD.MOV.U32 R29, RZ, RZ, RZ ;  /* 0x000000ffff1d7224 */ /* 0x000fe200078e00ff */
[----:B------:R-:W-:Y:S01]  /*1500*/  MOV R179, RZ ;  /* 0x000000ff00b37202 */ /* 0x000fe20000000f00 */
[----:B------:R-:W-:Y:S01]  /*1510*/  IMAD.MOV.U32 R6, RZ, RZ, RZ ;  /* 0x000000ffff067224 */ /* 0x000fe200078e00ff */
[----:B------:R-:W-:Y:S01]  /*1520*/  USHF.R.U32.HI UR42, URZ, 0x1f, UR5 ;  /* 0x0000001f3f2a7899 */ /* 0x000fe20008011605 */
[----:B------:R-:W-:-:S03]  /*1530*/  CS2R R4, SRZ ;  /* 0x0000000000047805 */ /* 0x000fc6000001ff00 */
[----:B------:R-:W-:-:S04]  /*1540*/  ULEA.HI.SX32 UR42, UR5, UR42, 0x1c ;  /* 0x0000002a052a7291 */ /* 0x000fc8000f8fe23f */
[----:B------:R-:W-:Y:S08]  /*1550*/  @!P1 BRA `(.L_x_242) ;  /* 0x0000005000149947 */ /* 0x000ff00003800000 */
[----:B------:R-:W0:Y:S01]  /*1560*/  SHFL.IDX PT, R0, R23, RZ, 0x1f ;  /* 0x00001fff17007589 */ /* 0x000e2200000e0000 */
[----:B------:R-:W1:Y:S01]  /*1570*/  S2UR UR7, SR_CgaCtaId ;  /* 0x00000000000779c3 */ /* 0x000e620000008800 */
[----:B------:R-:W-:Y:S01]  /*1580*/  UMOV UR6, 0x400 ;  /* 0x0000040000067882 */ /* 0x000fe20000000000 */
[----:B0-----:R-:W-:Y:S01]  /*1590*/  R2UR UR4, R0 ;  /* 0x00000000000472ca */ /* 0x001fe200000e0000 */
[----:B-1----:R-:W-:-:S04]  /*15a0*/  ULEA UR6, UR7, UR6, 0x18 ;  /* 0x0000000607067291 */ /* 0x002fc8000f8ec03f */
[----:B------:R-:W-:-:S04]  /*15b0*/  UIADD3 UR6, UR6, 0x18400, URZ ;  /* 0x0001840006067890 */ /* 0x000fc8000fffe03f */
[----:B------:R-:W-:-:S04]  /*15c0*/  ULOP3.LUT UP0, URZ, UR6, 0x1bf, URZ, 0xc0, !UPT ;  /* 0x000001bf063f7892 */ /* 0x000fc8000f80c03f */
[----:B------:R-:W-:Y:S02]  /*15d0*/  ULEA.HI UR5, UR4, UR4, URZ, 0x1 ;  /* 0x0000000404057291 */ /* 0x000fe4000f8f083f */
[----:B------:R-:W-:Y:S02]  /*15e0*/  PLOP3.LUT P0, PT, PT, PT, UP0, 0x80, 0x0 ;  /* 0x000000000000781c */ /* 0x000fe40003f0f008 */
[----:B------:R-:W-:-:S04]  /*15f0*/  ULOP3.LUT UR5, UR5, 0x1e, URZ, 0xc0, !UPT ;  /* 0x0000001e05057892 */ /* 0x000fc8000f8ec03f */
[----:B------:R-:W-:-:S04]  /*1600*/  UIADD3 UR5, UR4, -UR5, URZ ;  /* 0x8000000504057290 */ /* 0x000fc8000fffe03f */
[----:B------:R-:W-:-:S04]  /*1610*/  ULEA UR5, UR5, UR6, 0xd ;  /* 0x0000000605057291 */ /* 0x000fc8000f8e683f */
[----:B------:R-:W-:-:S04]  /*1620*/  USHF.R.U32.HI UR5, URZ, 0x4, UR5 ;  /* 0x000000043f057899 */ /* 0x000fc80008011605 */
[----:B------:R-:W-:Y:S01]  /*1630*/  ULOP3.LUT UR48, UR5, 0x3fff, URZ, 0xc0, !UPT ;  /* 0x00003fff05307892 */ /* 0x000fe2000f8ec03f */
[----:B------:R-:W-:Y:S11]  /*1640*/  @!P0 BRA `(.L_x_243) ;  /* 0x0000000000408947 */ /* 0x000ff60003800000 */
[----:B------:R-:W-:Y:S01]  /*1650*/  MOV R0, 0x0 ;  /* 0x0000000000007802 */ /* 0x000fe20000000f00 */
[----:B------:R-:W-:Y:S01]  /*1660*/  ULDC.64 UR4, c[0x4][0x90] ;  /* 0x0100240000047ab9 */ /* 0x000fe20000000a00 */
[----:B------:R-:W-:Y:S01]  /*1670*/  ULDC.64 UR6, c[0x4][0x28] ;  /* 0x01000a0000067ab9 */ /* 0x000fe20000000a00 */
[----:B------:R-:W-:Y:S01]  /*1680*/  IMAD.U32 R4, RZ, RZ, UR4 ;  /* 0x00000004ff047e24 */ /* 0x000fe2000f8e00ff */
[----:B------:R0:W1:Y:S01]  /*1690*/  LDC.64 R14, c[0x4][R0] ;  /* 0x01000000000e7b82 */ /* 0x0000620000000a00 */
[----:B------:R-:W-:Y:S01]  /*16a0*/  IMAD.U32 R5, RZ, RZ, UR5 ;  /* 0x00000005ff057e24 */ /* 0x000fe2000f8e00ff */
[----:B------:R-:W-:Y:S01]  /*16b0*/  ULDC.64 UR4, c[0x4][0x98] ;  /* 0x0100260000047ab9 */ /* 0x000fe20000000a00 */
[----:B------:R-:W-:Y:S02]  /*16c0*/  IMAD.U32 R10, RZ, RZ, UR6 ;  /* 0x00000006ff0a7e24 */ /* 0x000fe4000f8e00ff */
[----:B------:R-:W-:Y:S02]  /*16d0*/  IMAD.U32 R6, RZ, RZ, UR4 ;  /* 0x00000004ff067e24 */ /* 0x000fe4000f8e00ff */
[----:B------:R-:W-:-:S02]  /*16e0*/  IMAD.U32 R7, RZ, RZ, UR5 ;  /* 0x00000005ff077e24 */ /* 0x000fc4000f8e00ff */
[----:B------:R-:W-:Y:S02]  /*16f0*/  IMAD.U32 R11, RZ, RZ, UR7 ;  /* 0x00000007ff0b7e24 */ /* 0x000fe4000f8e00ff */
[----:B------:R-:W-:Y:S02]  /*1700*/  IMAD.MOV.U32 R8, RZ, RZ, 0x70 ;  /* 0x00000070ff087424 */ /* 0x000fe400078e00ff */
[----:B------:R-:W-:Y:S02]  /*1710*/  IMAD.MOV.U32 R12, RZ, RZ, 0x1 ;  /* 0x00000001ff0c7424 */ /* 0x000fe400078e00ff */
[----:B0-----:R-:W-:-:S07]  /*1720*/  IMAD.MOV.U32 R13, RZ, RZ, RZ ;  /* 0x000000ffff0d7224 */ /* 0x001fce00078e00ff */
[----:B------:R-:W-:-:S07]  /*1730*/  LEPC R20, `(.L_x_243) ;  /* 0x000000001014794e */ /* 0x000fce0000000000 */
[----:B-1----:R-:W-:Y:S05]  /*1740*/  CALL.ABS.NOINC R14 ;  /* 0x000000000e007343 */ /* 0x002fea0003c00000 */
.L_x_243:
[----:B------:R-:W0:Y:S01]  /*1750*/  S2R R3, SR_CgaCtaId ;  /* 0x0000000000037919 */ /* 0x000e220000008800 */
[----:B------:R-:W-:Y:S01]  /*1760*/  ULEA.HI UR4, UR39, UR39, URZ, 0x1 ;  /* 0x0000002727047291 */ /* 0x000fe2000f8f083f */
[----:B------:R-:W-:Y:S01]  /*1770*/  MOV R6, 0x400 ;  /* 0x0000040000067802 */ /* 0x000fe20000000f00 */
[----:B------:R-:W-:Y:S02]  /*1780*/  VIADD R9, R22, 0x8 ;  /* 0x0000000816097836 */ /* 0x000fe40000000000 */
[----:B------:R-:W-:-:S04]  /*1790*/  ULOP3.LUT UR4, UR4, 0xfffffffe, URZ, 0xc0, !UPT ;  /* 0xfffffffe04047892 */ /* 0x000fc8000f8ec03f */
[----:B------:R-:W-:-:S06]  /*17a0*/  UIADD3 UR4, UR39, -UR4, URZ ;  /* 0x8000000427047290 */ /* 0x000fcc000fffe03f */
[----:B------:R-:W-:Y:S01]  /*17b0*/  IMAD.U32 R0, RZ, RZ, UR4 ;  /* 0x00000004ff007e24 */ /* 0x000fe2000f8e00ff */
[----:B0-----:R-:W-:-:S04]  /*17c0*/  LEA R6, R3, R6, 0x18 ;  /* 0x0000000603067211 */ /* 0x001fc800078ec0ff */
[----:B------:R-:W-:-:S04]  /*17d0*/  SHF.L.U32 R3, R0, 0x1f, RZ ;  /* 0x0000001f00037819 */ /* 0x000fc800000006ff */
[----:B------:R-:W0:Y:S02]  /*17e0*/  SYNCS.PHASECHK.TRANS64.TRYWAIT P0, [R6+URZ+0x22800], R3 ;  /* 0x02280003060075a7 */ /* 0x000e24000800017f */
[----:B0-----:R-:W-:Y:S05]  /*17f0*/  @!P0 BRA `(.L_x_244) ;  /* 0x000000bc00cc8947 */ /* 0x001fea0003800000 */
.L_x_366:
[----:B------:R-:W-:Y:S01]  /*1800*/  IMAD.U32 R0, RZ, RZ, UR47 ;  /* 0x0000002fff007e24 */ /* 0x000fe2000f8e00ff */
[----:B------:R-:W-:Y:S05]  /*1810*/  WARPSYNC.ALL ;  /* 0x0000000000007948 */ /* 0x000fea0003800000 */
[----:B------:R1:W-:Y:S01]  /*1820*/  BAR.SYNC.DEFER_BLOCKING R9, 0x100 ;  /* 0x000400090000751d */ /* 0x0003e20000010000 */
[----:B------:R-:W-:-:S13]  /*1830*/  ISETP.NE.AND P0, PT, R0, 0x3, PT ;  /* 0x000000030000780c */ /* 0x000fda0003f05270 */
[----:B-1----:R-:W-:Y:S05]  /*1840*/  @!P0 BRA `(.L_x_245) ;  /* 0x0000000000048947 */ /* 0x002fea0003800000 */
[----:B------:R-:W-:Y:S01]  /*1850*/  BPT.TRAP 0x1 ;  /* 0x000000040000795c */ /* 0x000fe20000300000 */
.L_x_245:
[----:B------:R-:W-:Y:S02]  /*1860*/  IMAD.U32 R5, RZ, RZ, UR37 ;  /* 0x00000025ff057e24 */ /* 0x000fe4000f8e00ff */
[----:B------:R-:W-:-:S03]  /*1870*/  IMAD.U32 R10, RZ, RZ, UR38 ;  /* 0x00000026ff0a7e24 */ /* 0x000fc6000f8e00ff */
[----:B------:R-:W-:Y:S02]  /*1880*/  LEA R5, R5, R6, 0x3 ;  /* 0x0000000605057211 */ /* 0x000fe400078e18ff */
[----:B------:R-:W-:-:S04]  /*1890*/  SHF.L.U32 R10, R10, 0x1f, RZ ;  /* 0x0000001f0a0a7819 */ /* 0x000fc800000006ff */
[----:B------:R1:W2:Y:S01]  /*18a0*/  SYNCS.PHASECHK.TRANS64.TRYWAIT P1, [R5+URZ+0x22830], R10 ;  /* 0x0228300a050075a7 */ /* 0x0002a2000802017f */
[----:B------:R-:W-:Y:S05]  /*18b0*/  @!P0 BRA `(.L_x_246) ;  /* 0x0000000000048947 */ /* 0x000fea0003800000 */
[----:B------:R-:W-:Y:S01]  /*18c0*/  BPT.TRAP 0x1 ;  /* 0x000000040000795c */ /* 0x000fe20000300000 */
.L_x_246:
[----:B--2---:R-:W-:Y:S05]  /*18d0*/  @P1 BRA `(.L_x_247) ;  /* 0x0000000000081947 */ /* 0x004fea0003800000 */
[----:B------:R-:W2:Y:S02]  /*18e0*/  SYNCS.PHASECHK.TRANS64.TRYWAIT P1, [R5+URZ+0x22830], R10 ;  /* 0x0228300a050075a7 */ /* 0x000ea4000802017f */
[----:B--2---:R-:W-:Y:S05]  /*18f0*/  @!P1 BRA `(.L_x_248) ;  /* 0x000000bc00a09947 */ /* 0x004fea0003800000 */
.L_x_247:
[----:B------:R-:W-:Y:S01]  /*1900*/  R2UR UR4, R6 ;  /* 0x00000000060472ca */ /* 0x000fe200000e0000 */
[----:B------:R-:W-:Y:S01]  /*1910*/  WARPGROUP.ARRIVE ;  /* 0x00000000000079c5 */ /* 0x000fe20000000000 */
[----:B------:R-:W-:Y:S01]  /*1920*/  UMOV UR5, 0x40000040 ;  /* 0x4000004000057882 */ /* 0x000fe20000000000 */
[----:B------:R-:W-:Y:S01]  /*1930*/  UMOV UR7, 0x40000040 ;  /* 0x4000004000077882 */ /* 0x000fe20000000000 */
[----:B------:R-:W-:Y:S01]  /*1940*/  UMOV UR9, 0x40000040 ;  /* 0x4000004000097882 */ /* 0x000fe20000000000 */
[----:B------:R-:W-:Y:S01]  /*1950*/  UMOV UR11, 0x40000040 ;  /* 0x40000040000b7882 */ /* 0x000fe20000000000 */
[----:B------:R-:W-:Y:S01]  /*1960*/  UMOV UR13, 0x40000040 ;  /* 0x40000040000d7882 */ /* 0x000fe20000000000 */
[----:B------:R-:W-:Y:S01]  /*1970*/  UMOV UR15, 0x40000040 ;  /* 0x40000040000f7882 */ /* 0x000fe20000000000 */
[----:B------:R-:W-:Y:S01]  /*1980*/  UMOV UR17, 0x40000040 ;  /* 0x4000004000117882 */ /* 0x000fe20000000000 */
[----:B------:R-:W-:Y:S01]  /*1990*/  UMOV UR19, 0x40000040 ;  /* 0x4000004000137882 */ /* 0x000fe20000000000 */
[----:B------:R-:W-:Y:S01]  /*19a0*/  P2R R72, PR, RZ, 0x1 ;  /* 0x00000001ff487803 */ /* 0x000fe20000000000 */
[----:B------:R-:W3:Y:S02]  /*19b0*/  S2R R73, SR_TID.X ;  /* 0x0000000000497919 */ /* 0x000ee40000002100 */
[----:B------:R-:W-:-:S04]  /*19c0*/  UIADD3 UR4, UR4, 0x1c400, URZ ;  /* 0x0001c40004047890 */ /* 0x000fc8000fffe03f */
[----:B------:R-:W-:-:S04]  /*19d0*/  USHF.R.U32.HI UR4, URZ, 0x4, UR4 ;  /* 0x000000043f047899 */ /* 0x000fc80008011604 */
[----:B------:R-:W-:-:S04]  /*19e0*/  ULOP3.LUT UR4, UR4, 0x3fff, URZ, 0xc0, !UPT ;  /* 0x00003fff04047892 */ /* 0x000fc8000f8ec03f */
[----:B------:R-:W-:Y:S02]  /*19f0*/  ULOP3.LUT UR20, UR4, 0x10000, URZ, 0xfc, !UPT ;  /* 0x0001000004147892 */ /* 0x000fe4000f8efc3f */
[----:B------:R-:W-:Y:S02]  /*1a00*/  ULOP3.LUT UR4, UR48, 0x10000, URZ, 0xfc, !UPT ;  /* 0x0001000030047892 */ /* 0x000fe4000f8efc3f */
[----:B------:R-:W-:Y:S02]  /*1a10*/  UIMAD UR6, UR37, 0x300, UR20 ;  /* 0x00000300250678a4 */ /* 0x000fe4000f8e0214 */
[----:B------:R-:W-:Y:S02]  /*1a20*/  UIADD3 UR8, UR4, 0x2, URZ ;  /* 0x0000000204087890 */ /* 0x000fe4000fffe03f */
[----:B------:R-:W-:Y:S02]  /*1a30*/  UIADD3 UR10, UR6, 0x2, URZ ;  /* 0x00000002060a7890 */ /* 0x000fe4000fffe03f */
[----:B------:R-:W-:-:S02]  /*1a40*/  UIADD3 UR12, UR4, 0x4, URZ ;  /* 0x00000004040c7890 */ /* 0x000fc4000fffe03f */
[----:B------:R-:W-:Y:S02]  /*1a50*/  UIADD3 UR14, UR6, 0x4, URZ ;  /* 0x00000004060e7890 */ /* 0x000fe4000fffe03f */
[----:B------:R-:W-:Y:S01]  /*1a60*/  HGMMA.64x96x16.F32 R24, gdesc[UR4], RZ, !UPT, gsb0 ;  /* 0x01600000041879f0 */ /* 0x000fe2000c0008ff */
[----:B------:R-:W-:Y:S02]  /*1a70*/  UIADD3 UR16, UR4, 0x6, URZ ;  /* 0x0000000604107890 */ /* 0x000fe4000fffe03f */
[----:B------:R-:W-:Y:S01]  /*1a80*/  UIADD3 UR18, UR6, 0x6, URZ ;  /* 0x0000000606127890 */ /* 0x000fe2000fffe03f */
        /* <DEDUP_REMOVED lines=42> */
[----:B------:R-:W-:Y:S01]  /*1d30*/  FMUL.FTZ R38, R38, UR7 ;  /* 0x0000000726267c20 */ /* 0x000fe20008410000 */
[----:B------:R-:W-:Y:S01]  /*1d40*/  FMUL.FTZ R48, R48, UR7 ;  /* 0x0000000730307c20 */ /* 0x000fe20008410000 */
[----:B------:R-:W0:Y:S01]  /*1d50*/  MUFU.TANH R28, R28 ;  /* 0x0000001c001c7308 */ /* 0x000e220000002400 */
[----:B----4-:R-:W-:Y:S01]  /*1d60*/  FSEL R24, R24, -INF , P6 ;  /* 0xff80000018187808 */ /* 0x010fe20003000000 */
[----:B------:R-:W-:Y:S01]  /*1d70*/  FMUL.FTZ R39, R39, UR7 ;  /* 0x0000000727277c20 */ /* 0x000fe20008410000 */
[----:B------:R-:W-:Y:S01]  /*1d80*/  FMUL.FTZ R49, R49, UR7 ;  /* 0x0000000731317c20 */ /* 0x000fe20008410000 */
[----:B------:R-:W-:Y:S01]  /*1d90*/  FMUL.FTZ R42, R42, UR7 ;  /* 0x000000072a2a7c20 */ /* 0x000fe20008410000 */
[----:B------:R-:W-:Y:S01]  /*1da0*/  FMUL.FTZ R43, R43, UR7 ;  /* 0x000000072b2b7c20 */ /* 0x000fe20008410000 */
        /* <DEDUP_REMOVED lines=10> */
[----:B------:R-:W5:Y:S01]  /*1e50*/  MUFU.TANH R32, R32 ;  /* 0x0000002000207308 */ /* 0x000f620000002400 */
[----:B0-----:R-:W-:Y:S01]  /*1e60*/  FSEL R28, R28, -INF , P4 ;  /* 0xff8000001c1c7808 */ /* 0x001fe20002000000 */
[----:B------:R-:W-:Y:S01]  /*1e70*/  FMUL.FTZ R51, R51, UR7 ;  /* 0x0000000733337c20 */ /* 0x000fe20008410000 */
[----:B------:R-:W-:Y:S01]  /*1e80*/  FMUL.FTZ R60, R60, UR7 ;  /* 0x000000073c3c7c20 */ /* 0x000fe20008410000 */
[----:B------:R-:W-:Y:S01]  /*1e90*/  FMUL.FTZ R54, R54, UR7 ;  /* 0x0000000736367c20 */ /* 0x000fe20008410000 */
[----:B------:R-:W-:Y:S01]  /*1ea0*/  FMUL.FTZ R61, R61, UR7 ;  /* 0x000000073d3d7c20 */ /* 0x000fe20008410000 */
[----:B------:R-:W-:Y:S01]  /*1eb0*/  FMUL.FTZ R55, R55, UR7 ;  /* 0x0000000737377c20 */ /* 0x000fe20008410000 */
[----:B------:R-:W-:Y:S01]  /*1ec0*/  FMUL.FTZ R64, R64, UR7 ;  /* 0x0000000740407c20 */ /* 0x000fe20008410000 */
[----:B------:R0:W1:Y:S01]  /*1ed0*/  MUFU.TANH R3, R26 ;  /* 0x0000001a00037308 */ /* 0x0000620000002400 */
        /* <DEDUP_REMOVED lines=8> */
[----:B0-----:R-:W-:Y:S01]  /*1f60*/  FMNMX.FTZ R26, R28, R7, !PT ;  /* 0x000000071c1a7209 */ /* 0x001fe20007810000 */
[----:B------:R-:W-:Y:S01]  /*1f70*/  FMUL.FTZ R63, R63, UR7 ;  /* 0x000000073f3f7c20 */ /* 0x000fe20008410000 */
[----:B-----5:R-:W-:Y:S01]  /*1f80*/  FSEL R32, R32, -INF , P1 ;  /* 0xff80000020207808 */ /* 0x020fe20000800000 */
[----:B------:R-:W-:Y:S01]  /*1f90*/  FMUL.FTZ R66, R66, UR7 ;  /* 0x0000000742427c20 */ /* 0x000fe20008410000 */
[----:B------:R-:W-:Y:S01]  /*1fa0*/  FMNMX.FTZ R7, R29, R26, !PT ;  /* 0x0000001a1d077209 */ /* 0x000fe20007810000 */
[----:B------:R-:W-:Y:S01]  /*1fb0*/  FMUL.FTZ R67, R67, UR7 ;  /* 0x0000000743437c20 */ /* 0x000fe20008410000 */
[----:B------:R-:W-:Y:S01]  /*1fc0*/  FMUL.FTZ R70, R70, UR7 ;  /* 0x0000000746467c20 */ /* 0x000fe20008410000 */
[----:B------:R-:W0:Y:S01]  /*1fd0*/  MUFU.TANH R4, R27 ;  /* 0x0000001b00047308 */ /* 0x000e220000002400 */
[----:B-1----:R-:W-:Y:S01]  /*1fe0*/  FSEL R3, R3, -INF , P6 ;  /* 0xff80000003037808 */ /* 0x002fe20003000000 */
[----:B------:R-:W-:Y:S01]  /*1ff0*/  FMUL.FTZ R71, R71, UR7 ;  /* 0x0000000747477c20 */ /* 0x000fe20008410000 */
[----:B------:R-:W-:-:S02]  /*2000*/  ISETP.GT.AND P6, PT, R0, 0x18, PT ;  /* 0x000000180000780c */ /* 0x000fc40003fc4270 */
[----:B------:R-:W-:-:S03]  /*2010*/  FMNMX.FTZ R26, R32, R7, !PT ;  /* 0x00000007201a7209 */ /* 0x000fc60007810000 */
[----:B------:R-:W1:Y:S01]  /*2020*/  MUFU.TANH R36, R36 ;  /* 0x0000002400247308 */ /* 0x000e620000002400 */
[----:B----4-:R-:W-:-:S04]  /*2030*/  FSEL R33, R33, -INF , P2 ;  /* 0xff80000021217808 */ /* 0x010fc80001000000 */
[----:B------:R-:W-:-:S03]  /*2040*/  FMNMX.FTZ R7, R33, R26, !PT ;  /* 0x0000001a21077209 */ /* 0x000fc60007810000 */
[----:B------:R-:W4:Y:S01]  /*2050*/  MUFU.TANH R8, R30 ;  /* 0x0000001e00087308 */ /* 0x000f220000002400 */
[----:B0-----:R-:W-:Y:S02]  /*2060*/  FSEL R4, R4, -INF , P5 ;  /* 0xff80000004047808 */ /* 0x001fe40002800000 */
[----:B------:R-:W-:-:S05]  /*2070*/  ISETP.GT.AND P5, PT, R0, 0x19, PT ;  /* 0x000000190000780c */ /* 0x000fca0003fa4270 */
[----:B------:R-:W0:Y:S01]  /*2080*/  MUFU.TANH R37, R37 ;  /* 0x0000002500257308 */ /* 0x000e220000002400 */
[----:B-1----:R-:W-:-:S04]  /*2090*/  FSEL R36, R36, -INF , P6 ;  /* 0xff80000024247808 */ /* 0x002fc80003000000 */
[----:B------:R-:W-:-:S03]  /*20a0*/  FMNMX.FTZ R26, R36, R7, !PT ;  /* 0x00000007241a7209 */ /* 0x000fc60007810000 */
[----:B------:R-:W1:Y:S01]  /*20b0*/  MUFU.TANH R11, R31 ;  /* 0x0000001f000b7308 */ /* 0x000e620000002400 */
[----:B----4-:R-:W-:Y:S02]  /*20c0*/  FSEL R8, R8, -INF , P4 ;  /* 0xff80000008087808 */ /* 0x010fe40002000000 */
[----:B------:R-:W-:-:S05]  /*20d0*/  ISETP.GT.AND P4, PT, R0, 0x20, PT ;  /* 0x000000200000780c */ /* 0x000fca0003f84270 */
[----:B------:R-:W4:Y:S01]  /*20e0*/  MUFU.TANH R40, R40 ;  /* 0x0000002800287308 */ /* 0x000f220000002400 */
[----:B0-----:R-:W-:-:S04]  /*20f0*/  FSEL R37, R37, -INF , P5 ;  /* 0xff80000025257808 */ /* 0x001fc80002800000 */
[----:B------:R-:W-:-:S03]  /*2100*/  FMNMX.FTZ R7, R37, R26, !PT ;  /* 0x0000001a25077209 */ /* 0x000fc60007810000 */
[----:B------:R-:W0:Y:S01]  /*2110*/  MUFU.TANH R12, R34 ;  /* 0x00000022000c7308 */ /* 0x000e220000002400 */
[----:B-1----:R-:W-:Y:S02]  /*2120*/  FSEL R11, R11, -INF , P3 ;  /* 0xff8000000b0b7808 */ /* 0x002fe40001800000 */
[----:B------:R-:W-:-:S05]  /*2130*/  ISETP.GT.AND P3, PT, R0, 0x21, PT ;  /* 0x000000210000780c */ /* 0x000fca0003f64270 */
        /* <DEDUP_REMOVED lines=88> */
[----:B-1----:R-:W-:-:S04]  /*26c0*/  FSEL R69, R69, -INF , P1 ;  /* 0xff80000045457808 */ /* 0x002fc80000800000 */
[----:B------:R-:W-:-:S03]  /*26d0*/  FMNMX.FTZ R7, R69, R0, !PT ;  /* 0x0000000045077209 */ /* 0x000fc60007810000 */
[----:B------:R-:W1:Y:S01]  /*26e0*/  MUFU.TANH R66, R66 ;  /* 0x0000004200427308 */ /* 0x000e620000002400 */
[----:B----4-:R-:W-:Y:S01]  /*26f0*/  FSEL R62, R62, -INF , P6 ;  /* 0xff8000003e3e7808 */ /* 0x010fe20003000000 */
[----:B------:R-:W4:Y:S06]  /*2700*/  SHFL.BFLY PT, R0, R7, 0x2, 0x1f ;  /* 0x0c401f0007007f89 */ /* 0x000f2c00000e0000 */
[----:B------:R-:W5:Y:S01]  /*2710*/  MUFU.TANH R67, R67 ;  /* 0x0000004300437308 */ /* 0x000f620000002400 */
[----:B0-----:R-:W-:-:S07]  /*2720*/  FSEL R63, R63, -INF , P5 ;  /* 0xff8000003f3f7808 */ /* 0x001fce0002800000 */
[----:B------:R-:W0:Y:S01]  /*2730*/  MUFU.TANH R70, R70 ;  /* 0x0000004600467308 */ /* 0x000e220000002400 */
[----:B-1----:R-:W-:-:S07]  /*2740*/  FSEL R66, R66, -INF , P4 ;  /* 0xff80000042427808 */ /* 0x002fce0002000000 */
[----:B------:R-:W1:Y:S01]  /*2750*/  MUFU.TANH R71, R71 ;  /* 0x0000004700477308 */ /* 0x000e620000002400 */
[----:B-----5:R-:W-:Y:S02]  /*2760*/  FSEL R67, R67, -INF , P3 ;  /* 0xff80000043437808 */ /* 0x020fe40001800000 */
[----:B----4-:R-:W-:Y:S02]  /*2770*/  FMNMX.FTZ R21, R7, R0, !PT ;  /* 0x0000000007157209 */ /* 0x010fe40007810000 */
[----:B------:R-:W-:-:S03]  /*2780*/  FMNMX.FTZ R7, R3, R4, !PT ;  /* 0x0000000403077209 */ /* 0x000fc60007810000 */
[----:B------:R-:W4:Y:S01]  /*2790*/  SHFL.BFLY PT, R0, R21, 0x1, 0x1f ;  /* 0x0c201f0015007f89 */ /* 0x000f2200000e0000 */
[----:B0-----:R-:W-:Y:S02]  /*27a0*/  FSEL R70, R70, -INF , P2 ;  /* 0xff80000046467808 */ /* 0x001fe40001000000 */
[----:B-1----:R-:W-:Y:S02]  /*27b0*/  FSEL R71, R71, -INF , P1 ;  /* 0xff80000047477808 */ /* 0x002fe40000800000 */
[----:B----4-:R-:W-:-:S04]  /*27c0*/  FMNMX.FTZ R0, R21, R0, !PT ;  /* 0x0000000015007209 */ /* 0x010fc80007810000 */
[C---:B------:R-:W-:Y:S01]  /*27d0*/  FSETP.NEU.FTZ.AND P0, PT, R0.reuse, -INF , PT ;  /* 0xff8000000000780b */ /* 0x040fe20003f1d000 */
[----:B------:R-:W-:-:S05]  /*27e0*/  FMUL.FTZ R26, R0, UR10 ;  /* 0x0000000a001a7c20 */ /* 0x000fca0008410000 */
[----:B------:R-:W-:Y:S02]  /*27f0*/  FSEL R27, R26, RZ, P0 ;  /* 0x000000ff1a1b7208 */ /* 0x000fe40000000000 */
[----:B------:R-:W-:Y:S02]  /*2800*/  FMNMX.FTZ R26, R8, R7, !PT ;  /* 0x00000007081a7209 */ /* 0x000fe40007810000 */
[----:B------:R-:W-:Y:S01]  /*2810*/  ISETP.NE.AND P0, PT, R72, RZ, PT ;  /* 0x000000ff4800720c */ /* 0x000fe20003f05270 */
[--C-:B------:R-:W-:Y:S01]  /*2820*/  FFMA.FTZ R21, R24, UR10, -R27.reuse ;  /* 0x0000000a18157c23 */ /* 0x100fe2000801081b */
[----:B------:R-:W-:Y:S01]  /*2830*/  FMNMX.FTZ R7, R11, R26, !PT ;  /* 0x0000001a0b077209 */ /* 0x000fe20007810000 */
[--C-:B------:R-:W-:Y:S01]  /*2840*/  FFMA.FTZ R25, R25, UR10, -R27.reuse ;  /* 0x0000000a19197c23 */ /* 0x100fe2000801081b */
[--C-:B------:R-:W-:Y:S01]  /*2850*/  FFMA.FTZ R28, R28, UR10, -R27.reuse ;  /* 0x0000000a1c1c7c23 */ /* 0x100fe2000801081b */
[----:B------:R-:W-:Y:S01]  /*2860*/  MUFU.EX2 R152, R21 ;  /* 0x0000001500987308 */ /* 0x000fe20000000800 */
[----:B------:R-:W-:Y:S01]  /*2870*/  FMNMX.FTZ R24, R12, R7, !PT ;  /* 0x000000070c187209 */ /* 0x000fe20007810000 */
[--C-:B------:R-:W-:Y:S01]  /*2880*/  FFMA.FTZ R29, R29, UR10, -R27.reuse ;  /* 0x0000000a1d1d7c23 */ /* 0x100fe2000801081b */
[--C-:B------:R-:W-:Y:S01]  /*2890*/  FFMA.FTZ R32, R32, UR10, -R27.reuse ;  /* 0x0000000a20207c23 */ /* 0x100fe2000801081b */
        /* <DEDUP_REMOVED lines=20> */
[----:B------:R-:W0:Y:S01]  /*29e0*/  MUFU.EX2 R29, R29 ;  /* 0x0000001d001d7308 */ /* 0x000e220000000800 */
        /* <DEDUP_REMOVED lines=9> */
[----:B------:R-:W-:-:S03]  /*2a80*/  FFMA.FTZ R27, R69, UR10, -R27 ;  /* 0x0000000a451b7c23 */ /* 0x000fc6000801081b */
[----:B------:R-:W-:-:S03]  /*2a90*/  FMNMX.FTZ R7, R51, R24, !PT ;  /* 0x0000001833077209 */ /* 0x000fc60007810000 */
[----:B------:R-:W1:Y:S01]  /*2aa0*/  MUFU.EX2 R33, R33 ;  /* 0x0000002100217308 */ /* 0x000e620000000800 */
[----:B------:R-:W-:Y:S02]  /*2ab0*/  FMNMX.FTZ R24, R54, R7, !PT ;  /* 0x0000000736187209 */ /* 0x000fe40007810000 */
[----:B0-----:R-:W-:Y:S02]  /*2ac0*/  F2FP.F16.F32.PACK_AB R154, R29, R28 ;  /* 0x0000001c1d9a723e */ /* 0x001fe400000000ff */
[----:B------:R-:W-:-:S03]  /*2ad0*/  FMNMX.FTZ R7, R55, R24, !PT ;  /* 0x0000001837077209 */ /* 0x000fc60007810000 */
[----:B------:R-:W-:Y:S01]  /*2ae0*/  MUFU.EX2 R36, R36 ;  /* 0x0000002400247308 */ /* 0x000fe20000000800 */
[----:B------:R-:W-:-:S04]  /*2af0*/  FMNMX.FTZ R24, R58, R7, !PT ;  /* 0x000000073a187209 */ /* 0x000fc80007810000 */
[----:B------:R-:W-:-:S03]  /*2b00*/  FMNMX.FTZ R7, R59, R24, !PT ;  /* 0x000000183b077209 */ /* 0x000fc60007810000 */
[----:B------:R-:W0:Y:S01]  /*2b10*/  MUFU.EX2 R37, R37 ;  /* 0x0000002500257308 */ /* 0x000e220000000800 */
[----:B------:R-:W-:Y:S02]  /*2b20*/  FMNMX.FTZ R24, R62, R7, !PT ;  /* 0x000000073e187209 */ /* 0x000fe40007810000 */
[----:B-1----:R-:W-:Y:S02]  /*2b30*/  F2FP.F16.F32.PACK_AB R156, R33, R32 ;  /* 0x00000020219c723e */ /* 0x002fe400000000ff */
[----:B------:R-:W-:-:S03]  /*2b40*/  FMNMX.FTZ R7, R63, R24, !PT ;  /* 0x000000183f077209 */ /* 0x000fc60007810000 */
[----:B------:R-:W-:Y:S01]  /*2b50*/  MUFU.EX2 R40, R40 ;  /* 0x0000002800287308 */ /* 0x000fe20000000800 */
[----:B------:R-:W-:-:S04]  /*2b60*/  FMNMX.FTZ R24, R66, R7, !PT ;  /* 0x0000000742187209 */ /* 0x000fc80007810000 */
[----:B------:R-:W-:-:S03]  /*2b70*/  FMNMX.FTZ R7, R67, R24, !PT ;  /* 0x0000001843077209 */ /* 0x000fc60007810000 */
[----:B------:R-:W1:Y:S01]  /*2b80*/  MUFU.EX2 R41, R41 ;  /* 0x0000002900297308 */ /* 0x000e620000000800 */
[----:B------:R-:W-:Y:S02]  /*2b90*/  FMNMX.FTZ R24, R70, R7, !PT ;  /* 0x0000000746187209 */ /* 0x000fe40007810000 */
[----:B0-----:R-:W-:Y:S02]  /*2ba0*/  F2FP.F16.F32.PACK_AB R158, R37, R36 ;  /* 0x00000024259e723e */ /* 0x001fe400000000ff */
[----:B------:R-:W-:-:S03]  /*2bb0*/  FMNMX.FTZ R24, R71, R24, !PT ;  /* 0x0000001847187209 */ /* 0x000fc60007810000 */
[----:B------:R-:W-:Y:S02]  /*2bc0*/  MUFU.EX2 R44, R44 ;  /* 0x0000002c002c7308 */ /* 0x000fe40000000800 */
[----:B------:R-:W0:Y:S06]  /*2bd0*/  SHFL.BFLY PT, R7, R24, 0x2, 0x1f ;  /* 0x0c401f0018077f89 */ /* 0x000e2c00000e0000 */
[----:B------:R-:W4:Y:S01]  /*2be0*/  MUFU.EX2 R45, R45 ;  /* 0x0000002d002d7308 */ /* 0x000f220000000800 */
[----:B-1----:R-:W-:-:S07]  /*2bf0*/  F2FP.F16.F32.PACK_AB R160, R41, R40 ;  /* 0x0000002829a0723e */ /* 0x002fce00000000ff */
[----:B------:R-:W-:Y:S08]  /*2c00*/  MUFU.EX2 R48, R48 ;  /* 0x0000003000307308 */ /* 0x000ff00000000800 */
[----:B------:R-:W1:Y:S01]  /*2c10*/  MUFU.EX2 R49, R49 ;  /* 0x0000003100317308 */ /* 0x000e620000000800 */
[----:B----4-:R-:W-:Y:S02]  /*2c20*/  F2FP.F16.F32.PACK_AB R162, R45, R44 ;  /* 0x0000002c2da2723e */ /* 0x010fe400000000ff */
[----:B0-----:R-:W-:-:S05]  /*2c30*/  FMNMX.FTZ R21, R24, R7, !PT ;  /* 0x0000000718157209 */ /* 0x001fca0007810000 */
[----:B------:R-:W0:Y:S01]  /*2c40*/  SHFL.BFLY PT, R24, R21, 0x1, 0x1f ;  /* 0x0c201f0015187f89 */ /* 0x000e2200000e0000 */
[----:B------:R-:W-:Y:S08]  /*2c50*/  MUFU.EX2 R52, R52 ;  /* 0x0000003400347308 */ /* 0x000ff00000000800 */
[----:B------:R-:W4:Y:S01]  /*2c60*/  MUFU.EX2 R53, R53 ;  /* 0x0000003500357308 */ /* 0x000f220000000800 */
[----:B-1----:R-:W-:-:S07]  /*2c70*/  F2FP.F16.F32.PACK_AB R164, R49, R48 ;  /* 0x0000003031a4723e */ /* 0x002fce00000000ff */
[----:B------:R-:W-:Y:S01]  /*2c80*/  MUFU.EX2 R56, R56 ;  /* 0x0000003800387308 */ /* 0x000fe20000000800 */
[----:B0-----:R-:W-:-:S07]  /*2c90*/  FMNMX.FTZ R7, R21, R24, !PT ;  /* 0x0000001815077209 */ /* 0x001fce0007810000 */
[----:B------:R-:W-:Y:S01]  /*2ca0*/  MUFU.EX2 R57, R57 ;  /* 0x0000003900397308 */ /* 0x000fe20000000800 */
[----:B----4-:R-:W-:Y:S02]  /*2cb0*/  F2FP.F16.F32.PACK_AB R166, R53, R52 ;  /* 0x0000003435a6723e */ /* 0x010fe400000000ff */
[C---:B------:R-:W-:Y:S01]  /*2cc0*/  FSETP.NEU.FTZ.AND P1, PT, R7.reuse, -INF , PT ;  /* 0xff8000000700780b */ /* 0x040fe20003f3d000 */
[----:B------:R-:W-:-:S04]  /*2cd0*/  FMUL.FTZ R21, R7, UR10 ;  /* 0x0000000a07157c20 */ /* 0x000fc80008410000 */
[----:B------:R-:W-:Y:S01]  /*2ce0*/  MUFU.EX2 R60, R60 ;  /* 0x0000003c003c7308 */ /* 0x000fe20000000800 */
[----:B------:R-:W-:Y:S02]  /*2cf0*/  FSEL R21, R21, RZ, P1 ;  /* 0x000000ff15157208 */ /* 0x000fe40000800000 */
[----:B---3--:R-:W-:-:S03]  /*2d00*/  LOP3.LUT P1, RZ, R73, 0x7f, RZ, 0xc0, !PT ;  /* 0x0000007f49ff7812 */ /* 0x008fc6000782c0ff */
[--C-:B------:R-:W-:Y:S01]  /*2d10*/  FFMA.FTZ R3, R3, UR10, -R21.reuse ;  /* 0x0000000a03037c23 */ /* 0x100fe20008010815 */
[--C-:B------:R-:W-:Y:S01]  /*2d20*/  FFMA.FTZ R4, R4, UR10, -R21.reuse ;  /* 0x0000000a04047c23 */ /* 0x100fe20008010815 */
[--C-:B------:R-:W-:Y:S01]  /*2d30*/  FFMA.FTZ R8, R8, UR10, -R21.reuse ;  /* 0x0000000a08087c23 */ /* 0x100fe20008010815 */
        /* <DEDUP_REMOVED lines=8> */
[----:B------:R-:W-:Y:S01]  /*2dc0*/  FFMA.FTZ R46, R46, UR10, -R21 ;  /* 0x0000000a2e2e7c23 */ /* 0x000fe20008010815 */
[----:B------:R1:W3:Y:S01]  /*2dd0*/  MUFU.EX2 R24, R4 ;  /* 0x0000000400187308 */ /* 0x0002e20000000800 */
[----:B0-----:R-:W-:Y:S01]  /*2de0*/  FADD.FTZ R3, R152, R25 ;  /* 0x0000001998037221 */ /* 0x001fe20000010000 */
[--C-:B------:R-:W-:Y:S01]  /*2df0*/  FFMA.FTZ R47, R47, UR10, -R21.reuse ;  /* 0x0000000a2f2f7c23 */ /* 0x100fe20008010815 */
[--C-:B------:R-:W-:Y:S01]  /*2e00*/  FFMA.FTZ R50, R50, UR10, -R21.reuse ;  /* 0x0000000a32327c23 */ /* 0x100fe20008010815 */
[--C-:B------:R-:W-:Y:S01]  /*2e10*/  FFMA.FTZ R51, R51, UR10, -R21.reuse ;  /* 0x0000000a33337c23 */ /* 0x100fe20008010815 */
[--C-:B------:R-:W-:Y:S01]  /*2e20*/  FFMA.FTZ R54, R54, UR10, -R21.reuse ;  /* 0x0000000a36367c23 */ /* 0x100fe20008010815 */
[--C-:B------:R-:W-:Y:S01]  /*2e30*/  FFMA.FTZ R55, R55, UR10, -R21.reuse ;  /* 0x0000000a37377c23 */ /* 0x100fe20008010815 */
[----:B------:R-:W-:Y:S01]  /*2e40*/  FFMA.FTZ R58, R58, UR10, -R21 ;  /* 0x0000000a3a3a7c23 */ /* 0x000fe20008010815 */
[----:B------:R0:W4:Y:S01]  /*2e50*/  MUFU.EX2 R155, R8 ;  /* 0x00000008009b7308 */ /* 0x0001220000000800 */
[----:B-1----:R-:W-:Y:S01]  /*2e60*/  FADD.FTZ R4, R28, R3 ;  /* 0x000000031c047221 */ /* 0x002fe20000010000 */
[--C-:B------:R-:W-:Y:S01]  /*2e70*/  FFMA.FTZ R59, R59, UR10, -R21.reuse ;  /* 0x0000000a3b3b7c23 */ /* 0x100fe20008010815 */
[--C-:B------:R-:W-:Y:S01]  /*2e80*/  FFMA.FTZ R62, R62, UR10, -R21.reuse ;  /* 0x0000000a3e3e7c23 */ /* 0x100fe20008010815 */
[--C-:B------:R-:W-:Y:S01]  /*2e90*/  FFMA.FTZ R63, R63, UR10, -R21.reuse ;  /* 0x0000000a3f3f7c23 */ /* 0x100fe20008010815 */
[----:B------:R-:W-:Y:S01]  /*2ea0*/  FADD.FTZ R3, R29, R4 ;  /* 0x000000041d037221 */ /* 0x000fe20000010000 */
[--C-:B------:R-:W-:Y:S01]  /*2eb0*/  FFMA.FTZ R66, R66, UR10, -R21.reuse ;  /* 0x0000000a42427c23 */ /* 0x100fe20008010815 */
[----:B------:R-:W-:Y:S01]  /*2ec0*/  FFMA.FTZ R67, R67, UR10, -R21 ;  /* 0x0000000a43437c23 */ /* 0x000fe20008010815 */
[----:B------:R1:W5:Y:S01]  /*2ed0*/  MUFU.EX2 R26, R11 ;  /* 0x0000000b001a7308 */ /* 0x0003620000000800 */
[----:B0-----:R-:W-:Y:S01]  /*2ee0*/  FADD.FTZ R8, R32, R3 ;  /* 0x0000000320087221 */ /* 0x001fe20000010000 */
[----:B---3--:R-:W-:Y:S01]  /*2ef0*/  FADD.FTZ R4, R153, R24 ;  /* 0x0000001899047221 */ /* 0x008fe20000010000 */
[--C-:B------:R-:W-:Y:S01]  /*2f00*/  FFMA.FTZ R70, R70, UR10, -R21.reuse ;  /* 0x0000000a46467c23 */ /* 0x100fe20008010815 */
[----:B------:R-:W-:Y:S01]  /*2f10*/  FFMA.FTZ R21, R71, UR10, -R21 ;  /* 0x0000000a47157c23 */ /* 0x000fe20008010815 */
[----:B------:R-:W-:-:S02]  /*2f20*/  F2FP.F16.F32.PACK_AB R153, R24, R153 ;  /* 0x000000991899723e */ /* 0x000fc400000000ff */
[----:B------:R-:W-:Y:S01]  /*2f30*/  F2FP.F16.F32.PACK_AB R152, R25, R152 ;  /* 0x000000981998723e */ /* 0x000fe200000000ff */
[----:B------:R-:W0:Y:S01]  /*2f40*/  MUFU.EX2 R12, R12 ;  /* 0x0000000c000c7308 */ /* 0x000e220000000800 */
[----:B-1----:R-:W-:Y:S01]  /*2f50*/  FADD.FTZ R11, R33, R8 ;  /* 0x00000008210b7221 */ /* 0x002fe20000010000 */
[----:B----4-:R-:W-:Y:S01]  /*2f60*/  FADD.FTZ R3, R155, R4 ;  /* 0x000000049b037221 */ /* 0x010fe20000010000 */
[----:B------:R-:W-:Y:S02]  /*2f70*/  IADD3 R8, -R22, 0xb, RZ ;  /* 0x0000000b16087810 */ /* 0x000fe40007ffe1ff */
[----:B------:R-:W-:Y:S01]  /*2f80*/  FADD.FTZ R4, R36, R11 ;  /* 0x0000000b24047221 */ /* 0x000fe20000010000 */
[----:B------:R-:W-:Y:S02]  /*2f90*/  F2FP.F16.F32.PACK_AB R168, R57, R56 ;  /* 0x0000003839a8723e */ /* 0x000fe400000000ff */
[----:B------:R-:W1:Y:S01]  /*2fa0*/  MUFU.EX2 R13, R13 ;  /* 0x0000000d000d7308 */ /* 0x000e620000000800 */
[C---:B-----5:R-:W-:Y:S01]  /*2fb0*/  FADD.FTZ R11, R26.reuse, R3 ;  /* 0x000000031a0b7221 */ /* 0x060fe20000010000 */
[----:B------:R-:W-:Y:S01]  /*2fc0*/  FADD.FTZ R31, R37, R4 ;  /* 0x00000004251f7221 */ /* 0x000fe20000010000 */
[----:B------:R-:W-:Y:S01]  /*2fd0*/  @!P1 VIADD R3, R5, 0x22840 ;  /* 0x0002284005039836 */ /* 0x000fe20000000000 */
[----:B------:R-:W-:-:S02]  /*2fe0*/  F2FP.F16.F32.PACK_AB R155, R26, R155 ;  /* 0x0000009b1a9b723e */ /* 0x000fc400000000ff */
[----:B------:R-:W-:Y:S02]  /*2ff0*/  FADD.FTZ R30, R40, R31 ;  /* 0x0000001f281e7221 */ /* 0x000fe40000010000 */
[----:B------:R-:W3:Y:S01]  /*3000*/  MUFU.EX2 R14, R14 ;  /* 0x0000000e000e7308 */ /* 0x000ee20000000800 */
[----:B0-----:R-:W-:Y:S01]  /*3010*/  FADD.FTZ R4, R12, R11 ;  /* 0x0000000b0c047221 */ /* 0x001fe20000010000 */
[----:B------:R-:W-:Y:S01]  /*3020*/  @!P1 PRMT R3, RZ, 0x654, R3 ;  /* 0x00000654ff039816 */ /* 0x000fe20000000003 */
[----:B------:R0:W-:Y:S06]  /*3030*/  BAR.ARV R8, 0x100 ;  /* 0x000400080000751d */ /* 0x0001ec0000002000 */
[----:B------:R-:W4:Y:S01]  /*3040*/  MUFU.EX2 R15, R15 ;  /* 0x0000000f000f7308 */ /* 0x000f220000000800 */
[----:B-1----:R-:W-:Y:S01]  /*3050*/  FADD.FTZ R11, R13, R4 ;  /* 0x000000040d0b7221 */ /* 0x002fe20000010000 */
[----:B------:R1:W-:Y:S01]  /*3060*/  @!P1 SYNCS.ARRIVE.TRANS64.RED.A1T0 RZ, [R3+URZ], RZ ;  /* 0x000000ff03ff99a7 */ /* 0x0003e2000810043f */
[----:B------:R-:W-:Y:S01]  /*3070*/  FADD.FTZ R31, R41, R30 ;  /* 0x0000001e291f7221 */ /* 0x000fe20000010000 */
[----:B------:R-:W-:-:S03]  /*3080*/  F2FP.F16.F32.PACK_AB R157, R13, R12 ;  /* 0x0000000c0d9d723e */ /* 0x000fc600000000ff */
[----:B------:R-:W-:Y:S01]  /*3090*/  FADD.FTZ R30, R44, R31 ;  /* 0x0000001f2c1e7221 */ /* 0x000fe20000010000 */
[----:B------:R-:W5:Y:S01]  /*30a0*/  MUFU.EX2 R20, R20 ;  /* 0x0000001400147308 */ /* 0x000f620000000800 */
[----:B---3--:R-:W-:Y:S02]  /*30b0*/  FADD.FTZ R4, R14, R11 ;  /* 0x0000000b0e047221 */ /* 0x008fe40000010000 */
[----:B------:R-:W-:-:S04]  /*30c0*/  FADD.FTZ R31, R45, R30 ;  /* 0x0000001e2d1f7221 */ /* 0x000fc80000010000 */
[----:B------:R-:W-:Y:S01]  /*30d0*/  FADD.FTZ R30, R48, R31 ;  /* 0x0000001f301e7221 */ /* 0x000fe20000010000 */
[----:B------:R-:W1:Y:S01]  /*30e0*/  MUFU.EX2 R43, R43 ;  /* 0x0000002b002b7308 */ /* 0x000e620000000800 */
[C---:B----4-:R-:W-:Y:S01]  /*30f0*/  FADD.FTZ R11, R15.reuse, R4 ;  /* 0x000000040f0b7221 */ /* 0x050fe20000010000 */
[----:B------:R-:W-:-:S06]  /*3100*/  F2FP.F16.F32.PACK_AB R159, R15, R14 ;  /* 0x0000000e0f9f723e */ /* 0x000fcc00000000ff */
[----:B------:R-:W3:Y:S01]  /*3110*/  MUFU.EX2 R46, R46 ;  /* 0x0000002e002e7308 */ /* 0x000ee20000000800 */
[----:B-----5:R-:W-:Y:S01]  /*3120*/  FADD.FTZ R4, R20, R11 ;  /* 0x0000000b14047221 */ /* 0x020fe20000010000 */
[----:B------:R-:W-:-:S04]  /*3130*/  FADD.FTZ R11, R49, R30 ;  /* 0x0000001e310b7221 */ /* 0x000fc80000010000 */
[----:B------:R-:W-:Y:S02]  /*3140*/  FADD.FTZ R30, R52, R11 ;  /* 0x0000000b341e7221 */ /* 0x000fe40000010000 */
[----:B------:R-:W4:Y:S01]  /*3150*/  MUFU.EX2 R47, R47 ;  /* 0x0000002f002f7308 */ /* 0x000f220000000800 */
[----:B-1----:R-:W-:Y:S01]  /*3160*/  FADD.FTZ R3, R43, R4 ;  /* 0x000000042b037221 */ /* 0x002fe20000010000 */
[----:B------:R-:W-:Y:S01]  /*3170*/  FADD.FTZ R11, R53, R30 ;  /* 0x0000001e350b7221 */ /* 0x000fe20000010000 */
[----:B------:R-:W-:-:S03]  /*3180*/  F2FP.F16.F32.PACK_AB R161, R43, R20 ;  /* 0x000000142ba1723e */ /* 0x000fc600000000ff */
[----:B------:R-:W-:Y:S02]  /*3190*/  FADD.FTZ R30, R56, R11 ;  /* 0x0000000b381e7221 */ /* 0x000fe40000010000 */
[----:B------:R-:W1:Y:S01]  /*31a0*/  MUFU.EX2 R50, R50 ;  /* 0x0000003200327308 */ /* 0x000e620000000800 */
[----:B---3--:R-:W-:Y:S01]  /*31b0*/  FADD.FTZ R4, R46, R3 ;  /* 0x000000032e047221 */ /* 0x008fe20000010000 */
[----:B------:R-:W-:-:S04]  /*31c0*/  FADD.FTZ R11, R57, R30 ;  /* 0x0000001e390b7221 */ /* 0x000fc80000010000 */
[----:B------:R-:W-:Y:S02]  /*31d0*/  FADD.FTZ R28, R60, R11 ;  /* 0x0000000b3c1c7221 */ /* 0x000fe40000010000 */
[----:B------:R-:W3:Y:S01]  /*31e0*/  MUFU.EX2 R51, R51 ;  /* 0x0000003300337308 */ /* 0x000ee20000000800 */
[C---:B----4-:R-:W-:Y:S01]  /*31f0*/  FADD.FTZ R3, R47.reuse, R4 ;  /* 0x000000042f037221 */ /* 0x050fe20000010000 */
[----:B------:R-:W-:-:S06]  /*3200*/  F2FP.F16.F32.PACK_AB R163, R47, R46 ;  /* 0x0000002e2fa3723e */ /* 0x000fcc00000000ff */
[----:B------:R-:W4:Y:S01]  /*3210*/  MUFU.EX2 R54, R54 ;  /* 0x0000003600367308 */ /* 0x000f220000000800 */
[----:B-1----:R-:W-:-:S07]  /*3220*/  FADD.FTZ R4, R50, R3 ;  /* 0x0000000332047221 */ /* 0x002fce0000010000 */
[----:B------:R-:W1:Y:S01]  /*3230*/  MUFU.EX2 R55, R55 ;  /* 0x0000003700377308 */ /* 0x000e620000000800 */
[C---:B---3--:R-:W-:Y:S01]  /*3240*/  FADD.FTZ R3, R51.reuse, R4 ;  /* 0x0000000433037221 */ /* 0x048fe20000010000 */
[----:B------:R-:W-:-:S06]  /*3250*/  F2FP.F16.F32.PACK_AB R165, R51, R50 ;  /* 0x0000003233a5723e */ /* 0x000fcc00000000ff */
[----:B------:R-:W3:Y:S01]  /*3260*/  MUFU.EX2 R58, R58 ;  /* 0x0000003a003a7308 */ /* 0x000ee20000000800 */
[----:B----4-:R-:W-:-:S07]  /*3270*/  FADD.FTZ R4, R54, R3 ;  /* 0x0000000336047221 */ /* 0x010fce0000010000 */
        /* <DEDUP_REMOVED lines=29> */
[----:B----4-:R-:W-:Y:S01]  /*3450*/  FADD.FTZ R12, R70, R3 ;  /* 0x00000003460c7221 */ /* 0x010fe20000010000 */
[C---:B-1----:R-:W-:Y:S01]  /*3460*/  FADD.FTZ R4, R27.reuse, R28 ;  /* 0x0000001c1b047221 */ /* 0x042fe20000010000 */
[----:B------:R-:W-:Y:S02]  /*3470*/  F2FP.F16.F32.PACK_AB R174, R27, R68 ;  /* 0x000000441bae723e */ /* 0x000fe400000000ff */
[C---:B---3--:R-:W-:Y:S01]  /*3480*/  FADD.FTZ R3, R21.reuse, R12 ;  /* 0x0000000c15037221 */ /* 0x048fe20000010000 */
[----:B------:R-:W-:Y:S01]  /*3490*/  F2FP.F16.F32.PACK_AB R175, R21, R70 ;  /* 0x0000004615af723e */ /* 0x000fe200000000ff */
[----:B0-----:R-:W-:Y:S06]  /*34a0*/  @!P0 BRA `(.L_x_249) ;  /* 0x0000000000048947 */ /* 0x001fec0003800000 */
[----:B------:R-:W-:Y:S01]  /*34b0*/  BPT.TRAP 0x1 ;  /* 0x000000040000795c */ /* 0x000fe20000300000 */
.L_x_249:
[----:B------:R0:W1:Y:S01]  /*34c0*/  SYNCS.PHASECHK.TRANS64.TRYWAIT P2, [R5+URZ+0x22850], R10 ;  /* 0x0228500a050075a7 */ /* 0x000062000804017f */
[----:B------:R-:W-:Y:S05]  /*34d0*/  @!P0 BRA `(.L_x_250) ;  /* 0x0000000000048947 */ /* 0x000fea0003800000 */
[----:B------:R-:W-:Y:S01]  /*34e0*/  BPT.TRAP 0x1 ;  /* 0x000000040000795c */ /* 0x000fe20000300000 */
.L_x_250:
[----:B-1----:R-:W-:Y:S05]  /*34f0*/  @P2 BRA `(.L_x_251) ;  /* 0x0000000000082947 */ /* 0x002fea0003800000 */
[----:B------:R-:W1:Y:S02]  /*3500*/  SYNCS.PHASECHK.TRANS64.TRYWAIT P2, [R5+URZ+0x22850], R10 ;  /* 0x0228500a050075a7 */ /* 0x000e64000804017f */
[----:B-1----:R-:W-:Y:S05]  /*3510*/  @!P2 BRA `(.L_x_252) ;  /* 0x000000a000aca947 */ /* 0x002fea0003800000 */
.L_x_251:
[----:B------:R-:W-:Y:S01]  /*3520*/  R2UR UR6, R6 ;  /* 0x00000000060672ca */ /* 0x000fe200000e0000 */
[----:B------:R3:W-:Y:S01]  /*3530*/  BAR.SYNC.DEFER_BLOCKING R9, 0x100 ;  /* 0x000400090000751d */ /* 0x0007e20000010000 */
[----:B------:R-:W-:Y:S01]  /*3540*/  UISETP.GE.AND UP0, UPT, UR43, 0x61, UPT ;  /* 0x000000612b00788c */ /* 0x000fe2000bf06270 */
[----:B012---:R-:W-:-:S04]  /*3550*/  @!P1 VIADD R5, R5, 0x22860 ;  /* 0x0002286005059836 */ /* 0x007fc80000000000 */
[----:B------:R-:W-:Y:S01]  /*3560*/  UMOV UR7, 0x40000040 ;  /* 0x4000004000077882 */ /* 0x000fe20000000000 */
[----:B------:R-:W-:Y:S02]  /*3570*/  PLOP3.LUT P2, PT, PT, PT, UP0, 0x80, 0x0 ;  /* 0x000000000000781c */ /* 0x000fe40003f4f008 */
[----:B------:R-:W-:-:S03]  /*3580*/  @!P1 PRMT R5, RZ, 0x654, R5 ;  /* 0x00000654ff059816 */ /* 0x000fc60000000005 */
[----:B------:R-:W-:-:S04]  /*3590*/  UIADD3 UR6, UR6, 0x400, URZ ;  /* 0x0000040006067890 */ /* 0x000fc8000fffe03f */
[----:B------:R-:W-:-:S04]  /*35a0*/  USHF.R.U32.HI UR6, URZ, 0x4, UR6 ;  /* 0x000000043f067899 */ /* 0x000fc80008011606 */
[----:B------:R-:W-:-:S04]  /*35b0*/  ULOP3.LUT UR6, UR6, 0x3fff, URZ, 0xc0, !UPT ;  /* 0x00003fff06067892 */ /* 0x000fc8000f8ec03f */
[----:B------:R-:W-:Y:S01]  /*35c0*/  ULOP3.LUT UR21, UR6, 0x3000000, URZ, 0xfc, !UPT ;  /* 0x0300000006157892 */ /* 0x000fe2000f8efc3f */
[----:B------:R-:W-:-:S03]  /*35d0*/  WARPGROUP.ARRIVE ;  /* 0x00000000000079c5 */ /* 0x000fc60000000000 */
[----:B------:R-:W-:-:S07]  /*35e0*/  UIMAD UR11, UR37, 0xc00, UR21 ;  /* 0x00000c00250b78a4 */ /* 0x000fce000f8e0215 */
        /* <DEDUP_REMOVED lines=35> */
[----:B------:R-:W-:Y:S01]  /*3820*/  IMAD.MOV.U32 R6, RZ, RZ, R7 ;  /* 0x000000ffff067224 */ /* 0x000fe200078e0007 */
[----:B------:R-:W-:Y:S01]  /*3830*/  UIADD3 UR42, UR42, -0x2, URZ ;  /* 0xfffffffe2a2a7890 */ /* 0x000fe2000fffe03f */
[----:B------:R-:W-:Y:S01]  /*3840*/  IMAD.MOV.U32 R15, RZ, RZ, R0 ;  /* 0x000000ffff0f7224 */ /* 0x000fe200078e0000 */
[----:B------:R-:W-:Y:S01]  /*3850*/  ULDC UR24, c[0x0][0x9d8] ;  /* 0x0002760000187ab9 */ /* 0x000fe20000000800 */
[----:B------:R-:W-:-:S09]  /*3860*/  ULDC UR22, c[0x0][0x988] ;  /* 0x0002620000167ab9 */ /* 0x000fd20000000800 */
.L_x_262:
        /* <DEDUP_REMOVED lines=8> */
[----:B0-----:R-:W-:Y:S11]  /*38f0*/  @!P0 BRA `(.L_x_254) ;  /* 0x0000000000048947 */ /* 0x001ff60003800000 */
[----:B------:R-:W-:Y:S01]  /*3900*/  BPT.TRAP 0x1 ;  /* 0x000000040000795c */ /* 0x000fe20000300000 */
.L_x_254:
[----:B------:R-:W0:Y:S01]  /*3910*/  S2UR UR7, SR_CgaCtaId ;  /* 0x00000000000779c3 */ /* 0x000e220000008800 */
[----:B------:R-:W-:Y:S01]  /*3920*/  IMAD.U32 R0, RZ, RZ, UR38 ;  /* 0x00000026ff007e24 */ /* 0x000fe2000f8e00ff */
[----:B------:R-:W-:-:S04]  /*3930*/  UMOV UR6, 0x400 ;  /* 0x0000040000067882 */ /* 0x000fc80000000000 */
[----:B------:R-:W-:-:S04]  /*3940*/  SHF.L.U32 R0, R0, 0x1f, RZ ;  /* 0x0000001f00007819 */ /* 0x000fc800000006ff */
[----:B------:R-:W-:-:S13]  /*3950*/  R2UR UR25, R0 ;  /* 0x00000000001972ca */ /* 0x000fda00000e0000 */
[----:B------:R-:W-:Y:S01]  /*3960*/  IMAD.U32 R0, RZ, RZ, UR25 ;  /* 0x00000019ff007e24 */ /* 0x000fe2000f8e00ff */
[----:B0-----:R-:W-:-:S04]  /*3970*/  ULEA UR6, UR7, UR6, 0x18 ;  /* 0x0000000607067291 */ /* 0x001fc8000f8ec03f */
[----:B------:R-:W-:-:S09]  /*3980*/  ULEA UR23, UR37, UR6, 0x3 ;  /* 0x0000000625177291 */ /* 0x000fd2000f8e183f */
[----:B------:R0:W1:Y:S01]  /*3990*/  SYNCS.PHASECHK.TRANS64.TRYWAIT P3, [UR23+0x22830], R0 ;  /* 0x02283000ff0075a7 */ /* 0x0000620008060157 */
[----:B------:R-:W-:Y:S05]  /*39a0*/  @!P0 BRA `(.L_x_255) ;  /* 0x0000000000048947 */ /* 0x000fea0003800000 */
[----:B------:R-:W-:Y:S01]  /*39b0*/  BPT.TRAP 0x1 ;  /* 0x000000040000795c */ /* 0x000fe20000300000 */
.L_x_255:
[----:B-1----:R-:W-:Y:S05]  /*39c0*/  @P3 BRA `(.L_x_256) ;  /* 0x00000000000c3947 */ /* 0x002fea0003800000 */
[----:B0-----:R-:W-:-:S04]  /*39d0*/  IMAD.U32 R0, RZ, RZ, UR25 ;  /* 0x00000019ff007e24 */ /* 0x001fc8000f8e00ff */
[----:B------:R-:W0:Y:S02]  /*39e0*/  SYNCS.PHASECHK.TRANS64.TRYWAIT P3, [UR23+0x22830], R0 ;  /* 0x02283000ff0075a7 */ /* 0x000e240008060157 */
[----:B0-----:R-:W-:Y:S05]  /*39f0*/  @!P3 BRA `(.L_x_257) ;  /* 0x0000009c0088b947 */ /* 0x001fea0003800000 */
.L_x_256:
        /* <DEDUP_REMOVED lines=12> */
[----:B------:R-:W-:Y:S01]  /*3ac0*/  HGMMA.64x96x16.F32 R152, gdesc[UR8], R152, gsb0 ;  /* 0x01600000089879f0 */ /* 0x000fe20008000898 */
[----:B------:R-:W-:Y:S02]  /*3ad0*/  UMOV UR10, UR22 ;  /* 0x00000016000a7c82 */ /* 0x000fe40008000000 */
        /* <DEDUP_REMOVED lines=9> */
[----:B0--3--:R-:W-:Y:S01]  /*3b70*/  FMUL.FTZ R5, R154, UR24 ;  /* 0x000000189a057c20 */ /* 0x009fe20008410000 */
[----:B------:R-:W-:Y:S01]  /*3b80*/  FMUL.FTZ R154, R156, UR24 ;  /* 0x000000189c9a7c20 */ /* 0x000fe20008410000 */
[----:B------:R-:W-:Y:S01]  /*3b90*/  FMUL.FTZ R153, R157, UR24 ;  /* 0x000000189d997c20 */ /* 0x000fe20008410000 */
[----:B------:R-:W-:Y:S01]  /*3ba0*/  FMUL.FTZ R157, R160, UR24 ;  /* 0x00000018a09d7c20 */ /* 0x000fe20008410000 */
[----:B------:R-:W0:Y:S01]  /*3bb0*/  MUFU.TANH R20, R20 ;  /* 0x0000001400147308 */ /* 0x000e220000002400 */
        /* <DEDUP_REMOVED lines=15> */
[----:B------:R-:W2:Y:S01]  /*3cb0*/  MUFU.TANH R154, R154 ;  /* 0x0000009a009a7308 */ /* 0x000ea20000002400 */
[----:B0-----:R-:W-:Y:S01]  /*3cc0*/  FMNMX.FTZ R0, R20, R15, !PT ;  /* 0x0000000f14007209 */ /* 0x001fe20007810000 */
[----:B------:R-:W-:Y:S01]  /*3cd0*/  FMUL.FTZ R185, R188, UR24 ;  /* 0x00000018bcb97c20 */ /* 0x000fe20008410000 */
[----:B------:R-:W-:Y:S01]  /*3ce0*/  FMUL.FTZ R214, R189, UR24 ;  /* 0x00000018bdd67c20 */ /* 0x000fe20008410000 */
[----:B------:R-:W-:Y:S01]  /*3cf0*/  FMUL.FTZ R188, R192, UR24 ;  /* 0x00000018c0bc7c20 */ /* 0x000fe20008410000 */
[----:B------:R-:W-:Y:S01]  /*3d00*/  FMUL.FTZ R192, R193, UR24 ;  /* 0x00000018c1c07c20 */ /* 0x000fe20008410000 */
[----:B------:R-:W-:Y:S01]  /*3d10*/  FMUL.FTZ R189, R196, UR24 ;  /* 0x00000018c4bd7c20 */ /* 0x000fe20008410000 */
[----:B------:R-:W-:Y:S01]  /*3d20*/  FMUL.FTZ R184, R197, UR24 ;  /* 0x00000018c5b87c20 */ /* 0x000fe20008410000 */
[----:B------:R-:W0:Y:S01]  /*3d30*/  MUFU.TANH R153, R153 ;  /* 0x0000009900997308 */ /* 0x000e220000002400 */
        /* <DEDUP_REMOVED lines=26> */
[----:B------:R-:W-:-:S05]  /*3ee0*/  IMAD.U32 R199, RZ, RZ, UR23 ;  /* 0x00000017ffc77e24 */ /* 0x000fca000f8e00ff */
[----:B------:R-:W1:Y:S01]  /*3ef0*/  MUFU.TANH R205, R205 ;  /* 0x000000cd00cd7308 */ /* 0x000e620000002400 */
[----:B--2---:R-:W-:-:S07]  /*3f00*/  FMNMX.FTZ R159, R156, R159, !PT ;  /* 0x0000009f9c9f7209 */ /* 0x004fce0007810000 */
[----:B------:R-:W2:Y:S01]  /*3f10*/  MUFU.TANH R206, R206 ;  /* 0x000000ce00ce7308 */ /* 0x000ea20000002400 */
[----:B0-----:R-:W-:-:S07]  /*3f20*/  FMNMX.FTZ R0, R204, R159, !PT ;  /* 0x0000009fcc007209 */ /* 0x001fce0007810000 */
[----:B------:R-:W0:Y:S01]  /*3f30*/  MUFU.TANH R207, R207 ;  /* 0x000000cf00cf7308 */ /* 0x000e220000002400 */
[----:B-1----:R-:W-:-:S07]  /*3f40*/  FMNMX.FTZ R159, R205, R0, !PT ;  /* 0x00000000cd9f7209 */ /* 0x002fce0007810000 */
        /* <DEDUP_REMOVED lines=25> */
[----:B--2---:R-:W-:Y:S01]  /*40e0*/  FMNMX.FTZ R161, R188, R159, !PT ;  /* 0x0000009fbca17209 */ /* 0x004fe20007810000 */
[----:B------:R-:W-:-:S06]  /*40f0*/  FMUL.FTZ R159, R178, UR24 ;  /* 0x00000018b29f7c20 */ /* 0x000fcc0008410000 */
[----:B------:R-:W2:Y:S01]  /*4100*/  MUFU.TANH R184, R184 ;  /* 0x000000b800b87308 */ /* 0x000ea20000002400 */
[----:B0-----:R-:W-:-:S07]  /*4110*/  FMNMX.FTZ R0, R192, R161, !PT ;  /* 0x000000a1c0007209 */ /* 0x001fce0007810000 */
[----:B------:R-:W0:Y:S01]  /*4120*/  MUFU.TANH R5, R5 ;  /* 0x0000000500057308 */ /* 0x000e220000002400 */
[----:B-1----:R-:W-:-:S07]  /*4130*/  FMNMX.FTZ R161, R189, R0, !PT ;  /* 0x00000000bda17209 */ /* 0x002fce0007810000 */
[----:B------:R-:W1:Y:S01]  /*4140*/  MUFU.TANH R8, R8 ;  /* 0x0000000800087308 */ /* 0x000e620000002400 */
[----:B--2---:R-:W-:Y:S01]  /*4150*/  FMNMX.FTZ R0, R184, R161, !PT ;  /* 0x000000a1b8007209 */ /* 0x004fe20007810000 */
[----:B------:R-:W-:-:S04]  /*4160*/  FMUL.FTZ R161, R182, UR24 ;  /* 0x00000018b6a17c20 */ /* 0x000fc80008410000 */
[----:B------:R-:W2:Y:S02]  /*4170*/  SHFL.BFLY PT, R165, R0, 0x2, 0x1f ;  /* 0x0c401f0000a57f89 */ /* 0x000ea400000e0000 */
[----:B------:R-:W3:Y:S08]  /*4180*/  MUFU.TANH R9, R9 ;  /* 0x0000000900097308 */ /* 0x000ef00000002400 */
[----:B------:R-:W4:Y:S08]  /*4190*/  MUFU.TANH R10, R10 ;  /* 0x0000000a000a7308 */ /* 0x000f300000002400 */
[----:B------:R-:W5:Y:S01]  /*41a0*/  MUFU.TANH R11, R11 ;  /* 0x0000000b000b7308 */ /* 0x000f620000002400 */
[----:B--2---:R-:W-:Y:S01]  /*41b0*/  FMNMX.FTZ R171, R0, R165, !PT ;  /* 0x000000a500ab7209 */ /* 0x004fe20007810000 */
[----:B------:R-:W-:-:S06]  /*41c0*/  FMUL.FTZ R165, R190, UR24 ;  /* 0x00000018bea57c20 */ /* 0x000fcc0008410000 */
[----:B------:R-:W2:Y:S01]  /*41d0*/  MUFU.TANH R12, R12 ;  /* 0x0000000c000c7308 */ /* 0x000ea20000002400 */
[----:B------:R-:W0:Y:S07]  /*41e0*/  SHFL.BFLY PT, R0, R171, 0x1, 0x1f ;  /* 0x0c201f00ab007f89 */ /* 0x000e2e00000e0000 */
[----:B------:R-:W2:Y:S08]  /*41f0*/  MUFU.TANH R13, R13 ;  /* 0x0000000d000d7308 */ /* 0x000eb00000002400 */
[----:B------:R-:W2:Y:S08]  /*4200*/  MUFU.TANH R14, R14 ;  /* 0x0000000e000e7308 */ /* 0x000eb00000002400 */
[----:B------:R-:W2:Y:S01]  /*4210*/  MUFU.TANH R21, R21 ;  /* 0x0000001500157308 */ /* 0x000ea20000002400 */
[----:B0-----:R-:W-:-:S02]  /*4220*/  FMNMX.FTZ R0, R171, R0, !PT ;  /* 0x00000000ab007209 */ /* 0x001fc40007810000 */
[----:B------:R-:W-:-:S03]  /*4230*/  FMNMX.FTZ R171, R5, R6, !PT ;  /* 0x0000000605ab7209 */ /* 0x000fc60007810000 */
[----:B------:R-:W-:Y:S01]  /*4240*/  FMUL.FTZ R183, R0, UR10 ;  /* 0x0000000a00b77c20 */ /* 0x000fe20008410000 */
[----:B-1----:R-:W-:Y:S01]  /*4250*/  FMNMX.FTZ R172, R8, R171, !PT ;  /* 0x000000ab08ac7209 */ /* 0x002fe20007810000 */
[----:B------:R-:W0:Y:S01]  /*4260*/  MUFU.TANH R152, R152 ;  /* 0x0000009800987308 */ /* 0x000e220000002400 */
[----:B------:R-:W-:Y:S01]  /*4270*/  FADD.FTZ R15, -R0, R15 ;  /* 0x0000000f000f7221 */ /* 0x000fe20000010100 */
[--C-:B------:R-:W-:Y:S01]  /*4280*/  FFMA.FTZ R173, R7, UR10, -R183.reuse ;  /* 0x0000000a07ad7c23 */ /* 0x100fe200080108b7 */
[----:B---3--:R-:W-:Y:S01]  /*4290*/  FMNMX.FTZ R171, R9, R172, !PT ;  /* 0x000000ac09ab7209 */ /* 0x008fe20007810000 */
[--C-:B------:R-:W-:Y:S01]  /*42a0*/  FFMA.FTZ R20, R20, UR10, -R183.reuse ;  /* 0x0000000a14147c23 */ /* 0x100fe200080108b7 */
[----:B------:R-:W-:Y:S01]  /*42b0*/  FMUL.FTZ R15, R15, UR10 ;  /* 0x0000000a0f0f7c20 */ /* 0x000fe20008410000 */
[--C-:B------:R-:W-:Y:S01]  /*42c0*/  FFMA.FTZ R154, R154, UR10, -R183.reuse ;  /* 0x0000000a9a9a7c23 */ /* 0x100fe200080108b7 */
[----:B----4-:R-:W-:Y:S01]  /*42d0*/  FMNMX.FTZ R172, R10, R171, !PT ;  /* 0x000000ab0aac7209 */ /* 0x010fe20007810000 */
[----:B------:R-:W1:Y:S01]  /*42e0*/  MUFU.TANH R155, R155 ;  /* 0x0000009b009b7308 */ /* 0x000e620000002400 */
[--C-:B------:R-:W-:Y:S01]  /*42f0*/  FFMA.FTZ R153, R153, UR10, -R183.reuse ;  /* 0x0000000a99997c23 */ /* 0x100fe200080108b7 */
[--C-:B------:R-:W-:Y:S01]  /*4300*/  FFMA.FTZ R191, R192, UR10, -R183.reuse ;  /* 0x0000000ac0bf7c23 */ /* 0x100fe200080108b7 */
[----:B-----5:R-:W-:Y:S01]  /*4310*/  FMNMX.FTZ R7, R11, R172, !PT ;  /* 0x000000ac0b077209 */ /* 0x020fe20007810000 */
[--C-:B------:R-:W-:Y:S01]  /*4320*/  FFMA.FTZ R157, R157, UR10, -R183.reuse ;  /* 0x0000000a9d9d7c23 */ /* 0x100fe200080108b7 */
[--C-:B------:R-:W-:Y:S01]  /*4330*/  FFMA.FTZ R156, R156, UR10, -R183.reuse ;  /* 0x0000000a9c9c7c23 */ /* 0x100fe200080108b7 */
[--C-:B------:R-:W-:Y:S01]  /*4340*/  FFMA.FTZ R175, R207, UR10, -R183.reuse ;  /* 0x0000000acfaf7c23 */ /* 0x100fe200080108b7 */
[----:B--2---:R-:W-:Y:S01]  /*4350*/  FMNMX.FTZ R172, R12, R7, !PT ;  /* 0x000000070cac7209 */ /* 0x004fe20007810000 */
[----:B------:R-:W2:Y:S01]  /*4360*/  MUFU.TANH R158, R158 ;  /* 0x0000009e009e7308 */ /* 0x000ea20000002400 */
[--C-:B------:R-:W-:Y:S01]  /*4370*/  FFMA.FTZ R177, R209, UR10, -R183.reuse ;  /* 0x0000000ad1b17c23 */ /* 0x100fe200080108b7 */
[--C-:B------:R-:W-:Y:S01]  /*4380*/  FFMA.FTZ R179, R211, UR10, -R183.reuse ;  /* 0x0000000ad3b37c23 */ /* 0x100fe200080108b7 */
[----:B------:R-:W-:Y:S01]  /*4390*/  FMNMX.FTZ R7, R13, R172, !PT ;  /* 0x000000ac0d077209 */ /* 0x000fe20007810000 */
[--C-:B------:R-:W-:Y:S01]  /*43a0*/  FFMA.FTZ R180, R180, UR10, -R183.reuse ;  /* 0x0000000ab4b47c23 */ /* 0x100fe200080108b7 */
[--C-:B------:R-:W-:Y:S01]  /*43b0*/  FFMA.FTZ R181, R181, UR10, -R183.reuse ;  /* 0x0000000ab5b57c23 */ /* 0x100fe200080108b7 */
[--C-:B------:R-:W-:Y:S01]  /*43c0*/  FFMA.FTZ R182, R212, UR10, -R183.reuse ;  /* 0x0000000ad4b67c23 */ /* 0x100fe200080108b7 */
[----:B------:R-:W-:Y:S01]  /*43d0*/  FMNMX.FTZ R172, R14, R7, !PT ;  /* 0x000000070eac7209 */ /* 0x000fe20007810000 */
[----:B------:R-:W3:Y:S01]  /*43e0*/  MUFU.TANH R159, R159 ;  /* 0x0000009f009f7308 */ /* 0x000ee20000002400 */
[--C-:B------:R-:W-:Y:S01]  /*43f0*/  FFMA.FTZ R187, R213, UR10, -R183.reuse ;  /* 0x0000000ad5bb7c23 */ /* 0x100fe200080108b7 */
[--C-:B------:R-:W-:Y:S01]  /*4400*/  FFMA.FTZ R185, R185, UR10, -R183.reuse ;  /* 0x0000000ab9b97c23 */ /* 0x100fe200080108b7 */
[----:B------:R-:W-:Y:S01]  /*4410*/  FMNMX.FTZ R7, R21, R172, !PT ;  /* 0x000000ac15077209 */ /* 0x000fe20007810000 */
[--C-:B------:R-:W-:Y:S01]  /*4420*/  FFMA.FTZ R188, R188, UR10, -R183.reuse ;  /* 0x0000000abcbc7c23 */ /* 0x100fe200080108b7 */
[--C-:B------:R-:W-:Y:S01]  /*4430*/  FFMA.FTZ R189, R189, UR10, -R183.reuse ;  /* 0x0000000abdbd7c23 */ /* 0x100fe200080108b7 */
[----:B------:R-:W-:Y:S01]  /*4440*/  FFMA.FTZ R192, R184, UR10, -R183 ;  /* 0x0000000ab8c07c23 */ /* 0x000fe200080108b7 */
[----:B0-----:R-:W-:Y:S01]  /*4450*/  FMNMX.FTZ R172, R152, R7, !PT ;  /* 0x0000000798ac7209 */ /* 0x001fe20007810000 */
[----:B------:R-:W0:Y:S03]  /*4460*/  MUFU.TANH R160, R160 ;  /* 0x000000a000a07308 */ /* 0x000e260000002400 */
[----:B-1----:R-:W-:-:S04]  /*4470*/  FMNMX.FTZ R7, R155, R172, !PT ;  /* 0x000000ac9b077209 */ /* 0x002fc80007810000 */
[----:B--2---:R-:W-:Y:S01]  /*4480*/  FMNMX.FTZ R172, R158, R7, !PT ;  /* 0x000000079eac7209 */ /* 0x004fe20007810000 */
[----:B------:R-:W1:Y:S03]  /*4490*/  MUFU.TANH R161, R161 ;  /* 0x000000a100a17308 */ /* 0x000e660000002400 */
[----:B---3--:R-:W-:Y:S01]  /*44a0*/  FMNMX.FTZ R7, R159, R172, !PT ;  /* 0x000000ac9f077209 */ /* 0x008fe20007810000 */
[----:B------:R-:W-:-:S04]  /*44b0*/  FFMA.FTZ R172, R204, UR10, -R183 ;  /* 0x0000000accac7c23 */ /* 0x000fc800080108b7 */
[----:B------:R-:W2:Y:S01]  /*44c0*/  MUFU.TANH R162, R162 ;  /* 0x000000a200a27308 */ /* 0x000ea20000002400 */
[----:B0-----:R-:W-:-:S07]  /*44d0*/  FMNMX.FTZ R174, R160, R7, !PT ;  /* 0x00000007a0ae7209 */ /* 0x001fce0007810000 */
[----:B------:R-:W0:Y:S01]  /*44e0*/  MUFU.TANH R163, R163 ;  /* 0x000000a300a37308 */ /* 0x000e220000002400 */
[----:B-1----:R-:W-:-:S07]  /*44f0*/  FMNMX.FTZ R7, R161, R174, !PT ;  /* 0x000000aea1077209 */ /* 0x002fce0007810000 */
[----:B------:R-:W1:Y:S01]  /*4500*/  MUFU.TANH R164, R164 ;  /* 0x000000a400a47308 */ /* 0x000e620000002400 */
[----:B--2---:R-:W-:-:S07]  /*4510*/  FMNMX.FTZ R174, R162, R7, !PT ;  /* 0x00000007a2ae7209 */ /* 0x004fce0007810000 */
[----:B------:R-:W2:Y:S01]  /*4520*/  MUFU.TANH R165, R165 ;  /* 0x000000a500a57308 */ /* 0x000ea20000002400 */
[----:B0-----:R-:W-:Y:S01]  /*4530*/  FMNMX.FTZ R7, R163, R174, !PT ;  /* 0x000000aea3077209 */ /* 0x001fe20007810000 */
[----:B------:R-:W-:-:S06]  /*4540*/  FFMA.FTZ R174, R206, UR10, -R183 ;  /* 0x0000000aceae7c23 */ /* 0x000fcc00080108b7 */
[----:B------:R-:W0:Y:S01]  /*4550*/  MUFU.TANH R166, R166 ;  /* 0x000000a600a67308 */ /* 0x000e220000002400 */
[----:B-1----:R-:W-:-:S07]  /*4560*/  FMNMX.FTZ R176, R164, R7, !PT ;  /* 0x00000007a4b07209 */ /* 0x002fce0007810000 */
[----:B------:R-:W1:Y:S01]  /*4570*/  MUFU.TANH R167, R167 ;  /* 0x000000a700a77308 */ /* 0x000e620000002400 */
[----:B--2---:R-:W-:-:S07]  /*4580*/  FMNMX.FTZ R7, R165, R176, !PT ;  /* 0x000000b0a5077209 */ /* 0x004fce0007810000 */
[----:B------:R-:W2:Y:S01]  /*4590*/  MUFU.TANH R168, R168 ;  /* 0x000000a800a87308 */ /* 0x000ea20000002400 */
[----:B0-----:R-:W-:-:S07]  /*45a0*/  FMNMX.FTZ R176, R166, R7, !PT ;  /* 0x00000007a6b07209 */ /* 0x001fce0007810000 */
[----:B------:R-:W0:Y:S01]  /*45b0*/  MUFU.TANH R169, R169 ;  /* 0x000000a900a97308 */ /* 0x000e220000002400 */
[----:B-1----:R-:W-:Y:S01]  /*45c0*/  FMNMX.FTZ R7, R167, R176, !PT ;  /* 0x000000b0a7077209 */ /* 0x002fe20007810000 */
[----:B------:R-:W-:-:S06]  /*45d0*/  FFMA.FTZ R176, R208, UR10, -R183 ;  /* 0x0000000ad0b07c23 */ /* 0x000fcc00080108b7 */
[----:B------:R-:W1:Y:S01]  /*45e0*/  MUFU.TANH R170, R170 ;  /* 0x000000aa00aa7308 */ /* 0x000e620000002400 */
[----:B--2---:R-:W-:-:S07]  /*45f0*/  FMNMX.FTZ R178, R168, R7, !PT ;  /* 0x00000007a8b27209 */ /* 0x004fce0007810000 */
[----:B------:R-:W2:Y:S01]  /*4600*/  MUFU.EX2 R15, R15 ;  /* 0x0000000f000f7308 */ /* 0x000ea20000000800 */
[----:B0-----:R-:W-:Y:S01]  /*4610*/  FMNMX.FTZ R7, R169, R178, !PT ;  /* 0x000000b2a9077209 */ /* 0x001fe20007810000 */
[----:B------:R-:W-:-:S06]  /*4620*/  FFMA.FTZ R178, R210, UR10, -R183 ;  /* 0x0000000ad2b27c23 */ /* 0x000fcc00080108b7 */
[----:B------:R-:W0:Y:S01]  /*4630*/  MUFU.EX2 R20, R20 ;  /* 0x0000001400147308 */ /* 0x000e220000000800 */
[----:B-1----:R-:W-:-:S05]  /*4640*/  FMNMX.FTZ R7, R170, R7, !PT ;  /* 0x00000007aa077209 */ /* 0x002fca0007810000 */
[----:B------:R-:W1:Y:S02]  /*4650*/  SHFL.BFLY PT, R186, R7, 0x2, 0x1f ;  /* 0x0c401f0007ba7f89 */ /* 0x000e6400000e0000 */
[----:B------:R3:W4:Y:S01]  /*4660*/  MUFU.EX2 R171, R173 ;  /* 0x000000ad00ab7308 */ /* 0x0007220000000800 */
[-C--:B--2---:R-:W-:Y:S01]  /*4670*/  FMUL.FTZ R24, R24, R15.reuse ;  /* 0x0000000f18187220 */ /* 0x084fe20000410000 */
[-C--:B------:R-:W-:Y:S01]  /*4680*/  FMUL.FTZ R25, R25, R15.reuse ;  /* 0x0000000f19197220 */ /* 0x080fe20000410000 */
[-C--:B------:R-:W-:Y:S01]  /*4690*/  FMUL.FTZ R28, R28, R15.reuse ;  /* 0x0000000f1c1c7220 */ /* 0x080fe20000410000 */
[-C--:B------:R-:W-:Y:S01]  /*46a0*/  FMUL.FTZ R29, R29, R15.reuse ;  /* 0x0000000f1d1d7220 */ /* 0x080fe20000410000 */
[-C--:B------:R-:W-:Y:S01]  /*46b0*/  FMUL.FTZ R32, R32, R15.reuse ;  /* 0x0000000f20207220 */ /* 0x080fe20000410000 */
[-C--:B------:R-:W-:Y:S01]  /*46c0*/  FMUL.FTZ R33, R33, R15.reuse ;  /* 0x0000000f21217220 */ /* 0x080fe20000410000 */
[-C--:B------:R-:W-:Y:S01]  /*46d0*/  FMUL.FTZ R36, R36, R15.reuse ;  /* 0x0000000f24247220 */ /* 0x080fe20000410000 */
[----:B------:R-:W2:Y:S01]  /*46e0*/  MUFU.EX2 R154, R154 ;  /* 0x0000009a009a7308 */ /* 0x000ea20000000800 */
[--C-:B---3--:R-:W-:Y:S01]  /*46f0*/  FFMA.FTZ R173, R205, UR10, -R183.reuse ;  /* 0x0000000acdad7c23 */ /* 0x108fe200080108b7 */
[----:B0-----:R-:W-:Y:S01]  /*4700*/  FFMA.FTZ R4, R15, R4, R20 ;  /* 0x000000040f047223 */ /* 0x001fe20000010014 */
[-C--:B------:R-:W-:Y:S01]  /*4710*/  FMUL.FTZ R37, R37, R15.reuse ;  /* 0x0000000f25257220 */ /* 0x080fe20000410000 */
[-C--:B------:R-:W-:Y:S01]  /*4720*/  FMUL.FTZ R40, R40, R15.reuse ;  /* 0x0000000f28287220 */ /* 0x080fe20000410000 */
[-C--:B------:R-:W-:Y:S01]  /*4730*/  FMUL.FTZ R41, R41, R15.reuse ;  /* 0x0000000f29297220 */ /* 0x080fe20000410000 */
[-C--:B------:R-:W-:Y:S01]  /*4740*/  FMUL.FTZ R44, R44, R15.reuse ;  /* 0x0000000f2c2c7220 */ /* 0x080fe20000410000 */
[-C--:B------:R-:W-:Y:S01]  /*4750*/  FMUL.FTZ R45, R45, R15.reuse ;  /* 0x0000000f2d2d7220 */ /* 0x080fe20000410000 */
[----:B------:R-:W0:Y:S01]  /*4760*/  MUFU.EX2 R153, R153 ;  /* 0x0000009900997308 */ /* 0x000e220000000800 */
[-C--:B------:R-:W-:Y:S01]  /*4770*/  FMUL.FTZ R48, R48, R15.reuse ;  /* 0x0000000f30307220 */ /* 0x080fe20000410000 */
[-C--:B------:R-:W-:Y:S01]  /*4780*/  FMUL.FTZ R49, R49, R15.reuse ;  /* 0x0000000f31317220 */ /* 0x080fe20000410000 */
[-C--:B------:R-:W-:Y:S01]  /*4790*/  FMUL.FTZ R52, R52, R15.reuse ;  /* 0x0000000f34347220 */ /* 0x080fe20000410000 */
[-C--:B------:R-:W-:Y:S01]  /*47a0*/  FMUL.FTZ R53, R53, R15.reuse ;  /* 0x0000000f35357220 */ /* 0x080fe20000410000 */
[-C--:B------:R-:W-:Y:S01]  /*47b0*/  FMUL.FTZ R56, R56, R15.reuse ;  /* 0x0000000f38387220 */ /* 0x080fe20000410000 */
[----:B-1----:R-:W-:Y:S01]  /*47c0*/  FMNMX.FTZ R190, R7, R186, !PT ;  /* 0x000000ba07be7209 */ /* 0x002fe20007810000 */
[----:B------:R-:W-:Y:S01]  /*47d0*/  FFMA.FTZ R186, R214, UR10, -R183 ;  /* 0x0000000ad6ba7c23 */ /* 0x000fe200080108b7 */
[----:B------:R-:W1:Y:S01]  /*47e0*/  MUFU.EX2 R157, R157 ;  /* 0x0000009d009d7308 */ /* 0x000e620000000800 */
[-C--:B------:R-:W-:Y:S01]  /*47f0*/  FMUL.FTZ R57, R57, R15.reuse ;  /* 0x0000000f39397220 */ /* 0x080fe20000410000 */
[-C--:B------:R-:W-:Y:S01]  /*4800*/  FMUL.FTZ R60, R60, R15.reuse ;  /* 0x0000000f3c3c7220 */ /* 0x080fe20000410000 */
[----:B------:R-:W3:Y:S01]  /*4810*/  SHFL.BFLY PT, R7, R190, 0x1, 0x1f ;  /* 0x0c201f00be077f89 */ /* 0x000ee200000e0000 */
[-C--:B------:R-:W-:Y:S01]  /*4820*/  FMUL.FTZ R61, R61, R15.reuse ;  /* 0x0000000f3d3d7220 */ /* 0x080fe20000410000 */
[-C--:B------:R-:W-:Y:S01]  /*4830*/  FMUL.FTZ R64, R64, R15.reuse ;  /* 0x0000000f40407220 */ /* 0x080fe20000410000 */
[-C--:B------:R-:W-:Y:S01]  /*4840*/  FMUL.FTZ R65, R65, R15.reuse ;  /* 0x0000000f41417220 */ /* 0x080fe20000410000 */
[-C--:B------:R-:W-:Y:S01]  /*4850*/  FMUL.FTZ R68, R68, R15.reuse ;  /* 0x0000000f44447220 */ /* 0x080fe20000410000 */
[----:B------:R-:W5:Y:S01]  /*4860*/  MUFU.EX2 R156, R156 ;  /* 0x0000009c009c7308 */ /* 0x000f620000000800 */
        /* <DEDUP_REMOVED lines=17> */
[----:B------:R-:W-:Y:S01]  /*4980*/  FMUL.FTZ R100, R100, R15 ;  /* 0x0000000f64647220 */ /* 0x000fe20000410000 */
[----:B---3--:R-:W-:Y:S01]  /*4990*/  FMNMX.FTZ R7, R190, R7, !PT ;  /* 0x00000007be077209 */ /* 0x008fe20007810000 */
[-C--:B------:R-:W-:Y:S01]  /*49a0*/  FMUL.FTZ R101, R101, R15.reuse ;  /* 0x0000000f65657220 */ /* 0x080fe20000410000 */
[-C--:B------:R-:W-:Y:S01]  /*49b0*/  FMUL.FTZ R104, R104, R15.reuse ;  /* 0x0000000f68687220 */ /* 0x080fe20000410000 */
[-C--:B------:R-:W-:Y:S01]  /*49c0*/  FMUL.FTZ R105, R105, R15.reuse ;  /* 0x0000000f69697220 */ /* 0x080fe20000410000 */
[-C--:B------:R-:W-:Y:S01]  /*49d0*/  FMUL.FTZ R108, R108, R15.reuse ;  /* 0x0000000f6c6c7220 */ /* 0x080fe20000410000 */
[----:B------:R-:W-:Y:S01]  /*49e0*/  FADD.FTZ R183, -R7, R6 ;  /* 0x0000000607b77221 */ /* 0x000fe20000010100 */
[----:B------:R-:W3:Y:S01]  /*49f0*/  MUFU.EX2 R174, R174 ;  /* 0x000000ae00ae7308 */ /* 0x000ee20000000800 */
[-C--:B------:R-:W-:Y:S01]  /*4a00*/  FMUL.FTZ R109, R109, R15.reuse ;  /* 0x0000000f6d6d7220 */ /* 0x080fe20000410000 */
[-C--:B------:R-:W-:Y:S01]  /*4a10*/  FMUL.FTZ R112, R112, R15.reuse ;  /* 0x0000000f70707220 */ /* 0x080fe20000410000 */
[----:B------:R-:W-:Y:S01]  /*4a20*/  FMUL.FTZ R184, R183, UR10 ;  /* 0x0000000ab7b87c20 */ /* 0x000fe20008410000 */
[----:B------:R-:W-:Y:S01]  /*4a30*/  FMUL.FTZ R183, R7, UR10 ;  /* 0x0000000a07b77c20 */ /* 0x000fe20008410000 */
[-C--:B------:R-:W-:Y:S01]  /*4a40*/  FMUL.FTZ R113, R113, R15.reuse ;  /* 0x0000000f71717220 */ /* 0x080fe20000410000 */
[-C--:B------:R-:W-:Y:S01]  /*4a50*/  FMUL.FTZ R116, R116, R15.reuse ;  /* 0x0000000f74747220 */ /* 0x080fe20000410000 */
[----:B------:R-:W-:Y:S01]  /*4a60*/  FMUL.FTZ R117, R117, R15 ;  /* 0x0000000f75757220 */ /* 0x000fe20000410000 */
[--C-:B------:R-:W-:Y:S01]  /*4a70*/  FFMA.FTZ R195, R159, UR10, -R183.reuse ;  /* 0x0000000a9fc37c23 */ /* 0x100fe200080108b7 */
[----:B----4-:R-:W-:Y:S01]  /*4a80*/  FADD.FTZ R159, R171, R4 ;  /* 0x00000004ab9f7221 */ /* 0x010fe20000010000 */
[--C-:B------:R-:W-:Y:S01]  /*4a90*/  FFMA.FTZ R5, R5, UR10, -R183.reuse ;  /* 0x0000000a05057c23 */ /* 0x100fe200080108b7 */
[----:B------:R-:W-:Y:S01]  /*4aa0*/  FFMA.FTZ R190, R8, UR10, -R183 ;  /* 0x0000000a08be7c23 */ /* 0x000fe200080108b7 */
[----:B------:R-:W4:Y:S01]  /*4ab0*/  MUFU.EX2 R175, R175 ;  /* 0x000000af00af7308 */ /* 0x000f220000000800 */
[----:B--2---:R-:W-:Y:S01]  /*4ac0*/  FADD.FTZ R4, R154, R159 ;  /* 0x0000009f9a047221 */ /* 0x004fe20000010000 */
[--C-:B------:R-:W-:Y:S01]  /*4ad0*/  FFMA.FTZ R9, R9, UR10, -R183.reuse ;  /* 0x0000000a09097c23 */ /* 0x100fe200080108b7 */
[--C-:B------:R-:W-:Y:S01]  /*4ae0*/  FFMA.FTZ R10, R10, UR10, -R183.reuse ;  /* 0x0000000a0a0a7c23 */ /* 0x100fe200080108b7 */
[--C-:B------:R-:W-:Y:S01]  /*4af0*/  FFMA.FTZ R11, R11, UR10, -R183.reuse ;  /* 0x0000000a0b0b7c23 */ /* 0x100fe200080108b7 */
[----:B0-----:R-:W-:Y:S01]  /*4b00*/  FADD.FTZ R4, R153, R4 ;  /* 0x0000000499047221 */ /* 0x001fe20000010000 */
[--C-:B------:R-:W-:Y:S01]  /*4b10*/  FFMA.FTZ R12, R12, UR10, -R183.reuse ;  /* 0x0000000a0c0c7c23 */ /* 0x100fe200080108b7 */
[--C-:B------:R-:W-:Y:S01]  /*4b20*/  FFMA.FTZ R13, R13, UR10, -R183.reuse ;  /* 0x0000000a0d0d7c23 */ /* 0x100fe200080108b7 */
[----:B------:R-:W-:Y:S01]  /*4b30*/  MUFU.EX2 R184, R184 ;  /* 0x000000b800b87308 */ /* 0x000fe20000000800 */
[----:B-1----:R-:W-:Y:S01]  /*4b40*/  FADD.FTZ R159, R157, R4 ;  /* 0x000000049d9f7221 */ /* 0x002fe20000010000 */
[--C-:B------:R-:W-:Y:S01]  /*4b50*/  FFMA.FTZ R198, R162, UR10, -R183.reuse ;  /* 0x0000000aa2c67c23 */ /* 0x100fe200080108b7 */
[--C-:B------:R-:W-:Y:S01]  /*4b60*/  FFMA.FTZ R14, R14, UR10, -R183.reuse ;  /* 0x0000000a0e0e7c23 */ /* 0x100fe200080108b7 */
[----:B------:R-:W-:Y:S01]  /*4b70*/  FFMA.FTZ R21, R21, UR10, -R183 ;  /* 0x0000000a15157c23 */ /* 0x000fe200080108b7 */
[----:B-----5:R-:W-:Y:S01]  /*4b80*/  FADD.FTZ R159, R156, R159 ;  /* 0x0000009f9c9f7221 */ /* 0x020fe20000010000 */
[--C-:B------:R-:W-:Y:S01]  /*4b90*/  FFMA.FTZ R193, R155, UR10, -R183.reuse ;  /* 0x0000000a9bc17c23 */ /* 0x100fe200080108b7 */
[----:B------:R-:W-:Y:S01]  /*4ba0*/  FFMA.FTZ R194, R158, UR10, -R183 ;  /* 0x0000000a9ec27c23 */ /* 0x000fe200080108b7 */
[----:B------:R-:W0:Y:S01]  /*4bb0*/  MUFU.EX2 R5, R5 ;  /* 0x0000000500057308 */ /* 0x000e220000000800 */
[----:B------:R-:W-:Y:S01]  /*4bc0*/  FADD.FTZ R4, R172, R159 ;  /* 0x0000009fac047221 */ /* 0x000fe20000010000 */
[--C-:B------:R-:W-:Y:S01]  /*4bd0*/  FFMA.FTZ R196, R160, UR10, -R183.reuse ;  /* 0x0000000aa0c47c23 */ /* 0x100fe200080108b7 */
[--C-:B------:R-:W-:Y:S01]  /*4be0*/  FFMA.FTZ R197, R161, UR10, -R183.reuse ;  /* 0x0000000aa1c57c23 */ /* 0x100fe200080108b7 */
[--C-:B------:R-:W-:Y:S01]  /*4bf0*/  FFMA.FTZ R204, R163, UR10, -R183.reuse ;  /* 0x0000000aa3cc7c23 */ /* 0x100fe200080108b7 */
[----:B------:R-:W-:Y:S01]  /*4c00*/  FADD.FTZ R159, R173, R4 ;  /* 0x00000004ad9f7221 */ /* 0x000fe20000010000 */
[--C-:B------:R-:W-:Y:S01]  /*4c10*/  FFMA.FTZ R205, R164, UR10, -R183.reuse ;  /* 0x0000000aa4cd7c23 */ /* 0x100fe200080108b7 */
[----:B------:R-:W-:Y:S01]  /*4c20*/  FFMA.FTZ R206, R165, UR10, -R183 ;  /* 0x0000000aa5ce7c23 */ /* 0x000fe200080108b7 */
[----:B------:R-:W1:Y:S01]  /*4c30*/  MUFU.EX2 R176, R176 ;  /* 0x000000b000b07308 */ /* 0x000e620000000800 */
[----:B---3--:R-:W-:Y:S01]  /*4c40*/  FADD.FTZ R4, R174, R159 ;  /* 0x0000009fae047221 */ /* 0x008fe20000010000 */
[--C-:B------:R-:W-:Y:S01]  /*4c50*/  FFMA.FTZ R207, R166, UR10, -R183.reuse ;  /* 0x0000000aa6cf7c23 */ /* 0x100fe200080108b7 */
[----:B------:R-:W-:Y:S01]  /*4c60*/  IADD3 R8, -R22, 0xb, RZ ;  /* 0x0000000b16087810 */ /* 0x000fe20007ffe1ff */
[--C-:B------:R-:W-:Y:S01]  /*4c70*/  FFMA.FTZ R167, R167, UR10, -R183.reuse ;  /* 0x0000000aa7a77c23 */ /* 0x100fe200080108b7 */
[----:B----4-:R-:W-:Y:S01]  /*4c80*/  FADD.FTZ R159, R175, R4 ;  /* 0x00000004af9f7221 */ /* 0x010fe20000010000 */
[--C-:B------:R-:W-:Y:S01]  /*4c90*/  FFMA.FTZ R168, R168, UR10, -R183.reuse ;  /* 0x0000000aa8a87c23 */ /* 0x100fe200080108b7 */
[----:B------:R-:W-:Y:S01]  /*4ca0*/  FFMA.FTZ R169, R169, UR10, -R183 ;  /* 0x0000000aa9a97c23 */ /* 0x000fe200080108b7 */
[----:B------:R-:W2:Y:S01]  /*4cb0*/  MUFU.EX2 R177, R177 ;  /* 0x000000b100b17308 */ /* 0x000ea20000000800 */
[----:B0-----:R-:W-:Y:S01]  /*4cc0*/  FFMA.FTZ R3, R184, R3, R5 ;  /* 0x00000003b8037223 */ /* 0x001fe20000010005 */
[----:B------:R-:W-:Y:S01]  /*4cd0*/  FFMA.FTZ R155, R170, UR10, -R183 ;  /* 0x0000000aaa9b7c23 */ /* 0x000fe200080108b7 */
[-C--:B------:R-:W-:Y:S01]  /*4ce0*/  FMUL.FTZ R120, R120, R15.reuse ;  /* 0x0000000f78787220 */ /* 0x080fe20000410000 */
[-C--:B------:R-:W-:Y:S01]  /*4cf0*/  FMUL.FTZ R121, R121, R15.reuse ;  /* 0x0000000f79797220 */ /* 0x080fe20000410000 */
[-C--:B------:R-:W-:Y:S01]  /*4d00*/  FMUL.FTZ R124, R124, R15.reuse ;  /* 0x0000000f7c7c7220 */ /* 0x080fe20000410000 */
[-C--:B------:R-:W-:Y:S01]  /*4d10*/  FMUL.FTZ R125, R125, R15.reuse ;  /* 0x0000000f7d7d7220 */ /* 0x080fe20000410000 */
[-C--:B------:R-:W-:Y:S01]  /*4d20*/  FMUL.FTZ R128, R128, R15.reuse ;  /* 0x0000000f80807220 */ /* 0x080fe20000410000 */
[----:B------:R-:W0:Y:S01]  /*4d30*/  MUFU.EX2 R190, R190 ;  /* 0x000000be00be7308 */ /* 0x000e220000000800 */
        /* <DEDUP_REMOVED lines=8> */
[C---:B--2---:R-:W-:Y:S01]  /*4dc0*/  F2FP.F16.F32.PACK_AB R162, R177.reuse, R176 ;  /* 0x000000b0b1a2723e */ /* 0x044fe200000000ff */
[----:B------:R-:W-:Y:S01]  /*4dd0*/  FADD.FTZ R159, R177, R4 ;  /* 0x00000004b19f7221 */ /* 0x000fe20000010000 */
[-C--:B------:R-:W-:Y:S01]  /*4de0*/  FMUL.FTZ R141, R141, R15.reuse ;  /* 0x0000000f8d8d7220 */ /* 0x080fe20000410000 */
[-C--:B------:R-:W-:Y:S01]  /*4df0*/  FMUL.FTZ R144, R144, R15.reuse ;  /* 0x0000000f90907220 */ /* 0x080fe20000410000 */
[-C--:B------:R-:W-:Y:S01]  /*4e00*/  FMUL.FTZ R145, R145, R15.reuse ;  /* 0x0000000f91917220 */ /* 0x080fe20000410000 */
[-C--:B------:R-:W-:Y:S01]  /*4e10*/  FMUL.FTZ R148, R148, R15.reuse ;  /* 0x0000000f94947220 */ /* 0x080fe20000410000 */
[----:B------:R-:W-:Y:S01]  /*4e20*/  FMUL.FTZ R149, R149, R15 ;  /* 0x0000000f95957220 */ /* 0x000fe20000410000 */
[----:B------:R-:W2:Y:S01]  /*4e30*/  MUFU.EX2 R10, R10 ;  /* 0x0000000a000a7308 */ /* 0x000ea20000000800 */
[----:B0-----:R-:W-:Y:S01]  /*4e40*/  FADD.FTZ R176, R190, R3 ;  /* 0x00000003beb07221 */ /* 0x001fe20000010000 */
[----:B------:R-:W-:Y:S01]  /*4e50*/  F2FP.F16.F32.PACK_AB R160, R175, R174 ;  /* 0x000000aeafa0723e */ /* 0x000fe200000000ff */
[----:B------:R-:W-:Y:S01]  /*4e60*/  FMUL.FTZ R26, R26, R184 ;  /* 0x000000b81a1a7220 */ /* 0x000fe20000410000 */
[----:B------:R-:W-:Y:S01]  /*4e70*/  F2FP.F16.F32.PACK_AB R154, R153, R154 ;  /* 0x0000009a999a723e */ /* 0x000fe200000000ff */
[-C--:B------:R-:W-:Y:S01]  /*4e80*/  FMUL.FTZ R27, R27, R184.reuse ;  /* 0x000000b81b1b7220 */ /* 0x080fe20000410000 */
[----:B------:R-:W-:Y:S01]  /*4e90*/  F2FP.F16.F32.PACK_AB R156, R156, R157 ;  /* 0x0000009d9c9c723e */ /* 0x000fe200000000ff */
[----:B------:R-:W-:Y:S01]  /*4ea0*/  FMUL.FTZ R30, R30, R184 ;  /* 0x000000b81e1e7220 */ /* 0x000fe20000410000 */
[----:B------:R-:W0:Y:S01]  /*4eb0*/  MUFU.EX2 R11, R11 ;  /* 0x0000000b000b7308 */ /* 0x000e220000000800 */
[----:B-1----:R-:W-:Y:S01]  /*4ec0*/  FADD.FTZ R3, R9, R176 ;  /* 0x000000b009037221 */ /* 0x002fe20000010000 */
[----:B------:R-:W-:Y:S01]  /*4ed0*/  F2FP.F16.F32.PACK_AB R158, R173, R172 ;  /* 0x000000acad9e723e */ /* 0x000fe200000000ff */
        /* <DEDUP_REMOVED lines=14> */
[----:B0-----:R-:W-:Y:S01]  /*4fc0*/  FADD.FTZ R3, R11, R176 ;  /* 0x000000b00b037221 */ /* 0x001fe20000010000 */
[-C--:B------:R-:W-:Y:S01]  /*4fd0*/  FMUL.FTZ R54, R54, R184.reuse ;  /* 0x000000b836367220 */ /* 0x080fe20000410000 */
        /* <DEDUP_REMOVED lines=18> */
[-C--:B------:R-:W-:Y:S01]  /*5100*/  FMUL.FTZ R83, R83, R184.reuse ;  /* 0x000000b853537220 */ /* 0x080fe20000410000 */
[-C--:B------:R-:W-:Y:S01]  /*5110*/  FMUL.FTZ R86, R86, R184.reuse ;  /* 0x000000b856567220 */ /* 0x080fe20000410000 */
[----:B------:R-:W-:Y:S01]  /*5120*/  FMUL.FTZ R87, R87, R184 ;  /* 0x000000b857577220 */ /* 0x000fe20000410000 */
[----:B------:R-:W2:Y:S01]  /*5130*/  MUFU.EX2 R178, R178 ;  /* 0x000000b200b27308 */ /* 0x000ea20000000800 */
[----:B-1----:R-:W-:Y:S01]  /*5140*/  FFMA.FTZ R192, R152, UR10, -R183 ;  /* 0x0000000a98c07c23 */ /* 0x002fe200080108b7 */
[----:B0-----:R-:W-:Y:S01]  /*5150*/  FADD.FTZ R176, R14, R3 ;  /* 0x000000030eb07221 */ /* 0x001fe20000010000 */
[----:B------:R-:W-:-:S02]  /*5160*/  @!P1 VIADD R152, R199, 0x22840 ;  /* 0x00022840c7989836 */ /* 0x000fc40000000000 */
[-C--:B------:R-:W-:Y:S01]  /*5170*/  FMUL.FTZ R90, R90, R184.reuse ;  /* 0x000000b85a5a7220 */ /* 0x080fe20000410000 */
[-C--:B------:R-:W-:Y:S01]  /*5180*/  FMUL.FTZ R91, R91, R184.reuse ;  /* 0x000000b85b5b7220 */ /* 0x080fe20000410000 */
[-C--:B------:R-:W-:Y:S01]  /*5190*/  FMUL.FTZ R94, R94, R184.reuse ;  /* 0x000000b85e5e7220 */ /* 0x080fe20000410000 */
[-C--:B------:R-:W-:Y:S01]  /*51a0*/  FMUL.FTZ R95, R95, R184.reuse ;  /* 0x000000b85f5f7220 */ /* 0x080fe20000410000 */
[----:B------:R-:W0:Y:S01]  /*51b0*/  MUFU.EX2 R21, R21 ;  /* 0x0000001500157308 */ /* 0x000e220000000800 */
[----:B------:R-:W-:Y:S01]  /*51c0*/  @!P1 PRMT R152, RZ, 0x654, R152 ;  /* 0x00000654ff989816 */ /* 0x000fe20000000098 */
[----:B------:R1:W-:Y:S06]  /*51d0*/  BAR.ARV R8, 0x100 ;  /* 0x000400080000751d */ /* 0x0003ec0000002000 */
[----:B------:R-:W3:Y:S01]  /*51e0*/  MUFU.EX2 R179, R179 ;  /* 0x000000b300b37308 */ /* 0x000ee20000000800 */
[----:B--2---:R-:W-:Y:S01]  /*51f0*/  FADD.FTZ R4, R178, R159 ;  /* 0x0000009fb2047221 */ /* 0x004fe20000010000 */
[----:B------:R2:W-:Y:S01]  /*5200*/  @!P1 SYNCS.ARRIVE.TRANS64.RED.A1T0 RZ, [R152+URZ], RZ ;  /* 0x000000ff98ff99a7 */ /* 0x0005e2000810043f */
[-C--:B------:R-:W-:Y:S01]  /*5210*/  FMUL.FTZ R98, R98, R184.reuse ;  /* 0x000000b862627220 */ /* 0x080fe20000410000 */
[-C--:B------:R-:W-:Y:S01]  /*5220*/  FMUL.FTZ R99, R99, R184.reuse ;  /* 0x000000b863637220 */ /* 0x080fe20000410000 */
[-C--:B------:R-:W-:Y:S01]  /*5230*/  FMUL.FTZ R102, R102, R184.reuse ;  /* 0x000000b866667220 */ /* 0x080fe20000410000 */
[-C--:B------:R-:W-:Y:S01]  /*5240*/  FMUL.FTZ R103, R103, R184.reuse ;  /* 0x000000b867677220 */ /* 0x080fe20000410000 */
[----:B------:R-:W-:Y:S01]  /*5250*/  FMUL.FTZ R106, R106, R184 ;  /* 0x000000b86a6a7220 */ /* 0x000fe20000410000 */
[----:B------:R-:W4:Y:S01]  /*5260*/  MUFU.EX2 R192, R192 ;  /* 0x000000c000c07308 */ /* 0x000f220000000800 */
[----:B0-----:R-:W-:Y:S01]  /*5270*/  FADD.FTZ R3, R21, R176 ;  /* 0x000000b015037221 */ /* 0x001fe20000010000 */
[----:B--2---:R-:W-:Y:S01]  /*5280*/  F2FP.F16.F32.PACK_AB R152, R171, R20 ;  /* 0x00000014ab98723e */ /* 0x004fe200000000ff */
[-C--:B------:R-:W-:Y:S01]  /*5290*/  FMUL.FTZ R107, R107, R184.reuse ;  /* 0x000000b86b6b7220 */ /* 0x080fe20000410000 */
[-C--:B------:R-:W-:Y:S01]  /*52a0*/  FMUL.FTZ R110, R110, R184.reuse ;  /* 0x000000b86e6e7220 */ /* 0x080fe20000410000 */
[-C--:B------:R-:W-:Y:S01]  /*52b0*/  FMUL.FTZ R111, R111, R184.reuse ;  /* 0x000000b86f6f7220 */ /* 0x080fe20000410000 */
[-C--:B------:R-:W-:Y:S01]  /*52c0*/  FMUL.FTZ R114, R114, R184.reuse ;  /* 0x000000b872727220 */ /* 0x080fe20000410000 */
[----:B------:R-:W-:Y:S01]  /*52d0*/  FMUL.FTZ R115, R115, R184 ;  /* 0x000000b873737220 */ /* 0x000fe20000410000 */
[----:B------:R-:W0:Y:S01]  /*52e0*/  MUFU.EX2 R180, R180 ;  /* 0x000000b400b47308 */ /* 0x000e220000000800 */
[C---:B---3--:R-:W-:Y:S01]  /*52f0*/  FADD.FTZ R159, R179.reuse, R4 ;  /* 0x00000004b39f7221 */ /* 0x048fe20000010000 */
[----:B------:R-:W-:Y:S01]  /*5300*/  F2FP.F16.F32.PACK_AB R164, R179, R178 ;  /* 0x000000b2b3a4723e */ /* 0x000fe200000000ff */
[-C--:B------:R-:W-:Y:S01]  /*5310*/  FMUL.FTZ R118, R118, R184.reuse ;  /* 0x000000b876767220 */ /* 0x080fe20000410000 */
[-C--:B------:R-:W-:Y:S01]  /*5320*/  FMUL.FTZ R119, R119, R184.reuse ;  /* 0x000000b877777220 */ /* 0x080fe20000410000 */
[-C--:B------:R-:W-:Y:S01]  /*5330*/  FMUL.FTZ R122, R122, R184.reuse ;  /* 0x000000b87a7a7220 */ /* 0x080fe20000410000 */
[-C--:B------:R-:W-:Y:S01]  /*5340*/  FMUL.FTZ R123, R123, R184.reuse ;  /* 0x000000b87b7b7220 */ /* 0x080fe20000410000 */
[-C--:B------:R-:W-:Y:S01]  /*5350*/  FMUL.FTZ R126, R126, R184.reuse ;  /* 0x000000b87e7e7220 */ /* 0x080fe20000410000 */
[----:B------:R-:W2:Y:S01]  /*5360*/  MUFU.EX2 R193, R193 ;  /* 0x000000c100c17308 */ /* 0x000ea20000000800 */
[----:B----4-:R-:W-:Y:S01]  /*5370*/  FADD.FTZ R176, R192, R3 ;  /* 0x00000003c0b07221 */ /* 0x010fe20000010000 */
[-C--:B------:R-:W-:Y:S01]  /*5380*/  FMUL.FTZ R127, R127, R184.reuse ;  /* 0x000000b87f7f7220 */ /* 0x080fe20000410000 */
[-C--:B------:R-:W-:Y:S01]  /*5390*/  FMUL.FTZ R130, R130, R184.reuse ;  /* 0x000000b882827220 */ /* 0x080fe20000410000 */
[-C--:B------:R-:W-:Y:S01]  /*53a0*/  FMUL.FTZ R131, R131, R184.reuse ;  /* 0x000000b883837220 */ /* 0x080fe20000410000 */
[-C--:B------:R-:W-:Y:S01]  /*53b0*/  FMUL.FTZ R134, R134, R184.reuse ;  /* 0x000000b886867220 */ /* 0x080fe20000410000 */
[-C--:B------:R-:W-:Y:S01]  /*53c0*/  FMUL.FTZ R135, R135, R184.reuse ;  /* 0x000000b887877220 */ /* 0x080fe20000410000 */
[-C--:B------:R-:W-:Y:S01]  /*53d0*/  FMUL.FTZ R138, R138, R184.reuse ;  /* 0x000000b88a8a7220 */ /* 0x080fe20000410000 */
[----:B------:R-:W3:Y:S01]  /*53e0*/  MUFU.EX2 R181, R181 ;  /* 0x000000b500b57308 */ /* 0x000ee20000000800 */
        /* <DEDUP_REMOVED lines=8> */
[----:B--2---:R-:W-:Y:S01]  /*5470*/  FADD.FTZ R3, R193, R176 ;  /* 0x000000b0c1037221 */ /* 0x004fe20000010000 */
[----:B------:R-:W-:Y:S01]  /*5480*/  FMUL.FTZ R151, R151, R184 ;  /* 0x000000b897977220 */ /* 0x000fe20000410000 */
[----:B------:R-:W-:-:S02]  /*5490*/  F2FP.F16.F32.PACK_AB R153, R190, R5 ;  /* 0x00000005be99723e */ /* 0x000fc400000000ff */
[----:B------:R-:W-:Y:S02]  /*54a0*/  F2FP.F16.F32.PACK_AB R157, R12, R11 ;  /* 0x0000000b0c9d723e */ /* 0x000fe400000000ff */
[----:B------:R-:W-:Y:S01]  /*54b0*/  F2FP.F16.F32.PACK_AB R161, R192, R21 ;  /* 0x00000015c0a1723e */ /* 0x000fe200000000ff */
[----:B------:R-:W2:Y:S01]  /*54c0*/  MUFU.EX2 R182, R182 ;  /* 0x000000b600b67308 */ /* 0x000ea20000000800 */
[C---:B---3--:R-:W-:Y:S01]  /*54d0*/  FADD.FTZ R159, R181.reuse, R4 ;  /* 0x00000004b59f7221 */ /* 0x048fe20000010000 */
[----:B------:R-:W-:-:S06]  /*54e0*/  F2FP.F16.F32.PACK_AB R166, R181, R180 ;  /* 0x000000b4b5a6723e */ /* 0x000fcc00000000ff */
[----:B------:R-:W3:Y:S01]  /*54f0*/  MUFU.EX2 R195, R195 ;  /* 0x000000c300c37308 */ /* 0x000ee20000000800 */
[C---:B0-----:R-:W-:Y:S01]  /*5500*/  FADD.FTZ R176, R194.reuse, R3 ;  /* 0x00000003c2b07221 */ /* 0x041fe20000010000 */
[----:B------:R-:W-:-:S06]  /*5510*/  F2FP.F16.F32.PACK_AB R163, R194, R193 ;  /* 0x000000c1c2a3723e */ /* 0x000fcc00000000ff */
[----:B------:R-:W0:Y:S01]  /*5520*/  MUFU.EX2 R187, R187 ;  /* 0x000000bb00bb7308 */ /* 0x000e220000000800 */
[----:B--2---:R-:W-:-:S07]  /*5530*/  FADD.FTZ R4, R182, R159 ;  /* 0x0000009fb6047221 */ /* 0x004fce0000010000 */
[----:B------:R-:W2:Y:S01]  /*5540*/  MUFU.EX2 R196, R196 ;  /* 0x000000c400c47308 */ /* 0x000ea20000000800 */
[----:B---3--:R-:W-:-:S07]  /*5550*/  FADD.FTZ R3, R195, R176 ;  /* 0x000000b0c3037221 */ /* 0x008fce0000010000 */
[----:B------:R-:W3:Y:S01]  /*5560*/  MUFU.EX2 R185, R185 ;  /* 0x000000b900b97308 */ /* 0x000ee20000000800 */
[----:B0-----:R-:W-:-:S07]  /*5570*/  FADD.FTZ R4, R187, R4 ;  /* 0x00000004bb047221 */ /* 0x001fce0000010000 */
[----:B------:R-:W0:Y:S01]  /*5580*/  MUFU.EX2 R197, R197 ;  /* 0x000000c500c57308 */ /* 0x000e220000000800 */
[C---:B--2---:R-:W-:Y:S01]  /*5590*/  FADD.FTZ R176, R196.reuse, R3 ;  /* 0x00000003c4b07221 */ /* 0x044fe20000010000 */
[----:B------:R-:W-:-:S06]  /*55a0*/  F2FP.F16.F32.PACK_AB R165, R196, R195 ;  /* 0x000000c3c4a5723e */ /* 0x000fcc00000000ff */
        /* <DEDUP_REMOVED lines=10> */
[----:B0-----:R-:W-:Y:S01]  /*5650*/  FADD.FTZ R4, R188, R159 ;  /* 0x0000009fbc047221 */ /* 0x001fe20000010000 */
[----:B------:R-:W-:-:S06]  /*5660*/  F2FP.F16.F32.PACK_AB R159, R14, R13 ;  /* 0x0000000d0e9f723e */ /* 0x000fcc00000000ff */
[----:B------:R-:W0:Y:S01]  /*5670*/  MUFU.EX2 R205, R205 ;  /* 0x000000cd00cd7308 */ /* 0x000e220000000800 */
[----:B--2---:R-:W-:-:S07]  /*5680*/  FADD.FTZ R176, R204, R3 ;  /* 0x00000003ccb07221 */ /* 0x004fce0000010000 */
[----:B------:R-:W2:Y:S01]  /*5690*/  MUFU.EX2 R189, R189 ;  /* 0x000000bd00bd7308 */ /* 0x000ea20000000800 */
[C---:B---3--:R-:W-:Y:S01]  /*56a0*/  FADD.FTZ R4, R191.reuse, R4 ;  /* 0x00000004bf047221 */ /* 0x048fe20000010000 */
[----:B------:R-:W-:-:S06]  /*56b0*/  F2FP.F16.F32.PACK_AB R172, R191, R188 ;  /* 0x000000bcbfac723e */ /* 0x000fcc00000000ff */
[----:B------:R-:W3:Y:S01]  /*56c0*/  MUFU.EX2 R206, R206 ;  /* 0x000000ce00ce7308 */ /* 0x000ee20000000800 */
[----:B0-----:R-:W-:-:S07]  /*56d0*/  FADD.FTZ R3, R205, R176 ;  /* 0x000000b0cd037221 */ /* 0x001fce0000010000 */
[----:B------:R-:W0:Y:S01]  /*56e0*/  MUFU.EX2 R207, R207 ;  /* 0x000000cf00cf7308 */ /* 0x000e220000000800 */
[----:B--2---:R-:W-:Y:S01]  /*56f0*/  FADD.FTZ R15, R189, R4 ;  /* 0x00000004bd0f7221 */ /* 0x004fe20000010000 */
[----:B------:R-:W-:-:S03]  /*5700*/  F2FP.F16.F32.PACK_AB R174, R6, R189 ;  /* 0x000000bd06ae723e */ /* 0x000fc600000000ff */
[----:B------:R-:W-:-:S03]  /*5710*/  FADD.FTZ R4, R6, R15 ;  /* 0x0000000f06047221 */ /* 0x000fc60000010000 */
[----:B------:R2:W4:Y:S01]  /*5720*/  MUFU.EX2 R183, R167 ;  /* 0x000000a700b77308 */ /* 0x0005220000000800 */
[----:B---3--:R-:W-:-:S07]  /*5730*/  FADD.FTZ R176, R206, R3 ;  /* 0x00000003ceb07221 */ /* 0x008fce0000010000 */
[----:B------:R3:W5:Y:S01]  /*5740*/  MUFU.EX2 R20, R168 ;  /* 0x000000a800147308 */ /* 0x0007620000000800 */
[C---:B0-----:R-:W-:Y:S01]  /*5750*/  FADD.FTZ R176, R207.reuse, R176 ;  /* 0x000000b0cfb07221 */ /* 0x041fe20000010000 */
[----:B--2---:R-:W-:Y:S02]  /*5760*/  F2FP.F16.F32.PACK_AB R167, R198, R197 ;  /* 0x000000c5c6a7723e */ /* 0x004fe400000000ff */
[----:B------:R-:W-:-:S04]  /*5770*/  F2FP.F16.F32.PACK_AB R171, R207, R206 ;  /* 0x000000cecfab723e */ /* 0x000fc800000000ff */
[----:B------:R0:W2:Y:S01]  /*5780*/  MUFU.EX2 R175, R169 ;  /* 0x000000a900af7308 */ /* 0x0000a20000000800 */
[----:B----4-:R-:W-:Y:S01]  /*5790*/  FADD.FTZ R3, R183, R176 ;  /* 0x000000b0b7037221 */ /* 0x010fe20000010000 */
[----:B---3--:R-:W-:-:S06]  /*57a0*/  F2FP.F16.F32.PACK_AB R168, R187, R182 ;  /* 0x000000b6bba8723e */ /* 0x008fcc00000000ff */
[----:B------:R3:W4:Y:S01]  /*57b0*/  MUFU.EX2 R6, R155 ;  /* 0x0000009b00067308 */ /* 0x0007220000000800 */
[----:B0-----:R-:W-:Y:S02]  /*57c0*/  F2FP.F16.F32.PACK_AB R169, R205, R204 ;  /* 0x000000cccda9723e */ /* 0x001fe400000000ff */
[----:B-----5:R-:W-:Y:S02]  /*57d0*/  F2FP.F16.F32.PACK_AB R173, R20, R183 ;  /* 0x000000b714ad723e */ /* 0x020fe400000000ff */
[----:B---3--:R-:W-:Y:S01]  /*57e0*/  F2FP.F16.F32.PACK_AB R155, R10, R9 ;  /* 0x000000090a9b723e */ /* 0x008fe200000000ff */
[----:B------:R-:W-:-:S04]  /*57f0*/  FADD.FTZ R10, R20, R3 ;  /* 0x00000003140a7221 */ /* 0x000fc80000010000 */
[----:B--2---:R-:W-:Y:S01]  /*5800*/  FADD.FTZ R3, R175, R10 ;  /* 0x0000000aaf037221 */ /* 0x004fe20000010000 */
[----:B----4-:R-:W-:-:S03]  /*5810*/  F2FP.F16.F32.PACK_AB R175, R6, R175 ;  /* 0x000000af06af723e */ /* 0x010fc600000000ff */
[----:B------:R-:W-:Y:S01]  /*5820*/  FADD.FTZ R3, R6, R3 ;  /* 0x0000000306037221 */ /* 0x000fe20000010000 */
[----:B-1----:R-:W-:Y:S06]  /*5830*/  @!P0 BRA `(.L_x_258) ;  /* 0x0000000000048947 */ /* 0x002fec0003800000 */
[----:B------:R-:W-:Y:S01]  /*5840*/  BPT.TRAP 0x1 ;  /* 0x000000040000795c */ /* 0x000fe20000300000 */
.L_x_258:
[----:B------:R-:W-:-:S04]  /*5850*/  IMAD.U32 R5, RZ, RZ, UR25 ;  /* 0x00000019ff057e24 */ /* 0x000fc8000f8e00ff */
[----:B------:R0:W1:Y:S01]  /*5860*/  SYNCS.PHASECHK.TRANS64.TRYWAIT P3, [UR23+0x22850], R5 ;  /* 0x02285005ff0075a7 */ /* 0x0000620008060157 */
[----:B------:R-:W-:Y:S05]  /*5870*/  @!P0 BRA `(.L_x_259) ;  /* 0x0000000000048947 */ /* 0x000fea0003800000 */
[----:B------:R-:W-:Y:S01]  /*5880*/  BPT.TRAP 0x1 ;  /* 0x000000040000795c */ /* 0x000fe20000300000 */
.L_x_259:
[----:B-1----:R-:W-:Y:S05]  /*5890*/  @P3 BRA `(.L_x_260) ;  /* 0x00000000000c3947 */ /* 0x002fea0003800000 */
[----:B0-----:R-:W-:-:S04]  /*58a0*/  IMAD.U32 R5, RZ, RZ, UR25 ;  /* 0x00000019ff057e24 */ /* 0x001fc8000f8e00ff */
[----:B------:R-:W0:Y:S02]  /*58b0*/  SYNCS.PHASECHK.TRANS64.TRYWAIT P3, [UR23+0x22850], R5 ;  /* 0x02285005ff0075a7 */ /* 0x000e240008060157 */
[----:B0-----:R-:W-:Y:S05]  /*58c0*/  @!P3 BRA `(.L_x_261) ;  /* 0x0000007c00f0b947 */ /* 0x001fea0003800000 */
.L_x_260:
[----:B0-----:R-:W-:Y:S01]  /*58d0*/  VIADD R5, R22, 0x8 ;  /* 0x0000000816057836 */ /* 0x001fe20000000000 */
[----:B------:R-:W-:Y:S01]  /*58e0*/  UIMAD UR11, UR37, 0xc00, UR21 ;  /* 0x00000c00250b78a4 */ /* 0x000fe2000f8e0215 */
[----:B------:R-:W-:Y:S01]  /*58f0*/  @!P1 IADD3 R199, R199, 0x22860, RZ ;  /* 0x00022860c7c79810 */ /* 0x000fe20007ffe0ff */
[----:B------:R-:W-:Y:S01]  /*5900*/  UMOV UR7, 0x40000040 ;  /* 0x4000004000077882 */ /* 0x000fe20000000000 */
[----:B------:R-:W-:Y:S01]  /*5910*/  IMAD.MOV.U32 R6, RZ, RZ, R7 ;  /* 0x000000ffff067224 */ /* 0x000fe200078e0007 */
[----:B------:R0:W-:Y:S01]  /*5920*/  BAR.SYNC.DEFER_BLOCKING R5, 0x100 ;  /* 0x000400050000751d */ /* 0x0001e20000010000 */
[----:B------:R-:W-:Y:S01]  /*5930*/  @!P1 PRMT R199, RZ, 0x654, R199 ;  /* 0x00000654ffc79816 */ /* 0x000fe200000000c7 */
[----:B------:R-:W-:-:S04]  /*5940*/  IMAD.MOV.U32 R15, RZ, RZ, R0 ;  /* 0x000000ffff0f7224 */ /* 0x000fc800078e0000 */
[----:B------:R-:W-:Y:S01]  /*5950*/  UMOV UR6, UR11 ;  /* 0x0000000b00067c82 */ /* 0x000fe20008000000 */
        /* <DEDUP_REMOVED lines=35> */
.L_x_253:
[----:B0--3--:R-:W0:Y:S01]  /*5b90*/  SHFL.BFLY PT, R5, R4, 0x2, 0x1f ;  /* 0x0c401f0004057f89 */ /* 0x009e2200000e0000 */
[----:B------:R-:W-:Y:S01]  /*5ba0*/  CS2R R20, SRZ ;  /* 0x0000000000147805 */ /* 0x000fe2000001ff00 */
[----:B------:R-:W-:Y:S01]  /*5bb0*/  UIADD3 UR37, UR37, 0x1, URZ ;  /* 0x0000000125257890 */ /* 0x000fe2000fffe03f */
[----:B------:R1:W-:Y:S06]  /*5bc0*/  BAR.ARV R8, 0x100 ;  /* 0x000400080000751d */ /* 0x0003ec0000002000 */
[----:B------:R-:W-:Y:S02]  /*5bd0*/  UISETP.NE.AND UP0, UPT, UR37, 0x2, UPT ;  /* 0x000000022500788c */ /* 0x000fe4000bf05270 */
[----:B------:R-:W-:Y:S06]  /*5be0*/  BAR.ARV 0x8, 0x120 ;  /* 0x0204800000007b1d */ /* 0x000fec0000002000 */
[----:B------:R-:W-:Y:S01]  /*5bf0*/  USEL UR4, URZ, 0x1, UP0 ;  /* 0x000000013f047887 */ /* 0x000fe20008000000 */
[----:B------:R-:W-:Y:S01]  /*5c00*/  PLOP3.LUT P0, PT, PT, PT, PT, 0x8, 0x0 ;  /* 0x000000000000781c */ /* 0x000fe20003f0e170 */
[----:B------:R-:W2:Y:S01]  /*5c10*/  SHFL.BFLY PT, R10, R3, 0x2, 0x1f ;  /* 0x0c401f00030a7f89 */ /* 0x000ea200000e0000 */
[----:B------:R-:W-:-:S02]  /*5c20*/  UIADD3 UR39, UR39, 0x1, URZ ;  /* 0x0000000127277890 */ /* 0x000fc4000fffe03f */
[----:B------:R-:W-:Y:S01]  /*5c30*/  USEL UR37, UR37, URZ, UP0 ;  /* 0x0000003f25257287 */ /* 0x000fe20008000000 */
[----:B0-----:R-:W-:Y:S01]  /*5c40*/  FADD.FTZ R5, R5, R4 ;  /* 0x0000000405057221 */ /* 0x001fe20000010000 */
[----:B------:R-:W-:-:S04]  /*5c50*/  ULOP3.LUT UR38, UR38, UR4, URZ, 0x3c, !UPT ;  /* 0x0000000426267292 */ /* 0x000fc8000f8e3c3f */
[----:B------:R-:W0:Y:S01]  /*5c60*/  SHFL.BFLY PT, R6, R5, 0x1, 0x1f ;  /* 0x0c201f0005067f89 */ /* 0x000e2200000e0000 */
[----:B--2---:R-:W-:-:S05]  /*5c70*/  FADD.FTZ R10, R10, R3 ;  /* 0x000000030a0a7221 */ /* 0x004fca0000010000 */
[----:B------:R-:W2:Y:S01]  /*5c80*/  SHFL.BFLY PT, R9, R10, 0x1, 0x1f ;  /* 0x0c201f000a097f89 */ /* 0x000ea200000e0000 */
[----:B0-----:R-:W-:-:S05]  /*5c90*/  FADD.FTZ R152, R5, R6 ;  /* 0x0000000605987221 */ /* 0x001fca0000010000 */
[----:B------:R-:W-:-:S13]  /*5ca0*/  FSETP.NE.FTZ.AND P1, PT, R152, RZ, PT ;  /* 0x000000ff9800720b */ /* 0x000fda0003f35000 */
[----:B------:R-:W0:Y:S01]  /*5cb0*/  @P1 MUFU.RCP R21, R152 ;  /* 0x0000009800151308 */ /* 0x000e220000001000 */
[----:B--2---:R-:W-:-:S05]  /*5cc0*/  FADD.FTZ R153, R10, R9 ;  /* 0x000000090a997221 */ /* 0x004fca0000010000 */
[----:B------:R-:W-:Y:S01]  /*5cd0*/  FSETP.NE.FTZ.AND P2, PT, R153, RZ, PT ;  /* 0x000000ff9900720b */ /* 0x000fe20003f55000 */
[-C--:B0-----:R-:W-:Y:S01]  /*5ce0*/  FMUL.FTZ R9, R40, R21.reuse ;  /* 0x0000001528097220 */ /* 0x081fe20000410000 */
[-C--:B-1----:R-:W-:Y:S01]  /*5cf0*/  FMUL.FTZ R8, R41, R21.reuse ;  /* 0x0000001529087220 */ /* 0x082fe20000410000 */
[----:B------:R-:W-:Y:S01]  /*5d00*/  @P1 MUFU.LG2 R40, R152 ;  /* 0x0000009800281308 */ /* 0x000fe20000000c00 */
[-C--:B------:R-:W-:Y:S01]  /*5d10*/  FMUL.FTZ R5, R24, R21.reuse ;  /* 0x0000001518057220 */ /* 0x080fe20000410000 */
[-C--:B------:R-:W-:Y:S01]  /*5d20*/  FMUL.FTZ R6, R28, R21.reuse ;  /* 0x000000151c067220 */ /* 0x080fe20000410000 */
[-C--:B------:R-:W-:Y:S01]  /*5d30*/  FMUL.FTZ R4, R25, R21.reuse ;  /* 0x0000001519047220 */ /* 0x080fe20000410000 */
[-C--:B------:R-:W-:Y:S01]  /*5d40*/  FMUL.FTZ R29, R29, R21.reuse ;  /* 0x000000151d1d7220 */ /* 0x080fe20000410000 */
[-C--:B------:R-:W-:Y:S01]  /*5d50*/  FMUL.FTZ R32, R32, R21.reuse ;  /* 0x0000001520207220 */ /* 0x080fe20000410000 */
[-C--:B------:R-:W-:Y:S01]  /*5d60*/  FMUL.FTZ R33, R33, R21.reuse ;  /* 0x0000001521217220 */ /* 0x080fe20000410000 */
[----:B------:R-:W-:-:S03]  /*5d70*/  FMUL.FTZ R36, R36, R21 ;  /* 0x0000001524247220 */ /* 0x000fc60000410000 */
[----:B------:R-:W0:Y:S01]  /*5d80*/  @P2 MUFU.RCP R20, R153 ;  /* 0x0000009900142308 */ /* 0x000e220000001000 */
[-C--:B------:R-:W-:Y:S01]  /*5d90*/  FMUL.FTZ R37, R37, R21.reuse ;  /* 0x0000001525257220 */ /* 0x080fe20000410000 */
[-C--:B------:R-:W-:Y:S01]  /*5da0*/  FMUL.FTZ R11, R44, R21.reuse ;  /* 0x000000152c0b7220 */ /* 0x080fe20000410000 */
[-C--:B------:R-:W-:Y:S01]  /*5db0*/  FMUL.FTZ R10, R45, R21.reuse ;  /* 0x000000152d0a7220 */ /* 0x080fe20000410000 */
[-C--:B------:R-:W-:Y:S01]  /*5dc0*/  FMUL.FTZ R13, R48, R21.reuse ;  /* 0x00000015300d7220 */ /* 0x080fe20000410000 */
[-C--:B------:R-:W-:Y:S01]  /*5dd0*/  FMUL.FTZ R12, R49, R21.reuse ;  /* 0x00000015310c7220 */ /* 0x080fe20000410000 */
[-C--:B------:R-:W-:Y:S01]  /*5de0*/  FMUL.FTZ R15, R52, R21.reuse ;  /* 0x00000015340f7220 */ /* 0x080fe20000410000 */
[-C--:B------:R-:W-:Y:S01]  /*5df0*/  FMUL.FTZ R14, R53, R21.reuse ;  /* 0x00000015350e7220 */ /* 0x080fe20000410000 */
[----:B------:R-:W1:Y:S01]  /*5e00*/  @P2 MUFU.LG2 R41, R153 ;  /* 0x0000009900292308 */ /* 0x000e620000000c00 */
        /* <DEDUP_REMOVED lines=48> */
[----:B------:R-:W-:-:S02]  /*6110*/  IMAD.U32 R21, RZ, RZ, UR10 ;  /* 0x0000000aff157e24 */ /* 0x000fc4000f8e00ff */
[-C--:B0-----:R-:W-:Y:S01]  /*6120*/  FMUL.FTZ R174, R26, R20.reuse ;  /* 0x000000141aae7220 */ /* 0x081fe20000410000 */
[----:B------:R-:W-:Y:S02]  /*6130*/  IMAD.U32 R49, RZ, RZ, UR10 ;  /* 0x0000000aff317e24 */ /* 0x000fe4000f8e00ff */
[-C--:B------:R-:W-:Y:S01]  /*6140*/  FMUL.FTZ R26, R30, R20.reuse ;  /* 0x000000141e1a7220 */ /* 0x080fe20000410000 */
[----:B------:R-:W-:Y:S01]  /*6150*/  @P1 FMUL.FTZ R21, R21, 0.69314718246459960938 ;  /* 0x3f31721815151820 */ /* 0x000fe20000410000 */
[----:B------:R-:W-:Y:S01]  /*6160*/  @P1 FMUL.FTZ R40, R40, 0.69314718246459960938 ;  /* 0x3f31721828281820 */ /* 0x000fe20000410000 */
[----:B------:R-:W-:Y:S01]  /*6170*/  @P2 FMUL.FTZ R49, R49, 0.69314718246459960938 ;  /* 0x3f31721831312820 */ /* 0x000fe20000410000 */
[----:B-1----:R-:W-:Y:S01]  /*6180*/  @P2 FMUL.FTZ R30, R41, 0.69314718246459960938 ;  /* 0x3f317218291e2820 */ /* 0x002fe20000410000 */
[-C--:B------:R-:W-:Y:S01]  /*6190*/  FMUL.FTZ R161, R83, R20.reuse ;  /* 0x0000001453a17220 */ /* 0x080fe20000410000 */
[----:B------:R-:W-:Y:S01]  /*61a0*/  FMUL.FTZ R160, R87, R20 ;  /* 0x0000001457a07220 */ /* 0x000fe20000410000 */
[----:B------:R-:W-:-:S02]  /*61b0*/  IMAD.MOV.U32 R44, RZ, RZ, -0x800000 ;  /* 0xff800000ff2c7424 */ /* 0x000fc400078e00ff */
[-C--:B------:R-:W-:Y:S01]  /*61c0*/  FMUL.FTZ R83, R86, R20.reuse ;  /* 0x0000001456537220 */ /* 0x080fe20000410000 */
[----:B------:R-:W-:Y:S02]  /*61d0*/  IMAD.MOV.U32 R45, RZ, RZ, -0x800000 ;  /* 0xff800000ff2d7424 */ /* 0x000fe400078e00ff */
        /* <DEDUP_REMOVED lines=60> */
[----:B------:R-:W-:-:S07]  /*65a0*/  @P2 FFMA.FTZ R45, R49, R7, R30 ;  /* 0x00000007312d2223 */ /* 0x000fce000001001e */
.L_x_242:
[----:B------:R-:W0:Y:S01]  /*65b0*/  S2R R7, SR_CgaCtaId ;  /* 0x0000000000077919 */ /* 0x000e220000008800 */
[----:B------:R-:W-:Y:S01]  /*65c0*/  MOV R0, 0x400 ;  /* 0x0000040000007802 */ /* 0x000fe20000000f00 */
[----:B------:R-:W-:Y:S01]  /*65d0*/  BSSY B0, `(.L_x_263) ;  /* 0x00002a4000007945 */ /* 0x000fe20003800000 */
[----:B------:R-:W-:Y:S02]  /*65e0*/  BAR.SYNC.DEFER_BLOCKING 0x5, 0x120 ;  /* 0x0144800000007b1d */ /* 0x000fe40000010000 */
[----:B0-----:R-:W-:-:S05]  /*65f0*/  LEA R0, R7, R0, 0x18 ;  /* 0x0000000007007211 */ /* 0x001fca00078ec0ff */
[----:B------:R-:W0:Y:S02]  /*6600*/  LDS.128 R40, [R0+0x228d0] ;  /* 0x0228d00000287984 */ /* 0x000e240000000c00 */
[----:B0-----:R-:W-:Y:S01]  /*6610*/  R2UR UR5, R42 ;  /* 0x000000002a0572ca */ /* 0x001fe200000e0000 */
[----:B------:R-:W-:Y:S06]  /*6620*/  BAR.ARV 0x4, 0x120 ;  /* 0x0104800000007b1d */ /* 0x000fec0000002000 */
[----:B------:R-:W-:Y:S08]  /*6630*/  @P0 BRA `(.L_x_264) ;  /* 0x0000001c00700947 */ /* 0x000ff00003800000 */
[----:B------:R-:W0:Y:S01]  /*6640*/  S2R R7, SR_SWINHI ;  /* 0x0000000000077919 */ /* 0x000e220000002f00 */
[----:B------:R-:W-:Y:S01]  /*6650*/  F2FP.F16.F32.PACK_AB R6, R29, R6 ;  /* 0x000000061d06723e */ /* 0x000fe200000000ff */
[----:B------:R-:W-:Y:S01]  /*6660*/  USHF.L.U32 UR8, UR46, 0x2, URZ ;  /* 0x000000022e087899 */ /* 0x000fe2000800063f */
[----:B------:R-:W-:Y:S01]  /*6670*/  F2FP.F16.F32.PACK_AB R4, R4, R5 ;  /* 0x000000050404723e */ /* 0x000fe200000000ff */
[----:B------:R-:W-:Y:S01]  /*6680*/  BAR.SYNC.DEFER_BLOCKING 0x1, 0x100 ;  /* 0x0044000000007b1d */ /* 0x000fe20000010000 */
[----:B------:R-:W-:Y:S01]  /*6690*/  F2FP.F16.F32.PACK_AB R5, R179, R174 ;  /* 0x000000aeb305723e */ /* 0x000fe200000000ff */
[----:B------:R-:W-:Y:S01]  /*66a0*/  USHF.L.U64.HI UR9, UR46, 0x2, UR45 ;  /* 0x000000022e097899 */ /* 0x000fe2000801022d */
[----:B------:R-:W-:Y:S02]  /*66b0*/  F2FP.F16.F32.PACK_AB R8, R8, R9 ;  /* 0x000000090808723e */ /* 0x000fe400000000ff */
[----:B------:R-:W-:Y:S01]  /*66c0*/  F2FP.F16.F32.PACK_AB R10, R10, R11 ;  /* 0x0000000b0a0a723e */ /* 0x000fe200000000ff */
[----:B------:R-:W-:Y:S01]  /*66d0*/  ULDC.64 UR6, c[0x0][0xbd8] ;  /* 0x0002f60000067ab9 */ /* 0x000fe20000000a00 */
[----:B------:R-:W-:Y:S01]  /*66e0*/  F2FP.F16.F32.PACK_AB R9, R170, R159 ;  /* 0x0000009faa09723e */ /* 0x000fe200000000ff */
[----:B------:R-:W-:Y:S01]  /*66f0*/  UIADD3 UR4, UP1, UR8, UR6, URZ ;  /* 0x0000000608047290 */ /* 0x000fe2000ff3e03f */
[----:B------:R-:W-:Y:S01]  /*6700*/  F2FP.F16.F32.PACK_AB R11, R171, R158 ;  /* 0x0000009eab0b723e */ /* 0x000fe200000000ff */
[----:B------:R-:W-:Y:S01]  /*6710*/  UISETP.NE.U32.AND UP0, UPT, UR6, URZ, UPT ;  /* 0x0000003f0600728c */ /* 0x000fe2000bf05070 */
[----:B------:R-:W-:Y:S01]  /*6720*/  F2FP.F16.F32.PACK_AB R12, R12, R13 ;  /* 0x0000000d0c0c723e */ /* 0x000fe200000000ff */
[----:B------:R-:W-:Y:S01]  /*6730*/  UIADD3.X UR6, UR9, UR7, URZ, UP1, !UPT ;  /* 0x0000000709067290 */ /* 0x000fe20008ffe43f */
[----:B------:R-:W-:Y:S01]  /*6740*/  F2FP.F16.F32.PACK_AB R14, R14, R15 ;  /* 0x0000000f0e0e723e */ /* 0x000fe200000000ff */
[----:B------:R-:W-:Y:S01]  /*6750*/  UISETP.NE.AND.EX UP0, UPT, UR7, URZ, UPT, UP0 ;  /* 0x0000003f0700728c */ /* 0x000fe2000bf05300 */
[----:B------:R-:W-:-:S02]  /*6760*/  F2FP.F16.F32.PACK_AB R13, R168, R157 ;  /* 0x0000009da80d723e */ /* 0x000fc400000000ff */
[----:B------:R-:W-:Y:S02]  /*6770*/  F2FP.F16.F32.PACK_AB R15, R169, R156 ;  /* 0x0000009ca90f723e */ /* 0x000fe400000000ff */
[----:B------:R-:W-:Y:S02]  /*6780*/  F2FP.F16.F32.PACK_AB R24, R57, R24 ;  /* 0x000000183918723e */ /* 0x000fe400000000ff */
[----:B------:R-:W-:Y:S02]  /*6790*/  F2FP.F16.F32.PACK_AB R25, R166, R25 ;  /* 0x00000019a619723e */ /* 0x000fe400000000ff */
[----:B------:R-:W-:Y:S02]  /*67a0*/  F2FP.F16.F32.PACK_AB R28, R28, R3 ;  /* 0x000000031c1c723e */ /* 0x000fe400000000ff */
[----:B------:R-:W-:Y:S02]  /*67b0*/  F2FP.F16.F32.PACK_AB R72, R73, R72 ;  /* 0x000000484948723e */ /* 0x000fe400000000ff */
[----:B------:R-:W-:-:S02]  /*67c0*/  F2FP.F16.F32.PACK_AB R80, R81, R80 ;  /* 0x000000505150723e */ /* 0x000fc400000000ff */
[----:B------:R-:W-:Y:S02]  /*67d0*/  MOV R20, R0 ;  /* 0x0000000000147202 */ /* 0x000fe40000000f00 */
[----:B0-----:R-:W-:Y:S02]  /*67e0*/  MOV R21, R7 ;  /* 0x0000000700157202 */ /* 0x001fe40000000f00 */
[----:B------:R-:W-:Y:S02]  /*67f0*/  F2FP.F16.F32.PACK_AB R73, R165, R152 ;  /* 0x00000098a549723e */ /* 0x000fe400000000ff */
[----:B------:R-:W-:Y:S01]  /*6800*/  F2FP.F16.F32.PACK_AB R81, R161, R82 ;  /* 0x00000052a151723e */ /* 0x000fe200000000ff */
[----:B------:R-:W-:Y:S01]  /*6810*/  IMAD.WIDE R78, R202, 0x2, R20 ;  /* 0x00000002ca4e7825 */ /* 0x000fe200078e0214 */
[----:B------:R-:W-:Y:S02]  /*6820*/  F2FP.F16.F32.PACK_AB R88, R89, R88 ;  /* 0x000000585958723e */ /* 0x000fe400000000ff */
[----:B------:R-:W-:-:S02]  /*6830*/  F2FP.F16.F32.PACK_AB R82, R85, R84 ;  /* 0x000000545552723e */ /* 0x000fc400000000ff */
[C---:B------:R-:W-:Y:S02]  /*6840*/  IADD3 R30, P1, R78.reuse, 0x20, RZ ;  /* 0x000000204e1e7810 */ /* 0x040fe40007f3e0ff */
[C---:B------:R-:W-:Y:S02]  /*6850*/  LOP3.LUT R7, R78.reuse, 0x380, RZ, 0xc0, !PT ;  /* 0x000003804e077812 */ /* 0x040fe400078ec0ff */
[C---:B------:R-:W-:Y:S01]  /*6860*/  IADD3 R95, P0, R78.reuse, 0x40, RZ ;  /* 0x000000404e5f7810 */ /* 0x040fe20007f1e0ff */
[--C-:B------:R-:W-:Y:S01]  /*6870*/  IMAD.X R31, RZ, RZ, R79.reuse, P1 ;  /* 0x000000ffff1f7224 */ /* 0x100fe200008e064f */
[C---:B------:R-:W-:Y:S02]  /*6880*/  IADD3 R181, P4, R78.reuse, 0x60, RZ ;  /* 0x000000604eb57810 */ /* 0x040fe40007f9e0ff */
[C---:B------:R-:W-:Y:S01]  /*6890*/  IADD3 R183, P3, R78.reuse, 0x4000, RZ ;  /* 0x000040004eb77810 */ /* 0x040fe20007f7e0ff */
[--C-:B------:R-:W-:Y:S01]  /*68a0*/  IMAD.X R35, RZ, RZ, R79.reuse, P0 ;  /* 0x000000ffff237224 */ /* 0x100fe200000e064f */
        /* <DEDUP_REMOVED lines=8> */
[----:B------:R-:W-:Y:S01]  /*6930*/  SHF.R.U64 R7, R7, 0x3, RZ ;  /* 0x0000000307077819 */ /* 0x000fe200000012ff */
[--C-:B------:R-:W-:Y:S01]  /*6940*/  IMAD.X R53, RZ, RZ, R79.reuse, P2 ;  /* 0x000000ffff357224 */ /* 0x100fe200010e064f */
[C---:B------:R-:W-:Y:S01]  /*6950*/  IADD3 R58, P0, R78.reuse, 0x8020, RZ ;  /* 0x000080204e3a7810 */ /* 0x040fe20007f1e0ff */
[----:B------:R-:W-:Y:S01]  /*6960*/  IMAD.X R55, RZ, RZ, R79, P1 ;  /* 0x000000ffff377224 */ /* 0x000fe200008e064f */
[----:B------:R-:W-:-:S02]  /*6970*/  IADD3 R191, P4, R78, 0x8040, RZ ;  /* 0x000080404ebf7810 */ /* 0x000fc40007f9e0ff */
[C---:B------:R-:W-:Y:S02]  /*6980*/  IADD3 R193, P3, R78.reuse, 0x8060, RZ ;  /* 0x000080604ec17810 */ /* 0x040fe40007f7e0ff */
[C---:B------:R-:W-:Y:S01]  /*6990*/  IADD3 R195, P6, R78.reuse, 0xc000, RZ ;  /* 0x0000c0004ec37810 */ /* 0x040fe20007fde0ff */
[--C-:B------:R-:W-:Y:S01]  /*69a0*/  IMAD.X R63, RZ, RZ, R79.reuse, P4 ;  /* 0x000000ffff3f7224 */ /* 0x100fe200020e064f */
[C---:B------:R-:W-:Y:S01]  /*69b0*/  IADD3 R70, P5, R78.reuse, 0xc020, RZ ;  /* 0x0000c0204e467810 */ /* 0x040fe20007fbe0ff */
[--C-:B------:R-:W-:Y:S01]  /*69c0*/  IMAD.X R65, RZ, RZ, R79.reuse, P3 ;  /* 0x000000ffff417224 */ /* 0x100fe200018e064f */
[C---:B------:R-:W-:Y:S01]  /*69d0*/  IADD3 R197, P2, R78.reuse, 0xc040, RZ ;  /* 0x0000c0404ec57810 */ /* 0x040fe20007f5e0ff */
[--C-:B------:R-:W-:Y:S01]  /*69e0*/  IMAD.X R67, RZ, RZ, R79.reuse, P6 ;  /* 0x000000ffff437224 */ /* 0x100fe200030e064f */
[----:B------:R-:W-:Y:S01]  /*69f0*/  IADD3 R199, P1, R78, 0xc060, RZ ;  /* 0x0000c0604ec77810 */ /* 0x000fe20007f3e0ff */
[--C-:B------:R-:W-:Y:S01]  /*6a00*/  IMAD.X R71, RZ, RZ, R79.reuse, P5 ;  /* 0x000000ffff477224 */ /* 0x100fe200028e064f */
[----:B------:R-:W-:Y:S01]  /*6a10*/  LOP3.LUT R78, R7, R78, RZ, 0x3c, !PT ;  /* 0x0000004e074e7212 */ /* 0x000fe200078e3cff */
[--C-:B------:R-:W-:Y:S01]  /*6a20*/  IMAD.X R75, RZ, RZ, R79.reuse, P2 ;  /* 0x000000ffff4b7224 */ /* 0x100fe200010e064f */
[----:B------:R-:W-:Y:S01]  /*6a30*/  LOP3.LUT R7, R30, 0x380, RZ, 0xc0, !PT ;  /* 0x000003801e077812 */ /* 0x000fe200078ec0ff */
[----:B------:R-:W-:Y:S01]  /*6a40*/  IMAD.X R27, RZ, RZ, R79, P1 ;  /* 0x000000ffff1b7224 */ /* 0x000fe200008e064f */
[----:B------:R-:W-:-:S02]  /*6a50*/  LOP3.LUT R40, R183, 0x380, RZ, 0xc0, !PT ;  /* 0x00000380b7287812 */ /* 0x000fc400078ec0ff */
[----:B------:R-:W-:Y:S02]  /*6a60*/  SHF.R.U64 R7, R7, 0x3, RZ ;  /* 0x0000000307077819 */ /* 0x000fe400000012ff */
[----:B------:R-:W-:Y:S02]  /*6a70*/  SHF.R.U64 R40, R40, 0x3, RZ ;  /* 0x0000000328287819 */ /* 0x000fe400000012ff */
[----:B------:R-:W-:Y:S02]  /*6a80*/  LOP3.LUT R30, R7, R30, RZ, 0x3c, !PT ;  /* 0x0000001e071e7212 */ /* 0x000fe400078e3cff */
[----:B------:R-:W-:Y:S02]  /*6a90*/  LOP3.LUT R7, R42, 0x380, RZ, 0xc0, !PT ;  /* 0x000003802a077812 */ /* 0x000fe400078ec0ff */
[----:B------:R-:W-:Y:S02]  /*6aa0*/  LOP3.LUT R46, R40, R183, RZ, 0x3c, !PT ;  /* 0x000000b7282e7212 */ /* 0x000fe400078e3cff */
[----:B------:R-:W-:-:S02]  /*6ab0*/  LOP3.LUT R40, R185, 0x380, RZ, 0xc0, !PT ;  /* 0x00000380b9287812 */ /* 0x000fc400078ec0ff */
[----:B------:R-:W-:Y:S02]  /*6ac0*/  SHF.R.U64 R7, R7, 0x3, RZ ;  /* 0x0000000307077819 */ /* 0x000fe400000012ff */
[----:B------:R-:W-:Y:S02]  /*6ad0*/  SHF.R.U64 R40, R40, 0x3, RZ ;  /* 0x0000000328287819 */ /* 0x000fe400000012ff */
[----:B------:R-:W-:Y:S02]  /*6ae0*/  LOP3.LUT R48, R7, R42, RZ, 0x3c, !PT ;  /* 0x0000002a07307212 */ /* 0x000fe400078e3cff */
[----:B------:R-:W-:Y:S02]  /*6af0*/  LOP3.LUT R7, R58, 0x380, RZ, 0xc0, !PT ;  /* 0x000003803a077812 */ /* 0x000fe400078ec0ff */
[----:B------:R-:W-:Y:S02]  /*6b00*/  LOP3.LUT R50, R40, R185, RZ, 0x3c, !PT ;  /* 0x000000b928327212 */ /* 0x000fe400078e3cff */
[----:B------:R-:W-:-:S02]  /*6b10*/  LOP3.LUT R42, R193, 0x380, RZ, 0xc0, !PT ;  /* 0x00000380c12a7812 */ /* 0x000fc400078ec0ff */
[----:B------:R-:W-:Y:S02]  /*6b20*/  LOP3.LUT R40, R191, 0x380, RZ, 0xc0, !PT ;  /* 0x00000380bf287812 */ /* 0x000fe400078ec0ff */
[----:B------:R-:W-:Y:S02]  /*6b30*/  SHF.R.U64 R7, R7, 0x3, RZ ;  /* 0x0000000307077819 */ /* 0x000fe400000012ff */
[----:B------:R-:W-:Y:S02]  /*6b40*/  SHF.R.U64 R42, R42, 0x3, RZ ;  /* 0x000000032a2a7819 */ /* 0x000fe400000012ff */
[----:B------:R-:W-:Y:S02]  /*6b50*/  SHF.R.U64 R40, R40, 0x3, RZ ;  /* 0x0000000328287819 */ /* 0x000fe400000012ff */
[----:B------:R-:W-:Y:S02]  /*6b60*/  LOP3.LUT R58, R7, R58, RZ, 0x3c, !PT ;  /* 0x0000003a073a7212 */ /* 0x000fe400078e3cff */
[----:B------:R-:W-:-:S02]  /*6b70*/  LOP3.LUT R34, R95, 0x380, RZ, 0xc0, !PT ;  /* 0x000003805f227812 */ /* 0x000fc400078ec0ff */
[----:B------:R-:W-:Y:S02]  /*6b80*/  LOP3.LUT R64, R42, R193, RZ, 0x3c, !PT ;  /* 0x000000c12a407212 */ /* 0x000fe400078e3cff */
[----:B------:R-:W-:Y:S02]  /*6b90*/  LOP3.LUT R7, R70, 0x380, RZ, 0xc0, !PT ;  /* 0x0000038046077812 */ /* 0x000fe400078ec0ff */
[----:B------:R-:W-:Y:S02]  /*6ba0*/  LOP3.LUT R38, R181, 0x380, RZ, 0xc0, !PT ;  /* 0x00000380b5267812 */ /* 0x000fe400078ec0ff */
[----:B------:R-:W-:Y:S02]  /*6bb0*/  LOP3.LUT R62, R40, R191, RZ, 0x3c, !PT ;  /* 0x000000bf283e7212 */ /* 0x000fe400078e3cff */
[----:B------:R-:W-:Y:S02]  /*6bc0*/  LOP3.LUT R42, R199, 0x380, RZ, 0xc0, !PT ;  /* 0x00000380c72a7812 */ /* 0x000fe400078ec0ff */
[----:B------:R-:W-:-:S02]  /*6bd0*/  LOP3.LUT R40, R197, 0x380, RZ, 0xc0, !PT ;  /* 0x00000380c5287812 */ /* 0x000fc400078ec0ff */
[----:B------:R-:W-:Y:S02]  /*6be0*/  SHF.R.U64 R34, R34, 0x3, RZ ;  /* 0x0000000322227819 */ /* 0x000fe400000012ff */
[----:B------:R-:W-:Y:S02]  /*6bf0*/  SHF.R.U64 R29, R7, 0x3, RZ ;  /* 0x00000003071d7819 */ /* 0x000fe400000012ff */
[----:B------:R-:W-:Y:S02]  /*6c00*/  SHF.R.U64 R38, R38, 0x3, RZ ;  /* 0x0000000326267819 */ /* 0x000fe400000012ff */
[----:B------:R-:W-:Y:S02]  /*6c10*/  LOP3.LUT R52, R187, 0x380, RZ, 0xc0, !PT ;  /* 0x00000380bb347812 */ /* 0x000fe400078ec0ff */
[----:B------:R-:W-:Y:S02]  /*6c20*/  MOV R78, R78 ;  /* 0x0000004e004e7202 */ /* 0x000fe40000000f00 */
[----:B------:R-:W-:-:S02]  /*6c30*/  SHF.R.U64 R42, R42, 0x3, RZ ;  /* 0x000000032a2a7819 */ /* 0x000fc400000012ff */
[----:B------:R-:W-:Y:S02]  /*6c40*/  F2FP.F16.F32.PACK_AB R7, R177, R26 ;  /* 0x0000001ab107723e */ /* 0x000fe400000000ff */
[----:B------:R-:W-:Y:S02]  /*6c50*/  LOP3.LUT R54, R189, 0x380, RZ, 0xc0, !PT ;  /* 0x00000380bd367812 */ /* 0x000fe400078ec0ff */
[----:B------:R-:W-:Y:S01]  /*6c60*/  SHF.R.U64 R40, R40, 0x3, RZ ;  /* 0x0000000328287819 */ /* 0x000fe200000012ff */
[----:B------:R0:W-:Y:S01]  /*6c70*/  STSM.16.M88.4 [R78], R4 ;  /* 0x000000044e007844 */ /* 0x0001e20000000200 */
[----:B------:R-:W-:Y:S02]  /*6c80*/  LOP3.LUT R34, R34, R95, RZ, 0x3c, !PT ;  /* 0x0000005f22227212 */ /* 0x000fe400078e3cff */
[----:B------:R-:W-:Y:S02]  /*6c90*/  LOP3.LUT R38, R38, R181, RZ, 0x3c, !PT ;  /* 0x000000b526267212 */ /* 0x000fe400078e3cff */
[----:B------:R-:W-:-:S02]  /*6ca0*/  SHF.R.U64 R52, R52, 0x3, RZ ;  /* 0x0000000334347819 */ /* 0x000fc400000012ff */
[----:B------:R-:W-:Y:S02]  /*6cb0*/  LOP3.LUT R26, R42, R199, RZ, 0x3c, !PT ;  /* 0x000000c72a1a7212 */ /* 0x000fe400078e3cff */
[----:B------:R-:W-:Y:S02]  /*6cc0*/  SHF.R.U64 R54, R54, 0x3, RZ ;  /* 0x0000000336367819 */ /* 0x000fe400000012ff */
[----:B------:R-:W-:Y:S02]  /*6cd0*/  LOP3.LUT R66, R195, 0x380, RZ, 0xc0, !PT ;  /* 0x00000380c3427812 */ /* 0x000fe400078ec0ff */
[----:B------:R-:W-:Y:S02]  /*6ce0*/  LOP3.LUT R74, R40, R197, RZ, 0x3c, !PT ;  /* 0x000000c5284a7212 */ /* 0x000fe400078e3cff */
[----:B------:R-:W-:Y:S02]  /*6cf0*/  MOV R40, R30 ;  /* 0x0000001e00287202 */ /* 0x000fe40000000f00 */
[----:B0-----:R-:W-:-:S02]  /*6d00*/  F2FP.F16.F32.PACK_AB R4, R33, R32 ;  /* 0x000000202104723e */ /* 0x001fc400000000ff */
[----:B------:R-:W-:Y:S02]  /*6d10*/  F2FP.F16.F32.PACK_AB R5, R176, R173 ;  /* 0x000000adb005723e */ /* 0x000fe400000000ff */
[----:B------:R-:W-:Y:S02]  /*6d20*/  F2FP.F16.F32.PACK_AB R6, R37, R36 ;  /* 0x000000242506723e */ /* 0x000fe400000000ff */
[----:B------:R-:W-:Y:S02]  /*6d30*/  F2FP.F16.F32.PACK_AB R7, R175, R172 ;  /* 0x000000acaf07723e */ /* 0x000fe400000000ff */
[----:B------:R-:W-:Y:S02]  /*6d40*/  MOV R35, R34 ;  /* 0x0000002200237202 */ /* 0x000fe40000000f00 */
[----:B------:R-:W-:Y:S01]  /*6d50*/  LOP3.LUT R52, R52, R187, RZ, 0x3c, !PT ;  /* 0x000000bb34347212 */ /* 0x000fe200078e3cff */
[----:B------:R0:W-:Y:S01]  /*6d60*/  STSM.16.M88.4 [R40], R4 ;  /* 0x0000000428007844 */ /* 0x0001e20000000200 */
[----:B------:R-:W-:-:S02]  /*6d70*/  MOV R38, R38 ;  /* 0x0000002600267202 */ /* 0x000fc40000000f00 */
[----:B------:R-:W-:Y:S01]  /*6d80*/  MOV R32, R26 ;  /* 0x0000001a00207202 */ /* 0x000fe20000000f00 */
[----:B------:R-:W-:Y:S01]  /*6d90*/  STSM.16.M88.4 [R35], R8 ;  /* 0x0000000823007844 */ /* 0x000fe20000000200 */
[----:B------:R-:W-:Y:S02]  /*6da0*/  LOP3.LUT R54, R54, R189, RZ, 0x3c, !PT ;  /* 0x000000bd36367212 */ /* 0x000fe400078e3cff */
[----:B------:R-:W-:Y:S01]  /*6db0*/  SHF.R.U64 R66, R66, 0x3, RZ ;  /* 0x0000000342427819 */ /* 0x000fe200000012ff */
[----:B------:R-:W-:Y:S01]  /*6dc0*/  STSM.16.M88.4 [R38], R12 ;  /* 0x0000000c26007844 */ /* 0x000fe20000000200 */
[----:B------:R-:W-:Y:S02]  /*6dd0*/  LOP3.LUT R70, R29, R70, RZ, 0x3c, !PT ;  /* 0x000000461d467212 */ /* 0x000fe400078e3cff */
[----:B------:R-:W-:Y:S02]  /*6de0*/  MOV R46, R46 ;  /* 0x0000002e002e7202 */ /* 0x000fe40000000f00 */
[----:B------:R-:W-:-:S02]  /*6df0*/  F2FP.F16.F32.PACK_AB R26, R61, R60 ;  /* 0x0000003c3d1a723e */ /* 0x000fc400000000ff */
[----:B------:R-:W-:Y:S01]  /*6e00*/  F2FP.F16.F32.PACK_AB R27, R164, R155 ;  /* 0x0000009ba41b723e */ /* 0x000fe200000000ff */
[----:B0-----:R-:W-:Y:S01]  /*6e10*/  IMAD.U32 R5, RZ, RZ, UR6 ;  /* 0x00000006ff057e24 */ /* 0x001fe2000f8e00ff */
[----:B------:R-:W-:Y:S01]  /*6e20*/  IADD3.X R59, RZ, R79, RZ, P0, !PT ;  /* 0x0000004fff3b7210 */ /* 0x000fe200007fe4ff */
[----:B------:R-:W-:Y:S01]  /*6e30*/  ULDC.64 UR6, c[0x0][0xbe0] ;  /* 0x0002f80000067ab9 */ /* 0x000fe20000000a00 */
[----:B------:R-:W-:Y:S01]  /*6e40*/  MOV R48, R48 ;  /* 0x0000003000307202 */ /* 0x000fe20000000f00 */
[----:B------:R-:W-:Y:S01]  /*6e50*/  STSM.16.M88.4 [R46], R24 ;  /* 0x000000182e007844 */ /* 0x000fe20000000200 */
[----:B------:R-:W-:Y:S01]  /*6e60*/  MOV R34, R74 ;  /* 0x0000004a00227202 */ /* 0x000fe20000000f00 */
[----:B------:R-:W-:Y:S01]  /*6e70*/  IMAD.U32 R4, RZ, RZ, UR4 ;  /* 0x00000004ff047e24 */ /* 0x000fe2000f8e00ff */
[----:B------:R-:W-:Y:S02]  /*6e80*/  F2FP.F16.F32.PACK_AB R29, R167, R154 ;  /* 0x0000009aa71d723e */ /* 0x000fe400000000ff */
[----:B------:R-:W-:-:S02]  /*6e90*/  F2FP.F16.F32.PACK_AB R30, R69, R68 ;  /* 0x00000044451e723e */ /* 0x000fc400000000ff */
[----:B------:R-:W-:Y:S02]  /*6ea0*/  F2FP.F16.F32.PACK_AB R31, R162, R153 ;  /* 0x00000099a21f723e */ /* 0x000fe400000000ff */
[----:B------:R-:W-:Y:S02]  /*6eb0*/  MOV R50, R50 ;  /* 0x0000003200327202 */ /* 0x000fe40000000f00 */
[----:B------:R-:W-:Y:S01]  /*6ec0*/  F2FP.F16.F32.PACK_AB R74, R77, R76 ;  /* 0x0000004c4d4a723e */ /* 0x000fe200000000ff */
[----:B------:R-:W-:Y:S01]  /*6ed0*/  STSM.16.M88.4 [R48], R28 ;  /* 0x0000001c30007844 */ /* 0x000fe20000000200 */
[----:B------:R-:W-:Y:S02]  /*6ee0*/  F2FP.F16.F32.PACK_AB R75, R163, R56 ;  /* 0x00000038a34b723e */ /* 0x000fe400000000ff */
[----:B------:R-:W-:Y:S02]  /*6ef0*/  MOV R52, R52 ;  /* 0x0000003400347202 */ /* 0x000fe40000000f00 */
[----:B------:R-:W-:Y:S01]  /*6f00*/  F2FP.F16.F32.PACK_AB R83, R160, R83 ;  /* 0x00000053a053723e */ /* 0x000fe200000000ff */
[----:B------:R-:W-:Y:S01]  /*6f10*/  STSM.16.M88.4 [R50], R72 ;  /* 0x0000004832007844 */ /* 0x000fe20000000200 */
[----:B------:R-:W-:-:S02]  /*6f20*/  F2FP.F16.F32.PACK_AB R89, R87, R90 ;  /* 0x0000005a5759723e */ /* 0x000fc400000000ff */
[----:B------:R-:W-:Y:S01]  /*6f30*/  F2FP.F16.F32.PACK_AB R96, R97, R96 ;  /* 0x000000606160723e */ /* 0x000fe200000000ff */
[----:B------:R0:W-:Y:S01]  /*6f40*/  STSM.16.M88.4 [R52], R80 ;  /* 0x0000005034007844 */ /* 0x0001e20000000200 */
[----:B------:R-:W-:Y:S02]  /*6f50*/  LOP3.LUT R66, R66, R195, RZ, 0x3c, !PT ;  /* 0x000000c342427212 */ /* 0x000fe400078e3cff */
        /* <DEDUP_REMOVED lines=41> */
[----:B------:R-:W-:Y:S01]  /*71f0*/  F2FP.F16.F32.PACK_AB R147, R151, R150 ;  /* 0x000000969793723e */ /* 0x000fe200000000ff */
[----:B------:R-:W-:Y:S01]  /*7200*/  UISETP.NE.U32.AND UP1, UPT, UR6, URZ, UPT ;  /* 0x0000003f0600728c */ /* 0x000fe2000bf25070 */
[----:B------:R-:W-:-:S03]  /*7210*/  PLOP3.LUT P1, PT, PT, PT, UP0, 0x80, 0x0 ;  /* 0x000000000000781c */ /* 0x000fc60003f2f008 */
[----:B------:R1:W-:Y:S01]  /*7220*/  STSM.16.M88.4 [R32], R144 ;  /* 0x0000009020007844 */ /* 0x0003e20000000200 */
[----:B------:R-:W-:Y:S01]  /*7230*/  BAR.SYNC.DEFER_BLOCKING 0x1, 0x100 ;  /* 0x0044000000007b1d */ /* 0x000fe20000010000 */
[----:B------:R-:W-:-:S07]  /*7240*/  UISETP.NE.AND.EX UP1, UPT, UR7, URZ, UPT, UP1 ;  /* 0x0000003f0700728c */ /* 0x000fce000bf25310 */
[----:B0-----:R-:W0:Y:S01]  /*7250*/  LDC R81, c[0x0][0xa88] ;  /* 0x0002a200ff517b82 */ /* 0x001e220000000800 */
[----:B------:R-:W-:-:S03]  /*7260*/  PLOP3.LUT P2, PT, PT, PT, UP1, 0x80, 0x0 ;  /* 0x000000000000781c */ /* 0x000fc60003f4f018 */
[----:B------:R-:W-:Y:S01]  /*7270*/  @UP1 UIADD3 UR6, UP2, UR8, UR6, URZ ;  /* 0x0000000608061290 */ /* 0x000fe2000ff5e03f */
[----:B------:R-:W-:-:S03]  /*7280*/  IMAD R7, R16, 0x40, R2 ;  /* 0x0000004010077824 */ /* 0x000fc600078e0202 */
[----:B------:R-:W-:Y:S01]  /*7290*/  @UP1 UIADD3.X UR7, UR9, UR7, URZ, UP2, !UPT ;  /* 0x0000000709071290 */ /* 0x000fe200097fe43f */
[----:B------:R-:W-:-:S04]  /*72a0*/  IMAD.WIDE R20, R7, 0x2, R20 ;  /* 0x0000000207147825 */ /* 0x000fc800078e0214 */
[----:B------:R-:W-:Y:S01]  /*72b0*/  IMAD.U32 R6, RZ, RZ, UR6 ;  /* 0x00000006ff067e24 */ /* 0x000fe2000f8e00ff */
[----:B------:R-:W2:Y:S01]  /*72c0*/  @P1 LDG.E R3, desc[UR40][R4.64] ;  /* 0x0000002804031981 */ /* 0x000ea2000c1e1900 */
[----:B------:R-:W-:Y:S01]  /*72d0*/  IMAD.U32 R7, RZ, RZ, UR7 ;  /* 0x00000007ff077e24 */ /* 0x000fe2000f8e00ff */
[----:B------:R-:W-:Y:S01]  /*72e0*/  UMOV UR4, URZ ;  /* 0x0000003f00047c82 */ /* 0x000fe20008000000 */
[----:B------:R-:W-:-:S03]  /*72f0*/  IADD3 R13, P0, R20, 0x1000, RZ ;  /* 0x00001000140d7810 */ /* 0x000fc60007f1e0ff */
[----:B0-----:R1:W5:Y:S01]  /*7300*/  @P2 LDG.E R81, desc[UR40][R6.64] ;  /* 0x0000002806512981 */ /* 0x001362000c1e1900 */
[----:B--2---:R-:W-:Y:S01]  /*7310*/  @P1 R2UR UR4, R3 ;  /* 0x00000000030412ca */ /* 0x004fe200000e0000 */
[----:B-1----:R-:W-:-:S14]  /*7320*/  @P2 BRA `(.L_x_265) ;  /* 0x0000000000102947 */ /* 0x002fdc0003800000 */
[----:B------:R-:W-:Y:S05]  /*7330*/  @!P1 BRA `(.L_x_265) ;  /* 0x00000000000c9947 */ /* 0x000fea0003800000 */
[----:B------:R-:W2:Y:S04]  /*7340*/  LDG.E R6, desc[UR40][R4.64] ;  /* 0x0000002804067981 */ /* 0x000ea8000c1e1900 */
[----:B-----5:R-:W2:Y:S02]  /*7350*/  LDG.E R81, desc[UR40][R4.64+0x4] ;  /* 0x0000042804517981 */ /* 0x020ea4000c1e1900 */
[----:B--2---:R-:W-:-:S07]  /*7360*/  IMAD.IADD R81, R81, 0x1, -R6 ;  /* 0x0000000151517824 */ /* 0x004fce00078e0a06 */
.L_x_265:
[----:B------:R-:W-:Y:S01]  /*7370*/  USHF.R.S32.HI UR11, URZ, 0x1f, UR44 ;  /* 0x0000001f3f0b7899 */ /* 0x000fe2000801142c */
[----:B------:R-:W-:Y:S01]  /*7380*/  IADD3 R5, P2, R20, 0x3000, RZ ;  /* 0x0000300014057810 */ /* 0x000fe20007f5e0ff */
[----:B------:R-:W-:Y:S01]  /*7390*/  ULDC.64 UR12, c[0x0][0xb70] ;  /* 0x0002dc00000c7ab9 */ /* 0x000fe20000000a00 */
[----:B------:R-:W-:Y:S01]  /*73a0*/  USHF.R.S32.HI UR9, URZ, 0x1f, UR4 ;  /* 0x0000001f3f097899 */ /* 0x000fe20008011404 */
[----:B------:R-:W-:Y:S01]  /*73b0*/  IMAD R10, R18, 0x80, R201 ;  /* 0x00000080120a7824 */ /* 0x000fe200078e02c9 */
[----:B------:R-:W-:Y:S01]  /*73c0*/  UIMAD UR10, UR11, UR12, URZ ;  /* 0x0000000c0b0a72a4 */ /* 0x000fe2000f8e023f */
[----:B------:R-:W-:Y:S01]  /*73d0*/  LOP3.LUT R4, R5, 0x380, RZ, 0xc0, !PT ;  /* 0x0000038005047812 */ /* 0x000fe200078ec0ff */
[----:B------:R-:W-:Y:S01]  /*73e0*/  UMOV UR8, UR4 ;  /* 0x0000000400087c82 */ /* 0x000fe20008000000 */
[----:B------:R-:W-:Y:S01]  /*73f0*/  USEL UR45, UR45, URZ, !UP0 ;  /* 0x0000003f2d2d7287 */ /* 0x000fe2000c000000 */
[----:B------:R-:W-:Y:S01]  /*7400*/  LOP3.LUT R12, R13, 0x380, RZ, 0xc0, !PT ;  /* 0x000003800d0c7812 */ /* 0x000fe200078ec0ff */
[----:B------:R-:W-:Y:S01]  /*7410*/  UIMAD.WIDE.U32 UR6, UR44, UR12, UR8 ;  /* 0x0000000c2c0672a5 */ /* 0x000fe2000f8e0008 */
[----:B------:R-:W-:Y:S01]  /*7420*/  SHF.R.U64 R4, R4, 0x3, RZ ;  /* 0x0000000304047819 */ /* 0x000fe200000012ff */
[----:B------:R-:W-:Y:S01]  /*7430*/  UIMAD UR10, UR44, UR13, UR10 ;  /* 0x0000000d2c0a72a4 */ /* 0x000fe2000f8e020a */
[----:B------:R-:W-:Y:S01]  /*7440*/  IADD3 R9, P1, R20, 0x2000, RZ ;  /* 0x0000200014097810 */ /* 0x000fe20007f3e0ff */
[----:B------:R-:W-:Y:S01]  /*7450*/  USEL UR46, UR46, URZ, !UP0 ;  /* 0x0000003f2e2e7287 */ /* 0x000fe2000c000000 */
[----:B------:R-:W-:Y:S01]  /*7460*/  LOP3.LUT R4, R4, R5, RZ, 0x3c, !PT ;  /* 0x0000000504047212 */ /* 0x000fe200078e3cff */
[----:B------:R-:W-:Y:S01]  /*7470*/  ULDC.64 UR12, c[0x0][0xb78] ;  /* 0x0002de00000c7ab9 */ /* 0x000fe20000000a00 */
[----:B------:R-:W-:Y:S01]  /*7480*/  UIADD3 UR7, UR7, UR10, URZ ;  /* 0x0000000a07077290 */ /* 0x000fe2000fffe03f */
[----:B------:R-:W-:Y:S01]  /*7490*/  SHF.R.S32.HI R3, RZ, 0x1f, R10 ;  /* 0x0000001fff037819 */ /* 0x000fe2000001140a */
[----:B------:R-:W-:Y:S01]  /*74a0*/  UIMAD UR8, UR45, UR12, URZ ;  /* 0x0000000c2d0872a4 */ /* 0x000fe2000f8e023f */
[----:B------:R-:W-:Y:S01]  /*74b0*/  SHF.R.U64 R12, R12, 0x3, RZ ;  /* 0x000000030c0c7819 */ /* 0x000fe200000012ff */
[----:B------:R-:W-:Y:S01]  /*74c0*/  UIMAD.WIDE.U32 UR6, UR46, UR12, UR6 ;  /* 0x0000000c2e0672a5 */ /* 0x000fe2000f8e0006 */
[----:B------:R-:W-:Y:S01]  /*74d0*/  LOP3.LUT R8, R9, 0x380, RZ, 0xc0, !PT ;  /* 0x0000038009087812 */ /* 0x000fe200078ec0ff */
[----:B------:R-:W-:Y:S01]  /*74e0*/  UIMAD UR8, UR46, UR13, UR8 ;  /* 0x0000000d2e0872a4 */ /* 0x000fe2000f8e0208 */
[----:B------:R-:W-:-:S02]  /*74f0*/  LOP3.LUT R12, R12, R13, RZ, 0x3c, !PT ;  /* 0x0000000d0c0c7212 */ /* 0x000fc400078e3cff */
[----:B------:R-:W-:Y:S01]  /*7500*/  SHF.R.U64 R8, R8, 0x3, RZ ;  /* 0x0000000308087819 */ /* 0x000fe200000012ff */
[----:B------:R-:W-:Y:S01]  /*7510*/  ULDC.64 UR12, c[0x0][0xaa0] ;  /* 0x0002a800000c7ab9 */ /* 0x000fe20000000a00 */
[----:B------:R-:W-:Y:S01]  /*7520*/  IADD3 R5, P3, R10, UR6, RZ ;  /* 0x000000060a057c10 */ /* 0x000fe2000ff7e0ff */
[----:B------:R-:W-:Y:S01]  /*7530*/  IMAD.U32 R6, RZ, RZ, UR8 ;  /* 0x00000008ff067e24 */ /* 0x000fe2000f8e00ff */
[----:B------:R-:W-:Y:S02]  /*7540*/  IADD3.X R13, RZ, R21, RZ, P0, !PT ;  /* 0x00000015ff0d7210 */ /* 0x000fe400007fe4ff */
[----:B------:R-:W-:Y:S02]  /*7550*/  IADD3 R73, P0, R20, 0x8000, RZ ;  /* 0x0000800014497810 */ /* 0x000fe40007f1e0ff */
[----:B------:R-:W-:Y:S01]  /*7560*/  IADD3.X R6, R3, UR7, R6, P3, !PT ;  /* 0x0000000703067c10 */ /* 0x000fe20009ffe406 */
[----:B------:R-:W-:Y:S01]  /*7570*/  ULDC.64 UR6, c[0x0][0xb40] ;  /* 0x0002d00000067ab9 */ /* 0x000fe20000000a00 */
[----:B------:R-:W-:Y:S01]  /*7580*/  LOP3.LUT R8, R8, R9, RZ, 0x3c, !PT ;  /* 0x0000000908087212 */ /* 0x000fe200078e3cff */
[----:B------:R-:W-:Y:S01]  /*7590*/  IMAD.X R9, RZ, RZ, R21, P1 ;  /* 0x000000ffff097224 */ /* 0x000fe200008e0615 */
[----:B------:R-:W-:-:S02]  /*75a0*/  LEA R38, P3, R5, UR6, 0x2 ;  /* 0x0000000605267c11 */ /* 0x000fc4000f8610ff */
[----:B------:R-:W-:Y:S02]  /*75b0*/  IADD3 R61, P1, R20, 0x9000, RZ ;  /* 0x00009000143d7810 */ /* 0x000fe40007f3e0ff */
[----:B------:R-:W-:Y:S01]  /*75c0*/  LEA.HI.X R39, R5, UR7, R6, 0x2, P3 ;  /* 0x0000000705277c11 */ /* 0x000fe200098f1406 */
[----:B------:R-:W-:Y:S01]  /*75d0*/  IMAD.X R5, RZ, RZ, R21, P2 ;  /* 0x000000ffff057224 */ /* 0x000fe200010e0615 */
[----:B------:R-:W-:Y:S01]  /*75e0*/  LOP3.LUT R72, R73, 0x380, RZ, 0xc0, !PT ;  /* 0x0000038049487812 */ /* 0x000fe200078ec0ff */
[----:B------:R-:W-:Y:S01]  /*75f0*/  VIADD R6, R10, 0x8 ;  /* 0x000000080a067836 */ /* 0x000fe20000000000 */
[C---:B------:R-:W-:Y:S02]  /*7600*/  IADD3 R65, P6, R20.reuse, 0x4000, RZ ;  /* 0x0000400014417810 */ /* 0x040fe40007fde0ff */
[C---:B------:R-:W-:Y:S02]  /*7610*/  IADD3 R53, P5, R20.reuse, 0x5000, RZ ;  /* 0x0000500014357810 */ /* 0x040fe40007fbe0ff */
[----:B------:R-:W-:-:S02]  /*7620*/  IADD3 R33, P4, R20, 0x6000, RZ ;  /* 0x0000600014217810 */ /* 0x000fc40007f9e0ff */
[C---:B------:R-:W-:Y:S02]  /*7630*/  IADD3 R25, P3, R20.reuse, 0x7000, RZ ;  /* 0x0000700014197810 */ /* 0x040fe40007f7e0ff */
[----:B------:R-:W-:Y:S02]  /*7640*/  IADD3 R49, P2, R20, 0xa000, RZ ;  /* 0x0000a00014317810 */ /* 0x000fe40007f5e0ff */
[----:B------:R-:W-:Y:S02]  /*7650*/  LOP3.LUT R60, R61, 0x380, RZ, 0xc0, !PT ;  /* 0x000003803d3c7812 */ /* 0x000fe400078ec0ff */
[----:B------:R-:W-:Y:S02]  /*7660*/  SHF.R.U64 R72, R72, 0x3, RZ ;  /* 0x0000000348487819 */ /* 0x000fe400000012ff */
[----:B------:R-:W-:Y:S02]  /*7670*/  LOP3.LUT R64, R65, 0x380, RZ, 0xc0, !PT ;  /* 0x0000038041407812 */ /* 0x000fe400078ec0ff */
[----:B------:R-:W-:-:S02]  /*7680*/  LOP3.LUT R52, R53, 0x380, RZ, 0xc0, !PT ;  /* 0x0000038035347812 */ /* 0x000fc400078ec0ff */
[----:B------:R-:W-:Y:S02]  /*7690*/  LOP3.LUT R32, R33, 0x380, RZ, 0xc0, !PT ;  /* 0x0000038021207812 */ /* 0x000fe400078ec0ff */
[----:B------:R-:W-:Y:S02]  /*76a0*/  LOP3.LUT R24, R25, 0x380, RZ, 0xc0, !PT ;  /* 0x0000038019187812 */ /* 0x000fe400078ec0ff */
[----:B------:R-:W-:Y:S02]  /*76b0*/  LOP3.LUT R48, R49, 0x380, RZ, 0xc0, !PT ;  /* 0x0000038031307812 */ /* 0x000fe400078ec0ff */
[----:B------:R-:W-:Y:S02]  /*76c0*/  SHF.R.U64 R60, R60, 0x3, RZ ;  /* 0x000000033c3c7819 */ /* 0x000fe400000012ff */
[----:B------:R-:W-:Y:S01]  /*76d0*/  LOP3.LUT R72, R72, R73, RZ, 0x3c, !PT ;  /* 0x0000004948487212 */ /* 0x000fe200078e3cff */
[----:B------:R-:W-:Y:S01]  /*76e0*/  IMAD.X R73, RZ, RZ, R21, P0 ;  /* 0x000000ffff497224 */ /* 0x000fe200000e0615 */
[----:B------:R-:W-:-:S02]  /*76f0*/  SHF.R.U64 R64, R64, 0x3, RZ ;  /* 0x0000000340407819 */ /* 0x000fc400000012ff */
[----:B------:R-:W-:Y:S02]  /*7700*/  SHF.R.U64 R52, R52, 0x3, RZ ;  /* 0x0000000334347819 */ /* 0x000fe400000012ff */
[----:B------:R-:W-:Y:S02]  /*7710*/  SHF.R.U64 R32, R32, 0x3, RZ ;  /* 0x0000000320207819 */ /* 0x000fe400000012ff */
[----:B------:R-:W-:Y:S02]  /*7720*/  SHF.R.U64 R24, R24, 0x3, RZ ;  /* 0x0000000318187819 */ /* 0x000fe400000012ff */
[----:B------:R-:W-:Y:S02]  /*7730*/  SHF.R.U64 R48, R48, 0x3, RZ ;  /* 0x0000000330307819 */ /* 0x000fe400000012ff */
[----:B------:R-:W-:Y:S02]  /*7740*/  LOP3.LUT P0, RZ, R19, 0x3, RZ, 0xc0, !PT ;  /* 0x0000000313ff7812 */ /* 0x000fe4000780c0ff */
[----:B------:R-:W-:Y:S01]  /*7750*/  LOP3.LUT R60, R60, R61, RZ, 0x3c, !PT ;  /* 0x0000003d3c3c7212 */ /* 0x000fe200078e3cff */
[--C-:B------:R-:W-:Y:S01]  /*7760*/  IMAD.X R61, RZ, RZ, R21.reuse, P1 ;  /* 0x000000ffff3d7224 */ /* 0x100fe200008e0615 */
        /* <DEDUP_REMOVED lines=9> */
[----:B------:R-:W-:Y:S01]  /*7800*/  IMAD.X R49, RZ, RZ, R21, P2 ;  /* 0x000000ffff317224 */ /* 0x000fe200010e0615 */
[----:B-----5:R-:W-:-:S02]  /*7810*/  ISETP.GE.OR P1, PT, R10, R81, P0 ;  /* 0x000000510a00720c */ /* 0x020fc40000726670 */
[----:B------:R-:W-:Y:S02]  /*7820*/  ISETP.GE.OR P0, PT, R6, R81, P0 ;  /* 0x000000510600720c */ /* 0x000fe40000706670 */
[C---:B------:R-:W-:Y:S02]  /*7830*/  IADD3 R37, P6, R20.reuse, 0xb000, RZ ;  /* 0x0000b00014257810 */ /* 0x040fe40007fde0ff */
[C---:B------:R-:W-:Y:S02]  /*7840*/  IADD3 R77, P5, R20.reuse, 0xc000, RZ ;  /* 0x0000c000144d7810 */ /* 0x040fe40007fbe0ff */
[C---:B------:R-:W-:Y:S02]  /*7850*/  IADD3 R69, P4, R20.reuse, 0xd000, RZ ;  /* 0x0000d00014457810 */ /* 0x040fe40007f9e0ff */
[C---:B------:R-:W-:Y:S02]  /*7860*/  IADD3 R57, P3, R20.reuse, 0xe000, RZ ;  /* 0x0000e00014397810 */ /* 0x040fe40007f7e0ff */
[C---:B------:R-:W-:Y:S01]  /*7870*/  LOP3.LUT R7, R20.reuse, 0x380, RZ, 0xc0, !PT ;  /* 0x0000038014077812 */ /* 0x040fe200078ec0ff */
[----:B------:R-:W-:Y:S01]  /*7880*/  @!P1 STG.E desc[UR40][R38.64], R44 ;  /* 0x0000002c26009986 */ /* 0x000fe2000c101928 */
[----:B------:R-:W-:-:S02]  /*7890*/  IADD3 R10, P2, R20, 0xf000, RZ ;  /* 0x0000f000140a7810 */ /* 0x000fc40007f5e0ff */
[----:B------:R-:W-:Y:S01]  /*78a0*/  LOP3.LUT R36, R37, 0x380, RZ, 0xc0, !PT ;  /* 0x0000038025247812 */ /* 0x000fe200078ec0ff */
[----:B------:R0:W-:Y:S01]  /*78b0*/  @!P0 STG.E desc[UR40][R38.64+0x20], R45 ;  /* 0x0000202d26008986 */ /* 0x0001e2000c101928 */
[----:B------:R-:W-:Y:S02]  /*78c0*/  LOP3.LUT R76, R77, 0x380, RZ, 0xc0, !PT ;  /* 0x000003804d4c7812 */ /* 0x000fe400078ec0ff */
[----:B------:R-:W-:Y:S01]  /*78d0*/  LOP3.LUT R68, R69, 0x380, RZ, 0xc0, !PT ;  /* 0x0000038045447812 */ /* 0x000fe200078ec0ff */
[----:B------:R-:W-:Y:S01]  /*78e0*/  UIMAD UR6, UR9, UR12, URZ ;  /* 0x0000000c090672a4 */ /* 0x000fe2000f8e023f */
[----:B------:R-:W-:Y:S01]  /*78f0*/  LOP3.LUT R56, R57, 0x380, RZ, 0xc0, !PT ;  /* 0x0000038039387812 */ /* 0x000fe200078ec0ff */
[----:B------:R-:W5:Y:S01]  /*7900*/  LD.E.128 R12, desc[UR40][R12.64] ;  /* 0x000000280c0c7980 */ /* 0x000f62000c101d00 */
[----:B------:R-:W-:Y:S02]  /*7910*/  SHF.R.U64 R7, R7, 0x3, RZ ;  /* 0x0000000307077819 */ /* 0x000fe400000012ff */
[----:B------:R-:W-:Y:S01]  /*7920*/  LOP3.LUT R3, R10, 0x380, RZ, 0xc0, !PT ;  /* 0x000003800a037812 */ /* 0x000fe200078ec0ff */
[----:B------:R-:W5:Y:S01]  /*7930*/  LD.E.128 R64, desc[UR40][R64.64] ;  /* 0x0000002840407980 */ /* 0x000f62000c101d00 */
[----:B------:R-:W-:-:S02]  /*7940*/  SHF.R.U64 R36, R36, 0x3, RZ ;  /* 0x0000000324247819 */ /* 0x000fc400000012ff */
[----:B------:R-:W-:Y:S01]  /*7950*/  SHF.R.U64 R76, R76, 0x3, RZ ;  /* 0x000000034c4c7819 */ /* 0x000fe200000012ff */
[----:B------:R-:W5:Y:S01]  /*7960*/  LD.E.128 R52, desc[UR40][R52.64] ;  /* 0x0000002834347980 */ /* 0x000f62000c101d00 */
[----:B------:R-:W-:Y:S02]  /*7970*/  SHF.R.U64 R68, R68, 0x3, RZ ;  /* 0x0000000344447819 */ /* 0x000fe400000012ff */
[----:B------:R-:W-:Y:S01]  /*7980*/  SHF.R.U64 R56, R56, 0x3, RZ ;  /* 0x0000000338387819 */ /* 0x000fe200000012ff */
[----:B------:R-:W5:Y:S01]  /*7990*/  LD.E.128 R32, desc[UR40][R32.64] ;  /* 0x0000002820207980 */ /* 0x000f62000c101d00 */
[----:B------:R-:W-:Y:S02]  /*79a0*/  LOP3.LUT R20, R7, R20, RZ, 0x3c, !PT ;  /* 0x0000001407147212 */ /* 0x000fe400078e3cff */
[----:B------:R-:W-:Y:S02]  /*79b0*/  SHF.R.U64 R3, R3, 0x3, RZ ;  /* 0x0000000303037819 */ /* 0x000fe400000012ff */
[----:B------:R-:W-:Y:S01]  /*79c0*/  IADD3.X R47, RZ, R21, RZ, P2, !PT ;  /* 0x00000015ff2f7210 */ /* 0x000fe200017fe4ff */
[----:B------:R1:W5:Y:S01]  /*79d0*/  LD.E.128 R28, desc[UR40][R20.64] ;  /* 0x00000028141c7980 */ /* 0x000362000c101d00 */
        /* <DEDUP_REMOVED lines=8> */
[----:B------:R-:W-:Y:S01]  /*7a60*/  LOP3.LUT R46, R3, R10, RZ, 0x3c, !PT ;  /* 0x0000000a032e7212 */ /* 0x000fe200078e3cff */
[----:B-1----:R-:W-:Y:S01]  /*7a70*/  IMAD.U32 R21, RZ, RZ, UR12 ;  /* 0x0000000cff157e24 */ /* 0x002fe2000f8e00ff */
[--C-:B------:R-:W-:Y:S01]  /*7a80*/  SHF.R.S32.HI R3, RZ, 0x1f, R2.reuse ;  /* 0x0000001fff037819 */ /* 0x100fe20000011402 */
[----:B------:R-:W-:Y:S01]  /*7a90*/  UIMAD UR6, UR4, UR13, UR6 ;  /* 0x0000000d040672a4 */ /* 0x000fe2000f8e0206 */
[----:B------:R-:W5:Y:S01]  /*7aa0*/  LD.E.128 R8, desc[UR40][R8.64] ;  /* 0x0000002808087980 */ /* 0x000f62000c101d00 */
[----:B------:R-:W-:-:S03]  /*7ab0*/  IMAD.WIDE.U32 R20, R21, UR4, R2 ;  /* 0x0000000415147c25 */ /* 0x000fc6000f8e0002 */
[----:B------:R-:W5:Y:S01]  /*7ac0*/  LD.E.128 R4, desc[UR40][R4.64] ;  /* 0x0000002804047980 */ /* 0x000f62000c101d00 */
[----:B------:R-:W-:-:S03]  /*7ad0*/  VIADD R21, R21, UR6 ;  /* 0x0000000615157c36 */ /* 0x000fc60008000000 */
[----:B------:R-:W5:Y:S01]  /*7ae0*/  LD.E.128 R24, desc[UR40][R24.64] ;  /* 0x0000002818187980 */ /* 0x000f62000c101d00 */
[----:B------:R-:W-:-:S03]  /*7af0*/  ULDC.64 UR6, c[0x0][0xae0] ;  /* 0x0002b80000067ab9 */ /* 0x000fc60000000a00 */
[----:B------:R-:W5:Y:S04]  /*7b00*/  LD.E.128 R72, desc[UR40][R72.64] ;  /* 0x0000002848487980 */ /* 0x000f68000c101d00 */
[----:B------:R-:W5:Y:S04]  /*7b10*/  LD.E.128 R60, desc[UR40][R60.64] ;  /* 0x000000283c3c7980 */ /* 0x000f68000c101d00 */
[----:B------:R-:W5:Y:S04]  /*7b20*/  LD.E.128 R48, desc[UR40][R48.64] ;  /* 0x0000002830307980 */ /* 0x000f68000c101d00 */
[----:B0-----:R-:W5:Y:S04]  /*7b30*/  LD.E.128 R36, desc[UR40][R36.64] ;  /* 0x0000002824247980 */ /* 0x001f68000c101d00 */
[----:B------:R-:W5:Y:S04]  /*7b40*/  LD.E.128 R76, desc[UR40][R76.64] ;  /* 0x000000284c4c7980 */ /* 0x000f68000c101d00 */
[----:B------:R-:W5:Y:S04]  /*7b50*/  LD.E.128 R68, desc[UR40][R68.64] ;  /* 0x0000002844447980 */ /* 0x000f68000c101d00 */
[----:B------:R-:W5:Y:S04]  /*7b60*/  LD.E.128 R56, desc[UR40][R56.64] ;  /* 0x0000002838387980 */ /* 0x000f68000c101d00 */
[----:B------:R-:W5:Y:S01]  /*7b70*/  LD.E.128 R44, desc[UR40][R46.64] ;  /* 0x000000282e2c7980 */ /* 0x000f62000c101d00 */
[----:B------:R-:W-:Y:S01]  /*7b80*/  UIMAD UR4, UR11, UR6, URZ ;  /* 0x000000060b0472a4 */ /* 0x000fe2000f8e023f */
[----:B------:R-:W-:Y:S01]  /*7b90*/  @!PT LDS RZ, [RZ] ;  /* 0x00000000fffff984 */ /* 0x000fe20000000800 */
[----:B------:R-:W-:Y:S01]  /*7ba0*/  @!PT LDS RZ, [RZ] ;  /* 0x00000000fffff984 */ /* 0x000fe20000000800 */
[----:B------:R-:W-:Y:S01]  /*7bb0*/  @!PT LDS RZ, [RZ] ;  /* 0x00000000fffff984 */ /* 0x000fe20000000800 */
[----:B------:R-:W-:Y:S01]  /*7bc0*/  @!PT LDS RZ, [RZ] ;  /* 0x00000000fffff984 */ /* 0x000fe20000000800 */
[----:B------:R0:W-:Y:S06]  /*7bd0*/  MEMBAR.ALL.CTA ;  /* 0x0000000000007992 */ /* 0x0001ec0000008000 */
[----:B0-----:R-:W0:Y:S01]  /*7be0*/  FENCE.VIEW.ASYNC.S ;  /* 0x00000000000073c6 */ /* 0x001e220000000000 */
[----:B------:R-:W-:-:S02]  /*7bf0*/  IMAD R40, R18, -0x80, R81 ;  /* 0xffffff8012287824 */ /* 0x000fc400078e0251 */
[----:B------:R-:W-:Y:S01]  /*7c00*/  IMAD.U32 R81, RZ, RZ, UR6 ;  /* 0x00000006ff517e24 */ /* 0x000fe2000f8e00ff */
[----:B------:R-:W-:-:S03]  /*7c10*/  UIMAD UR4, UR44, UR7, UR4 ;  /* 0x000000072c0472a4 */ /* 0x000fc6000f8e0204 */
[----:B------:R-:W-:Y:S01]  /*7c20*/  IMAD.WIDE.U32 R20, R81, UR44, R20 ;  /* 0x0000002c51147c25 */ /* 0x000fe2000f8e0014 */
[----:B------:R-:W-:Y:S01]  /*7c30*/  ISETP.GE.AND P3, PT, R16, R40, PT ;  /* 0x000000281000720c */ /* 0x000fe20003f66270 */
[----:B------:R-:W-:Y:S02]  /*7c40*/  ULDC.64 UR6, c[0x0][0xae8] ;  /* 0x0002ba0000067ab9 */ /* 0x000fe40000000a00 */
[----:B------:R-:W-:Y:S01]  /*7c50*/  VIADD R21, R21, UR4 ;  /* 0x0000000415157c36 */ /* 0x000fe20008000000 */
[----:B------:R-:W-:Y:S01]  /*7c60*/  UIMAD UR4, UR45, UR6, URZ ;  /* 0x000000062d0472a4 */ /* 0x000fe2000f8e023f */
[----:B------:R-:W-:Y:S02]  /*7c70*/  VIADD R0, R0, 0x22820 ;  /* 0x0002282000007836 */ /* 0x000fe40000000000 */
[C---:B------:R-:W-:Y:S02]  /*7c80*/  VIADD R3, R16.reuse, 0x20 ;  /* 0x0000002010037836 */ /* 0x040fe40000000000 */
[----:B------:R-:W-:-:S02]  /*7c90*/  VIADD R17, R16, 0x60 ;  /* 0x0000006010117836 */ /* 0x000fc40000000000 */
[----:B------:R-:W-:Y:S01]  /*7ca0*/  IMAD.U32 R83, RZ, RZ, UR6 ;  /* 0x00000006ff537e24 */ /* 0x000fe2000f8e00ff */
[----:B------:R-:W-:Y:S01]  /*7cb0*/  UIMAD UR4, UR46, UR7, UR4 ;  /* 0x000000072e0472a4 */ /* 0x000fe2000f8e0204 */
[----:B------:R-:W-:Y:S02]  /*7cc0*/  PRMT R0, RZ, 0x654, R0 ;  /* 0x00000654ff007816 */ /* 0x000fe40000000000 */
[----:B------:R-:W-:Y:S01]  /*7cd0*/  IMAD.WIDE.U32 R82, R83, UR46, R20 ;  /* 0x0000002e53527c25 */ /* 0x000fe2000f8e0014 */
[-C--:B------:R-:W-:Y:S01]  /*7ce0*/  ISETP.GE.AND P0, PT, R3, R40.reuse, PT ;  /* 0x000000280300720c */ /* 0x080fe20003f06270 */
[----:B0-----:R0:W-:Y:S01]  /*7cf0*/  SYNCS.ARRIVE.TRANS64.RED.A1T0 RZ, [R0+URZ], RZ ;  /* 0x000000ff00ff79a7 */ /* 0x0011e2000810043f */
[-C--:B------:R-:W-:Y:S01]  /*7d00*/  ISETP.GE.AND P2, PT, R17, R40.reuse, PT ;  /* 0x000000281100720c */ /* 0x080fe20003f46270 */
[----:B------:R-:W-:Y:S01]  /*7d10*/  VIADD R3, R16, 0x40 ;  /* 0x0000004010037836 */ /* 0x000fe20000000000 */
[--C-:B------:R-:W-:Y:S01]  /*7d20*/  SHF.R.S32.HI R17, RZ, 0x1f, R16.reuse ;  /* 0x0000001fff117819 */ /* 0x100fe20000011410 */
[----:B------:R-:W-:Y:S01]  /*7d30*/  VIADD R87, R83, UR4 ;  /* 0x0000000453577c36 */ /* 0x000fe20008000000 */
[----:B------:R-:W-:Y:S02]  /*7d40*/  BSSY B1, `(.L_x_266) ;  /* 0x000001a000017945 */ /* 0x000fe40003800000 */
[----:B------:R-:W-:Y:S01]  /*7d50*/  ISETP.GE.AND P1, PT, R3, R40, PT ;  /* 0x000000280300720c */ /* 0x000fe20003f26270 */
[----:B------:R-:W-:Y:S01]  /*7d60*/  IMAD.WIDE R80, R18, 0x80, R16 ;  /* 0x0000008012507825 */ /* 0x000fe200078e0210 */
[----:B0-----:R-:W-:Y:S11]  /*7d70*/  @P3 BRA `(.L_x_267) ;  /* 0x0000000000583947 */ /* 0x001ff60003800000 */
[----:B------:R-:W-:Y:S01]  /*7d80*/  ULDC.64 UR6, c[0x0][0xad8] ;  /* 0x0002b60000067ab9 */ /* 0x000fe20000000a00 */
[----:B------:R-:W-:Y:S01]  /*7d90*/  IMAD.MOV.U32 R20, RZ, RZ, R82 ;  /* 0x000000ffff147224 */ /* 0x000fe200078e0052 */
[----:B------:R-:W-:Y:S01]  /*7da0*/  ULDC UR4, c[0x0][0xa8c] ;  /* 0x0002a30000047ab9 */ /* 0x000fe20000000800 */
[----:B------:R-:W-:Y:S01]  /*7db0*/  IMAD R3, R81, UR6, RZ ;  /* 0x0000000651037c24 */ /* 0x000fe2000f8e02ff */
[C---:B------:R-:W-:Y:S01]  /*7dc0*/  ISETP.GE.AND P4, PT, R2.reuse, UR4, PT ;  /* 0x0000000402007c0c */ /* 0x040fe2000bf86270 */
[----:B------:R-:W-:Y:S02]  /*7dd0*/  IMAD.MOV.U32 R21, RZ, RZ, R87 ;  /* 0x000000ffff157224 */ /* 0x000fe400078e0057 */
[----:B------:R-:W-:Y:S02]  /*7de0*/  VIADD R0, R2, 0x40 ;  /* 0x0000004002007836 */ /* 0x000fe40000000000 */
[----:B------:R-:W-:-:S03]  /*7df0*/  IMAD.WIDE.U32 R20, R80, UR6, R20 ;  /* 0x0000000650147c25 */ /* 0x000fc6000f8e0014 */
[----:B------:R-:W-:Y:S01]  /*7e00*/  ISETP.GE.AND P3, PT, R0, UR4, PT ;  /* 0x0000000400007c0c */ /* 0x000fe2000bf66270 */
[----:B------:R-:W-:Y:S01]  /*7e10*/  IMAD R3, R80, UR7, R3 ;  /* 0x0000000750037c24 */ /* 0x000fe2000f8e0203 */
[----:B------:R-:W-:Y:S01]  /*7e20*/  ULDC.64 UR6, c[0x0][0xa80] ;  /* 0x0002a00000067ab9 */ /* 0x000fe20000000a00 */
[----:B------:R-:W-:Y:S01]  /*7e30*/  VIADD R0, R2, 0x80 ;  /* 0x0000008002007836 */ /* 0x000fe20000000000 */
[----:B------:R-:W-:Y:S01]  /*7e40*/  LEA R84, P6, R20, UR6, 0x1 ;  /* 0x0000000614547c11 */ /* 0x000fe2000f8c08ff */
[----:B------:R-:W-:Y:S01]  /*7e50*/  VIADD R18, R2, 0xc0 ;  /* 0x000000c002127836 */ /* 0x000fe20000000000 */
[----:B------:R-:W-:Y:S02]  /*7e60*/  IADD3 R3, R21, R3, RZ ;  /* 0x0000000315037210 */ /* 0x000fe40007ffe0ff */
[----:B------:R-:W-:Y:S02]  /*7e70*/  ISETP.GE.AND P5, PT, R0, UR4, PT ;  /* 0x0000000400007c0c */ /* 0x000fe4000bfa6270 */
[----:B------:R-:W-:-:S02]  /*7e80*/  LEA.HI.X R85, R20, UR7, R3, 0x1, P6 ;  /* 0x0000000714557c11 */ /* 0x000fc4000b0f0c03 */
[----:B------:R-:W-:-:S03]  /*7e90*/  ISETP.GE.AND P6, PT, R18, UR4, PT ;  /* 0x0000000412007c0c */ /* 0x000fc6000bfc6270 */
[----:B-----5:R0:W-:Y:S04]  /*7ea0*/  @!P4 STG.E.128 desc[UR40][R84.64], R28 ;  /* 0x0000001c5400c986 */ /* 0x0201e8000c101d28 */
[----:B------:R0:W-:Y:S04]  /*7eb0*/  @!P3 STG.E.128 desc[UR40][R84.64+0x80], R64 ;  /* 0x000080405400b986 */ /* 0x0001e8000c101d28 */
[----:B------:R0:W-:Y:S04]  /*7ec0*/  @!P5 STG.E.128 desc[UR40][R84.64+0x100], R72 ;  /* 0x000100485400d986 */ /* 0x0001e8000c101d28 */
[----:B------:R0:W-:Y:S02]  /*7ed0*/  @!P6 STG.E.128 desc[UR40][R84.64+0x180], R76 ;  /* 0x0001804c5400e986 */ /* 0x0001e4000c101d28 */
.L_x_267:
[----:B------:R-:W-:Y:S05]  /*7ee0*/  BSYNC B1 ;  /* 0x0000000000017941 */ /* 0x000fea0003800000 */
.L_x_266:
[----:B------:R-:W-:Y:S04]  /*7ef0*/  BSSY B1, `(.L_x_268) ;  /* 0x000001a000017945 */ /* 0x000fe80003800000 */
[----:B------:R-:W-:Y:S05]  /*7f00*/  @P0 BRA `(.L_x_269) ;  /* 0x0000000000600947 */ /* 0x000fea0003800000 */
[----:B------:R-:W-:Y:S01]  /*7f10*/  IADD3 R3, P0, R80, 0x20, RZ ;  /* 0x0000002050037810 */ /* 0x000fe20007f1e0ff */
[C---:B------:R-:W-:Y:S01]  /*7f20*/  VIADD R20, R2.reuse, 0x80 ;  /* 0x0000008002147836 */ /* 0x040fe20000000000 */
[----:B------:R-:W-:Y:S01]  /*7f30*/  ULDC UR4, c[0x0][0xa8c] ;  /* 0x0002a30000047ab9 */ /* 0x000fe20000000800 */
[----:B------:R-:W-:Y:S01]  /*7f40*/  VIADD R18, R2, 0x40 ;  /* 0x0000004002127836 */ /* 0x000fe20000000000 */
[----:B------:R-:W-:Y:S01]  /*7f50*/  ULDC.64 UR6, c[0x0][0xad8] ;  /* 0x0002b60000067ab9 */ /* 0x000fe20000000a00 */
[----:B------:R-:W-:Y:S01]  /*7f60*/  IMAD.X R0, RZ, RZ, R81, P0 ;  /* 0x000000ffff007224 */ /* 0x000fe200000e0651 */
[----:B------:R-:W-:Y:S01]  /*7f70*/  ISETP.GE.AND P5, PT, R20, UR4, PT ;  /* 0x0000000414007c0c */ /* 0x000fe2000bfa6270 */
[----:B------:R-:W-:Y:S01]  /*7f80*/  IMAD.MOV.U32 R20, RZ, RZ, R82 ;  /* 0x000000ffff147224 */ /* 0x000fe200078e0052 */
[----:B------:R-:W-:Y:S01]  /*7f90*/  ISETP.GE.AND P4, PT, R18, UR4, PT ;  /* 0x0000000412007c0c */ /* 0x000fe2000bf86270 */
[----:B------:R-:W-:Y:S01]  /*7fa0*/  IMAD.MOV.U32 R21, RZ, RZ, R87 ;  /* 0x000000ffff157224 */ /* 0x000fe200078e0057 */
[----:B------:R-:W-:Y:S01]  /*7fb0*/  ISETP.GE.AND P3, PT, R2, UR4, PT ;  /* 0x0000000402007c0c */ /* 0x000fe2000bf66270 */
[----:B------:R-:W-:-:S02]  /*7fc0*/  IMAD R0, R0, UR6, RZ ;  /* 0x0000000600007c24 */ /* 0x000fc4000f8e02ff */
[----:B------:R-:W-:Y:S02]  /*7fd0*/  VIADD R18, R2, 0xc0 ;  /* 0x000000c002127836 */ /* 0x000fe40000000000 */
[----:B------:R-:W-:-:S03]  /*7fe0*/  IMAD.WIDE.U32 R20, R3, UR6, R20 ;  /* 0x0000000603147c25 */ /* 0x000fc6000f8e0014 */
[----:B------:R-:W-:Y:S01]  /*7ff0*/  ISETP.GE.AND P6, PT, R18, UR4, PT ;  /* 0x0000000412007c0c */ /* 0x000fe2000bfc6270 */
[----:B------:R-:W-:Y:S01]  /*8000*/  IMAD R3, R3, UR7, R0 ;  /* 0x0000000703037c24 */ /* 0x000fe2000f8e0200 */
[----:B------:R-:W-:Y:S02]  /*8010*/  ULDC.64 UR6, c[0x0][0xa80] ;  /* 0x0002a00000067ab9 */ /* 0x000fe40000000a00 */
[----:B0----5:R-:W-:Y:S01]  /*8020*/  LEA R28, P0, R20, UR6, 0x1 ;  /* 0x00000006141c7c11 */ /* 0x021fe2000f8008ff */
[----:B------:R-:W-:-:S05]  /*8030*/  IMAD.IADD R3, R21, 0x1, R3 ;  /* 0x0000000115037824 */ /* 0x000fca00078e0203 */
[----:B------:R-:W-:-:S05]  /*8040*/  LEA.HI.X R29, R20, UR7, R3, 0x1, P0 ;  /* 0x00000007141d7c11 */ /* 0x000fca00080f0c03 */
[----:B------:R1:W-:Y:S04]  /*8050*/  @!P3 STG.E.128 desc[UR40][R28.64], R12 ;  /* 0x0000000c1c00b986 */ /* 0x0003e8000c101d28 */
[----:B------:R1:W-:Y:S04]  /*8060*/  @!P4 STG.E.128 desc[UR40][R28.64+0x80], R52 ;  /* 0x000080341c00c986 */ /* 0x0003e8000c101d28 */
[----:B------:R1:W-:Y:S04]  /*8070*/  @!P5 STG.E.128 desc[UR40][R28.64+0x100], R60 ;  /* 0x0001003c1c00d986 */ /* 0x0003e8000c101d28 */
[----:B------:R1:W-:Y:S02]  /*8080*/  @!P6 STG.E.128 desc[UR40][R28.64+0x180], R68 ;  /* 0x000180441c00e986 */ /* 0x0003e4000c101d28 */
.L_x_269:
[----:B------:R-:W-:Y:S05]  /*8090*/  BSYNC B1 ;  /* 0x0000000000017941 */ /* 0x000fea0003800000 */
.L_x_268:
[----:B------:R-:W-:Y:S04]  /*80a0*/  BSSY B1, `(.L_x_270) ;  /* 0x000001a000017945 */ /* 0x000fe80003800000 */
[----:B------:R-:W-:Y:S05]  /*80b0*/  @P1 BRA `(.L_x_271) ;  /* 0x0000000000601947 */ /* 0x000fea0003800000 */
[----:B------:R-:W-:Y:S01]  /*80c0*/  IADD3 R3, P0, R80, 0x40, RZ ;  /* 0x0000004050037810 */ /* 0x000fe20007f1e0ff */
[C---:B-1---5:R-:W-:Y:S01]  /*80d0*/  VIADD R12, R2.reuse, 0x40 ;  /* 0x00000040020c7836 */ /* 0x062fe20000000000 */
        /* <DEDUP_REMOVED lines=15> */
[----:B------:R-:W-:Y:S02]  /*81d0*/  LEA R14, P0, R12, UR6, 0x1 ;  /* 0x000000060c0e7c11 */ /* 0x000fe4000f8008ff */
[----:B------:R-:W-:-:S04]  /*81e0*/  IADD3 R3, R13, R3, RZ ;  /* 0x000000030d037210 */ /* 0x000fc80007ffe0ff */
[----:B------:R-:W-:-:S05]  /*81f0*/  LEA.HI.X R15, R12, UR7, R3, 0x1, P0 ;  /* 0x000000070c0f7c11 */ /* 0x000fca00080f0c03 */
[----:B------:R2:W-:Y:S04]  /*8200*/  @!P1 STG.E.128 desc[UR40][R14.64], R8 ;  /* 0x000000080e009986 */ /* 0x0005e8000c101d28 */
[----:B------:R2:W-:Y:S04]  /*8210*/  @!P3 STG.E.128 desc[UR40][R14.64+0x80], R32 ;  /* 0x000080200e00b986 */ /* 0x0005e8000c101d28 */
[----:B------:R2:W-:Y:S04]  /*8220*/  @!P4 STG.E.128 desc[UR40][R14.64+0x100], R48 ;  /* 0x000100300e00c986 */ /* 0x0005e8000c101d28 */
[----:B------:R2:W-:Y:S02]  /*8230*/  @!P5 STG.E.128 desc[UR40][R14.64+0x180], R56 ;  /* 0x000180380e00d986 */ /* 0x0005e4000c101d28 */
.L_x_271:
[----:B------:R-:W-:Y:S05]  /*8240*/  BSYNC B1 ;  /* 0x0000000000017941 */ /* 0x000fea0003800000 */
.L_x_270:
[----:B------:R-:W-:Y:S05]  /*8250*/  @P2 BRA `(.L_x_272) ;  /* 0x0000000c006c2947 */ /* 0x000fea0003800000 */
[----:B------:R-:W-:Y:S01]  /*8260*/  IADD3 R3, P0, R80, 0x60, RZ ;  /* 0x0000006050037810 */ /* 0x000fe20007f1e0ff */
[C---:B------:R-:W-:Y:S01]  /*8270*/  VIADD R0, R2.reuse, 0x40 ;  /* 0x0000004002007836 */ /* 0x040fe20000000000 */
[----:B------:R-:W-:Y:S01]  /*8280*/  ULDC UR4, c[0x0][0xa8c] ;  /* 0x0002a30000047ab9 */ /* 0x000fe20000000800 */
[----:B------:R-:W-:Y:S01]  /*8290*/  ULDC.64 UR6, c[0x0][0xad8] ;  /* 0x0002b60000067ab9 */ /* 0x000fe20000000a00 */
[----:B--2--5:R-:W-:Y:S01]  /*82a0*/  IMAD.MOV.U32 R8, RZ, RZ, R82 ;  /* 0x000000ffff087224 */ /* 0x024fe200078e0052 */
[----:B------:R-:W-:Y:S01]  /*82b0*/  ISETP.GE.AND P1, PT, R2, UR4, PT ;  /* 0x0000000402007c0c */ /* 0x000fe2000bf26270 */
[----:B------:R-:W-:Y:S01]  /*82c0*/  IMAD.X R80, RZ, RZ, R81, P0 ;  /* 0x000000ffff507224 */ /* 0x000fe200000e0651 */
[----:B------:R-:W-:Y:S01]  /*82d0*/  ISETP.GE.AND P2, PT, R0, UR4, PT ;  /* 0x0000000400007c0c */ /* 0x000fe2000bf46270 */
[----:B------:R-:W-:Y:S02]  /*82e0*/  IMAD.MOV.U32 R9, RZ, RZ, R87 ;  /* 0x000000ffff097224 */ /* 0x000fe400078e0057 */
[----:B------:R-:W-:-:S02]  /*82f0*/  IMAD R80, R80, UR6, RZ ;  /* 0x0000000650507c24 */ /* 0x000fc4000f8e02ff */
[----:B------:R-:W-:Y:S02]  /*8300*/  VIADD R0, R2, 0x80 ;  /* 0x0000008002007836 */ /* 0x000fe40000000000 */
[----:B------:R-:W-:-:S03]  /*8310*/  IMAD.WIDE.U32 R8, R3, UR6, R8 ;  /* 0x0000000603087c25 */ /* 0x000fc6000f8e0008 */
[----:B------:R-:W-:Y:S01]  /*8320*/  ISETP.GE.AND P3, PT, R0, UR4, PT ;  /* 0x0000000400007c0c */ /* 0x000fe2000bf66270 */
[----:B------:R-:W-:Y:S01]  /*8330*/  IMAD R3, R3, UR7, R80 ;  /* 0x0000000703037c24 */ /* 0x000fe2000f8e0250 */
[----:B------:R-:W-:Y:S01]  /*8340*/  ULDC.64 UR6, c[0x0][0xa80] ;  /* 0x0002a00000067ab9 */ /* 0x000fe20000000a00 */
[----:B------:R-:W-:Y:S01]  /*8350*/  VIADD R0, R2, 0xc0 ;  /* 0x000000c002007836 */ /* 0x000fe20000000000 */
[----:B------:R-:W-:Y:S01]  /*8360*/  LEA R10, P0, R8, UR6, 0x1 ;  /* 0x00000006080a7c11 */ /* 0x000fe2000f8008ff */
[----:B------:R-:W-:-:S05]  /*8370*/  IMAD.IADD R3, R9, 0x1, R3 ;  /* 0x0000000109037824 */ /* 0x000fca00078e0203 */
[----:B------:R-:W-:Y:S02]  /*8380*/  LEA.HI.X R11, R8, UR7, R3, 0x1, P0 ;  /* 0x00000007080b7c11 */ /* 0x000fe400080f0c03 */
[----:B------:R-:W-:-:S03]  /*8390*/  ISETP.GE.AND P0, PT, R0, UR4, PT ;  /* 0x0000000400007c0c */ /* 0x000fc6000bf06270 */
[----:B------:R4:W-:Y:S04]  /*83a0*/  @!P1 STG.E.128 desc[UR40][R10.64], R4 ;  /* 0x000000040a009986 */ /* 0x0009e8000c101d28 */
[----:B------:R4:W-:Y:S04]  /*83b0*/  @!P2 STG.E.128 desc[UR40][R10.64+0x80], R24 ;  /* 0x000080180a00a986 */ /* 0x0009e8000c101d28 */
[----:B------:R4:W-:Y:S02]  /*83c0*/  @!P3 STG.E.128 desc[UR40][R10.64+0x100], R36 ;  /* 0x000100240a00b986 */ /* 0x0009e4000c101d28 */
[----:B------:R-:W-:Y:S05]  /*83d0*/  @P0 BRA `(.L_x_272) ;  /* 0x0000000c000c0947 */ /* 0x000fea0003800000 */
[----:B------:R2:W-:Y:S01]  /*83e0*/  STG.E.128 desc[UR40][R10.64+0x180], R44 ;  /* 0x0001802c0a007986 */ /* 0x0005e2000c101d28 */
[----:B------:R-:W-:Y:S05]  /*83f0*/  BRA `(.L_x_272) ;  /* 0x0000000c00047947 */ /* 0x000fea0003800000 */
.L_x_264:
[----:B------:R-:W-:Y:S01]  /*8400*/  USHF.L.U32 UR8, UR46, 0x2, URZ ;  /* 0x000000022e087899 */ /* 0x000fe2000800063f */
[----:B------:R-:W-:Y:S01]  /*8410*/  ULDC.64 UR6, c[0x0][0xbd8] ;  /* 0x0002f60000067ab9 */ /* 0x000fe20000000a00 */
[----:B------:R-:W-:Y:S01]  /*8420*/  USHF.L.U64.HI UR9, UR46, 0x2, UR45 ;  /* 0x000000022e097899 */ /* 0x000fe2000801022d */
[----:B------:R-:W-:Y:S01]  /*8430*/  IMAD.MOV.U32 R11, RZ, RZ, RZ ;  /* 0x000000ffff0b7224 */ /* 0x000fe200078e00ff */
[----:B------:R-:W-:Y:S02]  /*8440*/  UIADD3 UR4, UP1, UR8, UR6, URZ ;  /* 0x0000000608047290 */ /* 0x000fe4000ff3e03f */
[----:B------:R-:W-:Y:S02]  /*8450*/  UISETP.NE.U32.AND UP0, UPT, UR6, URZ, UPT ;  /* 0x0000003f0600728c */ /* 0x000fe4000bf05070 */
[----:B------:R-:W-:Y:S02]  /*8460*/  UIADD3.X UR6, UR9, UR7, URZ, UP1, !UPT ;  /* 0x0000000709067290 */ /* 0x000fe40008ffe43f */
[----:B------:R-:W-:Y:S01]  /*8470*/  UISETP.NE.AND.EX UP0, UPT, UR7, URZ, UPT, UP0 ;  /* 0x0000003f0700728c */ /* 0x000fe2000bf05300 */
[----:B------:R-:W0:Y:S01]  /*8480*/  LDC R9, c[0x0][0xa88] ;  /* 0x0002a200ff097b82 */ /* 0x000e220000000800 */
[----:B------:R-:W-:-:S02]  /*8490*/  IMAD.U32 R4, RZ, RZ, UR4 ;  /* 0x00000004ff047e24 */ /* 0x000fc4000f8e00ff */
[----:B------:R-:W-:Y:S01]  /*84a0*/  IMAD.U32 R5, RZ, RZ, UR6 ;  /* 0x00000006ff057e24 */ /* 0x000fe2000f8e00ff */
[----:B------:R-:W-:Y:S01]  /*84b0*/  ULDC.64 UR6, c[0x0][0xbe0] ;  /* 0x0002f80000067ab9 */ /* 0x000fe20000000a00 */
[----:B------:R-:W-:Y:S01]  /*84c0*/  PLOP3.LUT P1, PT, PT, PT, UP0, 0x80, 0x0 ;  /* 0x000000000000781c */ /* 0x000fe20003f2f008 */
[----:B------:R-:W-:-:S04]  /*84d0*/  UISETP.NE.U32.AND UP1, UPT, UR6, URZ, UPT ;  /* 0x0000003f0600728c */ /* 0x000fc8000bf25070 */
[----:B------:R-:W-:-:S06]  /*84e0*/  UISETP.NE.AND.EX UP1, UPT, UR7, URZ, UPT, UP1 ;  /* 0x0000003f0700728c */ /* 0x000fcc000bf25310 */
[----:B------:R-:W-:Y:S02]  /*84f0*/  PLOP3.LUT P2, PT, PT, PT, UP1, 0x80, 0x0 ;  /* 0x000000000000781c */ /* 0x000fe40003f4f018 */
[----:B------:R1:W5:Y:S03]  /*8500*/  @P1 LDG.E R11, desc[UR40][R4.64] ;  /* 0x00000028040b1981 */ /* 0x000366000c1e1900 */
[----:B------:R-:W-:-:S04]  /*8510*/  @UP1 UIADD3 UR6, UP2, UR8, UR6, URZ ;  /* 0x0000000608061290 */ /* 0x000fc8000ff5e03f */
[----:B------:R-:W-:Y:S02]  /*8520*/  @UP1 UIADD3.X UR7, UR9, UR7, URZ, UP2, !UPT ;  /* 0x0000000709071290 */ /* 0x000fe400097fe43f */
[----:B------:R-:W-:-:S04]  /*8530*/  IMAD.U32 R6, RZ, RZ, UR6 ;  /* 0x00000006ff067e24 */ /* 0x000fc8000f8e00ff */
[----:B------:R-:W-:-:S05]  /*8540*/  IMAD.U32 R7, RZ, RZ, UR7 ;  /* 0x00000007ff077e24 */ /* 0x000fca000f8e00ff */
[----:B0-----:R1:W5:Y:S01]  /*8550*/  @P2 LDG.E R9, desc[UR40][R6.64] ;  /* 0x0000002806092981 */ /* 0x001362000c1e1900 */
[----:B------:R-:W-:Y:S01]  /*8560*/  ISETP.GE.AND P0, PT, R203, 0x80, PT ;  /* 0x00000080cb00780c */ /* 0x000fe20003f06270 */
[----:B------:R-:W-:-:S12]  /*8570*/  @P2 BRA `(.L_x_273) ;  /* 0x0000000000102947 */ /* 0x000fd80003800000 */
[----:B------:R-:W-:Y:S05]  /*8580*/  @!P1 BRA `(.L_x_273) ;  /* 0x00000000000c9947 */ /* 0x000fea0003800000 */
[----:B------:R-:W2:Y:S04]  /*8590*/  LDG.E R0, desc[UR40][R4.64] ;  /* 0x0000002804007981 */ /* 0x000ea8000c1e1900 */
[----:B-----5:R-:W2:Y:S02]  /*85a0*/  LDG.E R9, desc[UR40][R4.64+0x4] ;  /* 0x0000042804097981 */ /* 0x020ea4000c1e1900 */
[----:B--2---:R-:W-:-:S07]  /*85b0*/  IMAD.IADD R9, R9, 0x1, -R0 ;  /* 0x0000000109097824 */ /* 0x004fce00078e0a00 */
.L_x_273:
[----:B------:R-:W-:Y:S01]  /*85c0*/  USHF.R.S32.HI UR7, URZ, 0x1f, UR44 ;  /* 0x0000001f3f077899 */ /* 0x000fe2000801142c */
[----:B------:R-:W-:Y:S01]  /*85d0*/  BSSY B1, `(.L_x_274) ;  /* 0x000001e000017945 */ /* 0x000fe20003800000 */
[----:B------:R-:W-:Y:S01]  /*85e0*/  USEL UR46, UR46, URZ, !UP0 ;  /* 0x0000003f2e2e7287 */ /* 0x000fe2000c000000 */
[----:B------:R-:W-:Y:S01]  /*85f0*/  SHF.R.S32.HI R13, RZ, 0x1f, R2 ;  /* 0x0000001fff0d7819 */ /* 0x000fe20000011402 */
[----:B------:R-:W-:Y:S01]  /*8600*/  USEL UR45, UR45, URZ, !UP0 ;  /* 0x0000003f2d2d7287 */ /* 0x000fe2000c000000 */
[----:B-----5:R-:W-:Y:S01]  /*8610*/  SHF.R.S32.HI R8, RZ, 0x1f, R11 ;  /* 0x0000001fff087819 */ /* 0x020fe2000001140b */
[----:B------:R-:W-:Y:S10]  /*8620*/  @P0 BRA `(.L_x_275) ;  /* 0x0000000000600947 */ /* 0x000ff40003800000 */
[----:B------:R-:W0:Y:S02]  /*8630*/  S2R R0, SR_TID.X ;  /* 0x0000000000007919 */ /* 0x000e240000002100 */
[----:B0-----:R-:W-:-:S05]  /*8640*/  IMAD R0, R18, 0x80, R0 ;  /* 0x0000008012007824 */ /* 0x001fca00078e0200 */
[----:B------:R-:W-:-:S04]  /*8650*/  IADD3 R0, R0, -0x80, RZ ;  /* 0xffffff8000007810 */ /* 0x000fc80007ffe0ff */
[----:B------:R-:W-:-:S13]  /*8660*/  ISETP.GE.AND P0, PT, R0, R9, PT ;  /* 0x000000090000720c */ /* 0x000fda0003f06270 */
[----:B------:R-:W-:Y:S05]  /*8670*/  @P0 BRA `(.L_x_275) ;  /* 0x00000000004c0947 */ /* 0x000fea0003800000 */
[C---:B-1----:R-:W-:Y:S01]  /*8680*/  IADD3 R4, P0, R0.reuse, R11, RZ ;  /* 0x0000000b00047210 */ /* 0x042fe20007f1e0ff */
[----:B------:R-:W-:Y:S02]  /*8690*/  ULDC.64 UR8, c[0x0][0xb70] ;  /* 0x0002dc0000087ab9 */ /* 0x000fe40000000a00 */
[----:B------:R-:W-:Y:S01]  /*86a0*/  UIMAD UR4, UR7, UR8, URZ ;  /* 0x00000008070472a4 */ /* 0x000fe2000f8e023f */
[----:B------:R-:W-:Y:S01]  /*86b0*/  LEA.HI.X.SX32 R5, R0, R8, 0x1, P0 ;  /* 0x0000000800057211 */ /* 0x000fe200000f0eff */
[----:B------:R-:W-:Y:S02]  /*86c0*/  IMAD.U32 R3, RZ, RZ, UR8 ;  /* 0x00000008ff037e24 */ /* 0x000fe4000f8e00ff */
[----:B------:R-:W-:Y:S02]  /*86d0*/  UIMAD UR4, UR44, UR9, UR4 ;  /* 0x000000092c0472a4 */ /* 0x000fe4000f8e0204 */
[----:B------:R-:W-:Y:S01]  /*86e0*/  IMAD.WIDE.U32 R4, R3, UR44, R4 ;  /* 0x0000002c03047c25 */ /* 0x000fe2000f8e0004 */
[----:B------:R-:W-:-:S02]  /*86f0*/  ULDC.64 UR8, c[0x0][0xb78] ;  /* 0x0002de0000087ab9 */ /* 0x000fc40000000a00 */
[----:B------:R-:W-:Y:S01]  /*8700*/  UIMAD UR6, UR45, UR8, URZ ;  /* 0x000000082d0672a4 */ /* 0x000fe2000f8e023f */
[----:B------:R-:W-:Y:S02]  /*8710*/  VIADD R5, R5, UR4 ;  /* 0x0000000405057c36 */ /* 0x000fe40008000000 */
[----:B------:R-:W-:Y:S01]  /*8720*/  IMAD.U32 R3, RZ, RZ, UR8 ;  /* 0x00000008ff037e24 */ /* 0x000fe2000f8e00ff */
[----:B------:R-:W-:-:S03]  /*8730*/  UIMAD UR6, UR46, UR9, UR6 ;  /* 0x000000092e0672a4 */ /* 0x000fc6000f8e0206 */
[----:B------:R-:W-:Y:S01]  /*8740*/  IMAD.WIDE.U32 R4, R3, UR46, R4 ;  /* 0x0000002e03047c25 */ /* 0x000fe2000f8e0004 */
[----:B------:R-:W-:-:S03]  /*8750*/  ULDC.64 UR8, c[0x0][0xb40] ;  /* 0x0002d00000087ab9 */ /* 0x000fc60000000a00 */
[----:B------:R-:W-:Y:S01]  /*8760*/  VIADD R3, R5, UR6 ;  /* 0x0000000605037c36 */ /* 0x000fe20008000000 */
[----:B------:R-:W-:-:S04]  /*8770*/  LEA R6, P0, R4, UR8, 0x2 ;  /* 0x0000000804067c11 */ /* 0x000fc8000f8010ff */
[----:B------:R-:W-:Y:S01]  /*8780*/  LEA.HI.X R7, R4, UR9, R3, 0x2, P0 ;  /* 0x0000000904077c11 */ /* 0x000fe200080f1403 */
[----:B------:R-:W-:-:S05]  /*8790*/  IMAD.MOV.U32 R3, RZ, RZ, -0x800000 ;  /* 0xff800000ff037424 */ /* 0x000fca00078e00ff */
[----:B------:R0:W-:Y:S03]  /*87a0*/  STG.E desc[UR40][R6.64], R3 ;  /* 0x0000000306007986 */ /* 0x0001e6000c101928 */
.L_x_275:
[----:B------:R-:W-:Y:S05]  /*87b0*/  BSYNC B1 ;  /* 0x0000000000017941 */ /* 0x000fea0003800000 */
.L_x_274:
[----:B------:R-:W-:Y:S01]  /*87c0*/  ULDC.64 UR8, c[0x0][0xaa0] ;  /* 0x0002a80000087ab9 */ /* 0x000fe20000000a00 */
[----:B0-----:R-:W-:Y:S01]  /*87d0*/  IMAD.MOV.U32 R3, RZ, RZ, R13 ;  /* 0x000000ffff037224 */ /* 0x001fe200078e000d */
[----:B------:R-:W-:Y:S01]  /*87e0*/  BSSY B1, `(.L_x_276) ;  /* 0x0000032000017945 */ /* 0x000fe20003800000 */
[----:B------:R-:W-:Y:S02]  /*87f0*/  IMAD R0, R8, UR8, RZ ;  /* 0x0000000808007c24 */ /* 0x000fe4000f8e02ff */
[----:B-1----:R-:W-:-:S04]  /*8800*/  IMAD.WIDE.U32 R4, R11, UR8, R2 ;  /* 0x000000080b047c25 */ /* 0x002fc8000f8e0002 */
[----:B------:R-:W-:Y:S01]  /*8810*/  IMAD R11, R11, UR9, R0 ;  /* 0x000000090b0b7c24 */ /* 0x000fe2000f8e0200 */
[----:B------:R-:W-:Y:S01]  /*8820*/  ULDC.64 UR8, c[0x0][0xae0] ;  /* 0x0002b80000087ab9 */ /* 0x000fe20000000a00 */
[----:B------:R-:W-:Y:S01]  /*8830*/  VIADD R6, R16, 0x40 ;  /* 0x0000004010067836 */ /* 0x000fe20000000000 */
[----:B------:R-:W-:Y:S01]  /*8840*/  UIMAD UR4, UR7, UR8, URZ ;  /* 0x00000008070472a4 */ /* 0x000fe2000f8e023f */
[----:B------:R-:W-:Y:S02]  /*8850*/  IMAD.IADD R5, R5, 0x1, R11 ;  /* 0x0000000105057824 */ /* 0x000fe400078e020b */
[----:B------:R-:W-:Y:S01]  /*8860*/  IMAD.U32 R3, RZ, RZ, UR8 ;  /* 0x00000008ff037e24 */ /* 0x000fe2000f8e00ff */
[----:B------:R-:W-:Y:S01]  /*8870*/  UIMAD UR4, UR44, UR9, UR4 ;  /* 0x000000092c0472a4 */ /* 0x000fe2000f8e0204 */
[----:B------:R-:W-:Y:S01]  /*8880*/  IMAD R11, R18, -0x80, R9 ;  /* 0xffffff80120b7824 */ /* 0x000fe200078e0209 */
[----:B------:R-:W-:Y:S01]  /*8890*/  ULDC.64 UR6, c[0x0][0xae8] ;  /* 0x0002ba0000067ab9 */ /* 0x000fe20000000a00 */
[----:B------:R-:W-:Y:S01]  /*88a0*/  IMAD.WIDE.U32 R4, R3, UR44, R4 ;  /* 0x0000002c03047c25 */ /* 0x000fe2000f8e0004 */
[----:B------:R-:W-:-:S02]  /*88b0*/  SHF.R.S32.HI R9, RZ, 0x1f, R16 ;  /* 0x0000001fff097819 */ /* 0x000fc40000011410 */
[-C--:B------:R-:W-:Y:S01]  /*88c0*/  ISETP.GE.AND P2, PT, R16, R11.reuse, PT ;  /* 0x0000000b1000720c */ /* 0x080fe20003f46270 */
[----:B------:R-:W-:Y:S01]  /*88d0*/  VIADD R5, R5, UR4 ;  /* 0x0000000405057c36 */ /* 0x000fe20008000000 */
[----:B------:R-:W-:Y:S02]  /*88e0*/  UIMAD UR4, UR45, UR6, URZ ;  /* 0x000000062d0472a4 */ /* 0x000fe4000f8e023f */
[----:B------:R-:W-:Y:S01]  /*88f0*/  IMAD.U32 R7, RZ, RZ, UR6 ;  /* 0x00000006ff077e24 */ /* 0x000fe2000f8e00ff */
[-C--:B------:R-:W-:Y:S01]  /*8900*/  ISETP.GE.AND P0, PT, R6, R11.reuse, PT ;  /* 0x0000000b0600720c */ /* 0x080fe20003f06270 */
[----:B------:R-:W-:Y:S01]  /*8910*/  VIADD R0, R16, 0x20 ;  /* 0x0000002010007836 */ /* 0x000fe20000000000 */
[----:B------:R-:W-:Y:S02]  /*8920*/  UIMAD UR4, UR46, UR7, UR4 ;  /* 0x000000072e0472a4 */ /* 0x000fe4000f8e0204 */
[----:B------:R-:W-:Y:S02]  /*8930*/  IMAD.WIDE.U32 R6, R7, UR46, R4 ;  /* 0x0000002e07067c25 */ /* 0x000fe4000f8e0004 */
[----:B------:R-:W-:-:S02]  /*8940*/  ISETP.GE.AND P1, PT, R0, R11, PT ;  /* 0x0000000b0000720c */ /* 0x000fc40003f26270 */
[----:B------:R-:W-:Y:S01]  /*8950*/  IMAD.MOV.U32 R8, RZ, RZ, R16 ;  /* 0x000000ffff087224 */ /* 0x000fe200078e0010 */
[----:B------:R-:W-:Y:S01]  /*8960*/  IADD3 R13, R7, UR4, RZ ;  /* 0x00000004070d7c10 */ /* 0x000fe2000fffe0ff */
[----:B------:R-:W-:Y:S02]  /*8970*/  VIADD R0, R16, 0x60 ;  /* 0x0000006010007836 */ /* 0x000fe40000000000 */
[----:B------:R-:W-:Y:S01]  /*8980*/  IMAD.WIDE R8, R18, 0x80, R8 ;  /* 0x0000008012087825 */ /* 0x000fe200078e0208 */
[----:B------:R-:W-:Y:S06]  /*8990*/  @P2 BRA `(.L_x_277) ;  /* 0x0000000000582947 */ /* 0x000fec0003800000 */
[C---:B------:R-:W-:Y:S01]  /*89a0*/  VIADD R3, R2.reuse, 0x40 ;  /* 0x0000004002037836 */ /* 0x040fe20000000000 */
[----:B------:R-:W-:Y:S01]  /*89b0*/  ULDC UR4, c[0x0][0xa8c] ;  /* 0x0002a30000047ab9 */ /* 0x000fe20000000800 */
[C---:B------:R-:W-:Y:S01]  /*89c0*/  VIADD R4, R2.reuse, 0x80 ;  /* 0x0000008002047836 */ /* 0x040fe20000000000 */
[----:B------:R-:W-:Y:S01]  /*89d0*/  ULDC.64 UR6, c[0x0][0xad8] ;  /* 0x0002b60000067ab9 */ /* 0x000fe20000000a00 */
[----:B------:R-:W-:Y:S01]  /*89e0*/  VIADD R10, R2, 0xc0 ;  /* 0x000000c0020a7836 */ /* 0x000fe20000000000 */
[----:B------:R-:W-:Y:S01]  /*89f0*/  ISETP.GE.AND P4, PT, R3, UR4, PT ;  /* 0x0000000403007c0c */ /* 0x000fe2000bf86270 */
[----:B------:R-:W-:Y:S01]  /*8a00*/  IMAD R3, R9, UR6, RZ ;  /* 0x0000000609037c24 */ /* 0x000fe2000f8e02ff */
[----:B------:R-:W-:Y:S01]  /*8a10*/  ISETP.GE.AND P5, PT, R4, UR4, PT ;  /* 0x0000000404007c0c */ /* 0x000fe2000bfa6270 */
[----:B------:R-:W-:Y:S01]  /*8a20*/  IMAD.MOV.U32 R4, RZ, RZ, R6 ;  /* 0x000000ffff047224 */ /* 0x000fe200078e0006 */
[----:B------:R-:W-:Y:S01]  /*8a30*/  ISETP.GE.AND P3, PT, R2, UR4, PT ;  /* 0x0000000402007c0c */ /* 0x000fe2000bf66270 */
[----:B------:R-:W-:Y:S01]  /*8a40*/  IMAD.MOV.U32 R5, RZ, RZ, R13 ;  /* 0x000000ffff057224 */ /* 0x000fe200078e000d */
[----:B------:R-:W-:Y:S01]  /*8a50*/  ISETP.GE.AND P6, PT, R10, UR4, PT ;  /* 0x000000040a007c0c */ /* 0x000fe2000bfc6270 */
[----:B------:R-:W-:-:S02]  /*8a60*/  IMAD R3, R8, UR7, R3 ;  /* 0x0000000708037c24 */ /* 0x000fc4000f8e0203 */
[----:B------:R-:W-:Y:S01]  /*8a70*/  IMAD.WIDE.U32 R4, R8, UR6, R4 ;  /* 0x0000000608047c25 */ /* 0x000fe2000f8e0004 */
[----:B------:R-:W-:-:S03]  /*8a80*/  ULDC.64 UR6, c[0x0][0xa80] ;  /* 0x0002a00000067ab9 */ /* 0x000fc60000000a00 */
[----:B------:R-:W-:Y:S01]  /*8a90*/  IMAD.IADD R3, R5, 0x1, R3 ;  /* 0x0000000105037824 */ /* 0x000fe200078e0203 */
[----:B------:R-:W-:-:S04]  /*8aa0*/  LEA R14, P2, R4, UR6, 0x1 ;  /* 0x00000006040e7c11 */ /* 0x000fc8000f8408ff */
[----:B------:R-:W-:-:S05]  /*8ab0*/  LEA.HI.X R15, R4, UR7, R3, 0x1, P2 ;  /* 0x00000007040f7c11 */ /* 0x000fca00090f0c03 */
[----:B------:R0:W-:Y:S04]  /*8ac0*/  @!P3 STG.E.128 desc[UR40][R14.64], RZ ;  /* 0x000000ff0e00b986 */ /* 0x0001e8000c101d28 */
[----:B------:R0:W-:Y:S04]  /*8ad0*/  @!P4 STG.E.128 desc[UR40][R14.64+0x80], RZ ;  /* 0x000080ff0e00c986 */ /* 0x0001e8000c101d28 */
[----:B------:R0:W-:Y:S04]  /*8ae0*/  @!P5 STG.E.128 desc[UR40][R14.64+0x100], RZ ;  /* 0x000100ff0e00d986 */ /* 0x0001e8000c101d28 */
[----:B------:R0:W-:Y:S02]  /*8af0*/  @!P6 STG.E.128 desc[UR40][R14.64+0x180], RZ ;  /* 0x000180ff0e00e986 */ /* 0x0001e4000c101d28 */
.L_x_277:
[----:B------:R-:W-:Y:S05]  /*8b00*/  BSYNC B1 ;  /* 0x0000000000017941 */ /* 0x000fea0003800000 */
.L_x_276:
[----:B------:R-:W-:Y:S01]  /*8b10*/  BSSY B1, `(.L_x_278) ;  /* 0x000001b000017945 */ /* 0x000fe20003800000 */
[----:B------:R-:W-:-:S03]  /*8b20*/  ISETP.GE.AND P2, PT, R0, R11, PT ;  /* 0x0000000b0000720c */ /* 0x000fc60003f46270 */
[----:B------:R-:W-:Y:S10]  /*8b30*/  @P1 BRA `(.L_x_279) ;  /* 0x0000000000601947 */ /* 0x000ff40003800000 */
        /* <DEDUP_REMOVED lines=17> */
[----:B------:R-:W-:Y:S01]  /*8c50*/  LEA R10, P1, R4, UR6, 0x1 ;  /* 0x00000006040a7c11 */ /* 0x000fe2000f8208ff */
[----:B------:R-:W-:-:S05]  /*8c60*/  IMAD.IADD R3, R5, 0x1, R3 ;  /* 0x0000000105037824 */ /* 0x000fca00078e0203 */
[----:B------:R-:W-:-:S05]  /*8c70*/  LEA.HI.X R11, R4, UR7, R3, 0x1, P1 ;  /* 0x00000007040b7c11 */ /* 0x000fca00088f0c03 */
[----:B------:R1:W-:Y:S04]  /*8c80*/  @!P3 STG.E.128 desc[UR40][R10.64], RZ ;  /* 0x000000ff0a00b986 */ /* 0x0003e8000c101d28 */
[----:B------:R1:W-:Y:S04]  /*8c90*/  @!P4 STG.E.128 desc[UR40][R10.64+0x80], RZ ;  /* 0x000080ff0a00c986 */ /* 0x0003e8000c101d28 */
[----:B------:R1:W-:Y:S04]  /*8ca0*/  @!P5 STG.E.128 desc[UR40][R10.64+0x100], RZ ;  /* 0x000100ff0a00d986 */ /* 0x0003e8000c101d28 */
[----:B------:R1:W-:Y:S02]  /*8cb0*/  @!P6 STG.E.128 desc[UR40][R10.64+0x180], RZ ;  /* 0x000180ff0a00e986 */ /* 0x0003e4000c101d28 */
.L_x_279:
[----:B------:R-:W-:Y:S05]  /*8cc0*/  BSYNC B1 ;  /* 0x0000000000017941 */ /* 0x000fea0003800000 */
.L_x_278:
[----:B------:R-:W-:Y:S04]  /*8cd0*/  BSSY B1, `(.L_x_280) ;  /* 0x000001a000017945 */ /* 0x000fe80003800000 */
[----:B------:R-:W-:Y:S05]  /*8ce0*/  @P0 BRA `(.L_x_281) ;  /* 0x0000000000600947 */ /* 0x000fea0003800000 */
[----:B------:R-:W-:Y:S01]  /*8cf0*/  IADD3 R3, P0, R8, 0x40, RZ ;  /* 0x0000004008037810 */ /* 0x000fe20007f1e0ff */
[C---:B------:R-:W-:Y:S01]  /*8d00*/  VIADD R5, R2.reuse, 0x80 ;  /* 0x0000008002057836 */ /* 0x040fe20000000000 */
[----:B------:R-:W-:Y:S01]  /*8d10*/  IADD3 R4, R2, 0x40, RZ ;  /* 0x0000004002047810 */ /* 0x000fe20007ffe0ff */
[----:B------:R-:W-:Y:S01]  /*8d20*/  ULDC UR4, c[0x0][0xa8c] ;  /* 0x0002a30000047ab9 */ /* 0x000fe20000000800 */
        /* <DEDUP_REMOVED lines=8> */
[----:B-1----:R-:W-:Y:S02]  /*8db0*/  VIADD R10, R2, 0xc0 ;  /* 0x000000c0020a7836 */ /* 0x002fe40000000000 */
        /* <DEDUP_REMOVED lines=11> */
.L_x_281:
[----:B------:R-:W-:Y:S05]  /*8e70*/  BSYNC B1 ;  /* 0x0000000000017941 */ /* 0x000fea0003800000 */
.L_x_280:
[----:B------:R-:W-:Y:S05]  /*8e80*/  @P2 BRA `(.L_x_272) ;  /* 0x0000000000602947 */ /* 0x000fea0003800000 */
[----:B------:R-:W-:Y:S01]  /*8e90*/  IADD3 R3, P0, R8, 0x60, RZ ;  /* 0x0000006008037810 */ /* 0x000fe20007f1e0ff */
[C---:B------:R-:W-:Y:S01]  /*8ea0*/  VIADD R0, R2.reuse, 0x40 ;  /* 0x0000004002007836 */ /* 0x040fe20000000000 */
[----:B------:R-:W-:Y:S01]  /*8eb0*/  ULDC UR4, c[0x0][0xa8c] ;  /* 0x0002a30000047ab9 */ /* 0x000fe20000000800 */
[----:B------:R-:W-:Y:S01]  /*8ec0*/  ULDC.64 UR6, c[0x0][0xad8] ;  /* 0x0002b60000067ab9 */ /* 0x000fe20000000a00 */
[----:B------:R-:W-:Y:S01]  /*8ed0*/  IMAD.MOV.U32 R4, RZ, RZ, R6 ;  /* 0x000000ffff047224 */ /* 0x000fe200078e0006 */
[----:B------:R-:W-:Y:S01]  /*8ee0*/  ISETP.GE.AND P1, PT, R2, UR4, PT ;  /* 0x0000000402007c0c */ /* 0x000fe2000bf26270 */
[----:B------:R-:W-:Y:S01]  /*8ef0*/  IMAD.X R8, RZ, RZ, R9, P0 ;  /* 0x000000ffff087224 */ /* 0x000fe200000e0609 */
[----:B------:R-:W-:Y:S01]  /*8f00*/  ISETP.GE.AND P2, PT, R0, UR4, PT ;  /* 0x0000000400007c0c */ /* 0x000fe2000bf46270 */
[----:B------:R-:W-:Y:S02]  /*8f10*/  IMAD.MOV.U32 R5, RZ, RZ, R13 ;  /* 0x000000ffff057224 */ /* 0x000fe400078e000d */
[----:B------:R-:W-:-:S02]  /*8f20*/  VIADD R6, R2, 0x80 ;  /* 0x0000008002067836 */ /* 0x000fc40000000000 */
[----:B------:R-:W-:Y:S02]  /*8f30*/  IMAD R8, R8, UR6, RZ ;  /* 0x0000000608087c24 */ /* 0x000fe4000f8e02ff */
[----:B------:R-:W-:Y:S01]  /*8f40*/  VIADD R0, R2, 0xc0 ;  /* 0x000000c002007836 */ /* 0x000fe20000000000 */
[----:B------:R-:W-:Y:S01]  /*8f50*/  ISETP.GE.AND P3, PT, R6, UR4, PT ;  /* 0x0000000406007c0c */ /* 0x000fe2000bf66270 */
        /* <DEDUP_REMOVED lines=11> */
.L_x_272:
[----:B------:R-:W-:Y:S05]  /*9010*/  BSYNC B0 ;  /* 0x0000000000007941 */ /* 0x000fea0003800000 */
.L_x_263:
[----:B------:R-:W-:Y:S02]  /*9020*/  ULDC UR4, c[0x0][0xc14] ;  /* 0x0003050000047ab9 */ /* 0x000fe40000000800 */
[----:B------:R-:W-:-:S13]  /*9030*/  ISETP.GE.AND P0, PT, R43, UR4, PT ;  /* 0x000000042b007c0c */ /* 0x000fda000bf06270 */
[----:B------:R-:W-:Y:S05]  /*9040*/  @!P0 BRA `(.L_x_282) ;  /* 0xffffff7c00488947 */ /* 0x000fea000383ffff */
[----:B------:R-:W-:Y:S05]  /*9050*/  EXIT ;  /* 0x000000000000794d */ /* 0x000fea0003800000 */
.L_x_239:
[----:B------:R-:W-:-:S08]  /*9060*/  NOP ;  /* 0x0000000000007918 */ /* 0x000fd00000000000 */
[----:B------:R-:W0:-:S00]  /*9070*/  USETMAXREG.DEALLOC.CTAPOOL 0x18 ;  /* 0x00000018000079c8 */ /* 0x000e0000080e0500 */
[----:B0-----:R-:W-:-:S06]  /*9080*/  LOP3.LUT R0, R0, 0x3, RZ, 0xc0, !PT ;  /* 0x0000000300007812 */ /* 0x001fcc00078ec0ff */
[----:B------:R-:W0:Y:S02]  /*9090*/  SHFL.IDX PT, R0, R0, RZ, 0x1f ;  /* 0x00001fff00007589 */ /* 0x000e2400000e0000 */
[----:B0-----:R-:W-:-:S13]  /*90a0*/  ISETP.NE.AND P0, PT, R0, RZ, PT ;  /* 0x000000ff0000720c */ /* 0x001fda0003f05270 */
[----:B------:R-:W-:Y:S05]  /*90b0*/  @P0 EXIT ;  /* 0x000000000000094d */ /* 0x000fea0003800000 */
[----:B------:R-:W0:Y:S01]  /*90c0*/  S2R R2, SR_TID.X ;  /* 0x0000000000027919 */ /* 0x000e220000002100 */
[----:B------:R-:W-:Y:S01]  /*90d0*/  LOP3.LUT R4, R4, 0xffffffdf, RZ, 0xc0, !PT ;  /* 0xffffffdf04047812 */ /* 0x000fe200078ec0ff */
[----:B------:R-:W-:Y:S01]  /*90e0*/  ULDC UR5, c[0x0][0xc14] ;  /* 0x0003050000057ab9 */ /* 0x000fe20000000800 */
[----:B------:R-:W-:Y:S01]  /*90f0*/  MOV R0, RZ ;  /* 0x000000ff00007202 */ /* 0x000fe20000000f00 */
[----:B------:R-:W1:Y:S01]  /*9100*/  S2UR UR6, SR_CTAID.X ;  /* 0x00000000000679c3 */ /* 0x000e620000002500 */
[----:B------:R-:W-:Y:S01]  /*9110*/  ULDC UR4, c[0x0][0xc10] ;  /* 0x0003040000047ab9 */ /* 0x000fe20000000800 */
[----:B0-----:R-:W-:-:S04]  /*9120*/  LOP3.LUT R8, R2, 0x1f, RZ, 0xc0, !PT ;  /* 0x0000001f02087812 */ /* 0x001fc800078ec0ff */
[----:B------:R-:W-:-:S13]  /*9130*/  ISETP.NE.AND P0, PT, R8, 0x1f, PT ;  /* 0x0000001f0800780c */ /* 0x000fda0003f05270 */
[----:B------:R-:W-:Y:S02]  /*9140*/  @P0 LOP3.LUT R4, R4, 0x20, RZ, 0xfc, !PT ;  /* 0x0000002004040812 */ /* 0x000fe400078efcff */
[----:B------:R-:W-:-:S13]  /*9150*/  ISETP.GE.OR P0, PT, R8, UR5, !P0 ;  /* 0x0000000508007c0c */ /* 0x000fda000c706670 */
[----:B------:R-:W0:Y:S02]  /*9160*/  @!P0 LDC.64 R2, c[0x0][0xc58] ;  /* 0x00031600ff028b82 */ /* 0x000e240000000a00 */
[----:B0-----:R-:W-:-:S05]  /*9170*/  @!P0 IMAD.WIDE.U32 R2, R8, 0x4, R2 ;  /* 0x0000000408028825 */ /* 0x001fca00078e0002 */
[----:B------:R-:W2:Y:S01]  /*9180*/  @!P0 LDG.E R0, desc[UR40][R2.64] ;  /* 0x0000002802008981 */ /* 0x000ea2000c1e1900 */
[C---:B------:R-:W-:Y:S01]  /*9190*/  ISETP.NE.AND P1, PT, R8.reuse, RZ, PT ;  /* 0x000000ff0800720c */ /* 0x040fe20003f25270 */
[----:B------:R-:W-:Y:S01]  /*91a0*/  IMAD.MOV.U32 R16, RZ, RZ, RZ ;  /* 0x000000ffff107224 */ /* 0x000fe200078e00ff */
[----:B------:R-:W-:Y:S01]  /*91b0*/  ISETP.GE.U32.AND P0, PT, R8, 0x2, PT ;  /* 0x000000020800780c */ /* 0x000fe20003f06070 */
[----:B------:R-:W-:Y:S01]  /*91c0*/  IMAD.MOV.U32 R19, RZ, RZ, RZ ;  /* 0x000000ffff137224 */ /* 0x000fe200078e00ff */
[----:B------:R-:W-:-:S09]  /*91d0*/  LOP3.LUT R4, R4, 0xfffffffe, RZ, 0xc0, !PT ;  /* 0xfffffffe04047812 */ /* 0x000fd200078ec0ff */
[----:B------:R-:W-:-:S04]  /*91e0*/  @P1 LOP3.LUT R4, R4, 0x1, RZ, 0xfc, !PT ;  /* 0x0000000104041812 */ /* 0x000fc800078efcff */
[----:B------:R-:W-:-:S04]  /*91f0*/  LOP3.LUT R4, R4, 0xffffffef, RZ, 0xc0, !PT ;  /* 0xffffffef04047812 */ /* 0x000fc800078ec0ff */
[----:B------:R-:W-:-:S04]  /*9200*/  @P0 LOP3.LUT R4, R4, 0x10, RZ, 0xfc, !PT ;  /* 0x0000001004040812 */ /* 0x000fc800078efcff */
[----:B------:R-:W-:Y:S01]  /*9210*/  LOP3.LUT R4, R4, 0xfffffff7, RZ, 0xc0, !PT ;  /* 0xfffffff704047812 */ /* 0x000fe200078ec0ff */
[----:B--2---:R-:W0:Y:S02]  /*9220*/  SHFL.UP PT, R5, R0, 0x1, RZ ;  /* 0x0420000000057989 */ /* 0x004e2400000e00ff */
[----:B0-----:R-:W-:-:S05]  /*9230*/  SEL R5, R5, RZ, P1 ;  /* 0x000000ff05057207 */ /* 0x001fca0000800000 */
[----:B------:R-:W-:-:S05]  /*9240*/  IMAD.IADD R5, R0, 0x1, R5 ;  /* 0x0000000100057824 */ /* 0x000fca00078e0205 */
[----:B------:R-:W0:Y:S02]  /*9250*/  SHFL.UP PT, R6, R5, 0x2, RZ ;  /* 0x0440000005067989 */ /* 0x000e2400000e00ff */
[----:B0-----:R-:W-:Y:S02]  /*9260*/  SEL R6, R6, RZ, P0 ;  /* 0x000000ff06067207 */ /* 0x001fe40000000000 */
[----:B------:R-:W-:-:S03]  /*9270*/  ISETP.GE.U32.AND P0, PT, R8, 0x4, PT ;  /* 0x000000040800780c */ /* 0x000fc60003f06070 */
[----:B------:R-:W-:-:S05]  /*9280*/  IMAD.IADD R6, R5, 0x1, R6 ;  /* 0x0000000105067824 */ /* 0x000fca00078e0206 */
[----:B------:R-:W0:Y:S05]  /*9290*/  SHFL.UP PT, R7, R6, 0x4, RZ ;  /* 0x0480000006077989 */ /* 0x000e2a00000e00ff */
[----:B------:R-:W-:-:S04]  /*92a0*/  @P0 LOP3.LUT R4, R4, 0x8, RZ, 0xfc, !PT ;  /* 0x0000000804040812 */ /* 0x000fc800078efcff */
[----:B------:R-:W-:Y:S02]  /*92b0*/  LOP3.LUT R4, R4, 0xfffffffb, RZ, 0xc0, !PT ;  /* 0xfffffffb04047812 */ /* 0x000fe400078ec0ff */
        /* <DEDUP_REMOVED lines=10> */
[----:B------:R-:W-:Y:S02]  /*9360*/  @P0 LOP3.LUT R4, R4, 0x2, RZ, 0xfc, !PT ;  /* 0x0000000204040812 */ /* 0x000fe400078efcff */
[----:B0-----:R-:W-:-:S05]  /*9370*/  SEL R2, R2, RZ, P0 ;  /* 0x000000ff02027207 */ /* 0x001fca0000000000 */
[----:B------:R-:W-:-:S05]  /*9380*/  IMAD.IADD R2, R3, 0x1, R2 ;  /* 0x0000000103027824 */ /* 0x000fca00078e0202 */
[----:B------:R-:W0:Y:S02]  /*9390*/  SHFL.IDX PT, R5, R2, 0x1f, 0x1f ;  /* 0x03e01f0002057f89 */ /* 0x000e2400000e0000 */
[----:B0-----:R-:W-:-:S04]  /*93a0*/  IMAD R5, R5, UR4, RZ ;  /* 0x0000000405057c24 */ /* 0x001fc8000f8e02ff */
[----:B------:R-:W-:Y:S01]  /*93b0*/  IMAD.MOV.U32 R6, RZ, RZ, R5 ;  /* 0x000000ffff067224 */ /* 0x000fe200078e0005 */
[----:B-1----:R-:W-:-:S13]  /*93c0*/  ISETP.GT.AND P0, PT, R5, UR6, PT ;  /* 0x0000000605007c0c */ /* 0x002fda000bf04270 */
[----:B------:R-:W-:Y:S05]  /*93d0*/  @P0 BRA `(.L_x_283) ;  /* 0x0000000000c00947 */ /* 0x000fea0003800000 */
[----:B------:R-:W-:Y:S01]  /*93e0*/  IMAD.MOV.U32 R5, RZ, RZ, R6 ;  /* 0x000000ffff057224 */ /* 0x000fe200078e0006 */
[----:B------:R-:W-:Y:S01]  /*93f0*/  ULDC UR5, c[0x0][0xc14] ;  /* 0x0003050000057ab9 */ /* 0x000fe20000000800 */
[----:B------:R-:W-:Y:S01]  /*9400*/  IMAD.MOV.U32 R19, RZ, RZ, RZ ;  /* 0x000000ffff137224 */ /* 0x000fe200078e00ff */
[----:B------:R-:W-:Y:S01]  /*9410*/  ULDC UR7, c[0x0][0xc14] ;  /* 0x0003050000077ab9 */ /* 0x000fe20000000800 */
[----:B------:R-:W-:-:S05]  /*9420*/  ULDC UR4, c[0x0][0xc10] ;  /* 0x0003040000047ab9 */ /* 0x000fca0000000800 */
.L_x_287:
[----:B------:R-:W-:Y:S02]  /*9430*/  VIADD R0, R19, 0x1f ;  /* 0x0000001f13007836 */ /* 0x000fe40000000000 */
[----:B------:R-:W-:-:S03]  /*9440*/  IMAD.U32 R19, RZ, RZ, UR7 ;  /* 0x00000007ff137e24 */ /* 0x000fc6000f8e00ff */
[----:B------:R-:W-:-:S13]  /*9450*/  ISETP.GE.AND P0, PT, R0, UR5, PT ;  /* 0x0000000500007c0c */ /* 0x000fda000bf06270 */
[----:B------:R-:W-:Y:S05]  /*9460*/  @P0 BRA `(.L_x_284) ;  /* 0x0000000400400947 */ /* 0x000fea0003800000 */
[----:B------:R-:W0:Y:S01]  /*9470*/  S2R R2, SR_TID.X ;  /* 0x0000000000027919 */ /* 0x000e220000002100 */
[----:B------:R-:W-:Y:S01]  /*9480*/  IMAD.MOV.U32 R19, RZ, RZ, R0 ;  /* 0x000000ffff137224 */ /* 0x000fe200078e0000 */
[----:B------:R-:W-:Y:S01]  /*9490*/  BSSY B0, `(.L_x_285) ;  /* 0x000000a000007945 */ /* 0x000fe20003800000 */
[----:B------:R-:W-:Y:S01]  /*94a0*/  IMAD.MOV.U32 R0, RZ, RZ, RZ ;  /* 0x000000ffff007224 */ /* 0x000fe200078e00ff */
[----:B0-----:R-:W-:-:S04]  /*94b0*/  LOP3.LUT R8, R2, 0x1f, RZ, 0xc0, !PT ;  /* 0x0000001f02087812 */ /* 0x001fc800078ec0ff */
[C---:B------:R-:W-:Y:S02]  /*94c0*/  ISETP.NE.AND P1, PT, R8.reuse, 0x1f, PT ;  /* 0x0000001f0800780c */ /* 0x040fe40003f25270 */
[----:B------:R-:W-:-:S04]  /*94d0*/  IADD3 R7, R8, R19, RZ ;  /* 0x0000001308077210 */ /* 0x000fc80007ffe0ff */
[----:B------:R-:W-:-:S13]  /*94e0*/  ISETP.GE.OR P0, PT, R7, UR5, !P1 ;  /* 0x0000000507007c0c */ /* 0x000fda000cf06670 */
[----:B------:R-:W-:Y:S05]  /*94f0*/  @P0 BRA `(.L_x_286) ;  /* 0x00000000000c0947 */ /* 0x000fea0003800000 */
[----:B------:R-:W0:Y:S02]  /*9500*/  LDC.64 R2, c[0x0][0xc58] ;  /* 0x00031600ff027b82 */ /* 0x000e240000000a00 */
[----:B0-----:R-:W-:-:S05]  /*9510*/  IMAD.WIDE R2, R7, 0x4, R2 ;  /* 0x0000000407027825 */ /* 0x001fca00078e0202 */
[----:B------:R0:W5:Y:S02]  /*9520*/  LDG.E R0, desc[UR40][R2.64] ;  /* 0x0000002802007981 */ /* 0x000164000c1e1900 */
.L_x_286:
[----:B------:R-:W-:Y:S05]  /*9530*/  BSYNC B0 ;  /* 0x0000000000007941 */ /* 0x000fea0003800000 */
.L_x_285:
[----:B0----5:R-:W0:Y:S01]  /*9540*/  SHFL.UP PT, R2, R0, 0x1, RZ ;  /* 0x0420000000027989 */ /* 0x021e2200000e00ff */
[C---:B------:R-:W-:Y:S02]  /*9550*/  ISETP.NE.AND P0, PT, R8.reuse, RZ, PT ;  /* 0x000000ff0800720c */ /* 0x040fe40003f05270 */
[----:B------:R-:W-:Y:S02]  /*9560*/  ISETP.GE.U32.AND P1, PT, R8, 0x2, PT ;  /* 0x000000020800780c */ /* 0x000fe40003f26070 */
[----:B0-----:R-:W-:Y:S02]  /*9570*/  SEL R3, R2, RZ, P0 ;  /* 0x000000ff02037207 */ /* 0x001fe40000000000 */
[----:B------:R-:W-:-:S03]  /*9580*/  ISETP.GE.U32.AND P0, PT, R8, 0x4, PT ;  /* 0x000000040800780c */ /* 0x000fc60003f06070 */
[----:B------:R-:W-:-:S05]  /*9590*/  IMAD.IADD R3, R0, 0x1, R3 ;  /* 0x0000000100037824 */ /* 0x000fca00078e0203 */
[----:B------:R-:W0:Y:S02]  /*95a0*/  SHFL.UP PT, R2, R3, 0x2, RZ ;  /* 0x0440000003027989 */ /* 0x000e2400000e00ff */
        /* <DEDUP_REMOVED lines=8> */
[----:B0-----:R-:W-:-:S05]  /*9630*/  SEL R6, R6, RZ, P1 ;  /* 0x000000ff06067207 */ /* 0x001fca0000800000 */
[----:B------:R-:W-:-:S05]  /*9640*/  IMAD.IADD R6, R7, 0x1, R6 ;  /* 0x0000000107067824 */ /* 0x000fca00078e0206 */
[----:B------:R-:W0:Y:S02]  /*9650*/  SHFL.UP PT, R8, R6, 0x10, RZ ;  /* 0x0600000006087989 */ /* 0x000e2400000e00ff */
[----:B0-----:R-:W-:-:S05]  /*9660*/  SEL R9, R8, RZ, P0 ;  /* 0x000000ff08097207 */ /* 0x001fca0000000000 */
[----:B------:R-:W-:-:S05]  /*9670*/  IMAD.IADD R9, R6, 0x1, R9 ;  /* 0x0000000106097824 */ /* 0x000fca00078e0209 */
[----:B------:R-:W0:Y:S02]  /*9680*/  SHFL.IDX PT, R3, R9, 0x1f, 0x1f ;  /* 0x03e01f0009037f89 */ /* 0x000e2400000e0000 */
[----:B0-----:R-:W-:-:S04]  /*9690*/  IMAD R6, R3, UR4, RZ ;  /* 0x0000000403067c24 */ /* 0x001fc8000f8e02ff */
[----:B------:R-:W-:-:S05]  /*96a0*/  IMAD.IADD R5, R6, 0x1, R5 ;  /* 0x0000000106057824 */ /* 0x000fca00078e0205 */
[----:B------:R-:W-:-:S13]  /*96b0*/  ISETP.GT.AND P0, PT, R5, UR6, PT ;  /* 0x0000000605007c0c */ /* 0x000fda000bf04270 */
[----:B------:R-:W-:Y:S05]  /*96c0*/  @!P0 BRA `(.L_x_287) ;  /* 0xfffffffc00588947 */ /* 0x000fea000383ffff */
[----:B------:R-:W-:-:S07]  /*96d0*/  IMAD.MOV.U32 R2, RZ, RZ, R9 ;  /* 0x000000ffff027224 */ /* 0x000fce00078e0009 */
.L_x_283:
[----:B------:R-:W-:-:S04]  /*96e0*/  IMAD.IADD R7, R5, 0x1, -R6 ;  /* 0x0000000105077824 */ /* 0x000fc800078e0a06 */
[----:B------:R-:W-:-:S05]  /*96f0*/  IMAD R3, R2, UR4, R7 ;  /* 0x0000000402037c24 */ /* 0x000fca000f8e0207 */
[----:B------:R-:W-:-:S13]  /*9700*/  ISETP.GT.AND P0, PT, R3, UR6, PT ;  /* 0x0000000603007c0c */ /* 0x000fda000bf04270 */
[----:B------:R-:W-:-:S04]  /*9710*/  VOTE.ANY R8, PT, !P0 ;  /* 0x0000000000087806 */ /* 0x000fc800040e0100 */
[----:B------:R-:W0:Y:S01]  /*9720*/  POPC R5, R8 ;  /* 0x0000000800057309 */ /* 0x000e220000000000 */
[----:B------:R-:W-:Y:S01]  /*9730*/  ISETP.NE.AND P0, PT, R8, RZ, PT ;  /* 0x000000ff0800720c */ /* 0x000fe20003f05270 */
[----:B0-----:R-:W0:Y:S02]  /*9740*/  SHFL.IDX PT, R0, R0, R5, 0x1f ;  /* 0x00001f0500007589 */ /* 0x001e2400000e0000 */
[----:B0-----:R-:W-:-:S04]  /*9750*/  IABS R6, R0 ;  /* 0x0000000000067213 */ /* 0x001fc80000000000 */
[----:B------:R-:W0:Y:S08]  /*9760*/  I2F.RP R9, R6 ;  /* 0x0000000600097306 */ /* 0x000e300000209400 */
[----:B0-----:R-:W0:Y:S02]  /*9770*/  MUFU.RCP R9, R9 ;  /* 0x0000000900097308 */ /* 0x001e240000001000 */
[----:B0-----:R-:W-:-:S06]  /*9780*/  VIADD R3, R9, 0xffffffe ;  /* 0x0ffffffe09037836 */ /* 0x001fcc0000000000 */
[----:B------:R-:W0:Y:S02]  /*9790*/  F2I.FTZ.U32.TRUNC.NTZ R3, R3 ;  /* 0x0000000300037305 */ /* 0x000e24000021f000 */
[----:B0-----:R-:W-:Y:S01]  /*97a0*/  IMAD.MOV R11, RZ, RZ, -R3 ;  /* 0x000000ffff0b7224 */ /* 0x001fe200078e0a03 */
[----:B------:R-:W-:Y:S06]  /*97b0*/  @!P0 BRA `(.L_x_288) ;  /* 0x0000000000088947 */ /* 0x000fec0003800000 */
[----:B------:R-:W-:-:S05]  /*97c0*/  VIADD R9, R5, 0xffffffff ;  /* 0xffffffff05097836 */ /* 0x000fca0000000000 */
[----:B------:R0:W1:Y:S02]  /*97d0*/  SHFL.IDX PT, R16, R2, R9, 0x1f ;  /* 0x00001f0902107589 */ /* 0x00006400000e0000 */
.L_x_288:
[----:B-1----:R-:W-:Y:S02]  /*97e0*/  IMAD R16, R16, UR4, R7 ;  /* 0x0000000410107c24 */ /* 0x002fe4000f8e0207 */
[----:B------:R-:W-:Y:S02]  /*97f0*/  IMAD R7, R11, R6, RZ ;  /* 0x000000060b077224 */ /* 0x000fe400078e02ff */
[----:B0-----:R-:W-:Y:S01]  /*9800*/  IMAD.MOV.U32 R2, RZ, RZ, RZ ;  /* 0x000000ffff027224 */ /* 0x001fe200078e00ff */
[----:B------:R-:W-:Y:S01]  /*9810*/  IADD3 R9, -R16, UR6, RZ ;  /* 0x0000000610097c10 */ /* 0x000fe2000fffe1ff */
[----:B------:R-:W-:Y:S02]  /*9820*/  IMAD.IADD R19, R5, 0x1, R19 ;  /* 0x0000000105137824 */ /* 0x000fe400078e0213 */
[----:B------:R-:W-:Y:S01]  /*9830*/  IMAD.HI.U32 R2, R3, R7, R2 ;  /* 0x0000000703027227 */ /* 0x000fe200078e0002 */
[----:B------:R-:W-:Y:S02]  /*9840*/  IABS R7, R0 ;  /* 0x0000000000077213 */ /* 0x000fe40000000000 */
[----:B------:R-:W-:-:S02]  /*9850*/  IABS R3, R9 ;  /* 0x0000000900037213 */ /* 0x000fc40000000000 */
[----:B------:R-:W-:-:S03]  /*9860*/  IADD3 R7, RZ, -R7, RZ ;  /* 0x80000007ff077210 */ /* 0x000fc60007ffe0ff */
[----:B------:R-:W-:-:S04]  /*9870*/  IMAD.HI.U32 R2, R2, R3, RZ ;  /* 0x0000000302027227 */ /* 0x000fc800078e00ff */
[----:B------:R-:W-:-:S05]  /*9880*/  IMAD R3, R2, R7, R3 ;  /* 0x0000000702037224 */ /* 0x000fca00078e0203 */
[----:B------:R-:W-:-:S13]  /*9890*/  ISETP.GT.U32.AND P0, PT, R6, R3, PT ;  /* 0x000000030600720c */ /* 0x000fda0003f04070 */
[----:B------:R-:W-:Y:S02]  /*98a0*/  @!P0 IMAD.IADD R3, R3, 0x1, -R6 ;  /* 0x0000000103038824 */ /* 0x000fe400078e0a06 */
[----:B------:R-:W-:-:S03]  /*98b0*/  @!P0 VIADD R2, R2, 0x1 ;  /* 0x0000000102028836 */ /* 0x000fc60000000000 */
[----:B------:R-:W-:Y:S02]  /*98c0*/  ISETP.GE.U32.AND P0, PT, R3, R6, PT ;  /* 0x000000060300720c */ /* 0x000fe40003f06070 */
[----:B------:R-:W-:-:S11]  /*98d0*/  LOP3.LUT R3, R9, R0, RZ, 0x3c, !PT ;  /* 0x0000000009037212 */ /* 0x000fd600078e3cff */
[----:B------:R-:W-:Y:S01]  /*98e0*/  @P0 VIADD R2, R2, 0x1 ;  /* 0x0000000102020836 */ /* 0x000fe20000000000 */
[----:B------:R-:W-:-:S13]  /*98f0*/  ISETP.GE.AND P0, PT, R3, RZ, PT ;  /* 0x000000ff0300720c */ /* 0x000fda0003f06270 */
[----:B------:R-:W-:Y:S01]  /*9900*/  @!P0 IMAD.MOV R2, RZ, RZ, -R2 ;  /* 0x000000ffff028224 */ /* 0x000fe200078e0a02 */
[----:B------:R-:W-:-:S13]  /*9910*/  ISETP.NE.AND P0, PT, R0, RZ, PT ;  /* 0x000000ff0000720c */ /* 0x000fda0003f05270 */
[----:B------:R-:W-:-:S05]  /*9920*/  @!P0 LOP3.LUT R2, RZ, R0, RZ, 0x33, !PT ;  /* 0x00000000ff028212 */ /* 0x000fca00078e33ff */
[--C-:B------:R-:W-:Y:S02]  /*9930*/  IMAD.MOV R17, RZ, RZ, -R2.reuse ;  /* 0x000000ffff117224 */ /* 0x100fe400078e0a02 */
[----:B------:R-:W-:Y:S02]  /*9940*/  IMAD.MOV.U32 R18, RZ, RZ, R2 ;  /* 0x000000ffff127224 */ /* 0x000fe400078e0002 */
[----:B------:R-:W-:Y:S01]  /*9950*/  IMAD R17, R0, R17, R9 ;  /* 0x0000001100117224 */ /* 0x000fe200078e0209 */
[----:B------:R-:W-:Y:S06]  /*9960*/  BRA `(.L_x_289) ;  /* 0x00000000000c7947 */ /* 0x000fec0003800000 */
.L_x_284:
[----:B------:R-:W-:Y:S02]  /*9970*/  IMAD.MOV.U32 R17, RZ, RZ, RZ ;  /* 0x000000ffff117224 */ /* 0x000fe400078e00ff */
[----:B------:R-:W-:Y:S02]  /*9980*/  IMAD.U32 R16, RZ, RZ, UR6 ;  /* 0x00000006ff107e24 */ /* 0x000fe4000f8e00ff */
[----:B------:R-:W-:-:S07]  /*9990*/  IMAD.MOV.U32 R18, RZ, RZ, RZ ;  /* 0x000000ffff127224 */ /* 0x000fce00078e00ff */
.L_x_289:
[----:B------:R-:W0:Y:S01]  /*99a0*/  S2R R0, SR_TID.X ;  /* 0x0000000000007919 */ /* 0x000e220000002100 */
[----:B------:R-:W-:Y:S01]  /*99b0*/  STL [R1+0x24], RZ ;  /* 0x000024ff01007387 */ /* 0x000fe20000100800 */
[----:B0-----:R-:W-:-:S04]  /*99c0*/  LOP3.LUT R0, R0, 0x1f, RZ, 0xc0, !PT ;  /* 0x0000001f00007812 */ /* 0x001fc800078ec0ff */
[----:B------:R-:W-:-:S13]  /*99d0*/  ISETP.NE.AND P0, PT, R0, RZ, PT ;  /* 0x000000ff0000720c */ /* 0x000fda0003f05270 */
[----:B------:R-:W0:Y:S01]  /*99e0*/  @!P0 S2R R3, SR_CgaCtaId ;  /* 0x0000000000038919 */ /* 0x000e220000008800 */
[----:B------:R-:W-:-:S04]  /*99f0*/  @!P0 MOV R0, 0x400 ;  /* 0x0000040000008802 */ /* 0x000fc80000000f00 */
[----:B0-----:R-:W-:-:S05]  /*9a00*/  @!P0 LEA R0, R3, R0, 0x18 ;  /* 0x0000000003008211 */ /* 0x001fca00078ec0ff */
[----:B------:R0:W-:Y:S01]  /*9a10*/  @!P0 STS.128 [R0+0x228d0], R16 ;  /* 0x0228d01000008388 */ /* 0x0001e20000000c00 */
[----:B------:R-:W-:Y:S06]  /*9a20*/  BAR.ARV 0x5, 0x120 ;  /* 0x0144800000007b1d */ /* 0x000fec0000002000 */
[----:B------:R-:W-:Y:S01]  /*9a30*/  ISETP.GE.AND P0, PT, R19, UR5, PT ;  /* 0x0000000513007c0c */ /* 0x000fe2000bf06270 */
[----:B0-----:R-:W-:-:S05]  /*9a40*/  IMAD.MOV.U32 R0, RZ, RZ, 0x1 ;  /* 0x00000001ff007424 */ /* 0x001fca00078e00ff */
[----:B------:R0:W-:Y:S04]  /*9a50*/  STL [R1+0x4], R0 ;  /* 0x0000040001007387 */ /* 0x0001e80000100800 */
[----:B------:R0:W-:Y:S03]  /*9a60*/  STL [R1], RZ ;  /* 0x000000ff01007387 */ /* 0x0001e60000100800 */
[----:B------:R-:W-:Y:S05]  /*9a70*/  @P0 BRA `(.L_x_290) ;  /* 0x0000003800380947 */ /* 0x000fea0003800000 */
[----:B0-----:R-:W-:Y:S01]  /*9a80*/  IMAD.MOV.U32 R0, RZ, RZ, 0x1 ;  /* 0x00000001ff007424 */ /* 0x001fe200078e00ff */
[----:B------:R0:W-:Y:S01]  /*9a90*/  STL [R1], RZ ;  /* 0x000000ff01007387 */ /* 0x0001e20000100800 */
[----:B------:R-:W-:Y:S01]  /*9aa0*/  ULDC UR37, c[0x0][0xc] ;  /* 0x0000030000257ab9 */ /* 0x000fe20000000800 */
[----:B------:R-:W-:Y:S02]  /*9ab0*/  ULDC.64 UR38, c[0x0][0x198] ;  /* 0x0000660000267ab9 */ /* 0x000fe40000000a00 */
[----:B------:R0:W-:Y:S04]  /*9ac0*/  STL [R1+0x4], R0 ;  /* 0x0000040001007387 */ /* 0x0001e80000100800 */
[----:B------:R0:W-:Y:S02]  /*9ad0*/  STL [R1+0x24], RZ ;  /* 0x000024ff01007387 */ /* 0x0001e40000100800 */
.L_x_353:
[----:B-12---:R-:W1:Y:S02]  /*9ae0*/  LDC.64 R2, c[0x0][0xc60] ;  /* 0x00031800ff027b82 */ /* 0x006e640000000a00 */
[----:B-1----:R-:W-:-:S05]  /*9af0*/  IMAD.WIDE R2, R19, 0x4, R2 ;  /* 0x0000000413027825 */ /* 0x002fca00078e0202 */
[----:B------:R-:W2:Y:S01]  /*9b00*/  LDG.E R5, desc[UR40][R2.64] ;  /* 0x0000002802057981 */ /* 0x000ea2000c1e1900 */
[----:B------:R-:W-:Y:S05]  /*9b10*/  YIELD ;  /* 0x0000000000007946 */ /* 0x000fea0003800000 */
[----:B------:R-:W-:Y:S01]  /*9b20*/  ULDC.64 UR4, c[0x0][0xa28] ;  /* 0x00028a0000047ab9 */ /* 0x000fe20000000a00 */
[----:B0-----:R-:W-:Y:S01]  /*9b30*/  IMAD.MOV.U32 R0, RZ, RZ, RZ ;  /* 0x000000ffff007224 */ /* 0x001fe200078e00ff */
[----:B------:R-:W-:-:S04]  /*9b40*/  ISETP.NE.U32.AND P0, PT, RZ, UR4, PT ;  /* 0x00000004ff007c0c */ /* 0x000fc8000bf05070 */
[----:B------:R-:W-:Y:S02]  /*9b50*/  ISETP.NE.AND.EX P0, PT, RZ, UR5, PT, P0 ;  /* 0x00000005ff007c0c */ /* 0x000fe4000bf05300 */
[----:B------:R-:W-:Y:S02]  /*9b60*/  MOV R6, RZ ;  /* 0x000000ff00067202 */ /* 0x000fe40000000f00 */
[----:B--2---:R-:W-:Y:S01]  /*9b70*/  SHF.R.S32.HI R4, RZ, 0x1f, R5 ;  /* 0x0000001fff047819 */ /* 0x004fe20000011405 */
[----:B------:R-:W-:-:S08]  /*9b80*/  IMAD.SHL.U32 R7, R5, 0x4, RZ ;  /* 0x0000000405077824 */ /* 0x000fd000078e00ff */
[C---:B------:R-:W-:Y:S01]  /*9b90*/  @P0 LEA R2, P1, R5.reuse, UR4, 0x2 ;  /* 0x0000000405020c11 */ /* 0x040fe2000f8210ff */
[----:B------:R-:W-:Y:S03]  /*9ba0*/  STL [R1+0x10], R5 ;  /* 0x0000100501007387 */ /* 0x000fe60000100800 */
[----:B------:R-:W-:Y:S01]  /*9bb0*/  @P0 LEA.HI.X R3, R5, UR5, R4, 0x2, P1 ;  /* 0x0000000505030c11 */ /* 0x000fe200088f1404 */
[----:B------:R-:W-:-:S04]  /*9bc0*/  ULDC.64 UR4, c[0x0][0xa00] ;  /* 0x0002800000047ab9 */ /* 0x000fc80000000a00 */
[----:B------:R0:W5:Y:S01]  /*9bd0*/  @P0 LDG.E R0, desc[UR40][R2.64] ;  /* 0x0000002802000981 */ /* 0x000162000c1e1900 */
[----:B------:R-:W-:-:S04]  /*9be0*/  ISETP.NE.U32.AND P0, PT, RZ, UR4, PT ;  /* 0x00000004ff007c0c */ /* 0x000fc8000bf05070 */
[----:B------:R-:W-:-:S13]  /*9bf0*/  ISETP.NE.AND.EX P0, PT, RZ, UR5, PT, P0 ;  /* 0x00000005ff007c0c */ /* 0x000fda000bf05300 */
[----:B0-----:R-:W-:-:S04]  /*9c00*/  @P0 LEA R2, P1, R5, UR4, 0x2 ;  /* 0x0000000405020c11 */ /* 0x001fc8000f8210ff */
[----:B------:R-:W-:Y:S01]  /*9c10*/  @P0 LEA.HI.X R3, R5, UR5, R4, 0x2, P1 ;  /* 0x0000000505030c11 */ /* 0x000fe200088f1404 */
[----:B------:R-:W-:-:S04]  /*9c20*/  ULDC.64 UR4, c[0x0][0xa20] ;  /* 0x0002880000047ab9 */ /* 0x000fc80000000a00 */
[----:B------:R-:W2:Y:S01]  /*9c30*/  @P0 LDG.E R6, desc[UR40][R2.64] ;  /* 0x0000002802060981 */ /* 0x000ea2000c1e1900 */
[----:B------:R-:W-:-:S04]  /*9c40*/  ISETP.NE.U32.AND P0, PT, RZ, UR4, PT ;  /* 0x00000004ff007c0c */ /* 0x000fc8000bf05070 */
[----:B------:R-:W-:Y:S01]  /*9c50*/  ISETP.NE.AND.EX P0, PT, RZ, UR5, PT, P0 ;  /* 0x00000005ff007c0c */ /* 0x000fe2000bf05300 */
[----:B--2---:R0:W-:Y:S04]  /*9c60*/  STL [R1+0x2c], R6 ;  /* 0x00002c0601007387 */ /* 0x0041e80000100800 */
[----:B------:R1:W-:Y:S01]  /*9c70*/  STL [R1+0x18], R7 ;  /* 0x0000180701007387 */ /* 0x0003e20000100800 */
[----:B0-----:R-:W-:-:S07]  /*9c80*/  SHF.L.U64.HI R6, R5, 0x2, R4 ;  /* 0x0000000205067819 */ /* 0x001fce0000010204 */
[C---:B------:R-:W-:Y:S01]  /*9c90*/  @P0 IADD3 R4, P1, R7.reuse, UR4, RZ ;  /* 0x0000000407040c10 */ /* 0x040fe2000ff3e0ff */
[----:B------:R0:W-:Y:S03]  /*9ca0*/  STL [R1+0x1c], R6 ;  /* 0x00001c0601007387 */ /* 0x0001e60000100800 */
[----:B------:R-:W-:Y:S01]  /*9cb0*/  @P0 IADD3.X R5, R6, UR5, RZ, P1, !PT ;  /* 0x0000000506050c10 */ /* 0x000fe20008ffe4ff */
[----:B------:R-:W-:Y:S02]  /*9cc0*/  ULDC.64 UR4, c[0x0][0xa08] ;  /* 0x0002820000047ab9 */ /* 0x000fe40000000a00 */
[----:B------:R-:W-:Y:S01]  /*9cd0*/  IADD3 R2, P1, R7, UR4, RZ ;  /* 0x0000000407027c10 */ /* 0x000fe2000ff3e0ff */
[----:B-1----:R-:W-:-:S03]  /*9ce0*/  IMAD.MOV.U32 R7, RZ, RZ, RZ ;  /* 0x000000ffff077224 */ /* 0x002fc600078e00ff */
[----:B------:R-:W-:Y:S02]  /*9cf0*/  IADD3.X R3, R6, UR5, RZ, P1, !PT ;  /* 0x0000000506037c10 */ /* 0x000fe40008ffe4ff */
[----:B------:R-:W-:-:S04]  /*9d00*/  ISETP.NE.U32.AND P1, PT, RZ, UR4, PT ;  /* 0x00000004ff007c0c */ /* 0x000fc8000bf25070 */
[----:B------:R-:W-:Y:S01]  /*9d10*/  ISETP.NE.AND.EX P1, PT, RZ, UR5, PT, P1 ;  /* 0x00000005ff007c0c */ /* 0x000fe2000bf25310 */
[----:B------:R-:W-:Y:S02]  /*9d20*/  ULDC.64 UR4, c[0x0][0x3f8] ;  /* 0x0000fe0000047ab9 */ /* 0x000fe40000000a00 */
[----:B------:R-:W-:-:S03]  /*9d30*/  UISETP.NE.U32.AND UP0, UPT, UR4, URZ, UPT ;  /* 0x0000003f0400728c */ /* 0x000fc6000bf05070 */
[----:B------:R-:W-:Y:S01]  /*9d40*/  ULDC UR4, c[0x0][0x404] ;  /* 0x0001010000047ab9 */ /* 0x000fe20000000800 */
[----:B------:R-:W-:-:S03]  /*9d50*/  UISETP.NE.AND.EX UP0, UPT, UR5, URZ, UPT, UP0 ;  /* 0x0000003f0500728c */ /* 0x000fc6000bf05300 */
[----:B------:R-:W-:Y:S01]  /*9d60*/  ULDC UR5, c[0x0][0x2e0] ;  /* 0x0000b80000057ab9 */ /* 0x000fe20000000800 */
[----:B------:R-:W-:Y:S02]  /*9d70*/  USEL UR4, UR4, 0x1, UP0 ;  /* 0x0000000104047887 */ /* 0x000fe40008000000 */
[----:B------:R1:W5:Y:S02]  /*9d80*/  @P1 LDG.E R7, desc[UR40][R2.64] ;  /* 0x0000002802071981 */ /* 0x000364000c1e1900 */
[----:B------:R-:W-:-:S06]  /*9d90*/  UIMAD UR4, UR4, UR5, URZ ;  /* 0x00000005040472a4 */ /* 0x000fcc000f8e023f */
[----:B0-----:R-:W-:-:S06]  /*9da0*/  IMAD.U32 R6, RZ, RZ, UR4 ;  /* 0x00000004ff067e24 */ /* 0x001fcc000f8e00ff */
[----:B------:R1:W5:Y:S01]  /*9db0*/  @P0 LDG.E R6, desc[UR40][R4.64] ;  /* 0x0000002804060981 */ /* 0x000362000c1e1900 */
[----:B------:R-:W-:Y:S05]  /*9dc0*/  @P0 BRA `(.L_x_291) ;  /* 0x0000000000100947 */ /* 0x000fea0003800000 */
[----:B------:R-:W-:Y:S05]  /*9dd0*/  @!P1 BRA `(.L_x_291) ;  /* 0x00000000000c9947 */ /* 0x000fea0003800000 */
[----:B-1----:R-:W2:Y:S04]  /*9de0*/  LDG.E R5, desc[UR40][R2.64] ;  /* 0x0000002802057981 */ /* 0x002ea8000c1e1900 */
[----:B-----5:R-:W2:Y:S02]  /*9df0*/  LDG.E R6, desc[UR40][R2.64+0x4] ;  /* 0x0000042802067981 */ /* 0x020ea4000c1e1900 */
[----:B--2---:R-:W-:-:S07]  /*9e00*/  IMAD.IADD R6, R6, 0x1, -R5 ;  /* 0x0000000106067824 */ /* 0x004fce00078e0a05 */
.L_x_291:
[--C-:B-1---5:R-:W-:Y:S01]  /*9e10*/  IMAD.IADD R2, R6, 0x1, -R0.reuse ;  /* 0x0000000106027824 */ /* 0x122fe200078e0a00 */
[----:B------:R-:W-:Y:S01]  /*9e20*/  BSSY B6, `(.L_x_292) ;  /* 0x00002b6000067945 */ /* 0x000fe20003800000 */
[----:B------:R-:W-:Y:S02]  /*9e30*/  IMAD.IADD R3, R7, 0x1, R0 ;  /* 0x0000000107037824 */ /* 0x000fe400078e0200 */
[C---:B------:R-:W-:Y:S01]  /*9e40*/  VIADD R0, R2.reuse, 0x5f ;  /* 0x0000005f02007836 */ /* 0x040fe20000000000 */
[----:B------:R-:W-:Y:S01]  /*9e50*/  STL [R1+0x20], R2 ;  /* 0x0000200201007387 */ /* 0x000fe20000100800 */
[----:B------:R-:W-:Y:S02]  /*9e60*/  ISETP.GT.AND P0, PT, R2, RZ, PT ;  /* 0x000000ff0200720c */ /* 0x000fe40003f04270 */
[----:B------:R-:W-:Y:S01]  /*9e70*/  IMAD.HI R0, R0, 0x2aaaaaab, RZ ;  /* 0x2aaaaaab00007827 */ /* 0x000fe200078e02ff */
[----:B------:R0:W-:Y:S04]  /*9e80*/  STL [R1+0x8], R3 ;  /* 0x0000080301007387 */ /* 0x0001e80000100800 */
[----:B0-----:R-:W-:-:S04]  /*9e90*/  SHF.R.U32.HI R3, RZ, 0x1f, R0 ;  /* 0x0000001fff037819 */ /* 0x001fc80000011600 */
[----:B------:R-:W-:-:S05]  /*9ea0*/  LEA.HI.SX32 R0, R0, R3, 0x1c ;  /* 0x0000000300007211 */ /* 0x000fca00078fe2ff */
[----:B------:R0:W-:Y:S01]  /*9eb0*/  STL [R1+0x14], R0 ;  /* 0x0000140001007387 */ /* 0x0001e20000100800 */
[----:B------:R-:W-:Y:S05]  /*9ec0*/  @P0 BRA `(.L_x_293) ;  /* 0x0000000000440947 */ /* 0x000fea0003800000 */
[----:B------:R-:W1:Y:S02]  /*9ed0*/  S2R R2, SR_TID.X ;  /* 0x0000000000027919 */ /* 0x000e640000002100 */
[----:B-1----:R-:W-:-:S04]  /*9ee0*/  LOP3.LUT R2, R2, 0x1f, RZ, 0xc0, !PT ;  /* 0x0000001f02027812 */ /* 0x002fc800078ec0ff */
[----:B------:R-:W-:-:S13]  /*9ef0*/  ISETP.NE.AND P1, PT, R2, RZ, PT ;  /* 0x000000ff0200720c */ /* 0x000fda0003f25270 */
[----:B------:R-:W-:Y:S05]  /*9f00*/  @P1 BRA `(.L_x_294) ;  /* 0x00000028009c1947 */ /* 0x000fea0003800000 */
[----:B------:R-:W1:Y:S01]  /*9f10*/  S2R R7, SR_LANEID ;  /* 0x0000000000077919 */ /* 0x000e620000000000 */
[----:B------:R-:W-:Y:S01]  /*9f20*/  VOTEU.ANY UR4, UPT, PT ;  /* 0x0000000000047886 */ /* 0x000fe200038e0100 */
[----:B------:R-:W2:Y:S01]  /*9f30*/  LDC.64 R2, c[0x0][0xc38] ;  /* 0x00030e00ff027b82 */ /* 0x000ea20000000a00 */
[----:B0-----:R-:W1:Y:S08]  /*9f40*/  FLO.U32 R0, UR4 ;  /* 0x0000000400007d00 */ /* 0x001e7000080e0000 */
[----:B------:R-:W2:Y:S01]  /*9f50*/  POPC R5, UR4 ;  /* 0x0000000400057d09 */ /* 0x000ea20008000000 */
[----:B-1----:R-:W-:-:S13]  /*9f60*/  ISETP.EQ.U32.AND P0, PT, R0, R7, PT ;  /* 0x000000070000720c */ /* 0x002fda0003f02070 */
[----:B--2---:R-:W2:Y:S01]  /*9f70*/  @P0 ATOMG.E.ADD.STRONG.GPU PT, R3, desc[UR40][R2.64], R5 ;  /* 0x00000005020309a8 */ /* 0x004ea200081ee1e8 */
[----:B------:R-:W0:Y:S02]  /*9f80*/  S2R R4, SR_LTMASK ;  /* 0x0000000000047919 */ /* 0x000e240000003900 */
[----:B0-----:R-:W-:-:S04]  /*9f90*/  LOP3.LUT R4, R4, UR4, RZ, 0xc0, !PT ;  /* 0x0000000404047c12 */ /* 0x001fc8000f8ec0ff */
[----:B------:R-:W0:Y:S01]  /*9fa0*/  POPC R7, R4 ;  /* 0x0000000400077309 */ /* 0x000e220000000000 */
[----:B--2---:R-:W0:Y:S02]  /*9fb0*/  SHFL.IDX PT, R0, R3, R0, 0x1f ;  /* 0x00001f0003007589 */ /* 0x004e2400000e0000 */
[----:B0-----:R-:W-:Y:S01]  /*9fc0*/  IADD3 R16, R0, UR37, R7 ;  /* 0x0000002500107c10 */ /* 0x001fe2000fffe007 */
[----:B------:R-:W-:Y:S06]  /*9fd0*/  BRA `(.L_x_294) ;  /* 0x0000002800687947 */ /* 0x000fec0003800000 */
.L_x_293:
[----:B------:R-:W1:Y:S01]  /*9fe0*/  S2R R3, SR_CgaCtaId ;  /* 0x0000000000037919 */ /* 0x000e620000008800 */
[----:B0-----:R-:W-:-:S04]  /*9ff0*/  MOV R0, 0x400 ;  /* 0x0000040000007802 */ /* 0x001fc80000000f00 */
[----:B-1----:R-:W-:-:S05]  /*a000*/  LEA R2, R3, R0, 0x18 ;  /* 0x0000000003027211 */ /* 0x002fca00078ec0ff */
[----:B------:R0:W-:Y:S01]  /*a010*/  STL [R1+0xc], R2 ;  /* 0x00000c0201007387 */ /* 0x0001e20000100800 */
[----:B------:R-:W-:-:S05]  /*a020*/  VIADD R0, R2, 0x1c400 ;  /* 0x0001c40002007836 */ /* 0x000fca0000000000 */
[----:B------:R-:W-:-:S13]  /*a030*/  LOP3.LUT P0, RZ, R0, 0x3ff, RZ, 0xc0, !PT ;  /* 0x000003ff00ff7812 */ /* 0x000fda000780c0ff */
[----:B0-----:R-:W-:Y:S05]  /*a040*/  @!P0 BRA `(.L_x_295) ;  /* 0x0000000000408947 */ /* 0x001fea0003800000 */
[----:B------:R-:W-:Y:S01]  /*a050*/  MOV R2, 0x0 ;  /* 0x0000000000027802 */ /* 0x000fe20000000f00 */
[----:B------:R-:W-:Y:S01]  /*a060*/  ULDC.64 UR6, c[0x4][0x90] ;  /* 0x0100240000067ab9 */ /* 0x000fe20000000a00 */
[----:B------:R-:W-:Y:S01]  /*a070*/  ULDC.64 UR8, c[0x4][0x98] ;  /* 0x0100260000087ab9 */ /* 0x000fe20000000a00 */
[----:B------:R-:W-:Y:S01]  /*a080*/  ULDC.64 UR4, c[0x4][0x8] ;  /* 0x0100020000047ab9 */ /* 0x000fe20000000a00 */
[----:B------:R-:W-:Y:S01]  /*a090*/  IMAD.U32 R4, RZ, RZ, UR6 ;  /* 0x00000006ff047e24 */ /* 0x000fe2000f8e00ff */
[----:B------:R-:W-:Y:S01]  /*a0a0*/  MOV R11, UR5 ;  /* 0x00000005000b7c02 */ /* 0x000fe20008000f00 */
[----:B------:R-:W0:Y:S01]  /*a0b0*/  LDC.64 R2, c[0x4][R2] ;  /* 0x0100000002027b82 */ /* 0x000e220000000a00 */
[----:B------:R-:W-:Y:S02]  /*a0c0*/  IMAD.U32 R5, RZ, RZ, UR7 ;  /* 0x00000007ff057e24 */ /* 0x000fe4000f8e00ff */
[----:B------:R-:W-:Y:S02]  /*a0d0*/  IMAD.U32 R6, RZ, RZ, UR8 ;  /* 0x00000008ff067e24 */ /* 0x000fe4000f8e00ff */
[----:B------:R-:W-:-:S02]  /*a0e0*/  IMAD.U32 R7, RZ, RZ, UR9 ;  /* 0x00000009ff077e24 */ /* 0x000fc4000f8e00ff */
[----:B------:R-:W-:Y:S02]  /*a0f0*/  IMAD.U32 R10, RZ, RZ, UR4 ;  /* 0x00000004ff0a7e24 */ /* 0x000fe4000f8e00ff */
[----:B------:R-:W-:Y:S02]  /*a100*/  IMAD.MOV.U32 R8, RZ, RZ, 0x70 ;  /* 0x00000070ff087424 */ /* 0x000fe400078e00ff */
[----:B------:R-:W-:Y:S02]  /*a110*/  IMAD.MOV.U32 R12, RZ, RZ, 0x1 ;  /* 0x00000001ff0c7424 */ /* 0x000fe400078e00ff */
[----:B------:R-:W-:-:S07]  /*a120*/  IMAD.MOV.U32 R13, RZ, RZ, RZ ;  /* 0x000000ffff0d7224 */ /* 0x000fce00078e00ff */
[----:B------:R-:W-:-:S07]  /*a130*/  LEPC R20, `(.L_x_295) ;  /* 0x000000001014794e */ /* 0x000fce0000000000 */
[----:B0-----:R-:W-:Y:S05]  /*a140*/  CALL.ABS.NOINC R2 ;  /* 0x0000000002007343 */ /* 0x001fea0003c00000 */
.L_x_295:
[----:B------:R-:W2:Y:S02]  /*a150*/  LDL R2, [R1+0xc] ;  /* 0x00000c0001027983 */ /* 0x000ea40000100800 */
[----:B--2---:R-:W-:-:S05]  /*a160*/  VIADD R0, R2, 0x400 ;  /* 0x0000040002007836 */ /* 0x004fca0000000000 */
[----:B------:R-:W-:-:S13]  /*a170*/  LOP3.LUT P0, RZ, R0, 0x3ff, RZ, 0xc0, !PT ;  /* 0x000003ff00ff7812 */ /* 0x000fda000780c0ff */
[----:B------:R-:W-:Y:S05]  /*a180*/  @!P0 BRA `(.L_x_296) ;  /* 0x0000000000808947 */ /* 0x000fea0003800000 */
[----:B------:R-:W-:Y:S01]  /*a190*/  MOV R0, 0x0 ;  /* 0x0000000000007802 */ /* 0x000fe20000000f00 */
[----:B------:R-:W-:Y:S01]  /*a1a0*/  ULDC.64 UR6, c[0x4][0x90] ;  /* 0x0100240000067ab9 */ /* 0x000fe20000000a00 */
[----:B------:R-:W-:Y:S01]  /*a1b0*/  ULDC.64 UR8, c[0x4][0x98] ;  /* 0x0100260000087ab9 */ /* 0x000fe20000000a00 */
[----:B------:R-:W-:Y:S01]  /*a1c0*/  ULDC.64 UR4, c[0x4][0x10] ;  /* 0x0100040000047ab9 */ /* 0x000fe20000000a00 */
[----:B------:R0:W1:Y:S01]  /*a1d0*/  LDC.64 R2, c[0x4][R0] ;  /* 0x0100000000027b82 */ /* 0x0000620000000a00 */
[----:B------:R-:W-:Y:S02]  /*a1e0*/  IMAD.U32 R4, RZ, RZ, UR6 ;  /* 0x00000006ff047e24 */ /* 0x000fe4000f8e00ff */
[----:B------:R-:W-:Y:S02]  /*a1f0*/  IMAD.U32 R5, RZ, RZ, UR7 ;  /* 0x00000007ff057e24 */ /* 0x000fe4000f8e00ff */
[----:B------:R-:W-:Y:S02]  /*a200*/  IMAD.U32 R6, RZ, RZ, UR8 ;  /* 0x00000008ff067e24 */ /* 0x000fe4000f8e00ff */
[----:B------:R-:W-:-:S02]  /*a210*/  IMAD.U32 R7, RZ, RZ, UR9 ;  /* 0x00000009ff077e24 */ /* 0x000fc4000f8e00ff */
[----:B------:R-:W-:Y:S02]  /*a220*/  IMAD.U32 R10, RZ, RZ, UR4 ;  /* 0x00000004ff0a7e24 */ /* 0x000fe4000f8e00ff */
[----:B------:R-:W-:Y:S02]  /*a230*/  IMAD.U32 R11, RZ, RZ, UR5 ;  /* 0x00000005ff0b7e24 */ /* 0x000fe4000f8e00ff */
[----:B------:R-:W-:Y:S02]  /*a240*/  IMAD.MOV.U32 R8, RZ, RZ, 0x70 ;  /* 0x00000070ff087424 */ /* 0x000fe400078e00ff */
[----:B------:R-:W-:Y:S02]  /*a250*/  IMAD.MOV.U32 R12, RZ, RZ, 0x1 ;  /* 0x00000001ff0c7424 */ /* 0x000fe400078e00ff */
[----:B0-----:R-:W-:-:S07]  /*a260*/  IMAD.MOV.U32 R13, RZ, RZ, RZ ;  /* 0x000000ffff0d7224 */ /* 0x001fce00078e00ff */
[----:B------:R-:W-:-:S07]  /*a270*/  LEPC R20, `(.L_x_297) ;  /* 0x000000001014794e */ /* 0x000fce0000000000 */
[----:B-1----:R-:W-:Y:S05]  /*a280*/  CALL.ABS.NOINC R2 ;  /* 0x0000000002007343 */ /* 0x002fea0003c00000 */
.L_x_297:
[----:B------:R-:W-:Y:S01]  /*a290*/  MOV R2, 0x0 ;  /* 0x0000000000027802 */ /* 0x000fe20000000f00 */
[----:B------:R-:W-:Y:S01]  /*a2a0*/  ULDC.64 UR6, c[0x4][0x90] ;  /* 0x0100240000067ab9 */ /* 0x000fe20000000a00 */
[----:B------:R-:W-:Y:S01]  /*a2b0*/  ULDC.64 UR8, c[0x4][0x98] ;  /* 0x0100260000087ab9 */ /* 0x000fe20000000a00 */
[----:B------:R-:W-:Y:S01]  /*a2c0*/  ULDC.64 UR4, c[0x4][0x18] ;  /* 0x0100060000047ab9 */ /* 0x000fe20000000a00 */
[----:B------:R-:W-:Y:S01]  /*a2d0*/  MOV R4, UR6 ;  /* 0x0000000600047c02 */ /* 0x000fe20008000f00 */
[----:B------:R-:W-:Y:S01]  /*a2e0*/  IMAD.U32 R5, RZ, RZ, UR7 ;  /* 0x00000007ff057e24 */ /* 0x000fe2000f8e00ff */
        /* <DEDUP_REMOVED lines=10> */
.L_x_296:
[----:B------:R-:W2:Y:S01]  /*a390*/  LDL.LU R2, [R1+0x18] ;  /* 0x0000180001027983 */ /* 0x000ea20000300800 */
[----:B------:R-:W-:-:S03]  /*a3a0*/  ULDC.64 UR4, c[0x0][0x9f8] ;  /* 0x00027e0000047ab9 */ /* 0x000fc60000000a00 */
[----:B------:R-:W3:Y:S04]  /*a3b0*/  LDL.LU R0, [R1+0x1c] ;  /* 0x00001c0001007983 */ /* 0x000ee80000300800 */
[----:B------:R-:W4:Y:S04]  /*a3c0*/  LDL.LU R4, [R1+0x2c] ;  /* 0x00002c0001047983 */ /* 0x000f280000300800 */
[----:B------:R-:W4:Y:S01]  /*a3d0*/  LDL.LU R7, [R1+0x10] ;  /* 0x0000100001077983 */ /* 0x000f220000300800 */
[----:B------:R-:W-:-:S04]  /*a3e0*/  ISETP.NE.U32.AND P0, PT, RZ, UR4, PT ;  /* 0x00000004ff007c0c */ /* 0x000fc8000bf05070 */
[----:B------:R-:W-:Y:S01]  /*a3f0*/  ISETP.NE.AND.EX P0, PT, RZ, UR5, PT, P0 ;  /* 0x00000005ff007c0c */ /* 0x000fe2000bf05300 */
[----:B------:R-:W0:Y:S02]  /*a400*/  S2R R8, SR_TID.X ;  /* 0x0000000000087919 */ /* 0x000e240000002100 */
[----:B0-----:R-:W-:-:S04]  /*a410*/  LOP3.LUT R8, R8, 0x1f, RZ, 0xc0, !PT ;  /* 0x0000001f08087812 */ /* 0x001fc800078ec0ff */
[----:B------:R-:W-:-:S13]  /*a420*/  ISETP.NE.AND P6, PT, R8, RZ, PT ;  /* 0x000000ff0800720c */ /* 0x000fda0003fc5270 */
[----:B------:R-:W-:-:S05]  /*a430*/  VOTEU.ALL UP1, P6 ;  /* 0x00000000003f7886 */ /* 0x000fca0003020000 */
[----:B------:R-:W-:-:S04]  /*a440*/  @!UP1 UIADD3 UR8, UP0, UR38, 0x270, URZ ;  /* 0x0000027026089890 */ /* 0x000fc8000ff1e03f */
[----:B------:R-:W-:-:S03]  /*a450*/  @!UP1 UIADD3.X UR9, URZ, UR39, URZ, UP0, !UPT ;  /* 0x000000273f099290 */ /* 0x000fc600087fe43f */
[----:B------:R-:W-:Y:S01]  /*a460*/  VOTEU.ALL UP0, P6 ;  /* 0x00000000003f7886 */ /* 0x000fe20003000000 */
[----:B--2---:R-:W-:-:S04]  /*a470*/  @P0 IADD3 R2, P1, R2, UR4, RZ ;  /* 0x0000000402020c10 */ /* 0x004fc8000ff3e0ff */
[----:B---3--:R-:W-:Y:S01]  /*a480*/  @P0 IADD3.X R3, R0, UR5, RZ, P1, !PT ;  /* 0x0000000500030c10 */ /* 0x008fe20008ffe4ff */
[----:B------:R-:W-:Y:S01]  /*a490*/  ULDC.64 UR4, c[0x0][0xa00] ;  /* 0x0002800000047ab9 */ /* 0x000fe20000000a00 */
[----:B----4-:R-:W-:Y:S02]  /*a4a0*/  IMAD R17, R17, 0x80, R4 ;  /* 0x0000008011117824 */ /* 0x010fe400078e0204 */
[----:B------:R-:W0:Y:S01]  /*a4b0*/  LDC R4, c[0x0][0x428] ;  /* 0x00010a00ff047b82 */ /* 0x000e220000000800 */
[----:B------:R-:W-:-:S06]  /*a4c0*/  IMAD.MOV.U32 R0, RZ, RZ, R7 ;  /* 0x000000ffff007224 */ /* 0x000fcc00078e0007 */
[----:B------:R1:W5:Y:S01]  /*a4d0*/  @P0 LDG.E R0, desc[UR40][R2.64] ;  /* 0x0000002802000981 */ /* 0x000362000c1e1900 */
[----:B------:R-:W-:Y:S02]  /*a4e0*/  PLOP3.LUT P1, PT, P6, PT, PT, 0x8, 0x0 ;  /* 0x000000000000781c */ /* 0x000fe4000372e170 */
[----:B0-----:R-:W-:Y:S01]  /*a4f0*/  ISETP.NE.AND P0, PT, R4, 0x1, PT ;  /* 0x000000010400780c */ /* 0x001fe20003f05270 */
[----:B------:R-:W-:-:S12]  /*a500*/  IMAD.MOV.U32 R4, RZ, RZ, R18 ;  /* 0x000000ffff047224 */ /* 0x000fd800078e0012 */
[----:B------:R-:W0:Y:S08]  /*a510*/  @P0 LDC R5, c[0x0][0x42c] ;  /* 0x00010b00ff050b82 */ /* 0x000e300000000800 */
[----:B------:R-:W2:Y:S01]  /*a520*/  @P0 LDC R6, c[0x0][0x430] ;  /* 0x00010c00ff060b82 */ /* 0x000ea20000000800 */
[----:B0-----:R-:W-:-:S05]  /*a530*/  @P0 IMAD.HI.U32 R5, R18, R5, RZ ;  /* 0x0000000512050227 */ /* 0x001fca00078e00ff */
[----:B--2---:R-:W-:Y:S02]  /*a540*/  @P0 SHF.R.U32.HI R4, RZ, R6, R5 ;  /* 0x00000006ff040219 */ /* 0x004fe40000011605 */
[----:B------:R-:W-:-:S04]  /*a550*/  ISETP.NE.U32.AND P0, PT, RZ, UR4, PT ;  /* 0x00000004ff007c0c */ /* 0x000fc8000bf05070 */
[----:B------:R-:W-:-:S04]  /*a560*/  ISETP.NE.AND.EX P0, PT, RZ, UR5, PT, P0 ;  /* 0x00000005ff007c0c */ /* 0x000fc8000bf05300 */
[----:B-1----:R-:W-:-:S09]  /*a570*/  SEL R6, R7, RZ, !P0 ;  /* 0x000000ff07067207 */ /* 0x002fd20004000000 */
.L_x_298:
        /* <DEDUP_REMOVED lines=9> */
[----:B0-----:R-:W-:Y:S05]  /*a610*/  @P1 BRA.U.ANY `(.L_x_298) ;  /* 0xfffffffd00d81947 */ /* 0x001fea000393ffff */
[----:B------:R-:W0:Y:S01]  /*a620*/  LDC.64 R2, c[0x0][0x3f8] ;  /* 0x0000fe00ff027b82 */ /* 0x000e220000000a00 */
[----:B------:R-:W-:Y:S02]  /*a630*/  ULDC.64 UR4, c[0x0][0xa08] ;  /* 0x0002820000047ab9 */ /* 0x000fe40000000a00 */
[----:B0-----:R-:W-:Y:S01]  /*a640*/  LOP3.LUT P0, RZ, R2, UR4, RZ, 0xfc, !PT ;  /* 0x0000000402ff7c12 */ /* 0x001fe2000f80fcff */
[----:B------:R-:W-:-:S03]  /*a650*/  UMOV UR4, 0xffffffff ;  /* 0xffffffff00047882 */ /* 0x000fc60000000000 */
[----:B------:R-:W-:-:S04]  /*a660*/  LOP3.LUT P0, RZ, R3, UR5, RZ, 0xfc, P0 ;  /* 0x0000000503ff7c12 */ /* 0x000fc8000800fcff */
[----:B-----5:R-:W-:Y:S01]  /*a670*/  SEL R7, R0, RZ, !P0 ;  /* 0x000000ff00077207 */ /* 0x020fe20004000000 */
[----:B------:R-:W-:Y:S08]  /*a680*/  BRA.DIV UR4, `(.L_x_299) ;  /* 0x0000003204987947 */ /* 0x000ff0000b800000 */
.L_x_369:
[----:B------:R-:W2:Y:S01]  /*a690*/  LDL R8, [R1+0x14] ;  /* 0x0000140001087983 */ /* 0x000ea20000100800 */
[----:B------:R-:W-:Y:S01]  /*a6a0*/  UMOV UR4, 0xffffffff ;  /* 0xffffffff00047882 */ /* 0x000fe20000000000 */
[----:B------:R-:W-:Y:S01]  /*a6b0*/  SHF.R.S32.HI R5, RZ, 0x1f, R0 ;  /* 0x0000001fff057819 */ /* 0x000fe20000011400 */
[----:B--2---:R-:W-:Y:S01]  /*a6c0*/  VIADD R9, R8, 0xffffffff ;  /* 0xffffffff08097836 */ /* 0x004fe20000000000 */
[----:B------:R-:W-:Y:S06]  /*a6d0*/  BRA.DIV UR4, `(.L_x_300) ;  /* 0x0000003204b87947 */ /* 0x000fec000b800000 */
[----:B------:R-:W-:-:S13]  /*a6e0*/  ELECT P6, URZ, PT ;  /* 0x00000000003f782f */ /* 0x000fda00038c0000 */
.L_x_372:
[----:B------:R-:W-:Y:S05]  /*a6f0*/  @!P6 BRA `(.L_x_301) ;  /* 0x000000040008e947 */ /* 0x000fea0003800000 */
[----:B------:R0:W-:Y:S01]  /*a700*/  STL [R1+0x28], R9 ;  /* 0x0000280901007387 */ /* 0x0001e20000100800 */
[----:B------:R-:W-:-:S04]  /*a710*/  ISETP.NE.U32.AND P0, PT, R2, RZ, PT ;  /* 0x000000ff0200720c */ /* 0x000fc80003f05070 */
[----:B------:R-:W-:-:S13]  /*a720*/  ISETP.NE.AND.EX P0, PT, R3, RZ, PT, P0 ;  /* 0x000000ff0300720c */ /* 0x000fda0003f05300 */
[----:B0-----:R-:W-:Y:S05]  /*a730*/  @!P0 BRA `(.L_x_302) ;  /* 0x00000000004c8947 */ /* 0x001fea0003800000 */
[----:B------:R-:W0:Y:S01]  /*a740*/  LDC R12, c[0x0][0x41c] ;  /* 0x00010700ff0c7b82 */ /* 0x000e220000000800 */
[----:B------:R-:W-:Y:S01]  /*a750*/  IMAD.MOV.U32 R7, RZ, RZ, R9 ;  /* 0x000000ffff077224 */ /* 0x000fe200078e0009 */
[----:B------:R-:W-:Y:S01]  /*a760*/  ULDC.64 UR4, c[0x0][0x408] ;  /* 0x0001020000047ab9 */ /* 0x000fe20000000a00 */
[----:B0-----:R-:W-:-:S13]  /*a770*/  ISETP.NE.AND P0, PT, R12, 0x1, PT ;  /* 0x000000010c00780c */ /* 0x001fda0003f05270 */
[----:B------:R-:W0:Y:S02]  /*a780*/  @P0 LDC.64 R10, c[0x0][0x420] ;  /* 0x00010800ff0a0b82 */ /* 0x000e240000000a00 */
[----:B0-----:R-:W-:-:S05]  /*a790*/  @P0 IMAD.HI.U32 R10, R9, R10, RZ ;  /* 0x0000000a090a0227 */ /* 0x001fca00078e00ff */
[----:B------:R-:W-:-:S04]  /*a7a0*/  @P0 SHF.R.U32.HI R7, RZ, R11, R10 ;  /* 0x0000000bff070219 */ /* 0x000fc8000001160a */
[----:B------:R-:W-:Y:S01]  /*a7b0*/  IADD3 R8, -R7, RZ, RZ ;  /* 0x000000ff07087210 */ /* 0x000fe20007ffe1ff */
[----:B------:R-:W-:-:S04]  /*a7c0*/  IMAD.MOV.U32 R10, RZ, RZ, R7 ;  /* 0x000000ffff0a7224 */ /* 0x000fc800078e0007 */
[----:B------:R-:W-:Y:S02]  /*a7d0*/  IMAD R11, R12, R8, R9 ;  /* 0x000000080c0b7224 */ /* 0x000fe400078e0209 */
[----:B------:R-:W-:-:S03]  /*a7e0*/  IMAD R8, R5, UR4, RZ ;  /* 0x0000000405087c24 */ /* 0x000fc6000f8e02ff */
[----:B------:R0:W-:Y:S01]  /*a7f0*/  STL [R1+0x28], R11 ;  /* 0x0000280b01007387 */ /* 0x0001e20000100800 */
[----:B------:R-:W-:Y:S01]  /*a800*/  IMAD R8, R0, UR5, R8 ;  /* 0x0000000500087c24 */ /* 0x000fe2000f8e0208 */
[----:B0-----:R-:W-:-:S03]  /*a810*/  SHF.R.S32.HI R11, RZ, 0x1f, R7 ;  /* 0x0000001fff0b7819 */ /* 0x001fc60000011407 */
[----:B------:R-:W-:-:S04]  /*a820*/  IMAD.WIDE.U32 R10, R0, UR4, R10 ;  /* 0x00000004000a7c25 */ /* 0x000fc8000f8e000a */
[----:B------:R-:W-:Y:S01]  /*a830*/  IMAD.IADD R7, R11, 0x1, R8 ;  /* 0x000000010b077824 */ /* 0x000fe200078e0208 */
[----:B------:R-:W-:-:S04]  /*a840*/  LEA R12, P0, R10, R2, 0x2 ;  /* 0x000000020a0c7211 */ /* 0x000fc800078010ff */
[----:B------:R-:W-:-:S05]  /*a850*/  LEA.HI.X R13, R10, R3, R7, 0x2, P0 ;  /* 0x000000030a0d7211 */ /* 0x000fca00000f1407 */
[----:B------:R0:W5:Y:S04]  /*a860*/  LDG.E R7, desc[UR40][R12.64] ;  /* 0x000000280c077981 */ /* 0x000168000c1e1900 */
.L_x_302:
[----:B------:R-:W2:Y:S01]  /*a870*/  LDL R8, [R1] ;  /* 0x0000000001087983 */ /* 0x000ea20000100800 */
[----:B------:R-:W-:-:S03]  /*a880*/  MOV R11, 0x400 ;  /* 0x00000400000b7802 */ /* 0x000fc60000000f00 */
[----:B------:R-:W3:Y:S01]  /*a890*/  LDL R10, [R1+0x4] ;  /* 0x00000400010a7983 */ /* 0x000ee20000100800 */
[----:B0-----:R-:W0:Y:S02]  /*a8a0*/  S2R R12, SR_CgaCtaId ;  /* 0x00000000000c7919 */ /* 0x001e240000008800 */
[----:B0-----:R-:W-:-:S05]  /*a8b0*/  LEA R11, R12, R11, 0x18 ;  /* 0x0000000b0c0b7211 */ /* 0x001fca00078ec0ff */
[----:B--2---:R-:W-:Y:S01]  /*a8c0*/  IMAD R8, R8, 0x8, R11 ;  /* 0x0000000808087824 */ /* 0x004fe200078e020b */
[----:B---3--:R-:W-:-:S04]  /*a8d0*/  SHF.L.U32 R10, R10, 0x1f, RZ ;  /* 0x0000001f0a0a7819 */ /* 0x008fc800000006ff */
[----:B------:R-:W0:Y:S02]  /*a8e0*/  SYNCS.PHASECHK.TRANS64.TRYWAIT P0, [R8+URZ+0x22840], R10 ;  /* 0x0228400a080075a7 */ /* 0x000e24000800017f */
[----:B0-----:R-:W-:Y:S05]  /*a8f0*/  @!P0 BRA `(.L_x_303) ;  /* 0x0000003000508947 */ /* 0x001fea0003800000 */
.L_x_373:
[----:B------:R-:W1:Y:S02]  /*a900*/  S2R R11, SR_TID.X ;  /* 0x00000000000b7919 */ /* 0x000e640000002100 */
[----:B-1----:R-:W-:-:S04]  /*a910*/  LOP3.LUT R11, R11, 0x7f, RZ, 0xc0, !PT ;  /* 0x0000007f0b0b7812 */ /* 0x002fc800078ec0ff */
[----:B------:R-:W-:-:S13]  /*a920*/  ISETP.NE.AND P0, PT, R11, RZ, PT ;  /* 0x000000ff0b00720c */ /* 0x000fda0003f05270 */
[----:B------:R-:W-:Y:S05]  /*a930*/  @P0 BRA `(.L_x_304) ;  /* 0x00000000001c0947 */ /* 0x000fea0003800000 */
[----:B------:R-:W1:Y:S01]  /*a940*/  S2R R11, SR_TID.X ;  /* 0x00000000000b7919 */ /* 0x000e620000002100 */
[----:B0-----:R-:W-:-:S04]  /*a950*/  IMAD.MOV.U32 R10, RZ, RZ, 0x3000 ;  /* 0x00003000ff0a7424 */ /* 0x001fc800078e00ff */
[----:B------:R2:W-:Y:S01]  /*a960*/  SYNCS.ARRIVE.TRANS64 RZ, [R8+URZ+0x22830], R10 ;  /* 0x0228300a08ff79a7 */ /* 0x0005e2000800003f */
[----:B-1----:R-:W-:-:S04]  /*a970*/  LOP3.LUT R11, R11, 0x1f, RZ, 0xc0, !PT ;  /* 0x0000001f0b0b7812 */ /* 0x002fc800078ec0ff */
[----:B------:R-:W-:-:S13]  /*a980*/  ISETP.NE.AND P1, PT, R11, RZ, PT ;  /* 0x000000ff0b00720c */ /* 0x000fda0003f25270 */
[----:B--2---:R-:W-:Y:S05]  /*a990*/  @!P1 BRA `(.L_x_304) ;  /* 0x0000000000049947 */ /* 0x004fea0003800000 */
[----:B------:R-:W-:Y:S01]  /*a9a0*/  BPT.TRAP 0x1 ;  /* 0x000000040000795c */ /* 0x000fe20000300000 */
.L_x_304:
[----:B------:R-:W2:Y:S01]  /*a9b0*/  LDL R12, [R1] ;  /* 0x00000000010c7983 */ /* 0x000ea20000100800 */
[----:B------:R-:W-:-:S03]  /*a9c0*/  MOV R13, 0x400 ;  /* 0x00000400000d7802 */ /* 0x000fc60000000f00 */
[----:B------:R-:W3:Y:S04]  /*a9d0*/  LDL R11, [R1+0x28] ;  /* 0x00002800010b7983 */ /* 0x000ee80000100800 */
[----:B0-----:R-:W4:Y:S01]  /*a9e0*/  LDL R10, [R1+0x8] ;  /* 0x00000800010a7983 */ /* 0x001f220000100800 */
[----:B------:R-:W0:Y:S01]  /*a9f0*/  S2R R14, SR_CgaCtaId ;  /* 0x00000000000e7919 */ /* 0x000e220000008800 */
[----:B------:R-:W-:Y:S01]  /*aa00*/  R2UR UR9, R8 ;  /* 0x00000000080972ca */ /* 0x000fe200000e0000 */
[----:B------:R-:W-:Y:S01]  /*aa10*/  UIADD3 UR6, UP0, UR38, 0x370, URZ ;  /* 0x0000037026067890 */ /* 0x000fe2000ff1e03f */
[----:B------:R-:W-:Y:S02]  /*aa20*/  R2UR UR12, R4 ;  /* 0x00000000040c72ca */ /* 0x000fe400000e0000 */
[----:B-----5:R-:W-:Y:S01]  /*aa30*/  R2UR UR13, R7 ;  /* 0x00000000070d72ca */ /* 0x020fe200000e0000 */
[----:B------:R-:W-:Y:S01]  /*aa40*/  UIADD3.X UR7, URZ, UR39, URZ, UP0, !UPT ;  /* 0x000000273f077290 */ /* 0x000fe200087fe43f */
[----:B0-----:R-:W-:-:S07]  /*aa50*/  LEA R13, R14, R13, 0x18 ;  /* 0x0000000d0e0d7211 */ /* 0x001fce00078ec0ff */
[----:B------:R-:W-:Y:S01]  /*aa60*/  UIADD3 UR9, UR9, 0x22830, URZ ;  /* 0x0002283009097890 */ /* 0x000fe2000fffe03f */
[----:B------:R-:W-:Y:S01]  /*aa70*/  UMOV UR5, 0x14f00000 ;  /* 0x14f0000000057882 */ /* 0x000fe20000000000 */
[----:B------:R-:W-:Y:S01]  /*aa80*/  UMOV UR10, URZ ;  /* 0x0000003f000a7c82 */ /* 0x000fe20008000000 */
[----:B--2---:R-:W-:Y:S01]  /*aa90*/  IMAD R8, R12, 0x3000, R13 ;  /* 0x000030000c087824 */ /* 0x004fe200078e020d */
[----:B---3--:R-:W-:-:S04]  /*aaa0*/  R2UR UR11, R11 ;  /* 0x000000000b0b72ca */ /* 0x008fc800000e0000 */
[----:B------:R-:W-:Y:S02]  /*aab0*/  R2UR UR8, R8 ;  /* 0x00000000080872ca */ /* 0x000fe400000e0000 */
[----:B----4-:R-:W-:-:S11]  /*aac0*/  R2UR UR4, R10 ;  /* 0x000000000a0472ca */ /* 0x010fd600000e0000 */
[----:B------:R-:W-:Y:S02]  /*aad0*/  UIADD3 UR8, UR8, 0x1c400, URZ ;  /* 0x0001c40008087890 */ /* 0x000fe4000fffe03f */
[----:B------:R-:W-:-:S03]  /*aae0*/  UIMAD UR11, UR11, 0x60, UR4 ;  /* 0x000000600b0b78a4 */ /* 0x000fc6000f8e0204 */
[----:B------:R-:W-:-:S06]  /*aaf0*/  UMOV UR4, 0x0 ;  /* 0x0000000000047882 */ /* 0x000fcc0000000000 */
[----:B------:R0:W-:Y:S02]  /*ab00*/  UTMALDG.4D [UR8], [UR6], desc[UR4] ;  /* 0x00000408060075b4 */ /* 0x0001e40008019000 */
[----:B0-----:R-:W-:Y:S01]  /*ab10*/  NOP ;  /* 0x0000000000007918 */ /* 0x001fe20000000000 */
.L_x_301:
[----:B------:R-:W2:Y:S01]  /*ab20*/  LDL.LU R12, [R1+0x24] ;  /* 0x00002400010c7983 */ /* 0x000ea20000300800 */
[----:B------:R-:W-:Y:S01]  /*ab30*/  MOV R10, 0x400 ;  /* 0x00000400000a7802 */ /* 0x000fe20000000f00 */
[----:B------:R-:W-:Y:S05]  /*ab40*/  WARPSYNC.ALL ;  /* 0x0000000000007948 */ /* 0x000fea0003800000 */
[----:B------:R-:W0:Y:S01]  /*ab50*/  S2R R11, SR_CgaCtaId ;  /* 0x00000000000b7919 */ /* 0x000e220000008800 */
[----:B------:R-:W-:-:S13]  /*ab60*/  ELECT P0, URZ, PT ;  /* 0x00000000003f782f */ /* 0x000fda0003800000 */
[----:B------:R-:W-:Y:S01]  /*ab70*/  @P0 R2UR UR13, R6 ;  /* 0x00000000060d02ca */ /* 0x000fe200000e0000 */
[----:B------:R-:W-:Y:S01]  /*ab80*/  UIADD3 UR4, UP0, UR38, 0x270, URZ ;  /* 0x0000027026047890 */ /* 0x000fe2000ff1e03f */
[----:B------:R-:W-:Y:S01]  /*ab90*/  @P0 R2UR UR12, R18 ;  /* 0x00000000120c02ca */ /* 0x000fe200000e0000 */
[----:B------:R-:W-:Y:S01]  /*aba0*/  UMOV UR6, 0x0 ;  /* 0x0000000000067882 */ /* 0x000fe20000000000 */
[----:B------:R-:W-:Y:S01]  /*abb0*/  @P0 R2UR UR11, R17 ;  /* 0x00000000110b02ca */ /* 0x000fe200000e0000 */
[----:B------:R-:W-:Y:S01]  /*abc0*/  UIADD3.X UR5, URZ, UR39, URZ, UP0, !UPT ;  /* 0x000000273f057290 */ /* 0x000fe200087fe43f */
[----:B------:R-:W-:Y:S01]  /*abd0*/  BSSY B0, `(.L_x_305) ;  /* 0x0000013000007945 */ /* 0x000fe20003800000 */
[----:B------:R-:W-:Y:S01]  /*abe0*/  UMOV UR7, 0x12f00000 ;  /* 0x12f0000000077882 */ /* 0x000fe20000000000 */
[----:B------:R-:W-:Y:S01]  /*abf0*/  UMOV UR10, URZ ;  /* 0x0000003f000a7c82 */ /* 0x000fe20008000000 */
[----:B------:R-:W-:Y:S01]  /*ac00*/  @P0 IMAD.MOV.U32 R8, RZ, RZ, 0x4000 ;  /* 0x00004000ff080424 */ /* 0x000fe200078e00ff */
[----:B0-----:R-:W-:Y:S01]  /*ac10*/  LEA R10, R11, R10, 0x18 ;  /* 0x0000000a0b0a7211 */ /* 0x001fe200078ec0ff */
[----:B------:R-:W-:Y:S03]  /*ac20*/  BAR.SYNC.DEFER_BLOCKING 0x8, 0x120 ;  /* 0x0204800000007b1d */ /* 0x000fe60000010000 */
[----:B------:R-:W-:-:S13]  /*ac30*/  R2UR UR9, R10 ;  /* 0x000000000a0972ca */ /* 0x000fda00000e0000 */
[----:B------:R-:W-:Y:S02]  /*ac40*/  UIADD3 UR8, UR9, 0x18400, URZ ;  /* 0x0001840009087890 */ /* 0x000fe4000fffe03f */
[----:B------:R-:W-:Y:S01]  /*ac50*/  UIADD3 UR9, UR9, 0x22800, URZ ;  /* 0x0002280009097890 */ /* 0x000fe2000fffe03f */
[----:B------:R0:W-:Y:S08]  /*ac60*/  @P0 SYNCS.ARRIVE.TRANS64 RZ, [R10+URZ+0x22800], R8 ;  /* 0x022800080aff09a7 */ /* 0x0001f0000800003f */
[----:B------:R0:W-:Y:S01]  /*ac70*/  UTMALDG.4D [UR8], [UR4], desc[UR6] ;  /* 0x00000608040075b4 */ /* 0x0001e20008019000 */
[----:B--2---:R-:W-:-:S05]  /*ac80*/  VIADD R12, R12, 0x1 ;  /* 0x000000010c0c7836 */ /* 0x004fca0000000000 */
[----:B------:R-:W-:Y:S01]  /*ac90*/  LEA.HI R6, R12, R12, RZ, 0x1 ;  /* 0x0000000c0c067211 */ /* 0x000fe200078f08ff */
[----:B------:R0:W-:Y:S03]  /*aca0*/  STL [R1+0x24], R12 ;  /* 0x0000240c01007387 */ /* 0x0001e60000100800 */
[----:B------:R-:W-:-:S05]  /*acb0*/  LOP3.LUT R6, R6, 0xfffffffe, RZ, 0xc0, !PT ;  /* 0xfffffffe06067812 */ /* 0x000fca00078ec0ff */
[----:B------:R-:W-:-:S05]  /*acc0*/  IMAD.IADD R6, R12, 0x1, -R6 ;  /* 0x000000010c067824 */ /* 0x000fca00078e0a06 */
[----:B------:R-:W-:-:S04]  /*acd0*/  SHF.L.U32 R6, R6, 0x1f, RZ ;  /* 0x0000001f06067819 */ /* 0x000fc800000006ff */
[----:B------:R-:W1:Y:S02]  /*ace0*/  SYNCS.PHASECHK.TRANS64.TRYWAIT P0, [R10+URZ+0x22820], R6 ;  /* 0x022820060a0075a7 */ /* 0x000e64000800017f */
[----:B01----:R-:W-:Y:S05]  /*acf0*/  @!P0 BRA `(.L_x_306) ;  /* 0x0000002c00648947 */ /* 0x003fea0003800000 */
.L_x_374:
[----:B------:R-:W-:Y:S05]  /*ad00*/  BSYNC B0 ;  /* 0x0000000000007941 */ /* 0x000fea0003800000 */
.L_x_305:
[----:B------:R-:W-:Y:S04]  /*ad10*/  BSSY B0, `(.L_x_307) ;  /* 0x000003c000007945 */ /* 0x000fe80003800000 */
[----:B------:R-:W-:Y:S05]  /*ad20*/  @!P6 BRA `(.L_x_308) ;  /* 0x0000000000e8e947 */ /* 0x000fea0003800000 */
[----:B0-----:R-:W2:Y:S01]  /*ad30*/  LDL R8, [R1] ;  /* 0x0000000001087983 */ /* 0x001ea20000100800 */
[----:B------:R-:W-:-:S03]  /*ad40*/  MOV R11, 0x400 ;  /* 0x00000400000b7802 */ /* 0x000fc60000000f00 */
[----:B------:R-:W3:Y:S01]  /*ad50*/  LDL R10, [R1+0x4] ;  /* 0x00000400010a7983 */ /* 0x000ee20000100800 */
[----:B------:R-:W0:Y:S02]  /*ad60*/  S2R R12, SR_CgaCtaId ;  /* 0x00000000000c7919 */ /* 0x000e240000008800 */
[----:B0-----:R-:W-:-:S05]  /*ad70*/  LEA R11, R12, R11, 0x18 ;  /* 0x0000000b0c0b7211 */ /* 0x001fca00078ec0ff */
[----:B--2---:R-:W-:Y:S01]  /*ad80*/  IMAD R8, R8, 0x8, R11 ;  /* 0x0000000808087824 */ /* 0x004fe200078e020b */
[----:B---3--:R-:W-:-:S04]  /*ad90*/  SHF.L.U32 R6, R10, 0x1f, RZ ;  /* 0x0000001f0a067819 */ /* 0x008fc800000006ff */
[----:B------:R-:W0:Y:S02]  /*ada0*/  SYNCS.PHASECHK.TRANS64.TRYWAIT P0, [R8+URZ+0x22860], R6 ;  /* 0x02286006080075a7 */ /* 0x000e24000800017f */
[----:B0-----:R-:W-:Y:S05]  /*adb0*/  @!P0 BRA `(.L_x_309) ;  /* 0x0000002c00548947 */ /* 0x001fea0003800000 */
.L_x_375:
        /* <DEDUP_REMOVED lines=11> */
.L_x_310:
[----:B0-----:R-:W2:Y:S01]  /*ae70*/  LDL R6, [R1] ;  /* 0x0000000001067983 */ /* 0x001ea20000100800 */
[----:B------:R-:W-:-:S03]  /*ae80*/  MOV R12, 0x400 ;  /* 0x00000400000c7802 */ /* 0x000fc60000000f00 */
[----:B------:R-:W3:Y:S04]  /*ae90*/  LDL R11, [R1+0x28] ;  /* 0x00002800010b7983 */ /* 0x000ee80000100800 */
[----:B------:R-:W4:Y:S01]  /*aea0*/  LDL R10, [R1+0x8] ;  /* 0x00000800010a7983 */ /* 0x000f220000100800 */
[----:B------:R-:W0:Y:S01]  /*aeb0*/  S2R R13, SR_CgaCtaId ;  /* 0x00000000000d7919 */ /* 0x000e220000008800 */
[----:B------:R-:W-:Y:S01]  /*aec0*/  R2UR UR9, R8 ;  /* 0x00000000080972ca */ /* 0x000fe200000e0000 */
[----:B------:R-:W-:Y:S01]  /*aed0*/  UIADD3 UR4, UP0, UR38, 0x470, URZ ;  /* 0x0000047026047890 */ /* 0x000fe2000ff1e03f */
[----:B------:R-:W-:Y:S02]  /*aee0*/  R2UR UR12, R4 ;  /* 0x00000000040c72ca */ /* 0x000fe400000e0000 */
[----:B------:R-:W-:-:S02]  /*aef0*/  R2UR UR13, R7 ;  /* 0x00000000070d72ca */ /* 0x000fc400000e0000 */
[----:B0-----:R-:W-:-:S07]  /*af00*/  LEA R12, R13, R12, 0x18 ;  /* 0x0000000c0d0c7211 */ /* 0x001fce00078ec0ff */
[----:B------:R-:W-:Y:S01]  /*af10*/  UIADD3 UR9, UR9, 0x22850, URZ ;  /* 0x0002285009097890 */ /* 0x000fe2000fffe03f */
[----:B------:R-:W-:Y:S01]  /*af20*/  UMOV UR10, URZ ;  /* 0x0000003f000a7c82 */ /* 0x000fe20008000000 */
[----:B------:R-:W-:Y:S01]  /*af30*/  UMOV UR6, 0x0 ;  /* 0x0000000000067882 */ /* 0x000fe20000000000 */
[----:B------:R-:W-:Y:S01]  /*af40*/  UMOV UR7, 0x14f00000 ;  /* 0x14f0000000077882 */ /* 0x000fe20000000000 */
[----:B------:R-:W-:Y:S01]  /*af50*/  UMOV UR16, 0x40 ;  /* 0x0000004000107882 */ /* 0x000fe20000000000 */
[----:B--2---:R-:W-:Y:S01]  /*af60*/  IMAD R6, R6, 0xc000, R12 ;  /* 0x0000c00006067824 */ /* 0x004fe200078e020c */
[----:B---3--:R-:W-:-:S04]  /*af70*/  R2UR UR11, R11 ;  /* 0x000000000b0b72ca */ /* 0x008fc800000e0000 */
[----:B------:R-:W-:Y:S02]  /*af80*/  R2UR UR14, R6 ;  /* 0x00000000060e72ca */ /* 0x000fe400000e0000 */
[----:B----4-:R-:W-:-:S11]  /*af90*/  R2UR UR5, R10 ;  /* 0x000000000a0572ca */ /* 0x010fd600000e0000 */
[----:B------:R-:W-:Y:S02]  /*afa0*/  UIADD3 UR8, UR14, 0x400, URZ ;  /* 0x000004000e087890 */ /* 0x000fe4000fffe03f */
[----:B------:R-:W-:Y:S02]  /*afb0*/  UIMAD UR11, UR11, 0x60, UR5 ;  /* 0x000000600b0b78a4 */ /* 0x000fe4000f8e0205 */
[----:B------:R-:W-:Y:S02]  /*afc0*/  UIADD3.X UR5, URZ, UR39, URZ, UP0, !UPT ;  /* 0x000000273f057290 */ /* 0x000fe400087fe43f */
[----:B------:R-:W-:Y:S02]  /*afd0*/  UIADD3 UR15, UR14, 0x3400, URZ ;  /* 0x000034000e0f7890 */ /* 0x000fe4000fffe03f */
[----:B------:R-:W-:Y:S02]  /*afe0*/  UIADD3 UR17, UR14, 0x6400, URZ ;  /* 0x000064000e117890 */ /* 0x000fe4000fffe03f */
[----:B------:R-:W-:-:S03]  /*aff0*/  UIADD3 UR18, UR14, 0x9400, URZ ;  /* 0x000094000e127890 */ /* 0x000fc6000fffe03f */
[----:B------:R0:W-:Y:S01]  /*b000*/  UTMALDG.4D [UR8], [UR4], desc[UR6] ;  /* 0x00000608040075b4 */ /* 0x0001e20008019000 */
[----:B------:R-:W-:Y:S01]  /*b010*/  UMOV UR14, 0x80 ;  /* 0x00000080000e7882 */ /* 0x000fe20000000000 */
[----:B0-----:R-:W-:Y:S01]  /*b020*/  UMOV UR8, UR15 ;  /* 0x0000000f00087c82 */ /* 0x001fe20008000000 */
[----:B------:R-:W-:Y:S02]  /*b030*/  UMOV UR10, UR16 ;  /* 0x00000010000a7c82 */ /* 0x000fe40008000000 */
[----:B------:R0:W-:Y:S02]  /*b040*/  UTMALDG.4D [UR8], [UR4], desc[UR6] ;  /* 0x00000608040075b4 */ /* 0x0001e40008019000 */
[----:B0-----:R-:W-:Y:S01]  /*b050*/  UMOV UR8, UR17 ;  /* 0x0000001100087c82 */ /* 0x001fe20008000000 */
[----:B------:R-:W-:Y:S01]  /*b060*/  UMOV UR10, UR14 ;  /* 0x0000000e000a7c82 */ /* 0x000fe20008000000 */
[----:B------:R-:W-:Y:S01]  /*b070*/  UMOV UR14, 0xc0 ;  /* 0x000000c0000e7882 */ /* 0x000fe20000000000 */
[----:B------:R0:W-:Y:S02]  /*b080*/  UTMALDG.4D [UR8], [UR4], desc[UR6] ;  /* 0x00000608040075b4 */ /* 0x0001e40008019000 */
[----:B0-----:R-:W-:Y:S01]  /*b090*/  UMOV UR8, UR18 ;  /* 0x0000001200087c82 */ /* 0x001fe20008000000 */
[----:B------:R-:W-:-:S02]  /*b0a0*/  UMOV UR10, UR14 ;  /* 0x0000000e000a7c82 */ /* 0x000fc40008000000 */
[----:B------:R1:W-:Y:S02]  /*b0b0*/  UTMALDG.4D [UR8], [UR4], desc[UR6] ;  /* 0x00000608040075b4 */ /* 0x0003e40008019000 */
[----:B-1----:R-:W-:Y:S01]  /*b0c0*/  NOP ;  /* 0x0000000000007918 */ /* 0x002fe20000000000 */
.L_x_308:
[----:B------:R-:W-:Y:S05]  /*b0d0*/  BSYNC B0 ;  /* 0x0000000000007941 */ /* 0x000fea0003800000 */
.L_x_307:
[----:B0-----:R-:W2:Y:S01]  /*b0e0*/  LDL.LU R6, [R1+0x20] ;  /* 0x0000200001067983 */ /* 0x001ea20000300800 */
[----:B------:R-:W-:Y:S01]  /*b0f0*/  BSSY B0, `(.L_x_311) ;  /* 0x000016d000007945 */ /* 0x000fe20003800000 */
[----:B--2---:R-:W-:-:S13]  /*b100*/  ISETP.GE.AND P0, PT, R6, 0x61, PT ;  /* 0x000000610600780c */ /* 0x004fda0003f06270 */
[----:B------:R-:W-:Y:S05]  /*b110*/  @!P0 BRA `(.L_x_312) ;  /* 0x0000001400a88947 */ /* 0x000fea0003800000 */
[----:B------:R-:W2:Y:S01]  /*b120*/  LDL R8, [R1+0x14] ;  /* 0x0000140001087983 */ /* 0x000ea20000100800 */
[----:B------:R-:W-:Y:S01]  /*b130*/  IMAD.MOV.U32 R6, RZ, RZ, 0x1 ;  /* 0x00000001ff067424 */ /* 0x000fe200078e00ff */
[----:B------:R-:W-:Y:S01]  /*b140*/  BSSY B1, `(.L_x_313) ;  /* 0x000007d000017945 */ /* 0x000fe20003800000 */
[----:B--2---:R-:W-:-:S05]  /*b150*/  IMAD.MOV R11, RZ, RZ, -R8 ;  /* 0x000000ffff0b7224 */ /* 0x004fca00078e0a08 */
[----:B------:R-:W-:-:S05]  /*b160*/  VIADDMNMX R11, R11, R6, 0xffffffff, !PT ;  /* 0xffffffff0b0b7446 */ /* 0x000fca0007800106 */
[C---:B------:R-:W-:Y:S02]  /*b170*/  IMAD.IADD R6, R8.reuse, 0x1, R11 ;  /* 0x0000000108067824 */ /* 0x040fe400078e020b */
[----:B------:R-:W-:-:S03]  /*b180*/  VIADD R8, R8, 0xfffffffe ;  /* 0xfffffffe08087836 */ /* 0x000fc60000000000 */
[----:B------:R-:W-:-:S04]  /*b190*/  LOP3.LUT R6, R6, 0x1, RZ, 0xc0, !PT ;  /* 0x0000000106067812 */ /* 0x000fc800078ec0ff */
[----:B------:R-:W-:-:S13]  /*b1a0*/  ISETP.NE.U32.AND P0, PT, R6, 0x1, PT ;  /* 0x000000010600780c */ /* 0x000fda0003f05070 */
[----:B------:R-:W-:Y:S05]  /*b1b0*/  @P0 BRA `(.L_x_314) ;  /* 0x0000000400d40947 */ /* 0x000fea0003800000 */
[----:B------:R-:W2:Y:S04]  /*b1c0*/  LDL.LU R10, [R1] ;  /* 0x00000000010a7983 */ /* 0x000ea80000300800 */
[----:B------:R-:W3:Y:S01]  /*b1d0*/  LDL.LU R14, [R1+0x4] ;  /* 0x00000400010e7983 */ /* 0x000ee20000300800 */
[----:B------:R-:W-:Y:S01]  /*b1e0*/  BSSY B2, `(.L_x_315) ;  /* 0x0000070000027945 */ /* 0x000fe20003800000 */
[----:B--2---:R-:W-:-:S04]  /*b1f0*/  IADD3 R10, R10, 0x1, RZ ;  /* 0x000000010a0a7810 */ /* 0x004fc80007ffe0ff */
[----:B------:R-:W-:-:S04]  /*b200*/  ISETP.NE.AND P0, PT, R10, 0x2, PT ;  /* 0x000000020a00780c */ /* 0x000fc80003f05270 */
[----:B------:R-:W-:Y:S02]  /*b210*/  SEL R6, RZ, 0x1, P0 ;  /* 0x00000001ff067807 */ /* 0x000fe40000000000 */
[----:B------:R-:W-:Y:S02]  /*b220*/  SEL R15, R10, RZ, P0 ;  /* 0x000000ff0a0f7207 */ /* 0x000fe40000000000 */
[----:B---3--:R-:W-:-:S05]  /*b230*/  LOP3.LUT R14, R14, R6, RZ, 0x3c, !PT ;  /* 0x000000060e0e7212 */ /* 0x008fca00078e3cff */
[----:B------:R0:W-:Y:S04]  /*b240*/  STL [R1+0x4], R14 ;  /* 0x0000040e01007387 */ /* 0x0001e80000100800 */
[----:B------:R0:W-:Y:S01]  /*b250*/  STL [R1], R15 ;  /* 0x0000000f01007387 */ /* 0x0001e20000100800 */
[----:B------:R-:W-:Y:S05]  /*b260*/  @!P6 BRA `(.L_x_316) ;  /* 0x00000004009ce947 */ /* 0x000fea0003800000 */
[----:B------:R-:W-:-:S04]  /*b270*/  ISETP.NE.U32.AND P0, PT, R2, RZ, PT ;  /* 0x000000ff0200720c */ /* 0x000fc80003f05070 */
[----:B------:R-:W-:-:S13]  /*b280*/  ISETP.NE.AND.EX P0, PT, R3, RZ, PT, P0 ;  /* 0x000000ff0300720c */ /* 0x000fda0003f05300 */
[----:B------:R-:W-:Y:S05]  /*b290*/  @!P0 BRA `(.L_x_317) ;  /* 0x0000000000488947 */ /* 0x000fea0003800000 */
[----:B------:R-:W1:Y:S01]  /*b2a0*/  LDC R13, c[0x0][0x41c] ;  /* 0x00010700ff0d7b82 */ /* 0x000e620000000800 */
[----:B------:R-:W-:Y:S01]  /*b2b0*/  IMAD.MOV.U32 R10, RZ, RZ, R8 ;  /* 0x000000ffff0a7224 */ /* 0x000fe200078e0008 */
[----:B------:R-:W-:Y:S01]  /*b2c0*/  ULDC.64 UR4, c[0x0][0x408] ;  /* 0x0001020000047ab9 */ /* 0x000fe20000000a00 */
[----:B-1----:R-:W-:-:S13]  /*b2d0*/  ISETP.NE.AND P0, PT, R13, 0x1, PT ;  /* 0x000000010d00780c */ /* 0x002fda0003f05270 */
[----:B------:R-:W1:Y:S02]  /*b2e0*/  @P0 LDC.64 R6, c[0x0][0x420] ;  /* 0x00010800ff060b82 */ /* 0x000e640000000a00 */
[----:B-1----:R-:W-:-:S05]  /*b2f0*/  @P0 IMAD.HI.U32 R6, R8, R6, RZ ;  /* 0x0000000608060227 */ /* 0x002fca00078e00ff */
[----:B------:R-:W-:Y:S01]  /*b300*/  @P0 SHF.R.U32.HI R10, RZ, R7, R6 ;  /* 0x00000007ff0a0219 */ /* 0x000fe20000011606 */
[----:B------:R-:W-:-:S03]  /*b310*/  IMAD R6, R5, UR4, RZ ;  /* 0x0000000405067c24 */ /* 0x000fc6000f8e02ff */
[----:B------:R-:W-:Y:S01]  /*b320*/  SHF.R.S32.HI R7, RZ, 0x1f, R10 ;  /* 0x0000001fff077819 */ /* 0x000fe2000001140a */
[----:B------:R-:W-:Y:S02]  /*b330*/  IMAD R12, R0, UR5, R6 ;  /* 0x00000005000c7c24 */ /* 0x000fe4000f8e0206 */
[----:B------:R-:W-:-:S04]  /*b340*/  IMAD.MOV.U32 R6, RZ, RZ, R10 ;  /* 0x000000ffff067224 */ /* 0x000fc800078e000a */
[----:B------:R-:W-:-:S04]  /*b350*/  IMAD.WIDE.U32 R6, R0, UR4, R6 ;  /* 0x0000000400067c25 */ /* 0x000fc8000f8e0006 */
[----:B------:R-:W-:Y:S01]  /*b360*/  IMAD.IADD R12, R12, 0x1, R7 ;  /* 0x000000010c0c7824 */ /* 0x000fe200078e0207 */
[----:B------:R-:W-:-:S04]  /*b370*/  LEA R2, P0, R6, R2, 0x2 ;  /* 0x0000000206027211 */ /* 0x000fc800078010ff */
[----:B------:R-:W-:Y:S01]  /*b380*/  LEA.HI.X R3, R6, R3, R12, 0x2, P0 ;  /* 0x0000000306037211 */ /* 0x000fe200000f140c */
[----:B------:R-:W-:-:S04]  /*b390*/  IMAD.MOV R6, RZ, RZ, -R10 ;  /* 0x000000ffff067224 */ /* 0x000fc800078e0a0a */
[----:B------:R1:W5:Y:S01]  /*b3a0*/  LDG.E R7, desc[UR40][R2.64] ;  /* 0x0000002802077981 */ /* 0x000362000c1e1900 */
[----:B------:R-:W-:-:S07]  /*b3b0*/  IMAD R8, R13, R6, R8 ;  /* 0x000000060d087224 */ /* 0x000fce00078e0208 */
.L_x_317:
[----:B-1----:R-:W1:Y:S01]  /*b3c0*/  S2R R3, SR_CgaCtaId ;  /* 0x0000000000037919 */ /* 0x002e620000008800 */
[----:B------:R-:W-:Y:S02]  /*b3d0*/  MOV R2, 0x400 ;  /* 0x0000040000027802 */ /* 0x000fe40000000f00 */
[----:B------:R-:W-:Y:S02]  /*b3e0*/  SHF.L.U32 R6, R14, 0x1f, RZ ;  /* 0x0000001f0e067819 */ /* 0x000fe400000006ff */
[----:B-1----:R-:W-:-:S05]  /*b3f0*/  LEA R2, R3, R2, 0x18 ;  /* 0x0000000203027211 */ /* 0x002fca00078ec0ff */
[----:B------:R-:W-:-:S04]  /*b400*/  IMAD R3, R15, 0x8, R2 ;  /* 0x000000080f037824 */ /* 0x000fc800078e0202 */
[----:B------:R-:W1:Y:S02]  /*b410*/  SYNCS.PHASECHK.TRANS64.TRYWAIT P0, [R3+URZ+0x22840], R6 ;  /* 0x02284006030075a7 */ /* 0x000e64000800017f */
[----:B-1----:R-:W-:Y:S05]  /*b420*/  @!P0 BRA `(.L_x_318) ;  /* 0x0000002400cc8947 */ /* 0x002fea0003800000 */
.L_x_376:
[----:B------:R-:W2:Y:S02]  /*b430*/  S2R R2, SR_TID.X ;  /* 0x0000000000027919 */ /* 0x000ea40000002100 */
[----:B--2---:R-:W-:-:S04]  /*b440*/  LOP3.LUT R2, R2, 0x7f, RZ, 0xc0, !PT ;  /* 0x0000007f02027812 */ /* 0x004fc800078ec0ff */
[----:B------:R-:W-:-:S13]  /*b450*/  ISETP.NE.AND P1, PT, R2, RZ, PT ;  /* 0x000000ff0200720c */ /* 0x000fda0003f25270 */
[----:B------:R-:W-:Y:S05]  /*b460*/  @P1 BRA `(.L_x_319) ;  /* 0x00000000001c1947 */ /* 0x000fea0003800000 */
[----:B------:R-:W2:Y:S02]  /*b470*/  S2R R2, SR_TID.X ;  /* 0x0000000000027919 */ /* 0x000ea40000002100 */
[----:B--2---:R-:W-:-:S04]  /*b480*/  LOP3.LUT R2, R2, 0x1f, RZ, 0xc0, !PT ;  /* 0x0000001f02027812 */ /* 0x004fc800078ec0ff */
[----:B------:R-:W-:Y:S01]  /*b490*/  ISETP.NE.AND P0, PT, R2, RZ, PT ;  /* 0x000000ff0200720c */ /* 0x000fe20003f05270 */
[----:B------:R-:W-:-:S04]  /*b4a0*/  IMAD.MOV.U32 R2, RZ, RZ, 0x3000 ;  /* 0x00003000ff027424 */ /* 0x000fc800078e00ff */
[----:B------:R2:W-:Y:S08]  /*b4b0*/  SYNCS.ARRIVE.TRANS64 RZ, [R3+URZ+0x22830], R2 ;  /* 0x0228300203ff79a7 */ /* 0x0005f0000800003f */
[----:B------:R-:W-:Y:S05]  /*b4c0*/  @!P0 BRA `(.L_x_319) ;  /* 0x0000000000048947 */ /* 0x000fea0003800000 */
[----:B------:R-:W-:Y:S01]  /*b4d0*/  BPT.TRAP 0x1 ;  /* 0x000000040000795c */ /* 0x000fe20000300000 */
.L_x_319:
[----:B--2---:R-:W2:Y:S01]  /*b4e0*/  LDL R2, [R1] ;  /* 0x0000000001027983 */ /* 0x004ea20000100800 */
[----:B------:R-:W-:-:S03]  /*b4f0*/  MOV R12, 0x400 ;  /* 0x00000400000c7802 */ /* 0x000fc60000000f00 */
[----:B------:R-:W3:Y:S01]  /*b500*/  LDL R10, [R1+0x8] ;  /* 0x00000800010a7983 */ /* 0x000ee20000100800 */
[----:B------:R-:W4:Y:S01]  /*b510*/  S2R R13, SR_CgaCtaId ;  /* 0x00000000000d7919 */ /* 0x000f220000008800 */
[----:B------:R-:W-:Y:S01]  /*b520*/  R2UR UR9, R3 ;  /* 0x00000000030972ca */ /* 0x000fe200000e0000 */
[----:B------:R-:W-:Y:S01]  /*b530*/  UIADD3 UR4, UP0, UR38, 0x370, URZ ;  /* 0x0000037026047890 */ /* 0x000fe2000ff1e03f */
[----:B------:R-:W-:Y:S02]  /*b540*/  R2UR UR12, R4 ;  /* 0x00000000040c72ca */ /* 0x000fe400000e0000 */
[----:B-----5:R-:W-:Y:S01]  /*b550*/  R2UR UR13, R7 ;  /* 0x00000000070d72ca */ /* 0x020fe200000e0000 */
[----:B------:R-:W-:Y:S01]  /*b560*/  UIADD3.X UR5, URZ, UR39, URZ, UP0, !UPT ;  /* 0x000000273f057290 */ /* 0x000fe200087fe43f */
[----:B----4-:R-:W-:-:S07]  /*b570*/  LEA R12, R13, R12, 0x18 ;  /* 0x0000000c0d0c7211 */ /* 0x010fce00078ec0ff */
[----:B------:R-:W-:Y:S01]  /*b580*/  UIADD3 UR9, UR9, 0x22830, URZ ;  /* 0x0002283009097890 */ /* 0x000fe2000fffe03f */
[----:B------:R-:W-:Y:S01]  /*b590*/  UMOV UR6, 0x0 ;  /* 0x0000000000067882 */ /* 0x000fe20000000000 */
[----:B------:R-:W-:Y:S01]  /*b5a0*/  UMOV UR7, 0x14f00000 ;  /* 0x14f0000000077882 */ /* 0x000fe20000000000 */
[----:B------:R-:W-:Y:S01]  /*b5b0*/  UMOV UR10, URZ ;  /* 0x0000003f000a7c82 */ /* 0x000fe20008000000 */
[----:B--2---:R-:W-:-:S05]  /*b5c0*/  IMAD R2, R2, 0x3000, R12 ;  /* 0x0000300002027824 */ /* 0x004fca00078e020c */
[----:B------:R-:W-:Y:S01]  /*b5d0*/  R2UR UR8, R2 ;  /* 0x00000000020872ca */ /* 0x000fe200000e0000 */
[----:B---3--:R-:W-:-:S05]  /*b5e0*/  IMAD R8, R8, 0x60, R10 ;  /* 0x0000006008087824 */ /* 0x008fca00078e020a */
[----:B------:R-:W-:-:S07]  /*b5f0*/  R2UR UR11, R8 ;  /* 0x00000000080b72ca */ /* 0x000fce00000e0000 */
[----:B------:R-:W-:-:S09]  /*b600*/  UIADD3 UR8, UR8, 0x1c400, URZ ;  /* 0x0001c40008087890 */ /* 0x000fd2000fffe03f */
[----:B------:R2:W-:Y:S01]  /*b610*/  UTMALDG.4D [UR8], [UR4], desc[UR6] ;  /* 0x00000608040075b4 */ /* 0x0005e20008019000 */
[----:B------:R-:W3:Y:S02]  /*b620*/  SYNCS.PHASECHK.TRANS64.TRYWAIT P0, [R3+URZ+0x22860], R6 ;  /* 0x02286006030075a7 */ /* 0x000ee4000800017f */
[----:B--23--:R-:W-:Y:S05]  /*b630*/  @!P0 BRA `(.L_x_320) ;  /* 0x00000024005c8947 */ /* 0x00cfea0003800000 */
.L_x_377:
[----:B------:R-:W-:Y:S05]  /*b640*/  @P1 BRA `(.L_x_321) ;  /* 0x00000000001c1947 */ /* 0x000fea0003800000 */
[----:B------:R-:W3:Y:S02]  /*b650*/  S2R R2, SR_TID.X ;  /* 0x0000000000027919 */ /* 0x000ee40000002100 */
[----:B---3--:R-:W-:-:S04]  /*b660*/  LOP3.LUT R2, R2, 0x1f, RZ, 0xc0, !PT ;  /* 0x0000001f02027812 */ /* 0x008fc800078ec0ff */
[----:B------:R-:W-:Y:S01]  /*b670*/  ISETP.NE.AND P0, PT, R2, RZ, PT ;  /* 0x000000ff0200720c */ /* 0x000fe20003f05270 */
[----:B------:R-:W-:-:S04]  /*b680*/  IMAD.MOV.U32 R2, RZ, RZ, 0xc000 ;  /* 0x0000c000ff027424 */ /* 0x000fc800078e00ff */
[----:B------:R3:W-:Y:S08]  /*b690*/  SYNCS.ARRIVE.TRANS64 RZ, [R3+URZ+0x22850], R2 ;  /* 0x0228500203ff79a7 */ /* 0x0007f0000800003f */
[----:B------:R-:W-:Y:S05]  /*b6a0*/  @!P0 BRA `(.L_x_321) ;  /* 0x0000000000048947 */ /* 0x000fea0003800000 */
[----:B------:R-:W-:Y:S01]  /*b6b0*/  BPT.TRAP 0x1 ;  /* 0x000000040000795c */ /* 0x000fe20000300000 */
.L_x_321:
[----:B---3--:R-:W3:Y:S01]  /*b6c0*/  LDL R2, [R1] ;  /* 0x0000000001027983 */ /* 0x008ee20000100800 */
[----:B-12---:R-:W-:Y:S01]  /*b6d0*/  MOV R6, 0x400 ;  /* 0x0000040000067802 */ /* 0x006fe20000000f00 */
[----:B------:R-:W1:Y:S01]  /*b6e0*/  S2R R10, SR_CgaCtaId ;  /* 0x00000000000a7919 */ /* 0x000e620000008800 */
[----:B------:R-:W-:Y:S01]  /*b6f0*/  R2UR UR9, R3 ;  /* 0x00000000030972ca */ /* 0x000fe200000e0000 */
[----:B------:R-:W-:Y:S01]  /*b700*/  UIADD3 UR4, UP0, UR38, 0x470, URZ ;  /* 0x0000047026047890 */ /* 0x000fe2000ff1e03f */
[----:B------:R-:W-:Y:S02]  /*b710*/  R2UR UR11, R8 ;  /* 0x00000000080b72ca */ /* 0x000fe400000e0000 */
[----:B------:R-:W-:Y:S02]  /*b720*/  R2UR UR12, R4 ;  /* 0x00000000040c72ca */ /* 0x000fe400000e0000 */
[----:B------:R-:W-:Y:S01]  /*b730*/  R2UR UR13, R7 ;  /* 0x00000000070d72ca */ /* 0x000fe200000e0000 */
[----:B------:R-:W-:Y:S01]  /*b740*/  UIADD3.X UR5, URZ, UR39, URZ, UP0, !UPT ;  /* 0x000000273f057290 */ /* 0x000fe200087fe43f */
[----:B-1----:R-:W-:-:S05]  /*b750*/  LEA R6, R10, R6, 0x18 ;  /* 0x000000060a067211 */ /* 0x002fca00078ec0ff */
[----:B------:R-:W-:Y:S01]  /*b760*/  UIADD3 UR9, UR9, 0x22850, URZ ;  /* 0x0002285009097890 */ /* 0x000fe2000fffe03f */
[----:B------:R-:W-:Y:S01]  /*b770*/  UMOV UR10, URZ ;  /* 0x0000003f000a7c82 */ /* 0x000fe20008000000 */
[----:B------:R-:W-:Y:S01]  /*b780*/  UMOV UR6, 0x0 ;  /* 0x0000000000067882 */ /* 0x000fe20000000000 */
[----:B------:R-:W-:Y:S01]  /*b790*/  UMOV UR7, 0x14f00000 ;  /* 0x14f0000000077882 */ /* 0x000fe20000000000 */
[----:B------:R-:W-:Y:S01]  /*b7a0*/  UMOV UR16, 0x40 ;  /* 0x0000004000107882 */ /* 0x000fe20000000000 */
[----:B---3--:R-:W-:-:S05]  /*b7b0*/  IMAD R2, R2, 0xc000, R6 ;  /* 0x0000c00002027824 */ /* 0x008fca00078e0206 */
[----:B------:R-:W-:-:S13]  /*b7c0*/  R2UR UR14, R2 ;  /* 0x00000000020e72ca */ /* 0x000fda00000e0000 */
[----:B------:R-:W-:Y:S02]  /*b7d0*/  UIADD3 UR8, UR14, 0x400, URZ ;  /* 0x000004000e087890 */ /* 0x000fe4000fffe03f */
[----:B------:R-:W-:Y:S02]  /*b7e0*/  UIADD3 UR15, UR14, 0x3400, URZ ;  /* 0x000034000e0f7890 */ /* 0x000fe4000fffe03f */
[----:B------:R-:W-:Y:S02]  /*b7f0*/  UIADD3 UR17, UR14, 0x6400, URZ ;  /* 0x000064000e117890 */ /* 0x000fe4000fffe03f */
[----:B------:R-:W-:-:S03]  /*b800*/  UIADD3 UR18, UR14, 0x9400, URZ ;  /* 0x000094000e127890 */ /* 0x000fc6000fffe03f */
[----:B------:R1:W-:Y:S01]  /*b810*/  UTMALDG.4D [UR8], [UR4], desc[UR6] ;  /* 0x00000608040075b4 */ /* 0x0003e20008019000 */
[----:B------:R-:W-:Y:S01]  /*b820*/  UMOV UR14, 0x80 ;  /* 0x00000080000e7882 */ /* 0x000fe20000000000 */
[----:B-1----:R-:W-:Y:S01]  /*b830*/  UMOV UR8, UR15 ;  /* 0x0000000f00087c82 */ /* 0x002fe20008000000 */
[----:B------:R-:W-:Y:S02]  /*b840*/  UMOV UR10, UR16 ;  /* 0x00000010000a7c82 */ /* 0x000fe40008000000 */
        /* <DEDUP_REMOVED lines=9> */
.L_x_316:
[----:B------:R-:W-:Y:S05]  /*b8e0*/  BSYNC B2 ;  /* 0x0000000000027941 */ /* 0x000fea0003800000 */
.L_x_315:
[----:B------:R-:W2:Y:S02]  /*b8f0*/  LDL.LU R2, [R1+0x14] ;  /* 0x0000140001027983 */ /* 0x000ea40000300800 */
[----:B--2---:R-:W-:-:S07]  /*b900*/  VIADD R8, R2, 0xfffffffd ;  /* 0xfffffffd02087836 */ /* 0x004fce0000000000 */
.L_x_314:
[----:B------:R-:W-:Y:S05]  /*b910*/  BSYNC B1 ;  /* 0x0000000000017941 */ /* 0x000fea0003800000 */
.L_x_313:
[----:B------:R-:W-:-:S05]  /*b920*/  IMAD.MOV R2, RZ, RZ, -R11 ;  /* 0x000000ffff027224 */ /* 0x000fca00078e0a0b */
[----:B------:R-:W-:-:S13]  /*b930*/  ISETP.NE.AND P0, PT, R9, R2, PT ;  /* 0x000000020900720c */ /* 0x000fda0003f05270 */
[----:B------:R-:W-:Y:S05]  /*b940*/  @!P0 BRA `(.L_x_312) ;  /* 0x0000000c009c8947 */ /* 0x000fea0003800000 */
.L_x_336:
[----:B------:R-:W2:Y:S04]  /*b950*/  LDL.LU R3, [R1] ;  /* 0x0000000001037983 */ /* 0x000ea80000300800 */
[----:B------:R-:W3:Y:S01]  /*b960*/  LDL.LU R2, [R1+0x4] ;  /* 0x0000040001027983 */ /* 0x000ee20000300800 */
[----:B------:R-:W-:Y:S05]  /*b970*/  YIELD ;  /* 0x0000000000007946 */ /* 0x000fea0003800000 */
[----:B------:R-:W-:Y:S01]  /*b980*/  BSSY B1, `(.L_x_322) ;  /* 0x000006d000017945 */ /* 0x000fe20003800000 */
[----:B--2---:R-:W-:-:S05]  /*b990*/  VIADD R9, R3, 0x1 ;  /* 0x0000000103097836 */ /* 0x004fca0000000000 */
[----:B------:R-:W-:-:S04]  /*b9a0*/  ISETP.NE.AND P0, PT, R9, 0x2, PT ;  /* 0x000000020900780c */ /* 0x000fc80003f05270 */
[----:B------:R-:W-:Y:S02]  /*b9b0*/  SEL R10, RZ, 0x1, P0 ;  /* 0x00000001ff0a7807 */ /* 0x000fe40000000000 */
[----:B------:R-:W-:Y:S02]  /*b9c0*/  SEL R9, R9, RZ, P0 ;  /* 0x000000ff09097207 */ /* 0x000fe40000000000 */
[----:B---3--:R-:W-:Y:S01]  /*b9d0*/  LOP3.LUT R10, R2, R10, RZ, 0x3c, !PT ;  /* 0x0000000a020a7212 */ /* 0x008fe200078e3cff */
[----:B-1----:R-:W-:Y:S06]  /*b9e0*/  @!P6 BRA `(.L_x_323) ;  /* 0x000000040098e947 */ /* 0x002fec0003800000 */
[----:B------:R-:W-:Y:S01]  /*b9f0*/  ULDC.64 UR4, c[0x0][0x3f8] ;  /* 0x0000fe0000047ab9 */ /* 0x000fe20000000a00 */
[----:B------:R-:W-:Y:S01]  /*ba00*/  IMAD.MOV.U32 R11, RZ, RZ, R8 ;  /* 0x000000ffff0b7224 */ /* 0x000fe200078e0008 */
[----:B------:R-:W-:-:S04]  /*ba10*/  ISETP.NE.U32.AND P0, PT, RZ, UR4, PT ;  /* 0x00000004ff007c0c */ /* 0x000fc8000bf05070 */
[----:B------:R-:W-:-:S13]  /*ba20*/  ISETP.NE.AND.EX P0, PT, RZ, UR5, PT, P0 ;  /* 0x00000005ff007c0c */ /* 0x000fda000bf05300 */
[----:B------:R-:W-:Y:S05]  /*ba30*/  @!P0 BRA `(.L_x_324) ;  /* 0x0000000000448947 */ /* 0x000fea0003800000 */
[----:B------:R-:W1:Y:S01]  /*ba40*/  LDC R7, c[0x0][0x41c] ;  /* 0x00010700ff077b82 */ /* 0x000e620000000800 */
[----:B------:R-:W-:Y:S01]  /*ba50*/  ULDC.64 UR6, c[0x0][0x408] ;  /* 0x0001020000067ab9 */ /* 0x000fe20000000a00 */
[----:B-1----:R-:W-:-:S13]  /*ba60*/  ISETP.NE.AND P0, PT, R7, 0x1, PT ;  /* 0x000000010700780c */ /* 0x002fda0003f05270 */
[----:B------:R-:W1:Y:S02]  /*ba70*/  @P0 LDC.64 R2, c[0x0][0x420] ;  /* 0x00010800ff020b82 */ /* 0x000e640000000a00 */
[----:B-1----:R-:W-:-:S04]  /*ba80*/  @P0 IMAD.HI.U32 R6, R8, R2, RZ ;  /* 0x0000000208060227 */ /* 0x002fc800078e00ff */
[----:B------:R-:W-:Y:S01]  /*ba90*/  IMAD.MOV.U32 R2, RZ, RZ, R8 ;  /* 0x000000ffff027224 */ /* 0x000fe200078e0008 */
[----:B------:R-:W-:-:S04]  /*baa0*/  @P0 SHF.R.U32.HI R2, RZ, R3, R6 ;  /* 0x00000003ff020219 */ /* 0x000fc80000011606 */
[--C-:B------:R-:W-:Y:S01]  /*bab0*/  SHF.R.S32.HI R3, RZ, 0x1f, R2.reuse ;  /* 0x0000001fff037819 */ /* 0x100fe20000011402 */
[----:B------:R-:W-:-:S04]  /*bac0*/  IMAD.MOV R11, RZ, RZ, -R2 ;  /* 0x000000ffff0b7224 */ /* 0x000fc800078e0a02 */
[----:B------:R-:W-:Y:S02]  /*bad0*/  IMAD R11, R7, R11, R8 ;  /* 0x0000000b070b7224 */ /* 0x000fe400078e0208 */
[----:B------:R-:W-:Y:S02]  /*bae0*/  IMAD R7, R5, UR6, RZ ;  /* 0x0000000605077c24 */ /* 0x000fe4000f8e02ff */
[----:B------:R-:W-:-:S04]  /*baf0*/  IMAD.WIDE.U32 R2, R0, UR6, R2 ;  /* 0x0000000600027c25 */ /* 0x000fc8000f8e0002 */
[----:B------:R-:W-:Y:S01]  /*bb00*/  IMAD R7, R0, UR7, R7 ;  /* 0x0000000700077c24 */ /* 0x000fe2000f8e0207 */
[----:B------:R-:W-:-:S04]  /*bb10*/  LEA R6, P0, R2, UR4, 0x2 ;  /* 0x0000000402067c11 */ /* 0x000fc8000f8010ff */
[----:B------:R-:W-:-:S04]  /*bb20*/  IADD3 R7, R7, R3, RZ ;  /* 0x0000000307077210 */ /* 0x000fc80007ffe0ff */
[----:B------:R-:W-:-:S06]  /*bb30*/  LEA.HI.X R7, R2, UR5, R7, 0x2, P0 ;  /* 0x0000000502077c11 */ /* 0x000fcc00080f1407 */
[----:B------:R1:W5:Y:S02]  /*bb40*/  LDG.E R7, desc[UR40][R6.64] ;  /* 0x0000002806077981 */ /* 0x000364000c1e1900 */
.L_x_324:
[----:B------:R-:W2:Y:S01]  /*bb50*/  S2R R3, SR_CgaCtaId ;  /* 0x0000000000037919 */ /* 0x000ea20000008800 */
[----:B------:R-:W-:-:S04]  /*bb60*/  MOV R2, 0x400 ;  /* 0x0000040000027802 */ /* 0x000fc80000000f00 */
[----:B--2---:R-:W-:Y:S02]  /*bb70*/  LEA R2, R3, R2, 0x18 ;  /* 0x0000000203027211 */ /* 0x004fe400078ec0ff */
[----:B------:R-:W-:-:S03]  /*bb80*/  SHF.L.U32 R3, R10, 0x1f, RZ ;  /* 0x0000001f0a037819 */ /* 0x000fc600000006ff */
[----:B------:R-:W-:-:S04]  /*bb90*/  IMAD R2, R9, 0x8, R2 ;  /* 0x0000000809027824 */ /* 0x000fc800078e0202 */
[----:B------:R-:W2:Y:S02]  /*bba0*/  SYNCS.PHASECHK.TRANS64.TRYWAIT P0, [R2+URZ+0x22840], R3 ;  /* 0x02284003020075a7 */ /* 0x000ea4000800017f */
[----:B--2---:R-:W-:Y:S05]  /*bbb0*/  @!P0 BRA `(.L_x_325) ;  /* 0x0000002000108947 */ /* 0x004fea0003800000 */
.L_x_378:
[----:B-1----:R-:W1:Y:S02]  /*bbc0*/  S2R R6, SR_TID.X ;  /* 0x0000000000067919 */ /* 0x002e640000002100 */
[----:B-1----:R-:W-:-:S04]  /*bbd0*/  LOP3.LUT R6, R6, 0x7f, RZ, 0xc0, !PT ;  /* 0x0000007f06067812 */ /* 0x002fc800078ec0ff */
[----:B------:R-:W-:-:S13]  /*bbe0*/  ISETP.NE.AND P0, PT, R6, RZ, PT ;  /* 0x000000ff0600720c */ /* 0x000fda0003f05270 */
[----:B------:R-:W-:Y:S05]  /*bbf0*/  @P0 BRA `(.L_x_326) ;  /* 0x00000000001c0947 */ /* 0x000fea0003800000 */
[----:B------:R-:W1:Y:S01]  /*bc00*/  S2R R6, SR_TID.X ;  /* 0x0000000000067919 */ /* 0x000e620000002100 */
[----:B------:R-:W-:-:S04]  /*bc10*/  IMAD.MOV.U32 R13, RZ, RZ, 0x3000 ;  /* 0x00003000ff0d7424 */ /* 0x000fc800078e00ff */
[----:B------:R3:W-:Y:S01]  /*bc20*/  SYNCS.ARRIVE.TRANS64 RZ, [R2+URZ+0x22830], R13 ;  /* 0x0228300d02ff79a7 */ /* 0x0007e2000800003f */
[----:B-1----:R-:W-:-:S04]  /*bc30*/  LOP3.LUT R6, R6, 0x1f, RZ, 0xc0, !PT ;  /* 0x0000001f06067812 */ /* 0x002fc800078ec0ff */
[----:B------:R-:W-:-:S13]  /*bc40*/  ISETP.NE.AND P1, PT, R6, RZ, PT ;  /* 0x000000ff0600720c */ /* 0x000fda0003f25270 */
[----:B---3--:R-:W-:Y:S05]  /*bc50*/  @!P1 BRA `(.L_x_326) ;  /* 0x0000000000049947 */ /* 0x008fea0003800000 */
[----:B------:R-:W-:Y:S01]  /*bc60*/  BPT.TRAP 0x1 ;  /* 0x000000040000795c */ /* 0x000fe20000300000 */
.L_x_326:
[----:B------:R-:W3:Y:S01]  /*bc70*/  LDL R12, [R1+0x8] ;  /* 0x00000800010c7983 */ /* 0x000ee20000100800 */
[----:B------:R-:W-:Y:S01]  /*bc80*/  MOV R6, 0x400 ;  /* 0x0000040000067802 */ /* 0x000fe20000000f00 */
[----:B------:R-:W1:Y:S01]  /*bc90*/  S2R R13, SR_CgaCtaId ;  /* 0x00000000000d7919 */ /* 0x000e620000008800 */
[----:B------:R-:W-:Y:S01]  /*bca0*/  R2UR UR9, R2 ;  /* 0x00000000020972ca */ /* 0x000fe200000e0000 */
[----:B------:R-:W-:Y:S01]  /*bcb0*/  UIADD3 UR4, UP0, UR38, 0x370, URZ ;  /* 0x0000037026047890 */ /* 0x000fe2000ff1e03f */
[----:B------:R-:W-:Y:S02]  /*bcc0*/  R2UR UR12, R4 ;  /* 0x00000000040c72ca */ /* 0x000fe400000e0000 */
[----:B-----5:R-:W-:Y:S01]  /*bcd0*/  R2UR UR13, R7 ;  /* 0x00000000070d72ca */ /* 0x020fe200000e0000 */
[----:B------:R-:W-:Y:S01]  /*bce0*/  UIADD3.X UR5, URZ, UR39, URZ, UP0, !UPT ;  /* 0x000000273f057290 */ /* 0x000fe200087fe43f */
[----:B-1----:R-:W-:-:S05]  /*bcf0*/  LEA R6, R13, R6, 0x18 ;  /* 0x000000060d067211 */ /* 0x002fca00078ec0ff */
[----:B------:R-:W-:-:S05]  /*bd00*/  IMAD R6, R9, 0x3000, R6 ;  /* 0x0000300009067824 */ /* 0x000fca00078e0206 */
[----:B------:R-:W-:Y:S01]  /*bd10*/  R2UR UR8, R6 ;  /* 0x00000000060872ca */ /* 0x000fe200000e0000 */
[----:B------:R-:W-:Y:S01]  /*bd20*/  UIADD3 UR9, UR9, 0x22830, URZ ;  /* 0x0002283009097890 */ /* 0x000fe2000fffe03f */
[----:B------:R-:W-:Y:S01]  /*bd30*/  UMOV UR6, 0x0 ;  /* 0x0000000000067882 */ /* 0x000fe20000000000 */
[----:B------:R-:W-:Y:S01]  /*bd40*/  UMOV UR7, 0x14f00000 ;  /* 0x14f0000000077882 */ /* 0x000fe20000000000 */
[----:B------:R-:W-:-:S09]  /*bd50*/  UMOV UR10, URZ ;  /* 0x0000003f000a7c82 */ /* 0x000fd20008000000 */
[----:B------:R-:W-:Y:S01]  /*bd60*/  UIADD3 UR8, UR8, 0x1c400, URZ ;  /* 0x0001c40008087890 */ /* 0x000fe2000fffe03f */
[----:B---3--:R-:W-:-:S05]  /*bd70*/  IMAD R6, R11, 0x60, R12 ;  /* 0x000000600b067824 */ /* 0x008fca00078e020c */
[----:B------:R-:W-:-:S13]  /*bd80*/  R2UR UR11, R6 ;  /* 0x00000000060b72ca */ /* 0x000fda00000e0000 */
[----:B------:R1:W-:Y:S01]  /*bd90*/  UTMALDG.4D [UR8], [UR4], desc[UR6] ;  /* 0x00000608040075b4 */ /* 0x0003e20008019000 */
[----:B------:R-:W3:Y:S02]  /*bda0*/  SYNCS.PHASECHK.TRANS64.TRYWAIT P1, [R2+URZ+0x22860], R3 ;  /* 0x02286003020075a7 */ /* 0x000ee4000802017f */
[----:B-1-3--:R-:W-:Y:S05]  /*bdb0*/  @!P1 BRA `(.L_x_327) ;  /* 0x0000001c00a49947 */ /* 0x00afea0003800000 */
.L_x_379:
        /* <DEDUP_REMOVED lines=8> */
.L_x_328:
        /* <DEDUP_REMOVED lines=33> */
.L_x_323:
[----:B------:R-:W-:Y:S05]  /*c050*/  BSYNC B1 ;  /* 0x0000000000017941 */ /* 0x000fea0003800000 */
.L_x_322:
[----:B------:R-:W-:Y:S01]  /*c060*/  VIADD R9, R9, 0x1 ;  /* 0x0000000109097836 */ /* 0x000fe20000000000 */
[----:B------:R-:W-:Y:S04]  /*c070*/  BSSY B1, `(.L_x_329) ;  /* 0x0000070000017945 */ /* 0x000fe80003800000 */
[----:B------:R-:W-:-:S04]  /*c080*/  ISETP.NE.AND P0, PT, R9, 0x2, PT ;  /* 0x000000020900780c */ /* 0x000fc80003f05270 */
[----:B------:R-:W-:Y:S02]  /*c090*/  SEL R3, RZ, 0x1, P0 ;  /* 0x00000001ff037807 */ /* 0x000fe40000000000 */
[----:B------:R-:W-:Y:S02]  /*c0a0*/  SEL R12, R9, RZ, P0 ;  /* 0x000000ff090c7207 */ /* 0x000fe40000000000 */
[----:B------:R-:W-:-:S05]  /*c0b0*/  LOP3.LUT R11, R10, R3, RZ, 0x3c, !PT ;  /* 0x000000030a0b7212 */ /* 0x000fca00078e3cff */
[----:B------:R1:W-:Y:S04]  /*c0c0*/  STL [R1+0x4], R11 ;  /* 0x0000040b01007387 */ /* 0x0003e80000100800 */
[----:B------:R1:W-:Y:S01]  /*c0d0*/  STL [R1], R12 ;  /* 0x0000000c01007387 */ /* 0x0003e20000100800 */
[----:B------:R-:W-:Y:S05]  /*c0e0*/  @!P6 BRA `(.L_x_330) ;  /* 0x0000000400a0e947 */ /* 0x000fea0003800000 */
[----:B------:R-:W-:Y:S01]  /*c0f0*/  ULDC.64 UR4, c[0x0][0x3f8] ;  /* 0x0000fe0000047ab9 */ /* 0x000fe20000000a00 */
[----:B------:R-:W-:Y:S01]  /*c100*/  VIADD R9, R8, 0xffffffff ;  /* 0xffffffff08097836 */ /* 0x000fe20000000000 */
[----:B------:R-:W-:-:S04]  /*c110*/  ISETP.NE.U32.AND P0, PT, RZ, UR4, PT ;  /* 0x00000004ff007c0c */ /* 0x000fc8000bf05070 */
[----:B------:R-:W-:-:S13]  /*c120*/  ISETP.NE.AND.EX P0, PT, RZ, UR5, PT, P0 ;  /* 0x00000005ff007c0c */ /* 0x000fda000bf05300 */
[----:B------:R-:W-:Y:S05]  /*c130*/  @!P0 BRA `(.L_x_331) ;  /* 0x0000000000448947 */ /* 0x000fea0003800000 */
[----:B------:R-:W2:Y:S01]  /*c140*/  LDC R6, c[0x0][0x41c] ;  /* 0x00010700ff067b82 */ /* 0x000ea20000000800 */
[----:B------:R-:W-:Y:S02]  /*c150*/  ULDC.64 UR6, c[0x0][0x408] ;  /* 0x0001020000067ab9 */ /* 0x000fe40000000a00 */
[----:B------:R-:W-:-:S04]  /*c160*/  IMAD R7, R5, UR6, RZ ;  /* 0x0000000605077c24 */ /* 0x000fc8000f8e02ff */
[----:B------:R-:W-:Y:S01]  /*c170*/  IMAD R7, R0, UR7, R7 ;  /* 0x0000000700077c24 */ /* 0x000fe2000f8e0207 */
[----:B--2---:R-:W-:-:S13]  /*c180*/  ISETP.NE.AND P0, PT, R6, 0x1, PT ;  /* 0x000000010600780c */ /* 0x004fda0003f05270 */
[----:B------:R-:W2:Y:S02]  /*c190*/  @P0 LDC.64 R2, c[0x0][0x420] ;  /* 0x00010800ff020b82 */ /* 0x000ea40000000a00 */
[----:B--2---:R-:W-:-:S04]  /*c1a0*/  @P0 IMAD.HI.U32 R10, R9, R2, RZ ;  /* 0x00000002090a0227 */ /* 0x004fc800078e00ff */
[----:B------:R-:W-:Y:S01]  /*c1b0*/  IMAD.MOV.U32 R2, RZ, RZ, R9 ;  /* 0x000000ffff027224 */ /* 0x000fe200078e0009 */
[----:B------:R-:W-:-:S05]  /*c1c0*/  @P0 SHF.R.U32.HI R2, RZ, R3, R10 ;  /* 0x00000003ff020219 */ /* 0x000fca000001160a */
[----:B------:R-:W-:-:S04]  /*c1d0*/  IMAD.MOV R3, RZ, RZ, -R2 ;  /* 0x000000ffff037224 */ /* 0x000fc800078e0a02 */
[----:B------:R-:W-:Y:S01]  /*c1e0*/  IMAD R9, R6, R3, R9 ;  /* 0x0000000306097224 */ /* 0x000fe200078e0209 */
[----:B------:R-:W-:-:S03]  /*c1f0*/  SHF.R.S32.HI R3, RZ, 0x1f, R2 ;  /* 0x0000001fff037819 */ /* 0x000fc60000011402 */
[----:B------:R-:W-:-:S04]  /*c200*/  IMAD.WIDE.U32 R2, R0, UR6, R2 ;  /* 0x0000000600027c25 */ /* 0x000fc8000f8e0002 */
[----:B------:R-:W-:Y:S01]  /*c210*/  IMAD.IADD R7, R7, 0x1, R3 ;  /* 0x0000000107077824 */ /* 0x000fe200078e0203 */
[----:B------:R-:W-:-:S04]  /*c220*/  LEA R6, P0, R2, UR4, 0x2 ;  /* 0x0000000402067c11 */ /* 0x000fc8000f8010ff */
[----:B------:R-:W-:-:S06]  /*c230*/  LEA.HI.X R7, R2, UR5, R7, 0x2, P0 ;  /* 0x0000000502077c11 */ /* 0x000fcc00080f1407 */
[----:B------:R2:W5:Y:S03]  /*c240*/  LDG.E R7, desc[UR40][R6.64] ;  /* 0x0000002806077981 */ /* 0x000566000c1e1900 */
.L_x_331:
[----:B------:R-:W3:Y:S01]  /*c250*/  S2R R3, SR_CgaCtaId ;  /* 0x0000000000037919 */ /* 0x000ee20000008800 */
[----:B------:R-:W-:-:S04]  /*c260*/  MOV R2, 0x400 ;  /* 0x0000040000027802 */ /* 0x000fc80000000f00 */
[----:B---3--:R-:W-:Y:S02]  /*c270*/  LEA R2, R3, R2, 0x18 ;  /* 0x0000000203027211 */ /* 0x008fe400078ec0ff */
[----:B------:R-:W-:-:S03]  /*c280*/  SHF.L.U32 R3, R11, 0x1f, RZ ;  /* 0x0000001f0b037819 */ /* 0x000fc600000006ff */
[----:B------:R-:W-:-:S04]  /*c290*/  IMAD R2, R12, 0x8, R2 ;  /* 0x000000080c027824 */ /* 0x000fc800078e0202 */
[----:B------:R-:W3:Y:S02]  /*c2a0*/  SYNCS.PHASECHK.TRANS64.TRYWAIT P0, [R2+URZ+0x22840], R3 ;  /* 0x02284003020075a7 */ /* 0x000ee4000800017f */
[----:B---3--:R-:W-:Y:S05]  /*c2b0*/  @!P0 BRA `(.L_x_332) ;  /* 0x0000001800788947 */ /* 0x008fea0003800000 */
.L_x_380:
[----:B--2---:R-:W2:Y:S02]  /*c2c0*/  S2R R6, SR_TID.X ;  /* 0x0000000000067919 */ /* 0x004ea40000002100 */
[----:B--2---:R-:W-:-:S04]  /*c2d0*/  LOP3.LUT R6, R6, 0x7f, RZ, 0xc0, !PT ;  /* 0x0000007f06067812 */ /* 0x004fc800078ec0ff */
[----:B------:R-:W-:-:S13]  /*c2e0*/  ISETP.NE.AND P0, PT, R6, RZ, PT ;  /* 0x000000ff0600720c */ /* 0x000fda0003f05270 */
[----:B------:R-:W-:Y:S05]  /*c2f0*/  @P0 BRA `(.L_x_333) ;  /* 0x00000000001c0947 */ /* 0x000fea0003800000 */
[----:B------:R-:W2:Y:S01]  /*c300*/  S2R R6, SR_TID.X ;  /* 0x0000000000067919 */ /* 0x000ea20000002100 */
[----:B-1----:R-:W-:-:S04]  /*c310*/  IMAD.MOV.U32 R11, RZ, RZ, 0x3000 ;  /* 0x00003000ff0b7424 */ /* 0x002fc800078e00ff */
[----:B------:R4:W-:Y:S01]  /*c320*/  SYNCS.ARRIVE.TRANS64 RZ, [R2+URZ+0x22830], R11 ;  /* 0x0228300b02ff79a7 */ /* 0x0009e2000800003f */
[----:B--2---:R-:W-:-:S04]  /*c330*/  LOP3.LUT R6, R6, 0x1f, RZ, 0xc0, !PT ;  /* 0x0000001f06067812 */ /* 0x004fc800078ec0ff */
[----:B------:R-:W-:-:S13]  /*c340*/  ISETP.NE.AND P1, PT, R6, RZ, PT ;  /* 0x000000ff0600720c */ /* 0x000fda0003f25270 */
[----:B----4-:R-:W-:Y:S05]  /*c350*/  @!P1 BRA `(.L_x_333) ;  /* 0x0000000000049947 */ /* 0x010fea0003800000 */
[----:B------:R-:W-:Y:S01]  /*c360*/  BPT.TRAP 0x1 ;  /* 0x000000040000795c */ /* 0x000fe20000300000 */
.L_x_333:
[----:B------:R-:W2:Y:S01]  /*c370*/  LDL R6, [R1] ;  /* 0x0000000001067983 */ /* 0x000ea20000100800 */
[----:B-1----:R-:W-:-:S03]  /*c380*/  MOV R11, 0x400 ;  /* 0x00000400000b7802 */ /* 0x002fc60000000f00 */
[----:B------:R-:W4:Y:S01]  /*c390*/  LDL R10, [R1+0x8] ;  /* 0x00000800010a7983 */ /* 0x000f220000100800 */
[----:B------:R-:W1:Y:S01]  /*c3a0*/  S2R R12, SR_CgaCtaId ;  /* 0x00000000000c7919 */ /* 0x000e620000008800 */
[----:B------:R-:W-:Y:S01]  /*c3b0*/  R2UR UR9, R2 ;  /* 0x00000000020972ca */ /* 0x000fe200000e0000 */
[----:B------:R-:W-:Y:S01]  /*c3c0*/  UIADD3 UR4, UP0, UR38, 0x370, URZ ;  /* 0x0000037026047890 */ /* 0x000fe2000ff1e03f */
[----:B------:R-:W-:Y:S02]  /*c3d0*/  R2UR UR12, R4 ;  /* 0x00000000040c72ca */ /* 0x000fe400000e0000 */
[----:B-----5:R-:W-:Y:S01]  /*c3e0*/  R2UR UR13, R7 ;  /* 0x00000000070d72ca */ /* 0x020fe200000e0000 */
[----:B------:R-:W-:Y:S01]  /*c3f0*/  UIADD3.X UR5, URZ, UR39, URZ, UP0, !UPT ;  /* 0x000000273f057290 */ /* 0x000fe200087fe43f */
[----:B-1----:R-:W-:-:S07]  /*c400*/  LEA R11, R12, R11, 0x18 ;  /* 0x0000000b0c0b7211 */ /* 0x002fce00078ec0ff */
[----:B------:R-:W-:Y:S01]  /*c410*/  UIADD3 UR9, UR9, 0x22830, URZ ;  /* 0x0002283009097890 */ /* 0x000fe2000fffe03f */
[----:B------:R-:W-:Y:S01]  /*c420*/  UMOV UR6, 0x0 ;  /* 0x0000000000067882 */ /* 0x000fe20000000000 */
[----:B------:R-:W-:Y:S01]  /*c430*/  UMOV UR7, 0x14f00000 ;  /* 0x14f0000000077882 */ /* 0x000fe20000000000 */
[----:B------:R-:W-:Y:S01]  /*c440*/  UMOV UR10, URZ ;  /* 0x0000003f000a7c82 */ /* 0x000fe20008000000 */
[----:B--2---:R-:W-:-:S05]  /*c450*/  IMAD R6, R6, 0x3000, R11 ;  /* 0x0000300006067824 */ /* 0x004fca00078e020b */
[----:B------:R-:W-:Y:S01]  /*c460*/  R2UR UR8, R6 ;  /* 0x00000000060872ca */ /* 0x000fe200000e0000 */
[----:B----4-:R-:W-:-:S05]  /*c470*/  IMAD R9, R9, 0x60, R10 ;  /* 0x0000006009097824 */ /* 0x010fca00078e020a */
[----:B------:R-:W-:-:S07]  /*c480*/  R2UR UR11, R9 ;  /* 0x00000000090b72ca */ /* 0x000fce00000e0000 */
[----:B------:R-:W-:-:S09]  /*c490*/  UIADD3 UR8, UR8, 0x1c400, URZ ;  /* 0x0001c40008087890 */ /* 0x000fd2000fffe03f */
[----:B------:R1:W-:Y:S01]  /*c4a0*/  UTMALDG.4D [UR8], [UR4], desc[UR6] ;  /* 0x00000608040075b4 */ /* 0x0003e20008019000 */
[----:B------:R-:W2:Y:S02]  /*c4b0*/  SYNCS.PHASECHK.TRANS64.TRYWAIT P1, [R2+URZ+0x22860], R3 ;  /* 0x02286003020075a7 */ /* 0x000ea4000802017f */
[----:B-12---:R-:W-:Y:S05]  /*c4c0*/  @!P1 BRA `(.L_x_334) ;  /* 0x0000001800089947 */ /* 0x006fea0003800000 */
.L_x_381:
[----:B------:R-:W-:Y:S05]  /*c4d0*/  @P0 BRA `(.L_x_335) ;  /* 0x00000000001c0947 */ /* 0x000fea0003800000 */
[----:B------:R-:W2:Y:S01]  /*c4e0*/  S2R R6, SR_TID.X ;  /* 0x0000000000067919 */ /* 0x000ea20000002100 */
[----:B-1-3--:R-:W-:-:S04]  /*c4f0*/  IMAD.MOV.U32 R3, RZ, RZ, 0xc000 ;  /* 0x0000c000ff037424 */ /* 0x00afc800078e00ff */
[----:B------:R4:W-:Y:S01]  /*c500*/  SYNCS.ARRIVE.TRANS64 RZ, [R2+URZ+0x22850], R3 ;  /* 0x0228500302ff79a7 */ /* 0x0009e2000800003f */
[----:B--2---:R-:W-:-:S04]  /*c510*/  LOP3.LUT R6, R6, 0x1f, RZ, 0xc0, !PT ;  /* 0x0000001f06067812 */ /* 0x004fc800078ec0ff */
[----:B------:R-:W-:-:S13]  /*c520*/  ISETP.NE.AND P1, PT, R6, RZ, PT ;  /* 0x000000ff0600720c */ /* 0x000fda0003f25270 */
[----:B----4-:R-:W-:Y:S05]  /*c530*/  @!P1 BRA `(.L_x_335) ;  /* 0x0000000000049947 */ /* 0x010fea0003800000 */
[----:B------:R-:W-:Y:S01]  /*c540*/  BPT.TRAP 0x1 ;  /* 0x000000040000795c */ /* 0x000fe20000300000 */
.L_x_335:
[----:B-1-3--:R-:W2:Y:S01]  /*c550*/  LDL R3, [R1] ;  /* 0x0000000001037983 */ /* 0x00aea20000100800 */
[----:B------:R-:W-:Y:S01]  /*c560*/  MOV R6, 0x400 ;  /* 0x0000040000067802 */ /* 0x000fe20000000f00 */
        /* <DEDUP_REMOVED lines=13> */
[----:B--2---:R-:W-:-:S05]  /*c640*/  IMAD R2, R3, 0xc000, R6 ;  /* 0x0000c00003027824 */ /* 0x004fca00078e0206 */
        /* <DEDUP_REMOVED lines=18> */
.L_x_330:
[----:B------:R-:W-:Y:S05]  /*c770*/  BSYNC B1 ;  /* 0x0000000000017941 */ /* 0x000fea0003800000 */
.L_x_329:
[C---:B------:R-:W-:Y:S01]  /*c780*/  ISETP.GT.AND P0, PT, R8.reuse, 0x1, PT ;  /* 0x000000010800780c */ /* 0x040fe20003f04270 */
[----:B------:R-:W-:-:S04]  /*c790*/  VIADD R2, R8, 0xfffffffe ;  /* 0xfffffffe08027836 */ /* 0x000fc80000000000 */
[----:B------:R-:W-:-:S08]  /*c7a0*/  IMAD.MOV.U32 R8, RZ, RZ, R2 ;  /* 0x000000ffff087224 */ /* 0x000fd000078e0002 */
[----:B------:R-:W-:Y:S05]  /*c7b0*/  @P0 BRA `(.L_x_336) ;  /* 0xfffffff000640947 */ /* 0x000fea000383ffff */
.L_x_312:
[----:B------:R-:W-:Y:S05]  /*c7c0*/  BSYNC B0 ;  /* 0x0000000000007941 */ /* 0x000fea0003800000 */
.L_x_311:
[----:B------:R-:W2:Y:S01]  /*c7d0*/  LDL.LU R3, [R1] ;  /* 0x0000000001037983 */ /* 0x000ea20000300800 */
[----:B------:R-:W-:Y:S01]  /*c7e0*/  BSSY B0, `(.L_x_337) ;  /* 0x0000016000007945 */ /* 0x000fe20003800000 */
[----:B------:R-:W3:Y:S02]  /*c7f0*/  S2R R2, SR_TID.X ;  /* 0x0000000000027919 */ /* 0x000ee40000002100 */
[----:B---3--:R-:W-:-:S04]  /*c800*/  LOP3.LUT R2, R2, 0x1f, RZ, 0xc0, !PT ;  /* 0x0000001f02027812 */ /* 0x008fc800078ec0ff */
[----:B------:R-:W-:Y:S02]  /*c810*/  ISETP.NE.AND P1, PT, R2, RZ, PT ;  /* 0x000000ff0200720c */ /* 0x000fe40003f25270 */
[----:B--2---:R-:W-:-:S04]  /*c820*/  IADD3 R0, R3, 0x1, RZ ;  /* 0x0000000103007810 */ /* 0x004fc80007ffe0ff */
[----:B------:R-:W-:-:S04]  /*c830*/  ISETP.NE.AND P0, PT, R0, 0x2, PT ;  /* 0x000000020000780c */ /* 0x000fc80003f05270 */
[----:B------:R-:W-:Y:S02]  /*c840*/  SEL R2, R0, RZ, P0 ;  /* 0x000000ff00027207 */ /* 0x000fe40000000000 */
[----:B------:R-:W-:-:S03]  /*c850*/  SEL R0, RZ, 0x1, P0 ;  /* 0x00000001ff007807 */ /* 0x000fc60000000000 */
[----:B------:R2:W-:Y:S01]  /*c860*/  STL [R1], R2 ;  /* 0x0000000201007387 */ /* 0x0005e20000100800 */
[----:B------:R-:W-:Y:S05]  /*c870*/  @P1 BRA `(.L_x_338) ;  /* 0x0000000000301947 */ /* 0x000fea0003800000 */
[----:B------:R-:W3:Y:S01]  /*c880*/  S2R R7, SR_LANEID ;  /* 0x0000000000077919 */ /* 0x000ee20000000000 */
[----:B------:R-:W-:Y:S01]  /*c890*/  VOTEU.ANY UR4, UPT, PT ;  /* 0x0000000000047886 */ /* 0x000fe200038e0100 */
[----:B--2---:R-:W2:Y:S01]  /*c8a0*/  LDC.64 R2, c[0x0][0xc38] ;  /* 0x00030e00ff027b82 */ /* 0x004ea20000000a00 */
[----:B------:R-:W3:Y:S08]  /*c8b0*/  FLO.U32 R4, UR4 ;  /* 0x0000000400047d00 */ /* 0x000ef000080e0000 */
[----:B------:R-:W2:Y:S01]  /*c8c0*/  POPC R5, UR4 ;  /* 0x0000000400057d09 */ /* 0x000ea20008000000 */
[----:B---3--:R-:W-:-:S13]  /*c8d0*/  ISETP.EQ.U32.AND P0, PT, R4, R7, PT ;  /* 0x000000070400720c */ /* 0x008fda0003f02070 */
[----:B--2---:R-:W2:Y:S01]  /*c8e0*/  @P0 ATOMG.E.ADD.STRONG.GPU PT, R3, desc[UR40][R2.64], R5 ;  /* 0x00000005020309a8 */ /* 0x004ea200081ee1e8 */
[----:B------:R-:W3:Y:S02]  /*c8f0*/  S2R R6, SR_LTMASK ;  /* 0x0000000000067919 */ /* 0x000ee40000003900 */
[----:B---3--:R-:W-:-:S04]  /*c900*/  LOP3.LUT R6, R6, UR4, RZ, 0xc0, !PT ;  /* 0x0000000406067c12 */ /* 0x008fc8000f8ec0ff */
[----:B------:R-:W3:Y:S01]  /*c910*/  POPC R7, R6 ;  /* 0x0000000600077309 */ /* 0x000ee20000000000 */
[----:B--2---:R-:W3:Y:S02]  /*c920*/  SHFL.IDX PT, R4, R3, R4, 0x1f ;  /* 0x00001f0403047589 */ /* 0x004ee400000e0000 */
[----:B---3--:R-:W-:-:S07]  /*c930*/  IADD3 R16, R4, UR37, R7 ;  /* 0x0000002504107c10 */ /* 0x008fce000fffe007 */
.L_x_338:
[----:B------:R-:W-:Y:S05]  /*c940*/  BSYNC B0 ;  /* 0x0000000000007941 */ /* 0x000fea0003800000 */
.L_x_337:
[----:B--2---:R-:W2:Y:S02]  /*c950*/  LDL.LU R2, [R1+0x4] ;  /* 0x0000040001027983 */ /* 0x004ea40000300800 */
[----:B--2---:R-:W-:-:S05]  /*c960*/  LOP3.LUT R2, R2, R0, RZ, 0x3c, !PT ;  /* 0x0000000002027212 */ /* 0x004fca00078e3cff */
[----:B------:R2:W-:Y:S02]  /*c970*/  STL [R1+0x4], R2 ;  /* 0x0000040201007387 */ /* 0x0005e40000100800 */
.L_x_294:
[----:B------:R-:W-:Y:S05]  /*c980*/  BSYNC B6 ;  /* 0x0000000000067941 */ /* 0x000fea0003800000 */
.L_x_292:
[----:B------:R-:W-:-:S03]  /*c990*/  UMOV UR4, 0xffffffff ;  /* 0xffffffff00047882 */ /* 0x000fc60000000000 */
[----:B------:R-:W-:Y:S05]  /*c9a0*/  BRA.DIV UR4, `(.L_x_339) ;  /* 0x0000001204e47947 */ /* 0x000fea000b800000 */
[----:B------:R3:W4:Y:S04]  /*c9b0*/  SHFL.IDX PT, R4, R16, RZ, 0x1f ;  /* 0x00001fff10047589 */ /* 0x00072800000e0000 */
[----:B------:R3:W0:Y:S02]  /*c9c0*/  SHFL.IDX PT, R5, R16, 0x1, 0x1f ;  /* 0x00201f0010057f89 */ /* 0x00062400000e0000 */
.L_x_385:
[----:B0-----:R-:W0:Y:S01]  /*c9d0*/  S2R R0, SR_TID.X ;  /* 0x0000000000007919 */ /* 0x001e220000002100 */
[----:B------:R-:W-:Y:S01]  /*c9e0*/  ULDC UR4, c[0x0][0xc14] ;  /* 0x0003050000047ab9 */ /* 0x000fe20000000800 */
[----:B------:R-:W-:Y:S01]  /*c9f0*/  BSSY B0, `(.L_x_340) ;  /* 0x000000b000007945 */ /* 0x000fe20003800000 */
[----:B------:R-:W-:Y:S01]  /*ca00*/  IMAD.MOV.U32 R3, RZ, RZ, RZ ;  /* 0x000000ffff037224 */ /* 0x000fe200078e00ff */
[----:B0-----:R-:W-:Y:S01]  /*ca10*/  LOP3.LUT R8, R0, 0x1f, RZ, 0xc0, !PT ;  /* 0x0000001f00087812 */ /* 0x001fe200078ec0ff */
[----:B------:R-:W-:-:S03]  /*ca20*/  IMAD.U32 R0, RZ, RZ, UR4 ;  /* 0x00000004ff007e24 */ /* 0x000fc6000f8e00ff */
[C---:B------:R-:W-:Y:S01]  /*ca30*/  ISETP.NE.AND P0, PT, R8.reuse, 0x1f, PT ;  /* 0x0000001f0800780c */ /* 0x040fe20003f05270 */
[----:B------:R-:W-:-:S05]  /*ca40*/  IMAD.IADD R7, R8, 0x1, R19 ;  /* 0x0000000108077824 */ /* 0x000fca00078e0213 */
[----:B------:R-:W-:-:S13]  /*ca50*/  ISETP.GE.OR P0, PT, R7, R0, !P0 ;  /* 0x000000000700720c */ /* 0x000fda0004706670 */
[----:B------:R-:W-:Y:S05]  /*ca60*/  @P0 BRA `(.L_x_341) ;  /* 0x00000000000c0947 */ /* 0x000fea0003800000 */
[----:B--2---:R-:W0:Y:S02]  /*ca70*/  LDC.64 R2, c[0x0][0xc58] ;  /* 0x00031600ff027b82 */ /* 0x004e240000000a00 */
[----:B0-----:R-:W-:-:S06]  /*ca80*/  IMAD.WIDE R2, R7, 0x4, R2 ;  /* 0x0000000407027825 */ /* 0x001fcc00078e0202 */
[----:B------:R0:W5:Y:S02]  /*ca90*/  LDG.E R3, desc[UR40][R2.64] ;  /* 0x0000002802037981 */ /* 0x000164000c1e1900 */
.L_x_341:
[----:B------:R-:W-:Y:S05]  /*caa0*/  BSYNC B0 ;  /* 0x0000000000007941 */ /* 0x000fea0003800000 */
.L_x_340:
[----:B------:R-:W-:-:S03]  /*cab0*/  UMOV UR4, 0xffffffff ;  /* 0xffffffff00047882 */ /* 0x000fc60000000000 */
[----:B------:R-:W-:Y:S05]  /*cac0*/  BRA.DIV UR4, `(.L_x_342) ;  /* 0x0000001204e87947 */ /* 0x000fea000b800000 */
[----:B-----5:R-:W0:Y:S01]  /*cad0*/  SHFL.UP PT, R14, R3, 0x1, RZ ;  /* 0x04200000030e7989 */ /* 0x020e2200000e00ff */
[C---:B------:R-:W-:Y:S02]  /*cae0*/  ISETP.NE.AND P0, PT, R8.reuse, RZ, PT ;  /* 0x000000ff0800720c */ /* 0x040fe40003f05270 */
[----:B------:R-:W-:Y:S02]  /*caf0*/  ISETP.GE.U32.AND P1, PT, R8, 0x2, PT ;  /* 0x000000020800780c */ /* 0x000fe40003f26070 */
[----:B0-----:R-:W-:Y:S02]  /*cb00*/  SEL R14, R14, RZ, P0 ;  /* 0x000000ff0e0e7207 */ /* 0x001fe40000000000 */
[----:B------:R-:W-:-:S03]  /*cb10*/  ISETP.GE.U32.AND P0, PT, R8, 0x4, PT ;  /* 0x000000040800780c */ /* 0x000fc60003f06070 */
[----:B------:R-:W-:-:S05]  /*cb20*/  IMAD.IADD R13, R3, 0x1, R14 ;  /* 0x00000001030d7824 */ /* 0x000fca00078e020e */
[----:B------:R-:W2:Y:S02]  /*cb30*/  SHFL.UP PT, R14, R13, 0x2, RZ ;  /* 0x044000000d0e7989 */ /* 0x000ea400000e00ff */
[----:B--2---:R-:W-:Y:S02]  /*cb40*/  SEL R2, R14, RZ, P1 ;  /* 0x000000ff0e027207 */ /* 0x004fe40000800000 */
        /* <DEDUP_REMOVED lines=12> */
[----:B------:R0:W2:Y:S02]  /*cc10*/  SHFL.IDX PT, R14, R2, 0x1f, 0x1f ;  /* 0x03e01f00020e7f89 */ /* 0x0000a400000e0000 */
.L_x_393:
[----:B------:R-:W-:Y:S02]  /*cc20*/  ULDC UR4, c[0x0][0xc10] ;  /* 0x0003040000047ab9 */ /* 0x000fe40000000800 */
[----:B---3--:R-:W-:-:S04]  /*cc30*/  IMAD.U32 R16, RZ, RZ, UR4 ;  /* 0x00000004ff107e24 */ /* 0x008fc8000f8e00ff */
[----:B--2---:R-:W-:-:S04]  /*cc40*/  IMAD R6, R14, R16, RZ ;  /* 0x000000100e067224 */ /* 0x004fc800078e02ff */
[----:B------:R-:W-:-:S05]  /*cc50*/  IMAD.IADD R5, R5, 0x1, R6 ;  /* 0x0000000105057824 */ /* 0x000fca00078e0206 */
[----:B----4-:R-:W-:-:S13]  /*cc60*/  ISETP.GT.AND P0, PT, R5, R4, PT ;  /* 0x000000040500720c */ /* 0x010fda0003f04270 */
[----:B------:R-:W-:Y:S05]  /*cc70*/  @P0 BRA `(.L_x_343) ;  /* 0x0000000000b40947 */ /* 0x000fea0003800000 */
[----:B------:R-:W2:Y:S02]  /*cc80*/  LDC R0, c[0x0][0xc14] ;  /* 0x00030500ff007b82 */ /* 0x000ea40000000800 */
.L_x_348:
[----:B------:R-:W-:-:S05]  /*cc90*/  VIADD R19, R19, 0x1f ;  /* 0x0000001f13137836 */ /* 0x000fca0000000000 */
[----:B--2---:R-:W-:-:S13]  /*cca0*/  ISETP.GE.AND P0, PT, R19, R0, PT ;  /* 0x000000001300720c */ /* 0x004fda0003f06270 */
[----:B------:R-:W-:Y:S05]  /*ccb0*/  @P0 BRA `(.L_x_344) ;  /* 0x00000004005c0947 */ /* 0x000fea0003800000 */
[----:B0-----:R-:W0:Y:S01]  /*ccc0*/  S2R R2, SR_TID.X ;  /* 0x0000000000027919 */ /* 0x001e220000002100 */
[----:B------:R-:W-:Y:S01]  /*ccd0*/  BSSY B0, `(.L_x_345) ;  /* 0x000000a000007945 */ /* 0x000fe20003800000 */
[----:B------:R-:W-:Y:S01]  /*cce0*/  IMAD.MOV.U32 R3, RZ, RZ, RZ ;  /* 0x000000ffff037224 */ /* 0x000fe200078e00ff */
[----:B0-----:R-:W-:-:S04]  /*ccf0*/  LOP3.LUT R8, R2, 0x1f, RZ, 0xc0, !PT ;  /* 0x0000001f02087812 */ /* 0x001fc800078ec0ff */
[C---:B------:R-:W-:Y:S01]  /*cd00*/  ISETP.NE.AND P1, PT, R8.reuse, 0x1f, PT ;  /* 0x0000001f0800780c */ /* 0x040fe20003f25270 */
[----:B------:R-:W-:-:S05]  /*cd10*/  IMAD.IADD R7, R8, 0x1, R19 ;  /* 0x0000000108077824 */ /* 0x000fca00078e0213 */
[----:B------:R-:W-:-:S13]  /*cd20*/  ISETP.GE.OR P0, PT, R7, R0, !P1 ;  /* 0x000000000700720c */ /* 0x000fda0004f06670 */
[----:B------:R-:W-:Y:S05]  /*cd30*/  @P0 BRA `(.L_x_346) ;  /* 0x00000000000c0947 */ /* 0x000fea0003800000 */
[----:B------:R-:W0:Y:S02]  /*cd40*/  LDC.64 R2, c[0x0][0xc58] ;  /* 0x00031600ff027b82 */ /* 0x000e240000000a00 */
[----:B0-----:R-:W-:-:S06]  /*cd50*/  IMAD.WIDE R2, R7, 0x4, R2 ;  /* 0x0000000407027825 */ /* 0x001fcc00078e0202 */
[----:B------:R0:W5:Y:S02]  /*cd60*/  LDG.E R3, desc[UR40][R2.64] ;  /* 0x0000002802037981 */ /* 0x000164000c1e1900 */
.L_x_346:
[----:B------:R-:W-:Y:S05]  /*cd70*/  BSYNC B0 ;  /* 0x0000000000007941 */ /* 0x000fea0003800000 */
.L_x_345:
[----:B------:R-:W-:-:S03]  /*cd80*/  UMOV UR4, 0xffffffff ;  /* 0xffffffff00047882 */ /* 0x000fc60000000000 */
[----:B------:R-:W-:Y:S05]  /*cd90*/  BRA.DIV UR4, `(.L_x_347) ;  /* 0x0000001604047947 */ /* 0x000fea000b800000 */
[----:B-----5:R-:W2:Y:S01]  /*cda0*/  SHFL.UP PT, R14, R3, 0x1, RZ ;  /* 0x04200000030e7989 */ /* 0x020ea200000e00ff */
[C---:B------:R-:W-:Y:S02]  /*cdb0*/  ISETP.NE.AND P0, PT, R8.reuse, RZ, PT ;  /* 0x000000ff0800720c */ /* 0x040fe40003f05270 */
[----:B------:R-:W-:Y:S02]  /*cdc0*/  ISETP.GE.U32.AND P1, PT, R8, 0x2, PT ;  /* 0x000000020800780c */ /* 0x000fe40003f26070 */
[----:B--2---:R-:W-:Y:S02]  /*cdd0*/  SEL R14, R14, RZ, P0 ;  /* 0x000000ff0e0e7207 */ /* 0x004fe40000000000 */
[----:B------:R-:W-:Y:S02]  /*cde0*/  ISETP.GE.U32.AND P0, PT, R8, 0x4, PT ;  /* 0x000000040800780c */ /* 0x000fe40003f06070 */
[----:B------:R-:W-:-:S05]  /*cdf0*/  IADD3 R13, R3, R14, RZ ;  /* 0x0000000e030d7210 */ /* 0x000fca0007ffe0ff */
        /* <DEDUP_REMOVED lines=15> */
.L_x_401:
[----:B------:R-:W-:Y:S02]  /*cef0*/  ULDC UR4, c[0x0][0xc10] ;  /* 0x0003040000047ab9 */ /* 0x000fe40000000800 */
[----:B------:R-:W-:-:S04]  /*cf00*/  IMAD.U32 R16, RZ, RZ, UR4 ;  /* 0x00000004ff107e24 */ /* 0x000fc8000f8e00ff */
[----:B--2---:R-:W-:-:S04]  /*cf10*/  IMAD R6, R14, R16, RZ ;  /* 0x000000100e067224 */ /* 0x004fc800078e02ff */
[----:B------:R-:W-:-:S05]  /*cf20*/  IMAD.IADD R5, R6, 0x1, R5 ;  /* 0x0000000106057824 */ /* 0x000fca00078e0205 */
[----:B------:R-:W-:-:S13]  /*cf30*/  ISETP.GT.AND P0, PT, R5, R4, PT ;  /* 0x000000040500720c */ /* 0x000fda0003f04270 */
[----:B------:R-:W-:Y:S05]  /*cf40*/  @!P0 BRA `(.L_x_348) ;  /* 0xfffffffc00508947 */ /* 0x000fea000383ffff */
.L_x_343:
[----:B------:R-:W-:Y:S01]  /*cf50*/  IMAD.IADD R6, R5, 0x1, -R6 ;  /* 0x0000000105067824 */ /* 0x000fe200078e0a06 */
[----:B------:R-:W-:-:S03]  /*cf60*/  UMOV UR4, 0xffffffff ;  /* 0xffffffff00047882 */ /* 0x000fc60000000000 */
[----:B------:R-:W-:-:S05]  /*cf70*/  IMAD R5, R2, R16, R6 ;  /* 0x0000001002057224 */ /* 0x000fca00078e0206 */
[----:B------:R-:W-:Y:S01]  /*cf80*/  ISETP.GT.AND P6, PT, R5, R4, PT ;  /* 0x000000040500720c */ /* 0x000fe20003fc4270 */
[----:B------:R-:W-:-:S12]  /*cf90*/  BRA.DIV UR4, `(.L_x_349) ;  /* 0x0000001604547947 */ /* 0x000fd8000b800000 */
[----:B------:R-:W-:-:S04]  /*cfa0*/  VOTE.ANY R7, PT, !P6 ;  /* 0x0000000000077806 */ /* 0x000fc800070e0100 */
[----:B------:R-:W2:Y:S02]  /*cfb0*/  POPC R5, R7 ;  /* 0x0000000700057309 */ /* 0x000ea40000000000 */
[----:B--2---:R2:W3:Y:S02]  /*cfc0*/  SHFL.IDX PT, R17, R3, R5, 0x1f ;  /* 0x00001f0503117589 */ /* 0x0044e400000e0000 */
.L_x_405:
[----:B------:R-:W-:Y:S01]  /*cfd0*/  ISETP.NE.AND P0, PT, R7, RZ, PT ;  /* 0x000000ff0700720c */ /* 0x000fe20003f05270 */
[----:B------:R-:W-:-:S12]  /*cfe0*/  IMAD.MOV.U32 R14, RZ, RZ, RZ ;  /* 0x000000ffff0e7224 */ /* 0x000fd800078e00ff */
[----:B------:R-:W-:Y:S05]  /*cff0*/  @!P0 BRA `(.L_x_350) ;  /* 0x0000000000108947 */ /* 0x000fea0003800000 */
[----:B------:R-:W-:Y:S01]  /*d000*/  UMOV UR4, 0xffffffff ;  /* 0xffffffff00047882 */ /* 0x000fe20000000000 */
[----:B-1----:R-:W-:Y:S02]  /*d010*/  VIADD R12, R5, 0xffffffff ;  /* 0xffffffff050c7836 */ /* 0x002fe40000000000 */
[----:B------:R-:W-:Y:S05]  /*d020*/  BRA.DIV UR4, `(.L_x_351) ;  /* 0x0000001604787947 */ /* 0x000fea000b800000 */
[----:B------:R4:W1:Y:S02]  /*d030*/  SHFL.IDX PT, R14, R2, R12, 0x1f ;  /* 0x00001f0c020e7589 */ /* 0x00086400000e0000 */
.L_x_350:
[----:B---3--:R-:W-:Y:S01]  /*d040*/  IABS R7, R17 ;  /* 0x0000001100077213 */ /* 0x008fe20000000000 */
[----:B-1----:R-:W-:Y:S02]  /*d050*/  IMAD R16, R14, R16, R6 ;  /* 0x000000100e107224 */ /* 0x002fe400078e0206 */
[----:B------:R-:W-:Y:S01]  /*d060*/  IMAD.IADD R19, R5, 0x1, R19 ;  /* 0x0000000105137824 */ /* 0x000fe200078e0213 */
[----:B------:R-:W1:Y:S08]  /*d070*/  I2F.RP R8, R7 ;  /* 0x0000000700087306 */ /* 0x000e700000209400 */
[----:B-1----:R-:W2:Y:S02]  /*d080*/  MUFU.RCP R8, R8 ;  /* 0x0000000800087308 */ /* 0x002ea40000001000 */
[----:B--2---:R-:W-:-:S06]  /*d090*/  VIADD R3, R8, 0xffffffe ;  /* 0x0ffffffe08037836 */ /* 0x004fcc0000000000 */
[----:B------:R-:W0:Y:S02]  /*d0a0*/  F2I.FTZ.U32.TRUNC.NTZ R3, R3 ;  /* 0x0000000300037305 */ /* 0x000e24000021f000 */
[----:B0---4-:R-:W-:-:S04]  /*d0b0*/  IMAD.MOV R2, RZ, RZ, -R3 ;  /* 0x000000ffff027224 */ /* 0x011fc800078e0a03 */
[----:B------:R-:W-:Y:S02]  /*d0c0*/  IMAD R9, R2, R7, RZ ;  /* 0x0000000702097224 */ /* 0x000fe400078e02ff */
[----:B------:R-:W-:-:S04]  /*d0d0*/  IMAD.MOV.U32 R2, RZ, RZ, RZ ;  /* 0x000000ffff027224 */ /* 0x000fc800078e00ff */
[----:B------:R-:W-:-:S04]  /*d0e0*/  IMAD.HI.U32 R6, R3, R9, R2 ;  /* 0x0000000903067227 */ /* 0x000fc800078e0002 */
[----:B------:R-:W-:Y:S01]  /*d0f0*/  IMAD.IADD R2, R4, 0x1, -R16 ;  /* 0x0000000104027824 */ /* 0x000fe200078e0a10 */
[----:B------:R-:W-:-:S04]  /*d100*/  IABS R4, R17 ;  /* 0x0000001100047213 */ /* 0x000fc80000000000 */
[----:B------:R-:W-:Y:S02]  /*d110*/  IABS R3, R2 ;  /* 0x0000000200037213 */ /* 0x000fe40000000000 */
[----:B------:R-:W-:-:S03]  /*d120*/  IADD3 R4, RZ, -R4, RZ ;  /* 0x80000004ff047210 */ /* 0x000fc60007ffe0ff */
[----:B------:R-:W-:-:S04]  /*d130*/  IMAD.HI.U32 R6, R6, R3, RZ ;  /* 0x0000000306067227 */ /* 0x000fc800078e00ff */
[----:B------:R-:W-:Y:S01]  /*d140*/  IMAD R4, R6, R4, R3 ;  /* 0x0000000406047224 */ /* 0x000fe200078e0203 */
[----:B------:R-:W-:-:S04]  /*d150*/  LOP3.LUT R3, R2, R17, RZ, 0x3c, !PT ;  /* 0x0000001102037212 */ /* 0x000fc800078e3cff */
[----:B------:R-:W-:-:S13]  /*d160*/  ISETP.GT.U32.AND P0, PT, R7, R4, PT ;  /* 0x000000040700720c */ /* 0x000fda0003f04070 */
[----:B------:R-:W-:Y:S02]  /*d170*/  @!P0 IMAD.IADD R4, R4, 0x1, -R7 ;  /* 0x0000000104048824 */ /* 0x000fe400078e0a07 */
[----:B------:R-:W-:-:S03]  /*d180*/  @!P0 VIADD R6, R6, 0x1 ;  /* 0x0000000106068836 */ /* 0x000fc60000000000 */
[----:B------:R-:W-:-:S13]  /*d190*/  ISETP.GE.U32.AND P0, PT, R4, R7, PT ;  /* 0x000000070400720c */ /* 0x000fda0003f06070 */
        /* <DEDUP_REMOVED lines=9> */
.L_x_344:
[----:B------:R-:W-:Y:S01]  /*d230*/  UMOV UR4, URZ ;  /* 0x0000003f00047c82 */ /* 0x000fe20008000000 */
[----:B------:R-:W-:Y:S01]  /*d240*/  UMOV UR5, URZ ;  /* 0x0000003f00057c82 */ /* 0x000fe20008000000 */
[----:B------:R-:W-:Y:S01]  /*d250*/  ULDC UR6, c[0x0][0xc14] ;  /* 0x0003050000067ab9 */ /* 0x000fe20000000800 */
[----:B------:R-:W-:Y:S02]  /*d260*/  IMAD.MOV.U32 R16, RZ, RZ, R4 ;  /* 0x000000ffff107224 */ /* 0x000fe400078e0004 */
[----:B------:R-:W-:Y:S02]  /*d270*/  IMAD.U32 R17, RZ, RZ, UR4 ;  /* 0x00000004ff117e24 */ /* 0x000fe4000f8e00ff */
[----:B------:R-:W-:Y:S02]  /*d280*/  IMAD.U32 R18, RZ, RZ, UR5 ;  /* 0x00000005ff127e24 */ /* 0x000fe4000f8e00ff */
[----:B------:R-:W-:-:S07]  /*d290*/  IMAD.U32 R19, RZ, RZ, UR6 ;  /* 0x00000006ff137e24 */ /* 0x000fce000f8e00ff */
.L_x_352:
[----:B0-----:R-:W0:Y:S01]  /*d2a0*/  S2R R2, SR_TID.X ;  /* 0x0000000000027919 */ /* 0x001e220000002100 */
[----:B------:R-:W-:Y:S05]  /*d2b0*/  WARPSYNC.ALL ;  /* 0x0000000000007948 */ /* 0x000fea0003800000 */
[----:B------:R-:W-:Y:S01]  /*d2c0*/  BAR.SYNC.DEFER_BLOCKING 0x4, 0x120 ;  /* 0x0104800000007b1d */ /* 0x000fe20000010000 */
[----:B0-----:R-:W-:-:S04]  /*d2d0*/  LOP3.LUT R2, R2, 0x1f, RZ, 0xc0, !PT ;  /* 0x0000001f02027812 */ /* 0x001fc800078ec0ff */
[----:B------:R-:W-:-:S13]  /*d2e0*/  ISETP.NE.AND P0, PT, R2, RZ, PT ;  /* 0x000000ff0200720c */ /* 0x000fda0003f05270 */
[----:B------:R-:W0:Y:S01]  /*d2f0*/  @!P0 S2R R3, SR_CgaCtaId ;  /* 0x0000000000038919 */ /* 0x000e220000008800 */
[----:B------:R-:W-:-:S04]  /*d300*/  @!P0 MOV R2, 0x400 ;  /* 0x0000040000028802 */ /* 0x000fc80000000f00 */
[----:B0-----:R-:W-:-:S05]  /*d310*/  @!P0 LEA R2, R3, R2, 0x18 ;  /* 0x0000000203028211 */ /* 0x001fca00078ec0ff */
[----:B------:R2:W-:Y:S01]  /*d320*/  @!P0 STS.128 [R2+0x228d0], R16 ;  /* 0x0228d01002008388 */ /* 0x0005e20000000c00 */
[----:B------:R-:W-:Y:S06]  /*d330*/  BAR.ARV 0x5, 0x120 ;  /* 0x0144800000007b1d */ /* 0x000fec0000002000 */
[----:B------:R-:W-:-:S13]  /*d340*/  ISETP.GE.AND P0, PT, R19, R0, PT ;  /* 0x000000001300720c */ /* 0x000fda0003f06270 */
[----:B------:R-:W-:Y:S05]  /*d350*/  @!P0 BRA `(.L_x_353) ;  /* 0xffffffc400e08947 */ /* 0x000fea000383ffff */
.L_x_290:
[----:B0-----:R-:W3:Y:S01]  /*d360*/  LDL.LU R0, [R1+0x24] ;  /* 0x0000240001007983 */ /* 0x001ee20000300800 */
[----:B------:R-:W-:Y:S01]  /*d370*/  BSSY B0, `(.L_x_354) ;  /* 0x000000b000007945 */ /* 0x000fe20003800000 */
[----:B------:R-:W0:Y:S01]  /*d380*/  S2R R5, SR_CgaCtaId ;  /* 0x0000000000057919 */ /* 0x000e220000008800 */
[----:B---3--:R-:W-:-:S05]  /*d390*/  VIADD R0, R0, 0x1 ;  /* 0x0000000100007836 */ /* 0x008fca0000000000 */
[----:B--2---:R-:W-:-:S04]  /*d3a0*/  LEA.HI R2, R0, R0, RZ, 0x1 ;  /* 0x0000000000027211 */ /* 0x004fc800078f08ff */
[----:B------:R-:W-:-:S05]  /*d3b0*/  LOP3.LUT R3, R2, 0xfffffffe, RZ, 0xc0, !PT ;  /* 0xfffffffe02037812 */ /* 0x000fca00078ec0ff */
[----:B------:R-:W-:Y:S01]  /*d3c0*/  IMAD.IADD R3, R0, 0x1, -R3 ;  /* 0x0000000100037824 */ /* 0x000fe200078e0a03 */
[----:B------:R-:W-:-:S04]  /*d3d0*/  MOV R0, 0x400 ;  /* 0x0000040000007802 */ /* 0x000fc80000000f00 */
[----:B0-----:R-:W-:Y:S02]  /*d3e0*/  LEA R0, R5, R0, 0x18 ;  /* 0x0000000005007211 */ /* 0x001fe400078ec0ff */
[----:B------:R-:W-:-:S04]  /*d3f0*/  SHF.L.U32 R3, R3, 0x1f, RZ ;  /* 0x0000001f03037819 */ /* 0x000fc800000006ff */
[----:B------:R-:W0:Y:S02]  /*d400*/  SYNCS.PHASECHK.TRANS64.TRYWAIT P0, [R0+URZ+0x22820], R3 ;  /* 0x02282003000075a7 */ /* 0x000e24000800017f */
[----:B0-----:R-:W-:Y:S05]  /*d410*/  @!P0 BRA `(.L_x_355) ;  /* 0x0000001000a08947 */ /* 0x001fea0003800000 */
.L_x_408:
[----:B------:R-:W-:Y:S05]  /*d420*/  BSYNC B0 ;  /* 0x0000000000007941 */ /* 0x000fea0003800000 */
.L_x_354:
[----:B------:R-:W-:-:S03]  /*d430*/  UMOV UR4, 0xffffffff ;  /* 0xffffffff00047882 */ /* 0x000fc60000000000 */
[----:B------:R-:W-:Y:S05]  /*d440*/  BRA.DIV UR4, `(.L_x_356) ;  /* 0x0000001204a87947 */ /* 0x000fea000b800000 */
[----:B------:R-:W2:Y:S02]  /*d450*/  S2R R2, SR_TID.X ;  /* 0x0000000000027919 */ /* 0x000ea40000002100 */
[----:B--2---:R-:W-:-:S04]  /*d460*/  SHF.R.U32.HI R2, RZ, 0x5, R2 ;  /* 0x00000005ff027819 */ /* 0x004fc80000011602 */
[----:B------:R-:W-:-:S05]  /*d470*/  LOP3.LUT R2, R2, 0x3, RZ, 0xc0, !PT ;  /* 0x0000000302027812 */ /* 0x000fca00078ec0ff */
[----:B------:R2:W3:Y:S02]  /*d480*/  SHFL.IDX PT, R14, R2, RZ, 0x1f ;  /* 0x00001fff020e7589 */ /* 0x0004e400000e0000 */
.L_x_411:
[----:B---3--:R-:W-:Y:S01]  /*d490*/  ISETP.NE.AND P0, PT, R14, RZ, PT ;  /* 0x000000ff0e00720c */ /* 0x008fe20003f05270 */
[----:B------:R-:W-:-:S12]  /*d4a0*/  BSSY B0, `(.L_x_357) ;  /* 0x0000027000007945 */ /* 0x000fd80003800000 */
[----:B------:R-:W-:Y:S05]  /*d4b0*/  @P0 BRA `(.L_x_358) ;  /* 0x0000000000940947 */ /* 0x000fea0003800000 */
[----:B------:R-:W-:-:S03]  /*d4c0*/  UMOV UR4, 0xffffffff ;  /* 0xffffffff00047882 */ /* 0x000fc60000000000 */
[----:B------:R-:W-:Y:S05]  /*d4d0*/  BRA.DIV UR4, `(.L_x_359) ;  /* 0x0000001204b87947 */ /* 0x000fea000b800000 */
[----:B------:R-:W-:-:S13]  /*d4e0*/  ELECT P6, URZ, PT ;  /* 0x00000000003f782f */ /* 0x000fda00038c0000 */
.L_x_414:
[----:B------:R-:W-:Y:S05]  /*d4f0*/  @!P6 BRA `(.L_x_358) ;  /* 0x000000000084e947 */ /* 0x000fea0003800000 */
[----:B------:R-:W-:-:S06]  /*d500*/  ULOP3.LUT UR4, UR36, 0x2, URZ, 0xfc, !UPT ;  /* 0x0000000224047892 */ /* 0x000fcc000f8efc3f */
[----:B--2---:R-:W-:-:S04]  /*d510*/  MOV R2, UR4 ;  /* 0x0000000400027c02 */ /* 0x004fc80008000f00 */
[----:B------:R-:W-:-:S13]  /*d520*/  ISETP.NE.AND P2, PT, R2, 0x3, PT ;  /* 0x000000030200780c */ /* 0x000fda0003f45270 */
[----:B------:R-:W-:Y:S05]  /*d530*/  @!P2 BRA `(.L_x_360) ;  /* 0x000000000004a947 */ /* 0x000fea0003800000 */
[----:B------:R-:W-:Y:S01]  /*d540*/  BPT.TRAP 0x1 ;  /* 0x000000040000795c */ /* 0x000fe20000300000 */
.L_x_360:
[----:B0-----:R-:W2:Y:S04]  /*d550*/  LDL R3, [R1] ;  /* 0x0000000001037983 */ /* 0x001ea80000100800 */
[----:B------:R-:W3:Y:S01]  /*d560*/  LDL.LU R7, [R1+0x4] ;  /* 0x0000040001077983 */ /* 0x000ee20000300800 */
[----:B------:R-:W-:-:S04]  /*d570*/  VIADD R2, R0, 0x22840 ;  /* 0x0002284000027836 */ /* 0x000fc80000000000 */
[C---:B--2---:R-:W-:Y:S02]  /*d580*/  IMAD R6, R3.reuse, 0x8, R2 ;  /* 0x0000000803067824 */ /* 0x044fe400078e0202 */
[----:B------:R-:W-:Y:S01]  /*d590*/  VIADD R3, R3, 0x1 ;  /* 0x0000000103037836 */ /* 0x000fe20000000000 */
[----:B---3--:R-:W-:-:S04]  /*d5a0*/  SHF.L.U32 R5, R7, 0x1f, RZ ;  /* 0x0000001f07057819 */ /* 0x008fc800000006ff */
[C---:B------:R-:W-:Y:S01]  /*d5b0*/  ISETP.NE.AND P1, PT, R3.reuse, 0x2, PT ;  /* 0x000000020300780c */ /* 0x040fe20003f25270 */
[----:B------:R-:W0:Y:S03]  /*d5c0*/  SYNCS.PHASECHK.TRANS64.TRYWAIT P0, [R6+URZ], R5 ;  /* 0x00000005060075a7 */ /* 0x000e26000800017f */
[----:B------:R-:W-:Y:S02]  /*d5d0*/  SEL R4, RZ, 0x1, P1 ;  /* 0x00000001ff047807 */ /* 0x000fe40000800000 */
[----:B------:R-:W-:Y:S02]  /*d5e0*/  SEL R3, R3, RZ, P1 ;  /* 0x000000ff03037207 */ /* 0x000fe40000800000 */
[----:B------:R-:W-:-:S03]  /*d5f0*/  LOP3.LUT R4, R7, R4, RZ, 0x3c, !PT ;  /* 0x0000000407047212 */ /* 0x000fc600078e3cff */
[----:B------:R-:W-:Y:S01]  /*d600*/  IMAD R7, R3, 0x8, R2 ;  /* 0x0000000803077824 */ /* 0x000fe200078e0202 */
[----:B------:R-:W-:Y:S01]  /*d610*/  SHF.L.U32 R2, R4, 0x1f, RZ ;  /* 0x0000001f04027819 */ /* 0x000fe200000006ff */
[----:B0-----:R-:W-:Y:S06]  /*d620*/  @!P0 BRA `(.L_x_361) ;  /* 0x0000001000848947 */ /* 0x001fec0003800000 */
.L_x_415:
[----:B------:R-:W2:Y:S02]  /*d630*/  SYNCS.PHASECHK.TRANS64.TRYWAIT P0, [R7+URZ], R2 ;  /* 0x00000002070075a7 */ /* 0x000ea4000800017f */
[----:B--2---:R-:W-:Y:S05]  /*d640*/  @!P0 BRA `(.L_x_362) ;  /* 0x0000001000908947 */ /* 0x004fea0003800000 */
.L_x_416:
[----:B------:R-:W-:Y:S05]  /*d650*/  @!P2 BRA `(.L_x_363) ;  /* 0x000000000004a947 */ /* 0x000fea0003800000 */
[----:B------:R-:W-:Y:S01]  /*d660*/  BPT.TRAP 0x1 ;  /* 0x000000040000795c */ /* 0x000fe20000300000 */
.L_x_363:
[----:B------:R-:W3:Y:S01]  /*d670*/  LDL.LU R4, [R1] ;  /* 0x0000000001047983 */ /* 0x000ee20000300800 */
[----:B------:R-:W-:-:S04]  /*d680*/  VIADD R0, R0, 0x22860 ;  /* 0x0002286000007836 */ /* 0x000fc80000000000 */
[----:B---3--:R-:W-:-:S04]  /*d690*/  IMAD R4, R4, 0x8, R0 ;  /* 0x0000000804047824 */ /* 0x008fc800078e0200 */
[----:B------:R-:W3:Y:S02]  /*d6a0*/  SYNCS.PHASECHK.TRANS64.TRYWAIT P0, [R4+URZ], R5 ;  /* 0x00000005040075a7 */ /* 0x000ee4000800017f */
[----:B---3--:R-:W-:Y:S05]  /*d6b0*/  @!P0 BRA `(.L_x_364) ;  /* 0x0000001000888947 */ /* 0x008fea0003800000 */
.L_x_417:
[----:B------:R-:W-:-:S07]  /*d6c0*/  IMAD R3, R3, 0x8, R0 ;  /* 0x0000000803037824 */ /* 0x000fce00078e0200 */
.L_x_365:
[----:B----4-:R4:W0:Y:S02]  /*d6d0*/  SYNCS.PHASECHK.TRANS64.TRYWAIT P0, [R3+URZ], R2 ;  /* 0x00000002030075a7 */ /* 0x010824000800017f */
[----:B0-----:R-:W-:Y:S05]  /*d6e0*/  @!P0 NANOSLEEP.SYNCS 0x989680 ;  /* 0x009896800000895d */ /* 0x001fea0003900000 */
[----:B------:R-:W0:Y:S02]  /*d6f0*/  @!P0 SYNCS.PHASECHK.TRANS64 P0, [R3+URZ], R2 ;  /* 0x00000002030085a7 */ /* 0x000e24000800007f */
[----:B0-----:R-:W-:Y:S05]  /*d700*/  @!P0 BRA `(.L_x_365) ;  /* 0xfffffffc00f08947 */ /* 0x001fea000383ffff */
.L_x_358:
[----:B------:R-:W-:Y:S05]  /*d710*/  BSYNC B0 ;  /* 0x0000000000007941 */ /* 0x000fea0003800000 */
.L_x_357:
[----:B------:R-:W-:Y:S05]  /*d720*/  EXIT ;  /* 0x000000000000794d */ /* 0x000fea0003800000 */
.L_x_244:
[----:B0-----:R0:W1:Y:S02]  /*d730*/  SYNCS.PHASECHK.TRANS64.TRYWAIT P0, [R6+URZ+0x22800], R3 ;  /* 0x02280003060075a7 */ /* 0x001064000800017f */
[----:B-1----:R-:W-:Y:S05]  /*d740*/  @!P0 NANOSLEEP.SYNCS 0x989680 ;  /* 0x009896800000895d */ /* 0x002fea0003900000 */
[----:B------:R-:W1:Y:S02]  /*d750*/  @!P0 SYNCS.PHASECHK.TRANS64 P0, [R6+URZ+0x22800], R3 ;  /* 0x02280003060085a7 */ /* 0x000e64000800007f */
[----:B-1----:R-:W-:Y:S05]  /*d760*/  @!P0 BRA `(.L_x_244) ;  /* 0xfffffffc00f08947 */ /* 0x002fea000383ffff */
[----:B------:R-:W-:Y:S05]  /*d770*/  BRA `(.L_x_366) ;  /* 0xffffff4000207947 */ /* 0x000fea000383ffff */
.L_x_248:
[----:B--2---:R2:W3:Y:S02]  /*d780*/  SYNCS.PHASECHK.TRANS64.TRYWAIT P1, [R5+URZ+0x22830], R10 ;  /* 0x0228300a050075a7 */ /* 0x0044e4000802017f */
[----:B---3--:R-:W-:Y:S05]  /*d790*/  @!P1 NANOSLEEP.SYNCS 0x989680 ;  /* 0x009896800000995d */ /* 0x008fea0003900000 */
[----:B------:R-:W3:Y:S02]  /*d7a0*/  @!P1 SYNCS.PHASECHK.TRANS64 P1, [R5+URZ+0x22830], R10 ;  /* 0x0228300a050095a7 */ /* 0x000ee4000802007f */
[----:B---3--:R-:W-:Y:S05]  /*d7b0*/  @!P1 BRA `(.L_x_248) ;  /* 0xfffffffc00f09947 */ /* 0x008fea000383ffff */
[----:B------:R-:W-:Y:S05]  /*d7c0*/  BRA `(.L_x_247) ;  /* 0xffffff40004c7947 */ /* 0x000fea000383ffff */
.L_x_252:
[----:B-1----:R1:W3:Y:S02]  /*d7d0*/  SYNCS.PHASECHK.TRANS64.TRYWAIT P2, [R5+URZ+0x22850], R10 ;  /* 0x0228500a050075a7 */ /* 0x0022e4000804017f */
[----:B---3--:R-:W-:Y:S05]  /*d7e0*/  @!P2 NANOSLEEP.SYNCS 0x989680 ;  /* 0x009896800000a95d */ /* 0x008fea0003900000 */
[----:B------:R-:W3:Y:S02]  /*d7f0*/  @!P2 SYNCS.PHASECHK.TRANS64 P2, [R5+URZ+0x22850], R10 ;  /* 0x0228500a0500a5a7 */ /* 0x000ee4000804007f */
[----:B---3--:R-:W-:Y:S05]  /*d800*/  @!P2 BRA `(.L_x_252) ;  /* 0xfffffffc00f0a947 */ /* 0x008fea000383ffff */
[----:B------:R-:W-:Y:S05]  /*d810*/  BRA `(.L_x_251) ;  /* 0xffffff5c00407947 */ /* 0x000fea000383ffff */
.L_x_257:
[----:B0-----:R-:W-:Y:S02]  /*d820*/  IMAD.U32 R0, RZ, RZ, UR23 ;  /* 0x00000017ff007e24 */ /* 0x001fe4000f8e00ff */
[----:B---3--:R-:W-:-:S04]  /*d830*/  IMAD.U32 R5, RZ, RZ, UR25 ;  /* 0x00000019ff057e24 */ /* 0x008fc8000f8e00ff */
[----:B------:R0:W1:Y:S03]  /*d840*/  SYNCS.PHASECHK.TRANS64.TRYWAIT P3, [R0+URZ+0x22830], R5 ;  /* 0x02283005000075a7 */ /* 0x000066000806017f */
[----:B-1----:R-:W-:Y:S05]  /*d850*/  @!P3 NANOSLEEP.SYNCS 0x989680 ;  /* 0x009896800000b95d */ /* 0x002fea0003900000 */
[----:B------:R-:W1:Y:S02]  /*d860*/  @!P3 SYNCS.PHASECHK.TRANS64 P3, [R0+URZ+0x22830], R5 ;  /* 0x022830050000b5a7 */ /* 0x000e64000806007f */
[----:B-1----:R-:W-:Y:S05]  /*d870*/  @!P3 BRA `(.L_x_257) ;  /* 0xfffffffc00e8b947 */ /* 0x002fea000383ffff */
[----:B------:R-:W-:Y:S05]  /*d880*/  BRA `(.L_x_256) ;  /* 0xffffff60005c7947 */ /* 0x000fea000383ffff */
.L_x_261:
[----:B0-----:R-:W-:-:S04]  /*d890*/  IMAD.U32 R6, RZ, RZ, UR25 ;  /* 0x00000019ff067e24 */ /* 0x001fc8000f8e00ff */
[----:B------:R0:W1:Y:S03]  /*d8a0*/  SYNCS.PHASECHK.TRANS64.TRYWAIT P3, [R199+URZ+0x22850], R6 ;  /* 0x02285006c70075a7 */ /* 0x000066000806017f */
[----:B-1----:R-:W-:Y:S05]  /*d8b0*/  @!P3 NANOSLEEP.SYNCS 0x989680 ;  /* 0x009896800000b95d */ /* 0x002fea0003900000 */
[----:B------:R-:W1:Y:S02]  /*d8c0*/  @!P3 SYNCS.PHASECHK.TRANS64 P3, [R199+URZ+0x22850], R6 ;  /* 0x02285006c700b5a7 */ /* 0x000e64000806007f */
[----:B-1----:R-:W-:Y:S05]  /*d8d0*/  @!P3 BRA `(.L_x_261) ;  /* 0xfffffffc00ecb947 */ /* 0x002fea000383ffff */
[----:B------:R-:W-:Y:S05]  /*d8e0*/  BRA `(.L_x_260) ;  /* 0xffffff7c00f87947 */ /* 0x000fea000383ffff */
.L_x_299:
[----:B------:R-:W0:Y:S01]  /*d8f0*/  S2R R5, SR_TID.X ;  /* 0x0000000000057919 */ /* 0x000e220000002100 */
[----:B------:R-:W-:Y:S01]  /*d900*/  BSSY B0, `(.L_x_367) ;  /* 0x000000a000007945 */ /* 0x000fe20003800000 */
[----:B------:R-:W-:Y:S01]  /*d910*/  IMAD.MOV.U32 R12, RZ, RZ, RZ ;  /* 0x000000ffff0c7224 */ /* 0x000fe200078e00ff */
[----:B------:R-:W-:Y:S01]  /*d920*/  MOV R15, 0xffffffff ;  /* 0xffffffff000f7802 */ /* 0x000fe20000000f00 */
[----:B------:R-:W-:Y:S01]  /*d930*/  IMAD.MOV.U32 R11, RZ, RZ, 0x1f ;  /* 0x0000001fff0b7424 */ /* 0x000fe200078e00ff */
[----:B0-----:R-:W-:-:S04]  /*d940*/  SHF.R.U32.HI R5, RZ, 0x5, R5 ;  /* 0x00000005ff057819 */ /* 0x001fc80000011605 */
[----:B------:R-:W-:-:S05]  /*d950*/  LOP3.LUT R5, R5, 0x3, RZ, 0xc0, !PT ;  /* 0x0000000305057812 */ /* 0x000fca00078ec0ff */
[----:B------:R-:W-:-:S07]  /*d960*/  IMAD.MOV.U32 R13, RZ, RZ, R5 ;  /* 0x000000ffff0d7224 */ /* 0x000fce00078e0005 */
[----:B------:R-:W-:Y:S05]  /*d970*/  WARPSYNC.COLLECTIVE R15, `(.L_x_368) ;  /* 0x000000000f087348 */ /* 0x000fea0003c00000 */
[----:B------:R0:W1:Y:S02]  /*d980*/  SHFL.IDX P6, R14, R13, R12, R11 ;  /* 0x0000000c0d0e7389 */ /* 0x00006400000c000b */
[----:B01----:R-:W-:Y:S01]  /*d990*/  ENDCOLLECTIVE ;  /* 0x000000000000791b */ /* 0x003fe20003800000 */
.L_x_368:
[----:B------:R-:W-:Y:S05]  /*d9a0*/  BSYNC B0 ;  /* 0x0000000000007941 */ /* 0x000fea0003800000 */
.L_x_367:
[----:B------:R-:W-:Y:S05]  /*d9b0*/  BRA `(.L_x_369) ;  /* 0xffffffcc00347947 */ /* 0x000fea000383ffff */
.L_x_300:
[----:B------:R-:W-:Y:S01]  /*d9c0*/  BSSY B0, `(.L_x_370) ;  /* 0x0000006000007945 */ /* 0x000fe20003800000 */
[----:B------:R-:W-:-:S07]  /*d9d0*/  IMAD.MOV.U32 R15, RZ, RZ, -0x1 ;  /* 0xffffffffff0f7424 */ /* 0x000fce00078e00ff */
[----:B------:R-:W-:Y:S05]  /*d9e0*/  WARPSYNC.COLLECTIVE R15, `(.L_x_371) ;  /* 0x000000000f0c7348 */ /* 0x000fea0003c00000 */
[----:B------:R-:W-:Y:S02]  /*d9f0*/  ELECT P6, UR62, PT ;  /* 0x00000000003e782f */ /* 0x000fe400038c0000 */
[----:B------:R-:W-:Y:S01]  /*da00*/  MOV R14, UR62 ;  /* 0x0000003e000e7c02 */ /* 0x000fe20008000f00 */
[----:B------:R-:W-:Y:S10]  /*da10*/  ENDCOLLECTIVE ;  /* 0x000000000000791b */ /* 0x000ff40003800000 */
.L_x_371:
[----:B------:R-:W-:Y:S05]  /*da20*/  BSYNC B0 ;  /* 0x0000000000007941 */ /* 0x000fea0003800000 */
.L_x_370:
[----:B------:R-:W-:Y:S05]  /*da30*/  BRA `(.L_x_372) ;  /* 0xffffffcc002c7947 */ /* 0x000fea000383ffff */
.L_x_303:
[----:B0-----:R0:W1:Y:S02]  /*da40*/  SYNCS.PHASECHK.TRANS64.TRYWAIT P0, [R8+URZ+0x22840], R10 ;  /* 0x0228400a080075a7 */ /* 0x001064000800017f */
[----:B-1----:R-:W-:Y:S05]  /*da50*/  @!P0 NANOSLEEP.SYNCS 0x989680 ;  /* 0x009896800000895d */ /* 0x002fea0003900000 */
[----:B------:R-:W1:Y:S02]  /*da60*/  @!P0 SYNCS.PHASECHK.TRANS64 P0, [R8+URZ+0x22840], R10 ;  /* 0x0228400a080085a7 */ /* 0x000e64000800007f */
[----:B-1----:R-:W-:Y:S05]  /*da70*/  @!P0 BRA `(.L_x_303) ;  /* 0xfffffffc00f08947 */ /* 0x002fea000383ffff */
[----:B------:R-:W-:Y:S05]  /*da80*/  BRA `(.L_x_373) ;  /* 0xffffffcc009c7947 */ /* 0x000fea000383ffff */
.L_x_306:
[----:B0-----:R-:W0:Y:S01]  /*da90*/  S2R R10, SR_CgaCtaId ;  /* 0x00000000000a7919 */ /* 0x001e220000008800 */
[----:B------:R-:W-:-:S04]  /*daa0*/  MOV R8, 0x400 ;  /* 0x0000040000087802 */ /* 0x000fc80000000f00 */
[----:B0-----:R-:W-:-:S04]  /*dab0*/  LEA R8, R10, R8, 0x18 ;  /* 0x000000080a087211 */ /* 0x001fc800078ec0ff */
[----:B------:R0:W1:Y:S03]  /*dac0*/  SYNCS.PHASECHK.TRANS64.TRYWAIT P0, [R8+URZ+0x22820], R6 ;  /* 0x02282006080075a7 */ /* 0x000066000800017f */
[----:B-1----:R-:W-:Y:S05]  /*dad0*/  @!P0 NANOSLEEP.SYNCS 0x989680 ;  /* 0x009896800000895d */ /* 0x002fea0003900000 */
[----:B------:R-:W1:Y:S02]  /*dae0*/  @!P0 SYNCS.PHASECHK.TRANS64 P0, [R8+URZ+0x22820], R6 ;  /* 0x02282006080085a7 */ /* 0x000e64000800007f */
[----:B-1----:R-:W-:Y:S05]  /*daf0*/  @!P0 BRA `(.L_x_306) ;  /* 0xfffffffc00e48947 */ /* 0x002fea000383ffff */
[----:B------:R-:W-:Y:S05]  /*db00*/  BRA `(.L_x_374) ;  /* 0xffffffd0007c7947 */ /* 0x000fea000383ffff */
.L_x_309:
[----:B0-----:R0:W1:Y:S02]  /*db10*/  SYNCS.PHASECHK.TRANS64.TRYWAIT P0, [R8+URZ+0x22860], R6 ;  /* 0x02286006080075a7 */ /* 0x001064000800017f */
[----:B-1----:R-:W-:Y:S05]  /*db20*/  @!P0 NANOSLEEP.SYNCS 0x989680 ;  /* 0x009896800000895d */ /* 0x002fea0003900000 */
[----:B------:R-:W1:Y:S02]  /*db30*/  @!P0 SYNCS.PHASECHK.TRANS64 P0, [R8+URZ+0x22860], R6 ;  /* 0x02286006080085a7 */ /* 0x000e64000800007f */
[----:B-1----:R-:W-:Y:S05]  /*db40*/  @!P0 BRA `(.L_x_309) ;  /* 0xfffffffc00f08947 */ /* 0x002fea000383ffff */
[----:B------:R-:W-:Y:S05]  /*db50*/  BRA `(.L_x_375) ;  /* 0xffffffd000987947 */ /* 0x000fea000383ffff */
.L_x_318:
[----:B-1----:R1:W2:Y:S02]  /*db60*/  SYNCS.PHASECHK.TRANS64.TRYWAIT P0, [R3+URZ+0x22840], R6 ;  /* 0x02284006030075a7 */ /* 0x0022a4000800017f */
[----:B--2---:R-:W-:Y:S05]  /*db70*/  @!P0 NANOSLEEP.SYNCS 0x989680 ;  /* 0x009896800000895d */ /* 0x004fea0003900000 */
[----:B------:R-:W2:Y:S02]  /*db80*/  @!P0 SYNCS.PHASECHK.TRANS64 P0, [R3+URZ+0x22840], R6 ;  /* 0x02284006030085a7 */ /* 0x000ea4000800007f */
[----:B--2---:R-:W-:Y:S05]  /*db90*/  @!P0 BRA `(.L_x_318) ;  /* 0xfffffffc00f08947 */ /* 0x004fea000383ffff */
[----:B------:R-:W-:Y:S05]  /*dba0*/  BRA `(.L_x_376) ;  /* 0xffffffd800207947 */ /* 0x000fea000383ffff */
.L_x_320:
[----:B--2---:R2:W3:Y:S02]  /*dbb0*/  SYNCS.PHASECHK.TRANS64.TRYWAIT P0, [R3+URZ+0x22860], R6 ;  /* 0x02286006030075a7 */ /* 0x0044e4000800017f */
[----:B---3--:R-:W-:Y:S05]  /*dbc0*/  @!P0 NANOSLEEP.SYNCS 0x989680 ;  /* 0x009896800000895d */ /* 0x008fea0003900000 */
[----:B------:R-:W3:Y:S02]  /*dbd0*/  @!P0 SYNCS.PHASECHK.TRANS64 P0, [R3+URZ+0x22860], R6 ;  /* 0x02286006030085a7 */ /* 0x000ee4000800007f */
[----:B---3--:R-:W-:Y:S05]  /*dbe0*/  @!P0 BRA `(.L_x_320) ;  /* 0xfffffffc00f08947 */ /* 0x008fea000383ffff */
[----:B------:R-:W-:Y:S05]  /*dbf0*/  BRA `(.L_x_377) ;  /* 0xffffffd800907947 */ /* 0x000fea000383ffff */
.L_x_325:
[----:B--2---:R2:W3:Y:S02]  /*dc00*/  SYNCS.PHASECHK.TRANS64.TRYWAIT P0, [R2+URZ+0x22840], R3 ;  /* 0x02284003020075a7 */ /* 0x0044e4000800017f */
[----:B---3--:R-:W-:Y:S05]  /*dc10*/  @!P0 NANOSLEEP.SYNCS 0x989680 ;  /* 0x009896800000895d */ /* 0x008fea0003900000 */
[----:B------:R-:W3:Y:S02]  /*dc20*/  @!P0 SYNCS.PHASECHK.TRANS64 P0, [R2+URZ+0x22840], R3 ;  /* 0x02284003020085a7 */ /* 0x000ee4000800007f */
[----:B---3--:R-:W-:Y:S05]  /*dc30*/  @!P0 BRA `(.L_x_325) ;  /* 0xfffffffc00f08947 */ /* 0x008fea000383ffff */
[----:B------:R-:W-:Y:S05]  /*dc40*/  BRA `(.L_x_378) ;  /* 0xffffffdc00dc7947 */ /* 0x000fea000383ffff */
.L_x_327:
[----:B-1----:R1:W3:Y:S02]  /*dc50*/  SYNCS.PHASECHK.TRANS64.TRYWAIT P1, [R2+URZ+0x22860], R3 ;  /* 0x02286003020075a7 */ /* 0x0022e4000802017f */
[----:B---3--:R-:W-:Y:S05]  /*dc60*/  @!P1 NANOSLEEP.SYNCS 0x989680 ;  /* 0x009896800000995d */ /* 0x008fea0003900000 */
[----:B------:R-:W3:Y:S02]  /*dc70*/  @!P1 SYNCS.PHASECHK.TRANS64 P1, [R2+URZ+0x22860], R3 ;  /* 0x02286003020095a7 */ /* 0x000ee4000802007f */
[----:B---3--:R-:W-:Y:S05]  /*dc80*/  @!P1 BRA `(.L_x_327) ;  /* 0xfffffffc00f09947 */ /* 0x008fea000383ffff */
[----:B------:R-:W-:Y:S05]  /*dc90*/  BRA `(.L_x_379) ;  /* 0xffffffe000487947 */ /* 0x000fea000383ffff */
.L_x_332:
[----:B---3--:R3:W4:Y:S02]  /*dca0*/  SYNCS.PHASECHK.TRANS64.TRYWAIT P0, [R2+URZ+0x22840], R3 ;  /* 0x02284003020075a7 */ /* 0x008724000800017f */
[----:B----4-:R-:W-:Y:S05]  /*dcb0*/  @!P0 NANOSLEEP.SYNCS 0x989680 ;  /* 0x009896800000895d */ /* 0x010fea0003900000 */
[----:B------:R-:W4:Y:S02]  /*dcc0*/  @!P0 SYNCS.PHASECHK.TRANS64 P0, [R2+URZ+0x22840], R3 ;  /* 0x02284003020085a7 */ /* 0x000f24000800007f */
[----:B----4-:R-:W-:Y:S05]  /*dcd0*/  @!P0 BRA `(.L_x_332) ;  /* 0xfffffffc00f08947 */ /* 0x010fea000383ffff */
[----:B------:R-:W-:Y:S05]  /*dce0*/  BRA `(.L_x_380) ;  /* 0xffffffe400747947 */ /* 0x000fea000383ffff */
.L_x_334:
[----:B-1----:R1:W2:Y:S02]  /*dcf0*/  SYNCS.PHASECHK.TRANS64.TRYWAIT P1, [R2+URZ+0x22860], R3 ;  /* 0x02286003020075a7 */ /* 0x0022a4000802017f */
[----:B--2---:R-:W-:Y:S05]  /*dd00*/  @!P1 NANOSLEEP.SYNCS 0x989680 ;  /* 0x009896800000995d */ /* 0x004fea0003900000 */
[----:B------:R-:W2:Y:S02]  /*dd10*/  @!P1 SYNCS.PHASECHK.TRANS64 P1, [R2+URZ+0x22860], R3 ;  /* 0x02286003020095a7 */ /* 0x000ea4000802007f */
[----:B--2---:R-:W-:Y:S05]  /*dd20*/  @!P1 BRA `(.L_x_334) ;  /* 0xfffffffc00f09947 */ /* 0x004fea000383ffff */
[----:B------:R-:W-:Y:S05]  /*dd30*/  BRA `(.L_x_381) ;  /* 0xffffffe400e47947 */ /* 0x000fea000383ffff */
.L_x_339:
[----:B------:R-:W-:Y:S01]  /*dd40*/  BSSY B0, `(.L_x_382) ;  /* 0x0000008000007945 */ /* 0x000fe20003800000 */
[----:B------:R-:W-:Y:S02]  /*dd50*/  IMAD.MOV.U32 R13, RZ, RZ, R16 ;  /* 0x000000ffff0d7224 */ /* 0x000fe400078e0010 */
[----:B-1----:R-:W-:Y:S02]  /*dd60*/  IMAD.MOV.U32 R12, RZ, RZ, RZ ;  /* 0x000000ffff0c7224 */ /* 0x002fe400078e00ff */
[----:B------:R-:W-:Y:S02]  /*dd70*/  IMAD.MOV.U32 R11, RZ, RZ, 0x1f ;  /* 0x0000001fff0b7424 */ /* 0x000fe400078e00ff */
[----:B0-----:R-:W-:-:S07]  /*dd80*/  IMAD.MOV.U32 R15, RZ, RZ, -0x1 ;  /* 0xffffffffff0f7424 */ /* 0x001fce00078e00ff */
[----:B--2---:R-:W-:Y:S05]  /*dd90*/  WARPSYNC.COLLECTIVE R15, `(.L_x_383) ;  /* 0x000000000f087348 */ /* 0x004fea0003c00000 */
[----:B------:R0:W1:Y:S02]  /*dda0*/  SHFL.IDX P6, R14, R13, R12, R11 ;  /* 0x0000000c0d0e7389 */ /* 0x00006400000c000b */
[----:B012---:R-:W-:Y:S01]  /*ddb0*/  ENDCOLLECTIVE ;  /* 0x000000000000791b */ /* 0x007fe20003800000 */
.L_x_383:
[----:B------:R-:W-:Y:S05]  /*ddc0*/  BSYNC B0 ;  /* 0x0000000000007941 */ /* 0x000fea0003800000 */
.L_x_382:
[----:B------:R-:W-:Y:S02]  /*ddd0*/  IMAD.MOV.U32 R13, RZ, RZ, R16 ;  /* 0x000000ffff0d7224 */ /* 0x000fe400078e0010 */
[----:B------:R-:W-:Y:S02]  /*dde0*/  IMAD.MOV.U32 R12, RZ, RZ, 0x1 ;  /* 0x00000001ff0c7424 */ /* 0x000fe400078e00ff */
[----:B------:R-:W-:Y:S02]  /*ddf0*/  IMAD.MOV.U32 R11, RZ, RZ, 0x1f ;  /* 0x0000001fff0b7424 */ /* 0x000fe400078e00ff */
[----:B------:R-:W-:Y:S02]  /*de00*/  IMAD.MOV.U32 R15, RZ, RZ, -0x1 ;  /* 0xffffffffff0f7424 */ /* 0x000fe400078e00ff */
[----:B------:R-:W-:-:S07]  /*de10*/  IMAD.MOV.U32 R4, RZ, RZ, R14 ;  /* 0x000000ffff047224 */ /* 0x000fce00078e000e */
[----:B------:R-:W-:Y:S05]  /*de20*/  WARPSYNC.COLLECTIVE R15, `(.L_x_384) ;  /* 0x000000000f087348 */ /* 0x000fea0003c00000 */
[----:B------:R0:W1:Y:S02]  /*de30*/  SHFL.IDX P6, R14, R13, R12, R11 ;  /* 0x0000000c0d0e7389 */ /* 0x00006400000c000b */
[----:B01----:R-:W-:Y:S01]  /*de40*/  ENDCOLLECTIVE ;  /* 0x000000000000791b */ /* 0x003fe20003800000 */
.L_x_384:
[----:B------:R-:W-:Y:S01]  /*de50*/  IMAD.MOV.U32 R5, RZ, RZ, R14 ;  /* 0x000000ffff057224 */ /* 0x000fe200078e000e */
[----:B------:R-:W-:Y:S06]  /*de60*/  BRA `(.L_x_385) ;  /* 0xffffffe800d87947 */ /* 0x000fec000383ffff */
.L_x_342:
[----:B------:R-:W-:Y:S01]  /*de70*/  BSSY B0, `(.L_x_386) ;  /* 0x0000008000007945 */ /* 0x000fe20003800000 */
[----:B-----5:R-:W-:Y:S01]  /*de80*/  IMAD.MOV.U32 R13, RZ, RZ, R3 ;  /* 0x000000ffff0d7224 */ /* 0x020fe200078e0003 */
[----:B-1----:R-:W-:Y:S01]  /*de90*/  MOV R11, RZ ;  /* 0x000000ff000b7202 */ /* 0x002fe20000000f00 */
[----:B------:R-:W-:Y:S02]  /*dea0*/  IMAD.MOV.U32 R12, RZ, RZ, 0x1 ;  /* 0x00000001ff0c7424 */ /* 0x000fe400078e00ff */
[----:B------:R-:W-:-:S07]  /*deb0*/  IMAD.MOV.U32 R15, RZ, RZ, -0x1 ;  /* 0xffffffffff0f7424 */ /* 0x000fce00078e00ff */
[----:B0-234-:R-:W-:Y:S05]  /*dec0*/  WARPSYNC.COLLECTIVE R15, `(.L_x_387) ;  /* 0x000000000f087348 */ /* 0x01dfea0003c00000 */
[----:B------:R1:W0:Y:S02]  /*ded0*/  SHFL.UP P6, R14, R13, R12, R11 ;  /* 0x0400000c0d0e7389 */ /* 0x00022400000c000b */
[----:B01234-:R-:W-:Y:S01]  /*dee0*/  ENDCOLLECTIVE ;  /* 0x000000000000791b */ /* 0x01ffe20003800000 */
.L_x_387:
[----:B------:R-:W-:Y:S05]  /*def0*/  BSYNC B0 ;  /* 0x0000000000007941 */ /* 0x000fea0003800000 */
.L_x_386:
[----:B------:R-:W-:Y:S01]  /*df00*/  ISETP.NE.AND P0, PT, R8, RZ, PT ;  /* 0x000000ff0800720c */ /* 0x000fe20003f05270 */
[----:B------:R-:W-:Y:S02]  /*df10*/  IMAD.MOV.U32 R12, RZ, RZ, 0x2 ;  /* 0x00000002ff0c7424 */ /* 0x000fe400078e00ff */
[----:B------:R-:W-:Y:S01]  /*df20*/  IMAD.MOV.U32 R11, RZ, RZ, RZ ;  /* 0x000000ffff0b7224 */ /* 0x000fe200078e00ff */
[----:B------:R-:W-:Y:S01]  /*df30*/  SEL R14, R14, RZ, P0 ;  /* 0x000000ff0e0e7207 */ /* 0x000fe20000000000 */
[----:B------:R-:W-:Y:S01]  /*df40*/  IMAD.MOV.U32 R15, RZ, RZ, -0x1 ;  /* 0xffffffffff0f7424 */ /* 0x000fe200078e00ff */
[----:B------:R-:W-:-:S03]  /*df50*/  ISETP.GE.U32.AND P0, PT, R8, 0x2, PT ;  /* 0x000000020800780c */ /* 0x000fc60003f06070 */
[----:B------:R-:W-:-:S10]  /*df60*/  IMAD.IADD R13, R3, 0x1, R14 ;  /* 0x00000001030d7824 */ /* 0x000fd400078e020e */
[----:B------:R-:W-:Y:S05]  /*df70*/  WARPSYNC.COLLECTIVE R15, `(.L_x_388) ;  /* 0x000000000f087348 */ /* 0x000fea0003c00000 */
[----:B------:R0:W1:Y:S02]  /*df80*/  SHFL.UP P6, R14, R13, R12, R11 ;  /* 0x0400000c0d0e7389 */ /* 0x00006400000c000b */
[----:B01----:R-:W-:Y:S01]  /*df90*/  ENDCOLLECTIVE ;  /* 0x000000000000791b */ /* 0x003fe20003800000 */
.L_x_388:
[----:B------:R-:W-:Y:S01]  /*dfa0*/  IMAD.MOV.U32 R12, RZ, RZ, 0x4 ;  /* 0x00000004ff0c7424 */ /* 0x000fe200078e00ff */
[----:B------:R-:W-:Y:S02]  /*dfb0*/  SEL R2, R14, RZ, P0 ;  /* 0x000000ff0e027207 */ /* 0x000fe40000000000 */
[----:B------:R-:W-:-:S03]  /*dfc0*/  ISETP.GE.U32.AND P0, PT, R8, 0x4, PT ;  /* 0x000000040800780c */ /* 0x000fc60003f06070 */
[----:B------:R-:W-:-:S04]  /*dfd0*/  IMAD.IADD R2, R13, 0x1, R2 ;  /* 0x000000010d027824 */ /* 0x000fc800078e0202 */
[----:B------:R-:W-:-:S07]  /*dfe0*/  IMAD.MOV.U32 R13, RZ, RZ, R2 ;  /* 0x000000ffff0d7224 */ /* 0x000fce00078e0002 */
[----:B------:R-:W-:Y:S05]  /*dff0*/  WARPSYNC.COLLECTIVE R15, `(.L_x_389) ;  /* 0x000000000f087348 */ /* 0x000fea0003c00000 */
[----:B------:R0:W1:Y:S02]  /*e000*/  SHFL.UP P6, R14, R13, R12, R11 ;  /* 0x0400000c0d0e7389 */ /* 0x00006400000c000b */
[----:B01----:R-:W-:Y:S01]  /*e010*/  ENDCOLLECTIVE ;  /* 0x000000000000791b */ /* 0x003fe20003800000 */
.L_x_389:
        /* <DEDUP_REMOVED lines=8> */
.L_x_390:
[----:B------:R-:W-:Y:S02]  /*e0a0*/  MOV R12, 0x10 ;  /* 0x00000010000c7802 */ /* 0x000fe40000000f00 */
[----:B------:R-:W-:Y:S02]  /*e0b0*/  SEL R7, R14, RZ, P0 ;  /* 0x000000ff0e077207 */ /* 0x000fe40000000000 */
[----:B------:R-:W-:-:S03]  /*e0c0*/  ISETP.GE.U32.AND P0, PT, R8, 0x10, PT ;  /* 0x000000100800780c */ /* 0x000fc60003f06070 */
[----:B------:R-:W-:-:S04]  /*e0d0*/  IMAD.IADD R7, R6, 0x1, R7 ;  /* 0x0000000106077824 */ /* 0x000fc800078e0207 */
[----:B------:R-:W-:-:S07]  /*e0e0*/  IMAD.MOV.U32 R13, RZ, RZ, R7 ;  /* 0x000000ffff0d7224 */ /* 0x000fce00078e0007 */
[----:B------:R-:W-:Y:S05]  /*e0f0*/  WARPSYNC.COLLECTIVE R15, `(.L_x_391) ;  /* 0x000000000f087348 */ /* 0x000fea0003c00000 */
[----:B------:R0:W1:Y:S02]  /*e100*/  SHFL.UP P6, R14, R13, R12, R11 ;  /* 0x0400000c0d0e7389 */ /* 0x00006400000c000b */
[----:B01----:R-:W-:Y:S01]  /*e110*/  ENDCOLLECTIVE ;  /* 0x000000000000791b */ /* 0x003fe20003800000 */
.L_x_391:
[----:B------:R-:W-:Y:S02]  /*e120*/  IMAD.MOV.U32 R12, RZ, RZ, 0x1f ;  /* 0x0000001fff0c7424 */ /* 0x000fe400078e00ff */
[----:B------:R-:W-:Y:S01]  /*e130*/  IMAD.MOV.U32 R11, RZ, RZ, 0x1f ;  /* 0x0000001fff0b7424 */ /* 0x000fe200078e00ff */
[----:B------:R-:W-:-:S05]  /*e140*/  SEL R2, R14, RZ, P0 ;  /* 0x000000ff0e027207 */ /* 0x000fca0000000000 */
[----:B------:R-:W-:-:S04]  /*e150*/  IMAD.IADD R2, R7, 0x1, R2 ;  /* 0x0000000107027824 */ /* 0x000fc800078e0202 */
[----:B------:R-:W-:-:S07]  /*e160*/  IMAD.MOV.U32 R13, RZ, RZ, R2 ;  /* 0x000000ffff0d7224 */ /* 0x000fce00078e0002 */
[----:B------:R-:W-:Y:S05]  /*e170*/  WARPSYNC.COLLECTIVE R15, `(.L_x_392) ;  /* 0x000000000f087348 */ /* 0x000fea0003c00000 */
[----:B------:R0:W1:Y:S02]  /*e180*/  SHFL.IDX P6, R14, R13, R12, R11 ;  /* 0x0000000c0d0e7389 */ /* 0x00006400000c000b */
[----:B01----:R-:W-:Y:S01]  /*e190*/  ENDCOLLECTIVE ;  /* 0x000000000000791b */ /* 0x003fe20003800000 */
.L_x_392:
[----:B------:R-:W-:Y:S05]  /*e1a0*/  BRA `(.L_x_393) ;  /* 0xffffffe8009c7947 */ /* 0x000fea000383ffff */
.L_x_347:
[----:B------:R-:W-:Y:S01]  /*e1b0*/  BSSY B0, `(.L_x_394) ;  /* 0x0000008000007945 */ /* 0x000fe20003800000 */
[----:B-----5:R-:W-:Y:S02]  /*e1c0*/  IMAD.MOV.U32 R13, RZ, RZ, R3 ;  /* 0x000000ffff0d7224 */ /* 0x020fe400078e0003 */
[----:B-1----:R-:W-:Y:S02]  /*e1d0*/  IMAD.MOV.U32 R12, RZ, RZ, 0x1 ;  /* 0x00000001ff0c7424 */ /* 0x002fe400078e00ff */
[----:B------:R-:W-:Y:S02]  /*e1e0*/  IMAD.MOV.U32 R11, RZ, RZ, RZ ;  /* 0x000000ffff0b7224 */ /* 0x000fe400078e00ff */
[----:B------:R-:W-:-:S07]  /*e1f0*/  IMAD.MOV.U32 R15, RZ, RZ, -0x1 ;  /* 0xffffffffff0f7424 */ /* 0x000fce00078e00ff */
[----:B0-----:R-:W-:Y:S05]  /*e200*/  WARPSYNC.COLLECTIVE R15, `(.L_x_395) ;  /* 0x000000000f087348 */ /* 0x001fea0003c00000 */
[----:B------:R1:W2:Y:S02]  /*e210*/  SHFL.UP P6, R14, R13, R12, R11 ;  /* 0x0400000c0d0e7389 */ /* 0x0002a400000c000b */
[----:B012---:R-:W-:Y:S01]  /*e220*/  ENDCOLLECTIVE ;  /* 0x000000000000791b */ /* 0x007fe20003800000 */
.L_x_395:
[----:B------:R-:W-:Y:S05]  /*e230*/  BSYNC B0 ;  /* 0x0000000000007941 */ /* 0x000fea0003800000 */
.L_x_394:
        /* <DEDUP_REMOVED lines=10> */
.L_x_396:
[----:B------:R-:W-:Y:S01]  /*e2e0*/  IMAD.MOV.U32 R12, RZ, RZ, 0x4 ;  /* 0x00000004ff0c7424 */ /* 0x000fe200078e00ff */
[----:B------:R-:W-:Y:S02]  /*e2f0*/  SEL R2, R14, RZ, P0 ;  /* 0x000000ff0e027207 */ /* 0x000fe40000000000 */
[----:B------:R-:W-:-:S03]  /*e300*/  ISETP.GE.U32.AND P0, PT, R8, 0x4, PT ;  /* 0x000000040800780c */ /* 0x000fc60003f06070 */
[----:B------:R-:W-:-:S05]  /*e310*/  IMAD.IADD R2, R13, 0x1, R2 ;  /* 0x000000010d027824 */ /* 0x000fca00078e0202 */
[----:B------:R-:W-:-:S07]  /*e320*/  MOV R13, R2 ;  /* 0x00000002000d7202 */ /* 0x000fce0000000f00 */
[----:B------:R-:W-:Y:S05]  /*e330*/  WARPSYNC.COLLECTIVE R15, `(.L_x_397) ;  /* 0x000000000f087348 */ /* 0x000fea0003c00000 */
[----:B------:R0:W1:Y:S02]  /*e340*/  SHFL.UP P6, R14, R13, R12, R11 ;  /* 0x0400000c0d0e7389 */ /* 0x00006400000c000b */
[----:B01----:R-:W-:Y:S01]  /*e350*/  ENDCOLLECTIVE ;  /* 0x000000000000791b */ /* 0x003fe20003800000 */
.L_x_397:
        /* <DEDUP_REMOVED lines=8> */
.L_x_398:
        /* <DEDUP_REMOVED lines=8> */
.L_x_399:
        /* <DEDUP_REMOVED lines=8> */
.L_x_400:
[----:B------:R-:W-:Y:S05]  /*e4e0*/  BRA `(.L_x_401) ;  /* 0xffffffe800807947 */ /* 0x000fea000383ffff */
.L_x_349:
[----:B------:R-:W-:Y:S01]  /*e4f0*/  BSSY B0, `(.L_x_402) ;  /* 0x0000006000007945 */ /* 0x000fe20003800000 */
[----:B------:R-:W-:Y:S01]  /*e500*/  PLOP3.LUT P6, PT, P6, PT, PT, 0x8, 0x0 ;  /* 0x000000000000781c */ /* 0x000fe200037ce170 */
[----:B------:R-:W-:-:S12]  /*e510*/  IMAD.MOV.U32 R15, RZ, RZ, -0x1 ;  /* 0xffffffffff0f7424 */ /* 0x000fd800078e00ff */
[----:B01----:R-:W-:Y:S05]  /*e520*/  WARPSYNC.COLLECTIVE R15, `(.L_x_403) ;  /* 0x000000000f087348 */ /* 0x003fea0003c00000 */
[----:B------:R-:W-:Y:S01]  /*e530*/  VOTE.ANY R14, PT, P6 ;  /* 0x00000000000e7806 */ /* 0x000fe200030e0100 */
[----:B01----:R-:W-:Y:S06]  /*e540*/  ENDCOLLECTIVE ;  /* 0x000000000000791b */ /* 0x003fec0003800000 */
.L_x_403:
[----:B------:R-:W-:Y:S05]  /*e550*/  BSYNC B0 ;  /* 0x0000000000007941 */ /* 0x000fea0003800000 */
.L_x_402:
[----:B------:R-:W-:Y:S01]  /*e560*/  IMAD.MOV.U32 R7, RZ, RZ, R14 ;  /* 0x000000ffff077224 */ /* 0x000fe200078e000e */
[----:B------:R-:W-:Y:S01]  /*e570*/  MOV R13, R3 ;  /* 0x00000003000d7202 */ /* 0x000fe20000000f00 */
[----:B------:R-:W-:Y:S02]  /*e580*/  IMAD.MOV.U32 R11, RZ, RZ, 0x1f ;  /* 0x0000001fff0b7424 */ /* 0x000fe400078e00ff */
[----:B------:R-:W0:Y:S01]  /*e590*/  POPC R5, R7 ;  /* 0x0000000700057309 */ /* 0x000e220000000000 */
[----:B------:R-:W-:Y:S02]  /*e5a0*/  IMAD.MOV.U32 R15, RZ, RZ, -0x1 ;  /* 0xffffffffff0f7424 */ /* 0x000fe400078e00ff */
[----:B0-----:R-:W-:-:S07]  /*e5b0*/  IMAD.MOV.U32 R12, RZ, RZ, R5 ;  /* 0x000000ffff0c7224 */ /* 0x001fce00078e0005 */
[----:B------:R-:W-:Y:S05]  /*e5c0*/  WARPSYNC.COLLECTIVE R15, `(.L_x_404) ;  /* 0x000000000f087348 */ /* 0x000fea0003c00000 */
[----:B------:R0:W1:Y:S02]  /*e5d0*/  SHFL.IDX P6, R14, R13, R12, R11 ;  /* 0x0000000c0d0e7389 */ /* 0x00006400000c000b */
[----:B01----:R-:W-:Y:S01]  /*e5e0*/  ENDCOLLECTIVE ;  /* 0x000000000000791b */ /* 0x003fe20003800000 */
.L_x_404:
[----:B------:R-:W-:Y:S01]  /*e5f0*/  IMAD.MOV.U32 R17, RZ, RZ, R14 ;  /* 0x000000ffff117224 */ /* 0x000fe200078e000e */
[----:B------:R-:W-:Y:S06]  /*e600*/  BRA `(.L_x_405) ;  /* 0xffffffe800707947 */ /* 0x000fec000383ffff */
.L_x_351:
[----:B------:R-:W-:Y:S01]  /*e610*/  BSSY B0, `(.L_x_406) ;  /* 0x0000007000007945 */ /* 0x000fe20003800000 */
[----:B------:R-:W-:Y:S02]  /*e620*/  IMAD.MOV.U32 R13, RZ, RZ, R2 ;  /* 0x000000ffff0d7224 */ /* 0x000fe400078e0002 */
[----:B------:R-:W-:Y:S02]  /*e630*/  IMAD.MOV.U32 R11, RZ, RZ, 0x1f ;  /* 0x0000001fff0b7424 */ /* 0x000fe400078e00ff */
[----:B------:R-:W-:-:S07]  /*e640*/  IMAD.MOV.U32 R15, RZ, RZ, -0x1 ;  /* 0xffffffffff0f7424 */ /* 0x000fce00078e00ff */
[----:B0-23--:R-:W-:Y:S05]  /*e650*/  WARPSYNC.COLLECTIVE R15, `(.L_x_407) ;  /* 0x000000000f087348 */ /* 0x00dfea0003c00000 */
[----:B------:R1:W4:Y:S02]  /*e660*/  SHFL.IDX P6, R14, R13, R12, R11 ;  /* 0x0000000c0d0e7389 */ /* 0x00032400000c000b */
[----:B01234-:R-:W-:Y:S01]  /*e670*/  ENDCOLLECTIVE ;  /* 0x000000000000791b */ /* 0x01ffe20003800000 */
.L_x_407:
[----:B------:R-:W-:Y:S05]  /*e680*/  BSYNC B0 ;  /* 0x0000000000007941 */ /* 0x000fea0003800000 */
.L_x_406:
[----:B------:R-:W-:Y:S05]  /*e690*/  BRA `(.L_x_350) ;  /* 0xffffffe800687947 */ /* 0x000fea000383ffff */
.L_x_355:
[----:B0-----:R0:W2:Y:S02]  /*e6a0*/  SYNCS.PHASECHK.TRANS64.TRYWAIT P0, [R0+URZ+0x22820], R3 ;  /* 0x02282003000075a7 */ /* 0x0010a4000800017f */
[----:B--2---:R-:W-:Y:S05]  /*e6b0*/  @!P0 NANOSLEEP.SYNCS 0x989680 ;  /* 0x009896800000895d */ /* 0x004fea0003900000 */
[----:B------:R-:W2:Y:S02]  /*e6c0*/  @!P0 SYNCS.PHASECHK.TRANS64 P0, [R0+URZ+0x22820], R3 ;  /* 0x02282003000085a7 */ /* 0x000ea4000800007f */
[----:B--2---:R-:W-:Y:S05]  /*e6d0*/  @!P0 BRA `(.L_x_355) ;  /* 0xfffffffc00f08947 */ /* 0x004fea000383ffff */
[----:B------:R-:W-:Y:S05]  /*e6e0*/  BRA `(.L_x_408) ;  /* 0xffffffec004c7947 */ /* 0x000fea000383ffff */
.L_x_356:
[----:B------:R-:W2:Y:S01]  /*e6f0*/  S2R R2, SR_TID.X ;  /* 0x0000000000027919 */ /* 0x000ea20000002100 */
[----:B------:R-:W-:Y:S01]  /*e700*/  BSSY B0, `(.L_x_409) ;  /* 0x000000a000007945 */ /* 0x000fe20003800000 */
[----:B-1----:R-:W-:Y:S02]  /*e710*/  IMAD.MOV.U32 R12, RZ, RZ, RZ ;  /* 0x000000ffff0c7224 */ /* 0x002fe400078e00ff */
[----:B------:R-:W-:Y:S02]  /*e720*/  IMAD.MOV.U32 R11, RZ, RZ, 0x1f ;  /* 0x0000001fff0b7424 */ /* 0x000fe400078e00ff */
[----:B------:R-:W-:Y:S01]  /*e730*/  IMAD.MOV.U32 R15, RZ, RZ, -0x1 ;  /* 0xffffffffff0f7424 */ /* 0x000fe200078e00ff */
[----:B--2---:R-:W-:-:S04]  /*e740*/  SHF.R.U32.HI R2, RZ, 0x5, R2 ;  /* 0x00000005ff027819 */ /* 0x004fc80000011602 */
[----:B------:R-:W-:-:S05]  /*e750*/  LOP3.LUT R2, R2, 0x3, RZ, 0xc0, !PT ;  /* 0x0000000302027812 */ /* 0x000fca00078ec0ff */
[----:B------:R-:W-:-:S07]  /*e760*/  IMAD.MOV.U32 R13, RZ, RZ, R2 ;  /* 0x000000ffff0d7224 */ /* 0x000fce00078e0002 */
[----:B0-----:R-:W-:Y:S05]  /*e770*/  WARPSYNC.COLLECTIVE R15, `(.L_x_410) ;  /* 0x000000000f087348 */ /* 0x001fea0003c00000 */
[----:B------:R1:W2:Y:S02]  /*e780*/  SHFL.IDX P6, R14, R13, R12, R11 ;  /* 0x0000000c0d0e7389 */ /* 0x0002a400000c000b */
[----:B012---:R-:W-:Y:S01]  /*e790*/  ENDCOLLECTIVE ;  /* 0x000000000000791b */ /* 0x007fe20003800000 */
.L_x_410:
[----:B------:R-:W-:Y:S05]  /*e7a0*/  BSYNC B0 ;  /* 0x0000000000007941 */ /* 0x000fea0003800000 */
.L_x_409:
[----:B------:R-:W-:Y:S05]  /*e7b0*/  BRA `(.L_x_411) ;  /* 0xffffffec00347947 */ /* 0x000fea000383ffff */
.L_x_359:
[----:B------:R-:W-:Y:S01]  /*e7c0*/  BSSY B1, `(.L_x_412) ;  /* 0x0000006000017945 */ /* 0x000fe20003800000 */
[----:B------:R-:W-:-:S07]  /*e7d0*/  IMAD.MOV.U32 R15, RZ, RZ, -0x1 ;  /* 0xffffffffff0f7424 */ /* 0x000fce00078e00ff */
[----:B012---:R-:W-:Y:S05]  /*e7e0*/  WARPSYNC.COLLECTIVE R15, `(.L_x_413) ;  /* 0x000000000f0c7348 */ /* 0x007fea0003c00000 */
[----:B------:R-:W-:Y:S02]  /*e7f0*/  ELECT P6, UR62, PT ;  /* 0x00000000003e782f */ /* 0x000fe400038c0000 */
[----:B------:R-:W-:Y:S01]  /*e800*/  MOV R14, UR62 ;  /* 0x0000003e000e7c02 */ /* 0x000fe20008000f00 */
[----:B012---:R-:W-:Y:S10]  /*e810*/  ENDCOLLECTIVE ;  /* 0x000000000000791b */ /* 0x007ff40003800000 */
.L_x_413:
[----:B------:R-:W-:Y:S05]  /*e820*/  BSYNC B1 ;  /* 0x0000000000017941 */ /* 0x000fea0003800000 */
.L_x_412:
[----:B------:R-:W-:Y:S05]  /*e830*/  BRA `(.L_x_414) ;  /* 0xffffffec002c7947 */ /* 0x000fea000383ffff */
.L_x_361:
[----:B0-----:R0:W2:Y:S02]  /*e840*/  SYNCS.PHASECHK.TRANS64.TRYWAIT P0, [R6+URZ], R5 ;  /* 0x00000005060075a7 */ /* 0x0010a4000800017f */
[----:B--2---:R-:W-:Y:S05]  /*e850*/  @!P0 NANOSLEEP.SYNCS 0x989680 ;  /* 0x009896800000895d */ /* 0x004fea0003900000 */
[----:B------:R-:W2:Y:S02]  /*e860*/  @!P0 SYNCS.PHASECHK.TRANS64 P0, [R6+URZ], R5 ;  /* 0x00000005060085a7 */ /* 0x000ea4000800007f */
[----:B--2---:R-:W-:Y:S05]  /*e870*/  @!P0 BRA `(.L_x_361) ;  /* 0xfffffffc00f08947 */ /* 0x004fea000383ffff */
[----:B------:R-:W-:Y:S05]  /*e880*/  BRA `(.L_x_415) ;  /* 0xffffffec00687947 */ /* 0x000fea000383ffff */
.L_x_362:
[----:B--2---:R2:W3:Y:S02]  /*e890*/  SYNCS.PHASECHK.TRANS64.TRYWAIT P0, [R7+URZ], R2 ;  /* 0x00000002070075a7 */ /* 0x0044e4000800017f */
[----:B---3--:R-:W-:Y:S05]  /*e8a0*/  @!P0 NANOSLEEP.SYNCS 0x989680 ;  /* 0x009896800000895d */ /* 0x008fea0003900000 */
[----:B------:R-:W3:Y:S02]  /*e8b0*/  @!P0 SYNCS.PHASECHK.TRANS64 P0, [R7+URZ], R2 ;  /* 0x00000002070085a7 */ /* 0x000ee4000800007f */
[----:B---3--:R-:W-:Y:S05]  /*e8c0*/  @!P0 BRA `(.L_x_362) ;  /* 0xfffffffc00f08947 */ /* 0x008fea000383ffff */
[----:B------:R-:W-:Y:S05]  /*e8d0*/  BRA `(.L_x_416) ;  /* 0xffffffec005c7947 */ /* 0x000fea000383ffff */
.L_x_364:
[----:B---3--:R3:W4:Y:S02]  /*e8e0*/  SYNCS.PHASECHK.TRANS64.TRYWAIT P0, [R4+URZ], R5 ;  /* 0x00000005040075a7 */ /* 0x008724000800017f */
[----:B----4-:R-:W-:Y:S05]  /*e8f0*/  @!P0 NANOSLEEP.SYNCS 0x989680 ;  /* 0x009896800000895d */ /* 0x010fea0003900000 */
[----:B------:R-:W4:Y:S02]  /*e900*/  @!P0 SYNCS.PHASECHK.TRANS64 P0, [R4+URZ], R5 ;  /* 0x00000005040085a7 */ /* 0x000f24000800007f */
[----:B----4-:R-:W-:Y:S05]  /*e910*/  @!P0 BRA `(.L_x_364) ;  /* 0xfffffffc00f08947 */ /* 0x010fea000383ffff */
[----:B------:R-:W-:Y:S05]  /*e920*/  BRA `(.L_x_417) ;  /* 0xffffffec00647947 */ /* 0x000fea000383ffff */
.L_x_418:
        /* <DEDUP_REMOVED lines=13> */
.L_x_4716:


//--------------------- .text._ZN7cutlass13device_kernelIN5flash11enable_sm90INS1_16FlashAttnFwdSm90INS1_25CollectiveMainloopFwdSm90ILi2EN4cute5tupleIJNS5_1CILi1EEES8_S8_EEENS6_IJNS7_ILi128EEENS7_ILi96EEENS7_ILi64EEEEEELi256ENS_6half_tEfNS_4arch4Sm90ELb0ELb0ELb1ELb1ELb0ELb1ELb0ELb1ELb0ELb0ELb0ELb0EEENS1_21CollectiveEpilogueFwdINS6_IJSA_NS7_ILi256EEESB_EEES9_SE_SG_Li256ELb1ELb0ELb0ELb0EEENS1_36VarlenDynamicPersistentTileSchedulerILi128ELi96ELi256ELi32ELb0ELb0ELb1ELb0ELb1ELb1EEEEEEEEEvNT_6ParamsE --------------------------
	.section	.text._ZN7cutlass13device_kernelIN5flash11enable_sm90INS1_16FlashAttnFwdSm90INS1_25CollectiveMainloopFwdSm90ILi2EN4cute5tupleIJNS5_1CILi1EEES8_S8_EEENS6_IJNS7_ILi128EEENS7_ILi96EEENS7_ILi64EEEEEELi256ENS_6half_tEfNS_4arch4Sm90ELb0ELb0ELb1ELb1ELb0ELb1ELb0ELb1ELb0ELb0ELb0ELb0EEENS1_21CollectiveEpilogueFwdINS6_IJSA_NS7_ILi256EEESB_EEES9_SE_SG_Li256ELb1ELb0ELb0ELb0EEENS1_36VarlenDynamicPersistentTileSchedulerILi128ELi96ELi256ELi32ELb0ELb0ELb1ELb0ELb1ELb1EEEEEEEEEvNT_6ParamsE,"ax",@progbits
	.align	128
.text._ZN7cutlass13device_kernelIN5flash11enable_sm90INS1_16FlashAttnFwdSm90INS1_25CollectiveMainloopFwdSm90ILi2EN4cute5tupleIJNS5_1CILi1EEES8_S8_EEENS6_IJNS7_ILi128EEENS7_ILi96EEENS7_ILi64EEEEEELi256ENS_6half_tEfNS_4arch4Sm90ELb0ELb0ELb1ELb1ELb0ELb1ELb0ELb1ELb0ELb0ELb0ELb0EEENS1_21CollectiveEpilogueFwdINS6_IJSA_NS7_ILi256EEESB_EEES9_SE_SG_Li256ELb1ELb0ELb0ELb0EEENS1_36VarlenDynamicPersistentTileSchedulerILi128ELi96ELi256ELi32ELb0ELb0ELb1ELb0ELb1ELb1EEEEEEEEEvNT_6ParamsE:
        .type           _ZN7cutlass13device_kernelIN5flash11enable_sm90INS1_16FlashAttnFwdSm90INS1_25CollectiveMainloopFwdSm90ILi2EN4cute5tupleIJNS5_1CILi1EEES8_S8_EEENS6_IJNS7_ILi128EEENS7_ILi96EEENS7_ILi64EEEEEELi256ENS_6half_tEfNS_4arch4Sm90ELb0ELb0ELb1ELb1ELb0ELb1ELb0ELb1ELb0ELb0ELb0ELb0EEENS1_21CollectiveEpilogueFwdINS6_IJSA_NS7_ILi256EEESB_EEES9_SE_SG_Li256ELb1ELb0ELb0ELb0EEENS1_36VarlenDynamicPersistentTileSchedulerILi128ELi96ELi256ELi32ELb0ELb0ELb1ELb0ELb1ELb1EEEEEEEEEvNT_6ParamsE,@function
        .size           _ZN7cutlass13device_kernelIN5flash11enable_sm90INS1_16FlashAttnFwdSm90INS1_25CollectiveMainloopFwdSm90ILi2EN4cute5tupleIJNS5_1CILi1EEES8_S8_EEENS6_IJNS7_ILi128EEENS7_ILi96EEENS7_ILi64EEEEEELi256ENS_6half_tEfNS_4arch4Sm90ELb0ELb0ELb1ELb1ELb0ELb1ELb0ELb1ELb0ELb0ELb0ELb0EEENS1_21CollectiveEpilogueFwdINS6_IJSA_NS7_ILi256EEESB_EEES9_SE_SG_Li256ELb1ELb0ELb0ELb0EEENS1_36VarlenDynamicPersistentTileSchedulerILi128ELi96ELi256ELi32ELb0ELb0ELb1ELb0ELb1ELb1EEEEEEEEEvNT_6ParamsE,(.L_x_4717 - _ZN7cutlass13device_kernelIN5flash11enable_sm90INS1_16FlashAttnFwdSm90INS1_25CollectiveMainloopFwdSm90ILi2EN4cute5tupleIJNS5_1CILi1EEES8_S8_EEENS6_IJNS7_ILi128EEENS7_ILi96EEENS7_ILi64EEEEEELi256ENS_6half_tEfNS_4arch4Sm90ELb0ELb0ELb1ELb1ELb0ELb1ELb0ELb1ELb0ELb0ELb0ELb0EEENS1_21CollectiveEpilogueFwdINS6_IJSA_NS7_ILi256EEESB_EEES9_SE_SG_Li256ELb1ELb0ELb0ELb0EEENS1_36VarlenDynamicPersistentTileSchedulerILi128ELi96ELi256ELi32ELb0ELb0ELb1ELb0ELb1ELb1EEEEEEEEEvNT_6ParamsE)
        .other          _ZN7cutlass13device_kernelIN5flash11enable_sm90INS1_16FlashAttnFwdSm90INS1_25CollectiveMainloopFwdSm90ILi2EN4cute5tupleIJNS5_1CILi1EEES8_S8_EEENS6_IJNS7_ILi128EEENS7_ILi96EEENS7_ILi64EEEEEELi256ENS_6half_tEfNS_4arch4Sm90ELb0ELb0ELb1ELb1ELb0ELb1ELb0ELb1ELb0ELb0ELb0ELb0EEENS1_21CollectiveEpilogueFwdINS6_IJSA_NS7_ILi256EEESB_EEES9_SE_SG_Li256ELb1ELb0ELb0ELb0EEENS1_36VarlenDynamicPersistentTileSchedulerILi128ELi96ELi256ELi32ELb0ELb0ELb1ELb0ELb1ELb1EEEEEEEEEvNT_6ParamsE,@"STO_CUDA_ENTRY STV_DEFAULT"
_ZN7cutlass13device_kernelIN5flash11enable_sm90INS1_16FlashAttnFwdSm90INS1_25CollectiveMainloopFwdSm90ILi2EN4cute5tupleIJNS5_1CILi1EEES8_S8_EEENS6_IJNS7_ILi128EEENS7_ILi96EEENS7_ILi64EEEEEELi256ENS_6half_tEfNS_4arch4Sm90ELb0ELb0ELb1ELb1ELb0ELb1ELb0ELb1ELb0ELb0ELb0ELb0EEENS1_21CollectiveEpilogueFwdINS6_IJSA_NS7_ILi256EEESB_EEES9_SE_SG_Li256ELb1ELb0ELb0ELb0EEENS1_36VarlenDynamicPersistentTileSchedulerILi128ELi96ELi256ELi32ELb0ELb0ELb1ELb0ELb1ELb1EEEEEEEEEvNT_6ParamsE:
        /* <DEDUP_REMOVED lines=26> */
[----:B0-----:R-:W-:Y:S01]  /*01a0*/  NOP ;  /* 0x0000000000007918 */ /* 0x001fe20000000000 */
.L_x_420:
[----:B------:R-:W-:Y:S05]  /*01b0*/  BSYNC B0 ;  /* 0x0000000000007941 */ /* 0x000fea0003800000 */
.L_x_419:
        /* <DEDUP_REMOVED lines=41> */
.L_x_421:
        /* <DEDUP_REMOVED lines=22> */
.L_x_422:
        /* <DEDUP_REMOVED lines=18> */
.L_x_423:
        /* <DEDUP_REMOVED lines=22> */
.L_x_424:
        /* <DEDUP_REMOVED lines=22> */
.L_x_425:
[----:B------:R-:W-:Y:S01]  /*0990*/  PLOP3.LUT P0, PT, PT, PT, UP0, 0x80, 0x0 ;  /* 0x000000000000781c */ /* 0x000fe20003f0f008 */
[----:B------:R-:W-:Y:S01]  /*09a0*/  UMOV UR36, 0x1 ;  /* 0x0000000100247882 */ /* 0x000fe20000000000 */
[----:B------:R-:W-:Y:S01]  /*09b0*/  NOP ;  /* 0x0000000000007918 */ /* 0x000fe20000000000 */
[----:B------:R-:W-:Y:S01]  /*09c0*/  USEL UR36, UR36, 0x2, !UP0 ;  /* 0x0000000224247887 */ /* 0x000fe2000c000000 */
[----:B------:R-:W-:Y:S01]  /*09d0*/  BSSY B7, `(.L_x_426) ;  /* 0x0001452000077945 */ /* 0x000fe20003800000 */
[----:B------:R-:W-:Y:S01]  /*09e0*/  ULDC.64 UR40, c[0x0][0x208] ;  /* 0x0000820000287ab9 */ /* 0x000fe20000000a00 */
[----:B012-4-:R-:W-:Y:S07]  /*09f0*/  BAR.SYNC.DEFER_BLOCKING 0x0 ;  /* 0x0000000000007b1d */ /* 0x017fee0000010000 */
[----:B------:R-:W-:Y:S05]  /*0a00*/  @!P0 BRA `(.L_x_427) ;  /* 0x000000ec00c08947 */ /* 0x000fea0003800000 */
.L_x_428:
[----:B------:R-:W-:-:S08]  /*0a10*/  NOP ;  /* 0x0000000000007918 */ /* 0x000fd00000000000 */
[----:B------:R-:W0:Y:S02]  /*0a20*/  USETMAXREG.TRY_ALLOC.CTAPOOL UP0, 0xf0 ;  /* 0x000000f0000079c8 */ /* 0x000e240008000600 */
[----:B0-----:R-:W-:-:S13]  /*0a30*/  PLOP3.LUT P0, PT, PT, PT, UP0, 0x80, 0x0 ;  /* 0x000000000000781c */ /* 0x001fda0003f0f008 */
[----:B------:R-:W-:Y:S05]  /*0a40*/  @!P0 BRA `(.L_x_428) ;  /* 0xfffffffc00f08947 */ /* 0x000fea000383ffff */
[----:B------:R-:W0:Y:S01]  /*0a50*/  S2R R0, SR_TID.X ;  /* 0x0000000000007919 */ /* 0x000e220000002100 */
[----:B------:R-:W1:Y:S01]  /*0a60*/  S2UR UR5, SR_CgaCtaId ;  /* 0x00000000000579c3 */ /* 0x000e620000008800 */
[----:B------:R-:W-:-:S07]  /*0a70*/  UMOV UR4, 0x400 ;  /* 0x0000040000047882 */ /* 0x000fce0000000000 */
[----:B------:R-:W-:Y:S06]  /*0a80*/  BAR.ARV 0x8, 0x120 ;  /* 0x0204800000007b1d */ /* 0x000fec0000002000 */
[----:B-1----:R-:W-:-:S06]  /*0a90*/  ULEA UR4, UR5, UR4, 0x18 ;  /* 0x0000000405047291 */ /* 0x002fcc000f8ec03f */
[----:B------:R-:W-:Y:S01]  /*0aa0*/  IMAD.U32 R18, RZ, RZ, UR4 ;  /* 0x00000004ff127e24 */ /* 0x000fe2000f8e00ff */
[----:B0-----:R-:W-:Y:S01]  /*0ab0*/  SHF.R.U32.HI R0, RZ, 0x7, R0 ;  /* 0x00000007ff007819 */ /* 0x001fe20000011600 */
[----:B------:R-:W-:-:S03]  /*0ac0*/  ULDC UR4, c[0x0][0xc14] ;  /* 0x0003050000047ab9 */ /* 0x000fc60000000800 */
[----:B------:R-:W-:-:S13]  /*0ad0*/  ISETP.NE.AND P0, PT, R0, 0x1, PT ;  /* 0x000000010000780c */ /* 0x000fda0003f05270 */
[----:B------:R-:W-:Y:S08]  /*0ae0*/  @!P0 BAR.ARV 0x9, 0x100 ;  /* 0x0244000000008b1d */ /* 0x000ff00000002000 */
[----:B------:R-:W-:Y:S06]  /*0af0*/  BAR.SYNC.DEFER_BLOCKING 0x5, 0x120 ;  /* 0x0144800000007b1d */ /* 0x000fec0000010000 */
[----:B------:R-:W0:Y:S02]  /*0b00*/  LDS.128 R84, [R18+0x228d0] ;  /* 0x0228d00012547984 */ /* 0x000e240000000c00 */
[----:B------:R-:W-:Y:S06]  /*0b10*/  BAR.ARV 0x4, 0x120 ;  /* 0x0104800000007b1d */ /* 0x000fec0000002000 */
[----:B0-----:R-:W-:-:S13]  /*0b20*/  ISETP.GE.AND P0, PT, R87, UR4, PT ;  /* 0x0000000457007c0c */ /* 0x001fda000bf06270 */
[----:B------:R-:W-:Y:S05]  /*0b30*/  @P0 BRA `(.L_x_429) ;  /* 0x0000014000ec0947 */ /* 0x000fea0003800000 */
[----:B------:R-:W0:Y:S01]  /*0b40*/  S2R R2, SR_TID.X ;  /* 0x0000000000027919 */ /* 0x000e220000002100 */
[----:B------:R-:W-:Y:S01]  /*0b50*/  IMAD.MOV.U32 R212, RZ, RZ, RZ ;  /* 0x000000ffffd47224 */ /* 0x000fe200078e00ff */
[----:B------:R-:W-:Y:S02]  /*0b60*/  CS2R R22, SRZ ;  /* 0x0000000000167805 */ /* 0x000fe4000001ff00 */
[----:B------:R-:W-:Y:S01]  /*0b70*/  MOV R200, RZ ;  /* 0x000000ff00c87202 */ /* 0x000fe20000000f00 */
[----:B------:R-:W-:Y:S01]  /*0b80*/  ULOP3.LUT UR44, UR36, 0x1, URZ, 0xfc, !UPT ;  /* 0x00000001242c7892 */ /* 0x000fe2000f8efc3f */
[----:B0-----:R-:W-:-:S05]  /*0b90*/  VIADD R235, R2, 0xffffff80 ;  /* 0xffffff8002eb7836 */ /* 0x001fca0000000000 */
[----:B------:R-:W-:-:S04]  /*0ba0*/  SHF.R.S32.HI R0, RZ, 0x1f, R235 ;  /* 0x0000001fff007819 */ /* 0x000fc800000114eb */
[CC--:B------:R-:W-:Y:S02]  /*0bb0*/  LEA.HI R3, R0.reuse, R235.reuse, RZ, 0x7 ;  /* 0x000000eb00037211 */ /* 0x0c0fe400078f38ff */
[----:B------:R-:W-:Y:S02]  /*0bc0*/  LEA.HI R205, R0, R235, RZ, 0x5 ;  /* 0x000000eb00cd7211 */ /* 0x000fe400078f28ff */
[----:B------:R-:W-:Y:S02]  /*0bd0*/  LOP3.LUT R2, R3, 0xffffff80, RZ, 0xc0, !PT ;  /* 0xffffff8003027812 */ /* 0x000fe400078ec0ff */
[----:B------:R-:W-:Y:S02]  /*0be0*/  SHF.R.S32.HI R230, RZ, 0x7, R3 ;  /* 0x00000007ffe67819 */ /* 0x000fe40000011403 */
[----:B------:R-:W-:Y:S01]  /*0bf0*/  SHF.R.S32.HI R205, RZ, 0x5, R205 ;  /* 0x00000005ffcd7819 */ /* 0x000fe200000114cd */
[----:B------:R-:W-:Y:S01]  /*0c00*/  IMAD.IADD R227, R235, 0x1, -R2 ;  /* 0x00000001ebe37824 */ /* 0x000fe200078e0a02 */
[----:B------:R-:W-:-:S02]  /*0c10*/  LEA.HI R3, R3, R230, RZ, 0x1 ;  /* 0x000000e603037211 */ /* 0x000fc400078f08ff */
[----:B------:R-:W-:Y:S02]  /*0c20*/  LEA.HI R2, R0, R235, RZ, 0x4 ;  /* 0x000000eb00027211 */ /* 0x000fe400078f20ff */
[----:B------:R-:W-:Y:S02]  /*0c30*/  SHF.R.S32.HI R6, RZ, 0x1f, R227 ;  /* 0x0000001fff067819 */ /* 0x000fe400000114e3 */
[----:B------:R-:W-:Y:S02]  /*0c40*/  LOP3.LUT R3, R3, 0x3fffffe, RZ, 0xc0, !PT ;  /* 0x03fffffe03037812 */ /* 0x000fe400078ec0ff */
[CC--:B------:R-:W-:Y:S02]  /*0c50*/  LEA.HI R7, R6.reuse, R227.reuse, RZ, 0x2 ;  /* 0x000000e306077211 */ /* 0x0c0fe400078f10ff */
[----:B------:R-:W-:Y:S02]  /*0c60*/  LEA.HI R6, R6, R227, RZ, 0x5 ;  /* 0x000000e306067211 */ /* 0x000fe400078f28ff */
[----:B------:R-:W-:-:S02]  /*0c70*/  SHF.R.S32.HI R4, RZ, 0x2, R7 ;  /* 0x00000002ff047819 */ /* 0x000fc40000011407 */
[----:B------:R-:W-:Y:S02]  /*0c80*/  SHF.R.S32.HI R5, RZ, 0x1f, R7 ;  /* 0x0000001fff057819 */ /* 0x000fe40000011407 */
[----:B------:R-:W-:Y:S02]  /*0c90*/  SHF.R.S32.HI R6, RZ, 0x5, R6 ;  /* 0x00000005ff067819 */ /* 0x000fe40000011406 */
[----:B------:R-:W-:Y:S02]  /*0ca0*/  LEA.HI R5, R5, R4, RZ, 0x3 ;  /* 0x0000000405057211 */ /* 0x000fe400078f18ff */
[----:B------:R-:W-:Y:S02]  /*0cb0*/  IADD3 R3, R230, -R3, RZ ;  /* 0x80000003e6037210 */ /* 0x000fe40007ffe0ff */
[----:B------:R-:W-:Y:S02]  /*0cc0*/  LOP3.LUT R9, R5, 0xfffffff8, RZ, 0xc0, !PT ;  /* 0xfffffff805097812 */ /* 0x000fe400078ec0ff */
[----:B------:R-:W-:-:S02]  /*0cd0*/  SHF.R.S32.HI R5, RZ, 0x4, R2 ;  /* 0x00000004ff057819 */ /* 0x000fc40000011402 */
[----:B------:R-:W-:Y:S02]  /*0ce0*/  IADD3 R9, R4, -R9, RZ ;  /* 0x8000000904097210 */ /* 0x000fe40007ffe0ff */
[C---:B------:R-:W-:Y:S02]  /*0cf0*/  LOP3.LUT R4, R2.reuse, 0x3fffff0, RZ, 0xc0, !PT ;  /* 0x03fffff002047812 */ /* 0x040fe400078ec0ff */
[----:B------:R-:W-:Y:S01]  /*0d00*/  LEA.HI R2, R2, R5, RZ, 0x1 ;  /* 0x0000000502027211 */ /* 0x000fe200078f08ff */
[----:B------:R-:W-:Y:S02]  /*0d10*/  IMAD R6, R6, 0x10, R9 ;  /* 0x0000001006067824 */ /* 0x000fe400078e0209 */
[----:B------:R-:W-:Y:S01]  /*0d20*/  IMAD.IADD R4, R235, 0x1, -R4 ;  /* 0x00000001eb047824 */ /* 0x000fe200078e0a04 */
[----:B------:R-:W-:Y:S01]  /*0d30*/  LOP3.LUT R2, R2, 0x1ffffffe, RZ, 0xc0, !PT ;  /* 0x1ffffffe02027812 */ /* 0x000fe200078ec0ff */
[----:B------:R-:W-:Y:S01]  /*0d40*/  IMAD R232, R3, 0x40, R6 ;  /* 0x0000004003e87824 */ /* 0x000fe200078e0206 */
[----:B------:R-:W-:-:S02]  /*0d50*/  LEA.HI R3, R0, R235, RZ, 0x2 ;  /* 0x000000eb00037211 */ /* 0x000fc400078f10ff */
[----:B------:R-:W-:Y:S01]  /*0d60*/  LEA.HI R0, R0, R235, RZ, 0x3 ;  /* 0x000000eb00007211 */ /* 0x000fe200078f18ff */
[----:B------:R-:W-:Y:S01]  /*0d70*/  IMAD.IADD R2, R5, 0x1, -R2 ;  /* 0x0000000105027824 */ /* 0x000fe200078e0a02 */
[--C-:B------:R-:W-:Y:S01]  /*0d80*/  SHF.R.S32.HI R19, RZ, 0x2, R3.reuse ;  /* 0x00000002ff137819 */ /* 0x100fe20000011403 */
[----:B------:R-:W-:Y:S01]  /*0d90*/  IMAD R5, R205, 0x10, R4 ;  /* 0x00000010cd057824 */ /* 0x000fe200078e0204 */
[----:B------:R-:W-:Y:S02]  /*0da0*/  LOP3.LUT R4, R3, 0xfffffffc, RZ, 0xc0, !PT ;  /* 0xfffffffc03047812 */ /* 0x000fe400078ec0ff */
[----:B------:R-:W-:Y:S01]  /*0db0*/  SHF.R.S32.HI R202, RZ, 0x3, R0 ;  /* 0x00000003ffca7819 */ /* 0x000fe20000011400 */
[----:B------:R-:W-:Y:S01]  /*0dc0*/  VIADD R211, R19, 0x40 ;  /* 0x0000004013d37836 */ /* 0x000fe20000000000 */
[----:B------:R-:W-:Y:S01]  /*0dd0*/  LOP3.LUT R0, R0, 0x1ffffff8, RZ, 0xc0, !PT ;  /* 0x1ffffff800007812 */ /* 0x000fe200078ec0ff */
[----:B------:R-:W-:Y:S01]  /*0de0*/  IMAD.IADD R217, R235, 0x1, -R4 ;  /* 0x00000001ebd97824 */ /* 0x000fe200078e0a04 */
[----:B------:R-:W-:Y:S01]  /*0df0*/  SHF.R.S32.HI R6, RZ, 0x1f, R3 ;  /* 0x0000001fff067819 */ /* 0x000fe20000011403 */
[----:B------:R-:W-:Y:S01]  /*0e00*/  IMAD.SHL.U32 R204, R211, 0x40, RZ ;  /* 0x00000040d3cc7824 */ /* 0x000fe200078e00ff */
[----:B------:R-:W-:Y:S01]  /*0e10*/  SHF.R.S32.HI R8, RZ, 0x1f, R211 ;  /* 0x0000001fff087819 */ /* 0x000fe200000114d3 */
[----:B------:R-:W-:Y:S01]  /*0e20*/  IMAD.IADD R0, R235, 0x1, -R0 ;  /* 0x00000001eb007824 */ /* 0x000fe200078e0a00 */
[----:B------:R-:W-:Y:S01]  /*0e30*/  SHF.L.U32 R16, R217, 0x3, RZ ;  /* 0x00000003d9107819 */ /* 0x000fe200000006ff */
[----:B------:R-:W-:Y:S01]  /*0e40*/  IMAD R5, R5, 0x8, R2 ;  /* 0x0000000805057824 */ /* 0x000fe200078e0202 */
[----:B------:R-:W-:Y:S01]  /*0e50*/  LEA.HI R8, R8, R211, RZ, 0x3 ;  /* 0x000000d308087211 */ /* 0x000fe200078f18ff */
[----:B------:R-:W-:Y:S01]  /*0e60*/  IMAD.SHL.U32 R201, R0, 0x8, RZ ;  /* 0x0000000800c97824 */ /* 0x000fe200078e00ff */
[----:B------:R-:W-:Y:S01]  /*0e70*/  LOP3.LUT R204, R204, 0x1c0, RZ, 0xc0, !PT ;  /* 0x000001c0cccc7812 */ /* 0x000fe200078ec0ff */
[----:B------:R-:W-:Y:S01]  /*0e80*/  IMAD.MOV.U32 R2, RZ, RZ, RZ ;  /* 0x000000ffff027224 */ /* 0x000fe200078e00ff */
[----:B------:R-:W-:Y:S01]  /*0e90*/  LEA.HI R6, R6, R19, RZ, 0x3 ;  /* 0x0000001306067211 */ /* 0x000fe200078f18ff */
[----:B------:R-:W-:Y:S01]  /*0ea0*/  IMAD.SHL.U32 R8, R8, 0x40, RZ ;  /* 0x0000004008087824 */ /* 0x000fe200078e00ff */
[----:B------:R-:W-:-:S02]  /*0eb0*/  SHF.R.U32.HI R234, RZ, 0x3, R204 ;  /* 0x00000003ffea7819 */ /* 0x000fc400000116cc */
[----:B------:R-:W-:Y:S02]  /*0ec0*/  LOP3.LUT R3, R204, 0x38, R16, 0xf8, !PT ;  /* 0x00000038cc037812 */ /* 0x000fe400078ef810 */
[----:B------:R-:W-:Y:S02]  /*0ed0*/  LOP3.LUT R206, R8, 0xfffffe00, RZ, 0xc0, !PT ;  /* 0xfffffe0008ce7812 */ /* 0x000fe400078ec0ff */
[----:B------:R-:W-:Y:S02]  /*0ee0*/  LOP3.LUT R6, R6, 0xfffffff8, RZ, 0xc0, !PT ;  /* 0xfffffff806067812 */ /* 0x000fe400078ec0ff */
[----:B------:R-:W-:Y:S02]  /*0ef0*/  LOP3.LUT R0, R7, 0x7ffffffc, RZ, 0xc0, !PT ;  /* 0x7ffffffc07007812 */ /* 0x000fe400078ec0ff */
[----:B------:R-:W-:Y:S01]  /*0f00*/  LOP3.LUT R3, R206, R3, R234, 0xf6, !PT ;  /* 0x00000003ce037212 */ /* 0x000fe200078ef6ea */
[----:B------:R-:W-:Y:S01]  /*0f10*/  IMAD.IADD R218, R19, 0x1, -R6 ;  /* 0x0000000113da7824 */ /* 0x000fe200078e0a06 */
[----:B------:R-:W-:Y:S01]  /*0f20*/  SHF.R.S32.HI R216, RZ, 0x1f, R19 ;  /* 0x0000001fffd87819 */ /* 0x000fe20000011413 */
[----:B------:R-:W-:Y:S01]  /*0f30*/  IMAD.IADD R231, R227, 0x1, -R0 ;  /* 0x00000001e3e77824 */ /* 0x000fe200078e0a00 */
[----:B------:R-:W-:Y:S01]  /*0f40*/  SHF.R.S32.HI R17, RZ, 0x1f, R16 ;  /* 0x0000001fff117819 */ /* 0x000fe20000011410 */
[----:B------:R-:W-:Y:S01]  /*0f50*/  IMAD R229, R3, 0x2, R18 ;  /* 0x0000000203e57824 */ /* 0x000fe200078e0212 */
[----:B------:R-:W-:-:S07]  /*0f60*/  SHF.L.U32 R233, R5, 0x3, RZ ;  /* 0x0000000305e97819 */ /* 0x000fce00000006ff */
.L_x_562:
[----:B0--3-5:R-:W0:Y:S02]  /*0f70*/  LDC.64 R4, c[0x0][0xc60] ;  /* 0x00031800ff047b82 */ /* 0x029e240000000a00 */
[----:B0-----:R-:W-:-:S05]  /*0f80*/  IMAD.WIDE R4, R87, 0x4, R4 ;  /* 0x0000000457047825 */ /* 0x001fca00078e0204 */
[----:B--2---:R-:W2:Y:S01]  /*0f90*/  LDG.E R210, desc[UR40][R4.64] ;  /* 0x0000002804d27981 */ /* 0x004ea2000c1e1900 */
[----:B------:R-:W-:Y:S05]  /*0fa0*/  YIELD ;  /* 0x0000000000007946 */ /* 0x000fea0003800000 */
[----:B------:R-:W-:Y:S01]  /*0fb0*/  ULDC.64 UR4, c[0x0][0xa28] ;  /* 0x00028a0000047ab9 */ /* 0x000fe20000000a00 */
[----:B------:R-:W-:Y:S01]  /*0fc0*/  ULDC.64 UR8, c[0x0][0xa18] ;  /* 0x0002860000087ab9 */ /* 0x000fe20000000a00 */
[----:B------:R-:W-:Y:S01]  /*0fd0*/  ISETP.NE.U32.AND P1, PT, RZ, UR4, PT ;  /* 0x00000004ff007c0c */ /* 0x000fe2000bf25070 */
[----:B------:R-:W-:Y:S01]  /*0fe0*/  ULDC.64 UR6, c[0x0][0xa08] ;  /* 0x0002820000067ab9 */ /* 0x000fe20000000a00 */
[----:B------:R-:W-:Y:S01]  /*0ff0*/  IMAD.MOV.U32 R3, RZ, RZ, RZ ;  /* 0x000000ffff037224 */ /* 0x000fe200078e00ff */
[----:B------:R-:W-:Y:S01]  /*1000*/  ISETP.NE.U32.AND P0, PT, RZ, UR6, PT ;  /* 0x00000006ff007c0c */ /* 0x000fe2000bf05070 */
[----:B------:R-:W-:Y:S01]  /*1010*/  IMAD.MOV.U32 R27, RZ, RZ, RZ ;  /* 0x000000ffff1b7224 */ /* 0x000fe200078e00ff */
[----:B------:R-:W-:-:S02]  /*1020*/  ISETP.NE.AND.EX P1, PT, RZ, UR5, PT, P1 ;  /* 0x00000005ff007c0c */ /* 0x000fc4000bf25310 */
[----:B------:R-:W-:Y:S02]  /*1030*/  ISETP.NE.AND.EX P0, PT, RZ, UR7, PT, P0 ;  /* 0x00000007ff007c0c */ /* 0x000fe4000bf05300 */
[----:B--2---:R-:W-:Y:S01]  /*1040*/  SHF.R.S32.HI R219, RZ, 0x1f, R210 ;  /* 0x0000001fffdb7819 */ /* 0x004fe200000114d2 */
[----:B------:R-:W-:-:S08]  /*1050*/  IMAD.SHL.U32 R208, R210, 0x4, RZ ;  /* 0x00000004d2d07824 */ /* 0x000fd000078e00ff */
[C---:B----4-:R-:W-:Y:S02]  /*1060*/  @P1 LEA R6, P2, R210.reuse, UR4, 0x2 ;  /* 0x00000004d2061c11 */ /* 0x050fe4000f8410ff */
[C-C-:B------:R-:W-:Y:S02]  /*1070*/  SHF.L.U64.HI R209, R210.reuse, 0x2, R219.reuse ;  /* 0x00000002d2d17819 */ /* 0x140fe400000102db */
[----:B------:R-:W-:Y:S02]  /*1080*/  @P1 LEA.HI.X R7, R210, UR5, R219, 0x2, P2 ;  /* 0x00000005d2071c11 */ /* 0x000fe400090f14db */
[----:B------:R-:W-:Y:S01]  /*1090*/  ISETP.NE.U32.AND P2, PT, RZ, UR8, PT ;  /* 0x00000008ff007c0c */ /* 0x000fe2000bf45070 */
[----:B------:R-:W-:Y:S01]  /*10a0*/  ULDC UR4, c[0x0][0x288] ;  /* 0x0000a20000047ab9 */ /* 0x000fe20000000800 */
[----:B------:R-:W-:Y:S01]  /*10b0*/  IADD3 R8, P3, R208, UR6, RZ ;  /* 0x00000006d0087c10 */ /* 0x000fe2000ff7e0ff */
[----:B------:R0:W5:Y:S01]  /*10c0*/  @P1 LDG.E R3, desc[UR40][R6.64] ;  /* 0x0000002806031981 */ /* 0x000162000c1e1900 */
[----:B------:R-:W-:-:S02]  /*10d0*/  ISETP.NE.AND.EX P2, PT, RZ, UR9, PT, P2 ;  /* 0x00000009ff007c0c */ /* 0x000fc4000bf45320 */
[----:B------:R-:W-:Y:S01]  /*10e0*/  MOV R30, UR4 ;  /* 0x00000004001e7c02 */ /* 0x000fe20008000f00 */
[----:B------:R-:W-:Y:S01]  /*10f0*/  ULDC.64 UR4, c[0x0][0x3f8] ;  /* 0x0000fe0000047ab9 */ /* 0x000fe20000000a00 */
[----:B------:R-:W-:-:S05]  /*1100*/  IADD3.X R9, R209, UR7, RZ, P3, !PT ;  /* 0x00000007d1097c10 */ /* 0x000fca0009ffe4ff */
[----:B------:R0:W5:Y:S04]  /*1110*/  @P0 LDG.E R27, desc[UR40][R8.64] ;  /* 0x00000028081b0981 */ /* 0x000168000c1e1900 */
[----:B------:R-:W-:-:S04]  /*1120*/  @P2 IADD3 R4, P1, R208, UR8, RZ ;  /* 0x00000008d0042c10 */ /* 0x000fc8000ff3e0ff */
[----:B------:R-:W-:-:S05]  /*1130*/  @P2 IADD3.X R5, R209, UR9, RZ, P1, !PT ;  /* 0x00000009d1052c10 */ /* 0x000fca0008ffe4ff */
[----:B------:R0:W5:Y:S01]  /*1140*/  @P2 LDG.E R30, desc[UR40][R4.64] ;  /* 0x00000028041e2981 */ /* 0x000162000c1e1900 */
[----:B------:R-:W-:-:S03]  /*1150*/  UISETP.NE.U32.AND UP0, UPT, UR4, URZ, UPT ;  /* 0x0000003f0400728c */ /* 0x000fc6000bf05070 */
[----:B------:R-:W-:Y:S01]  /*1160*/  ULDC UR4, c[0x0][0x404] ;  /* 0x0001010000047ab9 */ /* 0x000fe20000000800 */
[----:B------:R-:W-:-:S03]  /*1170*/  UISETP.NE.AND.EX UP0, UPT, UR5, URZ, UPT, UP0 ;  /* 0x0000003f0500728c */ /* 0x000fc6000bf05300 */
[----:B------:R-:W-:Y:S01]  /*1180*/  ULDC UR5, c[0x0][0x2e0] ;  /* 0x0000b80000057ab9 */ /* 0x000fe20000000800 */
[----:B------:R-:W-:-:S04]  /*1190*/  USEL UR4, UR4, 0x1, UP0 ;  /* 0x0000000104047887 */ /* 0x000fc80008000000 */
[----:B------:R-:W-:-:S03]  /*11a0*/  UIMAD UR4, UR4, UR5, URZ ;  /* 0x00000005040472a4 */ /* 0x000fc6000f8e023f */
[----:B------:R-:W-:Y:S02]  /*11b0*/  ULDC UR5, c[0x0][0x338] ;  /* 0x0000ce0000057ab9 */ /* 0x000fe40000000800 */
[----:B------:R-:W-:Y:S02]  /*11c0*/  IMAD.U32 R62, RZ, RZ, UR5 ;  /* 0x00000005ff3e7e24 */ /* 0x000fe4000f8e00ff */
[----:B------:R-:W-:Y:S02]  /*11d0*/  IMAD.U32 R24, RZ, RZ, UR4 ;  /* 0x00000004ff187e24 */ /* 0x000fe4000f8e00ff */
[----:B------:R-:W-:Y:S01]  /*11e0*/  IMAD.MOV.U32 R25, RZ, RZ, R210 ;  /* 0x000000ffff197224 */ /* 0x000fe200078e00d2 */
[----:B0-----:R-:W-:Y:S06]  /*11f0*/  @P2 BRA `(.L_x_430) ;  /* 0x0000000000242947 */ /* 0x001fec0003800000 */
[----:B------:R-:W-:Y:S02]  /*1200*/  ULDC.64 UR4, c[0x0][0xa00] ;  /* 0x0002800000047ab9 */ /* 0x000fe40000000a00 */
[----:B------:R-:W-:-:S04]  /*1210*/  ISETP.NE.U32.AND P1, PT, RZ, UR4, PT ;  /* 0x00000004ff007c0c */ /* 0x000fc8000bf25070 */
[----:B------:R-:W-:-:S13]  /*1220*/  ISETP.NE.AND.EX P1, PT, RZ, UR5, PT, P1 ;  /* 0x00000005ff007c0c */ /* 0x000fda000bf25310 */
[----:B------:R-:W-:Y:S05]  /*1230*/  @!P1 BRA `(.L_x_430) ;  /* 0x0000000000149947 */ /* 0x000fea0003800000 */
[----:B------:R-:W0:Y:S02]  /*1240*/  LDC.64 R4, c[0x0][0xa00] ;  /* 0x00028000ff047b82 */ /* 0x000e240000000a00 */
[----:B0-----:R-:W-:-:S05]  /*1250*/  IMAD.WIDE R4, R25, 0x4, R4 ;  /* 0x0000000419047825 */ /* 0x001fca00078e0204 */
[----:B-----5:R-:W2:Y:S04]  /*1260*/  LDG.E R30, desc[UR40][R4.64] ;  /* 0x00000028041e7981 */ /* 0x020ea8000c1e1900 */
[----:B------:R-:W2:Y:S02]  /*1270*/  LDG.E R7, desc[UR40][R4.64+0x4] ;  /* 0x0000042804077981 */ /* 0x000ea4000c1e1900 */
[----:B--2---:R-:W-:-:S07]  /*1280*/  IMAD.IADD R30, R7, 0x1, -R30 ;  /* 0x00000001071e7824 */ /* 0x004fce00078e0a1e */
.L_x_430:
[----:B------:R-:W-:Y:S01]  /*1290*/  ULDC.64 UR4, c[0x0][0xa20] ;  /* 0x0002880000047ab9 */ /* 0x000fe20000000a00 */
[----:B------:R-:W-:Y:S01]  /*12a0*/  MOV R213, R85 ;  /* 0x0000005500d57202 */ /* 0x000fe20000000f00 */
[----:B------:R-:W-:Y:S01]  /*12b0*/  IMAD.MOV.U32 R207, RZ, RZ, R86 ;  /* 0x000000ffffcf7224 */ /* 0x000fe200078e0056 */
[----:B------:R-:W-:-:S04]  /*12c0*/  ISETP.NE.U32.AND P1, PT, RZ, UR4, PT ;  /* 0x00000004ff007c0c */ /* 0x000fc8000bf25070 */
[----:B------:R-:W-:-:S13]  /*12d0*/  ISETP.NE.AND.EX P1, PT, RZ, UR5, PT, P1 ;  /* 0x00000005ff007c0c */ /* 0x000fda000bf25310 */
[----:B------:R-:W-:Y:S05]  /*12e0*/  @!P1 BRA `(.L_x_431) ;  /* 0x0000000000109947 */ /* 0x000fea0003800000 */
[----:B------:R-:W-:-:S04]  /*12f0*/  IADD3 R4, P0, R208, UR4, RZ ;  /* 0x00000004d0047c10 */ /* 0x000fc8000ff1e0ff */
[----:B------:R-:W-:-:S05]  /*1300*/  IADD3.X R5, R209, UR5, RZ, P0, !PT ;  /* 0x00000005d1057c10 */ /* 0x000fca00087fe4ff */
[----:B------:R0:W5:Y:S01]  /*1310*/  LDG.E R24, desc[UR40][R4.64] ;  /* 0x0000002804187981 */ /* 0x000162000c1e1900 */
[----:B------:R-:W-:Y:S05]  /*1320*/  BRA `(.L_x_432) ;  /* 0x0000000000107947 */ /* 0x000fea0003800000 */
.L_x_431:
[----:B------:R-:W-:Y:S05]  /*1330*/  @!P0 BRA `(.L_x_432) ;  /* 0x00000000000c8947 */ /* 0x000fea0003800000 */
[----:B------:R-:W2:Y:S04]  /*1340*/  LDG.E R5, desc[UR40][R8.64] ;  /* 0x0000002808057981 */ /* 0x000ea8000c1e1900 */
[----:B------:R-:W2:Y:S02]  /*1350*/  LDG.E R24, desc[UR40][R8.64+0x4] ;  /* 0x0000042808187981 */ /* 0x000ea4000c1e1900 */
[----:B--2---:R-:W-:-:S07]  /*1360*/  IMAD.IADD R24, R24, 0x1, -R5 ;  /* 0x0000000118187824 */ /* 0x004fce00078e0a05 */
.L_x_432:
[----:B------:R-:W-:Y:S02]  /*1370*/  ULDC.64 UR4, c[0x0][0xa10] ;  /* 0x0002840000047ab9 */ /* 0x000fe40000000a00 */
[----:B------:R-:W-:-:S04]  /*1380*/  ISETP.NE.U32.AND P0, PT, RZ, UR4, PT ;  /* 0x00000004ff007c0c */ /* 0x000fc8000bf05070 */
[----:B------:R-:W-:Y:S01]  /*1390*/  ISETP.NE.AND.EX P0, PT, RZ, UR5, PT, P0 ;  /* 0x00000005ff007c0c */ /* 0x000fe2000bf05300 */
[----:B-----5:R-:W-:Y:S01]  /*13a0*/  IMAD.IADD R3, R24, 0x1, -R3 ;  /* 0x0000000118037824 */ /* 0x020fe200078e0a03 */
[----:B------:R-:W-:-:S11]  /*13b0*/  ULDC.64 UR4, c[0x0][0xa30] ;  /* 0x00028c0000047ab9 */ /* 0x000fd60000000a00 */
[----:B0-----:R-:W0:Y:S02]  /*13c0*/  @P0 LDC.64 R4, c[0x0][0xa10] ;  /* 0x00028400ff040b82 */ /* 0x001e240000000a00 */
[----:B0-----:R-:W-:-:S05]  /*13d0*/  @P0 IMAD.WIDE R4, R25, 0x4, R4 ;  /* 0x0000000419040825 */ /* 0x001fca00078e0204 */
[----:B------:R-:W2:Y:S04]  /*13e0*/  @P0 LDG.E R0, desc[UR40][R4.64] ;  /* 0x0000002804000981 */ /* 0x000ea8000c1e1900 */
[----:B------:R-:W2:Y:S01]  /*13f0*/  @P0 LDG.E R9, desc[UR40][R4.64+0x4] ;  /* 0x0000042804090981 */ /* 0x000ea2000c1e1900 */
[----:B------:R-:W-:Y:S01]  /*1400*/  IMAD.MOV R60, RZ, RZ, -R3 ;  /* 0x000000ffff3c7224 */ /* 0x000fe200078e0a03 */
[----:B------:R-:W-:Y:S01]  /*1410*/  ISETP.NE.U32.AND P1, PT, RZ, UR4, PT ;  /* 0x00000004ff007c0c */ /* 0x000fe2000bf25070 */
[----:B------:R-:W-:-:S03]  /*1420*/  IMAD.MOV.U32 R31, RZ, RZ, R24 ;  /* 0x000000ffff1f7224 */ /* 0x000fc600078e0018 */
[----:B------:R-:W-:Y:S02]  /*1430*/  VIMNMX R60, RZ, R60, !PT ;  /* 0x0000003cff3c7248 */ /* 0x000fe40007fe0100 */
[----:B------:R-:W-:-:S13]  /*1440*/  ISETP.NE.AND.EX P1, PT, RZ, UR5, PT, P1 ;  /* 0x00000005ff007c0c */ /* 0x000fda000bf25310 */
[----:B------:R-:W-:-:S04]  /*1450*/  @P1 IADD3 R6, P2, R208, UR4, RZ ;  /* 0x00000004d0061c10 */ /* 0x000fc8000ff5e0ff */
[----:B------:R-:W-:-:S05]  /*1460*/  @P1 IADD3.X R7, R209, UR5, RZ, P2, !PT ;  /* 0x00000005d1071c10 */ /* 0x000fca00097fe4ff */
[----:B------:R0:W5:Y:S01]  /*1470*/  @P1 LDG.E R31, desc[UR40][R6.64] ;  /* 0x00000028061f1981 */ /* 0x000162000c1e1900 */
[----:B--2---:R-:W-:-:S05]  /*1480*/  @P0 IADD3 R62, -R0, R9, RZ ;  /* 0x00000009003e0210 */ /* 0x004fca0007ffe1ff */
[----:B------:R-:W-:-:S04]  /*1490*/  IMAD.IADD R176, R3, 0x1, R62 ;  /* 0x0000000103b07824 */ /* 0x000fc800078e023e */
[----:B------:R-:W-:-:S04]  /*14a0*/  VIADD R0, R176, 0x5f ;  /* 0x0000005fb0007836 */ /* 0x000fc80000000000 */
[----:B------:R-:W-:-:S05]  /*14b0*/  IMAD.HI R0, R0, 0x2aaaaaab, RZ ;  /* 0x2aaaaaab00007827 */ /* 0x000fca00078e02ff */
[----:B------:R-:W-:-:S04]  /*14c0*/  SHF.R.U32.HI R177, RZ, 0x1f, R0 ;  /* 0x0000001fffb17819 */ /* 0x000fc80000011600 */
[----:B------:R-:W-:-:S05]  /*14d0*/  LEA.HI.SX32 R177, R0, R177, 0x1c ;  /* 0x000000b100b17211 */ /* 0x000fca00078fe2ff */
[----:B------:R-:W-:-:S05]  /*14e0*/  IMAD R3, R177, 0x60, -R3 ;  /* 0x00000060b1037824 */ /* 0x000fca00078e0a03 */
[----:B------:R-:W-:-:S04]  /*14f0*/  VIMNMX R3, R3, R62, PT ;  /* 0x0000003e03037248 */ /* 0x000fc80003fe0100 */
[----:B------:R-:W-:Y:S01]  /*1500*/  ISETP.GT.AND P0, PT, R3, R60, PT ;  /* 0x0000003c0300720c */ /* 0x000fe20003f04270 */
[----:B------:R-:W-:-:S05]  /*1510*/  IMAD.WIDE.U32 R60, R60, -0x55555555, RZ ;  /* 0xaaaaaaab3c3c7825 */ /* 0x000fca00078e00ff */
[----:B------:R-:W-:-:S04]  /*1520*/  SHF.R.U32.HI R60, RZ, 0x6, R61 ;  /* 0x00000006ff3c7819 */ /* 0x000fc8000001163d */
[----:B------:R-:W-:-:S03]  /*1530*/  MOV R59, R60 ;  /* 0x0000003c003b7202 */ /* 0x000fc60000000f00 */
[----:B------:R-:W-:-:S04]  /*1540*/  @P0 VIADD R0, R3, 0x5f ;  /* 0x0000005f03000836 */ /* 0x000fc80000000000 */
[----:B------:R-:W-:-:S05]  /*1550*/  @P0 IMAD.HI R0, R0, 0x2aaaaaab, RZ ;  /* 0x2aaaaaab00000827 */ /* 0x000fca00078e02ff */
[----:B------:R-:W-:-:S04]  /*1560*/  @P0 SHF.R.U32.HI R3, RZ, 0x1f, R0 ;  /* 0x0000001fff030819 */ /* 0x000fc80000011600 */
[----:B------:R-:W-:Y:S02]  /*1570*/  @P0 LEA.HI.SX32 R59, R0, R3, 0x1c ;  /* 0x00000003003b0211 */ /* 0x000fe400078fe2ff */
[----:B------:R-:W-:Y:S02]  /*1580*/  PLOP3.LUT P0, PT, PT, PT, PT, 0x80, 0x0 ;  /* 0x000000000000781c */ /* 0x000fe40003f0f070 */
[----:B------:R-:W-:-:S13]  /*1590*/  ISETP.GT.AND P1, PT, R59, R60, PT ;  /* 0x0000003c3b00720c */ /* 0x000fda0003f24270 */
[----:B0-----:R-:W-:Y:S05]  /*15a0*/  @!P1 BRA `(.L_x_433) ;  /* 0x0000003c00d89947 */ /* 0x001fea0003800000 */
[----:B------:R-:W-:Y:S01]  /*15b0*/  VIADD R58, R18, 0x1c400 ;  /* 0x0001c400123a7836 */ /* 0x000fe20000000000 */
[----:B------:R-:W-:Y:S04]  /*15c0*/  BSSY B6, `(.L_x_434) ;  /* 0x0000013000067945 */ /* 0x000fe80003800000 */
[----:B------:R-:W-:-:S13]  /*15d0*/  LOP3.LUT P0, RZ, R58, 0x3ff, RZ, 0xc0, !PT ;  /* 0x000003ff3aff7812 */ /* 0x000fda000780c0ff */
[----:B------:R-:W-:Y:S05]  /*15e0*/  @!P0 BRA `(.L_x_435) ;  /* 0x0000000000408947 */ /* 0x000fea0003800000 */
[----:B------:R-:W-:Y:S01]  /*15f0*/  MOV R0, 0x0 ;  /* 0x0000000000007802 */ /* 0x000fe20000000f00 */
[----:B------:R-:W-:Y:S01]  /*1600*/  ULDC.64 UR4, c[0x4][0x90] ;  /* 0x0100240000047ab9 */ /* 0x000fe20000000a00 */
[----:B------:R-:W-:Y:S01]  /*1610*/  ULDC.64 UR6, c[0x4][0x20] ;  /* 0x0100080000067ab9 */ /* 0x000fe20000000a00 */
[----:B------:R-:W-:Y:S01]  /*1620*/  IMAD.U32 R4, RZ, RZ, UR4 ;  /* 0x00000004ff047e24 */ /* 0x000fe2000f8e00ff */
[----:B------:R0:W1:Y:S01]  /*1630*/  LDC.64 R14, c[0x4][R0] ;  /* 0x01000000000e7b82 */ /* 0x0000620000000a00 */
[----:B------:R-:W-:Y:S01]  /*1640*/  IMAD.U32 R5, RZ, RZ, UR5 ;  /* 0x00000005ff057e24 */ /* 0x000fe2000f8e00ff */
[----:B------:R-:W-:Y:S01]  /*1650*/  ULDC.64 UR4, c[0x4][0x98] ;  /* 0x0100260000047ab9 */ /* 0x000fe20000000a00 */
[----:B------:R-:W-:Y:S01]  /*1660*/  IMAD.U32 R10, RZ, RZ, UR6 ;  /* 0x00000006ff0a7e24 */ /* 0x000fe2000f8e00ff */
[----:B------:R-:W-:Y:S01]  /*1670*/  MOV R7, UR5 ;  /* 0x0000000500077c02 */ /* 0x000fe20008000f00 */
[----:B------:R-:W-:Y:S01]  /*1680*/  IMAD.U32 R6, RZ, RZ, UR4 ;  /* 0x00000004ff067e24 */ /* 0x000fe2000f8e00ff */
[----:B------:R-:W-:Y:S01]  /*1690*/  MOV R13, RZ ;  /* 0x000000ff000d7202 */ /* 0x000fe20000000f00 */
[----:B------:R-:W-:-:S02]  /*16a0*/  IMAD.U32 R11, RZ, RZ, UR7 ;  /* 0x00000007ff0b7e24 */ /* 0x000fc4000f8e00ff */
[----:B------:R-:W-:Y:S02]  /*16b0*/  IMAD.MOV.U32 R8, RZ, RZ, 0x70 ;  /* 0x00000070ff087424 */ /* 0x000fe400078e00ff */
[----:B0-----:R-:W-:-:S07]  /*16c0*/  IMAD.MOV.U32 R12, RZ, RZ, 0x1 ;  /* 0x00000001ff0c7424 */ /* 0x001fce00078e00ff */
[----:B------:R-:W-:-:S07]  /*16d0*/  LEPC R20, `(.L_x_435) ;  /* 0x000000001014794e */ /* 0x000fce0000000000 */
[----:B-1---5:R-:W-:Y:S05]  /*16e0*/  CALL.ABS.NOINC R14 ;  /* 0x000000000e007343 */ /* 0x022fea0003c00000 */
.L_x_435:
[----:B------:R-:W-:Y:S05]  /*16f0*/  BSYNC B6 ;  /* 0x0000000000067941 */ /* 0x000fea0003800000 */
.L_x_434:
        /* <DEDUP_REMOVED lines=20> */
.L_x_437:
[----:B------:R-:W-:Y:S05]  /*1840*/  BSYNC B6 ;  /* 0x0000000000067941 */ /* 0x000fea0003800000 */
.L_x_436:
[----:B------:R-:W-:Y:S01]  /*1850*/  ULDC.64 UR4, c[0x0][0x9f8] ;  /* 0x00027e0000047ab9 */ /* 0x000fe20000000a00 */
[----:B------:R-:W0:Y:S01]  /*1860*/  LDC R0, c[0x0][0x428] ;  /* 0x00010a00ff007b82 */ /* 0x000e220000000800 */
[----:B------:R-:W-:-:S07]  /*1870*/  ISETP.NE.U32.AND P0, PT, RZ, UR4, PT ;  /* 0x00000004ff007c0c */ /* 0x000fce000bf05070 */
[----:B------:R-:W1:Y:S01]  /*1880*/  LDC.64 R42, c[0x0][0x2f0] ;  /* 0x0000bc00ff2a7b82 */ /* 0x000e620000000a00 */
[----:B------:R-:W-:Y:S01]  /*1890*/  ISETP.NE.AND.EX P0, PT, RZ, UR5, PT, P0 ;  /* 0x00000005ff007c0c */ /* 0x000fe2000bf05300 */
[----:B------:R-:W2:Y:S01]  /*18a0*/  S2R R20, SR_TID.X ;  /* 0x0000000000147919 */ /* 0x000ea20000002100 */
[----:B------:R-:W-:Y:S01]  /*18b0*/  IMAD.IADD R56, R27, 0x1, R24 ;  /* 0x000000011b387824 */ /* 0x000fe200078e0218 */
[----:B------:R-:W-:Y:S01]  /*18c0*/  ULDC.64 UR6, c[0x0][0xa08] ;  /* 0x0002820000067ab9 */ /* 0x000fe20000000a00 */
[C---:B------:R-:W-:Y:S01]  /*18d0*/  VIADD R99, R16.reuse, 0x20 ;  /* 0x0000002010637836 */ /* 0x040fe20000000000 */
[C---:B------:R-:W-:Y:S01]  /*18e0*/  IADD3 R96, R16.reuse, 0x60, RZ ;  /* 0x0000006010607810 */ /* 0x040fe20007ffe0ff */
[----:B------:R-:W-:Y:S01]  /*18f0*/  VIADD R98, R16, 0x40 ;  /* 0x0000004010627836 */ /* 0x000fe20000000000 */
[----:B------:R-:W3:Y:S06]  /*1900*/  LDC.64 R54, c[0x0][0x3d8] ;  /* 0x0000f600ff367b82 */ /* 0x000eec0000000a00 */
[----:B------:R-:W-:-:S02]  /*1910*/  @P0 IADD3 R4, P1, R208, UR4, RZ ;  /* 0x00000004d0040c10 */ /* 0x000fc4000ff3e0ff */
[----:B------:R-:W4:Y:S02]  /*1920*/  LDC R27, c[0x0][0x3d4] ;  /* 0x0000f500ff1b7b82 */ /* 0x000f240000000800 */
[----:B------:R-:W-:Y:S01]  /*1930*/  @P0 IADD3.X R5, R209, UR5, RZ, P1, !PT ;  /* 0x00000005d1050c10 */ /* 0x000fe20008ffe4ff */
[----:B------:R-:W-:-:S04]  /*1940*/  ULDC.64 UR4, c[0x0][0x2f8] ;  /* 0x0000be0000047ab9 */ /* 0x000fc80000000a00 */
[----:B------:R2:W4:Y:S01]  /*1950*/  @P0 LDG.E R25, desc[UR40][R4.64] ;  /* 0x0000002804190981 */ /* 0x000522000c1e1900 */
[----:B0-----:R-:W-:Y:S01]  /*1960*/  ISETP.NE.AND P0, PT, R0, 0x1, PT ;  /* 0x000000010000780c */ /* 0x001fe20003f05270 */
[C---:B------:R-:W-:Y:S01]  /*1970*/  VIADD R94, R16.reuse, 0x80 ;  /* 0x00000080105e7836 */ /* 0x040fe20000000000 */
[----:B------:R-:W-:Y:S01]  /*1980*/  SHF.R.S32.HI R33, RZ, 0x1f, R56 ;  /* 0x0000001fff217819 */ /* 0x000fe20000011438 */
[----:B------:R-:W-:Y:S01]  /*1990*/  VIADD R92, R16, 0xa0 ;  /* 0x000000a0105c7836 */ /* 0x000fe20000000000 */
[----:B------:R-:W0:Y:S01]  /*19a0*/  LDC.64 R48, c[0x0][0x3e8] ;  /* 0x0000fa00ff307b82 */ /* 0x000e220000000a00 */
[----:B------:R-:W-:Y:S01]  /*19b0*/  IMAD.SHL.U32 R28, R217, 0x4, RZ ;  /* 0x00000004d91c7824 */ /* 0x000fe200078e00ff */
[----:B-1----:R-:W-:Y:S01]  /*19c0*/  SHF.L.U64.HI R88, R42, 0x6, R43 ;  /* 0x000000062a587819 */ /* 0x002fe2000001022b */
[-C--:B------:R-:W-:Y:S01]  /*19d0*/  IMAD R6, R33, R42.reuse, RZ ;  /* 0x0000002a21067224 */ /* 0x080fe200078e02ff */
[----:B---3--:R-:W-:Y:S01]  /*19e0*/  SHF.L.U64.HI R84, R54, 0x6, R55 ;  /* 0x0000000636547819 */ /* 0x008fe20000010237 */
[----:B--2---:R-:W-:Y:S01]  /*19f0*/  IMAD.WIDE.U32 R4, R56, R42, RZ ;  /* 0x0000002a38047225 */ /* 0x004fe200078e00ff */
[----:B------:R-:W-:-:S02]  /*1a00*/  SHF.R.U32.HI R26, RZ, 0x7, R20 ;  /* 0x00000007ff1a7819 */ /* 0x000fc40000011614 */
[----:B------:R-:W-:Y:S01]  /*1a10*/  SHF.R.S32.HI R29, RZ, 0x1f, R28 ;  /* 0x0000001fff1d7819 */ /* 0x000fe2000001141c */
[----:B------:R-:W1:Y:S01]  /*1a20*/  @P0 LDC R3, c[0x0][0x42c] ;  /* 0x00010b00ff030b82 */ /* 0x000e620000000800 */
[----:B------:R-:W-:Y:S01]  /*1a30*/  ISETP.NE.AND P6, PT, R26, 0x1, PT ;  /* 0x000000011a00780c */ /* 0x000fe20003fc5270 */
[----:B------:R-:W-:Y:S01]  /*1a40*/  IMAD.SHL.U32 R87, R218, 0x40, RZ ;  /* 0x00000040da577824 */ /* 0x000fe200078e00ff */
[----:B------:R-:W-:Y:S01]  /*1a50*/  SHF.R.S32.HI R81, RZ, 0x1f, R211 ;  /* 0x0000001fff517819 */ /* 0x000fe200000114d3 */
[----:B------:R-:W-:Y:S01]  /*1a60*/  IMAD.MOV.U32 R80, RZ, RZ, 0x20 ;  /* 0x00000020ff507424 */ /* 0x000fe200078e00ff */
[----:B------:R-:W-:Y:S01]  /*1a70*/  IADD3 R79, R26, 0x8, RZ ;  /* 0x000000081a4f7810 */ /* 0x000fe20007ffe0ff */
[----:B------:R-:W-:Y:S01]  /*1a80*/  IMAD.SHL.U32 R83, R54, 0x40, RZ ;  /* 0x0000004036537824 */ /* 0x000fe200078e00ff */
[----:B------:R-:W-:Y:S01]  /*1a90*/  LOP3.LUT R87, R87, 0x1c0, RZ, 0xc0, !PT ;  /* 0x000001c057577812 */ /* 0x000fe200078ec0ff */
[----:B------:R-:W2:Y:S01]  /*1aa0*/  @P0 LDC R7, c[0x0][0x430] ;  /* 0x00010c00ff070b82 */ /* 0x000ea20000000800 */
[----:B----4-:R-:W-:-:S02]  /*1ab0*/  IMAD.SHL.U32 R78, R27, 0x2, RZ ;  /* 0x000000021b4e7824 */ /* 0x010fc400078e00ff */
[----:B------:R-:W-:Y:S01]  /*1ac0*/  SHF.R.U32.HI R82, RZ, 0x3, R87 ;  /* 0x00000003ff527819 */ /* 0x000fe20000011657 */
[----:B0-----:R-:W-:Y:S01]  /*1ad0*/  IMAD.WIDE.U32 R10, R19, R48, R16 ;  /* 0x00000030130a7225 */ /* 0x001fe200078e0010 */
[----:B------:R-:W-:-:S03]  /*1ae0*/  SHF.L.U64.HI R91, R48, 0x6, R49 ;  /* 0x00000006305b7819 */ /* 0x000fc60000010231 */
[----:B------:R-:W-:Y:S02]  /*1af0*/  IMAD R75, R49, 0x60, RZ ;  /* 0x00000060314b7824 */ /* 0x000fe400078e02ff */
[----:B------:R-:W-:Y:S02]  /*1b00*/  IMAD.SHL.U32 R89, R48, 0x40, RZ ;  /* 0x0000004030597824 */ /* 0x000fe400078e00ff */
[----:B-1----:R-:W-:-:S04]  /*1b10*/  @P0 IMAD.HI.U32 R0, R86, R3, RZ ;  /* 0x0000000356000227 */ /* 0x002fc800078e00ff */
[----:B------:R-:W-:Y:S02]  /*1b20*/  IMAD R3, R56, R43, R6 ;  /* 0x0000002b38037224 */ /* 0x000fe400078e0206 */
[----:B------:R-:W-:Y:S01]  /*1b30*/  IMAD R6, R216, R42, RZ ;  /* 0x0000002ad8067224 */ /* 0x000fe200078e02ff */
[----:B--2---:R-:W-:Y:S01]  /*1b40*/  @P0 SHF.R.U32.HI R86, RZ, R7, R0 ;  /* 0x00000007ff560219 */ /* 0x004fe20000011600 */
[----:B------:R-:W-:Y:S01]  /*1b50*/  IMAD.IADD R5, R5, 0x1, R3 ;  /* 0x0000000105057824 */ /* 0x000fe200078e0203 */
[----:B------:R-:W-:Y:S01]  /*1b60*/  ISETP.NE.U32.AND P0, PT, RZ, UR6, PT ;  /* 0x00000006ff007c0c */ /* 0x000fe2000bf05070 */
[----:B------:R-:W-:Y:S01]  /*1b70*/  IMAD R6, R19, R43, R6 ;  /* 0x0000002b13067224 */ /* 0x000fe200078e0206 */
[----:B------:R-:W-:Y:S01]  /*1b80*/  SHF.R.S32.HI R7, RZ, 0x1f, R86 ;  /* 0x0000001fff077819 */ /* 0x000fe20000011456 */
[----:B------:R-:W-:Y:S01]  /*1b90*/  IMAD.WIDE.U32 R4, R86, UR4, R4 ;  /* 0x0000000456047c25 */ /* 0x000fe2000f8e0004 */
[----:B------:R-:W-:-:S03]  /*1ba0*/  ISETP.NE.AND.EX P0, PT, RZ, UR7, PT, P0 ;  /* 0x00000007ff007c0c */ /* 0x000fc6000bf05300 */
[----:B------:R-:W-:-:S04]  /*1bb0*/  IMAD R3, R7, UR4, RZ ;  /* 0x0000000407037c24 */ /* 0x000fc8000f8e02ff */
[----:B------:R-:W-:Y:S01]  /*1bc0*/  IMAD R3, R86, UR5, R3 ;  /* 0x0000000556037c24 */ /* 0x000fe2000f8e0203 */
[----:B------:R-:W-:-:S03]  /*1bd0*/  ULDC.64 UR4, c[0x0][0x300] ;  /* 0x0000c00000047ab9 */ /* 0x000fc60000000a00 */
[----:B------:R-:W-:Y:S01]  /*1be0*/  IMAD.IADD R5, R5, 0x1, R3 ;  /* 0x0000000105057824 */ /* 0x000fe200078e0203 */
[----:B------:R-:W-:Y:S02]  /*1bf0*/  SHF.R.S32.HI R0, RZ, 0x1f, R25 ;  /* 0x0000001fff007819 */ /* 0x000fe40000011419 */
[----:B------:R-:W-:Y:S02]  /*1c00*/  SEL R41, R25, RZ, !P0 ;  /* 0x000000ff19297207 */ /* 0x000fe40004000000 */
[----:B------:R-:W-:-:S03]  /*1c10*/  SEL R8, R0, RZ, !P0 ;  /* 0x000000ff00087207 */ /* 0x000fc60004000000 */
[----:B------:R-:W-:-:S04]  /*1c20*/  IMAD.WIDE.U32 R20, R41, UR4, R4 ;  /* 0x0000000429147c25 */ /* 0x000fc8000f8e0004 */
[----:B------:R-:W-:Y:S02]  /*1c30*/  IMAD R0, R8, UR4, RZ ;  /* 0x0000000408007c24 */ /* 0x000fe4000f8e02ff */
[----:B------:R-:W-:-:S04]  /*1c40*/  IMAD.WIDE.U32 R4, R19, R42, R16 ;  /* 0x0000002a13047225 */ /* 0x000fc800078e0010 */
[----:B------:R-:W-:Y:S01]  /*1c50*/  IMAD R97, R41, UR5, R0 ;  /* 0x0000000529617c24 */ /* 0x000fe2000f8e0200 */
[----:B------:R-:W-:Y:S05]  /*1c60*/  @!P6 WARPSYNC.ALL ;  /* 0x000000000000e948 */ /* 0x000fea0003800000 */
[----:B------:R-:W-:Y:S01]  /*1c70*/  ULDC UR4, c[0x0][0x310] ;  /* 0x0000c40000047ab9 */ /* 0x000fe20000000800 */
[----:B------:R-:W-:Y:S01]  /*1c80*/  IADD3 R97, R21, R97, RZ ;  /* 0x0000006115617210 */ /* 0x000fe20007ffe0ff */
[----:B------:R-:W-:Y:S01]  /*1c90*/  ULDC.64 UR6, c[0x0][0x320] ;  /* 0x0000c80000067ab9 */ /* 0x000fe20000000a00 */
[----:B------:R-:W-:Y:S01]  /*1ca0*/  @!P6 BAR.SYNC.DEFER_BLOCKING 0x9, 0x100 ;  /* 0x024400000000eb1d */ /* 0x000fe20000010000 */
[----:B------:R-:W-:-:S02]  /*1cb0*/  ISETP.GE.AND P1, PT, R99, UR4, PT ;  /* 0x0000000463007c0c */ /* 0x000fc4000bf26270 */
[----:B------:R-:W-:Y:S01]  /*1cc0*/  IADD3 R95, P0, R20, R4, RZ ;  /* 0x00000004145f7210 */ /* 0x000fe20007f1e0ff */
[C---:B------:R-:W-:Y:S01]  /*1cd0*/  VIADD R4, R16.reuse, 0xc0 ;  /* 0x000000c010047836 */ /* 0x040fe20000000000 */
[----:B------:R-:W-:Y:S02]  /*1ce0*/  SEL R3, RZ, 0xffffffff, P1 ;  /* 0xffffffffff037807 */ /* 0x000fe40000800000 */
[----:B------:R-:W-:Y:S01]  /*1cf0*/  IADD3.X R93, R97, R5, R6, P0, !PT ;  /* 0x00000005615d7210 */ /* 0x000fe200007fe406 */
[C---:B------:R-:W-:Y:S01]  /*1d00*/  VIADD R6, R16.reuse, 0xe0 ;  /* 0x000000e010067836 */ /* 0x040fe20000000000 */
[----:B------:R-:W-:Y:S01]  /*1d10*/  ISETP.GE.AND P0, PT, R16, UR4, PT ;  /* 0x0000000410007c0c */ /* 0x000fe2000bf06270 */
[----:B------:R-:W-:Y:S01]  /*1d20*/  IMAD.SHL.U32 R5, R3, 0x2, RZ ;  /* 0x0000000203057824 */ /* 0x000fe200078e00ff */
[----:B------:R-:W-:Y:S01]  /*1d30*/  ISETP.GE.AND P1, PT, R96, UR4, PT ;  /* 0x0000000460007c0c */ /* 0x000fe2000bf26270 */
[----:B------:R-:W-:Y:S01]  /*1d40*/  IMAD R3, R7, UR6, RZ ;  /* 0x0000000607037c24 */ /* 0x000fe2000f8e02ff */
[----:B------:R-:W-:-:S02]  /*1d50*/  SEL R0, RZ, 0x1, P0 ;  /* 0x00000001ff007807 */ /* 0x000fc40000000000 */
[----:B------:R-:W-:Y:S01]  /*1d60*/  ISETP.GE.AND P0, PT, R98, UR4, PT ;  /* 0x0000000462007c0c */ /* 0x000fe2000bf06270 */
[----:B------:R-:W-:Y:S01]  /*1d70*/  IMAD R7, R86, UR7, R3 ;  /* 0x0000000756077c24 */ /* 0x000fe2000f8e0203 */
[----:B------:R-:W-:Y:S02]  /*1d80*/  ISETP.GE.AND P3, PT, R6, UR4, PT ;  /* 0x0000000406007c0c */ /* 0x000fe4000bf66270 */
[----:B------:R-:W-:Y:S02]  /*1d90*/  LOP3.LUT R0, R5, 0x2, R0, 0xe2, !PT ;  /* 0x0000000205007812 */ /* 0x000fe400078ee200 */
[----:B------:R-:W-:Y:S02]  /*1da0*/  SEL R3, RZ, 0x4, P0 ;  /* 0x00000004ff037807 */ /* 0x000fe40000000000 */
[----:B------:R-:W-:Y:S02]  /*1db0*/  SEL R6, RZ, 0x8, P1 ;  /* 0x00000008ff067807 */ /* 0x000fe40000800000 */
[----:B------:R-:W-:-:S02]  /*1dc0*/  ISETP.GE.AND P0, PT, R94, UR4, PT ;  /* 0x000000045e007c0c */ /* 0x000fc4000bf06270 */
[----:B------:R-:W-:Y:S02]  /*1dd0*/  ISETP.GE.AND P1, PT, R92, UR4, PT ;  /* 0x000000045c007c0c */ /* 0x000fe4000bf26270 */
[----:B------:R-:W-:Y:S02]  /*1de0*/  LOP3.LUT R0, R6, R0, R3, 0xfe, !PT ;  /* 0x0000000006007212 */ /* 0x000fe400078efe03 */
[----:B------:R-:W-:Y:S01]  /*1df0*/  ISETP.GE.AND P2, PT, R4, UR4, PT ;  /* 0x0000000404007c0c */ /* 0x000fe2000bf46270 */
[----:B------:R-:W-:Y:S01]  /*1e00*/  IMAD.WIDE.U32 R4, R86, UR6, R16 ;  /* 0x0000000656047c25 */ /* 0x000fe2000f8e0010 */
[----:B------:R-:W-:Y:S01]  /*1e10*/  SEL R3, RZ, 0x10, P0 ;  /* 0x00000010ff037807 */ /* 0x000fe20000000000 */
[----:B------:R-:W-:Y:S01]  /*1e20*/  ULDC.64 UR4, c[0x0][0x328] ;  /* 0x0000ca0000047ab9 */ /* 0x000fe20000000a00 */
[----:B------:R-:W-:Y:S01]  /*1e30*/  SEL R6, RZ, 0x20, P1 ;  /* 0x00000020ff067807 */ /* 0x000fe20000800000 */
[----:B------:R-:W-:Y:S01]  /*1e40*/  IMAD.IADD R5, R5, 0x1, R7 ;  /* 0x0000000105057824 */ /* 0x000fe200078e0207 */
[----:B------:R-:W-:Y:S01]  /*1e50*/  ISETP.GE.AND P0, PT, R16, R27, PT ;  /* 0x0000001b1000720c */ /* 0x000fe20003f06270 */
[----:B------:R-:W-:Y:S01]  /*1e60*/  IMAD R7, R8, UR4, RZ ;  /* 0x0000000408077c24 */ /* 0x000fe2000f8e02ff */
[----:B------:R-:W-:Y:S01]  /*1e70*/  LOP3.LUT R3, R6, R0, R3, 0xfe, !PT ;  /* 0x0000000006037212 */ /* 0x000fe200078efe03 */
[----:B------:R-:W-:Y:S01]  /*1e80*/  IMAD.WIDE.U32 R8, R19, R54, R16 ;  /* 0x0000003613087225 */ /* 0x000fe200078e0010 */
[----:B------:R-:W-:-:S02]  /*1e90*/  SEL R0, RZ, 0x40, P2 ;  /* 0x00000040ff007807 */ /* 0x000fc40001000000 */
[----:B------:R-:W-:Y:S01]  /*1ea0*/  LOP3.LUT P1, RZ, R218, 0x4, RZ, 0xc0, !PT ;  /* 0x00000004daff7812 */ /* 0x000fe2000782c0ff */
[----:B------:R-:W-:Y:S01]  /*1eb0*/  IMAD R63, R41, UR5, R7 ;  /* 0x00000005293f7c24 */ /* 0x000fe2000f8e0207 */
[----:B------:R-:W-:Y:S01]  /*1ec0*/  LOP3.LUT R0, R3, R0, RZ, 0xfc, !PT ;  /* 0x0000000003007212 */ /* 0x000fe200078efcff */
[----:B------:R-:W-:Y:S01]  /*1ed0*/  IMAD.WIDE.U32 R40, R41, UR4, R4 ;  /* 0x0000000429287c25 */ /* 0x000fe2000f8e0004 */
[----:B------:R-:W-:Y:S01]  /*1ee0*/  SEL R3, R27, RZ, P0 ;  /* 0x000000ff1b037207 */ /* 0x000fe20000000000 */
[----:B------:R-:W-:Y:S01]  /*1ef0*/  ULDC UR4, c[0x0][0x2e4] ;  /* 0x0000b90000047ab9 */ /* 0x000fe20000000800 */
[C---:B------:R-:W-:Y:S01]  /*1f00*/  IADD3 R56, P2, R19.reuse, R56, RZ ;  /* 0x0000003813387210 */ /* 0x040fe20007f5e0ff */
[-C--:B------:R-:W-:Y:S01]  /*1f10*/  IMAD R4, R216, R54.reuse, RZ ;  /* 0x00000036d8047224 */ /* 0x080fe200078e02ff */
[----:B------:R-:W-:Y:S01]  /*1f20*/  SHF.L.U32 R86, R42, 0x6, RZ ;  /* 0x000000062a567819 */ /* 0x000fe200000006ff */
[----:B------:R-:W-:Y:S01]  /*1f30*/  IMAD.IADD R3, R16, 0x1, R3 ;  /* 0x0000000110037824 */ /* 0x000fe200078e0203 */
[----:B------:R-:W-:Y:S01]  /*1f40*/  SEL R80, R80, 0xffffffe0, !P1 ;  /* 0xffffffe050507807 */ /* 0x000fe20004800000 */
[C---:B------:R-:W-:Y:S01]  /*1f50*/  IMAD R13, R19.reuse, R55, R4 ;  /* 0x00000037130d7224 */ /* 0x040fe200078e0204 */
[----:B------:R-:W-:Y:S01]  /*1f60*/  ISETP.GE.AND P1, PT, R16, UR4, PT ;  /* 0x0000000410007c0c */ /* 0x000fe2000bf26270 */
[----:B------:R-:W-:Y:S01]  /*1f70*/  IMAD.WIDE.U32 R4, R19, R54, R28 ;  /* 0x0000003613047225 */ /* 0x000fe200078e001c */
[----:B------:R-:W-:-:S03]  /*1f80*/  SHF.R.S32.HI R12, RZ, 0x1f, R3 ;  /* 0x0000001fff0c7819 */ /* 0x000fc60000011403 */
[-C--:B------:R-:W-:Y:S01]  /*1f90*/  IMAD R6, R216, R48.reuse, RZ ;  /* 0x00000030d8067224 */ /* 0x080fe200078e02ff */
[----:B------:R-:W-:Y:S01]  /*1fa0*/  LEA.HI R12, R12, R3, RZ, 0x3 ;  /* 0x000000030c0c7211 */ /* 0x000fe200078f18ff */
[----:B------:R-:W-:Y:S01]  /*1fb0*/  IMAD.IADD R9, R13, 0x1, R9 ;  /* 0x000000010d097824 */ /* 0x000fe200078e0209 */
[----:B------:R-:W-:Y:S01]  /*1fc0*/  LOP3.LUT R3, R87, 0x18, R16, 0xf8, !PT ;  /* 0x0000001857037812 */ /* 0x000fe200078ef810 */
[----:B------:R-:W-:Y:S01]  /*1fd0*/  IMAD.IADD R5, R5, 0x1, R13 ;  /* 0x0000000105057824 */ /* 0x000fe200078e020d */
[----:B-----5:R-:W-:Y:S01]  /*1fe0*/  SHF.R.S32.HI R13, RZ, 0x1f, R31 ;  /* 0x0000001fff0d7819 */ /* 0x020fe2000001141f */
[C---:B------:R-:W-:Y:S01]  /*1ff0*/  IMAD R15, R19.reuse, R49, R6 ;  /* 0x00000031130f7224 */ /* 0x040fe200078e0206 */
[----:B------:R-:W-:Y:S01]  /*2000*/  LOP3.LUT R69, R12, 0xfffffff8, RZ, 0xc0, !PT ;  /* 0xfffffff80c457812 */ /* 0x000fe200078ec0ff */
[-C--:B------:R-:W-:Y:S01]  /*2010*/  IMAD.WIDE.U32 R6, R19, R48.reuse, R28 ;  /* 0x0000003013067225 */ /* 0x080fe200078e001c */
[----:B------:R-:W-:Y:S02]  /*2020*/  SHF.R.S32.HI R70, RZ, 0x3, R12 ;  /* 0x00000003ff467819 */ /* 0x000fe4000001140c */
[----:B------:R-:W-:Y:S01]  /*2030*/  IADD3 R11, R15, R11, RZ ;  /* 0x0000000b0f0b7210 */ /* 0x000fe20007ffe0ff */
[----:B------:R-:W-:Y:S01]  /*2040*/  IMAD R14, R13, R48, RZ ;  /* 0x000000300d0e7224 */ /* 0x000fe200078e02ff */
[----:B------:R-:W-:Y:S01]  /*2050*/  SHF.R.S32.HI R64, RZ, 0x1f, R69 ;  /* 0x0000001fff407819 */ /* 0x000fe20000011445 */
[----:B------:R-:W-:Y:S01]  /*2060*/  IMAD.WIDE.U32 R52, R31, R54, R4 ;  /* 0x000000361f347225 */ /* 0x000fe200078e0004 */
[----:B------:R-:W-:-:S02]  /*2070*/  LOP3.LUT R4, R3, R82, RZ, 0x3c, !PT ;  /* 0x0000005203047212 */ /* 0x000fc400078e3cff */
[--C-:B------:R-:W-:Y:S01]  /*2080*/  LOP3.LUT R3, R87, 0x38, R12.reuse, 0xf8, !PT ;  /* 0x0000003857037812 */ /* 0x100fe200078ef80c */
[----:B------:R-:W-:Y:S01]  /*2090*/  IMAD.IADD R7, R7, 0x1, R15 ;  /* 0x0000000107077824 */ /* 0x000fe200078e020f */
[----:B------:R-:W-:Y:S01]  /*20a0*/  LOP3.LUT R5, R204, 0x38, R12, 0xf8, !PT ;  /* 0x00000038cc057812 */ /* 0x000fe200078ef80c */
[----:B------:R-:W-:Y:S02]  /*20b0*/  IMAD R25, R31, R49, R14 ;  /* 0x000000311f197224 */ /* 0x000fe400078e020e */
[----:B------:R-:W-:Y:S01]  /*20c0*/  IMAD R14, R13, R54, RZ ;  /* 0x000000360d0e7224 */ /* 0x000fe200078e02ff */
[----:B------:R-:W-:Y:S01]  /*20d0*/  LOP3.LUT R5, R5, R234, RZ, 0x3c, !PT ;  /* 0x000000ea05057212 */ /* 0x000fe200078e3cff */
[----:B------:R-:W-:Y:S01]  /*20e0*/  IMAD R77, R205, 0x200, R4 ;  /* 0x00000200cd4d7824 */ /* 0x000fe200078e0204 */
[----:B------:R-:W-:Y:S01]  /*20f0*/  LOP3.LUT R4, R3, R82, RZ, 0x3c, !PT ;  /* 0x0000005203047212 */ /* 0x000fe200078e3cff */
[----:B------:R-:W-:Y:S01]  /*2100*/  IMAD.WIDE.U32 R44, R31, R48, R10 ;  /* 0x000000301f2c7225 */ /* 0x000fe200078e000a */
[----:B------:R-:W-:-:S03]  /*2110*/  SEL R3, RZ, 0xffffff80, P3 ;  /* 0xffffff80ff037807 */ /* 0x000fc60001800000 */
[----:B------:R-:W-:Y:S01]  /*2120*/  IMAD.WIDE.U32 R46, R31, R48, R6 ;  /* 0x000000301f2e7225 */ /* 0x000fe200078e0006 */
[C---:B------:R-:W-:Y:S02]  /*2130*/  LOP3.LUT R3, R0.reuse, 0x80, R3, 0xc8, !PT ;  /* 0x0000008000037812 */ /* 0x040fe400078ec803 */
[----:B------:R-:W-:Y:S01]  /*2140*/  LOP3.LUT R0, R0, 0x40, RZ, 0xc0, !PT ;  /* 0x0000004000007812 */ /* 0x000fe200078ec0ff */
[----:B------:R-:W-:Y:S01]  /*2150*/  IMAD R15, R43, 0x60, RZ ;  /* 0x000000602b0f7824 */ /* 0x000fe200078e02ff */
[----:B------:R-:W-:Y:S01]  /*2160*/  IADD3 R68, R47, R25, RZ ;  /* 0x000000192f447210 */ /* 0x000fe20007ffe0ff */
[----:B------:R-:W-:-:S04]  /*2170*/  IMAD.WIDE.U32 R48, R48, 0x60, RZ ;  /* 0x0000006030307825 */ /* 0x000fc800078e00ff */
[----:B------:R-:W-:Y:S01]  /*2180*/  IMAD R7, R31, R55, R14 ;  /* 0x000000371f077224 */ /* 0x000fe200078e020e */
[----:B------:R-:W-:Y:S01]  /*2190*/  IADD3 R75, R49, R75, RZ ;  /* 0x0000004b314b7210 */ /* 0x000fe20007ffe0ff */
[----:B------:R-:W-:Y:S02]  /*21a0*/  IMAD R11, R55, 0x60, RZ ;  /* 0x00000060370b7824 */ /* 0x000fe400078e02ff */
[----:B------:R-:W-:-:S04]  /*21b0*/  IMAD.WIDE.U32 R50, R31, R54, R8 ;  /* 0x000000361f327225 */ /* 0x000fc800078e0008 */
[----:B------:R-:W-:-:S04]  /*21c0*/  IMAD.WIDE.U32 R42, R42, 0x60, RZ ;  /* 0x000000602a2a7825 */ /* 0x000fc800078e00ff */
[----:B------:R-:W-:-:S04]  /*21d0*/  IMAD.WIDE.U32 R54, R54, 0x60, RZ ;  /* 0x0000006036367825 */ /* 0x000fc800078e00ff */
[----:B------:R-:W-:Y:S01]  /*21e0*/  IMAD.X R57, R216, 0x1, R33, P2 ;  /* 0x00000001d8397824 */ /* 0x000fe200010e0621 */
[----:B------:R-:W-:Y:S01]  /*21f0*/  ISETP.GE.AND P2, PT, R99, UR4, PT ;  /* 0x0000000463007c0c */ /* 0x000fe2000bf46270 */
[----:B------:R-:W-:Y:S02]  /*2200*/  IMAD.IADD R76, R43, 0x1, R15 ;  /* 0x000000012b4c7824 */ /* 0x000fe400078e020f */
[----:B------:R-:W-:Y:S02]  /*2210*/  IMAD.IADD R74, R55, 0x1, R11 ;  /* 0x00000001374a7824 */ /* 0x000fe400078e020b */
[----:B------:R-:W-:Y:S02]  /*2220*/  IMAD.IADD R73, R80, 0x1, R77 ;  /* 0x0000000150497824 */ /* 0x000fe400078e024d */
[----:B------:R-:W-:Y:S02]  /*2230*/  IMAD.IADD R72, R25, 0x1, R45 ;  /* 0x0000000119487824 */ /* 0x000fe400078e022d */
[----:B------:R-:W-:-:S02]  /*2240*/  IMAD.IADD R71, R7, 0x1, R51 ;  /* 0x0000000107477824 */ /* 0x000fc400078e0233 */
[----:B------:R-:W-:Y:S02]  /*2250*/  IMAD.IADD R66, R53, 0x1, R7 ;  /* 0x0000000135427824 */ /* 0x000fe400078e0207 */
[----:B------:R-:W-:Y:S02]  /*2260*/  IMAD R67, R205, 0x200, R4 ;  /* 0x00000200cd437824 */ /* 0x000fe400078e0204 */
[----:B------:R-:W-:Y:S02]  /*2270*/  IMAD.IADD R65, R206, 0x1, R5 ;  /* 0x00000001ce417824 */ /* 0x000fe400078e0205 */
[----:B------:R-:W-:-:S07]  /*2280*/  IMAD.IADD R63, R41, 0x1, R63 ;  /* 0x00000001293f7824 */ /* 0x000fce00078e023f */
.L_x_485:
[----:B------:R-:W0:Y:S01]  /*2290*/  LDC.64 R102, c[0x0][0x2d8] ;  /* 0x0000b600ff667b82 */ /* 0x000e220000000a00 */
[----:B------:R-:W-:Y:S01]  /*22a0*/  IADD3 R59, R59, -0x1, RZ ;  /* 0xffffffff3b3b7810 */ /* 0x000fe20007ffe0ff */
[----:B------:R-:W-:Y:S01]  /*22b0*/  IMAD R107, R2, 0x1800, R77 ;  /* 0x00001800026b7824 */ /* 0x000fe200078e024d */
[----:B------:R-:W-:Y:S05]  /*22c0*/  YIELD ;  /* 0x0000000000007946 */ /* 0x000fea0003800000 */
[----:B------:R-:W1:Y:S01]  /*22d0*/  LDC R105, c[0x0][0x3d4] ;  /* 0x0000f500ff697b82 */ /* 0x000e620000000800 */
[----:B------:R-:W-:Y:S01]  /*22e0*/  SHF.R.S32.HI R11, RZ, 0x1f, R59 ;  /* 0x0000001fff0b7819 */ /* 0x000fe2000001143b */
[-C--:B------:R-:W-:Y:S01]  /*22f0*/  IMAD R5, R76, R59.reuse, RZ ;  /* 0x0000003b4c057224 */ /* 0x080fe200078e02ff */
[----:B------:R-:W-:Y:S01]  /*2300*/  BSSY B0, `(.L_x_438) ;  /* 0x00002a2000007945 */ /* 0x000fe20003800000 */
[----:B------:R-:W-:-:S04]  /*2310*/  IMAD.WIDE.U32 R108, R42, R59, RZ ;  /* 0x0000003b2a6c7225 */ /* 0x000fc800078e00ff */
[----:B------:R-:W-:Y:S01]  /*2320*/  IMAD R5, R11, R42, R5 ;  /* 0x0000002a0b057224 */ /* 0x000fe200078e0205 */
[-C--:B------:R-:W-:Y:S01]  /*2330*/  IADD3 R4, P3, P4, R95, R108.reuse, R86 ;  /* 0x0000006c5f047210 */ /* 0x080fe20007c7e056 */
[----:B------:R-:W-:Y:S01]  /*2340*/  IMAD R107, R107, 0x2, R58 ;  /* 0x000000026b6b7824 */ /* 0x000fe200078e023a */
[----:B------:R-:W-:Y:S01]  /*2350*/  IADD3 R6, P5, R95, R108, RZ ;  /* 0x0000006c5f067210 */ /* 0x000fe20007fbe0ff */
[----:B------:R-:W-:-:S04]  /*2360*/  IMAD.IADD R38, R109, 0x1, R5 ;  /* 0x000000016d267824 */ /* 0x000fc800078e0205 */
[----:B------:R-:W-:Y:S01]  /*2370*/  IMAD.X R7, R38, 0x1, R93, P5 ;  /* 0x0000000126077824 */ /* 0x000fe200028e065d */
[----:B------:R-:W-:Y:S02]  /*2380*/  IADD3.X R5, R93, R38, R88, P3, P4 ;  /* 0x000000265d057210 */ /* 0x000fe40001fe8458 */
[-C--:B0-----:R-:W-:Y:S02]  /*2390*/  LEA R12, P3, R4, R102.reuse, 0x1 ;  /* 0x00000066040c7211 */ /* 0x081fe400078608ff */
[----:B------:R-:W-:Y:S02]  /*23a0*/  LEA R14, P5, R6, R102, 0x1 ;  /* 0x00000066060e7211 */ /* 0x000fe400078a08ff */
[-C--:B------:R-:W-:Y:S01]  /*23b0*/  LEA.HI.X R13, R4, R103.reuse, R5, 0x1, P3 ;  /* 0x00000067040d7211 */ /* 0x080fe200018f0c05 */
[----:B------:R-:W-:Y:S01]  /*23c0*/  IMAD R5, R2, 0x1800, R73 ;  /* 0x0000180002057824 */ /* 0x000fe200078e0249 */
[----:B-1----:R-:W-:Y:S02]  /*23d0*/  ISETP.GE.AND P3, PT, R105, 0x1, PT ;  /* 0x000000016900780c */ /* 0x002fe40003f66270 */
[----:B------:R-:W-:Y:S01]  /*23e0*/  ISETP.GT.AND P4, PT, R59, R60, PT ;  /* 0x0000003c3b00720c */ /* 0x000fe20003f84270 */
[----:B------:R-:W-:Y:S01]  /*23f0*/  IMAD R106, R5, 0x2, R58 ;  /* 0x00000002056a7824 */ /* 0x000fe200078e023a */
[----:B------:R-:W-:-:S02]  /*2400*/  LEA.HI.X R15, R6, R103, R7, 0x1, P5 ;  /* 0x00000067060f7211 */ /* 0x000fc400028f0c07 */
[----:B------:R-:W-:-:S07]  /*2410*/  P2R R100, PR, RZ, 0x10 ;  /* 0x00000010ff647803 */ /* 0x000fce0000000000 */
[----:B--234-:R-:W-:Y:S05]  /*2420*/  @!P3 BRA `(.L_x_439) ;  /* 0x0000002400d4b947 */ /* 0x01cfea0003800000 */
[----:B------:R-:W-:Y:S01]  /*2430*/  ULDC.U8 UR4, c[0x0][0x3f0] ;  /* 0x0000fc0000047ab9 */ /* 0x000fe20000000000 */
[-C--:B------:R-:W-:Y:S01]  /*2440*/  IMAD R5, R74, R59.reuse, RZ ;  /* 0x0000003b4a057224 */ /* 0x080fe200078e02ff */
[----:B------:R-:W-:Y:S01]  /*2450*/  ISETP.NE.AND P3, PT, RZ, UR4, PT ;  /* 0x00000004ff007c0c */ /* 0x000fe2000bf65270 */
[-C--:B------:R-:W-:Y:S02]  /*2460*/  IMAD R7, R75, R59.reuse, RZ ;  /* 0x0000003b4b077224 */ /* 0x080fe400078e02ff */
[C---:B------:R-:W-:Y:S02]  /*2470*/  IMAD R9, R11.reuse, R54, R5 ;  /* 0x000000360b097224 */ /* 0x040fe400078e0205 */
[----:B------:R-:W-:Y:S02]  /*2480*/  IMAD R11, R11, R48, R7 ;  /* 0x000000300b0b7224 */ /* 0x000fe400078e0207 */
[----:B------:R-:W-:Y:S02]  /*2490*/  IMAD R104, R59, -0x60, R62 ;  /* 0xffffffa03b687824 */ /* 0x000fe400078e023e */
[----:B------:R-:W-:-:S03]  /*24a0*/  IMAD.WIDE.U32 R6, R54, R59, RZ ;  /* 0x0000003b36067225 */ /* 0x000fc600078e00ff */
[----:B------:R-:W-:Y:S01]  /*24b0*/  VIMNMX R104, R104, 0x60, PT ;  /* 0x0000006068687848 */ /* 0x000fe20003fe0100 */
[----:B------:R-:W-:Y:S01]  /*24c0*/  IMAD.WIDE.U32 R4, R48, R59, RZ ;  /* 0x0000003b30047225 */ /* 0x000fe200078e00ff */
[----:B------:R-:W-:-:S03]  /*24d0*/  IADD3 R101, R7, R9, RZ ;  /* 0x0000000907657210 */ /* 0x000fc60007ffe0ff */
[----:B------:R-:W-:Y:S01]  /*24e0*/  IMAD.IADD R111, R5, 0x1, R11 ;  /* 0x00000001056f7824 */ /* 0x000fe200078e020b */
[----:B------:R-:W-:Y:S06]  /*24f0*/  @!P3 BRA `(.L_x_440) ;  /* 0x0000001000a4b947 */ /* 0x000fec0003800000 */
[----:B------:R-:W-:Y:S01]  /*2500*/  ISETP.GE.AND P4, PT, R19, R104, PT ;  /* 0x000000681300720c */ /* 0x000fe20003f86270 */
[----:B------:R-:W-:Y:S01]  /*2510*/  BSSY B1, `(.L_x_441) ;  /* 0x000001c000017945 */ /* 0x000fe20003800000 */
[----:B------:R-:W-:Y:S02]  /*2520*/  CS2R R10, SRZ ;  /* 0x00000000000a7805 */ /* 0x000fe4000001ff00 */
[----:B------:R-:W-:Y:S02]  /*2530*/  CS2R R34, SRZ ;  /* 0x0000000000227805 */ /* 0x000fe4000001ff00 */
[----:B------:R-:W-:Y:S02]  /*2540*/  CS2R R36, SRZ ;  /* 0x0000000000247805 */ /* 0x000fe4000001ff00 */
[----:B------:R-:W-:Y:S02]  /*2550*/  CS2R R32, SRZ ;  /* 0x0000000000207805 */ /* 0x000fe4000001ff00 */
[----:B------:R-:W-:-:S03]  /*2560*/  CS2R R38, SRZ ;  /* 0x0000000000267805 */ /* 0x000fc6000001ff00 */
[----:B------:R-:W-:Y:S05]  /*2570*/  @P4 BRA `(.L_x_442) ;  /* 0x0000000000544947 */ /* 0x000fea0003800000 */
[----:B------:R-:W-:Y:S01]  /*2580*/  IADD3 R9, P3, R52, R6, RZ ;  /* 0x0000000634097210 */ /* 0x000fe20007f7e0ff */
[----:B------:R-:W-:Y:S01]  /*2590*/  ULDC.64 UR4, c[0x0][0x3c8] ;  /* 0x0000f20000047ab9 */ /* 0x000fe20000000a00 */
[----:B------:R-:W-:Y:S02]  /*25a0*/  CS2R R36, SRZ ;  /* 0x0000000000247805 */ /* 0x000fe4000001ff00 */
[----:B------:R-:W-:Y:S01]  /*25b0*/  CS2R R38, SRZ ;  /* 0x0000000000267805 */ /* 0x000fe2000001ff00 */
[----:B------:R-:W-:Y:S01]  /*25c0*/  IMAD.X R24, R101, 0x1, R66, P3 ;  /* 0x0000000165187824 */ /* 0x000fe200018e0642 */
[----:B------:R-:W-:-:S04]  /*25d0*/  LEA R8, P3, R9, UR4, 0x1 ;  /* 0x0000000409087c11 */ /* 0x000fc8000f8608ff */
[----:B------:R-:W-:Y:S01]  /*25e0*/  LEA.HI.X R9, R9, UR5, R24, 0x1, P3 ;  /* 0x0000000509097c11 */ /* 0x000fe200098f0c18 */
[----:B------:R-:W-:Y:S01]  /*25f0*/  ULDC.64 UR4, c[0x0][0x3e0] ;  /* 0x0000f80000047ab9 */ /* 0x000fe20000000a00 */
[----:B------:R-:W-:-:S05]  /*2600*/  IADD3 R25, P3, R46, R4, RZ ;  /* 0x000000042e197210 */ /* 0x000fca0007f7e0ff */
[----:B------:R-:W-:Y:S01]  /*2610*/  IMAD.X R26, R111, 0x1, R68, P3 ;  /* 0x000000016f1a7824 */ /* 0x000fe200018e0644 */
[----:B------:R-:W-:-:S04]  /*2620*/  LEA R24, P3, R25, UR4, 0x1 ;  /* 0x0000000419187c11 */ /* 0x000fc8000f8608ff */
[----:B------:R-:W-:Y:S01]  /*2630*/  LEA.HI.X R25, R25, UR5, R26, 0x1, P3 ;  /* 0x0000000519197c11 */ /* 0x000fe200098f0c1a */
[C---:B------:R-:W-:Y:S01]  /*2640*/  VIADD R26, R28.reuse, 0x10 ;  /* 0x000000101c1a7836 */ /* 0x040fe20000000000 */
[----:B------:R-:W-:Y:S02]  /*2650*/  ISETP.GE.AND P3, PT, R28, R105, PT ;  /* 0x000000691c00720c */ /* 0x000fe40003f66270 */
[----:B------:R-:W-:Y:S02]  /*2660*/  CS2R R34, SRZ ;  /* 0x0000000000227805 */ /* 0x000fe4000001ff00 */
[----:B------:R-:W-:-:S09]  /*2670*/  CS2R R32, SRZ ;  /* 0x0000000000207805 */ /* 0x000fd2000001ff00 */
[----:B------:R0:W5:Y:S04]  /*2680*/  @!P3 LDG.E.64 R36, desc[UR40][R8.64] ;  /* 0x000000280824b981 */ /* 0x000168000c1e1b00 */
[----:B------:R0:W5:Y:S01]  /*2690*/  @!P3 LDG.E.64 R38, desc[UR40][R24.64] ;  /* 0x000000281826b981 */ /* 0x000162000c1e1b00 */
[----:B------:R-:W-:-:S13]  /*26a0*/  ISETP.GE.AND P3, PT, R26, R105, PT ;  /* 0x000000691a00720c */ /* 0x000fda0003f66270 */
[----:B------:R0:W5:Y:S04]  /*26b0*/  @!P3 LDG.E.64 R34, desc[UR40][R8.64+0x20] ;  /* 0x000020280822b981 */ /* 0x000168000c1e1b00 */
[----:B------:R0:W5:Y:S02]  /*26c0*/  @!P3 LDG.E.64 R32, desc[UR40][R24.64+0x20] ;  /* 0x000020281820b981 */ /* 0x000164000c1e1b00 */
.L_x_442:
[----:B------:R-:W-:Y:S05]  /*26d0*/  BSYNC B1 ;  /* 0x0000000000017941 */ /* 0x000fea0003800000 */
.L_x_441:
[----:B------:R-:W-:Y:S01]  /*26e0*/  ISETP.GE.AND P5, PT, R211, R104, PT ;  /* 0x00000068d300720c */ /* 0x000fe20003fa6270 */
[----:B------:R-:W-:Y:S01]  /*26f0*/  BSSY B1, `(.L_x_443) ;  /* 0x000001c000017945 */ /* 0x000fe20003800000 */
[----:B------:R-:W-:Y:S02]  /*2700*/  CS2R R26, SRZ ;  /* 0x00000000001a7805 */ /* 0x000fe4000001ff00 */
[----:B0-----:R-:W-:Y:S02]  /*2710*/  CS2R R8, SRZ ;  /* 0x0000000000087805 */ /* 0x001fe4000001ff00 */
[----:B-----5:R-:W-:Y:S01]  /*2720*/  MOV R102, R34 ;  /* 0x0000002200667202 */ /* 0x020fe20000000f00 */
[----:B------:R-:W-:Y:S01]  /*2730*/  IMAD.MOV.U32 R103, RZ, RZ, R35 ;  /* 0x000000ffff677224 */ /* 0x000fe200078e0023 */
[----:B------:R-:W-:-:S05]  /*2740*/  CS2R R24, SRZ ;  /* 0x0000000000187805 */ /* 0x000fca000001ff00 */
[----:B------:R-:W-:Y:S05]  /*2750*/  @P5 BRA `(.L_x_444) ;  /* 0x0000000000545947 */ /* 0x000fea0003800000 */
[----:B------:R-:W-:Y:S01]  /*2760*/  IADD3 R6, P3, P6, R52, R6, R83 ;  /* 0x0000000634067210 */ /* 0x000fe20007e7e053 */
[----:B------:R-:W-:Y:S01]  /*2770*/  ULDC.64 UR4, c[0x0][0x3c8] ;  /* 0x0000f20000047ab9 */ /* 0x000fe20000000a00 */
[----:B------:R-:W-:Y:S02]  /*2780*/  CS2R R26, SRZ ;  /* 0x00000000001a7805 */ /* 0x000fe4000001ff00 */
[----:B------:R-:W-:Y:S02]  /*2790*/  CS2R R24, SRZ ;  /* 0x0000000000187805 */ /* 0x000fe4000001ff00 */
[----:B------:R-:W-:Y:S02]  /*27a0*/  IADD3.X R5, R66, R101, R84, P3, P6 ;  /* 0x0000006542057210 */ /* 0x000fe40001fec454 */
[----:B------:R-:W-:-:S04]  /*27b0*/  IADD3 R7, P3, P6, R46, R4, R89 ;  /* 0x000000042e077210 */ /* 0x000fc80007e7e059 */
[----:B------:R-:W-:Y:S02]  /*27c0*/  IADD3.X R8, R68, R111, R91, P3, P6 ;  /* 0x0000006f44087210 */ /* 0x000fe40001fec45b */
[----:B------:R-:W-:-:S04]  /*27d0*/  LEA R4, P3, R6, UR4, 0x1 ;  /* 0x0000000406047c11 */ /* 0x000fc8000f8608ff */
[----:B------:R-:W-:Y:S01]  /*27e0*/  LEA.HI.X R5, R6, UR5, R5, 0x1, P3 ;  /* 0x0000000506057c11 */ /* 0x000fe200098f0c05 */
[----:B------:R-:W-:Y:S02]  /*27f0*/  ULDC.64 UR4, c[0x0][0x3e0] ;  /* 0x0000f80000047ab9 */ /* 0x000fe40000000a00 */
[----:B------:R-:W-:-:S04]  /*2800*/  LEA R6, P3, R7, UR4, 0x1 ;  /* 0x0000000407067c11 */ /* 0x000fc8000f8608ff */
[----:B------:R-:W-:Y:S02]  /*2810*/  LEA.HI.X R7, R7, UR5, R8, 0x1, P3 ;  /* 0x0000000507077c11 */ /* 0x000fe400098f0c08 */
[C---:B------:R-:W-:Y:S01]  /*2820*/  ISETP.GE.AND P3, PT, R28.reuse, R105, PT ;  /* 0x000000691c00720c */ /* 0x040fe20003f66270 */
[----:B------:R-:W-:Y:S01]  /*2830*/  VIADD R90, R28, 0x10 ;  /* 0x000000101c5a7836 */ /* 0x000fe20000000000 */
[----:B------:R-:W-:Y:S02]  /*2840*/  CS2R R10, SRZ ;  /* 0x00000000000a7805 */ /* 0x000fe4000001ff00 */
[----:B------:R-:W-:-:S09]  /*2850*/  CS2R R8, SRZ ;  /* 0x0000000000087805 */ /* 0x000fd2000001ff00 */
[----:B------:R0:W5:Y:S04]  /*2860*/  @!P3 LDG.E.64 R26, desc[UR40][R4.64] ;  /* 0x00000028041ab981 */ /* 0x000168000c1e1b00 */
[----:B------:R0:W5:Y:S01]  /*2870*/  @!P3 LDG.E.64 R24, desc[UR40][R6.64] ;  /* 0x000000280618b981 */ /* 0x000162000c1e1b00 */
[----:B------:R-:W-:-:S13]  /*2880*/  ISETP.GE.AND P3, PT, R90, R105, PT ;  /* 0x000000695a00720c */ /* 0x000fda0003f66270 */
[----:B------:R0:W5:Y:S04]  /*2890*/  @!P3 LDG.E.64 R10, desc[UR40][R4.64+0x20] ;  /* 0x00002028040ab981 */ /* 0x000168000c1e1b00 */
[----:B------:R0:W5:Y:S02]  /*28a0*/  @!P3 LDG.E.64 R8, desc[UR40][R6.64+0x20] ;  /* 0x000020280608b981 */ /* 0x000164000c1e1b00 */
.L_x_444:
[----:B------:R-:W-:Y:S05]  /*28b0*/  BSYNC B1 ;  /* 0x0000000000017941 */ /* 0x000fea0003800000 */
.L_x_443:
[----:B0-----:R-:W-:Y:S01]  /*28c0*/  IMAD.MOV.U32 R4, RZ, RZ, R36 ;  /* 0x000000ffff047224 */ /* 0x001fe200078e0024 */
[----:B------:R-:W-:Y:S01]  /*28d0*/  UISETP.NE.AND UP0, UPT, UR44, 0x3, UPT ;  /* 0x000000032c00788c */ /* 0x000fe2000bf05270 */
[----:B------:R-:W-:Y:S01]  /*28e0*/  IMAD.MOV.U32 R5, RZ, RZ, R37 ;  /* 0x000000ffff057224 */ /* 0x000fe200078e0025 */
[----:B------:R-:W-:Y:S01]  /*28f0*/  PRMT R118, R102, 0x5410, R103 ;  /* 0x0000541066767816 */ /* 0x000fe20000000067 */
[----:B------:R-:W-:Y:S02]  /*2900*/  IMAD.MOV.U32 R6, RZ, RZ, R38 ;  /* 0x000000ffff067224 */ /* 0x000fe400078e0026 */
[----:B------:R-:W-:Y:S01]  /*2910*/  IMAD.MOV.U32 R7, RZ, RZ, R39 ;  /* 0x000000ffff077224 */ /* 0x000fe200078e0027 */
[----:B------:R-:W-:Y:S01]  /*2920*/  PRMT R115, R4, 0x5410, R5 ;  /* 0x0000541004737816 */ /* 0x000fe20000000005 */
[----:B------:R-:W-:Y:S01]  /*2930*/  IMAD.MOV.U32 R5, RZ, RZ, R33 ;  /* 0x000000ffff057224 */ /* 0x000fe200078e0021 */
[----:B------:R-:W-:Y:S02]  /*2940*/  MOV R4, R32 ;  /* 0x0000002000047202 */ /* 0x000fe40000000f00 */
[----:B------:R-:W-:-:S02]  /*2950*/  PLOP3.LUT P3, PT, PT, PT, UP0, 0x80, 0x0 ;  /* 0x000000000000781c */ /* 0x000fc40003f6f008 */
[----:B------:R-:W-:Y:S01]  /*2960*/  PRMT R119, R4, 0x5410, R5 ;  /* 0x0000541004777816 */ /* 0x000fe20000000005 */
[----:B-----5:R-:W-:Y:S01]  /*2970*/  IMAD.MOV.U32 R4, RZ, RZ, R10 ;  /* 0x000000ffff047224 */ /* 0x020fe200078e000a */
[----:B------:R-:W-:Y:S01]  /*2980*/  PRMT R120, R6, 0x5410, R7 ;  /* 0x0000541006787816 */ /* 0x000fe20000000007 */
[----:B------:R-:W-:Y:S01]  /*2990*/  IMAD.MOV.U32 R7, RZ, RZ, R27 ;  /* 0x000000ffff077224 */ /* 0x000fe200078e001b */
[----:B------:R-:W-:Y:S01]  /*29a0*/  MOV R5, R11 ;  /* 0x0000000b00057202 */ /* 0x000fe20000000f00 */
[----:B------:R-:W-:-:S03]  /*29b0*/  IMAD.MOV.U32 R6, RZ, RZ, R26 ;  /* 0x000000ffff067224 */ /* 0x000fc600078e001a */
[----:B------:R-:W-:Y:S01]  /*29c0*/  PRMT R102, R4, 0x5410, R5 ;  /* 0x0000541004667816 */ /* 0x000fe20000000005 */
[----:B------:R-:W-:Y:S01]  /*29d0*/  IMAD.MOV.U32 R4, RZ, RZ, R8 ;  /* 0x000000ffff047224 */ /* 0x000fe200078e0008 */
[----:B------:R-:W-:Y:S01]  /*29e0*/  PRMT R108, R7, 0x7610, R108 ;  /* 0x00007610076c7816 */ /* 0x000fe2000000006c */
[----:B------:R-:W-:Y:S01]  /*29f0*/  IMAD.MOV.U32 R5, RZ, RZ, R9 ;  /* 0x000000ffff057224 */ /* 0x000fe200078e0009 */
[----:B------:R-:W-:Y:S01]  /*2a00*/  PRMT R109, R109, 0x5410, R6 ;  /* 0x000054106d6d7816 */ /* 0x000fe20000000006 */
[----:B------:R-:W-:Y:S01]  /*2a10*/  IMAD.MOV.U32 R7, RZ, RZ, R25 ;  /* 0x000000ffff077224 */ /* 0x000fe200078e0019 */
[----:B------:R-:W-:Y:S02]  /*2a20*/  MOV R6, R24 ;  /* 0x0000001800067202 */ /* 0x000fe40000000f00 */
[----:B------:R-:W-:Y:S02]  /*2a30*/  PRMT R103, R4, 0x5410, R5 ;  /* 0x0000541004677816 */ /* 0x000fe40000000005 */
[----:B------:R-:W-:-:S02]  /*2a40*/  PRMT R109, R6, 0x7610, R109 ;  /* 0x00007610066d7816 */ /* 0x000fc4000000006d */
[----:B------:R-:W-:Y:S01]  /*2a50*/  PRMT R108, R108, 0x5410, R7 ;  /* 0x000054106c6c7816 */ /* 0x000fe20000000007 */
[----:B------:R-:W-:Y:S06]  /*2a60*/  @!P3 BRA `(.L_x_445) ;  /* 0x000000000004b947 */ /* 0x000fec0003800000 */
[----:B------:R-:W-:Y:S01]  /*2a70*/  BPT.TRAP 0x1 ;  /* 0x000000040000795c */ /* 0x000fe20000300000 */
.L_x_445:
[----:B------:R-:W-:Y:S01]  /*2a80*/  IMAD R90, R2, 0x8, R18 ;  /* 0x00000008025a7824 */ /* 0x000fe200078e0212 */
[----:B------:R-:W-:Y:S01]  /*2a90*/  SHF.L.U32 R101, R23, 0x1f, RZ ;  /* 0x0000001f17657819 */ /* 0x000fe200000006ff */
[----:B------:R-:W-:Y:S03]  /*2aa0*/  BSSY B1, `(.L_x_446) ;  /* 0x0000003000017945 */ /* 0x000fe60003800000 */
[----:B------:R-:W0:Y:S02]  /*2ab0*/  SYNCS.PHASECHK.TRANS64.TRYWAIT P6, [R90+URZ+0x22890], R101 ;  /* 0x022890655a0075a7 */ /* 0x000e2400080c017f */
[----:B0-----:R-:W-:Y:S05]  /*2ac0*/  @!P6 BRA `(.L_x_447) ;  /* 0x000001240010e947 */ /* 0x001fea0003800000 */
.L_x_663:
[----:B------:R-:W-:Y:S05]  /*2ad0*/  BSYNC B1 ;  /* 0x0000000000017941 */ /* 0x000fea0003800000 */
.L_x_446:
[----:B------:R-:W-:Y:S04]  /*2ae0*/  BSSY B1, `(.L_x_448) ;  /* 0x0000065000017945 */ /* 0x000fe80003800000 */
[----:B------:R-:W-:Y:S05]  /*2af0*/  @P4 BRA `(.L_x_449) ;  /* 0x00000004008c4947 */ /* 0x000fea0003800000 */
[----:B------:R-:W-:Y:S04]  /*2b00*/  BSSY B2, `(.L_x_450) ;  /* 0x0000031000027945 */ /* 0x000fe80003800000 */
[----:B------:R-:W-:Y:S05]  /*2b10*/  @P1 BRA `(.L_x_451) ;  /* 0x0000000000bc1947 */ /* 0x000fea0003800000 */
[----:B------:R1:W2:Y:S01]  /*2b20*/  LDS.128 R4, [R107] ;  /* 0x000000006b047984 */ /* 0x0002a20000000c00 */
[----:B------:R-:W-:Y:S01]  /*2b30*/  ISETP.GE.AND P4, PT, R28, R105, PT ;  /* 0x000000691c00720c */ /* 0x000fe20003f86270 */
[----:B------:R-:W-:-:S12]  /*2b40*/  BSSY B3, `(.L_x_452) ;  /* 0x000002b000037945 */ /* 0x000fd80003800000 */
[----:B-1----:R-:W-:Y:S05]  /*2b50*/  @P4 BRA `(.L_x_453) ;  /* 0x0000000000a44947 */ /* 0x002fea0003800000 */
[--C-:B------:R-:W-:Y:S01]  /*2b60*/  SHF.R.U64 R111, R36, 0x10, R37.reuse ;  /* 0x00000010246f7819 */ /* 0x100fe20000001225 */
[----:B--2---:R-:W-:Y:S01]  /*2b70*/  IMAD.MOV.U32 R36, RZ, RZ, R6 ;  /* 0x000000ffff247224 */ /* 0x004fe200078e0006 */
[----:B------:R-:W-:Y:S01]  /*2b80*/  SHF.R.U32.HI R110, RZ, 0x10, R37 ;  /* 0x00000010ff6e7819 */ /* 0x000fe20000011625 */
[--C-:B------:R-:W-:Y:S01]  /*2b90*/  HADD2.F32 R6, -RZ, R5.reuse.H1_H1 ;  /* 0x30000005ff067230 */ /* 0x100fe20000004100 */
[--C-:B------:R-:W-:Y:S01]  /*2ba0*/  SHF.R.U64 R37, R38, 0x10, R39.reuse ;  /* 0x0000001026257819 */ /* 0x100fe20000001227 */
[----:B------:R-:W-:Y:S01]  /*2bb0*/  HADD2.F32 R5, -RZ, R5.H0_H0 ;  /* 0x20000005ff057230 */ /* 0x000fe20000004100 */
[----:B------:R-:W-:Y:S01]  /*2bc0*/  SHF.R.U32.HI R112, RZ, 0x10, R39 ;  /* 0x00000010ff707819 */ /* 0x000fe20000011627 */
[----:B------:R-:W-:Y:S02]  /*2bd0*/  HADD2.F32 R38, -RZ, R111.H0_H0 ;  /* 0x2000006fff267230 */ /* 0x000fe40000004100 */
[----:B------:R-:W-:Y:S02]  /*2be0*/  HADD2.F32 R39, -RZ, R37.H0_H0 ;  /* 0x20000025ff277230 */ /* 0x000fe40000004100 */
[----:B------:R-:W-:-:S02]  /*2bf0*/  HADD2.F32 R112, -RZ, R112.H0_H0 ;  /* 0x20000070ff707230 */ /* 0x000fc40000004100 */
[--C-:B------:R-:W-:Y:S02]  /*2c00*/  HADD2.F32 R37, -RZ, R7.reuse.H1_H1 ;  /* 0x30000007ff257230 */ /* 0x100fe40000004100 */
[CC--:B------:R-:W-:Y:S01]  /*2c10*/  FMUL.FTZ R114, R6.reuse, R39.reuse ;  /* 0x0000002706727220 */ /* 0x0c0fe20000410000 */
[----:B------:R-:W-:Y:S02]  /*2c20*/  HADD2.F32 R7, -RZ, R7.H0_H0 ;  /* 0x20000007ff077230 */ /* 0x000fe40000004100 */
[----:B------:R-:W-:Y:S01]  /*2c30*/  FMUL.FTZ R39, R5, R39 ;  /* 0x0000002705277220 */ /* 0x000fe20000410000 */
[----:B------:R-:W-:Y:S02]  /*2c40*/  HADD2.F32 R110, -RZ, R110.H0_H0 ;  /* 0x2000006eff6e7230 */ /* 0x000fe40000004100 */
[----:B------:R-:W-:Y:S01]  /*2c50*/  FMUL.FTZ R116, R37, R112 ;  /* 0x0000007025747220 */ /* 0x000fe20000410000 */
[----:B------:R-:W-:Y:S01]  /*2c60*/  FFMA.FTZ R114, R5, R38, -R114 ;  /* 0x0000002605727223 */ /* 0x000fe20000010872 */
[----:B------:R-:W-:Y:S01]  /*2c70*/  FMUL.FTZ R112, R7, R112 ;  /* 0x0000007007707220 */ /* 0x000fe20000410000 */
[----:B------:R-:W-:Y:S01]  /*2c80*/  FFMA.FTZ R113, R6, R38, R39 ;  /* 0x0000002606717223 */ /* 0x000fe20000010027 */
[----:B------:R-:W-:-:S02]  /*2c90*/  HADD2.F32 R38, -RZ, R120.H0_H0 ;  /* 0x20000078ff267230 */ /* 0x000fc40000004100 */
[-C--:B------:R-:W-:Y:S01]  /*2ca0*/  FFMA.FTZ R116, R7, R110.reuse, -R116 ;  /* 0x0000006e07747223 */ /* 0x080fe20000010874 */
[----:B------:R-:W-:Y:S02]  /*2cb0*/  HADD2.F32 R39, -RZ, R120.H1_H1 ;  /* 0x30000078ff277230 */ /* 0x000fe40000004100 */
[----:B------:R-:W-:Y:S01]  /*2cc0*/  FFMA.FTZ R117, R37, R110, R112 ;  /* 0x0000006e25757223 */ /* 0x000fe20000010070 */
[----:B------:R-:W-:Y:S02]  /*2cd0*/  HADD2.F32 R5, -RZ, R4.H1_H1 ;  /* 0x30000004ff057230 */ /* 0x000fe40000004100 */
[----:B------:R-:W-:Y:S02]  /*2ce0*/  HADD2.F32 R6, -RZ, R36.H1_H1 ;  /* 0x30000024ff067230 */ /* 0x000fe40000004100 */
[----:B------:R-:W-:Y:S02]  /*2cf0*/  HADD2.F32 R4, -RZ, R4.H0_H0 ;  /* 0x20000004ff047230 */ /* 0x000fe40000004100 */
[----:B------:R-:W-:Y:S01]  /*2d00*/  FMUL.FTZ R111, R5, R38 ;  /* 0x00000026056f7220 */ /* 0x000fe20000410000 */
[----:B------:R-:W-:-:S02]  /*2d10*/  HADD2.F32 R36, -RZ, R36.H0_H0 ;  /* 0x20000024ff247230 */ /* 0x000fc40000004100 */
[--C-:B------:R-:W-:Y:S02]  /*2d20*/  HADD2.F32 R7, -RZ, R115.reuse.H0_H0 ;  /* 0x20000073ff077230 */ /* 0x100fe40000004100 */
[----:B------:R-:W-:Y:S01]  /*2d30*/  FMUL.FTZ R38, R4, R38 ;  /* 0x0000002604267220 */ /* 0x000fe20000410000 */
[----:B------:R-:W-:Y:S02]  /*2d40*/  HADD2.F32 R37, -RZ, R115.H1_H1 ;  /* 0x30000073ff257230 */ /* 0x000fe40000004100 */
[-C--:B------:R-:W-:Y:S01]  /*2d50*/  FMUL.FTZ R115, R6, R39.reuse ;  /* 0x0000002706737220 */ /* 0x080fe20000410000 */
[----:B------:R-:W-:Y:S01]  /*2d60*/  FMUL.FTZ R39, R36, R39 ;  /* 0x0000002724277220 */ /* 0x000fe20000410000 */
[-C--:B------:R-:W-:Y:S01]  /*2d70*/  FFMA.FTZ R111, R4, R7.reuse, -R111 ;  /* 0x00000007046f7223 */ /* 0x080fe2000001086f */
[----:B------:R-:W-:Y:S01]  /*2d80*/  FFMA.FTZ R38, R5, R7, R38 ;  /* 0x0000000705267223 */ /* 0x000fe20000010026 */
[-C--:B------:R-:W-:Y:S01]  /*2d90*/  FFMA.FTZ R115, R36, R37.reuse, -R115 ;  /* 0x0000002524737223 */ /* 0x080fe20000010873 */
[----:B------:R-:W-:Y:S01]  /*2da0*/  FFMA.FTZ R6, R6, R37, R39 ;  /* 0x0000002506067223 */ /* 0x000fe20000010027 */
[----:B------:R-:W-:-:S02]  /*2db0*/  F2FP.F16.F32.PACK_AB R5, R113, R114 ;  /* 0x000000727105723e */ /* 0x000fc400000000ff */
[----:B------:R-:W-:Y:S02]  /*2dc0*/  F2FP.F16.F32.PACK_AB R7, R117, R116 ;  /* 0x000000747507723e */ /* 0x000fe400000000ff */
[----:B------:R-:W-:Y:S02]  /*2dd0*/  F2FP.F16.F32.PACK_AB R4, R38, R111 ;  /* 0x0000006f2604723e */ /* 0x000fe400000000ff */
[----:B------:R-:W-:-:S07]  /*2de0*/  F2FP.F16.F32.PACK_AB R6, R6, R115 ;  /* 0x000000730606723e */ /* 0x000fce00000000ff */
.L_x_453:
[----:B------:R-:W-:Y:S05]  /*2df0*/  BSYNC B3 ;  /* 0x0000000000037941 */ /* 0x000fea0003800000 */
.L_x_452:
[----:B--2---:R1:W-:Y:S02]  /*2e00*/  STG.E.128 desc[UR40][R14.64], R4 ;  /* 0x000000040e007986 */ /* 0x0043e4000c101d28 */
.L_x_451:
[----:B------:R-:W-:Y:S05]  /*2e10*/  BSYNC B2 ;  /* 0x0000000000027941 */ /* 0x000fea0003800000 */
.L_x_450:
[----:B------:R-:W-:Y:S05]  /*2e20*/  @P2 BRA `(.L_x_449) ;  /* 0x0000000000c02947 */ /* 0x000fea0003800000 */
[----:B-1----:R1:W2:Y:S01]  /*2e30*/  LDS.128 R4, [R106] ;  /* 0x000000006a047984 */ /* 0x0022a20000000c00 */
[----:B------:R-:W-:Y:S01]  /*2e40*/  VIADD R36, R28, 0x10 ;  /* 0x000000101c247836 */ /* 0x000fe20000000000 */
[----:B------:R-:W-:Y:S04]  /*2e50*/  BSSY B2, `(.L_x_454) ;  /* 0x000002c000027945 */ /* 0x000fe80003800000 */
[----:B------:R-:W-:-:S13]  /*2e60*/  ISETP.GE.AND P4, PT, R36, R105, PT ;  /* 0x000000692400720c */ /* 0x000fda0003f86270 */
[----:B-1----:R-:W-:Y:S05]  /*2e70*/  @P4 BRA `(.L_x_455) ;  /* 0x0000000000a44947 */ /* 0x002fea0003800000 */
[--C-:B------:R-:W-:Y:S02]  /*2e80*/  SHF.R.U64 R34, R34, 0x10, R35.reuse ;  /* 0x0000001022227819 */ /* 0x100fe40000001223 */
[----:B------:R-:W-:Y:S02]  /*2e90*/  SHF.R.U32.HI R36, RZ, 0x10, R35 ;  /* 0x00000010ff247819 */ /* 0x000fe40000011623 */
[--C-:B------:R-:W-:Y:S01]  /*2ea0*/  SHF.R.U64 R35, R32, 0x10, R33.reuse ;  /* 0x0000001020237819 */ /* 0x100fe20000001221 */
[----:B------:R-:W-:Y:S01]  /*2eb0*/  HADD2.F32 R34, -RZ, R34.H0_H0 ;  /* 0x20000022ff227230 */ /* 0x000fe20000004100 */
[----:B--2---:R-:W-:Y:S01]  /*2ec0*/  MOV R32, R6 ;  /* 0x0000000600207202 */ /* 0x004fe20000000f00 */
[----:B------:R-:W-:Y:S01]  /*2ed0*/  HADD2.F32 R6, -RZ, R5.H1_H1 ;  /* 0x30000005ff067230 */ /* 0x000fe20000004100 */
[----:B------:R-:W-:Y:S01]  /*2ee0*/  SHF.R.U32.HI R38, RZ, 0x10, R33 ;  /* 0x00000010ff267819 */ /* 0x000fe20000011621 */
[----:B------:R-:W-:Y:S02]  /*2ef0*/  HADD2.F32 R35, -RZ, R35.H0_H0 ;  /* 0x20000023ff237230 */ /* 0x000fe40000004100 */
[----:B------:R-:W-:-:S02]  /*2f00*/  HADD2.F32 R5, -RZ, R5.H0_H0 ;  /* 0x20000005ff057230 */ /* 0x000fc40000004100 */
[----:B------:R-:W-:Y:S02]  /*2f10*/  HADD2.F32 R38, -RZ, R38.H0_H0 ;  /* 0x20000026ff267230 */ /* 0x000fe40000004100 */
[CC--:B------:R-:W-:Y:S01]  /*2f20*/  FMUL.FTZ R110, R6.reuse, R35.reuse ;  /* 0x00000023066e7220 */ /* 0x0c0fe20000410000 */
[--C-:B------:R-:W-:Y:S02]  /*2f30*/  HADD2.F32 R33, -RZ, R7.reuse.H1_H1 ;  /* 0x30000007ff217230 */ /* 0x100fe40000004100 */
[C---:B------:R-:W-:Y:S01]  /*2f40*/  FMUL.FTZ R35, R5.reuse, R35 ;  /* 0x0000002305237220 */ /* 0x040fe20000410000 */
[----:B------:R-:W-:Y:S02]  /*2f50*/  HADD2.F32 R7, -RZ, R7.H0_H0 ;  /* 0x20000007ff077230 */ /* 0x000fe40000004100 */
[----:B------:R-:W-:Y:S01]  /*2f60*/  FFMA.FTZ R110, R5, R34, -R110 ;  /* 0x00000022056e7223 */ /* 0x000fe2000001086e */
[----:B------:R-:W-:Y:S02]  /*2f70*/  HADD2.F32 R36, -RZ, R36.H0_H0 ;  /* 0x20000024ff247230 */ /* 0x000fe40000004100 */
[----:B------:R-:W-:Y:S01]  /*2f80*/  FMUL.FTZ R112, R33, R38 ;  /* 0x0000002621707220 */ /* 0x000fe20000410000 */
[----:B------:R-:W-:Y:S01]  /*2f90*/  FFMA.FTZ R39, R6, R34, R35 ;  /* 0x0000002206277223 */ /* 0x000fe20000010023 */
[----:B------:R-:W-:Y:S01]  /*2fa0*/  FMUL.FTZ R38, R7, R38 ;  /* 0x0000002607267220 */ /* 0x000fe20000410000 */
        /* <DEDUP_REMOVED lines=9> */
[-C--:B------:R-:W-:Y:S01]  /*3040*/  FMUL.FTZ R111, R6, R35.reuse ;  /* 0x00000023066f7220 */ /* 0x080fe20000410000 */
[--C-:B------:R-:W-:Y:S02]  /*3050*/  HADD2.F32 R7, -RZ, R118.reuse.H0_H0 ;  /* 0x20000076ff077230 */ /* 0x100fe40000004100 */
[----:B------:R-:W-:Y:S01]  /*3060*/  FMUL.FTZ R34, R4, R34 ;  /* 0x0000002204227220 */ /* 0x000fe20000410000 */
[----:B------:R-:W-:Y:S02]  /*3070*/  HADD2.F32 R33, -RZ, R118.H1_H1 ;  /* 0x30000076ff217230 */ /* 0x000fe40000004100 */
        /* <DEDUP_REMOVED lines=9> */
.L_x_455:
[----:B------:R-:W-:Y:S05]  /*3110*/  BSYNC B2 ;  /* 0x0000000000027941 */ /* 0x000fea0003800000 */
.L_x_454:
[----:B--2---:R2:W-:Y:S02]  /*3120*/  STG.E.128 desc[UR40][R14.64+0x40], R4 ;  /* 0x000040040e007986 */ /* 0x0045e4000c101d28 */
.L_x_449:
[----:B------:R-:W-:Y:S05]  /*3130*/  BSYNC B1 ;  /* 0x0000000000017941 */ /* 0x000fea0003800000 */
.L_x_448:
[----:B------:R-:W-:Y:S05]  /*3140*/  @P5 BRA `(.L_x_456) ;  /* 0x0000001800f45947 */ /* 0x000fea0003800000 */
[----:B------:R-:W-:Y:S04]  /*3150*/  BSSY B1, `(.L_x_457) ;  /* 0x0000031000017945 */ /* 0x000fe80003800000 */
[----:B------:R-:W-:Y:S05]  /*3160*/  @P1 BRA `(.L_x_458) ;  /* 0x0000000000bc1947 */ /* 0x000fea0003800000 */
[----:B-12---:R1:W2:Y:S01]  /*3170*/  LDS.128 R4, [R107+0x2000] ;  /* 0x002000006b047984 */ /* 0x0062a20000000c00 */
[----:B------:R-:W-:Y:S01]  /*3180*/  ISETP.GE.AND P4, PT, R28, R105, PT ;  /* 0x000000691c00720c */ /* 0x000fe20003f86270 */
[----:B------:R-:W-:-:S12]  /*3190*/  BSSY B2, `(.L_x_459) ;  /* 0x000002b000027945 */ /* 0x000fd80003800000 */
[----:B-1----:R-:W-:Y:S05]  /*31a0*/  @P4 BRA `(.L_x_460) ;  /* 0x0000000000a44947 */ /* 0x002fea0003800000 */
[--C-:B------:R-:W-:Y:S01]  /*31b0*/  SHF.R.U64 R15, R24, 0x10, R25.reuse ;  /* 0x00000010180f7819 */ /* 0x100fe20000001219 */
[----:B--2---:R-:W-:Y:S01]  /*31c0*/  IMAD.MOV.U32 R14, RZ, RZ, R6 ;  /* 0x000000ffff0e7224 */ /* 0x004fe200078e0006 */
[----:B------:R-:W-:Y:S01]  /*31d0*/  SHF.R.U32.HI R32, RZ, 0x10, R25 ;  /* 0x00000010ff207819 */ /* 0x000fe20000011619 */
[----:B------:R-:W-:Y:S01]  /*31e0*/  HADD2.F32 R6, -RZ, R5.H1_H1 ;  /* 0x30000005ff067230 */ /* 0x000fe20000004100 */
[--C-:B------:R-:W-:Y:S01]  /*31f0*/  SHF.R.U64 R33, R26, 0x10, R27.reuse ;  /* 0x000000101a217819 */ /* 0x100fe2000000121b */
[----:B------:R-:W-:Y:S01]  /*3200*/  HADD2.F32 R25, -RZ, R15.H0_H0 ;  /* 0x2000000fff197230 */ /* 0x000fe20000004100 */
[----:B------:R-:W-:Y:S01]  /*3210*/  SHF.R.U32.HI R26, RZ, 0x10, R27 ;  /* 0x00000010ff1a7819 */ /* 0x000fe2000001161b */
[----:B------:R-:W-:Y:S02]  /*3220*/  HADD2.F32 R32, -RZ, R32.H0_H0 ;  /* 0x20000020ff207230 */ /* 0x000fe40000004100 */
[----:B------:R-:W-:Y:S02]  /*3230*/  HADD2.F32 R5, -RZ, R5.H0_H0 ;  /* 0x20000005ff057230 */ /* 0x000fe40000004100 */
[----:B------:R-:W-:Y:S01]  /*3240*/  FMUL.FTZ R34, R6, R25 ;  /* 0x0000001906227220 */ /* 0x000fe20000410000 */
[----:B------:R-:W-:-:S02]  /*3250*/  HADD2.F32 R15, -RZ, R7.H1_H1 ;  /* 0x30000007ff0f7230 */ /* 0x000fc40000004100 */
[----:B------:R-:W-:Y:S02]  /*3260*/  HADD2.F32 R24, -RZ, R33.H0_H0 ;  /* 0x20000021ff187230 */ /* 0x000fe40000004100 */
[----:B------:R-:W-:Y:S01]  /*3270*/  FMUL.FTZ R25, R5, R25 ;  /* 0x0000001905197220 */ /* 0x000fe20000410000 */
[----:B------:R-:W-:Y:S02]  /*3280*/  HADD2.F32 R7, -RZ, R7.H0_H0 ;  /* 0x20000007ff077230 */ /* 0x000fe40000004100 */
[----:B------:R-:W-:Y:S01]  /*3290*/  FMUL.FTZ R36, R15, R32 ;  /* 0x000000200f247220 */ /* 0x000fe20000410000 */
[----:B------:R-:W-:Y:S02]  /*32a0*/  HADD2.F32 R26, -RZ, R26.H0_H0 ;  /* 0x2000001aff1a7230 */ /* 0x000fe40000004100 */
[-C--:B------:R-:W-:Y:S01]  /*32b0*/  FFMA.FTZ R34, R5, R24.reuse, -R34 ;  /* 0x0000001805227223 */ /* 0x080fe20000010822 */
[----:B------:R-:W-:Y:S01]  /*32c0*/  FFMA.FTZ R33, R6, R24, R25 ;  /* 0x0000001806217223 */ /* 0x000fe20000010019 */
[----:B------:R-:W-:Y:S01]  /*32d0*/  FMUL.FTZ R32, R7, R32 ;  /* 0x0000002007207220 */ /* 0x000fe20000410000 */
[----:B------:R-:W-:-:S02]  /*32e0*/  HADD2.F32 R25, -RZ, R108.H1_H1 ;  /* 0x3000006cff197230 */ /* 0x000fc40000004100 */
[-C--:B------:R-:W-:Y:S01]  /*32f0*/  FFMA.FTZ R36, R7, R26.reuse, -R36 ;  /* 0x0000001a07247223 */ /* 0x080fe20000010824 */
[--C-:B------:R-:W-:Y:S02]  /*3300*/  HADD2.F32 R7, -RZ, R109.reuse.H1_H1 ;  /* 0x3000006dff077230 */ /* 0x100fe40000004100 */
[----:B------:R-:W-:Y:S01]  /*3310*/  FFMA.FTZ R37, R15, R26, R32 ;  /* 0x0000001a0f257223 */ /* 0x000fe20000010020 */
[----:B------:R-:W-:Y:S02]  /*3320*/  HADD2.F32 R5, -RZ, R4.H1_H1 ;  /* 0x30000004ff057230 */ /* 0x000fe40000004100 */
[----:B------:R-:W-:Y:S02]  /*3330*/  HADD2.F32 R6, -RZ, R14.H1_H1 ;  /* 0x3000000eff067230 */ /* 0x000fe40000004100 */
[----:B------:R-:W-:Y:S02]  /*3340*/  HADD2.F32 R109, -RZ, R109.H0_H0 ;  /* 0x2000006dff6d7230 */ /* 0x000fe40000004100 */
[----:B------:R-:W-:-:S02]  /*3350*/  HADD2.F32 R4, -RZ, R4.H0_H0 ;  /* 0x20000004ff047230 */ /* 0x000fc40000004100 */
[----:B------:R-:W-:Y:S01]  /*3360*/  FMUL.FTZ R35, R6, R25 ;  /* 0x0000001906237220 */ /* 0x000fe20000410000 */
[----:B------:R-:W-:Y:S02]  /*3370*/  HADD2.F32 R14, -RZ, R14.H0_H0 ;  /* 0x2000000eff0e7230 */ /* 0x000fe40000004100 */
[CC--:B------:R-:W-:Y:S01]  /*3380*/  FMUL.FTZ R27, R5.reuse, R109.reuse ;  /* 0x0000006d051b7220 */ /* 0x0c0fe20000410000 */
[----:B------:R-:W-:Y:S02]  /*3390*/  HADD2.F32 R15, -RZ, R108.H0_H0 ;  /* 0x2000006cff0f7230 */ /* 0x000fe40000004100 */
[----:B------:R-:W-:Y:S01]  /*33a0*/  FMUL.FTZ R24, R4, R109 ;  /* 0x0000006d04187220 */ /* 0x000fe20000410000 */
[----:B------:R-:W-:Y:S01]  /*33b0*/  FMUL.FTZ R25, R14, R25 ;  /* 0x000000190e197220 */ /* 0x000fe20000410000 */
[-C--:B------:R-:W-:Y:S02]  /*33c0*/  FFMA.FTZ R27, R4, R7.reuse, -R27 ;  /* 0x00000007041b7223 */ /* 0x080fe4000001081b */
[----:B------:R-:W-:Y:S01]  /*33d0*/  FFMA.FTZ R24, R5, R7, R24 ;  /* 0x0000000705187223 */ /* 0x000fe20000010018 */
[-C--:B------:R-:W-:Y:S01]  /*33e0*/  FFMA.FTZ R35, R14, R15.reuse, -R35 ;  /* 0x0000000f0e237223 */ /* 0x080fe20000010823 */
[----:B------:R-:W-:Y:S01]  /*33f0*/  FFMA.FTZ R6, R6, R15, R25 ;  /* 0x0000000f06067223 */ /* 0x000fe20000010019 */
[----:B------:R-:W-:-:S02]  /*3400*/  F2FP.F16.F32.PACK_AB R5, R33, R34 ;  /* 0x000000222105723e */ /* 0x000fc400000000ff */
[----:B------:R-:W-:Y:S02]  /*3410*/  F2FP.F16.F32.PACK_AB R7, R37, R36 ;  /* 0x000000242507723e */ /* 0x000fe400000000ff */
[----:B------:R-:W-:Y:S02]  /*3420*/  F2FP.F16.F32.PACK_AB R4, R24, R27 ;  /* 0x0000001b1804723e */ /* 0x000fe400000000ff */
[----:B------:R-:W-:-:S07]  /*3430*/  F2FP.F16.F32.PACK_AB R6, R6, R35 ;  /* 0x000000230606723e */ /* 0x000fce00000000ff */
.L_x_460:
[----:B------:R-:W-:Y:S05]  /*3440*/  BSYNC B2 ;  /* 0x0000000000027941 */ /* 0x000fea0003800000 */
.L_x_459:
[----:B--2---:R3:W-:Y:S02]  /*3450*/  STG.E.128 desc[UR40][R12.64], R4 ;  /* 0x000000040c007986 */ /* 0x0047e4000c101d28 */
.L_x_458:
[----:B------:R-:W-:Y:S05]  /*3460*/  BSYNC B1 ;  /* 0x0000000000017941 */ /* 0x000fea0003800000 */
.L_x_457:
[----:B------:R-:W-:Y:S05]  /*3470*/  @P2 BRA `(.L_x_456) ;  /* 0x0000001800282947 */ /* 0x000fea0003800000 */
[----:B-123--:R1:W2:Y:S01]  /*3480*/  LDS.128 R4, [R106+0x2000] ;  /* 0x002000006a047984 */ /* 0x00e2a20000000c00 */
[----:B------:R-:W-:Y:S01]  /*3490*/  VIADD R14, R28, 0x10 ;  /* 0x000000101c0e7836 */ /* 0x000fe20000000000 */
[----:B------:R-:W-:Y:S04]  /*34a0*/  BSSY B1, `(.L_x_461) ;  /* 0x000002c000017945 */ /* 0x000fe80003800000 */
[----:B------:R-:W-:-:S13]  /*34b0*/  ISETP.GE.AND P4, PT, R14, R105, PT ;  /* 0x000000690e00720c */ /* 0x000fda0003f86270 */
[----:B-1----:R-:W-:Y:S05]  /*34c0*/  @P4 BRA `(.L_x_462) ;  /* 0x0000000000a44947 */ /* 0x002fea0003800000 */
[--C-:B------:R-:W-:Y:S02]  /*34d0*/  SHF.R.U64 R10, R10, 0x10, R11.reuse ;  /* 0x000000100a0a7819 */ /* 0x100fe4000000120b */
[----:B------:R-:W-:Y:S02]  /*34e0*/  SHF.R.U32.HI R14, RZ, 0x10, R11 ;  /* 0x00000010ff0e7819 */ /* 0x000fe4000001160b */
[--C-:B------:R-:W-:Y:S01]  /*34f0*/  SHF.R.U64 R11, R8, 0x10, R9.reuse ;  /* 0x00000010080b7819 */ /* 0x100fe20000001209 */
[----:B--2---:R-:W-:Y:S01]  /*3500*/  IMAD.MOV.U32 R8, RZ, RZ, R6 ;  /* 0x000000ffff087224 */ /* 0x004fe200078e0006 */
[----:B------:R-:W-:Y:S01]  /*3510*/  SHF.R.U32.HI R24, RZ, 0x10, R9 ;  /* 0x00000010ff187819 */ /* 0x000fe20000011609 */
[----:B------:R-:W-:Y:S02]  /*3520*/  HADD2.F32 R6, -RZ, R5.H1_H1 ;  /* 0x30000005ff067230 */ /* 0x000fe40000004100 */
[----:B------:R-:W-:Y:S02]  /*3530*/  HADD2.F32 R11, -RZ, R11.H0_H0 ;  /* 0x2000000bff0b7230 */ /* 0x000fe40000004100 */
[----:B------:R-:W-:-:S02]  /*3540*/  HADD2.F32 R5, -RZ, R5.H0_H0 ;  /* 0x20000005ff057230 */ /* 0x000fc40000004100 */
[----:B------:R-:W-:Y:S02]  /*3550*/  HADD2.F32 R10, -RZ, R10.H0_H0 ;  /* 0x2000000aff0a7230 */ /* 0x000fe40000004100 */
[CC--:B------:R-:W-:Y:S01]  /*3560*/  FMUL.FTZ R26, R6.reuse, R11.reuse ;  /* 0x0000000b061a7220 */ /* 0x0c0fe20000410000 */
[----:B------:R-:W-:Y:S02]  /*3570*/  HADD2.F32 R24, -RZ, R24.H0_H0 ;  /* 0x20000018ff187230 */ /* 0x000fe40000004100 */
[C---:B------:R-:W-:Y:S01]  /*3580*/  FMUL.FTZ R11, R5.reuse, R11 ;  /* 0x0000000b050b7220 */ /* 0x040fe20000410000 */
[--C-:B------:R-:W-:Y:S02]  /*3590*/  HADD2.F32 R9, -RZ, R7.reuse.H1_H1 ;  /* 0x30000007ff097230 */ /* 0x100fe40000004100 */
[-C--:B------:R-:W-:Y:S01]  /*35a0*/  FFMA.FTZ R26, R5, R10.reuse, -R26 ;  /* 0x0000000a051a7223 */ /* 0x080fe2000001081a */
[----:B------:R-:W-:Y:S02]  /*35b0*/  HADD2.F32 R7, -RZ, R7.H0_H0 ;  /* 0x20000007ff077230 */ /* 0x000fe40000004100 */
[----:B------:R-:W-:Y:S01]  /*35c0*/  FFMA.FTZ R15, R6, R10, R11 ;  /* 0x0000000a060f7223 */ /* 0x000fe2000001000b */
[----:B------:R-:W-:-:S02]  /*35d0*/  HADD2.F32 R14, -RZ, R14.H0_H0 ;  /* 0x2000000eff0e7230 */ /* 0x000fc40000004100 */
[-C--:B------:R-:W-:Y:S01]  /*35e0*/  FMUL.FTZ R32, R9, R24.reuse ;  /* 0x0000001809207220 */ /* 0x080fe20000410000 */
[--C-:B------:R-:W-:Y:S02]  /*35f0*/  HADD2.F32 R10, -RZ, R103.reuse.H0_H0 ;  /* 0x20000067ff0a7230 */ /* 0x100fe40000004100 */
[C---:B------:R-:W-:Y:S01]  /*3600*/  FMUL.FTZ R24, R7.reuse, R24 ;  /* 0x0000001807187220 */ /* 0x040fe20000410000 */
[----:B------:R-:W-:Y:S02]  /*3610*/  HADD2.F32 R103, -RZ, R103.H1_H1 ;  /* 0x30000067ff677230 */ /* 0x000fe40000004100 */
[-C--:B------:R-:W-:Y:S01]  /*3620*/  FFMA.FTZ R32, R7, R14.reuse, -R32 ;  /* 0x0000000e07207223 */ /* 0x080fe20000010820 */
[----:B------:R-:W-:Y:S02]  /*3630*/  HADD2.F32 R5, -RZ, R4.H1_H1 ;  /* 0x30000004ff057230 */ /* 0x000fe40000004100 */
[----:B------:R-:W-:Y:S01]  /*3640*/  FFMA.FTZ R27, R9, R14, R24 ;  /* 0x0000000e091b7223 */ /* 0x000fe20000010018 */
[----:B------:R-:W-:-:S02]  /*3650*/  HADD2.F32 R6, -RZ, R8.H1_H1 ;  /* 0x30000008ff067230 */ /* 0x000fc40000004100 */
[----:B------:R-:W-:Y:S02]  /*3660*/  HADD2.F32 R4, -RZ, R4.H0_H0 ;  /* 0x20000004ff047230 */ /* 0x000fe40000004100 */
[CC--:B------:R-:W-:Y:S01]  /*3670*/  FMUL.FTZ R11, R5.reuse, R10.reuse ;  /* 0x0000000a050b7220 */ /* 0x0c0fe20000410000 */
[----:B------:R-:W-:Y:S02]  /*3680*/  HADD2.F32 R8, -RZ, R8.H0_H0 ;  /* 0x20000008ff087230 */ /* 0x000fe40000004100 */
        /* <DEDUP_REMOVED lines=13> */
.L_x_462:
[----:B------:R-:W-:Y:S05]  /*3760*/  BSYNC B1 ;  /* 0x0000000000017941 */ /* 0x000fea0003800000 */
.L_x_461:
[----:B--2---:R1:W-:Y:S01]  /*3770*/  STG.E.128 desc[UR40][R12.64+0x40], R4 ;  /* 0x000040040c007986 */ /* 0x0043e2000c101d28 */
[----:B------:R-:W-:Y:S05]  /*3780*/  BRA `(.L_x_456) ;  /* 0x0000001400647947 */ /* 0x000fea0003800000 */
.L_x_440:
[----:B------:R-:W-:Y:S02]  /*3790*/  ISETP.GE.AND P3, PT, R211, R104, PT ;  /* 0x00000068d300720c */ /* 0x000fe40003f66270 */
[----:B------:R-:W-:Y:S02]  /*37a0*/  CS2R R14, SRZ ;  /* 0x00000000000e7805 */ /* 0x000fe4000001ff00 */
[----:B------:R-:W-:Y:S02]  /*37b0*/  CS2R R12, SRZ ;  /* 0x00000000000c7805 */ /* 0x000fe4000001ff00 */
[----:B------:R-:W-:-:S13]  /*37c0*/  ISETP.GE.OR P3, PT, R16, R105, P3 ;  /* 0x000000691000720c */ /* 0x000fda0001f66670 */
[----:B------:R-:W-:Y:S01]  /*37d0*/  @!P3 IADD3 R5, P4, P5, R50, R6, R83 ;  /* 0x000000063205b210 */ /* 0x000fe20007d9e053 */
[----:B------:R-:W0:Y:S03]  /*37e0*/  @!P3 LDC.64 R34, c[0x0][0x3c8] ;  /* 0x0000f200ff22bb82 */ /* 0x000e260000000a00 */
[----:B------:R-:W-:Y:S02]  /*37f0*/  @!P3 IADD3.X R36, R71, R101, R84, P4, P5 ;  /* 0x000000654724b210 */ /* 0x000fe400027ea454 */
[----:B------:R-:W-:-:S03]  /*3800*/  @!P3 IADD3 R10, P4, P5, R44, R4, R89 ;  /* 0x000000042c0ab210 */ /* 0x000fc60007d9e059 */
[----:B------:R-:W1:Y:S01]  /*3810*/  @!P3 LDC.64 R106, c[0x0][0x3e0] ;  /* 0x0000f800ff6abb82 */ /* 0x000e620000000a00 */
[----:B------:R-:W-:Y:S02]  /*3820*/  @!P3 IADD3.X R11, R72, R111, R91, P4, P5 ;  /* 0x0000006f480bb210 */ /* 0x000fe400027ea45b */
[----:B------:R-:W-:-:S04]  /*3830*/  ISETP.GE.AND P4, PT, R19, R104, PT ;  /* 0x000000681300720c */ /* 0x000fc80003f86270 */
[----:B------:R-:W-:-:S13]  /*3840*/  ISETP.GE.OR P4, PT, R16, R105, P4 ;  /* 0x000000691000720c */ /* 0x000fda0002786670 */
[----:B------:R-:W2:Y:S01]  /*3850*/  @!P4 LDC.64 R8, c[0x0][0x3c8] ;  /* 0x0000f200ff08cb82 */ /* 0x000ea20000000a00 */
[----:B------:R-:W-:-:S05]  /*3860*/  @!P4 IADD3 R6, P5, R50, R6, RZ ;  /* 0x000000063206c210 */ /* 0x000fca0007fbe0ff */
[----:B------:R-:W-:Y:S02]  /*3870*/  @!P4 IMAD.X R7, R101, 0x1, R71, P5 ;  /* 0x000000016507c824 */ /* 0x000fe400028e0647 */
[----:B------:R-:W3:Y:S01]  /*3880*/  @!P4 LDC.64 R32, c[0x0][0x3e0] ;  /* 0x0000f800ff20cb82 */ /* 0x000ee20000000a00 */
[----:B------:R-:W-:Y:S02]  /*3890*/  CS2R R26, SRZ ;  /* 0x00000000001a7805 */ /* 0x000fe4000001ff00 */
[----:B------:R-:W-:Y:S02]  /*38a0*/  CS2R R24, SRZ ;  /* 0x0000000000187805 */ /* 0x000fe4000001ff00 */
[----:B--2---:R-:W-:-:S04]  /*38b0*/  @!P4 LEA R8, P5, R6, R8, 0x1 ;  /* 0x000000080608c211 */ /* 0x004fc800078a08ff */
[----:B------:R-:W-:Y:S02]  /*38c0*/  @!P4 LEA.HI.X R9, R6, R9, R7, 0x1, P5 ;  /* 0x000000090609c211 */ /* 0x000fe400028f0c07 */
[----:B------:R-:W-:-:S03]  /*38d0*/  @!P4 IADD3 R4, P5, R44, R4, RZ ;  /* 0x000000042c04c210 */ /* 0x000fc60007fbe0ff */
[----:B------:R2:W4:Y:S01]  /*38e0*/  @!P4 LDG.E.128 R12, desc[UR40][R8.64] ;  /* 0x00000028080cc981 */ /* 0x000522000c1e1d00 */
[----:B------:R-:W-:Y:S02]  /*38f0*/  @!P4 IADD3.X R6, R111, R72, RZ, P5, !PT ;  /* 0x000000486f06c210 */ /* 0x000fe40002ffe4ff */
[----:B---3--:R-:W-:-:S04]  /*3900*/  @!P4 LEA R32, P5, R4, R32, 0x1 ;  /* 0x000000200420c211 */ /* 0x008fc800078a08ff */
[----:B------:R-:W-:-:S05]  /*3910*/  @!P4 LEA.HI.X R33, R4, R33, R6, 0x1, P5 ;  /* 0x000000210421c211 */ /* 0x000fca00028f0c06 */
[----:B------:R4:W3:Y:S01]  /*3920*/  @!P4 LDG.E.128 R24, desc[UR40][R32.64] ;  /* 0x000000282018c981 */ /* 0x0008e2000c1e1d00 */
[C---:B0-----:R-:W-:Y:S02]  /*3930*/  @!P3 LEA R34, P4, R5.reuse, R34, 0x1 ;  /* 0x000000220522b211 */ /* 0x041fe400078808ff */
[----:B------:R-:W-:Y:S02]  /*3940*/  CS2R R6, SRZ ;  /* 0x0000000000067805 */ /* 0x000fe4000001ff00 */
[----:B------:R-:W-:Y:S02]  /*3950*/  @!P3 LEA.HI.X R35, R5, R35, R36, 0x1, P4 ;  /* 0x000000230523b211 */ /* 0x000fe400020f0c24 */
[----:B------:R-:W-:Y:S02]  /*3960*/  CS2R R4, SRZ ;  /* 0x0000000000047805 */ /* 0x000fe4000001ff00 */
[----:B-1----:R-:W-:Y:S02]  /*3970*/  @!P3 LEA R36, P4, R10, R106, 0x1 ;  /* 0x0000006a0a24b211 */ /* 0x002fe400078808ff */
[----:B--2---:R-:W-:-:S02]  /*3980*/  CS2R R8, SRZ ;  /* 0x0000000000087805 */ /* 0x004fc4000001ff00 */
[----:B------:R-:W-:Y:S01]  /*3990*/  @!P3 LEA.HI.X R37, R10, R107, R11, 0x1, P4 ;  /* 0x0000006b0a25b211 */ /* 0x000fe200020f0c0b */
[----:B------:R3:W2:Y:S01]  /*39a0*/  @!P3 LDG.E.128 R4, desc[UR40][R34.64] ;  /* 0x000000282204b981 */ /* 0x0006a2000c1e1d00 */
[----:B------:R-:W-:-:S06]  /*39b0*/  CS2R R10, SRZ ;  /* 0x00000000000a7805 */ /* 0x000fcc000001ff00 */
[----:B------:R-:W5:Y:S01]  /*39c0*/  @!P3 LDG.E.128 R8, desc[UR40][R36.64] ;  /* 0x000000282408b981 */ /* 0x000f62000c1e1d00 */
[----:B------:R-:W-:-:S06]  /*39d0*/  UISETP.NE.AND UP0, UPT, UR44, 0x3, UPT ;  /* 0x000000032c00788c */ /* 0x000fcc000bf05270 */
[----:B------:R-:W-:Y:S02]  /*39e0*/  PLOP3.LUT P3, PT, PT, PT, UP0, 0x80, 0x0 ;  /* 0x000000000000781c */ /* 0x000fe40003f6f008 */
[----:B------:R-:W-:Y:S01]  /*39f0*/  ISETP.GE.AND P4, PT, R16, R105, PT ;  /* 0x000000691000720c */ /* 0x000fe20003f86270 */
[----:B----4-:R-:W-:Y:S02]  /*3a00*/  IMAD.MOV.U32 R32, RZ, RZ, R14 ;  /* 0x000000ffff207224 */ /* 0x010fe400078e000e */
[----:B------:R-:W-:Y:S02]  /*3a10*/  IMAD.MOV.U32 R33, RZ, RZ, R15 ;  /* 0x000000ffff217224 */ /* 0x000fe400078e000f */
[----:B------:R-:W-:Y:S02]  /*3a20*/  IMAD.MOV.U32 R39, RZ, RZ, R12 ;  /* 0x000000ffff277224 */ /* 0x000fe400078e000c */
[----:B------:R-:W-:Y:S01]  /*3a30*/  IMAD.MOV.U32 R90, RZ, RZ, R13 ;  /* 0x000000ffff5a7224 */ /* 0x000fe200078e000d */
[----:B------:R-:W-:-:S02]  /*3a40*/  PRMT R121, R32, 0x7610, R121 ;  /* 0x0000761020797816 */ /* 0x000fc40000000079 */
[----:B------:R-:W-:Y:S02]  /*3a50*/  PRMT R127, R33, 0x7610, R127 ;  /* 0x00007610217f7816 */ /* 0x000fe4000000007f */
[----:B------:R-:W-:Y:S01]  /*3a60*/  PRMT R133, R39, 0x7610, R133 ;  /* 0x0000761027857816 */ /* 0x000fe20000000085 */
[----:B---3--:R-:W-:Y:S01]  /*3a70*/  IMAD.MOV.U32 R34, RZ, RZ, R24 ;  /* 0x000000ffff227224 */ /* 0x008fe200078e0018 */
[----:B------:R-:W-:Y:S01]  /*3a80*/  PRMT R123, R90, 0x7610, R123 ;  /* 0x000076105a7b7816 */ /* 0x000fe2000000007b */
[----:B------:R-:W-:Y:S01]  /*3a90*/  IMAD.MOV.U32 R35, RZ, RZ, R25 ;  /* 0x000000ffff237224 */ /* 0x000fe200078e0019 */
[----:B------:R-:W-:Y:S01]  /*3aa0*/  MOV R32, R26 ;  /* 0x0000001a00207202 */ /* 0x000fe20000000f00 */
[----:B------:R-:W-:Y:S01]  /*3ab0*/  IMAD.MOV.U32 R33, RZ, RZ, R27 ;  /* 0x000000ffff217224 */ /* 0x000fe200078e001b */
[----:B------:R-:W-:Y:S02]  /*3ac0*/  PRMT R133, R133, 0x5410, R34 ;  /* 0x0000541085857816 */ /* 0x000fe40000000022 */
[----:B------:R-:W-:-:S02]  /*3ad0*/  PRMT R121, R121, 0x5410, R32 ;  /* 0x0000541079797816 */ /* 0x000fc40000000020 */
[----:B------:R-:W-:Y:S02]  /*3ae0*/  PRMT R123, R123, 0x5410, R35 ;  /* 0x000054107b7b7816 */ /* 0x000fe40000000023 */
[----:B------:R-:W-:Y:S01]  /*3af0*/  PRMT R127, R127, 0x5410, R33 ;  /* 0x000054107f7f7816 */ /* 0x000fe20000000021 */
[----:B--2---:R-:W-:Y:S01]  /*3b00*/  IMAD.MOV.U32 R32, RZ, RZ, R6 ;  /* 0x000000ffff207224 */ /* 0x004fe200078e0006 */
[----:B------:R-:W-:Y:S01]  /*3b10*/  MOV R33, R7 ;  /* 0x0000000700217202 */ /* 0x000fe20000000f00 */
[----:B------:R-:W-:Y:S02]  /*3b20*/  IMAD.MOV.U32 R34, RZ, RZ, R4 ;  /* 0x000000ffff227224 */ /* 0x000fe400078e0004 */
[----:B------:R-:W-:Y:S01]  /*3b30*/  IMAD.MOV.U32 R35, RZ, RZ, R5 ;  /* 0x000000ffff237224 */ /* 0x000fe200078e0005 */
[----:B------:R-:W-:Y:S01]  /*3b40*/  PRMT R112, R32, 0x5410, R33 ;  /* 0x0000541020707816 */ /* 0x000fe20000000021 */
[----:B-----5:R-:W-:-:S03]  /*3b50*/  IMAD.MOV.U32 R32, RZ, RZ, R10 ;  /* 0x000000ffff207224 */ /* 0x020fc600078e000a */
[----:B------:R-:W-:Y:S01]  /*3b60*/  PRMT R114, R34, 0x5410, R35 ;  /* 0x0000541022727816 */ /* 0x000fe20000000023 */
[----:B------:R-:W-:Y:S01]  /*3b70*/  IMAD.MOV.U32 R33, RZ, RZ, R11 ;  /* 0x000000ffff217224 */ /* 0x000fe200078e000b */
[----:B------:R-:W-:Y:S01]  /*3b80*/  MOV R34, R8 ;  /* 0x0000000800227202 */ /* 0x000fe20000000f00 */
[----:B------:R-:W-:-:S03]  /*3b90*/  IMAD.MOV.U32 R35, RZ, RZ, R9 ;  /* 0x000000ffff237224 */ /* 0x000fc600078e0009 */
[----:B------:R-:W-:Y:S02]  /*3ba0*/  PRMT R115, R32, 0x5410, R33 ;  /* 0x0000541020737816 */ /* 0x000fe40000000021 */
[----:B------:R-:W-:Y:S01]  /*3bb0*/  PRMT R116, R34, 0x5410, R35 ;  /* 0x0000541022747816 */ /* 0x000fe20000000023 */
[----:B------:R-:W-:Y:S06]  /*3bc0*/  @!P3 BRA `(.L_x_463) ;  /* 0x000000000004b947 */ /* 0x000fec0003800000 */
[----:B------:R-:W-:Y:S01]  /*3bd0*/  BPT.TRAP 0x1 ;  /* 0x000000040000795c */ /* 0x000fe20000300000 */
.L_x_463:
[----:B------:R-:W-:Y:S01]  /*3be0*/  IMAD R90, R2, 0x8, R18 ;  /* 0x00000008025a7824 */ /* 0x000fe200078e0212 */
[----:B------:R-:W-:Y:S01]  /*3bf0*/  SHF.L.U32 R101, R23, 0x1f, RZ ;  /* 0x0000001f17657819 */ /* 0x000fe200000006ff */
[----:B------:R-:W0:Y:S01]  /*3c00*/  LDC R105, c[0x0][0x2e4] ;  /* 0x0000b900ff697b82 */ /* 0x000e220000000800 */
[----:B------:R-:W-:Y:S01]  /*3c10*/  BSSY B1, `(.L_x_464) ;  /* 0x0000006000017945 */ /* 0x000fe20003800000 */
[----:B------:R-:W-:Y:S01]  /*3c20*/  IMAD.MOV.U32 R109, RZ, RZ, R38 ;  /* 0x000000ffff6d7224 */ /* 0x000fe200078e0026 */
[----:B------:R-:W1:Y:S05]  /*3c30*/  SYNCS.PHASECHK.TRANS64.TRYWAIT P5, [R90+URZ+0x22890], R101 ;  /* 0x022890655a0075a7 */ /* 0x000e6a00080a017f */
[----:B------:R-:W2:Y:S01]  /*3c40*/  LDC.64 R106, c[0x0][0x2f0] ;  /* 0x0000bc00ff6a7b82 */ /* 0x000ea20000000a00 */
[----:B0-----:R-:W-:Y:S01]  /*3c50*/  IMAD.IADD R113, R105, 0x1, -R78 ;  /* 0x0000000169717824 */ /* 0x001fe200078e0a4e */
[----:B-1----:R-:W-:Y:S06]  /*3c60*/  @!P5 BRA `(.L_x_465) ;  /* 0x0000011000bcd947 */ /* 0x002fec0003800000 */
.L_x_664:
[----:B------:R-:W-:Y:S05]  /*3c70*/  BSYNC B1 ;  /* 0x0000000000017941 */ /* 0x000fea0003800000 */
.L_x_464:
[----:B------:R-:W-:Y:S01]  /*3c80*/  ISETP.GE.OR P5, PT, R19, R104, P1 ;  /* 0x000000681300720c */ /* 0x000fe20000fa6670 */
[----:B------:R-:W-:-:S12]  /*3c90*/  BSSY B1, `(.L_x_466) ;  /* 0x0000077000017945 */ /* 0x000fd80003800000 */
[----:B------:R-:W-:Y:S05]  /*3ca0*/  @P5 BRA `(.L_x_467) ;  /* 0x0000000400d45947 */ /* 0x000fea0003800000 */
[-C--:B--2---:R-:W-:Y:S01]  /*3cb0*/  IMAD R32, R216, R106.reuse, RZ ;  /* 0x0000006ad8207224 */ /* 0x084fe200078e02ff */
[----:B------:R-:W-:Y:S01]  /*3cc0*/  BSSY B2, `(.L_x_468) ;  /* 0x0000067000027945 */ /* 0x000fe20003800000 */
[----:B------:R-:W-:-:S04]  /*3cd0*/  IMAD.WIDE.U32 R110, R19, R106, R108 ;  /* 0x0000006a136e7225 */ /* 0x000fc800078e006c */
[----:B------:R-:W-:Y:S01]  /*3ce0*/  IMAD R33, R19, R107, R32 ;  /* 0x0000006b13217224 */ /* 0x000fe200078e0220 */
[----:B------:R-:W-:Y:S02]  /*3cf0*/  SEL R32, R78, R113, !P0 ;  /* 0x000000714e207207 */ /* 0x000fe40004000000 */
[----:B------:R-:W-:Y:S02]  /*3d00*/  IADD3 R117, P5, P6, R20, R110, R69 ;  /* 0x0000006e14757210 */ /* 0x000fe40007ebe045 */
[----:B------:R-:W-:Y:S02]  /*3d10*/  IADD3 R120, R33, R111, RZ ;  /* 0x0000006f21787210 */ /* 0x000fe40007ffe0ff */
[----:B------:R-:W-:Y:S02]  /*3d20*/  SHF.R.S32.HI R33, RZ, 0x1f, R32 ;  /* 0x0000001fff217819 */ /* 0x000fe40000011420 */
[----:B------:R-:W-:Y:S02]  /*3d30*/  IADD3.X R118, R97, R120, R64, P5, P6 ;  /* 0x0000007861767210 */ /* 0x000fe40002fec440 */
[----:B------:R-:W-:-:S04]  /*3d40*/  LEA.HI R33, R33, R32, RZ, 0x4 ;  /* 0x0000002021217211 */ /* 0x000fc800078f20ff */
[----:B------:R-:W-:-:S05]  /*3d50*/  LEA.HI.SX32 R33, R33, R70, 0x1c ;  /* 0x0000004621217211 */ /* 0x000fca00078fe2ff */
[----:B------:R-:W-:-:S05]  /*3d60*/  IMAD.SHL.U32 R119, R33, 0x8, RZ ;  /* 0x0000000821777824 */ /* 0x000fca00078e00ff */
[----:B------:R-:W-:-:S04]  /*3d70*/  LOP3.LUT R33, R87, 0x38, R119, 0xf8, !PT ;  /* 0x0000003857217812 */ /* 0x000fc800078ef877 */
[----:B------:R-:W-:Y:S01]  /*3d80*/  LOP3.LUT R32, R33, R82, RZ, 0x3c, !PT ;  /* 0x0000005221207212 */ /* 0x000fe200078e3cff */
[----:B------:R-:W-:-:S04]  /*3d90*/  IMAD R33, R2, 0x1800, R67 ;  /* 0x0000180002217824 */ /* 0x000fc800078e0243 */
[----:B------:R-:W-:Y:S02]  /*3da0*/  IMAD R35, R205, 0x200, R32 ;  /* 0x00000200cd237824 */ /* 0x000fe400078e0220 */
[----:B------:R-:W-:Y:S02]  /*3db0*/  IMAD R33, R33, 0x2, R18 ;  /* 0x0000000221217824 */ /* 0x000fe400078e0212 */
[----:B------:R-:W-:-:S04]  /*3dc0*/  IMAD R35, R2, 0x1800, R35 ;  /* 0x0000180002237824 */ /* 0x000fc800078e0223 */
[----:B------:R-:W-:Y:S02]  /*3dd0*/  IMAD R36, R35, 0x2, R18 ;  /* 0x0000000223247824 */ /* 0x000fe400078e0212 */
[----:B------:R-:W1:Y:S04]  /*3de0*/  LDS.128 R32, [R33+0x1c400] ;  /* 0x01c4000021207984 */ /* 0x000e680000000c00 */
[----:B------:R-:W2:Y:S01]  /*3df0*/  LDS.128 R36, [R36+0x1c400] ;  /* 0x01c4000024247984 */ /* 0x000ea20000000c00 */
[----:B------:R-:W-:Y:S05]  /*3e00*/  @P4 BRA `(.L_x_469) ;  /* 0x0000000400484947 */ /* 0x000fea0003800000 */
[--C-:B------:R-:W-:Y:S02]  /*3e10*/  SHF.R.U64 R130, R24, 0x10, R25.reuse ;  /* 0x0000001018827819 */ /* 0x100fe40000001219 */
[----:B------:R-:W-:Y:S02]  /*3e20*/  SHF.R.U32.HI R24, RZ, 0x10, R25 ;  /* 0x00000010ff187819 */ /* 0x000fe40000011619 */
[--C-:B------:R-:W-:Y:S01]  /*3e30*/  SHF.R.U64 R132, R12, 0x10, R13.reuse ;  /* 0x000000100c847819 */ /* 0x100fe2000000120d */
[----:B-1----:R-:W-:Y:S01]  /*3e40*/  HADD2.F32 R12, -RZ, R33.H0_H0 ;  /* 0x20000021ff0c7230 */ /* 0x002fe20000004100 */
[----:B------:R-:W-:Y:S01]  /*3e50*/  SHF.R.U32.HI R122, RZ, 0x10, R13 ;  /* 0x00000010ff7a7819 */ /* 0x000fe2000001160d */
[--C-:B--2---:R-:W-:Y:S01]  /*3e60*/  HADD2.F32 R13, -RZ, R37.reuse.H0_H0 ;  /* 0x20000025ff0d7230 */ /* 0x104fe20000004100 */
[--C-:B------:R-:W-:Y:S01]  /*3e70*/  SHF.R.U64 R131, R14, 0x10, R15.reuse ;  /* 0x000000100e837819 */ /* 0x100fe2000000120f */
[----:B------:R-:W-:Y:S01]  /*3e80*/  HADD2.F32 R37, -RZ, R37.H1_H1 ;  /* 0x30000025ff257230 */ /* 0x000fe20000004100 */
[----:B------:R-:W-:Y:S01]  /*3e90*/  SHF.R.U32.HI R125, RZ, 0x10, R15 ;  /* 0x00000010ff7d7819 */ /* 0x000fe2000001160f */
[----:B------:R-:W-:Y:S01]  /*3ea0*/  HADD2.F32 R15, -RZ, R123.H1_H1 ;  /* 0x3000007bff0f7230 */ /* 0x000fe20000004100 */
[--C-:B------:R-:W-:Y:S01]  /*3eb0*/  SHF.R.U64 R129, R26, 0x10, R27.reuse ;  /* 0x000000101a817819 */ /* 0x100fe2000000121b */
[----:B------:R-:W-:Y:S01]  /*3ec0*/  HADD2.F32 R26, -RZ, R24.H0_H0 ;  /* 0x20000018ff1a7230 */ /* 0x000fe20000004100 */
[----:B------:R-:W-:Y:S01]  /*3ed0*/  SHF.R.U32.HI R27, RZ, 0x10, R27 ;  /* 0x00000010ff1b7819 */ /* 0x000fe2000001161b */
[----:B------:R-:W-:-:S02]  /*3ee0*/  HADD2.F32 R33, -RZ, R33.H1_H1 ;  /* 0x30000021ff217230 */ /* 0x000fc40000004100 */
[CC--:B------:R-:W-:Y:S01]  /*3ef0*/  FMUL.FTZ R124, R12.reuse, R15.reuse ;  /* 0x0000000f0c7c7220 */ /* 0x0c0fe20000410000 */
[----:B------:R-:W-:Y:S02]  /*3f00*/  HADD2.F32 R14, -RZ, R123.H0_H0 ;  /* 0x2000007bff0e7230 */ /* 0x000fe40000004100 */
[-C--:B------:R-:W-:Y:S01]  /*3f10*/  FMUL.FTZ R126, R37, R26.reuse ;  /* 0x0000001a257e7220 */ /* 0x080fe20000410000 */
[----:B------:R-:W-:Y:S02]  /*3f20*/  HADD2.F32 R24, -RZ, R122.H0_H0 ;  /* 0x2000007aff187230 */ /* 0x000fe40000004100 */
[----:B------:R-:W-:Y:S01]  /*3f30*/  FMUL.FTZ R25, R13, R15 ;  /* 0x0000000f0d197220 */ /* 0x000fe20000410000 */
[----:B------:R-:W-:Y:S01]  /*3f40*/  FMUL.FTZ R26, R33, R26 ;  /* 0x0000001a211a7220 */ /* 0x000fe20000410000 */
[-C--:B------:R-:W-:Y:S01]  /*3f50*/  FFMA.FTZ R124, R13, R14.reuse, R124 ;  /* 0x0000000e0d7c7223 */ /* 0x080fe2000001007c */
[--C-:B------:R-:W-:Y:S02]  /*3f60*/  HADD2.F32 R13, -RZ, R39.reuse.H0_H0 ;  /* 0x20000027ff0d7230 */ /* 0x100fe40000004100 */
[----:B------:R-:W-:Y:S01]  /*3f70*/  FFMA.FTZ R122, R12, R14, -R25 ;  /* 0x0000000e0c7a7223 */ /* 0x000fe20000010819 */
[----:B------:R-:W-:Y:S01]  /*3f80*/  FFMA.FTZ R37, R37, R24, R26 ;  /* 0x0000001825257223 */ /* 0x000fe2000001001a */
[----:B------:R-:W-:-:S02]  /*3f90*/  HADD2.F32 R39, -RZ, R39.H1_H1 ;  /* 0x30000027ff277230 */ /* 0x000fc40000004100 */
[----:B------:R-:W-:Y:S01]  /*3fa0*/  FFMA.FTZ R123, R33, R24, -R126 ;  /* 0x00000018217b7223 */ /* 0x000fe2000001087e */
[----:B------:R-:W-:Y:S02]  /*3fb0*/  HADD2.F32 R12, -RZ, R35.H0_H0 ;  /* 0x20000023ff0c7230 */ /* 0x000fe40000004100 */
[----:B------:R-:W-:Y:S01]  /*3fc0*/  HADD2.F32 R26, -RZ, R27.H0_H0 ;  /* 0x2000001bff1a7230 */ /* 0x000fe20000004100 */
[----:B------:R-:W-:Y:S01]  /*3fd0*/  F2FP.F16.F32.PACK_AB R37, R37, R124 ;  /* 0x0000007c2525723e */ /* 0x000fe200000000ff */
[----:B------:R-:W-:Y:S01]  /*3fe0*/  HADD2.F32 R15, -RZ, R127.H1_H1 ;  /* 0x3000007fff0f7230 */ /* 0x000fe20000004100 */
[----:B------:R-:W-:Y:S01]  /*3ff0*/  F2FP.F16.F32.PACK_AB R122, R123, R122 ;  /* 0x0000007a7b7a723e */ /* 0x000fe200000000ff */
[----:B------:R-:W-:Y:S02]  /*4000*/  HADD2.F32 R35, -RZ, R35.H1_H1 ;  /* 0x30000023ff237230 */ /* 0x000fe40000004100 */
[----:B------:R-:W-:Y:S01]  /*4010*/  FMUL.FTZ R128, R39, R26 ;  /* 0x0000001a27807220 */ /* 0x000fe20000410000 */
[----:B------:R-:W-:-:S02]  /*4020*/  HADD2.F32 R14, -RZ, R127.H0_H0 ;  /* 0x2000007fff0e7230 */ /* 0x000fc40000004100 */
[CC--:B------:R-:W-:Y:S01]  /*4030*/  FMUL.FTZ R126, R12.reuse, R15.reuse ;  /* 0x0000000f0c7e7220 */ /* 0x0c0fe20000410000 */
[----:B------:R-:W-:Y:S02]  /*4040*/  HADD2.F32 R24, -RZ, R125.H0_H0 ;  /* 0x2000007dff187230 */ /* 0x000fe40000004100 */
[----:B------:R-:W-:Y:S01]  /*4050*/  FMUL.FTZ R26, R35, R26 ;  /* 0x0000001a231a7220 */ /* 0x000fe20000410000 */
[C---:B------:R-:W-:Y:S01]  /*4060*/  FMUL.FTZ R25, R13.reuse, R15 ;  /* 0x0000000f0d197220 */ /* 0x040fe20000410000 */
[----:B------:R-:W-:Y:S01]  /*4070*/  FFMA.FTZ R126, R13, R14, R126 ;  /* 0x0000000e0d7e7223 */ /* 0x000fe2000001007e */
[----:B------:R-:W-:Y:S02]  /*4080*/  HADD2.F32 R13, -RZ, R36.H0_H0 ;  /* 0x20000024ff0d7230 */ /* 0x000fe40000004100 */
[-C--:B------:R-:W-:Y:S01]  /*4090*/  FFMA.FTZ R128, R35, R24.reuse, -R128 ;  /* 0x0000001823807223 */ /* 0x080fe20000010880 */
[----:B------:R-:W-:Y:S01]  /*40a0*/  FFMA.FTZ R127, R39, R24, R26 ;  /* 0x00000018277f7223 */ /* 0x000fe2000001001a */
[----:B------:R-:W-:Y:S01]  /*40b0*/  FFMA.FTZ R125, R12, R14, -R25 ;  /* 0x0000000e0c7d7223 */ /* 0x000fe20000010819 */
[----:B------:R-:W-:-:S02]  /*40c0*/  HADD2.F32 R24, -RZ, R133.H1_H1 ;  /* 0x30000085ff187230 */ /* 0x000fc40000004100 */
[----:B------:R-:W-:Y:S02]  /*40d0*/  HADD2.F32 R25, -RZ, R130.H0_H0 ;  /* 0x20000082ff197230 */ /* 0x000fe40000004100 */
[----:B------:R-:W-:Y:S02]  /*40e0*/  HADD2.F32 R12, -RZ, R32.H0_H0 ;  /* 0x20000020ff0c7230 */ /* 0x000fe40000004100 */
[-C--:B------:R-:W-:Y:S01]  /*40f0*/  FMUL.FTZ R27, R13, R24.reuse ;  /* 0x000000180d1b7220 */ /* 0x080fe20000410000 */
[----:B------:R-:W-:Y:S01]  /*4100*/  HADD2.F32 R36, -RZ, R36.H1_H1 ;  /* 0x30000024ff247230 */ /* 0x000fe20000004100 */
[----:B------:R-:W-:Y:S01]  /*4110*/  F2FP.F16.F32.PACK_AB R125, R128, R125 ;  /* 0x0000007d807d723e */ /* 0x000fe200000000ff */
[----:B------:R-:W-:Y:S02]  /*4120*/  HADD2.F32 R32, -RZ, R32.H1_H1 ;  /* 0x30000020ff207230 */ /* 0x000fe40000004100 */
[----:B------:R-:W-:Y:S01]  /*4130*/  FMUL.FTZ R24, R12, R24 ;  /* 0x000000180c187220 */ /* 0x000fe20000410000 */
[----:B------:R-:W-:-:S02]  /*4140*/  HADD2.F32 R14, -RZ, R133.H0_H0 ;  /* 0x20000085ff0e7230 */ /* 0x000fc40000004100 */
[-C--:B------:R-:W-:Y:S01]  /*4150*/  FMUL.FTZ R33, R36, R25.reuse ;  /* 0x0000001924217220 */ /* 0x080fe20000410000 */
[----:B------:R-:W-:Y:S02]  /*4160*/  HADD2.F32 R15, -RZ, R132.H0_H0 ;  /* 0x20000084ff0f7230 */ /* 0x000fe40000004100 */
[----:B------:R-:W-:Y:S01]  /*4170*/  FMUL.FTZ R25, R32, R25 ;  /* 0x0000001920197220 */ /* 0x000fe20000410000 */
[-C--:B------:R-:W-:Y:S01]  /*4180*/  FFMA.FTZ R27, R12, R14.reuse, -R27 ;  /* 0x0000000e0c1b7223 */ /* 0x080fe2000001081b */
[----:B------:R-:W-:Y:S01]  /*4190*/  FFMA.FTZ R24, R13, R14, R24 ;  /* 0x0000000e0d187223 */ /* 0x000fe20000010018 */
[-C--:B------:R-:W-:Y:S01]  /*41a0*/  FFMA.FTZ R32, R32, R15.reuse, -R33 ;  /* 0x0000000f20207223 */ /* 0x080fe20000010821 */
[----:B------:R-:W-:Y:S01]  /*41b0*/  FFMA.FTZ R33, R36, R15, R25 ;  /* 0x0000000f24217223 */ /* 0x000fe20000010019 */
[--C-:B------:R-:W-:Y:S02]  /*41c0*/  HADD2.F32 R14, -RZ, R121.reuse.H0_H0 ;  /* 0x20000079ff0e7230 */ /* 0x100fe40000004100 */
[----:B------:R-:W-:Y:S01]  /*41d0*/  HADD2.F32 R13, -RZ, R38.H0_H0 ;  /* 0x20000026ff0d7230 */ /* 0x000fe20000004100 */
[----:B------:R-:W-:Y:S01]  /*41e0*/  F2FP.F16.F32.PACK_AB R32, R32, R27 ;  /* 0x0000001b2020723e */ /* 0x000fe200000000ff */
[----:B------:R-:W-:Y:S01]  /*41f0*/  HADD2.F32 R121, -RZ, R121.H1_H1 ;  /* 0x30000079ff797230 */ /* 0x000fe20000004100 */
[----:B------:R-:W-:Y:S01]  /*4200*/  F2FP.F16.F32.PACK_AB R36, R33, R24 ;  /* 0x000000182124723e */ /* 0x000fe200000000ff */
[----:B------:R-:W-:Y:S01]  /*4210*/  HADD2.F32 R25, -RZ, R129.H0_H0 ;  /* 0x20000081ff197230 */ /* 0x000fe20000004100 */
[----:B------:R-:W-:Y:S01]  /*4220*/  MOV R33, R122 ;  /* 0x0000007a00217202 */ /* 0x000fe20000000f00 */
[----:B------:R-:W-:-:S02]  /*4230*/  HADD2.F32 R12, -RZ, R34.H0_H0 ;  /* 0x20000022ff0c7230 */ /* 0x000fc40000004100 */
[CC--:B------:R-:W-:Y:S01]  /*4240*/  FMUL.FTZ R35, R13.reuse, R121.reuse ;  /* 0x000000790d237220 */ /* 0x0c0fe20000410000 */
[----:B------:R-:W-:Y:S02]  /*4250*/  HADD2.F32 R38, -RZ, R38.H1_H1 ;  /* 0x30000026ff267230 */ /* 0x000fe40000004100 */
[----:B------:R-:W-:Y:S02]  /*4260*/  HADD2.F32 R34, -RZ, R34.H1_H1 ;  /* 0x30000022ff227230 */ /* 0x000fe40000004100 */
[----:B------:R-:W-:Y:S01]  /*4270*/  FMUL.FTZ R26, R12, R121 ;  /* 0x000000790c1a7220 */ /* 0x000fe20000410000 */
[----:B------:R-:W-:Y:S02]  /*4280*/  HADD2.F32 R15, -RZ, R131.H0_H0 ;  /* 0x20000083ff0f7230 */ /* 0x000fe40000004100 */
[-C--:B------:R-:W-:Y:S01]  /*4290*/  FMUL.FTZ R39, R38, R25.reuse ;  /* 0x0000001926277220 */ /* 0x080fe20000410000 */
[-C--:B------:R-:W-:Y:S01]  /*42a0*/  FFMA.FTZ R35, R12, R14.reuse, -R35 ;  /* 0x0000000e0c237223 */ /* 0x080fe20000010823 */
[C---:B------:R-:W-:Y:S01]  /*42b0*/  FMUL.FTZ R25, R34.reuse, R25 ;  /* 0x0000001922197220 */ /* 0x040fe20000410000 */
[----:B------:R-:W-:Y:S01]  /*42c0*/  FFMA.FTZ R26, R13, R14, R26 ;  /* 0x0000000e0d1a7223 */ /* 0x000fe2000001001a */
[-C--:B------:R-:W-:Y:S01]  /*42d0*/  FFMA.FTZ R34, R34, R15.reuse, -R39 ;  /* 0x0000000f22227223 */ /* 0x080fe20000010827 */
[----:B------:R-:W-:Y:S01]  /*42e0*/  F2FP.F16.F32.PACK_AB R39, R127, R126 ;  /* 0x0000007e7f27723e */ /* 0x000fe200000000ff */
[----:B------:R-:W-:-:S03]  /*42f0*/  FFMA.FTZ R25, R38, R15, R25 ;  /* 0x0000000f26197223 */ /* 0x000fc60000010019 */
[----:B------:R-:W-:Y:S01]  /*4300*/  F2FP.F16.F32.PACK_AB R34, R34, R35 ;  /* 0x000000232222723e */ /* 0x000fe200000000ff */
[----:B------:R-:W-:Y:S01]  /*4310*/  IMAD.MOV.U32 R35, RZ, RZ, R125 ;  /* 0x000000ffff237224 */ /* 0x000fe200078e007d */
[----:B------:R-:W-:-:S07]  /*4320*/  F2FP.F16.F32.PACK_AB R38, R25, R26 ;  /* 0x0000001a1926723e */ /* 0x000fce00000000ff */
.L_x_469:
[----:B------:R-:W-:Y:S05]  /*4330*/  BSYNC B2 ;  /* 0x0000000000027941 */ /* 0x000fea0003800000 */
.L_x_468:
[----:B------:R-:W-:Y:S02]  /*4340*/  ISETP.GE.AND P5, PT, R119, R105, PT ;  /* 0x000000697700720c */ /* 0x000fe40003fa6270 */
[----:B------:R-:W-:-:S11]  /*4350*/  P2R R13, PR, RZ, 0x1 ;  /* 0x00000001ff0d7803 */ /* 0x000fd60000000000 */
[--C-:B------:R-:W-:Y:S02]  /*4360*/  @!P5 SHF.R.S32.HI R12, RZ, 0x1f, R119.reuse ;  /* 0x0000001fff0cd819 */ /* 0x100fe40000011477 */
[----:B------:R-:W-:-:S04]  /*4370*/  @!P5 IADD3 R110, P0, P6, R20, R110, R119 ;  /* 0x0000006e146ed210 */ /* 0x000fc80007e1e077 */
[----:B------:R-:W-:Y:S02]  /*4380*/  @!P5 IADD3.X R120, R97, R120, R12, P0, P6 ;  /* 0x000000786178d210 */ /* 0x000fe400007ec40c */
[-C--:B------:R-:W-:Y:S02]  /*4390*/  LEA R12, P6, R117, R102.reuse, 0x1 ;  /* 0x00000066750c7211 */ /* 0x080fe400078c08ff */
[----:B------:R-:W-:Y:S02]  /*43a0*/  ISETP.NE.AND P0, PT, R13, RZ, PT ;  /* 0x000000ff0d00720c */ /* 0x000fe40003f05270 */
[----:B------:R-:W-:Y:S02]  /*43b0*/  LEA.HI.X R13, R117, R103, R118, 0x1, P6 ;  /* 0x00000067750d7211 */ /* 0x000fe400030f0c76 */
[----:B------:R-:W-:-:S03]  /*43c0*/  @!P5 LEA R14, P6, R110, R102, 0x1 ;  /* 0x000000666e0ed211 */ /* 0x000fc600078c08ff */
[----:B-1----:R1:W-:Y:S01]  /*43d0*/  STG.E.128 desc[UR40][R12.64], R32 ;  /* 0x000000200c007986 */ /* 0x0023e2000c101d28 */
[----:B------:R-:W-:-:S05]  /*43e0*/  @!P5 LEA.HI.X R15, R110, R103, R120, 0x1, P6 ;  /* 0x000000676e0fd211 */ /* 0x000fca00030f0c78 */
[----:B--2---:R1:W-:Y:S04]  /*43f0*/  @!P5 STG.E.128 desc[UR40][R14.64], R36 ;  /* 0x000000240e00d986 */ /* 0x0043e8000c101d28 */
.L_x_467:
[----:B------:R-:W-:Y:S05]  /*4400*/  BSYNC B1 ;  /* 0x0000000000017941 */ /* 0x000fea0003800000 */
.L_x_466:
[----:B------:R-:W-:Y:S01]  /*4410*/  ISETP.GE.OR P5, PT, R211, R104, P1 ;  /* 0x00000068d300720c */ /* 0x000fe20000fa6670 */
[-C--:B-12---:R-:W-:Y:S02]  /*4420*/  IMAD R12, R81, R106.reuse, RZ ;  /* 0x0000006a510c7224 */ /* 0x086fe400078e02ff */
[----:B------:R-:W-:-:S04]  /*4430*/  IMAD.WIDE.U32 R108, R211, R106, R108 ;  /* 0x0000006ad36c7225 */ /* 0x000fc800078e006c */
[----:B------:R-:W-:-:S06]  /*4440*/  IMAD R107, R211, R107, R12 ;  /* 0x0000006bd36b7224 */ /* 0x000fcc00078e020c */
[----:B------:R-:W-:Y:S05]  /*4450*/  @P5 BRA `(.L_x_456) ;  /* 0x0000000800305947 */ /* 0x000fea0003800000 */
[----:B------:R-:W-:Y:S01]  /*4460*/  IMAD.IADD R34, R109, 0x1, R107 ;  /* 0x000000016d227824 */ /* 0x000fe200078e026b */
[----:B------:R-:W-:Y:S01]  /*4470*/  IADD3 R12, P5, P6, R20, R108, R69 ;  /* 0x0000006c140c7210 */ /* 0x000fe20007ebe045 */
[----:B------:R-:W-:Y:S01]  /*4480*/  BSSY B1, `(.L_x_470) ;  /* 0x0000065000017945 */ /* 0x000fe20003800000 */
[----:B------:R-:W-:Y:S02]  /*4490*/  SEL R113, R78, R113, !P0 ;  /* 0x000000714e717207 */ /* 0x000fe40004000000 */
[----:B------:R-:W-:Y:S02]  /*44a0*/  IADD3.X R13, R97, R34, R64, P5, P6 ;  /* 0x00000022610d7210 */ /* 0x000fe40002fec440 */
[----:B------:R-:W-:-:S04]  /*44b0*/  LEA R32, P5, R12, R102, 0x1 ;  /* 0x000000660c207211 */ /* 0x000fc800078a08ff */
[----:B------:R-:W-:Y:S02]  /*44c0*/  LEA.HI.X R33, R12, R103, R13, 0x1, P5 ;  /* 0x000000670c217211 */ /* 0x000fe400028f0c0d */
[----:B------:R-:W-:-:S04]  /*44d0*/  SHF.R.S32.HI R12, RZ, 0x1f, R113 ;  /* 0x0000001fff0c7819 */ /* 0x000fc80000011471 */
[----:B------:R-:W-:-:S04]  /*44e0*/  LEA.HI R113, R12, R113, RZ, 0x4 ;  /* 0x000000710c717211 */ /* 0x000fc800078f20ff */
[----:B------:R-:W-:-:S05]  /*44f0*/  LEA.HI.SX32 R35, R113, R70, 0x1c ;  /* 0x0000004671237211 */ /* 0x000fca00078fe2ff */
[----:B------:R-:W-:-:S05]  /*4500*/  IMAD.SHL.U32 R35, R35, 0x8, RZ ;  /* 0x0000000823237824 */ /* 0x000fca00078e00ff */
[----:B------:R-:W-:-:S04]  /*4510*/  LOP3.LUT R13, R204, 0x38, R35, 0xf8, !PT ;  /* 0x00000038cc0d7812 */ /* 0x000fc800078ef823 */
[----:B------:R-:W-:-:S05]  /*4520*/  LOP3.LUT R13, R13, R234, RZ, 0x3c, !PT ;  /* 0x000000ea0d0d7212 */ /* 0x000fca00078e3cff */
[----:B------:R-:W-:Y:S02]  /*4530*/  IMAD.IADD R15, R206, 0x1, R13 ;  /* 0x00000001ce0f7824 */ /* 0x000fe400078e020d */
[C---:B------:R-:W-:Y:S02]  /*4540*/  IMAD R13, R2.reuse, 0x1800, R65 ;  /* 0x00001800020d7824 */ /* 0x040fe400078e0241 */
[----:B------:R-:W-:-:S03]  /*4550*/  IMAD R15, R2, 0x1800, R15 ;  /* 0x00001800020f7824 */ /* 0x000fc600078e020f */
[----:B------:R-:W-:Y:S01]  /*4560*/  LEA R13, R13, R18, 0x1 ;  /* 0x000000120d0d7211 */ /* 0x000fe200078e08ff */
[----:B------:R-:W-:-:S05]  /*4570*/  IMAD R24, R15, 0x2, R18 ;  /* 0x000000020f187824 */ /* 0x000fca00078e0212 */
        /* <DEDUP_REMOVED lines=17> */
[-C--:B------:R-:W-:Y:S01]  /*4690*/  FMUL.FTZ R9, R5, R7.reuse ;  /* 0x0000000705097220 */ /* 0x080fe20000410000 */
[----:B------:R-:W-:Y:S02]  /*46a0*/  HADD2.F32 R13, -RZ, R13.H1_H1 ;  /* 0x3000000dff0d7230 */ /* 0x000fe40000004100 */
[C---:B------:R-:W-:Y:S01]  /*46b0*/  FMUL.FTZ R38, R4.reuse, R7 ;  /* 0x0000000704267220 */ /* 0x040fe20000410000 */
[----:B------:R-:W-:Y:S02]  /*46c0*/  HADD2.F32 R8, -RZ, R36.H0_H0 ;  /* 0x20000024ff087230 */ /* 0x000fe40000004100 */
[----:B------:R-:W-:Y:S01]  /*46d0*/  FMUL.FTZ R106, R25, R10 ;  /* 0x0000000a196a7220 */ /* 0x000fe20000410000 */
[----:B------:R-:W-:Y:S01]  /*46e0*/  FFMA.FTZ R36, R4, R6, -R9 ;  /* 0x0000000604247223 */ /* 0x000fe20000010809 */
[----:B------:R-:W-:Y:S01]  /*46f0*/  FMUL.FTZ R10, R13, R10 ;  /* 0x0000000a0d0a7220 */ /* 0x000fe20000410000 */
[----:B------:R-:W-:Y:S01]  /*4700*/  FFMA.FTZ R38, R5, R6, R38 ;  /* 0x0000000605267223 */ /* 0x000fe20000010026 */
[----:B------:R-:W-:-:S02]  /*4710*/  HADD2.F32 R7, -RZ, R115.H1_H1 ;  /* 0x30000073ff077230 */ /* 0x000fc40000004100 */
[-C--:B------:R-:W-:Y:S01]  /*4720*/  FFMA.FTZ R37, R13, R8.reuse, -R106 ;  /* 0x000000080d257223 */ /* 0x080fe2000001086a */
[----:B------:R-:W-:Y:S02]  /*4730*/  HADD2.F32 R4, -RZ, R15.H0_H0 ;  /* 0x2000000fff047230 */ /* 0x000fe40000004100 */
[----:B------:R-:W-:Y:S01]  /*4740*/  FFMA.FTZ R25, R25, R8, R10 ;  /* 0x0000000819197223 */ /* 0x000fe2000001000a */
[--C-:B------:R-:W-:Y:S02]  /*4750*/  HADD2.F32 R5, -RZ, R27.reuse.H0_H0 ;  /* 0x2000001bff057230 */ /* 0x100fe40000004100 */
[----:B------:R-:W-:Y:S02]  /*4760*/  HADD2.F32 R6, -RZ, R112.H1_H1 ;  /* 0x30000070ff067230 */ /* 0x000fe40000004100 */
[-C--:B------:R-:W-:Y:S01]  /*4770*/  FMUL.FTZ R106, R4, R7.reuse ;  /* 0x00000007046a7220 */ /* 0x080fe20000410000 */
[----:B------:R-:W-:Y:S02]  /*4780*/  HADD2.F32 R27, -RZ, R27.H1_H1 ;  /* 0x3000001bff1b7230 */ /* 0x000fe40000004100 */
[----:B------:R-:W-:Y:S01]  /*4790*/  FMUL.FTZ R9, R5, R7 ;  /* 0x0000000705097220 */ /* 0x000fe20000410000 */
[----:B------:R-:W-:-:S02]  /*47a0*/  HADD2.F32 R10, -RZ, R11.H0_H0 ;  /* 0x2000000bff0a7230 */ /* 0x000fc40000004100 */
[----:B------:R-:W-:Y:S01]  /*47b0*/  FFMA.FTZ R106, R5, R6, R106 ;  /* 0x00000006056a7223 */ /* 0x000fe2000001006a */
[----:B------:R-:W-:Y:S01]  /*47c0*/  HADD2.F32 R15, -RZ, R15.H1_H1 ;  /* 0x3000000fff0f7230 */ /* 0x000fe20000004100 */
[----:B------:R-:W-:Y:S01]  /*47d0*/  F2FP.F16.F32.PACK_AB R36, R37, R36 ;  /* 0x000000242524723e */ /* 0x000fe200000000ff */
[----:B------:R-:W-:Y:S02]  /*47e0*/  HADD2.F32 R116, -RZ, R116.H0_H0 ;  /* 0x20000074ff747230 */ /* 0x000fe40000004100 */
[-C--:B------:R-:W-:Y:S01]  /*47f0*/  FMUL.FTZ R110, R27, R10.reuse ;  /* 0x0000000a1b6e7220 */ /* 0x080fe20000410000 */
[----:B------:R-:W-:Y:S02]  /*4800*/  HADD2.F32 R5, -RZ, R24.H0_H0 ;  /* 0x20000018ff057230 */ /* 0x000fe40000004100 */
[----:B------:R-:W-:Y:S01]  /*4810*/  FMUL.FTZ R118, R15, R10 ;  /* 0x0000000a0f767220 */ /* 0x000fe20000410000 */
[----:B------:R-:W-:Y:S01]  /*4820*/  FFMA.FTZ R10, R4, R6, -R9 ;  /* 0x00000006040a7223 */ /* 0x000fe20000010809 */
[----:B------:R-:W-:Y:S01]  /*4830*/  HADD2.F32 R9, -RZ, R113.H0_H0 ;  /* 0x20000071ff097230 */ /* 0x000fe20000004100 */
[----:B------:R-:W-:Y:S01]  /*4840*/  F2FP.F16.F32.PACK_AB R25, R25, R38 ;  /* 0x000000261919723e */ /* 0x000fe200000000ff */
[----:B------:R-:W-:-:S02]  /*4850*/  HADD2.F32 R4, -RZ, R12.H0_H0 ;  /* 0x2000000cff047230 */ /* 0x000fc40000004100 */
[-C--:B------:R-:W-:Y:S01]  /*4860*/  FMUL.FTZ R11, R5, R116.reuse ;  /* 0x00000074050b7220 */ /* 0x080fe20000410000 */
[----:B------:R-:W-:Y:S02]  /*4870*/  HADD2.F32 R24, -RZ, R24.H1_H1 ;  /* 0x30000018ff187230 */ /* 0x000fe40000004100 */
[----:B------:R-:W-:Y:S02]  /*4880*/  HADD2.F32 R12, -RZ, R12.H1_H1 ;  /* 0x3000000cff0c7230 */ /* 0x000fe40000004100 */
[----:B------:R-:W-:Y:S01]  /*4890*/  FMUL.FTZ R116, R4, R116 ;  /* 0x0000007404747220 */ /* 0x000fe20000410000 */
[----:B------:R-:W-:Y:S02]  /*48a0*/  HADD2.F32 R114, -RZ, R114.H0_H0 ;  /* 0x20000072ff727230 */ /* 0x000fe40000004100 */
[-C--:B------:R-:W-:Y:S01]  /*48b0*/  FMUL.FTZ R13, R24, R9.reuse ;  /* 0x00000009180d7220 */ /* 0x080fe20000410000 */
[----:B------:R-:W-:Y:S02]  /*48c0*/  HADD2.F32 R7, -RZ, R119.H0_H0 ;  /* 0x20000077ff077230 */ /* 0x000fe40000004100 */
[----:B------:R-:W-:Y:S01]  /*48d0*/  FMUL.FTZ R9, R12, R9 ;  /* 0x000000090c097220 */ /* 0x000fe20000410000 */
[----:B------:R-:W-:-:S02]  /*48e0*/  HADD2.F32 R8, -RZ, R39.H0_H0 ;  /* 0x20000027ff087230 */ /* 0x000fc40000004100 */
[-C--:B------:R-:W-:Y:S01]  /*48f0*/  FFMA.FTZ R116, R5, R114.reuse, R116 ;  /* 0x0000007205747223 */ /* 0x080fe20000010074 */
[----:B------:R-:W-:Y:S01]  /*4900*/  FFMA.FTZ R11, R4, R114, -R11 ;  /* 0x00000072040b7223 */ /* 0x000fe2000001080b */
[-C--:B------:R-:W-:Y:S01]  /*4910*/  FFMA.FTZ R12, R12, R7.reuse, -R13 ;  /* 0x000000070c0c7223 */ /* 0x080fe2000001080d */
[----:B------:R-:W-:Y:S01]  /*4920*/  FFMA.FTZ R13, R24, R7, R9 ;  /* 0x00000007180d7223 */ /* 0x000fe20000010009 */
[----:B------:R-:W-:Y:S02]  /*4930*/  HADD2.F32 R5, -RZ, R26.H0_H0 ;  /* 0x2000001aff057230 */ /* 0x000fe40000004100 */
[-C--:B------:R-:W-:Y:S01]  /*4940*/  FFMA.FTZ R39, R15, R8.reuse, -R110 ;  /* 0x000000080f277223 */ /* 0x080fe2000001086e */
[----:B------:R-:W-:Y:S02]  /*4950*/  HADD2.F32 R115, -RZ, R115.H0_H0 ;  /* 0x20000073ff737230 */ /* 0x000fe40000004100 */
[----:B------:R-:W-:Y:S01]  /*4960*/  FFMA.FTZ R107, R27, R8, R118 ;  /* 0x000000081b6b7223 */ /* 0x000fe20000010076 */
[----:B------:R-:W-:Y:S01]  /*4970*/  HADD2.F32 R9, -RZ, R111.H0_H0 ;  /* 0x2000006fff097230 */ /* 0x000fe20000004100 */
[----:B------:R-:W-:Y:S01]  /*4980*/  F2FP.F16.F32.PACK_AB R24, R13, R116 ;  /* 0x000000740d18723e */ /* 0x000fe200000000ff */
[----:B------:R-:W-:-:S02]  /*4990*/  HADD2.F32 R4, -RZ, R14.H0_H0 ;  /* 0x2000000eff047230 */ /* 0x000fc40000004100 */
[-C--:B------:R-:W-:Y:S01]  /*49a0*/  FMUL.FTZ R15, R5, R115.reuse ;  /* 0x00000073050f7220 */ /* 0x080fe20000410000 */
[----:B------:R-:W-:Y:S01]  /*49b0*/  HADD2.F32 R26, -RZ, R26.H1_H1 ;  /* 0x3000001aff1a7230 */ /* 0x000fe20000004100 */
[----:B------:R-:W-:Y:S01]  /*49c0*/  F2FP.F16.F32.PACK_AB R10, R39, R10 ;  /* 0x0000000a270a723e */ /* 0x000fe200000000ff */
[----:B------:R-:W-:Y:S02]  /*49d0*/  HADD2.F32 R14, -RZ, R14.H1_H1 ;  /* 0x3000000eff0e7230 */ /* 0x000fe40000004100 */
[----:B------:R-:W-:Y:S01]  /*49e0*/  FMUL.FTZ R6, R4, R115 ;  /* 0x0000007304067220 */ /* 0x000fe20000410000 */
[----:B------:R-:W-:Y:S02]  /*49f0*/  HADD2.F32 R112, -RZ, R112.H0_H0 ;  /* 0x20000070ff707230 */ /* 0x000fe40000004100 */
[-C--:B------:R-:W-:Y:S01]  /*4a00*/  FMUL.FTZ R27, R26, R9.reuse ;  /* 0x000000091a1b7220 */ /* 0x080fe20000410000 */
[----:B------:R-:W-:Y:S02]  /*4a10*/  HADD2.F32 R7, -RZ, R117.H0_H0 ;  /* 0x20000075ff077230 */ /* 0x000fe40000004100 */
[----:B------:R-:W-:Y:S01]  /*4a20*/  FMUL.FTZ R9, R14, R9 ;  /* 0x000000090e097220 */ /* 0x000fe20000410000 */
[----:B------:R-:W-:Y:S01]  /*4a30*/  F2FP.F16.F32.PACK_AB R12, R12, R11 ;  /* 0x0000000b0c0c723e */ /* 0x000fe200000000ff */
[-C--:B------:R-:W-:Y:S01]  /*4a40*/  FFMA.FTZ R15, R4, R112.reuse, -R15 ;  /* 0x00000070040f7223 */ /* 0x080fe2000001080f */
[----:B------:R-:W-:Y:S01]  /*4a50*/  FFMA.FTZ R6, R5, R112, R6 ;  /* 0x0000007005067223 */ /* 0x000fe20000010006 */
[-C--:B------:R-:W-:Y:S01]  /*4a60*/  FFMA.FTZ R14, R14, R7.reuse, -R27 ;  /* 0x000000070e0e7223 */ /* 0x080fe2000001081b */
[----:B------:R-:W-:Y:S01]  /*4a70*/  FFMA.FTZ R9, R26, R7, R9 ;  /* 0x000000071a097223 */ /* 0x000fe20000010009 */
[----:B------:R-:W-:Y:S01]  /*4a80*/  F2FP.F16.F32.PACK_AB R27, R107, R106 ;  /* 0x0000006a6b1b723e */ /* 0x000fe200000000ff */
[----:B------:R-:W-:-:S02]  /*4a90*/  IMAD.MOV.U32 R13, RZ, RZ, R36 ;  /* 0x000000ffff0d7224 */ /* 0x000fc400078e0024 */
[----:B------:R-:W-:Y:S01]  /*4aa0*/  F2FP.F16.F32.PACK_AB R14, R14, R15 ;  /* 0x0000000f0e0e723e */ /* 0x000fe200000000ff */
[----:B------:R-:W-:Y:S01]  /*4ab0*/  IMAD.MOV.U32 R15, RZ, RZ, R10 ;  /* 0x000000ffff0f7224 */ /* 0x000fe200078e000a */
[----:B------:R-:W-:-:S07]  /*4ac0*/  F2FP.F16.F32.PACK_AB R26, R9, R6 ;  /* 0x00000006091a723e */ /* 0x000fce00000000ff */
.L_x_471:
[----:B------:R-:W-:Y:S05]  /*4ad0*/  BSYNC B1 ;  /* 0x0000000000017941 */ /* 0x000fea0003800000 */
.L_x_470:
[----:B-1----:R4:W-:Y:S01]  /*4ae0*/  STG.E.128 desc[UR40][R32.64], R12 ;  /* 0x0000000c20007986 */ /* 0x0029e2000c101d28 */
[----:B------:R-:W-:-:S13]  /*4af0*/  ISETP.GE.AND P4, PT, R35, R105, PT ;  /* 0x000000692300720c */ /* 0x000fda0003f86270 */
[----:B------:R-:W-:Y:S05]  /*4b00*/  @P4 BRA `(.L_x_456) ;  /* 0x0000000000844947 */ /* 0x000fea0003800000 */
[--C-:B------:R-:W-:Y:S02]  /*4b10*/  SHF.R.S32.HI R4, RZ, 0x1f, R35.reuse ;  /* 0x0000001fff047819 */ /* 0x100fe40000011423 */
[----:B------:R-:W-:-:S04]  /*4b20*/  IADD3 R35, P4, P5, R20, R108, R35 ;  /* 0x0000006c14237210 */ /* 0x000fc80007d9e023 */
[----:B------:R-:W-:Y:S02]  /*4b30*/  IADD3.X R34, R97, R34, R4, P4, P5 ;  /* 0x0000002261227210 */ /* 0x000fe400027ea404 */
[----:B------:R-:W-:-:S04]  /*4b40*/  LEA R102, P4, R35, R102, 0x1 ;  /* 0x0000006623667211 */ /* 0x000fc800078808ff */
[----:B------:R-:W-:-:S05]  /*4b50*/  LEA.HI.X R103, R35, R103, R34, 0x1, P4 ;  /* 0x0000006723677211 */ /* 0x000fca00020f0c22 */
[----:B--2---:R1:W-:Y:S01]  /*4b60*/  STG.E.128 desc[UR40][R102.64], R24 ;  /* 0x0000001866007986 */ /* 0x0043e2000c101d28 */
[----:B------:R-:W-:Y:S05]  /*4b70*/  BRA `(.L_x_456) ;  /* 0x0000000000687947 */ /* 0x000fea0003800000 */
.L_x_439:
[----:B------:R-:W-:-:S06]  /*4b80*/  UISETP.NE.AND UP0, UPT, UR44, 0x3, UPT ;  /* 0x000000032c00788c */ /* 0x000fcc000bf05270 */
[----:B------:R-:W-:-:S13]  /*4b90*/  PLOP3.LUT P3, PT, PT, PT, UP0, 0x80, 0x0 ;  /* 0x000000000000781c */ /* 0x000fda0003f6f008 */
[----:B------:R-:W-:Y:S05]  /*4ba0*/  @!P3 BRA `(.L_x_472) ;  /* 0x000000000004b947 */ /* 0x000fea0003800000 */
[----:B------:R-:W-:Y:S01]  /*4bb0*/  BPT.TRAP 0x1 ;  /* 0x000000040000795c */ /* 0x000fe20000300000 */
.L_x_472:
[----:B------:R-:W-:Y:S01]  /*4bc0*/  IMAD R90, R2, 0x8, R18 ;  /* 0x00000008025a7824 */ /* 0x000fe200078e0212 */
[----:B------:R-:W-:Y:S01]  /*4bd0*/  SHF.L.U32 R101, R23, 0x1f, RZ ;  /* 0x0000001f17657819 */ /* 0x000fe200000006ff */
[----:B------:R-:W-:Y:S01]  /*4be0*/  IMAD R104, R59, -0x60, R62 ;  /* 0xffffffa03b687824 */ /* 0x000fe200078e023e */
[----:B------:R-:W-:Y:S02]  /*4bf0*/  BSSY B1, `(.L_x_473) ;  /* 0x0000004000017945 */ /* 0x000fe40003800000 */
[----:B------:R-:W0:Y:S02]  /*4c00*/  SYNCS.PHASECHK.TRANS64.TRYWAIT P4, [R90+URZ+0x22890], R101 ;  /* 0x022890655a0075a7 */ /* 0x000e24000808017f */
[----:B------:R-:W-:Y:S01]  /*4c10*/  VIMNMX R104, R104, 0x60, PT ;  /* 0x0000006068687848 */ /* 0x000fe20003fe0100 */
[----:B0-----:R-:W-:Y:S06]  /*4c20*/  @!P4 BRA `(.L_x_474) ;  /* 0x0000010000e0c947 */ /* 0x001fec0003800000 */
.L_x_665:
[----:B------:R-:W-:Y:S05]  /*4c30*/  BSYNC B1 ;  /* 0x0000000000017941 */ /* 0x000fea0003800000 */
.L_x_473:
[-C--:B------:R-:W-:Y:S01]  /*4c40*/  ISETP.GE.AND P5, PT, R19, R104.reuse, PT ;  /* 0x000000681300720c */ /* 0x080fe20003fa6270 */
[----:B------:R-:W-:Y:S01]  /*4c50*/  BSSY B1, `(.L_x_475) ;  /* 0x0000007000017945 */ /* 0x000fe20003800000 */
[----:B------:R-:W-:-:S11]  /*4c60*/  ISETP.GE.AND P4, PT, R211, R104, PT ;  /* 0x00000068d300720c */ /* 0x000fd60003f86270 */
[----:B------:R-:W-:Y:S05]  /*4c70*/  @P5 BRA `(.L_x_476) ;  /* 0x0000000000105947 */ /* 0x000fea0003800000 */
[----:B------:R-:W1:Y:S04]  /*4c80*/  @!P1 LDS.128 R4, [R107] ;  /* 0x000000006b049984 */ /* 0x000e680000000c00 */
[----:B------:R-:W2:Y:S04]  /*4c90*/  @!P2 LDS.128 R8, [R106] ;  /* 0x000000006a08a984 */ /* 0x000ea80000000c00 */
[----:B-1----:R1:W-:Y:S04]  /*4ca0*/  @!P1 STG.E.128 desc[UR40][R14.64], R4 ;  /* 0x000000040e009986 */ /* 0x0023e8000c101d28 */
[----:B--2---:R1:W-:Y:S02]  /*4cb0*/  @!P2 STG.E.128 desc[UR40][R14.64+0x40], R8 ;  /* 0x000040080e00a986 */ /* 0x0043e4000c101d28 */
.L_x_476:
[----:B------:R-:W-:Y:S05]  /*4cc0*/  BSYNC B1 ;  /* 0x0000000000017941 */ /* 0x000fea0003800000 */
.L_x_475:
[----:B------:R-:W-:Y:S05]  /*4cd0*/  @P4 BRA `(.L_x_456) ;  /* 0x0000000000104947 */ /* 0x000fea0003800000 */
[----:B-1----:R-:W1:Y:S04]  /*4ce0*/  @!P1 LDS.128 R4, [R107+0x2000] ;  /* 0x002000006b049984 */ /* 0x002e680000000c00 */
[----:B------:R-:W2:Y:S04]  /*4cf0*/  @!P2 LDS.128 R8, [R106+0x2000] ;  /* 0x002000006a08a984 */ /* 0x000ea80000000c00 */
[----:B-1----:R3:W-:Y:S04]  /*4d00*/  @!P1 STG.E.128 desc[UR40][R12.64], R4 ;  /* 0x000000040c009986 */ /* 0x0027e8000c101d28 */
[----:B--2---:R3:W-:Y:S02]  /*4d10*/  @!P2 STG.E.128 desc[UR40][R12.64+0x40], R8 ;  /* 0x000040080c00a986 */ /* 0x0047e4000c101d28 */
.L_x_456:
[----:B------:R-:W-:Y:S05]  /*4d20*/  BSYNC B0 ;  /* 0x0000000000007941 */ /* 0x000fea0003800000 */
.L_x_438:
[----:B-123--:R-:W1:Y:S01]  /*4d30*/  S2R R4, SR_TID.X ;  /* 0x0000000000047919 */ /* 0x00ee620000002100 */
[----:B------:R-:W-:Y:S01]  /*4d40*/  @!PT LDS RZ, [RZ] ;  /* 0x00000000fffff984 */ /* 0x000fe20000000800 */
[----:B------:R-:W-:Y:S01]  /*4d50*/  @!PT LDS RZ, [RZ] ;  /* 0x00000000fffff984 */ /* 0x000fe20000000800 */
[----:B------:R-:W-:Y:S01]  /*4d60*/  @!PT LDS RZ, [RZ] ;  /* 0x00000000fffff984 */ /* 0x000fe20000000800 */
[----:B------:R-:W-:Y:S01]  /*4d70*/  @!PT LDS RZ, [RZ] ;  /* 0x00000000fffff984 */ /* 0x000fe20000000800 */
[----:B------:R2:W-:Y:S06]  /*4d80*/  MEMBAR.ALL.CTA ;  /* 0x0000000000007992 */ /* 0x0005ec0000008000 */
[----:B--2---:R-:W2:Y:S01]  /*4d90*/  FENCE.VIEW.ASYNC.S ;  /* 0x00000000000073c6 */ /* 0x004ea20000000000 */
[----:B------:R-:W-:Y:S05]  /*4da0*/  WARPSYNC.ALL ;  /* 0x0000000000007948 */ /* 0x000fea0003800000 */
[----:B------:R-:W-:Y:S01]  /*4db0*/  BSSY B0, `(.L_x_477) ;  /* 0x0000009000007945 */ /* 0x000fe20003800000 */
[----:B-1----:R-:W-:Y:S01]  /*4dc0*/  LOP3.LUT R4, R4, 0x7f, RZ, 0xc0, !PT ;  /* 0x0000007f04047812 */ /* 0x002fe200078ec0ff */
[----:B--2---:R1:W-:Y:S03]  /*4dd0*/  BAR.SYNC.DEFER_BLOCKING R79, 0x80 ;  /* 0x0002004f0000751d */ /* 0x0043e60000010000 */
[----:B------:R-:W-:-:S13]  /*4de0*/  ISETP.NE.AND P4, PT, R4, RZ, PT ;  /* 0x000000ff0400720c */ /* 0x000fda0003f85270 */
[----:B------:R-:W-:-:S04]  /*4df0*/  @!P4 IADD3 R4, R90, 0x228a0, RZ ;  /* 0x000228a05a04c810 */ /* 0x000fc80007ffe0ff */
[----:B------:R-:W-:-:S04]  /*4e00*/  @!P4 PRMT R4, RZ, 0x654, R4 ;  /* 0x00000654ff04c816 */ /* 0x000fc80000000004 */
[----:B------:R1:W-:Y:S01]  /*4e10*/  @!P4 SYNCS.ARRIVE.TRANS64.RED.A1T0 RZ, [R4+URZ], RZ ;  /* 0x000000ff04ffc9a7 */ /* 0x0003e2000810043f */
[----:B------:R-:W-:Y:S05]  /*4e20*/  @!P3 BRA `(.L_x_478) ;  /* 0x000000000004b947 */ /* 0x000fea0003800000 */
[----:B------:R-:W-:Y:S01]  /*4e30*/  BPT.TRAP 0x1 ;  /* 0x000000040000795c */ /* 0x000fe20000300000 */
.L_x_478:
[----:B------:R-:W-:Y:S05]  /*4e40*/  BSYNC B0 ;  /* 0x0000000000007941 */ /* 0x000fea0003800000 */
.L_x_477:
[----:B------:R-:W2:Y:S01]  /*4e50*/  SYNCS.PHASECHK.TRANS64.TRYWAIT P3, [R90+URZ+0x228b0], R101 ;  /* 0x0228b0655a0075a7 */ /* 0x000ea2000806017f */
[----:B------:R-:W-:Y:S01]  /*4e60*/  ULDC UR45, c[0x0][0x310] ;  /* 0x0000c400002d7ab9 */ /* 0x000fe20000000800 */
[----:B------:R-:W-:Y:S01]  /*4e70*/  ULDC.64 UR42, c[0x0][0x318] ;  /* 0x0000c600002a7ab9 */ /* 0x000fe20000000a00 */
[----:B------:R-:W-:Y:S01]  /*4e80*/  ULDC.64 UR38, c[0x0][0x308] ;  /* 0x0000c20000267ab9 */ /* 0x000fe20000000a00 */
[----:B------:R-:W-:Y:S01]  /*4e90*/  BSSY B0, `(.L_x_479) ;  /* 0x0000003000007945 */ /* 0x000fe20003800000 */
[----:B-1----:R-:W-:-:S03]  /*4ea0*/  IMAD R4, R2, 0x6000, R77 ;  /* 0x0000600002047824 */ /* 0x002fc600078e024d */
[----:B--2---:R-:W-:Y:S05]  /*4eb0*/  @!P3 BRA `(.L_x_480) ;  /* 0x000001000050b947 */ /* 0x004fea0003800000 */
.L_x_666:
[----:B------:R-:W-:Y:S05]  /*4ec0*/  BSYNC B0 ;  /* 0x0000000000007941 */ /* 0x000fea0003800000 */
.L_x_479:
[----:B------:R-:W-:Y:S01]  /*4ed0*/  ISETP.GE.AND P3, PT, R19, R104, PT ;  /* 0x000000681300720c */ /* 0x000fe20003f66270 */
[----:B------:R-:W-:Y:S01]  /*4ee0*/  IMAD.IADD R6, R80, 0x1, R4 ;  /* 0x0000000150067824 */ /* 0x000fe200078e0204 */
[----:B------:R-:W-:Y:S01]  /*4ef0*/  BSSY B0, `(.L_x_481) ;  /* 0x0000025000007945 */ /* 0x000fe20003800000 */
[----:B------:R-:W-:Y:S02]  /*4f00*/  IMAD R36, R4, 0x2, R61 ;  /* 0x0000000204247824 */ /* 0x000fe400078e023d */
[----:B----4-:R-:W-:-:S04]  /*4f10*/  IMAD.WIDE R32, R59, 0x60, R56 ;  /* 0x000000603b207825 */ /* 0x010fc800078e0238 */
[----:B------:R-:W-:-:S04]  /*4f20*/  IMAD R37, R6, 0x2, R61 ;  /* 0x0000000206257824 */ /* 0x000fc800078e023d */
[----:B------:R-:W-:Y:S05]  /*4f30*/  @P3 BRA `(.L_x_482) ;  /* 0x0000000000803947 */ /* 0x000fea0003800000 */
[----:B------:R-:W-:Y:S01]  /*4f40*/  MOV R5, R63 ;  /* 0x0000003f00057202 */ /* 0x000fe20000000f00 */
[----:B------:R-:W-:Y:S02]  /*4f50*/  IMAD R7, R33, UR42, RZ ;  /* 0x0000002a21077c24 */ /* 0x000fe4000f8e02ff */
[----:B------:R-:W-:Y:S02]  /*4f60*/  IMAD.MOV.U32 R4, RZ, RZ, R40 ;  /* 0x000000ffff047224 */ /* 0x000fe400078e0028 */
[C---:B------:R-:W-:Y:S02]  /*4f70*/  IMAD R7, R32.reuse, UR43, R7 ;  /* 0x0000002b20077c24 */ /* 0x040fe4000f8e0207 */
[----:B------:R-:W-:-:S04]  /*4f80*/  IMAD.WIDE.U32 R4, R32, UR42, R4 ;  /* 0x0000002a20047c25 */ /* 0x000fc8000f8e0004 */
[----:B------:R-:W-:Y:S01]  /*4f90*/  IMAD.IADD R5, R5, 0x1, R7 ;  /* 0x0000000105057824 */ /* 0x000fe200078e0207 */
[----:B------:R-:W-:-:S04]  /*4fa0*/  LEA R34, P3, R4, UR38, 0x1 ;  /* 0x0000002604227c11 */ /* 0x000fc8000f8608ff */
[----:B------:R-:W-:Y:S02]  /*4fb0*/  LEA.HI.X R35, R4, UR39, R5, 0x1, P3 ;  /* 0x0000002704237c11 */ /* 0x000fe400098f0c05 */
[----:B------:R-:W-:-:S13]  /*4fc0*/  ISETP.GE.AND P3, PT, R16, UR45, PT ;  /* 0x0000002d10007c0c */ /* 0x000fda000bf66270 */
[----:B------:R-:W2:Y:S04]  /*4fd0*/  @!P3 LDS.128 R4, [R36] ;  /* 0x000000002404b984 */ /* 0x000ea80000000c00 */
[----:B--2---:R-:W-:Y:S01]  /*4fe0*/  @!P3 STG.E.128 desc[UR40][R34.64], R4 ;  /* 0x000000042200b986 */ /* 0x004fe2000c101d28 */
[----:B------:R-:W-:-:S13]  /*4ff0*/  ISETP.GE.AND P3, PT, R99, UR45, PT ;  /* 0x0000002d63007c0c */ /* 0x000fda000bf66270 */
[----:B------:R-:W2:Y:S04]  /*5000*/  @!P3 LDS.128 R8, [R37] ;  /* 0x000000002508b984 */ /* 0x000ea80000000c00 */
[----:B--2---:R-:W-:Y:S01]  /*5010*/  @!P3 STG.E.128 desc[UR40][R34.64+0x40], R8 ;  /* 0x000040082200b986 */ /* 0x004fe2000c101d28 */
[----:B------:R-:W-:-:S13]  /*5020*/  ISETP.GE.AND P3, PT, R98, UR45, PT ;  /* 0x0000002d62007c0c */ /* 0x000fda000bf66270 */
[----:B------:R-:W2:Y:S04]  /*5030*/  @!P3 LDS.128 R12, [R36+0x3000] ;  /* 0x00300000240cb984 */ /* 0x000ea80000000c00 */
        /* <DEDUP_REMOVED lines=10> */
[----:B------:R-:W-:-:S13]  /*50e0*/  ISETP.NE.AND P3, PT, R0, RZ, PT ;  /* 0x000000ff0000720c */ /* 0x000fda0003f65270 */
[----:B------:R-:W2:Y:S04]  /*50f0*/  @P3 LDS.128 R12, [R36+0x9000] ;  /* 0x00900000240c3984 */ /* 0x000ea80000000c00 */
[----:B--2---:R-:W-:Y:S01]  /*5100*/  @P3 STG.E.128 desc[UR40][R34.64+0x180], R12 ;  /* 0x0001800c22003986 */ /* 0x004fe2000c101d28 */
[----:B------:R-:W-:-:S13]  /*5110*/  ISETP.NE.AND P3, PT, R3, RZ, PT ;  /* 0x000000ff0300720c */ /* 0x000fda0003f65270 */
[----:B------:R-:W2:Y:S04]  /*5120*/  @P3 LDS.128 R24, [R37+0x9000] ;  /* 0x0090000025183984 */ /* 0x000ea80000000c00 */
[----:B--2---:R2:W-:Y:S02]  /*5130*/  @P3 STG.E.128 desc[UR40][R34.64+0x1c0], R24 ;  /* 0x0001c01822003986 */ /* 0x0045e4000c101d28 */
.L_x_482:
[----:B------:R-:W-:Y:S05]  /*5140*/  BSYNC B0 ;  /* 0x0000000000007941 */ /* 0x000fea0003800000 */
.L_x_481:
[----:B------:R-:W-:Y:S01]  /*5150*/  ISETP.GE.AND P3, PT, R211, R104, PT ;  /* 0x00000068d300720c */ /* 0x000fe20003f66270 */
[----:B------:R-:W-:-:S12]  /*5160*/  BSSY B0, `(.L_x_483) ;  /* 0x0000024000007945 */ /* 0x000fd80003800000 */
[----:B------:R-:W-:Y:S05]  /*5170*/  @P3 BRA `(.L_x_484) ;  /* 0x0000000000883947 */ /* 0x000fea0003800000 */
[----:B------:R-:W-:Y:S01]  /*5180*/  IADD3 R7, P3, R32, 0x40, RZ ;  /* 0x0000004020077810 */ /* 0x000fe20007f7e0ff */
[----:B------:R-:W-:Y:S02]  /*5190*/  IMAD.MOV.U32 R4, RZ, RZ, R40 ;  /* 0x000000ffff047224 */ /* 0x000fe400078e0028 */
[----:B------:R-:W-:Y:S02]  /*51a0*/  IMAD.MOV.U32 R5, RZ, RZ, R63 ;  /* 0x000000ffff057224 */ /* 0x000fe400078e003f */
[----:B------:R-:W-:Y:S02]  /*51b0*/  IMAD.X R32, RZ, RZ, R33, P3 ;  /* 0x000000ffff207224 */ /* 0x000fe400018e0621 */
[----:B------:R-:W-:-:S04]  /*51c0*/  IMAD.WIDE.U32 R4, R7, UR42, R4 ;  /* 0x0000002a07047c25 */ /* 0x000fc8000f8e0004 */
[----:B------:R-:W-:-:S04]  /*51d0*/  IMAD R32, R32, UR42, RZ ;  /* 0x0000002a20207c24 */ /* 0x000fc8000f8e02ff */
[----:B------:R-:W-:Y:S01]  /*51e0*/  IMAD R7, R7, UR43, R32 ;  /* 0x0000002b07077c24 */ /* 0x000fe2000f8e0220 */
[----:B------:R-:W-:-:S04]  /*51f0*/  LEA R32, P3, R4, UR38, 0x1 ;  /* 0x0000002604207c11 */ /* 0x000fc8000f8608ff */
[----:B------:R-:W-:-:S04]  /*5200*/  IADD3 R5, R5, R7, RZ ;  /* 0x0000000705057210 */ /* 0x000fc80007ffe0ff */
[----:B------:R-:W-:Y:S02]  /*5210*/  LEA.HI.X R33, R4, UR39, R5, 0x1, P3 ;  /* 0x0000002704217c11 */ /* 0x000fe400098f0c05 */
[----:B------:R-:W-:-:S13]  /*5220*/  ISETP.GE.AND P3, PT, R16, UR45, PT ;  /* 0x0000002d10007c0c */ /* 0x000fda000bf66270 */
[----:B------:R-:W3:Y:S04]  /*5230*/  @!P3 LDS.128 R4, [R36+0x2000] ;  /* 0x002000002404b984 */ /* 0x000ee80000000c00 */
[----:B---3--:R-:W-:Y:S01]  /*5240*/  @!P3 STG.E.128 desc[UR40][R32.64], R4 ;  /* 0x000000042000b986 */ /* 0x008fe2000c101d28 */
[----:B------:R-:W-:-:S13]  /*5250*/  ISETP.GE.AND P3, PT, R98, UR45, PT ;  /* 0x0000002d62007c0c */ /* 0x000fda000bf66270 */
[----:B------:R-:W3:Y:S04]  /*5260*/  @!P3 LDS.128 R8, [R36+0x5000] ;  /* 0x005000002408b984 */ /* 0x000ee80000000c00 */
[----:B---3--:R-:W-:Y:S01]  /*5270*/  @!P3 STG.E.128 desc[UR40][R32.64+0x80], R8 ;  /* 0x000080082000b986 */ /* 0x008fe2000c101d28 */
[----:B------:R-:W-:-:S13]  /*5280*/  ISETP.GE.AND P3, PT, R94, UR45, PT ;  /* 0x0000002d5e007c0c */ /* 0x000fda000bf66270 */
[----:B------:R-:W3:Y:S04]  /*5290*/  @!P3 LDS.128 R12, [R36+0x8000] ;  /* 0x00800000240cb984 */ /* 0x000ee80000000c00 */
[----:B---3--:R-:W-:Y:S01]  /*52a0*/  @!P3 STG.E.128 desc[UR40][R32.64+0x100], R12 ;  /* 0x0001000c2000b986 */ /* 0x008fe2000c101d28 */
[----:B------:R-:W-:-:S13]  /*52b0*/  ISETP.NE.AND P3, PT, R0, RZ, PT ;  /* 0x000000ff0000720c */ /* 0x000fda0003f65270 */
[----:B--2---:R-:W2:Y:S04]  /*52c0*/  @P3 LDS.128 R24, [R36+0xb000] ;  /* 0x00b0000024183984 */ /* 0x004ea80000000c00 */
[----:B--2---:R-:W-:Y:S01]  /*52d0*/  @P3 STG.E.128 desc[UR40][R32.64+0x180], R24 ;  /* 0x0001801820003986 */ /* 0x004fe2000c101d28 */
        /* <DEDUP_REMOVED lines=11> */
[----:B--2---:R3:W-:Y:S02]  /*5390*/  @P3 STG.E.128 desc[UR40][R32.64+0x1c0], R24 ;  /* 0x0001c01820003986 */ /* 0x0047e4000c101d28 */
.L_x_484:
[----:B------:R-:W-:Y:S05]  /*53a0*/  BSYNC B0 ;  /* 0x0000000000007941 */ /* 0x000fea0003800000 */
.L_x_483:
[----:B------:R-:W-:Y:S01]  /*53b0*/  @!PT LDS RZ, [RZ] ;  /* 0x00000000fffff984 */ /* 0x000fe20000000800 */
[----:B------:R-:W-:Y:S01]  /*53c0*/  @!PT LDS RZ, [RZ] ;  /* 0x00000000fffff984 */ /* 0x000fe20000000800 */
[----:B------:R-:W-:Y:S01]  /*53d0*/  @!PT LDS RZ, [RZ] ;  /* 0x00000000fffff984 */ /* 0x000fe20000000800 */
[----:B------:R-:W-:Y:S01]  /*53e0*/  @!PT LDS RZ, [RZ] ;  /* 0x00000000fffff984 */ /* 0x000fe20000000800 */
[----:B------:R4:W-:Y:S06]  /*53f0*/  MEMBAR.ALL.CTA ;  /* 0x0000000000007992 */ /* 0x0009ec0000008000 */
[----:B----4-:R-:W4:Y:S02]  /*5400*/  FENCE.VIEW.ASYNC.S ;  /* 0x00000000000073c6 */ /* 0x010f240000000000 */
[----:B----4-:R4:W-:Y:S01]  /*5410*/  BAR.SYNC.DEFER_BLOCKING R79, 0x80 ;  /* 0x0002004f0000751d */ /* 0x0109e20000010000 */
[----:B------:R-:W-:Y:S01]  /*5420*/  ISETP.NE.AND P5, PT, R100, RZ, PT ;  /* 0x000000ff6400720c */ /* 0x000fe20003fa5270 */
[----:B------:R-:W-:-:S02]  /*5430*/  VIADD R2, R2, 0x1 ;  /* 0x0000000102027836 */ /* 0x000fc40000000000 */
[----:B01----:R-:W-:-:S03]  /*5440*/  @!P4 VIADD R90, R90, 0x228c0 ;  /* 0x000228c05a5ac836 */ /* 0x003fc60000000000 */
[C---:B------:R-:W-:Y:S02]  /*5450*/  ISETP.NE.AND P3, PT, R2.reuse, 0x2, PT ;  /* 0x000000020200780c */ /* 0x040fe40003f65270 */
[----:B------:R-:W-:Y:S02]  /*5460*/  @!P4 PRMT R90, RZ, 0x654, R90 ;  /* 0x00000654ff5ac816 */ /* 0x000fe4000000005a */
[----:B------:R-:W-:Y:S02]  /*5470*/  SEL R4, RZ, 0x1, P3 ;  /* 0x00000001ff047807 */ /* 0x000fe40001800000 */
[----:B------:R-:W-:Y:S02]  /*5480*/  SEL R2, R2, RZ, P3 ;  /* 0x000000ff02027207 */ /* 0x000fe40001800000 */
[----:B------:R-:W-:Y:S01]  /*5490*/  LOP3.LUT R23, R23, R4, RZ, 0x3c, !PT ;  /* 0x0000000417177212 */ /* 0x000fe200078e3cff */
[----:B------:R4:W-:Y:S01]  /*54a0*/  @!P4 SYNCS.ARRIVE.TRANS64.RED.A1T0 RZ, [R90+URZ], RZ ;  /* 0x000000ff5affc9a7 */ /* 0x0009e2000810043f */
[----:B------:R-:W-:Y:S05]  /*54b0*/  @P5 BRA `(.L_x_485) ;  /* 0xffffffcc00745947 */ /* 0x000fea000383ffff */
[----:B------:R-:W0:Y:S01]  /*54c0*/  S2R R5, SR_TID.X ;  /* 0x0000000000057919 */ /* 0x000e220000002100 */
[----:B------:R-:W-:Y:S02]  /*54d0*/  PLOP3.LUT P0, PT, PT, PT, PT, 0x8, 0x0 ;  /* 0x000000000000781c */ /* 0x000fe40003f0e170 */
[----:B0-----:R-:W-:-:S04]  /*54e0*/  SHF.R.U32.HI R5, RZ, 0x7, R5 ;  /* 0x00000007ff057819 */ /* 0x001fc80000011605 */
[----:B------:R-:W-:-:S13]  /*54f0*/  ISETP.NE.AND P5, PT, R5, 0x1, PT ;  /* 0x000000010500780c */ /* 0x000fda0003fa5270 */
[----:B------:R-:W-:Y:S06]  /*5500*/  @!P5 BAR.ARV 0x9, 0x100 ;  /* 0x024400000000db1d */ /* 0x000fec0000002000 */
.L_x_433:
[----:B------:R-:W-:Y:S02]  /*5510*/  ISETP.GE.AND P2, PT, R176, 0x1, PT ;  /* 0x00000001b000780c */ /* 0x000fe40003f46270 */
[----:B------:R-:W-:Y:S02]  /*5520*/  CS2R R4, SRZ ;  /* 0x0000000000047805 */ /* 0x000fe4000001ff00 */
[----:B------:R-:W-:Y:S01]  /*5530*/  PLOP3.LUT P1, PT, PT, PT, PT, 0x80, 0x0 ;  /* 0x000000000000781c */ /* 0x000fe20003f2f070 */
[----:B------:R-:W-:Y:S01]  /*5540*/  IMAD.MOV.U32 R0, RZ, RZ, RZ ;  /* 0x000000ffff007224 */ /* 0x000fe200078e00ff */
[----:B------:R-:W-:Y:S01]  /*5550*/  CS2R R148, SRZ ;  /* 0x0000000000947805 */ /* 0x000fe2000001ff00 */
[----:B------:R-:W-:Y:S01]  /*5560*/  IMAD.MOV.U32 R150, RZ, RZ, RZ ;  /* 0x000000ffff967224 */ /* 0x000fe200078e00ff */
        /* <DEDUP_REMOVED lines=11> */
[----:B------:R-:W-:Y:S02]  /*5620*/  MOV R179, RZ ;  /* 0x000000ff00b37202 */ /* 0x000fe40000000f00 */
        /* <DEDUP_REMOVED lines=22> */
[----:B------:R-:W-:Y:S01]  /*5790*/  CS2R R46, SRZ ;  /* 0x00000000002e7805 */ /* 0x000fe2000001ff00 */
[----:B------:R-:W-:Y:S01]  /*57a0*/  IMAD.MOV.U32 R3, RZ, RZ, RZ ;  /* 0x000000ffff037224 */ /* 0x000fe200078e00ff */
[----:B------:R-:W-:Y:S02]  /*57b0*/  CS2R R164, SRZ ;  /* 0x0000000000a47805 */ /* 0x000fe4000001ff00 */
[----:B------:R-:W-:Y:S02]  /*57c0*/  CS2R R82, SRZ ;  /* 0x0000000000527805 */ /* 0x000fe4000001ff00 */
[----:B------:R-:W-:-:S02]  /*57d0*/  CS2R R80, SRZ ;  /* 0x0000000000507805 */ /* 0x000fc4000001ff00 */
[----:B----4-:R-:W-:Y:S02]  /*57e0*/  CS2R R78, SRZ ;  /* 0x00000000004e7805 */ /* 0x010fe4000001ff00 */
        /* <DEDUP_REMOVED lines=17> */
[----:B--2---:R-:W-:Y:S02]  /*5900*/  CS2R R34, SRZ ;  /* 0x0000000000227805 */ /* 0x004fe4000001ff00 */
[----:B------:R-:W-:Y:S02]  /*5910*/  CS2R R36, SRZ ;  /* 0x0000000000247805 */ /* 0x000fe4000001ff00 */
[----:B---3--:R-:W-:Y:S02]  /*5920*/  CS2R R32, SRZ ;  /* 0x0000000000207805 */ /* 0x008fe4000001ff00 */
[----:B------:R-:W-:Y:S02]  /*5930*/  CS2R R26, SRZ ;  /* 0x00000000001a7805 */ /* 0x000fe4000001ff00 */
[----:B------:R-:W-:Y:S01]  /*5940*/  CS2R R28, SRZ ;  /* 0x00000000001c7805 */ /* 0x000fe2000001ff00 */
[----:B------:R-:W-:Y:S06]  /*5950*/  @P0 BRA `(.L_x_486) ;  /* 0x00000000000c0947 */ /* 0x000fec0003800000 */
[----:B------:R-:W0:Y:S01]  /*5960*/  FENCE.VIEW.ASYNC.G ;  /* 0x00000000000073c6 */ /* 0x000e220000000100 */
[----:B------:R-:W-:Y:S05]  /*5970*/  WARPSYNC.ALL ;  /* 0x0000000000007948 */ /* 0x000fea0003800000 */
[----:B0-----:R-:W-:Y:S06]  /*5980*/  BAR.ARV 0xc, 0x120 ;  /* 0x0304800000007b1d */ /* 0x001fec0000002000 */
.L_x_486:
[----:B------:R-:W-:Y:S01]  /*5990*/  CS2R R24, SRZ ;  /* 0x0000000000187805 */ /* 0x000fe2000001ff00 */
[----:B------:R-:W-:Y:S06]  /*59a0*/  @!P2 BRA `(.L_x_487) ;  /* 0x000000740078a947 */ /* 0x000fec0003800000 */
[----:B------:R-:W-:-:S03]  /*59b0*/  UMOV UR4, 0xffffffff ;  /* 0xffffffff00047882 */ /* 0x000fc60000000000 */
[----:B------:R-:W-:Y:S05]  /*59c0*/  BRA.DIV UR4, `(.L_x_488) ;  /* 0x000000f604a07947 */ /* 0x000fea000b800000 */
[----:B------:R0:W1:Y:S02]  /*59d0*/  SHFL.IDX PT, R14, R230, RZ, 0x1f ;  /* 0x00001fffe60e7589 */ /* 0x00006400000e0000 */
.L_x_669:
[----:B-1----:R-:W-:Y:S01]  /*59e0*/  LEA.HI R0, R14, R14, RZ, 0x1 ;  /* 0x0000000e0e007211 */ /* 0x002fe200078f08ff */
[----:B------:R-:W-:Y:S01]  /*59f0*/  VIADD R24, R18, 0x18400 ;  /* 0x0001840012187836 */ /* 0x000fe20000000000 */
[----:B------:R-:W-:Y:S02]  /*5a00*/  BSSY B6, `(.L_x_489) ;  /* 0x0000018000067945 */ /* 0x000fe40003800000 */
[----:B------:R-:W-:Y:S02]  /*5a10*/  LOP3.LUT R3, R0, 0x1e, RZ, 0xc0, !PT ;  /* 0x0000001e00037812 */ /* 0x000fe400078ec0ff */
[----:B------:R-:W-:-:S03]  /*5a20*/  LOP3.LUT P0, RZ, R24, 0x1bf, RZ, 0xc0, !PT ;  /* 0x000001bf18ff7812 */ /* 0x000fc6000780c0ff */
[----:B------:R-:W-:-:S05]  /*5a30*/  IMAD.IADD R3, R14, 0x1, -R3 ;  /* 0x000000010e037824 */ /* 0x000fca00078e0a03 */
[----:B------:R-:W-:-:S04]  /*5a40*/  LEA R3, R3, R24, 0xd ;  /* 0x0000001803037211 */ /* 0x000fc800078e68ff */
[----:B------:R-:W-:-:S04]  /*5a50*/  SHF.R.U32.HI R3, RZ, 0x4, R3 ;  /* 0x00000004ff037819 */ /* 0x000fc80000011603 */
[----:B------:R-:W-:Y:S01]  /*5a60*/  LOP3.LUT R28, R3, 0x3fff, RZ, 0xc0, !PT ;  /* 0x00003fff031c7812 */ /* 0x000fe200078ec0ff */
[----:B------:R-:W-:Y:S06]  /*5a70*/  @!P0 BRA `(.L_x_490) ;  /* 0x0000000000408947 */ /* 0x000fec0003800000 */
        /* <DEDUP_REMOVED lines=15> */
[----:B0-2--5:R-:W-:Y:S05]  /*5b70*/  CALL.ABS.NOINC R14 ;  /* 0x000000000e007343 */ /* 0x025fea0003c00000 */
.L_x_490:
[----:B------:R-:W-:Y:S05]  /*5b80*/  BSYNC B6 ;  /* 0x0000000000067941 */ /* 0x000fea0003800000 */
.L_x_489:
[----:B------:R-:W-:Y:S02]  /*5b90*/  ULDC UR4, c[0x0][0x3d4] ;  /* 0x0000f50000047ab9 */ /* 0x000fe40000000800 */
[----:B------:R-:W-:-:S13]  /*5ba0*/  ISETP.LT.AND P0, PT, RZ, UR4, PT ;  /* 0x00000004ff007c0c */ /* 0x000fda000bf01270 */
[----:B------:R-:W-:Y:S05]  /*5bb0*/  @P0 BRA `(.L_x_491) ;  /* 0x00000000003c0947 */ /* 0x000fea0003800000 */
[----:B------:R-:W-:-:S04]  /*5bc0*/  LEA.HI R0, R212, R212, RZ, 0x1 ;  /* 0x000000d4d4007211 */ /* 0x000fc800078f08ff */
[----:B------:R-:W-:-:S05]  /*5bd0*/  LOP3.LUT R3, R0, 0xfffffffe, RZ, 0xc0, !PT ;  /* 0xfffffffe00037812 */ /* 0x000fca00078ec0ff */
[----:B------:R-:W-:-:S05]  /*5be0*/  IMAD.IADD R3, R212, 0x1, -R3 ;  /* 0x00000001d4037824 */ /* 0x000fca00078e0a03 */
[----:B------:R-:W-:-:S04]  /*5bf0*/  SHF.L.U32 R3, R3, 0x1f, RZ ;  /* 0x0000001f03037819 */ /* 0x000fc800000006ff */
[----:B------:R1:W2:Y:S03]  /*5c00*/  SYNCS.PHASECHK.TRANS64.TRYWAIT P0, [R18+URZ+0x22800], R3 ;  /* 0x02280003120075a7 */ /* 0x0002a6000800017f */
[----:B--2---:R-:W-:Y:S05]  /*5c10*/  @!P0 NANOSLEEP.SYNCS 0x989680 ;  /* 0x009896800000895d */ /* 0x004fea0003900000 */
[----:B------:R-:W2:Y:S01]  /*5c20*/  @!P0 SYNCS.PHASECHK.TRANS64 P0, [R18+URZ+0x22800], R3 ;  /* 0x02280003120085a7 */ /* 0x000ea2000800007f */
[----:B------:R-:W-:Y:S04]  /*5c30*/  BSSY B0, `(.L_x_492) ;  /* 0x0000006000007945 */ /* 0x000fe80003800000 */
[----:B--2---:R-:W-:Y:S05]  /*5c40*/  @P0 BRA `(.L_x_493) ;  /* 0x0000000000100947 */ /* 0x004fea0003800000 */
.L_x_494:
[----:B--2---:R2:W3:Y:S02]  /*5c50*/  SYNCS.PHASECHK.TRANS64.TRYWAIT P0, [R18+URZ+0x22800], R3 ;  /* 0x02280003120075a7 */ /* 0x0044e4000800017f */
[----:B---3--:R-:W-:Y:S05]  /*5c60*/  @!P0 NANOSLEEP.SYNCS 0x989680 ;  /* 0x009896800000895d */ /* 0x008fea0003900000 */
[----:B------:R-:W3:Y:S02]  /*5c70*/  @!P0 SYNCS.PHASECHK.TRANS64 P0, [R18+URZ+0x22800], R3 ;  /* 0x02280003120085a7 */ /* 0x000ee4000800007f */
[----:B---3--:R-:W-:Y:S05]  /*5c80*/  @!P0 BRA `(.L_x_494) ;  /* 0xfffffffc00f08947 */ /* 0x008fea000383ffff */
.L_x_493:
[----:B------:R-:W-:Y:S05]  /*5c90*/  BSYNC B0 ;  /* 0x0000000000007941 */ /* 0x000fea0003800000 */
.L_x_492:
[----:B------:R-:W-:Y:S05]  /*5ca0*/  BRA `(.L_x_495) ;  /* 0x00000020006c7947 */ /* 0x000fea0003800000 */
.L_x_491:
[----:B-----5:R-:W-:Y:S01]  /*5cb0*/  SHF.R.S32.HI R0, RZ, 0x1f, R31 ;  /* 0x0000001fff007819 */ /* 0x020fe2000001141f */
[----:B------:R-:W-:Y:S01]  /*5cc0*/  ULDC.64 UR4, c[0x0][0x3d8] ;  /* 0x0000f60000047ab9 */ /* 0x000fe20000000a00 */
[----:B------:R-:W-:Y:S01]  /*5cd0*/  ULDC.64 UR6, c[0x0][0x3e8] ;  /* 0x0000fa0000067ab9 */ /* 0x000fe20000000a00 */
[C---:B------:R-:W-:Y:S01]  /*5ce0*/  IMAD.WIDE.U32 R4, R31.reuse, UR4, RZ ;  /* 0x000000041f047c25 */ /* 0x040fe2000f8e00ff */
[----:B------:R-:W-:Y:S01]  /*5cf0*/  LOP3.LUT P0, RZ, R24, 0x3ff, RZ, 0xc0, !PT ;  /* 0x000003ff18ff7812 */ /* 0x000fe2000780c0ff */
[----:B------:R-:W-:Y:S02]  /*5d00*/  BSSY B6, `(.L_x_496) ;  /* 0x0000031000067945 */ /* 0x000fe40003800000 */
[C---:B------:R-:W-:Y:S02]  /*5d10*/  IMAD R6, R0.reuse, UR4, RZ ;  /* 0x0000000400067c24 */ /* 0x040fe4000f8e02ff */
[----:B------:R-:W-:Y:S02]  /*5d20*/  IMAD R0, R0, UR6, RZ ;  /* 0x0000000600007c24 */ /* 0x000fe4000f8e02ff */
[----:B------:R-:W-:Y:S01]  /*5d30*/  IMAD R9, R31, UR5, R6 ;  /* 0x000000051f097c24 */ /* 0x000fe2000f8e0206 */
[----:B------:R-:W-:Y:S01]  /*5d40*/  ULDC.64 UR4, c[0x0][0x3c8] ;  /* 0x0000f20000047ab9 */ /* 0x000fe20000000a00 */
[----:B------:R-:W-:Y:S01]  /*5d50*/  IMAD.SHL.U32 R41, R217, 0x4, RZ ;  /* 0x00000004d9297824 */ /* 0x000fe200078e00ff */
[C---:B------:R-:W-:Y:S01]  /*5d60*/  LEA R24, P2, R4.reuse, UR4, 0x1 ;  /* 0x0000000404187c11 */ /* 0x040fe2000f8408ff */
[----:B------:R-:W-:Y:S01]  /*5d70*/  IMAD R27, R31, UR7, R0 ;  /* 0x000000071f1b7c24 */ /* 0x000fe2000f8e0200 */
[----:B------:R-:W-:Y:S01]  /*5d80*/  IADD3 R9, R9, R5, RZ ;  /* 0x0000000509097210 */ /* 0x000fe20007ffe0ff */
[----:B------:R-:W-:Y:S01]  /*5d90*/  IMAD.WIDE.U32 R6, R31, UR6, RZ ;  /* 0x000000061f067c25 */ /* 0x000fe2000f8e00ff */
[----:B------:R-:W-:Y:S01]  /*5da0*/  IADD3 R0, P3, R41, R4, RZ ;  /* 0x0000000429007210 */ /* 0x000fe20007f7e0ff */
[----:B------:R-:W-:Y:S01]  /*5db0*/  ULDC.64 UR6, c[0x0][0x3e0] ;  /* 0x0000f80000067ab9 */ /* 0x000fe20000000a00 */
[----:B------:R-:W-:Y:S01]  /*5dc0*/  SHF.R.S32.HI R10, RZ, 0x1f, R41 ;  /* 0x0000001fff0a7819 */ /* 0x000fe20000011429 */
[----:B------:R-:W-:Y:S01]  /*5dd0*/  IMAD.IADD R27, R27, 0x1, R7 ;  /* 0x000000011b1b7824 */ /* 0x000fe200078e0207 */
[----:B------:R-:W-:-:S02]  /*5de0*/  LEA.HI.X R25, R4, UR5, R9, 0x1, P2 ;  /* 0x0000000504197c11 */ /* 0x000fc400090f0c09 */
[----:B------:R-:W-:Y:S01]  /*5df0*/  LEA R32, P2, R0, UR4, 0x1 ;  /* 0x0000000400207c11 */ /* 0x000fe2000f8408ff */
[----:B------:R-:W-:Y:S01]  /*5e00*/  IMAD.X R3, R10, 0x1, R9, P3 ;  /* 0x000000010a037824 */ /* 0x000fe200018e0609 */
[----:B------:R-:W-:Y:S02]  /*5e10*/  IADD3 R8, P4, R41, R6, RZ ;  /* 0x0000000629087210 */ /* 0x000fe40007f9e0ff */
[----:B------:R-:W-:Y:S02]  /*5e20*/  IADD3 R5, P1, R16, R4, RZ ;  /* 0x0000000410057210 */ /* 0x000fe40007f3e0ff */
[----:B------:R-:W-:Y:S01]  /*5e30*/  LEA.HI.X R33, R0, UR5, R3, 0x1, P2 ;  /* 0x0000000500217c11 */ /* 0x000fe200090f0c03 */
[----:B------:R-:W-:Y:S01]  /*5e40*/  IMAD.X R7, R10, 0x1, R27, P4 ;  /* 0x000000010a077824 */ /* 0x000fe200020e061b */
[----:B------:R-:W-:Y:S02]  /*5e50*/  IADD3 R0, P3, R16, R6, RZ ;  /* 0x0000000610007210 */ /* 0x000fe40007f7e0ff */
[----:B------:R-:W-:-:S02]  /*5e60*/  IADD3.X R4, R17, R9, RZ, P1, !PT ;  /* 0x0000000911047210 */ /* 0x000fc40000ffe4ff */
[----:B------:R-:W-:Y:S01]  /*5e70*/  LEA R26, P2, R6, UR6, 0x1 ;  /* 0x00000006061a7c11 */ /* 0x000fe2000f8408ff */
[----:B------:R-:W-:Y:S01]  /*5e80*/  IMAD.X R3, R17, 0x1, R27, P3 ;  /* 0x0000000111037824 */ /* 0x000fe200018e061b */
[----:B------:R-:W-:Y:S02]  /*5e90*/  LEA R34, P5, R8, UR6, 0x1 ;  /* 0x0000000608227c11 */ /* 0x000fe4000f8a08ff */
[----:B------:R-:W-:Y:S02]  /*5ea0*/  LEA R36, P4, R5, UR4, 0x1 ;  /* 0x0000000405247c11 */ /* 0x000fe4000f8808ff */
[----:B------:R-:W-:Y:S02]  /*5eb0*/  LEA R38, P1, R0, UR6, 0x1 ;  /* 0x0000000600267c11 */ /* 0x000fe4000f8208ff */
[----:B------:R-:W-:Y:S02]  /*5ec0*/  LEA.HI.X R35, R8, UR7, R7, 0x1, P5 ;  /* 0x0000000708237c11 */ /* 0x000fe4000a8f0c07 */
[----:B------:R-:W-:-:S02]  /*5ed0*/  LEA.HI.X R27, R6, UR7, R27, 0x1, P2 ;  /* 0x00000007061b7c11 */ /* 0x000fc400090f0c1b */
[----:B------:R-:W-:Y:S02]  /*5ee0*/  LEA.HI.X R37, R5, UR5, R4, 0x1, P4 ;  /* 0x0000000505257c11 */ /* 0x000fe4000a0f0c04 */
[----:B------:R-:W-:Y:S01]  /*5ef0*/  LEA.HI.X R39, R0, UR7, R3, 0x1, P1 ;  /* 0x0000000700277c11 */ /* 0x000fe200088f0c03 */
        /* <DEDUP_REMOVED lines=16> */
[----:B0-2---:R-:W-:Y:S05]  /*6000*/  CALL.ABS.NOINC R14 ;  /* 0x000000000e007343 */ /* 0x005fea0003c00000 */
.L_x_497:
[----:B------:R-:W-:Y:S05]  /*6010*/  BSYNC B6 ;  /* 0x0000000000067941 */ /* 0x000fea0003800000 */
.L_x_496:
[----:B------:R-:W-:Y:S01]  /*6020*/  ULDC.U8 UR4, c[0x0][0x3f0] ;  /* 0x0000fc0000047ab9 */ /* 0x000fe20000000000 */
[----:B------:R-:W-:Y:S01]  /*6030*/  BSSY B0, `(.L_x_498) ;  /* 0x00001da000007945 */ /* 0x000fe20003800000 */
[----:B------:R-:W-:-:S13]  /*6040*/  ISETP.NE.AND P0, PT, RZ, UR4, PT ;  /* 0x00000004ff007c0c */ /* 0x000fda000bf05270 */
[----:B------:R-:W-:Y:S05]  /*6050*/  @!P0 BRA `(.L_x_499) ;  /* 0x0000000c00dc8947 */ /* 0x000fea0003800000 */
[----:B------:R-:W-:Y:S01]  /*6060*/  IMAD R30, R85, -0x80, R30 ;  /* 0xffffff80551e7824 */ /* 0x000fe200078e021e */
[----:B------:R-:W-:Y:S01]  /*6070*/  LEA.HI R0, R212, R212, RZ, 0x1 ;  /* 0x000000d4d4007211 */ /* 0x000fe200078f08ff */
[----:B------:R-:W-:Y:S01]  /*6080*/  IMAD.SHL.U32 R3, R218, 0x40, RZ ;  /* 0x00000040da037824 */ /* 0x000fe200078e00ff */
[----:B------:R-:W-:Y:S01]  /*6090*/  BSSY B1, `(.L_x_500) ;  /* 0x000001b000017945 */ /* 0x000fe20003800000 */
[----:B------:R-:W-:Y:S02]  /*60a0*/  CS2R R6, SRZ ;  /* 0x0000000000067805 */ /* 0x000fe4000001ff00 */
[----:B------:R-:W-:Y:S02]  /*60b0*/  VIMNMX R30, R30, 0x80, PT ;  /* 0x000000801e1e7848 */ /* 0x000fe40003fe0100 */
[----:B------:R-:W-:Y:S02]  /*60c0*/  CS2R R8, SRZ ;  /* 0x0000000000087805 */ /* 0x000fe4000001ff00 */
[----:B------:R-:W-:-:S02]  /*60d0*/  LOP3.LUT R5, R3, 0x1c0, RZ, 0xc0, !PT ;  /* 0x000001c003057812 */ /* 0x000fc400078ec0ff */
[----:B------:R-:W-:Y:S02]  /*60e0*/  CS2R R20, SRZ ;  /* 0x0000000000147805 */ /* 0x000fe4000001ff00 */
[----:B------:R-:W-:Y:S02]  /*60f0*/  ISETP.GE.AND P0, PT, R19, R30, PT ;  /* 0x0000001e1300720c */ /* 0x000fe40003f06270 */
[----:B------:R-:W-:Y:S02]  /*6100*/  LOP3.LUT R3, R0, 0xfffffffe, RZ, 0xc0, !PT ;  /* 0xfffffffe00037812 */ /* 0x000fe400078ec0ff */
[----:B------:R-:W-:Y:S02]  /*6110*/  LOP3.LUT R0, R5, 0x18, R16, 0xf8, !PT ;  /* 0x0000001805007812 */ /* 0x000fe400078ef810 */
[----:B------:R-:W-:Y:S02]  /*6120*/  SHF.R.U32.HI R5, RZ, 0x3, R5 ;  /* 0x00000003ff057819 */ /* 0x000fe40000011605 */
[----:B------:R-:W-:-:S02]  /*6130*/  IADD3 R3, R212, -R3, RZ ;  /* 0x80000003d4037210 */ /* 0x000fc40007ffe0ff */
[----:B------:R-:W-:Y:S02]  /*6140*/  LOP3.LUT R0, R0, R5, RZ, 0x3c, !PT ;  /* 0x0000000500007212 */ /* 0x000fe400078e3cff */
[----:B------:R-:W-:Y:S02]  /*6150*/  CS2R R4, SRZ ;  /* 0x0000000000047805 */ /* 0x000fe4000001ff00 */
[----:B------:R-:W-:Y:S01]  /*6160*/  SHF.L.U32 R29, R3, 0x1f, RZ ;  /* 0x0000001f031d7819 */ /* 0x000fe200000006ff */
[----:B------:R-:W-:Y:S06]  /*6170*/  @P0 BRA `(.L_x_501) ;  /* 0x0000000000300947 */ /* 0x000fec0003800000 */
[C---:B------:R-:W-:Y:S01]  /*6180*/  VIADD R3, R41.reuse, 0x10 ;  /* 0x0000001029037836 */ /* 0x040fe20000000000 */
[----:B------:R-:W-:Y:S01]  /*6190*/  ULDC UR4, c[0x0][0x3d4] ;  /* 0x0000f50000047ab9 */ /* 0x000fe20000000800 */
[----:B------:R-:W-:Y:S02]  /*61a0*/  CS2R R8, SRZ ;  /* 0x0000000000087805 */ /* 0x000fe4000001ff00 */
[----:B------:R-:W-:Y:S02]  /*61b0*/  ISETP.GE.AND P1, PT, R41, UR4, PT ;  /* 0x0000000429007c0c */ /* 0x000fe4000bf26270 */
[----:B------:R-:W-:Y:S02]  /*61c0*/  CS2R R20, SRZ ;  /* 0x0000000000147805 */ /* 0x000fe4000001ff00 */
[----:B------:R-:W-:Y:S02]  /*61d0*/  ISETP.GE.AND P2, PT, R3, UR4, PT ;  /* 0x0000000403007c0c */ /* 0x000fe4000bf46270 */
[----:B------:R-:W-:-:S02]  /*61e0*/  CS2R R4, SRZ ;  /* 0x0000000000047805 */ /* 0x000fc4000001ff00 */
[----:B------:R-:W-:-:S05]  /*61f0*/  CS2R R6, SRZ ;  /* 0x0000000000067805 */ /* 0x000fca000001ff00 */
[----:B------:R1:W5:Y:S04]  /*6200*/  @!P1 LDG.E.64 R8, desc[UR40][R32.64] ;  /* 0x0000002820089981 */ /* 0x000368000c1e1b00 */
[----:B------:R1:W5:Y:S04]  /*6210*/  @!P2 LDG.E.64 R20, desc[UR40][R32.64+0x20] ;  /* 0x000020282014a981 */ /* 0x000368000c1e1b00 */
[----:B------:R1:W5:Y:S04]  /*6220*/  @!P1 LDG.E.64 R4, desc[UR40][R34.64] ;  /* 0x0000002822049981 */ /* 0x000368000c1e1b00 */
[----:B------:R1:W5:Y:S02]  /*6230*/  @!P2 LDG.E.64 R6, desc[UR40][R34.64+0x20] ;  /* 0x000020282206a981 */ /* 0x000364000c1e1b00 */
.L_x_501:
[----:B------:R-:W-:Y:S05]  /*6240*/  BSYNC B1 ;  /* 0x0000000000017941 */ /* 0x000fea0003800000 */
.L_x_500:
[----:B------:R-:W-:-:S03]  /*6250*/  UMOV UR4, 0xffffffff ;  /* 0xffffffff00047882 */ /* 0x000fc60000000000 */
[----:B------:R-:W-:Y:S05]  /*6260*/  BRA.DIV UR4, `(.L_x_502) ;  /* 0x000000ee04a07947 */ /* 0x000fea000b800000 */
.L_x_672:
[----:B------:R-:W-:-:S03]  /*6270*/  UMOV UR4, 0xffffffff ;  /* 0xffffffff00047882 */ /* 0x000fc60000000000 */
[----:B------:R-:W-:Y:S05]  /*6280*/  BRA.DIV UR4, `(.L_x_503) ;  /* 0x000000ee04c07947 */ /* 0x000fea000b800000 */
.L_x_675:
[----:B------:R-:W-:-:S03]  /*6290*/  UMOV UR4, 0xffffffff ;  /* 0xffffffff00047882 */ /* 0x000fc60000000000 */
[----:B------:R-:W-:Y:S05]  /*62a0*/  BRA.DIV UR4, `(.L_x_504) ;  /* 0x000000ee04e07947 */ /* 0x000fea000b800000 */
.L_x_678:
[----:B------:R-:W-:-:S03]  /*62b0*/  UMOV UR4, 0xffffffff ;  /* 0xffffffff00047882 */ /* 0x000fc60000000000 */
[----:B------:R-:W-:Y:S05]  /*62c0*/  BRA.DIV UR4, `(.L_x_505) ;  /* 0x000000f204007947 */ /* 0x000fea000b800000 */
.L_x_681:
[----:B------:R-:W2:Y:S01]  /*62d0*/  SYNCS.PHASECHK.TRANS64.TRYWAIT P1, [R18+URZ+0x22800], R29 ;  /* 0x0228001d120075a7 */ /* 0x000ea2000802017f */
[----:B------:R-:W-:Y:S01]  /*62e0*/  LOP3.LUT P2, RZ, R218, 0x4, RZ, 0xc0, !PT ;  /* 0x00000004daff7812 */ /* 0x000fe2000784c0ff */
[----:B-1---5:R-:W-:Y:S01]  /*62f0*/  IMAD.MOV.U32 R32, RZ, RZ, R8 ;  /* 0x000000ffff207224 */ /* 0x022fe200078e0008 */
[----:B------:R-:W-:Y:S01]  /*6300*/  LEA R3, R205, R0, 0x9 ;  /* 0x00000000cd037211 */ /* 0x000fe200078e48ff */
[--C-:B------:R-:W-:Y:S01]  /*6310*/  IMAD.MOV.U32 R10, RZ, RZ, R9.reuse ;  /* 0x000000ffff0a7224 */ /* 0x100fe200078e0009 */
[----:B------:R-:W-:Y:S01]  /*6320*/  SHF.R.U64 R34, R8, 0x10, R9 ;  /* 0x0000001008227819 */ /* 0x000fe20000001209 */
[----:B------:R-:W-:Y:S01]  /*6330*/  IMAD.MOV.U32 R8, RZ, RZ, R5 ;  /* 0x000000ffff087224 */ /* 0x000fe200078e0005 */
[----:B------:R-:W-:Y:S01]  /*6340*/  SHF.R.U32.HI R11, RZ, 0x10, R9 ;  /* 0x00000010ff0b7819 */ /* 0x000fe20000011609 */
[----:B------:R-:W-:Y:S01]  /*6350*/  IMAD R3, R3, 0x2, R18 ;  /* 0x0000000203037824 */ /* 0x000fe200078e0212 */
[--C-:B------:R-:W-:Y:S01]  /*6360*/  SHF.R.U64 R36, R4, 0x10, R5.reuse ;  /* 0x0000001004247819 */ /* 0x100fe20000001205 */
[----:B------:R-:W-:Y:S01]  /*6370*/  IMAD.MOV.U32 R33, RZ, RZ, R20 ;  /* 0x000000ffff217224 */ /* 0x000fe200078e0014 */
[----:B------:R-:W-:Y:S01]  /*6380*/  SHF.R.U32.HI R13, RZ, 0x10, R5 ;  /* 0x00000010ff0d7819 */ /* 0x000fe20000011605 */
[--C-:B------:R-:W-:Y:S01]  /*6390*/  IMAD.MOV.U32 R9, RZ, RZ, R21.reuse ;  /* 0x000000ffff097224 */ /* 0x100fe200078e0015 */
[----:B------:R-:W-:Y:S01]  /*63a0*/  MOV R27, R4 ;  /* 0x00000004001b7202 */ /* 0x000fe20000000f00 */
[----:B------:R-:W-:Y:S01]  /*63b0*/  IMAD.MOV.U32 R31, RZ, RZ, R6 ;  /* 0x000000ffff1f7224 */ /* 0x000fe200078e0006 */
[----:B------:R-:W-:Y:S01]  /*63c0*/  SHF.R.U64 R35, R20, 0x10, R21 ;  /* 0x0000001014237819 */ /* 0x000fe20000001215 */
[----:B------:R-:W-:Y:S01]  /*63d0*/  IMAD.MOV.U32 R5, RZ, RZ, R7 ;  /* 0x000000ffff057224 */ /* 0x000fe200078e0007 */
[----:B------:R-:W-:Y:S01]  /*63e0*/  SHF.R.U32.HI R12, RZ, 0x10, R21 ;  /* 0x00000010ff0c7819 */ /* 0x000fe20000011615 */
[C---:B------:R-:W-:Y:S01]  /*63f0*/  VIADD R4, R3.reuse, 0x18400 ;  /* 0x0001840003047836 */ /* 0x040fe20000000000 */
[----:B------:R-:W-:Y:S01]  /*6400*/  BSSY B1, `(.L_x_506) ;  /* 0x000000d000017945 */ /* 0x000fe20003800000 */
[----:B------:R-:W-:-:S02]  /*6410*/  IADD3 R0, R3, 0x18440, RZ ;  /* 0x0001844003007810 */ /* 0x000fc40007ffe0ff */
[--C-:B------:R-:W-:Y:S01]  /*6420*/  SHF.R.U64 R6, R6, 0x10, R7.reuse ;  /* 0x0000001006067819 */ /* 0x100fe20000001207 */
[----:B------:R-:W-:Y:S01]  /*6430*/  @P2 VIADD R0, R4, 0xffffffc0 ;  /* 0xffffffc004002836 */ /* 0x000fe20000000000 */
[----:B------:R-:W-:Y:S02]  /*6440*/  SHF.R.U32.HI R7, RZ, 0x10, R7 ;  /* 0x00000010ff077819 */ /* 0x000fe40000011607 */
[----:B------:R-:W-:Y:S02]  /*6450*/  PRMT R32, R32, 0x5410, R10 ;  /* 0x0000541020207816 */ /* 0x000fe4000000000a */
[----:B------:R-:W-:Y:S02]  /*6460*/  PRMT R34, R34, 0x5410, R11 ;  /* 0x0000541022227816 */ /* 0x000fe4000000000b */
[----:B------:R-:W-:Y:S02]  /*6470*/  PRMT R33, R33, 0x5410, R9 ;  /* 0x0000541021217816 */ /* 0x000fe40000000009 */
[----:B------:R-:W-:-:S02]  /*6480*/  PRMT R35, R35, 0x5410, R12 ;  /* 0x0000541023237816 */ /* 0x000fc4000000000c */
[----:B------:R-:W-:Y:S02]  /*6490*/  PRMT R27, R27, 0x5410, R8 ;  /* 0x000054101b1b7816 */ /* 0x000fe40000000008 */
[----:B------:R-:W-:Y:S02]  /*64a0*/  PRMT R36, R36, 0x5410, R13 ;  /* 0x0000541024247816 */ /* 0x000fe4000000000d */
[----:B------:R-:W-:Y:S01]  /*64b0*/  PRMT R31, R31, 0x5410, R5 ;  /* 0x000054101f1f7816 */ /* 0x000fe20000000005 */
[----:B--2---:R-:W-:Y:S06]  /*64c0*/  @!P1 BRA `(.L_x_507) ;  /* 0x000000ec00a89947 */ /* 0x004fec0003800000 */
.L_x_682:
[----:B------:R-:W-:Y:S05]  /*64d0*/  BSYNC B1 ;  /* 0x0000000000017941 */ /* 0x000fea0003800000 */
.L_x_506:
[----:B------:R-:W-:Y:S01]  /*64e0*/  BSSY B1, `(.L_x_508) ;  /* 0x0000057000017945 */ /* 0x000fe20003800000 */
[----:B-1----:R-:W-:-:S03]  /*64f0*/  PRMT R29, R6, 0x5410, R7 ;  /* 0x00005410061d7816 */ /* 0x002fc60000000007 */
[----:B------:R-:W-:Y:S05]  /*6500*/  @P0 BRA `(.L_x_509) ;  /* 0x0000000400500947 */ /* 0x000fea0003800000 */
[----:B------:R-:W1:Y:S01]  /*6510*/  LDC R4, c[0x0][0x3d4] ;  /* 0x0000f500ff047b82 */ /* 0x000e620000000800 */
[C---:B------:R-:W-:Y:S01]  /*6520*/  VIADD R5, R41.reuse, 0x10 ;  /* 0x0000001029057836 */ /* 0x040fe20000000000 */
[----:B------:R-:W-:Y:S01]  /*6530*/  BSSY B2, `(.L_x_510) ;  /* 0x000002a000027945 */ /* 0x000fe20003800000 */
[----:B-1----:R-:W-:-:S03]  /*6540*/  ISETP.GE.AND P0, PT, R41, R4, PT ;  /* 0x000000042900720c */ /* 0x002fc60003f06270 */
[----:B------:R-:W-:-:S10]  /*6550*/  ISETP.GE.AND P1, PT, R5, R4, PT ;  /* 0x000000040500720c */ /* 0x000fd40003f26270 */
[----:B------:R-:W-:Y:S05]  /*6560*/  @P0 BRA `(.L_x_511) ;  /* 0x0000000000980947 */ /* 0x000fea0003800000 */
[----:B------:R-:W1:Y:S01]  /*6570*/  LDS.128 R4, [R3+0x18400] ;  /* 0x0184000003047984 */ /* 0x000e620000000c00 */
[----:B------:R-:W-:Y:S02]  /*6580*/  HADD2.F32 R15, -RZ, R27.H0_H0 ;  /* 0x2000001bff0f7230 */ /* 0x000fe40000004100 */
[----:B------:R-:W-:Y:S02]  /*6590*/  HADD2.F32 R13, -RZ, R32.H0_H0 ;  /* 0x20000020ff0d7230 */ /* 0x000fe40000004100 */
[----:B------:R-:W-:Y:S02]  /*65a0*/  HADD2.F32 R12, -RZ, R34.H0_H0 ;  /* 0x20000022ff0c7230 */ /* 0x000fe40000004100 */
[----:B------:R-:W-:Y:S02]  /*65b0*/  HADD2.F32 R14, -RZ, R36.H0_H0 ;  /* 0x20000024ff0e7230 */ /* 0x000fe40000004100 */
[--C-:B-1----:R-:W-:Y:S02]  /*65c0*/  HADD2.F32 R8, -RZ, R4.reuse.H0_H0 ;  /* 0x20000004ff087230 */ /* 0x102fe40000004100 */
[----:B------:R-:W-:-:S02]  /*65d0*/  HADD2.F32 R4, -RZ, R4.H1_H1 ;  /* 0x30000004ff047230 */ /* 0x000fc40000004100 */
[--C-:B------:R-:W-:Y:S02]  /*65e0*/  HADD2.F32 R9, -RZ, R5.reuse.H0_H0 ;  /* 0x20000005ff097230 */ /* 0x100fe40000004100 */
[----:B------:R-:W-:Y:S02]  /*65f0*/  HADD2.F32 R5, -RZ, R5.H1_H1 ;  /* 0x30000005ff057230 */ /* 0x000fe40000004100 */
[C---:B------:R-:W-:Y:S01]  /*6600*/  FMUL.FTZ R21, R4.reuse, R15 ;  /* 0x0000000f04157220 */ /* 0x040fe20000410000 */
[-C--:B------:R-:W-:Y:S01]  /*6610*/  FMUL.FTZ R4, R4, R13.reuse ;  /* 0x0000000d04047220 */ /* 0x080fe20000410000 */
[--C-:B------:R-:W-:Y:S02]  /*6620*/  HADD2.F32 R10, -RZ, R6.reuse.H0_H0 ;  /* 0x20000006ff0a7230 */ /* 0x100fe40000004100 */
[----:B------:R-:W-:Y:S02]  /*6630*/  HADD2.F32 R11, -RZ, R7.H0_H0 ;  /* 0x20000007ff0b7230 */ /* 0x000fe40000004100 */
[C---:B------:R-:W-:Y:S01]  /*6640*/  FMUL.FTZ R24, R5.reuse, R14 ;  /* 0x0000000e05187220 */ /* 0x040fe20000410000 */
[C---:B------:R-:W-:Y:S01]  /*6650*/  FFMA.FTZ R21, R8.reuse, R13, -R21 ;  /* 0x0000000d08157223 */ /* 0x040fe20000010815 */
[----:B------:R-:W-:Y:S01]  /*6660*/  FFMA.FTZ R20, R8, R15, R4 ;  /* 0x0000000f08147223 */ /* 0x000fe20000010004 */
[----:B------:R-:W-:Y:S01]  /*6670*/  FMUL.FTZ R26, R5, R12 ;  /* 0x0000000c051a7220 */ /* 0x000fe20000410000 */
[----:B------:R-:W-:-:S02]  /*6680*/  HADD2.F32 R6, -RZ, R6.H1_H1 ;  /* 0x30000006ff067230 */ /* 0x000fc40000004100 */
[C---:B------:R-:W-:Y:S01]  /*6690*/  FFMA.FTZ R24, R9.reuse, R12, -R24 ;  /* 0x0000000c09187223 */ /* 0x040fe20000010818 */
[----:B------:R-:W-:Y:S02]  /*66a0*/  HADD2.F32 R7, -RZ, R7.H1_H1 ;  /* 0x30000007ff077230 */ /* 0x000fe40000004100 */
[----:B------:R-:W-:Y:S01]  /*66b0*/  FFMA.FTZ R9, R9, R14, R26 ;  /* 0x0000000e09097223 */ /* 0x000fe2000001001a */
[----:B------:R-:W-:Y:S02]  /*66c0*/  HADD2.F32 R13, -RZ, R27.H1_H1 ;  /* 0x3000001bff0d7230 */ /* 0x000fe40000004100 */
[----:B------:R-:W-:Y:S02]  /*66d0*/  HADD2.F32 R5, -RZ, R32.H1_H1 ;  /* 0x30000020ff057230 */ /* 0x000fe40000004100 */
[----:B------:R-:W-:Y:S02]  /*66e0*/  HADD2.F32 R8, -RZ, R36.H1_H1 ;  /* 0x30000024ff087230 */ /* 0x000fe40000004100 */
[----:B------:R-:W-:Y:S01]  /*66f0*/  FMUL.FTZ R15, R6, R13 ;  /* 0x0000000d060f7220 */ /* 0x000fe20000410000 */
[----:B------:R-:W-:-:S02]  /*6700*/  HADD2.F32 R4, -RZ, R34.H1_H1 ;  /* 0x30000022ff047230 */ /* 0x000fc40000004100 */
[-C--:B------:R-:W-:Y:S01]  /*6710*/  FMUL.FTZ R12, R6, R5.reuse ;  /* 0x00000005060c7220 */ /* 0x080fe20000410000 */
[C---:B------:R-:W-:Y:S01]  /*6720*/  FMUL.FTZ R14, R7.reuse, R8 ;  /* 0x00000008070e7220 */ /* 0x040fe20000410000 */
[C---:B------:R-:W-:Y:S01]  /*6730*/  FFMA.FTZ R6, R10.reuse, R5, -R15 ;  /* 0x000000050a067223 */ /* 0x040fe2000001080f */
[-C--:B------:R-:W-:Y:S01]  /*6740*/  FMUL.FTZ R25, R7, R4.reuse ;  /* 0x0000000407197220 */ /* 0x080fe20000410000 */
[----:B------:R-:W-:Y:S01]  /*6750*/  FFMA.FTZ R13, R10, R13, R12 ;  /* 0x0000000d0a0d7223 */ /* 0x000fe2000001000c */
[C---:B------:R-:W-:Y:S01]  /*6760*/  FFMA.FTZ R7, R11.reuse, R4, -R14 ;  /* 0x000000040b077223 */ /* 0x040fe2000001080e */
[----:B------:R-:W-:Y:S01]  /*6770*/  F2FP.F16.F32.PACK_AB R4, R20, R21 ;  /* 0x000000151404723e */ /* 0x000fe200000000ff */
[----:B------:R-:W-:Y:S01]  /*6780*/  FFMA.FTZ R8, R11, R8, R25 ;  /* 0x000000080b087223 */ /* 0x000fe20000010019 */
[----:B------:R-:W-:Y:S02]  /*6790*/  F2FP.F16.F32.PACK_AB R5, R9, R24 ;  /* 0x000000180905723e */ /* 0x000fe400000000ff */
[----:B------:R-:W-:-:S02]  /*67a0*/  F2FP.F16.F32.PACK_AB R6, R13, R6 ;  /* 0x000000060d06723e */ /* 0x000fc400000000ff */
[----:B------:R-:W-:-:S05]  /*67b0*/  F2FP.F16.F32.PACK_AB R7, R8, R7 ;  /* 0x000000070807723e */ /* 0x000fca00000000ff */
[----:B------:R1:W-:Y:S02]  /*67c0*/  STS.128 [R3+0x18400], R4 ;  /* 0x0184000403007388 */ /* 0x0003e40000000c00 */
.L_x_511:
[----:B------:R-:W-:Y:S05]  /*67d0*/  BSYNC B2 ;  /* 0x0000000000027941 */ /* 0x000fea0003800000 */
.L_x_510:
[----:B------:R-:W-:Y:S05]  /*67e0*/  @P1 BRA `(.L_x_509) ;  /* 0x0000000000981947 */ /* 0x000fea0003800000 */
[----:B-1----:R-:W1:Y:S01]  /*67f0*/  LDS.128 R4, [R0] ;  /* 0x0000000000047984 */ /* 0x002e620000000c00 */
        /* <DEDUP_REMOVED lines=36> */
[----:B------:R2:W-:Y:S02]  /*6a40*/  STS.128 [R0], R4 ;  /* 0x0000000400007388 */ /* 0x0005e40000000c00 */
.L_x_509:
[----:B------:R-:W-:Y:S05]  /*6a50*/  BSYNC B1 ;  /* 0x0000000000017941 */ /* 0x000fea0003800000 */
.L_x_508:
[----:B------:R-:W-:-:S13]  /*6a60*/  ISETP.GE.AND P0, PT, R211, R30, PT ;  /* 0x0000001ed300720c */ /* 0x000fda0003f06270 */
[----:B------:R-:W-:Y:S05]  /*6a70*/  @P0 BRA `(.L_x_512) ;  /* 0x0000001000d40947 */ /* 0x000fea0003800000 */
[----:B-12---:R-:W1:Y:S01]  /*6a80*/  LDC R4, c[0x0][0x3d4] ;  /* 0x0000f500ff047b82 */ /* 0x006e620000000800 */
[C---:B------:R-:W-:Y:S01]  /*6a90*/  IADD3 R5, R41.reuse, 0x10, RZ ;  /* 0x0000001029057810 */ /* 0x040fe20007ffe0ff */
[----:B------:R-:W-:Y:S01]  /*6aa0*/  BSSY B1, `(.L_x_513) ;  /* 0x000002a000017945 */ /* 0x000fe20003800000 */
[-C--:B-1----:R-:W-:Y:S02]  /*6ab0*/  ISETP.GE.AND P0, PT, R41, R4.reuse, PT ;  /* 0x000000042900720c */ /* 0x082fe40003f06270 */
[----:B------:R-:W-:-:S11]  /*6ac0*/  ISETP.GE.AND P1, PT, R5, R4, PT ;  /* 0x000000040500720c */ /* 0x000fd60003f26270 */
[----:B------:R-:W-:Y:S05]  /*6ad0*/  @P0 BRA `(.L_x_514) ;  /* 0x0000000000980947 */ /* 0x000fea0003800000 */
[----:B------:R-:W1:Y:S01]  /*6ae0*/  LDS.128 R4, [R3+0x1a400] ;  /* 0x01a4000003047984 */ /* 0x000e620000000c00 */
[--C-:B------:R-:W-:Y:S02]  /*6af0*/  HADD2.F32 R14, -RZ, R27.reuse.H0_H0 ;  /* 0x2000001bff0e7230 */ /* 0x100fe40000004100 */
[----:B------:R-:W-:Y:S02]  /*6b00*/  HADD2.F32 R12, -RZ, R32.H0_H0 ;  /* 0x20000020ff0c7230 */ /* 0x000fe40000004100 */
[----:B------:R-:W-:Y:S02]  /*6b10*/  HADD2.F32 R25, -RZ, R36.H0_H0 ;  /* 0x20000024ff197230 */ /* 0x000fe40000004100 */
[----:B------:R-:W-:Y:S02]  /*6b20*/  HADD2.F32 R21, -RZ, R34.H0_H0 ;  /* 0x20000022ff157230 */ /* 0x000fe40000004100 */
[----:B------:R-:W-:Y:S02]  /*6b30*/  HADD2.F32 R20, -RZ, R27.H1_H1 ;  /* 0x3000001bff147230 */ /* 0x000fe40000004100 */
[----:B------:R-:W-:-:S02]  /*6b40*/  HADD2.F32 R27, -RZ, R36.H1_H1 ;  /* 0x30000024ff1b7230 */ /* 0x000fc40000004100 */
[--C-:B-1----:R-:W-:Y:S02]  /*6b50*/  HADD2.F32 R8, -RZ, R4.reuse.H0_H0 ;  /* 0x20000004ff087230 */ /* 0x102fe40000004100 */
[----:B------:R-:W-:Y:S02]  /*6b60*/  HADD2.F32 R4, -RZ, R4.H1_H1 ;  /* 0x30000004ff047230 */ /* 0x000fe40000004100 */
[--C-:B------:R-:W-:Y:S02]  /*6b70*/  HADD2.F32 R9, -RZ, R5.reuse.H0_H0 ;  /* 0x20000005ff097230 */ /* 0x100fe40000004100 */
[----:B------:R-:W-:Y:S02]  /*6b80*/  HADD2.F32 R5, -RZ, R5.H1_H1 ;  /* 0x30000005ff057230 */ /* 0x000fe40000004100 */
[-C--:B------:R-:W-:Y:S01]  /*6b90*/  FMUL.FTZ R13, R14, R4.reuse ;  /* 0x000000040e0d7220 */ /* 0x080fe20000410000 */
[----:B------:R-:W-:Y:S01]  /*6ba0*/  FMUL.FTZ R15, R12, R4 ;  /* 0x000000040c0f7220 */ /* 0x000fe20000410000 */
[----:B------:R-:W-:-:S02]  /*6bb0*/  HADD2.F32 R10, -RZ, R6.H0_H0 ;  /* 0x20000006ff0a7230 */ /* 0x000fc40000004100 */
[-C--:B------:R-:W-:Y:S01]  /*6bc0*/  FMUL.FTZ R4, R25, R5.reuse ;  /* 0x0000000519047220 */ /* 0x080fe20000410000 */
[-C--:B------:R-:W-:Y:S01]  /*6bd0*/  FFMA.FTZ R13, R12, R8.reuse, -R13 ;  /* 0x000000080c0d7223 */ /* 0x080fe2000001080d */
[----:B------:R-:W-:Y:S01]  /*6be0*/  FFMA.FTZ R8, R14, R8, R15 ;  /* 0x000000080e087223 */ /* 0x000fe2000001000f */
[----:B------:R-:W-:Y:S02]  /*6bf0*/  HADD2.F32 R6, -RZ, R6.H1_H1 ;  /* 0x30000006ff067230 */ /* 0x000fe40000004100 */
[C---:B------:R-:W-:Y:S01]  /*6c00*/  FMUL.FTZ R12, R21.reuse, R5 ;  /* 0x00000005150c7220 */ /* 0x040fe20000410000 */
[--C-:B------:R-:W-:Y:S02]  /*6c10*/  HADD2.F32 R11, -RZ, R7.reuse.H0_H0 ;  /* 0x20000007ff0b7230 */ /* 0x100fe40000004100 */
[----:B------:R-:W-:Y:S01]  /*6c20*/  FFMA.FTZ R4, R21, R9, -R4 ;  /* 0x0000000915047223 */ /* 0x000fe20000010804 */
[----:B------:R-:W-:Y:S02]  /*6c30*/  HADD2.F32 R14, -RZ, R32.H1_H1 ;  /* 0x30000020ff0e7230 */ /* 0x000fe40000004100 */
[----:B------:R-:W-:Y:S01]  /*6c40*/  FMUL.FTZ R5, R20, R6 ;  /* 0x0000000614057220 */ /* 0x000fe20000410000 */
[----:B------:R-:W-:-:S02]  /*6c50*/  HADD2.F32 R7, -RZ, R7.H1_H1 ;  /* 0x30000007ff077230 */ /* 0x000fc40000004100 */
[----:B------:R-:W-:Y:S01]  /*6c60*/  FFMA.FTZ R9, R25, R9, R12 ;  /* 0x0000000919097223 */ /* 0x000fe2000001000c */
[----:B------:R-:W-:Y:S02]  /*6c70*/  HADD2.F32 R21, -RZ, R34.H1_H1 ;  /* 0x30000022ff157230 */ /* 0x000fe40000004100 */
[C---:B------:R-:W-:Y:S01]  /*6c80*/  FMUL.FTZ R15, R14.reuse, R6 ;  /* 0x000000060e0f7220 */ /* 0x040fe20000410000 */
[-C--:B------:R-:W-:Y:S01]  /*6c90*/  FFMA.FTZ R5, R14, R10.reuse, -R5 ;  /* 0x0000000a0e057223 */ /* 0x080fe20000010805 */
[----:B------:R-:W-:Y:S01]  /*6ca0*/  FMUL.FTZ R6, R27, R7 ;  /* 0x000000071b067220 */ /* 0x000fe20000410000 */
[----:B------:R-:W-:Y:S01]  /*6cb0*/  F2FP.F16.F32.PACK_AB R8, R8, R13 ;  /* 0x0000000d0808723e */ /* 0x000fe200000000ff */
[C---:B------:R-:W-:Y:S01]  /*6cc0*/  FMUL.FTZ R12, R21.reuse, R7 ;  /* 0x00000007150c7220 */ /* 0x040fe20000410000 */
[----:B------:R-:W-:Y:S01]  /*6cd0*/  FFMA.FTZ R10, R20, R10, R15 ;  /* 0x0000000a140a7223 */ /* 0x000fe2000001000f */
[-C--:B------:R-:W-:Y:S01]  /*6ce0*/  FFMA.FTZ R6, R21, R11.reuse, -R6 ;  /* 0x0000000b15067223 */ /* 0x080fe20000010806 */
[----:B------:R-:W-:Y:S01]  /*6cf0*/  F2FP.F16.F32.PACK_AB R9, R9, R4 ;  /* 0x000000040909723e */ /* 0x000fe200000000ff */
[----:B------:R-:W-:-:S02]  /*6d00*/  FFMA.FTZ R11, R27, R11, R12 ;  /* 0x0000000b1b0b7223 */ /* 0x000fc4000001000c */
[----:B------:R-:W-:-:S03]  /*6d10*/  F2FP.F16.F32.PACK_AB R10, R10, R5 ;  /* 0x000000050a0a723e */ /* 0x000fc600000000ff */
[----:B------:R-:W-:-:S05]  /*6d20*/  F2FP.F16.F32.PACK_AB R11, R11, R6 ;  /* 0x000000060b0b723e */ /* 0x000fca00000000ff */
[----:B------:R1:W-:Y:S02]  /*6d30*/  STS.128 [R3+0x1a400], R8 ;  /* 0x01a4000803007388 */ /* 0x0003e40000000c00 */
.L_x_514:
[----:B------:R-:W-:Y:S05]  /*6d40*/  BSYNC B1 ;  /* 0x0000000000017941 */ /* 0x000fea0003800000 */
.L_x_513:
[----:B------:R-:W-:Y:S05]  /*6d50*/  @P1 BRA `(.L_x_512) ;  /* 0x00000010001c1947 */ /* 0x000fea0003800000 */
[----:B------:R-:W1:Y:S01]  /*6d60*/  LDS.128 R4, [R0+0x2000] ;  /* 0x0020000000047984 */ /* 0x000e620000000c00 */
[----:B------:R-:W-:Y:S02]  /*6d70*/  HADD2.F32 R15, -RZ, R31.H0_H0 ;  /* 0x2000001fff0f7230 */ /* 0x000fe40000004100 */
[----:B------:R-:W-:Y:S02]  /*6d80*/  HADD2.F32 R13, -RZ, R33.H0_H0 ;  /* 0x20000021ff0d7230 */ /* 0x000fe40000004100 */
[----:B------:R-:W-:Y:S02]  /*6d90*/  HADD2.F32 R20, -RZ, R29.H0_H0 ;  /* 0x2000001dff147230 */ /* 0x000fe40000004100 */
[----:B------:R-:W-:Y:S02]  /*6da0*/  HADD2.F32 R14, -RZ, R35.H0_H0 ;  /* 0x20000023ff0e7230 */ /* 0x000fe40000004100 */
[----:B------:R-:W-:Y:S02]  /*6db0*/  HADD2.F32 R24, -RZ, R29.H1_H1 ;  /* 0x3000001dff187230 */ /* 0x000fe40000004100 */
[----:B-1----:R-:W-:-:S02]  /*6dc0*/  HADD2.F32 R3, -RZ, R4.H0_H0 ;  /* 0x20000004ff037230 */ /* 0x002fc40000004100 */
[----:B------:R-:W-:Y:S02]  /*6dd0*/  HADD2.F32 R4, -RZ, R4.H1_H1 ;  /* 0x30000004ff047230 */ /* 0x000fe40000004100 */
[--C-:B------:R-:W-:Y:S02]  /*6de0*/  HADD2.F32 R8, -RZ, R5.reuse.H0_H0 ;  /* 0x20000005ff087230 */ /* 0x100fe40000004100 */
[----:B------:R-:W-:Y:S02]  /*6df0*/  HADD2.F32 R5, -RZ, R5.H1_H1 ;  /* 0x30000005ff057230 */ /* 0x000fe40000004100 */
[-C--:B------:R-:W-:Y:S01]  /*6e00*/  FMUL.FTZ R12, R15, R4.reuse ;  /* 0x000000040f0c7220 */ /* 0x080fe20000410000 */
[C---:B------:R-:W-:Y:S01]  /*6e10*/  FMUL.FTZ R4, R13.reuse, R4 ;  /* 0x000000040d047220 */ /* 0x040fe20000410000 */
[----:B------:R-:W-:Y:S02]  /*6e20*/  HADD2.F32 R9, -RZ, R6.H0_H0 ;  /* 0x20000006ff097230 */ /* 0x000fe40000004100 */
[----:B------:R-:W-:Y:S01]  /*6e30*/  FMUL.FTZ R11, R20, R5 ;  /* 0x00000005140b7220 */ /* 0x000fe20000410000 */
[----:B------:R-:W-:Y:S01]  /*6e40*/  FFMA.FTZ R12, R13, R3, -R12 ;  /* 0x000000030d0c7223 */ /* 0x000fe2000001080c */
[----:B------:R-:W-:-:S02]  /*6e50*/  HADD2.F32 R10, -RZ, R7.H0_H0 ;  /* 0x20000007ff0a7230 */ /* 0x000fc40000004100 */
[----:B------:R-:W-:Y:S01]  /*6e60*/  FFMA.FTZ R3, R15, R3, R4 ;  /* 0x000000030f037223 */ /* 0x000fe20000010004 */
[----:B------:R-:W-:Y:S02]  /*6e70*/  HADD2.F32 R6, -RZ, R6.H1_H1 ;  /* 0x30000006ff067230 */ /* 0x000fe40000004100 */
[C---:B------:R-:W-:Y:S01]  /*6e80*/  FMUL.FTZ R5, R14.reuse, R5 ;  /* 0x000000050e057220 */ /* 0x040fe20000410000 */
[----:B------:R-:W-:Y:S02]  /*6e90*/  HADD2.F32 R7, -RZ, R7.H1_H1 ;  /* 0x30000007ff077230 */ /* 0x000fe40000004100 */
[-C--:B------:R-:W-:Y:S01]  /*6ea0*/  FFMA.FTZ R11, R14, R8.reuse, -R11 ;  /* 0x000000080e0b7223 */ /* 0x080fe2000001080b */
[----:B------:R-:W-:Y:S02]  /*6eb0*/  HADD2.F32 R15, -RZ, R31.H1_H1 ;  /* 0x3000001fff0f7230 */ /* 0x000fe40000004100 */
[----:B------:R-:W-:Y:S01]  /*6ec0*/  FFMA.FTZ R8, R20, R8, R5 ;  /* 0x0000000814087223 */ /* 0x000fe20000010005 */
[----:B------:R-:W-:-:S02]  /*6ed0*/  HADD2.F32 R13, -RZ, R33.H1_H1 ;  /* 0x30000021ff0d7230 */ /* 0x000fc40000004100 */
[-C--:B------:R-:W-:Y:S01]  /*6ee0*/  FMUL.FTZ R5, R24, R7.reuse ;  /* 0x0000000718057220 */ /* 0x080fe20000410000 */
[----:B------:R-:W-:Y:S02]  /*6ef0*/  HADD2.F32 R14, -RZ, R35.H1_H1 ;  /* 0x30000023ff0e7230 */ /* 0x000fe40000004100 */
[----:B------:R-:W-:Y:S01]  /*6f00*/  FMUL.FTZ R4, R15, R6 ;  /* 0x000000060f047220 */ /* 0x000fe20000410000 */
[----:B------:R-:W-:Y:S01]  /*6f10*/  F2FP.F16.F32.PACK_AB R12, R3, R12 ;  /* 0x0000000c030c723e */ /* 0x000fe200000000ff */
[C---:B------:R-:W-:Y:S01]  /*6f20*/  FMUL.FTZ R6, R13.reuse, R6 ;  /* 0x000000060d067220 */ /* 0x040fe20000410000 */
[C---:B------:R-:W-:Y:S01]  /*6f30*/  FMUL.FTZ R7, R14.reuse, R7 ;  /* 0x000000070e077220 */ /* 0x040fe20000410000 */
[-C--:B------:R-:W-:Y:S01]  /*6f40*/  FFMA.FTZ R4, R13, R9.reuse, -R4 ;  /* 0x000000090d047223 */ /* 0x080fe20000010804 */
[-C--:B------:R-:W-:Y:S01]  /*6f50*/  FFMA.FTZ R5, R14, R10.reuse, -R5 ;  /* 0x0000000a0e057223 */ /* 0x080fe20000010805 */
[----:B------:R-:W-:Y:S01]  /*6f60*/  FFMA.FTZ R9, R15, R9, R6 ;  /* 0x000000090f097223 */ /* 0x000fe20000010006 */
[----:B------:R-:W-:Y:S01]  /*6f70*/  FFMA.FTZ R10, R24, R10, R7 ;  /* 0x0000000a180a7223 */ /* 0x000fe20000010007 */
[----:B------:R-:W-:-:S03]  /*6f80*/  F2FP.F16.F32.PACK_AB R13, R8, R11 ;  /* 0x0000000b080d723e */ /* 0x000fc600000000ff */
[----:B------:R-:W-:Y:S02]  /*6f90*/  F2FP.F16.F32.PACK_AB R14, R9, R4 ;  /* 0x00000004090e723e */ /* 0x000fe400000000ff */
[----:B------:R-:W-:-:S05]  /*6fa0*/  F2FP.F16.F32.PACK_AB R15, R10, R5 ;  /* 0x000000050a0f723e */ /* 0x000fca00000000ff */
[----:B------:R3:W-:Y:S01]  /*6fb0*/  STS.128 [R0+0x2000], R12 ;  /* 0x0020000c00007388 */ /* 0x0007e20000000c00 */
[----:B------:R-:W-:Y:S05]  /*6fc0*/  BRA `(.L_x_512) ;  /* 0x0000000c00807947 */ /* 0x000fea0003800000 */
.L_x_499:
[----:B------:R-:W1:Y:S01]  /*6fd0*/  LDC R9, c[0x0][0x3d4] ;  /* 0x0000f500ff097b82 */ /* 0x000e620000000800 */
[----:B------:R-:W-:Y:S01]  /*6fe0*/  IMAD R30, R85, -0x80, R30 ;  /* 0xffffff80551e7824 */ /* 0x000fe200078e021e */
[----:B------:R-:W-:Y:S02]  /*6ff0*/  CS2R R34, SRZ ;  /* 0x0000000000227805 */ /* 0x000fe4000001ff00 */
[----:B------:R-:W-:Y:S02]  /*7000*/  CS2R R32, SRZ ;  /* 0x0000000000207805 */ /* 0x000fe4000001ff00 */
[----:B------:R-:W-:Y:S02]  /*7010*/  CS2R R6, SRZ ;  /* 0x0000000000067805 */ /* 0x000fe4000001ff00 */
[----:B------:R-:W-:Y:S02]  /*7020*/  CS2R R4, SRZ ;  /* 0x0000000000047805 */ /* 0x000fe4000001ff00 */
[----:B------:R-:W-:-:S02]  /*7030*/  VIMNMX R30, R30, 0x80, PT ;  /* 0x000000801e1e7848 */ /* 0x000fc40003fe0100 */
[----:B-1----:R-:W-:-:S04]  /*7040*/  ISETP.GE.AND P0, PT, R16, R9, PT ;  /* 0x000000091000720c */ /* 0x002fc80003f06270 */
[----:B------:R-:W-:-:S13]  /*7050*/  ISETP.GE.OR P1, PT, R19, R30, P0 ;  /* 0x0000001e1300720c */ /* 0x000fda0000726670 */
[----:B------:R1:W5:Y:S04]  /*7060*/  @!P1 LDG.E.128 R32, desc[UR40][R36.64] ;  /* 0x0000002824209981 */ /* 0x000368000c1e1d00 */
[----:B------:R1:W5:Y:S01]  /*7070*/  @!P1 LDG.E.128 R4, desc[UR40][R38.64] ;  /* 0x0000002826049981 */ /* 0x000362000c1e1d00 */
[----:B------:R-:W-:Y:S01]  /*7080*/  UMOV UR4, 0xffffffff ;  /* 0xffffffff00047882 */ /* 0x000fe20000000000 */
[----:B------:R-:W-:Y:S02]  /*7090*/  LEA.HI R0, R212, R212, RZ, 0x1 ;  /* 0x000000d4d4007211 */ /* 0x000fe400078f08ff */
[----:B------:R-:W-:Y:S05]  /*70a0*/  BRA.DIV UR4, `(.L_x_515) ;  /* 0x000000e204c47947 */ /* 0x000fea000b800000 */
.L_x_685:
[----:B------:R-:W-:Y:S01]  /*70b0*/  UMOV UR4, 0xffffffff ;  /* 0xffffffff00047882 */ /* 0x000fe20000000000 */
[----:B------:R-:W-:Y:S02]  /*70c0*/  LOP3.LUT R3, R0, 0xfffffffe, RZ, 0xc0, !PT ;  /* 0xfffffffe00037812 */ /* 0x000fe400078ec0ff */
[----:B------:R-:W-:Y:S05]  /*70d0*/  BRA.DIV UR4, `(.L_x_516) ;  /* 0x000000e204e07947 */ /* 0x000fea000b800000 */
.L_x_688:
[----:B------:R-:W-:Y:S01]  /*70e0*/  UMOV UR4, 0xffffffff ;  /* 0xffffffff00047882 */ /* 0x000fe20000000000 */
[----:B------:R-:W-:Y:S02]  /*70f0*/  IMAD.IADD R3, R212, 0x1, -R3 ;  /* 0x00000001d4037824 */ /* 0x000fe400078e0a03 */
[----:B------:R-:W-:Y:S05]  /*7100*/  BRA.DIV UR4, `(.L_x_517) ;  /* 0x000000e204fc7947 */ /* 0x000fea000b800000 */
.L_x_691:
[----:B------:R-:W-:Y:S01]  /*7110*/  UMOV UR4, 0xffffffff ;  /* 0xffffffff00047882 */ /* 0x000fe20000000000 */
[----:B------:R-:W-:Y:S02]  /*7120*/  SHF.L.U32 R3, R3, 0x1f, RZ ;  /* 0x0000001f03037819 */ /* 0x000fe400000006ff */
[----:B------:R-:W-:Y:S05]  /*7130*/  BRA.DIV UR4, `(.L_x_518) ;  /* 0x000000e604187947 */ /* 0x000fea000b800000 */
.L_x_694:
[----:B------:R-:W2:Y:S01]  /*7140*/  SYNCS.PHASECHK.TRANS64.TRYWAIT P1, [R18+URZ+0x22800], R3 ;  /* 0x02280003120075a7 */ /* 0x000ea2000802017f */
[----:B-----5:R-:W-:Y:S01]  /*7150*/  IMAD.MOV.U32 R0, RZ, RZ, R35 ;  /* 0x000000ffff007224 */ /* 0x020fe200078e0023 */
[----:B------:R-:W-:Y:S01]  /*7160*/  MOV R40, R34 ;  /* 0x0000002200287202 */ /* 0x000fe20000000f00 */
[----:B------:R-:W-:Y:S01]  /*7170*/  IMAD.MOV.U32 R41, RZ, RZ, R32 ;  /* 0x000000ffff297224 */ /* 0x000fe200078e0020 */
[----:B------:R-:W-:Y:S01]  /*7180*/  SHF.R.U64 R44, R4, 0x10, R5 ;  /* 0x00000010042c7819 */ /* 0x000fe20000001205 */
[----:B------:R-:W-:Y:S01]  /*7190*/  IMAD.MOV.U32 R8, RZ, RZ, R33 ;  /* 0x000000ffff087224 */ /* 0x000fe200078e0021 */
[----:B------:R-:W-:Y:S01]  /*71a0*/  PRMT R40, R40, 0x5410, R0 ;  /* 0x0000541028287816 */ /* 0x000fe20000000000 */
[----:B-1----:R-:W-:Y:S01]  /*71b0*/  IMAD.MOV.U32 R39, RZ, RZ, R4 ;  /* 0x000000ffff277224 */ /* 0x002fe200078e0004 */
[----:B------:R-:W-:Y:S01]  /*71c0*/  SHF.R.U32.HI R4, RZ, 0x10, R5 ;  /* 0x00000010ff047819 */ /* 0x000fe20000011605 */
[----:B------:R-:W-:Y:S01]  /*71d0*/  IMAD.MOV.U32 R0, RZ, RZ, R7 ;  /* 0x000000ffff007224 */ /* 0x000fe200078e0007 */
[----:B------:R-:W-:Y:S01]  /*71e0*/  PRMT R41, R41, 0x5410, R8 ;  /* 0x0000541029297816 */ /* 0x000fe20000000008 */
[----:B------:R-:W-:Y:S01]  /*71f0*/  IMAD.MOV.U32 R8, RZ, RZ, R5 ;  /* 0x000000ffff087224 */ /* 0x000fe200078e0005 */
[----:B------:R-:W-:Y:S01]  /*7200*/  MOV R38, R6 ;  /* 0x0000000600267202 */ /* 0x000fe20000000f00 */
[----:B------:R-:W-:Y:S01]  /*7210*/  BSSY B1, `(.L_x_519) ;  /* 0x0000011000017945 */ /* 0x000fe20003800000 */
[----:B------:R-:W-:-:S02]  /*7220*/  SHF.R.U64 R42, R32, 0x10, R33 ;  /* 0x00000010202a7819 */ /* 0x000fc40000001221 */
[----:B------:R-:W-:Y:S02]  /*7230*/  SHF.R.U32.HI R10, RZ, 0x10, R33 ;  /* 0x00000010ff0a7819 */ /* 0x000fe40000011621 */
[--C-:B------:R-:W-:Y:S02]  /*7240*/  SHF.R.U64 R43, R34, 0x10, R35.reuse ;  /* 0x00000010222b7819 */ /* 0x100fe40000001223 */
[----:B------:R-:W-:Y:S02]  /*7250*/  SHF.R.U32.HI R11, RZ, 0x10, R35 ;  /* 0x00000010ff0b7819 */ /* 0x000fe40000011623 */
[--C-:B------:R-:W-:Y:S02]  /*7260*/  SHF.R.U64 R45, R6, 0x10, R7.reuse ;  /* 0x00000010062d7819 */ /* 0x100fe40000001207 */
[----:B------:R-:W-:Y:S02]  /*7270*/  SHF.R.U32.HI R5, RZ, 0x10, R7 ;  /* 0x00000010ff057819 */ /* 0x000fe40000011607 */
[----:B------:R-:W-:-:S02]  /*7280*/  ISETP.GE.OR P2, PT, R19, R30, P0 ;  /* 0x0000001e1300720c */ /* 0x000fc40000746670 */
[----:B------:R-:W-:Y:S01]  /*7290*/  PRMT R38, R38, 0x5410, R0 ;  /* 0x0000541026267816 */ /* 0x000fe20000000000 */
[----:B------:R-:W-:Y:S01]  /*72a0*/  IMAD.IADD R0, R16, 0x1, R9 ;  /* 0x0000000110007824 */ /* 0x000fe200078e0209 */
[----:B------:R-:W-:Y:S02]  /*72b0*/  ISETP.GE.OR P0, PT, R211, R30, P0 ;  /* 0x0000001ed300720c */ /* 0x000fe40000706670 */
[----:B------:R-:W-:Y:S02]  /*72c0*/  PRMT R42, R42, 0x5410, R10 ;  /* 0x000054102a2a7816 */ /* 0x000fe4000000000a */
[----:B------:R-:W-:Y:S02]  /*72d0*/  PRMT R43, R43, 0x5410, R11 ;  /* 0x000054102b2b7816 */ /* 0x000fe4000000000b */
[----:B------:R-:W-:Y:S02]  /*72e0*/  PRMT R39, R39, 0x5410, R8 ;  /* 0x0000541027277816 */ /* 0x000fe40000000008 */
[----:B------:R-:W-:-:S02]  /*72f0*/  PRMT R44, R44, 0x5410, R4 ;  /* 0x000054102c2c7816 */ /* 0x000fc40000000004 */
[----:B------:R-:W-:Y:S01]  /*7300*/  PRMT R45, R45, 0x5410, R5 ;  /* 0x000054102d2d7816 */ /* 0x000fe20000000005 */
[----:B--2---:R-:W-:Y:S06]  /*7310*/  @!P1 BRA `(.L_x_520) ;  /* 0x000000e000c89947 */ /* 0x004fec0003800000 */
.L_x_695:
[----:B------:R-:W-:Y:S05]  /*7320*/  BSYNC B1 ;  /* 0x0000000000017941 */ /* 0x000fea0003800000 */
.L_x_519:
[----:B------:R-:W-:Y:S01]  /*7330*/  BSSY B1, `(.L_x_521) ;  /* 0x0000059000017945 */ /* 0x000fe20003800000 */
[----:B-1----:R-:W-:-:S03]  /*7340*/  LOP3.LUT R3, R0, 0x38, RZ, 0xc0, !PT ;  /* 0x0000003800037812 */ /* 0x002fc600078ec0ff */
[----:B------:R-:W-:Y:S05]  /*7350*/  @P2 BRA `(.L_x_522) ;  /* 0x0000000400582947 */ /* 0x000fea0003800000 */
[----:B------:R-:W-:Y:S02]  /*7360*/  IMAD.SHL.U32 R0, R218, 0x40, RZ ;  /* 0x00000040da007824 */ /* 0x000fe400078e00ff */
[----:B------:R-:W-:Y:S02]  /*7370*/  HADD2.F32 R26, -RZ, R39.H0_H0 ;  /* 0x20000027ff1a7230 */ /* 0x000fe40000004100 */
[----:B------:R-:W-:Y:S01]  /*7380*/  HADD2.F32 R25, -RZ, R41.H0_H0 ;  /* 0x20000029ff197230 */ /* 0x000fe20000004100 */
[----:B------:R-:W-:Y:S01]  /*7390*/  LOP3.LUT R4, R0, 0x1c0, RZ, 0xc0, !PT ;  /* 0x000001c000047812 */ /* 0x000fe200078ec0ff */
[----:B------:R-:W-:-:S03]  /*73a0*/  HADD2.F32 R27, -RZ, R44.H0_H0 ;  /* 0x2000002cff1b7230 */ /* 0x000fc60000004100 */
[----:B------:R-:W-:Y:S02]  /*73b0*/  LOP3.LUT R0, R4, 0x38, R16, 0xf8, !PT ;  /* 0x0000003804007812 */ /* 0x000fe400078ef810 */
[----:B------:R-:W-:-:S04]  /*73c0*/  SHF.R.U32.HI R7, RZ, 0x3, R4 ;  /* 0x00000003ff077819 */ /* 0x000fc80000011604 */
[----:B------:R-:W-:-:S04]  /*73d0*/  LOP3.LUT R0, R0, R7, RZ, 0x3c, !PT ;  /* 0x0000000700007212 */ /* 0x000fc800078e3cff */
[----:B------:R-:W-:Y:S02]  /*73e0*/  LEA R5, R205, R0, 0x9 ;  /* 0x00000000cd057211 */ /* 0x000fe400078e48ff */
[----:B------:R-:W-:-:S03]  /*73f0*/  LOP3.LUT R0, R7, R3, R4, 0x1e, !PT ;  /* 0x0000000307007212 */ /* 0x000fc600078e1e04 */
[----:B------:R-:W-:Y:S02]  /*7400*/  IMAD R36, R5, 0x2, R18 ;  /* 0x0000000205247824 */ /* 0x000fe400078e0212 */
[----:B------:R-:W-:-:S03]  /*7410*/  IMAD R5, R205, 0x200, R0 ;  /* 0x00000200cd057824 */ /* 0x000fc600078e0200 */
[----:B------:R-:W1:Y:S01]  /*7420*/  LDS.128 R8, [R36+0x18400] ;  /* 0x0184000024087984 */ /* 0x000e620000000c00 */
[----:B------:R-:W-:-:S05]  /*7430*/  IMAD R37, R5, 0x2, R18 ;  /* 0x0000000205257824 */ /* 0x000fca00078e0212 */
[----:B------:R-:W2:Y:S01]  /*7440*/  LDS.128 R4, [R37+0x18400] ;  /* 0x0184000025047984 */ /* 0x000ea20000000c00 */
[--C-:B-1----:R-:W-:Y:S02]  /*7450*/  HADD2.F32 R0, -RZ, R8.reuse.H0_H0 ;  /* 0x20000008ff007230 */ /* 0x102fe40000004100 */
[----:B------:R-:W-:Y:S02]  /*7460*/  HADD2.F32 R8, -RZ, R8.H1_H1 ;  /* 0x30000008ff087230 */ /* 0x000fe40000004100 */
[----:B------:R-:W-:Y:S02]  /*7470*/  HADD2.F32 R12, -RZ, R9.H0_H0 ;  /* 0x20000009ff0c7230 */ /* 0x000fe40000004100 */
[--C-:B--2---:R-:W-:Y:S02]  /*7480*/  HADD2.F32 R15, -RZ, R4.reuse.H0_H0 ;  /* 0x20000004ff0f7230 */ /* 0x104fe40000004100 */
[----:B------:R-:W-:Y:S02]  /*7490*/  HADD2.F32 R4, -RZ, R4.H1_H1 ;  /* 0x30000004ff047230 */ /* 0x000fe40000004100 */
[----:B------:R-:W-:-:S02]  /*74a0*/  HADD2.F32 R20, -RZ, R5.H0_H0 ;  /* 0x20000005ff147230 */ /* 0x000fc40000004100 */
[CC--:B------:R-:W-:Y:S01]  /*74b0*/  FMUL.FTZ R29, R15.reuse, R26.reuse ;  /* 0x0000001a0f1d7220 */ /* 0x0c0fe20000410000 */
[----:B------:R-:W-:Y:S01]  /*74c0*/  FMUL.FTZ R31, R15, R25 ;  /* 0x000000190f1f7220 */ /* 0x000fe20000410000 */
[----:B------:R-:W-:Y:S02]  /*74d0*/  HADD2.F32 R15, -RZ, R42.H0_H0 ;  /* 0x2000002aff0f7230 */ /* 0x000fe40000004100 */
[----:B------:R-:W-:Y:S01]  /*74e0*/  FMUL.FTZ R33, R4, R27 ;  /* 0x0000001b04217220 */ /* 0x000fe20000410000 */
[C---:B------:R-:W-:Y:S01]  /*74f0*/  FFMA.FTZ R30, R0.reuse, R25, -R29 ;  /* 0x00000019001e7223 */ /* 0x040fe2000001081d */
[----:B------:R-:W-:Y:S02]  /*7500*/  HADD2.F32 R29, -RZ, R39.H1_H1 ;  /* 0x30000027ff1d7230 */ /* 0x000fe40000004100 */
[----:B------:R-:W-:Y:S01]  /*7510*/  FFMA.FTZ R31, R0, R26, R31 ;  /* 0x0000001a001f7223 */ /* 0x000fe2000001001f */
[----:B------:R-:W-:Y:S02]  /*7520*/  HADD2.F32 R25, -RZ, R41.H1_H1 ;  /* 0x30000029ff197230 */ /* 0x000fe40000004100 */
[-C--:B------:R-:W-:Y:S01]  /*7530*/  FMUL.FTZ R35, R4, R15.reuse ;  /* 0x0000000f04237220 */ /* 0x080fe20000410000 */
[----:B------:R-:W-:Y:S01]  /*7540*/  FFMA.FTZ R33, R8, R15, -R33 ;  /* 0x0000000f08217223 */ /* 0x000fe20000010821 */
[----:B------:R-:W-:Y:S01]  /*7550*/  FMUL.FTZ R15, R20, R29 ;  /* 0x0000001d140f7220 */ /* 0x000fe20000410000 */
[----:B------:R-:W-:-:S02]  /*7560*/  HADD2.F32 R5, -RZ, R5.H1_H1 ;  /* 0x30000005ff057230 */ /* 0x000fc40000004100 */
[-C--:B------:R-:W-:Y:S01]  /*7570*/  FMUL.FTZ R4, R20, R25.reuse ;  /* 0x0000001914047220 */ /* 0x080fe20000410000 */
[----:B------:R-:W-:Y:S02]  /*7580*/  HADD2.F32 R26, -RZ, R44.H1_H1 ;  /* 0x3000002cff1a7230 */ /* 0x000fe40000004100 */
[----:B------:R-:W-:Y:S01]  /*7590*/  FFMA.FTZ R25, R12, R25, -R15 ;  /* 0x000000190c197223 */ /* 0x000fe2000001080f */
[----:B------:R-:W-:Y:S02]  /*75a0*/  HADD2.F32 R0, -RZ, R42.H1_H1 ;  /* 0x3000002aff007230 */ /* 0x000fe40000004100 */
[----:B------:R-:W-:Y:S01]  /*75b0*/  FFMA.FTZ R20, R8, R27, R35 ;  /* 0x0000001b08147223 */ /* 0x000fe20000010023 */
[----:B------:R-:W-:Y:S02]  /*75c0*/  HADD2.F32 R9, -RZ, R9.H1_H1 ;  /* 0x30000009ff097230 */ /* 0x000fe40000004100 */
[----:B------:R-:W-:Y:S01]  /*75d0*/  FFMA.FTZ R12, R12, R29, R4 ;  /* 0x0000001d0c0c7223 */ /* 0x000fe20000010004 */
[----:B------:R-:W-:-:S02]  /*75e0*/  HADD2.F32 R21, -RZ, R6.H0_H0 ;  /* 0x20000006ff157230 */ /* 0x000fc40000004100 */
[C---:B------:R-:W-:Y:S01]  /*75f0*/  FMUL.FTZ R32, R5.reuse, R26 ;  /* 0x0000001a05207220 */ /* 0x040fe20000410000 */
[----:B------:R-:W-:Y:S02]  /*7600*/  HADD2.F32 R4, -RZ, R40.H0_H0 ;  /* 0x20000028ff047230 */ /* 0x000fe40000004100 */
[-C--:B------:R-:W-:Y:S01]  /*7610*/  FMUL.FTZ R34, R5, R0.reuse ;  /* 0x0000000005227220 */ /* 0x080fe20000410000 */
[----:B------:R-:W-:Y:S02]  /*7620*/  HADD2.F32 R8, -RZ, R38.H0_H0 ;  /* 0x20000026ff087230 */ /* 0x000fe40000004100 */
[----:B------:R-:W-:Y:S01]  /*7630*/  FFMA.FTZ R32, R9, R0, -R32 ;  /* 0x0000000009207223 */ /* 0x000fe20000010820 */
[----:B------:R-:W-:Y:S02]  /*7640*/  HADD2.F32 R6, -RZ, R6.H1_H1 ;  /* 0x30000006ff067230 */ /* 0x000fe40000004100 */
[----:B------:R-:W-:Y:S01]  /*7650*/  FMUL.FTZ R27, R21, R4 ;  /* 0x00000004151b7220 */ /* 0x000fe20000410000 */
[----:B------:R-:W-:-:S02]  /*7660*/  HADD2.F32 R15, -RZ, R45.H0_H0 ;  /* 0x2000002dff0f7230 */ /* 0x000fc40000004100 */
[----:B------:R-:W-:Y:S01]  /*7670*/  FMUL.FTZ R0, R21, R8 ;  /* 0x0000000815007220 */ /* 0x000fe20000410000 */
[--C-:B------:R-:W-:Y:S02]  /*7680*/  HADD2.F32 R13, -RZ, R10.reuse.H0_H0 ;  /* 0x2000000aff0d7230 */ /* 0x100fe40000004100 */
[----:B------:R-:W-:Y:S01]  /*7690*/  FFMA.FTZ R21, R9, R26, R34 ;  /* 0x0000001a09157223 */ /* 0x000fe20000010022 */
[----:B------:R-:W-:Y:S02]  /*76a0*/  HADD2.F32 R10, -RZ, R10.H1_H1 ;  /* 0x3000000aff0a7230 */ /* 0x000fe40000004100 */
[----:B------:R-:W-:Y:S01]  /*76b0*/  FMUL.FTZ R9, R6, R15 ;  /* 0x0000000f06097220 */ /* 0x000fe20000410000 */
[----:B------:R-:W-:Y:S02]  /*76c0*/  HADD2.F32 R5, -RZ, R43.H0_H0 ;  /* 0x2000002bff057230 */ /* 0x000fe40000004100 */
[C---:B------:R-:W-:Y:S01]  /*76d0*/  FFMA.FTZ R26, R13.reuse, R4, -R0 ;  /* 0x000000040d1a7223 */ /* 0x040fe20000010800 */
[----:B------:R-:W-:Y:S01]  /*76e0*/  FFMA.FTZ R27, R13, R8, R27 ;  /* 0x000000080d1b7223 */ /* 0x000fe2000001001b */
[--C-:B------:R-:W-:Y:S01]  /*76f0*/  HADD2.F32 R24, -RZ, R7.reuse.H0_H0 ;  /* 0x20000007ff187230 */ /* 0x100fe20000004100 */
[----:B------:R-:W-:Y:S01]  /*7700*/  F2FP.F16.F32.PACK_AB R8, R20, R31 ;  /* 0x0000001f1408723e */ /* 0x000fe200000000ff */
[----:B------:R-:W-:Y:S01]  /*7710*/  FFMA.FTZ R13, R10, R5, -R9 ;  /* 0x000000050a0d7223 */ /* 0x000fe20000010809 */
[----:B------:R-:W-:-:S02]  /*7720*/  HADD2.F32 R7, -RZ, R7.H1_H1 ;  /* 0x30000007ff077230 */ /* 0x000fc40000004100 */
[----:B------:R-:W-:Y:S01]  /*7730*/  FMUL.FTZ R29, R6, R5 ;  /* 0x00000005061d7220 */ /* 0x000fe20000410000 */
[----:B------:R-:W-:Y:S02]  /*7740*/  HADD2.F32 R9, -RZ, R38.H1_H1 ;  /* 0x30000026ff097230 */ /* 0x000fe40000004100 */
[----:B------:R-:W-:Y:S02]  /*7750*/  HADD2.F32 R4, -RZ, R45.H1_H1 ;  /* 0x3000002dff047230 */ /* 0x000fe40000004100 */
[----:B------:R-:W-:Y:S01]  /*7760*/  FFMA.FTZ R10, R10, R15, R29 ;  /* 0x0000000f0a0a7223 */ /* 0x000fe2000001001d */
[----:B------:R-:W-:Y:S02]  /*7770*/  HADD2.F32 R5, -RZ, R40.H1_H1 ;  /* 0x30000028ff057230 */ /* 0x000fe40000004100 */
[----:B------:R-:W-:Y:S01]  /*7780*/  FMUL.FTZ R15, R24, R9 ;  /* 0x00000009180f7220 */ /* 0x000fe20000410000 */
[----:B------:R-:W-:Y:S02]  /*7790*/  HADD2.F32 R0, -RZ, R43.H1_H1 ;  /* 0x3000002bff007230 */ /* 0x000fe40000004100 */
[----:B------:R-:W-:Y:S01]  /*77a0*/  FMUL.FTZ R6, R7, R4 ;  /* 0x0000000407067220 */ /* 0x000fe20000410000 */
[----:B------:R-:W-:-:S02]  /*77b0*/  HADD2.F32 R14, -RZ, R11.H0_H0 ;  /* 0x2000000bff0e7230 */ /* 0x000fc40000004100 */
[----:B------:R-:W-:Y:S01]  /*77c0*/  FMUL.FTZ R24, R24, R5 ;  /* 0x0000000518187220 */ /* 0x000fe20000410000 */
[----:B------:R-:W-:Y:S02]  /*77d0*/  HADD2.F32 R11, -RZ, R11.H1_H1 ;  /* 0x3000000bff0b7230 */ /* 0x000fe40000004100 */
[-C--:B------:R-:W-:Y:S01]  /*77e0*/  FMUL.FTZ R29, R7, R0.reuse ;  /* 0x00000000071d7220 */ /* 0x080fe20000410000 */
[----:B------:R-:W-:Y:S01]  /*77f0*/  F2FP.F16.F32.PACK_AB R10, R10, R27 ;  /* 0x0000001b0a0a723e */ /* 0x000fe200000000ff */
[C---:B------:R-:W-:Y:S01]  /*7800*/  FFMA.FTZ R7, R14.reuse, R5, -R15 ;  /* 0x000000050e077223 */ /* 0x040fe2000001080f */
[----:B------:R-:W-:Y:S01]  /*7810*/  FFMA.FTZ R24, R14, R9, R24 ;  /* 0x000000090e187223 */ /* 0x000fe20000010018 */
[C---:B------:R-:W-:Y:S01]  /*7820*/  FFMA.FTZ R0, R11.reuse, R0, -R6 ;  /* 0x000000000b007223 */ /* 0x040fe20000010806 */
[----:B------:R-:W-:Y:S01]  /*7830*/  FFMA.FTZ R11, R11, R4, R29 ;  /* 0x000000040b0b7223 */ /* 0x000fe2000001001d */
[----:B------:R-:W-:Y:S02]  /*7840*/  F2FP.F16.F32.PACK_AB R4, R33, R30 ;  /* 0x0000001e2104723e */ /* 0x000fe400000000ff */
[----:B------:R-:W-:-:S02]  /*7850*/  F2FP.F16.F32.PACK_AB R5, R32, R25 ;  /* 0x000000192005723e */ /* 0x000fc400000000ff */
[----:B------:R-:W-:Y:S02]  /*7860*/  F2FP.F16.F32.PACK_AB R6, R13, R26 ;  /* 0x0000001a0d06723e */ /* 0x000fe400000000ff */
[----:B------:R-:W-:Y:S02]  /*7870*/  F2FP.F16.F32.PACK_AB R7, R0, R7 ;  /* 0x000000070007723e */ /* 0x000fe400000000ff */
[----:B------:R-:W-:Y:S02]  /*7880*/  F2FP.F16.F32.PACK_AB R9, R21, R12 ;  /* 0x0000000c1509723e */ /* 0x000fe400000000ff */
[----:B------:R-:W-:Y:S01]  /*7890*/  F2FP.F16.F32.PACK_AB R11, R11, R24 ;  /* 0x000000180b0b723e */ /* 0x000fe200000000ff */
[----:B------:R1:W-:Y:S04]  /*78a0*/  STS.128 [R36+0x18400], R4 ;  /* 0x0184000424007388 */ /* 0x0003e80000000c00 */
[----:B------:R1:W-:Y:S02]  /*78b0*/  STS.128 [R37+0x18400], R8 ;  /* 0x0184000825007388 */ /* 0x0003e40000000c00 */
.L_x_522:
[----:B------:R-:W-:Y:S05]  /*78c0*/  BSYNC B1 ;  /* 0x0000000000017941 */ /* 0x000fea0003800000 */
.L_x_521:
[----:B------:R-:W-:Y:S05]  /*78d0*/  @P0 BRA `(.L_x_512) ;  /* 0x00000004003c0947 */ /* 0x000fea0003800000 */
[----:B------:R-:W-:Y:S01]  /*78e0*/  LOP3.LUT R3, R234, R3, R204, 0x1e, !PT ;  /* 0x00000003ea037212 */ /* 0x000fe200078e1ecc */
[----:B-1----:R-:W1:Y:S01]  /*78f0*/  LDS.128 R8, [R229+0x18400] ;  /* 0x01840000e5087984 */ /* 0x002e620000000c00 */
[----:B------:R-:W-:Y:S02]  /*7900*/  HADD2.F32 R30, -RZ, R39.H0_H0 ;  /* 0x20000027ff1e7230 */ /* 0x000fe40000004100 */
[----:B------:R-:W-:Y:S01]  /*7910*/  IADD3 R3, R206, R3, RZ ;  /* 0x00000003ce037210 */ /* 0x000fe20007ffe0ff */
[----:B------:R-:W-:Y:S02]  /*7920*/  HADD2.F32 R26, -RZ, R41.H0_H0 ;  /* 0x20000029ff1a7230 */ /* 0x000fe40000004100 */
[----:B------:R-:W-:Y:S02]  /*7930*/  HADD2.F32 R32, -RZ, R44.H0_H0 ;  /* 0x2000002cff207230 */ /* 0x000fe40000004100 */
[----:B------:R-:W-:Y:S02]  /*7940*/  IMAD R3, R3, 0x2, R18 ;  /* 0x0000000203037824 */ /* 0x000fe400078e0212 */
[----:B------:R-:W-:-:S02]  /*7950*/  HADD2.F32 R34, -RZ, R39.H1_H1 ;  /* 0x30000027ff227230 */ /* 0x000fc40000004100 */
[----:B------:R-:W-:Y:S01]  /*7960*/  HADD2.F32 R35, -RZ, R44.H1_H1 ;  /* 0x3000002cff237230 */ /* 0x000fe20000004100 */
[----:B------:R-:W2:Y:S01]  /*7970*/  LDS.128 R4, [R3+0x18400] ;  /* 0x0184000003047984 */ /* 0x000ea20000000c00 */
[----:B------:R-:W-:Y:S02]  /*7980*/  HADD2.F32 R37, -RZ, R38.H0_H0 ;  /* 0x20000026ff257230 */ /* 0x000fe40000004100 */
[----:B------:R-:W-:Y:S02]  /*7990*/  HADD2.F32 R33, -RZ, R40.H0_H0 ;  /* 0x20000028ff217230 */ /* 0x000fe40000004100 */
[--C-:B-1----:R-:W-:Y:S02]  /*79a0*/  HADD2.F32 R0, -RZ, R8.reuse.H0_H0 ;  /* 0x20000008ff007230 */ /* 0x102fe40000004100 */
[----:B------:R-:W-:Y:S02]  /*79b0*/  HADD2.F32 R8, -RZ, R8.H1_H1 ;  /* 0x30000008ff087230 */ /* 0x000fe40000004100 */
[----:B------:R-:W-:-:S02]  /*79c0*/  HADD2.F32 R12, -RZ, R9.H0_H0 ;  /* 0x20000009ff0c7230 */ /* 0x000fc40000004100 */
[----:B------:R-:W-:Y:S02]  /*79d0*/  HADD2.F32 R9, -RZ, R9.H1_H1 ;  /* 0x30000009ff097230 */ /* 0x000fe40000004100 */
[--C-:B------:R-:W-:Y:S02]  /*79e0*/  HADD2.F32 R13, -RZ, R10.reuse.H0_H0 ;  /* 0x2000000aff0d7230 */ /* 0x100fe40000004100 */
[----:B------:R-:W-:Y:S02]  /*79f0*/  HADD2.F32 R10, -RZ, R10.H1_H1 ;  /* 0x3000000aff0a7230 */ /* 0x000fe40000004100 */
[----:B------:R-:W-:Y:S02]  /*7a00*/  HADD2.F32 R14, -RZ, R11.H0_H0 ;  /* 0x2000000bff0e7230 */ /* 0x000fe40000004100 */
[--C-:B--2---:R-:W-:Y:S02]  /*7a10*/  HADD2.F32 R15, -RZ, R4.reuse.H0_H0 ;  /* 0x20000004ff0f7230 */ /* 0x104fe40000004100 */
[----:B------:R-:W-:-:S02]  /*7a20*/  HADD2.F32 R4, -RZ, R4.H1_H1 ;  /* 0x30000004ff047230 */ /* 0x000fc40000004100 */
[--C-:B------:R-:W-:Y:S02]  /*7a30*/  HADD2.F32 R20, -RZ, R5.reuse.H0_H0 ;  /* 0x20000005ff147230 */ /* 0x100fe40000004100 */
[-C--:B------:R-:W-:Y:S01]  /*7a40*/  FMUL.FTZ R25, R30, R15.reuse ;  /* 0x0000000f1e197220 */ /* 0x080fe20000410000 */
[----:B------:R-:W-:Y:S01]  /*7a50*/  FMUL.FTZ R15, R26, R15 ;  /* 0x0000000f1a0f7220 */ /* 0x000fe20000410000 */
[----:B------:R-:W-:Y:S01]  /*7a60*/  FMUL.FTZ R27, R32, R4 ;  /* 0x00000004201b7220 */ /* 0x000fe20000410000 */
[----:B------:R-:W-:Y:S02]  /*7a70*/  HADD2.F32 R5, -RZ, R5.H1_H1 ;  /* 0x30000005ff057230 */ /* 0x000fe40000004100 */
[-C--:B------:R-:W-:Y:S01]  /*7a80*/  FFMA.FTZ R25, R26, R0.reuse, -R25 ;  /* 0x000000001a197223 */ /* 0x080fe20000010819 */
[----:B------:R-:W-:Y:S02]  /*7a90*/  HADD2.F32 R26, -RZ, R42.H0_H0 ;  /* 0x2000002aff1a7230 */ /* 0x000fe40000004100 */
[----:B------:R-:W-:Y:S01]  /*7aa0*/  FFMA.FTZ R15, R30, R0, R15 ;  /* 0x000000001e0f7223 */ /* 0x000fe2000001000f */
[----:B------:R-:W-:-:S02]  /*7ab0*/  HADD2.F32 R30, -RZ, R41.H1_H1 ;  /* 0x30000029ff1e7230 */ /* 0x000fc40000004100 */
[----:B------:R-:W-:Y:S02]  /*7ac0*/  HADD2.F32 R21, -RZ, R6.H0_H0 ;  /* 0x20000006ff157230 */ /* 0x000fe40000004100 */
[C---:B------:R-:W-:Y:S01]  /*7ad0*/  FMUL.FTZ R29, R26.reuse, R4 ;  /* 0x000000041a1d7220 */ /* 0x040fe20000410000 */
[----:B------:R-:W-:Y:S01]  /*7ae0*/  FFMA.FTZ R0, R26, R8, -R27 ;  /* 0x000000081a007223 */ /* 0x000fe2000001081b */
[-C--:B------:R-:W-:Y:S01]  /*7af0*/  FMUL.FTZ R27, R34, R20.reuse ;  /* 0x00000014221b7220 */ /* 0x080fe20000410000 */
[----:B------:R-:W-:Y:S01]  /*7b00*/  FMUL.FTZ R31, R30, R20 ;  /* 0x000000141e1f7220 */ /* 0x000fe20000410000 */
[----:B------:R-:W-:Y:S01]  /*7b10*/  FFMA.FTZ R8, R32, R8, R29 ;  /* 0x0000000820087223 */ /* 0x000fe2000001001d */
[----:B------:R-:W-:Y:S02]  /*7b20*/  HADD2.F32 R29, -RZ, R42.H1_H1 ;  /* 0x3000002aff1d7230 */ /* 0x000fe40000004100 */
[----:B------:R-:W-:Y:S01]  /*7b30*/  FFMA.FTZ R27, R30, R12, -R27 ;  /* 0x0000000c1e1b7223 */ /* 0x000fe2000001081b */
[----:B------:R-:W-:-:S02]  /*7b40*/  HADD2.F32 R6, -RZ, R6.H1_H1 ;  /* 0x30000006ff067230 */ /* 0x000fc40000004100 */
[----:B------:R-:W-:Y:S01]  /*7b50*/  FFMA.FTZ R31, R34, R12, R31 ;  /* 0x0000000c221f7223 */ /* 0x000fe2000001001f */
[----:B------:R-:W-:Y:S02]  /*7b60*/  HADD2.F32 R32, -RZ, R45.H0_H0 ;  /* 0x2000002dff207230 */ /* 0x000fe40000004100 */
[-C--:B------:R-:W-:Y:S01]  /*7b70*/  FMUL.FTZ R4, R35, R5.reuse ;  /* 0x0000000523047220 */ /* 0x080fe20000410000 */
[----:B------:R-:W-:Y:S01]  /*7b80*/  FMUL.FTZ R12, R29, R5 ;  /* 0x000000051d0c7220 */ /* 0x000fe20000410000 */
[----:B------:R-:W-:Y:S02]  /*7b90*/  HADD2.F32 R30, -RZ, R43.H0_H0 ;  /* 0x2000002bff1e7230 */ /* 0x000fe40000004100 */
[----:B------:R-:W-:Y:S01]  /*7ba0*/  FMUL.FTZ R20, R37, R21 ;  /* 0x0000001525147220 */ /* 0x000fe20000410000 */
[----:B------:R-:W-:Y:S01]  /*7bb0*/  FMUL.FTZ R5, R32, R6 ;  /* 0x0000000620057220 */ /* 0x000fe20000410000 */
[--C-:B------:R-:W-:Y:S02]  /*7bc0*/  HADD2.F32 R24, -RZ, R7.reuse.H0_H0 ;  /* 0x20000007ff187230 */ /* 0x100fe40000004100 */
[----:B------:R-:W-:Y:S01]  /*7bd0*/  FFMA.FTZ R4, R29, R9, -R4 ;  /* 0x000000091d047223 */ /* 0x000fe20000010804 */
[----:B------:R-:W-:Y:S01]  /*7be0*/  FMUL.FTZ R26, R33, R21 ;  /* 0x00000015211a7220 */ /* 0x000fe20000410000 */
[----:B------:R-:W-:Y:S01]  /*7bf0*/  FFMA.FTZ R12, R35, R9, R12 ;  /* 0x00000009230c7223 */ /* 0x000fe2000001000c */
[----:B------:R-:W-:Y:S01]  /*7c00*/  FFMA.FTZ R20, R33, R13, -R20 ;  /* 0x0000000d21147223 */ /* 0x000fe20000010814 */
[----:B------:R-:W-:-:S02]  /*7c10*/  HADD2.F32 R7, -RZ, R7.H1_H1 ;  /* 0x30000007ff077230 */ /* 0x000fc40000004100 */
[C---:B------:R-:W-:Y:S01]  /*7c20*/  FMUL.FTZ R9, R30.reuse, R6 ;  /* 0x000000061e097220 */ /* 0x040fe20000410000 */
[-C--:B------:R-:W-:Y:S01]  /*7c30*/  FFMA.FTZ R5, R30, R10.reuse, -R5 ;  /* 0x0000000a1e057223 */ /* 0x080fe20000010805 */
[----:B------:R-:W-:Y:S02]  /*7c40*/  HADD2.F32 R34, -RZ, R38.H1_H1 ;  /* 0x30000026ff227230 */ /* 0x000fe40000004100 */
[----:B------:R-:W-:Y:S01]  /*7c50*/  FFMA.FTZ R26, R37, R13, R26 ;  /* 0x0000000d251a7223 */ /* 0x000fe2000001001a */
[----:B------:R-:W-:Y:S02]  /*7c60*/  HADD2.F32 R33, -RZ, R45.H1_H1 ;  /* 0x3000002dff217230 */ /* 0x000fe40000004100 */
[----:B------:R-:W-:Y:S01]  /*7c70*/  FFMA.FTZ R9, R32, R10, R9 ;  /* 0x0000000a20097223 */ /* 0x000fe20000010009 */
[----:B------:R-:W-:Y:S02]  /*7c80*/  HADD2.F32 R30, -RZ, R40.H1_H1 ;  /* 0x30000028ff1e7230 */ /* 0x000fe40000004100 */
[----:B------:R-:W-:Y:S01]  /*7c90*/  FMUL.FTZ R13, R34, R24 ;  /* 0x00000018220d7220 */ /* 0x000fe20000410000 */
[----:B------:R-:W-:-:S02]  /*7ca0*/  HADD2.F32 R29, -RZ, R43.H1_H1 ;  /* 0x3000002bff1d7230 */ /* 0x000fc40000004100 */
[-C--:B------:R-:W-:Y:S01]  /*7cb0*/  FMUL.FTZ R6, R33, R7.reuse ;  /* 0x0000000721067220 */ /* 0x080fe20000410000 */
[----:B------:R-:W-:Y:S02]  /*7cc0*/  HADD2.F32 R11, -RZ, R11.H1_H1 ;  /* 0x3000000bff0b7230 */ /* 0x000fe40000004100 */
[C---:B------:R-:W-:Y:S01]  /*7cd0*/  FMUL.FTZ R21, R30.reuse, R24 ;  /* 0x000000181e157220 */ /* 0x040fe20000410000 */
[-C--:B------:R-:W-:Y:S01]  /*7ce0*/  FFMA.FTZ R13, R30, R14.reuse, -R13 ;  /* 0x0000000e1e0d7223 */ /* 0x080fe2000001080d */
[C---:B------:R-:W-:Y:S01]  /*7cf0*/  FMUL.FTZ R10, R29.reuse, R7 ;  /* 0x000000071d0a7220 */ /* 0x040fe20000410000 */
[----:B------:R-:W-:Y:S01]  /*7d00*/  F2FP.F16.F32.PACK_AB R32, R0, R25 ;  /* 0x000000190020723e */ /* 0x000fe200000000ff */
[-C--:B------:R-:W-:Y:S01]  /*7d10*/  FFMA.FTZ R6, R29, R11.reuse, -R6 ;  /* 0x0000000b1d067223 */ /* 0x080fe20000010806 */
[----:B------:R-:W-:Y:S01]  /*7d20*/  FFMA.FTZ R21, R34, R14, R21 ;  /* 0x0000000e22157223 */ /* 0x000fe20000010015 */
[----:B------:R-:W-:Y:S01]  /*7d30*/  FFMA.FTZ R10, R33, R11, R10 ;  /* 0x0000000b210a7223 */ /* 0x000fe2000001000a */
[----:B------:R-:W-:-:S02]  /*7d40*/  F2FP.F16.F32.PACK_AB R33, R4, R27 ;  /* 0x0000001b0421723e */ /* 0x000fc400000000ff */
[----:B------:R-:W-:Y:S02]  /*7d50*/  F2FP.F16.F32.PACK_AB R34, R5, R20 ;  /* 0x000000140522723e */ /* 0x000fe400000000ff */
[----:B------:R-:W-:Y:S02]  /*7d60*/  F2FP.F16.F32.PACK_AB R35, R6, R13 ;  /* 0x0000000d0623723e */ /* 0x000fe400000000ff */
[----:B------:R-:W-:Y:S02]  /*7d70*/  F2FP.F16.F32.PACK_AB R24, R8, R15 ;  /* 0x0000000f0818723e */ /* 0x000fe400000000ff */
[----:B------:R-:W-:Y:S01]  /*7d80*/  F2FP.F16.F32.PACK_AB R25, R12, R31 ;  /* 0x0000001f0c19723e */ /* 0x000fe200000000ff */
[----:B------:R4:W-:Y:S01]  /*7d90*/  STS.128 [R229+0x18400], R32 ;  /* 0x01840020e5007388 */ /* 0x0009e20000000c00 */
[----:B------:R-:W-:Y:S02]  /*7da0*/  F2FP.F16.F32.PACK_AB R26, R9, R26 ;  /* 0x0000001a091a723e */ /* 0x000fe400000000ff */
[----:B------:R-:W-:-:S05]  /*7db0*/  F2FP.F16.F32.PACK_AB R27, R10, R21 ;  /* 0x000000150a1b723e */ /* 0x000fca00000000ff */
[----:B------:R4:W-:Y:S02]  /*7dc0*/  STS.128 [R3+0x18400], R24 ;  /* 0x0184001803007388 */ /* 0x0009e40000000c00 */
.L_x_512:
[----:B------:R-:W-:Y:S05]  /*7dd0*/  BSYNC B0 ;  /* 0x0000000000007941 */ /* 0x000fea0003800000 */
.L_x_498:
[----:B------:R-:W-:Y:S01]  /*7de0*/  @!PT LDS RZ, [RZ] ;  /* 0x00000000fffff984 */ /* 0x000fe20000000800 */
[----:B------:R-:W-:Y:S01]  /*7df0*/  @!PT LDS RZ, [RZ] ;  /* 0x00000000fffff984 */ /* 0x000fe20000000800 */
[----:B------:R-:W-:Y:S01]  /*7e00*/  @!PT LDS RZ, [RZ] ;  /* 0x00000000fffff984 */ /* 0x000fe20000000800 */
[----:B------:R-:W-:Y:S01]  /*7e10*/  @!PT LDS RZ, [RZ] ;  /* 0x00000000fffff984 */ /* 0x000fe20000000800 */
[----:B------:R5:W-:Y:S06]  /*7e20*/  MEMBAR.ALL.CTA ;  /* 0x0000000000007992 */ /* 0x000bec0000008000 */
[----:B-----5:R-:W5:Y:S01]  /*7e30*/  FENCE.VIEW.ASYNC.S ;  /* 0x00000000000073c6 */ /* 0x020f620000000000 */
[----:B------:R-:W-:Y:S05]  /*7e40*/  WARPSYNC.ALL ;  /* 0x0000000000007948 */ /* 0x000fea0003800000 */
[----:B-----5:R-:W-:Y:S06]  /*7e50*/  BAR.SYNC.DEFER_BLOCKING 0xd, 0x100 ;  /* 0x0344000000007b1d */ /* 0x020fec0000010000 */
.L_x_495:
[----:B--23--:R-:W2:Y:S01]  /*7e60*/  S2R R0, SR_TID.X ;  /* 0x0000000000007919 */ /* 0x00cea20000002100 */
[----:B------:R-:W-:Y:S05]  /*7e70*/  WARPSYNC.ALL ;  /* 0x0000000000007948 */ /* 0x000fea0003800000 */
[----:B--2---:R-:W-:-:S05]  /*7e80*/  SHF.R.U32.HI R0, RZ, 0x7, R0 ;  /* 0x00000007ff007819 */ /* 0x004fca0000011600 */
[----:B------:R-:W-:Y:S02]  /*7e90*/  VIADD R12, R0, 0x8 ;  /* 0x00000008000c7836 */ /* 0x000fe40000000000 */
[----:B------:R-:W-:-:S03]  /*7ea0*/  IMAD.U32 R0, RZ, RZ, UR44 ;  /* 0x0000002cff007e24 */ /* 0x000fc6000f8e00ff */
[----:B------:R2:W-:Y:S02]  /*7eb0*/  BAR.SYNC.DEFER_BLOCKING R12, 0x100 ;  /* 0x0004000c0000751d */ /* 0x0005e40000010000 */
[----:B------:R-:W-:-:S13]  /*7ec0*/  ISETP.NE.AND P0, PT, R0, 0x3, PT ;  /* 0x000000030000780c */ /* 0x000fda0003f05270 */
[----:B--2---:R-:W-:Y:S05]  /*7ed0*/  @!P0 BRA `(.L_x_523) ;  /* 0x0000000000048947 */ /* 0x004fea0003800000 */
[----:B------:R-:W-:Y:S01]  /*7ee0*/  BPT.TRAP 0x1 ;  /* 0x000000040000795c */ /* 0x000fe20000300000 */
.L_x_523:
[----:B-1--4-:R-:W-:Y:S02]  /*7ef0*/  LEA R3, R22, R18, 0x3 ;  /* 0x0000001216037211 */ /* 0x012fe400078e18ff */
[----:B------:R-:W-:-:S04]  /*7f00*/  SHF.L.U32 R72, R200, 0x1f, RZ ;  /* 0x0000001fc8487819 */ /* 0x000fc800000006ff */
[----:B------:R1:W2:Y:S01]  /*7f10*/  SYNCS.PHASECHK.TRANS64.TRYWAIT P1, [R3+URZ+0x22830], R72 ;  /* 0x02283048030075a7 */ /* 0x0002a2000802017f */
[----:B------:R-:W-:Y:S05]  /*7f20*/  @!P0 BRA `(.L_x_524) ;  /* 0x0000000000048947 */ /* 0x000fea0003800000 */
[----:B------:R-:W-:Y:S01]  /*7f30*/  BPT.TRAP 0x1 ;  /* 0x000000040000795c */ /* 0x000fe20000300000 */
.L_x_524:
[----:B------:R-:W-:Y:S01]  /*7f40*/  VIADD R0, R18, 0x1c400 ;  /* 0x0001c40012007836 */ /* 0x000fe20000000000 */
[----:B------:R-:W-:Y:S01]  /*7f50*/  LOP3.LUT R4, R28, 0x10000, RZ, 0xfc, !PT ;  /* 0x000100001c047812 */ /* 0x000fe200078efcff */
[----:B------:R-:W-:-:S03]  /*7f60*/  IMAD.MOV.U32 R5, RZ, RZ, 0x40000040 ;  /* 0x40000040ff057424 */ /* 0x000fc600078e00ff */
[----:B------:R-:W-:-:S04]  /*7f70*/  SHF.R.U32.HI R0, RZ, 0x4, R0 ;  /* 0x00000004ff007819 */ /* 0x000fc80000011600 */
[----:B------:R-:W-:-:S04]  /*7f80*/  LOP3.LUT R0, R0, 0x3fff, RZ, 0xc0, !PT ;  /* 0x00003fff00007812 */ /* 0x000fc800078ec0ff */
[----:B------:R-:W-:Y:S01]  /*7f90*/  LOP3.LUT R0, R0, 0x10000, RZ, 0xfc, !PT ;  /* 0x0001000000007812 */ /* 0x000fe200078efcff */
[----:B--2---:R-:W-:Y:S06]  /*7fa0*/  @P1 BRA `(.L_x_525) ;  /* 0x0000000000081947 */ /* 0x004fec0003800000 */
[----:B------:R-:W2:Y:S02]  /*7fb0*/  SYNCS.PHASECHK.TRANS64.TRYWAIT P1, [R3+URZ+0x22830], R72 ;  /* 0x02283048030075a7 */ /* 0x000ea4000802017f */
[----:B--2---:R-:W-:Y:S05]  /*7fc0*/  @!P1 BRA `(.L_x_526) ;  /* 0x000000d400b09947 */ /* 0x004fea0003800000 */
.L_x_525:
[----:B------:R-:W-:Y:S01]  /*7fd0*/  IMAD R14, R22, 0x300, R0 ;  /* 0x00000300160e7824 */ /* 0x000fe200078e0200 */
[----:B------:R-:W-:Y:S05]  /*7fe0*/  WARPSYNC.ALL ;  /* 0x0000000000007948 */ /* 0x000fea0003800000 */
[----:B------:R-:W-:Y:S01]  /*7ff0*/  IMAD.MOV.U32 R15, RZ, RZ, 0x40000040 ;  /* 0x40000040ff0f7424 */ /* 0x000fe200078e00ff */
[----:B------:R-:W-:Y:S01]  /*8000*/  R2UR UR4, R4 ;  /* 0x00000000040472ca */ /* 0x000fe200000e0000 */
[----:B-----5:R-:W-:Y:S01]  /*8010*/  WARPGROUP.ARRIVE ;  /* 0x00000000000079c5 */ /* 0x020fe20000000000 */
[----:B------:R-:W-:Y:S01]  /*8020*/  R2UR UR5, R5 ;  /* 0x00000000050572ca */ /* 0x000fe200000e0000 */
[C---:B------:R-:W-:Y:S01]  /*8030*/  VIADD R6, R14.reuse, 0x2 ;  /* 0x000000020e067836 */ /* 0x040fe20000000000 */
[----:B------:R-:W-:Y:S01]  /*8040*/  R2UR UR6, R14 ;  /* 0x000000000e0672ca */ /* 0x000fe200000e0000 */
[----:B------:R-:W-:Y:S01]  /*8050*/  IMAD.MOV.U32 R11, RZ, RZ, 0x40000040 ;  /* 0x40000040ff0b7424 */ /* 0x000fe200078e00ff */
[----:B------:R-:W-:Y:S01]  /*8060*/  R2UR UR7, R15 ;  /* 0x000000000f0772ca */ /* 0x000fe200000e0000 */
[----:B------:R-:W-:Y:S01]  /*8070*/  IMAD.MOV.U32 R7, RZ, RZ, 0x40000040 ;  /* 0x40000040ff077424 */ /* 0x000fe200078e00ff */
[C---:B------:R-:W-:Y:S01]  /*8080*/  IADD3 R10, R4.reuse, 0x2, RZ ;  /* 0x00000002040a7810 */ /* 0x040fe20007ffe0ff */
[----:B------:R-:W-:Y:S01]  /*8090*/  IMAD.MOV.U32 R9, RZ, RZ, 0x40000040 ;  /* 0x40000040ff097424 */ /* 0x000fe200078e00ff */
[----:B------:R-:W-:Y:S01]  /*80a0*/  IADD3 R8, R4, 0x4, RZ ;  /* 0x0000000404087810 */ /* 0x000fe20007ffe0ff */
[----:B------:R-:W-:Y:S01]  /*80b0*/  IMAD.MOV.U32 R15, RZ, RZ, 0x40000040 ;  /* 0x40000040ff0f7424 */ /* 0x000fe200078e00ff */
[----:B------:R-:W3:Y:S07]  /*80c0*/  S2R R73, SR_TID.X ;  /* 0x0000000000497919 */ /* 0x000eee0000002100 */
[----:B------:R-:W-:Y:S01]  /*80d0*/  HGMMA.64x96x16.F32 R24, gdesc[UR4], RZ, !UPT, gsb0 ;  /* 0x01600000041879f0 */ /* 0x000fe2000c0008ff */
[----:B------:R-:W-:-:S02]  /*80e0*/  R2UR UR4, R10 ;  /* 0x000000000a0472ca */ /* 0x000fc400000e0000 */
[----:B------:R-:W-:Y:S02]  /*80f0*/  R2UR UR5, R11 ;  /* 0x000000000b0572ca */ /* 0x000fe400000e0000 */
[----:B------:R-:W-:Y:S01]  /*8100*/  R2UR UR6, R6 ;  /* 0x00000000060672ca */ /* 0x000fe200000e0000 */
[C---:B------:R-:W-:Y:S01]  /*8110*/  VIADD R6, R14.reuse, 0x4 ;  /* 0x000000040e067836 */ /* 0x040fe20000000000 */
[----:B------:R-:W-:Y:S01]  /*8120*/  R2UR UR7, R7 ;  /* 0x00000000070772ca */ /* 0x000fe200000e0000 */
[----:B------:R-:W-:Y:S02]  /*8130*/  IMAD.MOV.U32 R7, RZ, RZ, 0x40000040 ;  /* 0x40000040ff077424 */ /* 0x000fe400078e00ff */
[----:B------:R-:W-:Y:S01]  /*8140*/  VIADD R14, R14, 0x6 ;  /* 0x000000060e0e7836 */ /* 0x000fe20000000000 */
[----:B---3--:R-:W-:Y:S01]  /*8150*/  LOP3.LUT R73, R73, 0x7f, RZ, 0xc0, !PT ;  /* 0x0000007f49497812 */ /* 0x008fe200078ec0ff */
[----:B------:R-:W-:Y:S02]  /*8160*/  WARPGROUP.DEPBAR.LE gsb0, 0x0 ;  /* 0x00008000000079c5 */ /* 0x000fe40000010000 */
[----:B------:R-:W-:-:S06]  /*8170*/  WARPGROUP.ARRIVE ;  /* 0x00000000000079c5 */ /* 0x000fcc0000000000 */
[----:B------:R-:W-:Y:S01]  /*8180*/  HGMMA.64x96x16.F32 R24, gdesc[UR4], R24, gsb0 ;  /* 0x01600000041879f0 */ /* 0x000fe20008000818 */
[----:B------:R-:W-:Y:S02]  /*8190*/  R2UR UR4, R8 ;  /* 0x00000000080472ca */ /* 0x000fe400000e0000 */
[----:B------:R-:W-:Y:S02]  /*81a0*/  R2UR UR5, R9 ;  /* 0x00000000090572ca */ /* 0x000fe400000e0000 */
[----:B------:R-:W-:Y:S02]  /*81b0*/  R2UR UR6, R6 ;  /* 0x00000000060672ca */ /* 0x000fe400000e0000 */
[----:B------:R-:W-:Y:S01]  /*81c0*/  R2UR UR7, R7 ;  /* 0x00000000070772ca */ /* 0x000fe200000e0000 */
[----:B------:R-:W-:Y:S01]  /*81d0*/  IMAD.MOV.U32 R7, RZ, RZ, 0x40000040 ;  /* 0x40000040ff077424 */ /* 0x000fe200078e00ff */
[----:B------:R-:W-:Y:S01]  /*81e0*/  IADD3 R6, R4, 0x6, RZ ;  /* 0x0000000604067810 */ /* 0x000fe20007ffe0ff */
[----:B------:R-:W-:-:S02]  /*81f0*/  WARPGROUP.DEPBAR.LE gsb0, 0x0 ;  /* 0x00008000000079c5 */ /* 0x000fc40000010000 */
[----:B------:R-:W-:-:S08]  /*8200*/  WARPGROUP.ARRIVE ;  /* 0x00000000000079c5 */ /* 0x000fd00000000000 */
[----:B------:R-:W-:Y:S01]  /*8210*/  HGMMA.64x96x16.F32 R24, gdesc[UR4], R24, gsb0 ;  /* 0x01600000041879f0 */ /* 0x000fe20008000818 */
[----:B------:R-:W-:Y:S02]  /*8220*/  R2UR UR4, R6 ;  /* 0x00000000060472ca */ /* 0x000fe400000e0000 */
[----:B------:R-:W-:Y:S02]  /*8230*/  R2UR UR5, R7 ;  /* 0x00000000070572ca */ /* 0x000fe400000e0000 */
[----:B------:R-:W-:Y:S02]  /*8240*/  R2UR UR6, R14 ;  /* 0x000000000e0672ca */ /* 0x000fe400000e0000 */
[----:B------:R-:W-:Y:S01]  /*8250*/  R2UR UR7, R15 ;  /* 0x000000000f0772ca */ /* 0x000fe200000e0000 */
[----:B------:R-:W-:-:S05]  /*8260*/  IMAD R15, R177, -0x60, R176 ;  /* 0xffffffa0b10f7824 */ /* 0x000fca00078e02b0 */
[----:B------:R-:W-:-:S05]  /*8270*/  IADD3 R20, R15, 0x60, RZ ;  /* 0x000000600f147810 */ /* 0x000fca0007ffe0ff */
[----:B------:R-:W-:-:S05]  /*8280*/  IMAD R20, R231, -0x2, R20 ;  /* 0xfffffffee7147824 */ /* 0x000fca00078e0214 */
[C---:B------:R-:W-:Y:S02]  /*8290*/  ISETP.GT.AND P2, PT, R20.reuse, RZ, PT ;  /* 0x000000ff1400720c */ /* 0x040fe40003f44270 */
[C---:B------:R-:W-:Y:S02]  /*82a0*/  ISETP.GT.AND P3, PT, R20.reuse, 0x1, PT ;  /* 0x000000011400780c */ /* 0x040fe40003f64270 */
[C---:B------:R-:W-:Y:S02]  /*82b0*/  ISETP.GT.AND P4, PT, R20.reuse, 0x8, PT ;  /* 0x000000081400780c */ /* 0x040fe40003f84270 */
[C---:B------:R-:W-:Y:S02]  /*82c0*/  ISETP.GT.AND P5, PT, R20.reuse, 0x9, PT ;  /* 0x000000091400780c */ /* 0x040fe40003fa4270 */
[----:B------:R-:W-:Y:S01]  /*82d0*/  ISETP.GT.AND P1, PT, R20, 0x10, PT ;  /* 0x000000101400780c */ /* 0x000fe20003f24270 */
[----:B------:R-:W-:Y:S02]  /*82e0*/  WARPGROUP.DEPBAR.LE gsb0, 0x0 ;  /* 0x00008000000079c5 */ /* 0x000fe40000010000 */
[----:B------:R-:W-:-:S06]  /*82f0*/  WARPGROUP.ARRIVE ;  /* 0x00000000000079c5 */ /* 0x000fcc0000000000 */
[----:B------:R-:W-:Y:S01]  /*8300*/  HGMMA.64x96x16.F32 R24, gdesc[UR4], R24, gsb0 ;  /* 0x01600000041879f0 */ /* 0x000fe20008000818 */
[----:B------:R-:W-:Y:S01]  /*8310*/  ULDC UR4, c[0x0][0x9d8] ;  /* 0x0002760000047ab9 */ /* 0x000fe20000000800 */
[----:B------:R-:W-:Y:S02]  /*8320*/  ULDC UR5, c[0x0][0x988] ;  /* 0x0002620000057ab9 */ /* 0x000fe40000000800 */
[----:B------:R-:W-:Y:S01]  /*8330*/  IMAD.U32 R21, RZ, RZ, UR5 ;  /* 0x00000005ff157e24 */ /* 0x000fe2000f8e00ff */
        /* <DEDUP_REMOVED lines=40> */
[----:B0-----:R-:W-:Y:S01]  /*85c0*/  FSEL R76, R28, -INF , P4 ;  /* 0xff8000001c4c7808 */ /* 0x001fe20002000000 */
[----:B------:R-:W-:Y:S01]  /*85d0*/  FMUL.FTZ R57, R57, UR4 ;  /* 0x0000000439397c20 */ /* 0x000fe20008410000 */
[----:B------:R-:W-:Y:S01]  /*85e0*/  FMUL.FTZ R54, R54, UR4 ;  /* 0x0000000436367c20 */ /* 0x000fe20008410000 */
[----:B------:R-:W-:Y:S01]  /*85f0*/  FMUL.FTZ R60, R60, UR4 ;  /* 0x000000043c3c7c20 */ /* 0x000fe20008410000 */
[----:B------:R-:W-:Y:S01]  /*8600*/  FMNMX.FTZ R15, R76, R15, !PT ;  /* 0x0000000f4c0f7209 */ /* 0x000fe20007810000 */
[----:B------:R-:W-:Y:S01]  /*8610*/  FMUL.FTZ R55, R55, UR4 ;  /* 0x0000000437377c20 */ /* 0x000fe20008410000 */
[----:B------:R-:W-:Y:S01]  /*8620*/  FMUL.FTZ R61, R61, UR4 ;  /* 0x000000043d3d7c20 */ /* 0x000fe20008410000 */
[----:B------:R-:W0:Y:S01]  /*8630*/  MUFU.TANH R32, R32 ;  /* 0x0000002000207308 */ /* 0x000e220000002400 */
        /* <DEDUP_REMOVED lines=10> */
[----:B------:R-:W-:Y:S01]  /*86e0*/  ISETP.GT.AND P2, PT, R20, 0x11, PT ;  /* 0x000000111400780c */ /* 0x000fe20003f44270 */
[----:B------:R-:W-:Y:S01]  /*86f0*/  FMUL.FTZ R69, R69, UR4 ;  /* 0x0000000445457c20 */ /* 0x000fe20008410000 */
[----:B------:R-:W-:Y:S01]  /*8700*/  FMUL.FTZ R63, R63, UR4 ;  /* 0x000000043f3f7c20 */ /* 0x000fe20008410000 */
[----:B------:R-:W-:Y:S01]  /*8710*/  FMUL.FTZ R66, R66, UR4 ;  /* 0x0000000442427c20 */ /* 0x000fe20008410000 */
[----:B------:R-:W-:Y:S01]  /*8720*/  FMUL.FTZ R67, R67, UR4 ;  /* 0x0000000443437c20 */ /* 0x000fe20008410000 */
[----:B------:R-:W4:Y:S01]  /*8730*/  MUFU.TANH R33, R33 ;  /* 0x0000002100217308 */ /* 0x000f220000002400 */
[----:B0-----:R-:W-:Y:S01]  /*8740*/  FSEL R80, R32, -INF , P1 ;  /* 0xff80000020507808 */ /* 0x001fe20000800000 */
[----:B------:R-:W-:Y:S01]  /*8750*/  FMUL.FTZ R70, R70, UR4 ;  /* 0x0000000446467c20 */ /* 0x000fe20008410000 */
[----:B------:R-:W-:-:S02]  /*8760*/  FMUL.FTZ R71, R71, UR4 ;  /* 0x0000000447477c20 */ /* 0x000fc40008410000 */
[----:B------:R-:W-:-:S03]  /*8770*/  FMNMX.FTZ R15, R80, R15, !PT ;  /* 0x0000000f500f7209 */ /* 0x000fc60007810000 */
[----:B------:R-:W0:Y:S01]  /*8780*/  MUFU.TANH R30, R30 ;  /* 0x0000001e001e7308 */ /* 0x000e220000002400 */
[----:B---3--:R-:W-:Y:S02]  /*8790*/  FSEL R13, R13, -INF , P3 ;  /* 0xff8000000d0d7808 */ /* 0x008fe40001800000 */
[----:B------:R-:W-:-:S05]  /*87a0*/  ISETP.GT.AND P3, PT, R20, 0x18, PT ;  /* 0x000000181400780c */ /* 0x000fca0003f64270 */
[----:B------:R-:W3:Y:S01]  /*87b0*/  MUFU.TANH R36, R36 ;  /* 0x0000002400247308 */ /* 0x000ee20000002400 */
[----:B----4-:R-:W-:-:S04]  /*87c0*/  FSEL R82, R33, -INF , P2 ;  /* 0xff80000021527808 */ /* 0x010fc80001000000 */
[----:B------:R-:W-:-:S03]  /*87d0*/  FMNMX.FTZ R15, R82, R15, !PT ;  /* 0x0000000f520f7209 */ /* 0x000fc60007810000 */
[----:B------:R-:W4:Y:S01]  /*87e0*/  MUFU.TANH R31, R31 ;  /* 0x0000001f001f7308 */ /* 0x000f220000002400 */
[----:B0-----:R-:W-:Y:S02]  /*87f0*/  FSEL R24, R30, -INF , P4 ;  /* 0xff8000001e187808 */ /* 0x001fe40002000000 */
[----:B------:R-:W-:-:S05]  /*8800*/  ISETP.GT.AND P4, PT, R20, 0x19, PT ;  /* 0x000000191400780c */ /* 0x000fca0003f84270 */
[----:B------:R-:W0:Y:S01]  /*8810*/  MUFU.TANH R37, R37 ;  /* 0x0000002500257308 */ /* 0x000e220000002400 */
[----:B---3--:R-:W-:-:S04]  /*8820*/  FSEL R84, R36, -INF , P3 ;  /* 0xff80000024547808 */ /* 0x008fc80001800000 */
[----:B------:R-:W-:-:S03]  /*8830*/  FMNMX.FTZ R15, R84, R15, !PT ;  /* 0x0000000f540f7209 */ /* 0x000fc60007810000 */
[----:B------:R-:W3:Y:S01]  /*8840*/  MUFU.TANH R34, R34 ;  /* 0x0000002200227308 */ /* 0x000ee20000002400 */
[----:B----4-:R-:W-:Y:S02]  /*8850*/  FSEL R26, R31, -INF , P5 ;  /* 0xff8000001f1a7808 */ /* 0x010fe40002800000 */
[----:B------:R-:W-:-:S05]  /*8860*/  ISETP.GT.AND P5, PT, R20, 0x20, PT ;  /* 0x000000201400780c */ /* 0x000fca0003fa4270 */
[----:B------:R-:W4:Y:S01]  /*8870*/  MUFU.TANH R40, R40 ;  /* 0x0000002800287308 */ /* 0x000f220000002400 */
[----:B0-----:R-:W-:-:S04]  /*8880*/  FSEL R86, R37, -INF , P4 ;  /* 0xff80000025567808 */ /* 0x001fc80002000000 */
        /* <DEDUP_REMOVED lines=92> */
[----:B---3--:R-:W-:-:S04]  /*8e50*/  FSEL R112, R69, -INF , P5 ;  /* 0xff80000045707808 */ /* 0x008fc80002800000 */
[----:B------:R-:W-:-:S03]  /*8e60*/  FMNMX.FTZ R15, R112, R15, !PT ;  /* 0x0000000f700f7209 */ /* 0x000fc60007810000 */
[----:B------:R-:W3:Y:S01]  /*8e70*/  MUFU.TANH R67, R67 ;  /* 0x0000004300437308 */ /* 0x000ee20000002400 */
[----:B----4-:R-:W-:Y:S01]  /*8e80*/  FSEL R58, R63, -INF , P1 ;  /* 0xff8000003f3a7808 */ /* 0x010fe20000800000 */
[----:B------:R-:W4:Y:S06]  /*8e90*/  SHFL.BFLY PT, R20, R15, 0x2, 0x1f ;  /* 0x0c401f000f147f89 */ /* 0x000f2c00000e0000 */
[----:B------:R-:W1:Y:S01]  /*8ea0*/  MUFU.TANH R70, R70 ;  /* 0x0000004600467308 */ /* 0x000e620000002400 */
[----:B0-----:R-:W-:-:S07]  /*8eb0*/  FSEL R66, R66, -INF , P2 ;  /* 0xff80000042427808 */ /* 0x001fce0001000000 */
[----:B------:R-:W0:Y:S01]  /*8ec0*/  MUFU.TANH R71, R71 ;  /* 0x0000004700477308 */ /* 0x000e220000002400 */
[----:B---3--:R-:W-:Y:S02]  /*8ed0*/  FSEL R62, R67, -INF , P3 ;  /* 0xff800000433e7808 */ /* 0x008fe40001800000 */
[----:B-1----:R-:W-:Y:S02]  /*8ee0*/  FSEL R70, R70, -INF , P4 ;  /* 0xff80000046467808 */ /* 0x002fe40002000000 */
[----:B----4-:R-:W-:Y:S02]  /*8ef0*/  FMNMX.FTZ R27, R15, R20, !PT ;  /* 0x000000140f1b7209 */ /* 0x010fe40007810000 */
[----:B------:R-:W-:-:S03]  /*8f00*/  FMNMX.FTZ R15, R14, R13, !PT ;  /* 0x0000000d0e0f7209 */ /* 0x000fc60007810000 */
[----:B------:R-:W1:Y:S01]  /*8f10*/  SHFL.BFLY PT, R20, R27, 0x1, 0x1f ;  /* 0x0c201f001b147f89 */ /* 0x000e6200000e0000 */
[----:B------:R-:W-:-:S04]  /*8f20*/  FMNMX.FTZ R15, R24, R15, !PT ;  /* 0x0000000f180f7209 */ /* 0x000fc80007810000 */
[----:B------:R-:W-:-:S04]  /*8f30*/  FMNMX.FTZ R15, R26, R15, !PT ;  /* 0x0000000f1a0f7209 */ /* 0x000fc80007810000 */
[----:B------:R-:W-:Y:S02]  /*8f40*/  FMNMX.FTZ R15, R28, R15, !PT ;  /* 0x0000000f1c0f7209 */ /* 0x000fe40007810000 */
[----:B-1----:R-:W-:-:S04]  /*8f50*/  FMNMX.FTZ R20, R27, R20, !PT ;  /* 0x000000141b147209 */ /* 0x002fc80007810000 */
[C---:B------:R-:W-:Y:S01]  /*8f60*/  FSETP.NEU.FTZ.AND P6, PT, R20.reuse, -INF , PT ;  /* 0xff8000001400780b */ /* 0x040fe20003fdd000 */
[----:B------:R-:W-:-:S05]  /*8f70*/  FMUL.FTZ R29, R20, R21 ;  /* 0x00000015141d7220 */ /* 0x000fca0000410000 */
[----:B------:R-:W-:-:S05]  /*8f80*/  FSEL R31, R29, RZ, P6 ;  /* 0x000000ff1d1f7208 */ /* 0x000fca0003000000 */
[--C-:B------:R-:W-:Y:S01]  /*8f90*/  FFMA.FTZ R29, R25, R21, -R31.reuse ;  /* 0x00000015191d7223 */ /* 0x100fe2000001081f */
[----:B------:R-:W-:Y:S01]  /*8fa0*/  FMNMX.FTZ R25, R30, R15, !PT ;  /* 0x0000000f1e197209 */ /* 0x000fe20007810000 */
[--C-:B------:R-:W-:Y:S01]  /*8fb0*/  FFMA.FTZ R152, R74, R21, -R31.reuse ;  /* 0x000000154a987223 */ /* 0x100fe2000001081f */
[----:B0-----:R-:W-:Y:S01]  /*8fc0*/  FSEL R74, R71, -INF , P5 ;  /* 0xff800000474a7808 */ /* 0x001fe20002800000 */
[----:B------:R0:W-:Y:S01]  /*8fd0*/  MUFU.EX2 R15, R29 ;  /* 0x0000001d000f7308 */ /* 0x0001e20000000800 */
[----:B------:R-:W-:Y:S01]  /*8fe0*/  FMNMX.FTZ R25, R32, R25, !PT ;  /* 0x0000001920197209 */ /* 0x000fe20007810000 */
[-CC-:B------:R-:W-:Y:S01]  /*8ff0*/  FFMA.FTZ R154, R76, R21.reuse, -R31.reuse ;  /* 0x000000154c9a7223 */ /* 0x180fe2000001081f */
[-CC-:B------:R-:W-:Y:S01]  /*9000*/  FFMA.FTZ R78, R78, R21.reuse, -R31.reuse ;  /* 0x000000154e4e7223 */ /* 0x180fe2000001081f */
[--C-:B------:R-:W-:Y:S01]  /*9010*/  FFMA.FTZ R156, R80, R21, -R31.reuse ;  /* 0x00000015509c7223 */ /* 0x100fe2000001081f */
[----:B------:R-:W-:Y:S01]  /*9020*/  FMNMX.FTZ R25, R34, R25, !PT ;  /* 0x0000001922197209 */ /* 0x000fe20007810000 */
[-CC-:B------:R-:W-:Y:S01]  /*9030*/  FFMA.FTZ R82, R82, R21.reuse, -R31.reuse ;  /* 0x0000001552527223 */ /* 0x180fe2000001081f */
[--C-:B------:R-:W-:Y:S01]  /*9040*/  FFMA.FTZ R84, R84, R21, -R31.reuse ;  /* 0x0000001554547223 */ /* 0x100fe2000001081f */
[----:B------:R-:W-:Y:S01]  /*9050*/  MUFU.EX2 R152, R152 ;  /* 0x0000009800987308 */ /* 0x000fe20000000800 */
        /* <DEDUP_REMOVED lines=20> */
[----:B0-----:R-:W-:Y:S01]  /*91a0*/  FMNMX.FTZ R29, R46, R27, !PT ;  /* 0x0000001b2e1d7209 */ /* 0x001fe20007810000 */
[-CC-:B------:R-:W-:Y:S01]  /*91b0*/  FFMA.FTZ R64, R64, R21.reuse, -R31.reuse ;  /* 0x0000001540407223 */ /* 0x180fe2000001081f */
[--C-:B------:R-:W-:Y:S01]  /*91c0*/  FFMA.FTZ R110, R110, R21, -R31.reuse ;  /* 0x000000156e6e7223 */ /* 0x100fe2000001081f */
[----:B------:R-:W-:Y:S01]  /*91d0*/  MUFU.EX2 R156, R156 ;  /* 0x0000009c009c7308 */ /* 0x000fe20000000800 */
[----:B------:R-:W-:Y:S01]  /*91e0*/  FMNMX.FTZ R29, R48, R29, !PT ;  /* 0x0000001d301d7209 */ /* 0x000fe20007810000 */
[-CC-:B------:R-:W-:Y:S01]  /*91f0*/  FFMA.FTZ R68, R68, R21.reuse, -R31.reuse ;  /* 0x0000001544447223 */ /* 0x180fe2000001081f */
[----:B------:R-:W-:-:S02]  /*9200*/  FFMA.FTZ R31, R112, R21, -R31 ;  /* 0x00000015701f7223 */ /* 0x000fc4000001081f */
[----:B------:R-:W-:-:S03]  /*9210*/  FMNMX.FTZ R29, R50, R29, !PT ;  /* 0x0000001d321d7209 */ /* 0x000fc60007810000 */
[----:B------:R-:W-:Y:S01]  /*9220*/  MUFU.EX2 R27, R82 ;  /* 0x00000052001b7308 */ /* 0x000fe20000000800 */
[----:B------:R-:W-:-:S04]  /*9230*/  FMNMX.FTZ R29, R52, R29, !PT ;  /* 0x0000001d341d7209 */ /* 0x000fc80007810000 */
[----:B------:R-:W-:-:S03]  /*9240*/  FMNMX.FTZ R29, R54, R29, !PT ;  /* 0x0000001d361d7209 */ /* 0x000fc60007810000 */
[----:B------:R-:W-:Y:S01]  /*9250*/  MUFU.EX2 R84, R84 ;  /* 0x0000005400547308 */ /* 0x000fe20000000800 */
[----:B------:R-:W-:-:S04]  /*9260*/  FMNMX.FTZ R29, R56, R29, !PT ;  /* 0x0000001d381d7209 */ /* 0x000fc80007810000 */
[----:B------:R-:W-:-:S03]  /*9270*/  FMNMX.FTZ R29, R58, R29, !PT ;  /* 0x0000001d3a1d7209 */ /* 0x000fc60007810000 */
[----:B------:R-:W0:Y:S01]  /*9280*/  MUFU.EX2 R33, R86 ;  /* 0x0000005600217308 */ /* 0x000e220000000800 */
[----:B------:R-:W-:-:S04]  /*9290*/  FMNMX.FTZ R29, R66, R29, !PT ;  /* 0x0000001d421d7209 */ /* 0x000fc80007810000 */
[----:B------:R-:W-:-:S03]  /*92a0*/  FMNMX.FTZ R29, R62, R29, !PT ;  /* 0x0000001d3e1d7209 */ /* 0x000fc60007810000 */
[----:B------:R-:W-:Y:S01]  /*92b0*/  MUFU.EX2 R88, R88 ;  /* 0x0000005800587308 */ /* 0x000fe20000000800 */
[----:B------:R-:W-:-:S04]  /*92c0*/  FMNMX.FTZ R29, R70, R29, !PT ;  /* 0x0000001d461d7209 */ /* 0x000fc80007810000 */
[----:B------:R-:W-:-:S03]  /*92d0*/  FMNMX.FTZ R29, R74, R29, !PT ;  /* 0x0000001d4a1d7209 */ /* 0x000fc60007810000 */
[----:B------:R-:W1:Y:S01]  /*92e0*/  MUFU.EX2 R35, R90 ;  /* 0x0000005a00237308 */ /* 0x000e620000000800 */
[----:B0-----:R-:W-:Y:S01]  /*92f0*/  F2FP.F16.F32.PACK_AB R158, R33, R84 ;  /* 0x00000054219e723e */ /* 0x001fe200000000ff */
[----:B------:R-:W0:Y:S06]  /*9300*/  SHFL.BFLY PT, R76, R29, 0x2, 0x1f ;  /* 0x0c401f001d4c7f89 */ /* 0x000e2c00000e0000 */
[----:B------:R-:W-:Y:S08]  /*9310*/  MUFU.EX2 R92, R92 ;  /* 0x0000005c005c7308 */ /* 0x000ff00000000800 */
[----:B------:R-:W3:Y:S01]  /*9320*/  MUFU.EX2 R37, R94 ;  /* 0x0000005e00257308 */ /* 0x000ee20000000800 */
[----:B-1----:R-:W-:-:S07]  /*9330*/  F2FP.F16.F32.PACK_AB R160, R35, R88 ;  /* 0x0000005823a0723e */ /* 0x002fce00000000ff */
[----:B------:R-:W-:Y:S01]  /*9340*/  MUFU.EX2 R96, R96 ;  /* 0x0000006000607308 */ /* 0x000fe20000000800 */
[----:B0-----:R-:W-:-:S05]  /*9350*/  FMNMX.FTZ R76, R29, R76, !PT ;  /* 0x0000004c1d4c7209 */ /* 0x001fca0007810000 */
[----:B------:R-:W0:Y:S02]  /*9360*/  SHFL.BFLY PT, R29, R76, 0x1, 0x1f ;  /* 0x0c201f004c1d7f89 */ /* 0x000e2400000e0000 */
[----:B------:R-:W1:Y:S01]  /*9370*/  MUFU.EX2 R39, R98 ;  /* 0x0000006200277308 */ /* 0x000e620000000800 */
[----:B---3--:R-:W-:-:S07]  /*9380*/  F2FP.F16.F32.PACK_AB R162, R37, R92 ;  /* 0x0000005c25a2723e */ /* 0x008fce00000000ff */
[----:B------:R-:W-:Y:S08]  /*9390*/  MUFU.EX2 R100, R100 ;  /* 0x0000006400647308 */ /* 0x000ff00000000800 */
[----:B------:R-:W3:Y:S01]  /*93a0*/  MUFU.EX2 R41, R102 ;  /* 0x0000006600297308 */ /* 0x000ee20000000800 */
[----:B-1----:R-:W-:Y:S02]  /*93b0*/  F2FP.F16.F32.PACK_AB R164, R39, R96 ;  /* 0x0000006027a4723e */ /* 0x002fe400000000ff */
[----:B0-----:R-:W-:-:S05]  /*93c0*/  FMNMX.FTZ R178, R76, R29, !PT ;  /* 0x0000001d4cb27209 */ /* 0x001fca0007810000 */
[----:B------:R-:W-:Y:S01]  /*93d0*/  MUFU.EX2 R104, R104 ;  /* 0x0000006800687308 */ /* 0x000fe20000000800 */
[C---:B------:R-:W-:Y:S01]  /*93e0*/  FSETP.NEU.FTZ.AND P1, PT, R178.reuse, -INF , PT ;  /* 0xff800000b200780b */ /* 0x040fe20003f3d000 */
[----:B------:R-:W-:-:S06]  /*93f0*/  FMUL.FTZ R47, R178, R21 ;  /* 0x00000015b22f7220 */ /* 0x000fcc0000410000 */
[----:B------:R-:W0:Y:S01]  /*9400*/  MUFU.EX2 R43, R106 ;  /* 0x0000006a002b7308 */ /* 0x000e220000000800 */
[----:B------:R-:W-:Y:S02]  /*9410*/  FSEL R47, R47, RZ, P1 ;  /* 0x000000ff2f2f7208 */ /* 0x000fe40000800000 */
[----:B------:R-:W-:Y:S02]  /*9420*/  ISETP.NE.AND P1, PT, R73, RZ, PT ;  /* 0x000000ff4900720c */ /* 0x000fe40003f25270 */
[----:B------:R-:W1:Y:S01]  /*9430*/  S2R R73, SR_TID.X ;  /* 0x0000000000497919 */ /* 0x000e620000002100 */
[-CC-:B------:R-:W-:Y:S01]  /*9440*/  FFMA.FTZ R14, R14, R21.reuse, -R47.reuse ;  /* 0x000000150e0e7223 */ /* 0x180fe2000001082f */
[-CC-:B------:R-:W-:Y:S01]  /*9450*/  FFMA.FTZ R13, R13, R21.reuse, -R47.reuse ;  /* 0x000000150d0d7223 */ /* 0x180fe2000001082f */
[-CC-:B------:R-:W-:Y:S01]  /*9460*/  FFMA.FTZ R24, R24, R21.reuse, -R47.reuse ;  /* 0x0000001518187223 */ /* 0x180fe2000001082f */
[-CC-:B------:R-:W-:Y:S01]  /*9470*/  FFMA.FTZ R26, R26, R21.reuse, -R47.reuse ;  /* 0x000000151a1a7223 */ /* 0x180fe2000001082f */
[-CC-:B------:R-:W-:Y:S01]  /*9480*/  FFMA.FTZ R28, R28, R21.reuse, -R47.reuse ;  /* 0x000000151c1c7223 */ /* 0x180fe2000001082f */
[----:B------:R4:W-:Y:S01]  /*9490*/  MUFU.EX2 R153, R13 ;  /* 0x0000000d00997308 */ /* 0x0009e20000000800 */
[-CC-:B------:R-:W-:Y:S01]  /*94a0*/  FFMA.FTZ R30, R30, R21.reuse, -R47.reuse ;  /* 0x000000151e1e7223 */ /* 0x180fe2000001082f */
[-CC-:B------:R-:W-:Y:S01]  /*94b0*/  FFMA.FTZ R32, R32, R21.reuse, -R47.reuse ;  /* 0x0000001520207223 */ /* 0x180fe2000001082f */
[-CC-:B------:R-:W-:Y:S01]  /*94c0*/  FFMA.FTZ R34, R34, R21.reuse, -R47.reuse ;  /* 0x0000001522227223 */ /* 0x180fe2000001082f */
[-CC-:B------:R-:W-:Y:S01]  /*94d0*/  FFMA.FTZ R36, R36, R21.reuse, -R47.reuse ;  /* 0x0000001524247223 */ /* 0x180fe2000001082f */
[-CC-:B------:R-:W-:Y:S01]  /*94e0*/  FFMA.FTZ R38, R38, R21.reuse, -R47.reuse ;  /* 0x0000001526267223 */ /* 0x180fe2000001082f */
[-CC-:B------:R-:W-:Y:S01]  /*94f0*/  FFMA.FTZ R40, R40, R21.reuse, -R47.reuse ;  /* 0x0000001528287223 */ /* 0x180fe2000001082f */
[-C--:B------:R-:W-:Y:S01]  /*9500*/  FFMA.FTZ R42, R42, R21.reuse, -R47 ;  /* 0x000000152a2a7223 */ /* 0x080fe2000001082f */
[----:B------:R-:W2:Y:S01]  /*9510*/  MUFU.EX2 R14, R14 ;  /* 0x0000000e000e7308 */ /* 0x000ea20000000800 */
[----:B----4-:R-:W-:Y:S01]  /*9520*/  FADD.FTZ R13, R152, R15 ;  /* 0x0000000f980d7221 */ /* 0x010fe20000010000 */
[-CC-:B------:R-:W-:Y:S01]  /*9530*/  FFMA.FTZ R44, R44, R21.reuse, -R47.reuse ;  /* 0x000000152c2c7223 */ /* 0x180fe2000001082f */
[-CC-:B------:R-:W-:Y:S01]  /*9540*/  FFMA.FTZ R46, R46, R21.reuse, -R47.reuse ;  /* 0x000000152e2e7223 */ /* 0x180fe2000001082f */
[-CC-:B------:R-:W-:Y:S01]  /*9550*/  FFMA.FTZ R48, R48, R21.reuse, -R47.reuse ;  /* 0x0000001530307223 */ /* 0x180fe2000001082f */
[-CC-:B------:R-:W-:Y:S01]  /*9560*/  FFMA.FTZ R50, R50, R21.reuse, -R47.reuse ;  /* 0x0000001532327223 */ /* 0x180fe2000001082f */
[-CC-:B------:R-:W-:Y:S01]  /*9570*/  FFMA.FTZ R52, R52, R21.reuse, -R47.reuse ;  /* 0x0000001534347223 */ /* 0x180fe2000001082f */
[-CC-:B------:R-:W-:Y:S01]  /*9580*/  FFMA.FTZ R54, R54, R21.reuse, -R47.reuse ;  /* 0x0000001536367223 */ /* 0x180fe2000001082f */
[----:B------:R-:W4:Y:S01]  /*9590*/  MUFU.EX2 R24, R24 ;  /* 0x0000001800187308 */ /* 0x000f220000000800 */
[-CC-:B------:R-:W-:Y:S01]  /*95a0*/  FFMA.FTZ R56, R56, R21.reuse, -R47.reuse ;  /* 0x0000001538387223 */ /* 0x180fe2000001082f */
[----:B------:R-:W-:Y:S01]  /*95b0*/  F2FP.F16.F32.PACK_AB R152, R15, R152 ;  /* 0x000000980f98723e */ /* 0x000fe200000000ff */
[-CC-:B------:R-:W-:Y:S01]  /*95c0*/  FFMA.FTZ R58, R58, R21.reuse, -R47.reuse ;  /* 0x000000153a3a7223 */ /* 0x180fe2000001082f */
[-CC-:B------:R-:W-:Y:S01]  /*95d0*/  FFMA.FTZ R66, R66, R21.reuse, -R47.reuse ;  /* 0x0000001542427223 */ /* 0x180fe2000001082f */
[-CC-:B------:R-:W-:Y:S01]  /*95e0*/  FFMA.FTZ R62, R62, R21.reuse, -R47.reuse ;  /* 0x000000153e3e7223 */ /* 0x180fe2000001082f */
[-CC-:B------:R-:W-:Y:S01]  /*95f0*/  FFMA.FTZ R70, R70, R21.reuse, -R47.reuse ;  /* 0x0000001546467223 */ /* 0x180fe2000001082f */
[----:B------:R-:W-:Y:S01]  /*9600*/  FFMA.FTZ R47, R74, R21, -R47 ;  /* 0x000000154a2f7223 */ /* 0x000fe2000001082f */
[----:B------:R2:W4:Y:S01]  /*9610*/  MUFU.EX2 R155, R26 ;  /* 0x0000001a009b7308 */ /* 0x0005220000000800 */
[----:B---3--:R-:W-:-:S02]  /*9620*/  F2FP.F16.F32.PACK_AB R166, R41, R100 ;  /* 0x0000006429a6723e */ /* 0x008fc400000000ff */
[----:B-1----:R-:W-:Y:S02]  /*9630*/  SHF.R.U32.HI R73, RZ, 0x7, R73 ;  /* 0x00000007ff497819 */ /* 0x002fe40000011649 */
[----:B0-----:R-:W-:Y:S02]  /*9640*/  F2FP.F16.F32.PACK_AB R168, R43, R104 ;  /* 0x000000682ba8723e */ /* 0x001fe400000000ff */
[----:B------:R-:W-:Y:S01]  /*9650*/  IADD3 R180, -R73, 0xb, RZ ;  /* 0x0000000b49b47810 */ /* 0x000fe20007ffe1ff */
[----:B------:R-:W0:Y:S01]  /*9660*/  MUFU.EX2 R28, R28 ;  /* 0x0000001c001c7308 */ /* 0x000e220000000800 */
[----:B--2---:R-:W-:Y:S01]  /*9670*/  FADD.FTZ R26, R154, R13 ;  /* 0x0000000d9a1a7221 */ /* 0x004fe20000010000 */
[----:B------:R-:W-:-:S03]  /*9680*/  F2FP.F16.F32.PACK_AB R154, R25, R154 ;  /* 0x0000009a199a723e */ /* 0x000fc600000000ff */
[----:B------:R-:W-:-:S03]  /*9690*/  FADD.FTZ R13, R25, R26 ;  /* 0x0000001a190d7221 */ /* 0x000fc60000010000 */
[----:B------:R1:W2:Y:S01]  /*96a0*/  MUFU.EX2 R157, R30 ;  /* 0x0000001e009d7308 */ /* 0x0002a20000000800 */
[----:B------:R-:W-:Y:S01]  /*96b0*/  FADD.FTZ R26, R156, R13 ;  /* 0x0000000d9c1a7221 */ /* 0x000fe20000010000 */
[----:B------:R-:W-:Y:S01]  /*96c0*/  FADD.FTZ R13, R14, R153 ;  /* 0x000000990e0d7221 */ /* 0x000fe20000010000 */
[----:B------:R-:W-:Y:S02]  /*96d0*/  F2FP.F16.F32.PACK_AB R153, R153, R14 ;  /* 0x0000000e9999723e */ /* 0x000fe400000000ff */
[----:B------:R-:W-:Y:S01]  /*96e0*/  FADD.FTZ R49, R27, R26 ;  /* 0x0000001a1b317221 */ /* 0x000fe20000010000 */
[----:B----4-:R-:W-:Y:S01]  /*96f0*/  FADD.FTZ R26, R24, R13 ;  /* 0x0000000d181a7221 */ /* 0x010fe20000010000 */
[----:B------:R-:W-:Y:S01]  /*9700*/  @!P1 VIADD R13, R3, 0x22840 ;  /* 0x00022840030d9836 */ /* 0x000fe20000000000 */
[----:B------:R-:W3:Y:S01]  /*9710*/  MUFU.EX2 R32, R32 ;  /* 0x0000002000207308 */ /* 0x000ee20000000800 */
[----:B-1----:R-:W-:Y:S01]  /*9720*/  FADD.FTZ R30, R84, R49 ;  /* 0x00000031541e7221 */ /* 0x002fe20000010000 */
[----:B------:R-:W-:Y:S01]  /*9730*/  FADD.FTZ R49, R155, R26 ;  /* 0x0000001a9b317221 */ /* 0x000fe20000010000 */
[----:B------:R-:W-:-:S02]  /*9740*/  F2FP.F16.F32.PACK_AB R156, R27, R156 ;  /* 0x0000009c1b9c723e */ /* 0x000fc400000000ff */
[----:B------:R-:W-:Y:S01]  /*9750*/  FADD.FTZ R51, R33, R30 ;  /* 0x0000001e21337221 */ /* 0x000fe20000010000 */
[----:B0-----:R-:W-:Y:S01]  /*9760*/  FADD.FTZ R26, R28, R49 ;  /* 0x000000311c1a7221 */ /* 0x001fe20000010000 */
[----:B------:R-:W-:Y:S01]  /*9770*/  @!P1 PRMT R13, RZ, 0x654, R13 ;  /* 0x00000654ff0d9816 */ /* 0x000fe2000000000d */
[----:B------:R-:W0:Y:S01]  /*9780*/  MUFU.EX2 R159, R34 ;  /* 0x00000022009f7308 */ /* 0x000e220000000800 */
[----:B------:R-:W-:Y:S01]  /*9790*/  FADD.FTZ R30, R88, R51 ;  /* 0x00000033581e7221 */ /* 0x000fe20000010000 */
[----:B--2---:R-:W-:Y:S01]  /*97a0*/  FADD.FTZ R49, R157, R26 ;  /* 0x0000001a9d317221 */ /* 0x004fe20000010000 */
[----:B------:R1:W-:Y:S06]  /*97b0*/  BAR.ARV R180, 0x100 ;  /* 0x000400b40000751d */ /* 0x0003ec0000002000 */
[----:B------:R-:W2:Y:S01]  /*97c0*/  MUFU.EX2 R36, R36 ;  /* 0x0000002400247308 */ /* 0x000ea20000000800 */
[----:B------:R-:W-:Y:S01]  /*97d0*/  FADD.FTZ R51, R35, R30 ;  /* 0x0000001e23337221 */ /* 0x000fe20000010000 */
[----:B---3--:R-:W-:Y:S01]  /*97e0*/  FADD.FTZ R26, R32, R49 ;  /* 0x00000031201a7221 */ /* 0x008fe20000010000 */
[----:B------:R3:W-:Y:S01]  /*97f0*/  @!P1 SYNCS.ARRIVE.TRANS64.RED.A1T0 RZ, [R13+URZ], RZ ;  /* 0x000000ff0dff99a7 */ /* 0x0007e2000810043f */
[----:B------:R-:W-:Y:S01]  /*9800*/  F2FP.F16.F32.PACK_AB R155, R155, R24 ;  /* 0x000000189b9b723e */ /* 0x000fe200000000ff */
[----:B------:R-:W-:Y:S01]  /*9810*/  FADD.FTZ R30, R92, R51 ;  /* 0x000000335c1e7221 */ /* 0x000fe20000010000 */
[----:B------:R-:W-:-:S02]  /*9820*/  F2FP.F16.F32.PACK_AB R157, R157, R28 ;  /* 0x0000001c9d9d723e */ /* 0x000fc400000000ff */
[----:B------:R-:W3:Y:S01]  /*9830*/  MUFU.EX2 R161, R38 ;  /* 0x0000002600a17308 */ /* 0x000ee20000000800 */
[----:B0-----:R-:W-:Y:S01]  /*9840*/  FADD.FTZ R49, R159, R26 ;  /* 0x0000001a9f317221 */ /* 0x001fe20000010000 */
[----:B------:R-:W-:Y:S01]  /*9850*/  FADD.FTZ R51, R37, R30 ;  /* 0x0000001e25337221 */ /* 0x000fe20000010000 */
[----:B------:R-:W-:-:S03]  /*9860*/  F2FP.F16.F32.PACK_AB R159, R159, R32 ;  /* 0x000000209f9f723e */ /* 0x000fc600000000ff */
[----:B------:R-:W-:Y:S02]  /*9870*/  FADD.FTZ R30, R96, R51 ;  /* 0x00000033601e7221 */ /* 0x000fe40000010000 */
[----:B------:R-:W0:Y:S01]  /*9880*/  MUFU.EX2 R40, R40 ;  /* 0x0000002800287308 */ /* 0x000e220000000800 */
[----:B--2---:R-:W-:Y:S01]  /*9890*/  FADD.FTZ R26, R36, R49 ;  /* 0x00000031241a7221 */ /* 0x004fe20000010000 */
[----:B------:R-:W-:-:S04]  /*98a0*/  FADD.FTZ R49, R39, R30 ;  /* 0x0000001e27317221 */ /* 0x000fc80000010000 */
[----:B------:R-:W-:Y:S02]  /*98b0*/  FADD.FTZ R30, R100, R49 ;  /* 0x00000031641e7221 */ /* 0x000fe40000010000 */
[----:B------:R-:W2:Y:S01]  /*98c0*/  MUFU.EX2 R163, R42 ;  /* 0x0000002a00a37308 */ /* 0x000ea20000000800 */
[----:B---3--:R-:W-:Y:S01]  /*98d0*/  FADD.FTZ R13, R161, R26 ;  /* 0x0000001aa10d7221 */ /* 0x008fe20000010000 */
[----:B------:R-:W-:Y:S01]  /*98e0*/  FADD.FTZ R49, R41, R30 ;  /* 0x0000001e29317221 */ /* 0x000fe20000010000 */
[----:B------:R-:W-:-:S03]  /*98f0*/  F2FP.F16.F32.PACK_AB R161, R161, R36 ;  /* 0x00000024a1a1723e */ /* 0x000fc600000000ff */
[----:B------:R-:W-:Y:S02]  /*9900*/  FADD.FTZ R30, R104, R49 ;  /* 0x00000031681e7221 */ /* 0x000fe40000010000 */
[----:B------:R-:W3:Y:S01]  /*9910*/  MUFU.EX2 R44, R44 ;  /* 0x0000002c002c7308 */ /* 0x000ee20000000800 */
[----:B0-----:R-:W-:Y:S01]  /*9920*/  FADD.FTZ R26, R40, R13 ;  /* 0x0000000d281a7221 */ /* 0x001fe20000010000 */
[----:B------:R-:W-:-:S06]  /*9930*/  FADD.FTZ R15, R43, R30 ;  /* 0x0000001e2b0f7221 */ /* 0x000fcc0000010000 */
[----:B------:R-:W0:Y:S01]  /*9940*/  MUFU.EX2 R165, R46 ;  /* 0x0000002e00a57308 */ /* 0x000e220000000800 */
[C---:B--2---:R-:W-:Y:S01]  /*9950*/  FADD.FTZ R13, R163.reuse, R26 ;  /* 0x0000001aa30d7221 */ /* 0x044fe20000010000 */
[----:B------:R-:W-:-:S06]  /*9960*/  F2FP.F16.F32.PACK_AB R163, R163, R40 ;  /* 0x00000028a3a3723e */ /* 0x000fcc00000000ff */
[----:B------:R-:W2:Y:S01]  /*9970*/  MUFU.EX2 R48, R48 ;  /* 0x0000003000307308 */ /* 0x000ea20000000800 */
[----:B---3--:R-:W-:-:S07]  /*9980*/  FADD.FTZ R26, R44, R13 ;  /* 0x0000000d2c1a7221 */ /* 0x008fce0000010000 */
        /* <DEDUP_REMOVED lines=8> */
[C---:B0-----:R-:W-:Y:S01]  /*9a10*/  FADD.FTZ R13, R167.reuse, R26 ;  /* 0x0000001aa70d7221 */ /* 0x041fe20000010000 */
[----:B------:R-:W-:-:S06]  /*9a20*/  F2FP.F16.F32.PACK_AB R167, R167, R48 ;  /* 0x00000030a7a7723e */ /* 0x000fcc00000000ff */
        /* <DEDUP_REMOVED lines=11> */
[C---:B---3--:R-:W-:Y:S01]  /*9ae0*/  FADD.FTZ R15, R29.reuse, R30 ;  /* 0x0000001e1d0f7221 */ /* 0x048fe20000010000 */
[----:B------:R-:W-:-:S06]  /*9af0*/  F2FP.F16.F32.PACK_AB R172, R29, R64 ;  /* 0x000000401dac723e */ /* 0x000fcc00000000ff */
[----:B------:R-:W3:Y:S01]  /*9b00*/  MUFU.EX2 R171, R58 ;  /* 0x0000003a00ab7308 */ /* 0x000ee20000000800 */
[----:B0-----:R-:W-:-:S07]  /*9b10*/  FADD.FTZ R26, R56, R13 ;  /* 0x0000000d381a7221 */ /* 0x001fce0000010000 */
        /* <DEDUP_REMOVED lines=8> */
[C---:B--2---:R-:W-:Y:S01]  /*9ba0*/  FADD.FTZ R15, R173.reuse, R14 ;  /* 0x0000000ead0f7221 */ /* 0x044fe20000010000 */
[----:B------:R-:W-:-:S06]  /*9bb0*/  F2FP.F16.F32.PACK_AB R173, R173, R66 ;  /* 0x00000042adad723e */ /* 0x000fcc00000000ff */
[----:B------:R-:W2:Y:S01]  /*9bc0*/  MUFU.EX2 R47, R47 ;  /* 0x0000002f002f7308 */ /* 0x000ea20000000800 */
[----:B---3--:R-:W-:Y:S01]  /*9bd0*/  FADD.FTZ R14, R70, R15 ;  /* 0x0000000f460e7221 */ /* 0x008fe20000010000 */
[C---:B0-----:R-:W-:Y:S01]  /*9be0*/  FADD.FTZ R13, R31.reuse, R30 ;  /* 0x0000001e1f0d7221 */ /* 0x041fe20000010000 */
[----:B------:R-:W-:Y:S02]  /*9bf0*/  F2FP.F16.F32.PACK_AB R174, R31, R68 ;  /* 0x000000441fae723e */ /* 0x000fe400000000ff */
[C---:B--2---:R-:W-:Y:S01]  /*9c00*/  FADD.FTZ R14, R47.reuse, R14 ;  /* 0x0000000e2f0e7221 */ /* 0x044fe20000010000 */
[----:B------:R-:W-:Y:S01]  /*9c10*/  F2FP.F16.F32.PACK_AB R175, R47, R70 ;  /* 0x000000462faf723e */ /* 0x000fe200000000ff */
[----:B-1----:R-:W-:Y:S06]  /*9c20*/  @!P0 BRA `(.L_x_527) ;  /* 0x0000000000048947 */ /* 0x002fec0003800000 */
[----:B------:R-:W-:Y:S01]  /*9c30*/  BPT.TRAP 0x1 ;  /* 0x000000040000795c */ /* 0x000fe20000300000 */
.L_x_527:
[----:B------:R0:W1:Y:S01]  /*9c40*/  SYNCS.PHASECHK.TRANS64.TRYWAIT P2, [R3+URZ+0x22850], R72 ;  /* 0x02285048030075a7 */ /* 0x000062000804017f */
[----:B------:R-:W-:Y:S05]  /*9c50*/  @!P0 BRA `(.L_x_528) ;  /* 0x0000000000048947 */ /* 0x000fea0003800000 */
[----:B------:R-:W-:Y:S01]  /*9c60*/  BPT.TRAP 0x1 ;  /* 0x000000040000795c */ /* 0x000fe20000300000 */
.L_x_528:
[----:B------:R-:W-:Y:S04]  /*9c70*/  BSSY B0, `(.L_x_529) ;  /* 0x0000004000007945 */ /* 0x000fe80003800000 */
[----:B-1----:R-:W-:Y:S05]  /*9c80*/  @P2 BRA `(.L_x_530) ;  /* 0x0000000000082947 */ /* 0x002fea0003800000 */
[----:B------:R-:W1:Y:S02]  /*9c90*/  SYNCS.PHASECHK.TRANS64.TRYWAIT P2, [R3+URZ+0x22850], R72 ;  /* 0x02285048030075a7 */ /* 0x000e64000804017f */
[----:B-1----:R-:W-:Y:S05]  /*9ca0*/  @!P2 BRA `(.L_x_531) ;  /* 0x000000b8008ca947 */ /* 0x002fea0003800000 */
.L_x_530:
[----:B------:R-:W-:Y:S05]  /*9cb0*/  BSYNC B0 ;  /* 0x0000000000007941 */ /* 0x000fea0003800000 */
.L_x_529:
[----:B------:R-:W-:Y:S05]  /*9cc0*/  WARPSYNC.ALL ;  /* 0x0000000000007948 */ /* 0x000fea0003800000 */
[----:B------:R-:W-:Y:S01]  /*9cd0*/  R2UR UR4, R18 ;  /* 0x00000000120472ca */ /* 0x000fe200000e0000 */
[----:B------:R2:W-:Y:S01]  /*9ce0*/  BAR.SYNC.DEFER_BLOCKING R12, 0x100 ;  /* 0x0004000c0000751d */ /* 0x0005e20000010000 */
[----:B------:R-:W-:Y:S01]  /*9cf0*/  IMAD.MOV.U32 R183, RZ, RZ, 0xc00 ;  /* 0x00000c00ffb77424 */ /* 0x000fe200078e00ff */
[----:B------:R-:W-:Y:S01]  /*9d00*/  ISETP.GE.AND P2, PT, R176, 0x61, PT ;  /* 0x00000061b000780c */ /* 0x000fe20003f46270 */
[----:B01----:R-:W-:-:S03]  /*9d10*/  @!P1 VIADD R3, R3, 0x22860 ;  /* 0x0002286003039836 */ /* 0x003fc60000000000 */
[----:B------:R-:W-:Y:S01]  /*9d20*/  ULDC UR47, c[0x0][0x9d8] ;  /* 0x00027600002f7ab9 */ /* 0x000fe20000000800 */
[----:B------:R-:W-:Y:S01]  /*9d30*/  ULDC UR46, c[0x0][0x988] ;  /* 0x00026200002e7ab9 */ /* 0x000fe20000000800 */
[----:B------:R-:W-:-:S04]  /*9d40*/  @!P1 PRMT R3, RZ, 0x654, R3 ;  /* 0x00000654ff039816 */ /* 0x000fc80000000003 */
[----:B------:R-:W-:-:S04]  /*9d50*/  UIADD3 UR4, UR4, 0x400, URZ ;  /* 0x0000040004047890 */ /* 0x000fc8000fffe03f */
[----:B------:R-:W-:-:S04]  /*9d60*/  USHF.R.U32.HI UR4, URZ, 0x4, UR4 ;  /* 0x000000043f047899 */ /* 0x000fc80008011604 */
[----:B------:R-:W-:-:S04]  /*9d70*/  ULOP3.LUT UR4, UR4, 0x3fff, URZ, 0xc0, !UPT ;  /* 0x00003fff04047892 */ /* 0x000fc8000f8ec03f */
[----:B------:R-:W-:Y:S01]  /*9d80*/  ULOP3.LUT UR37, UR4, 0x3000000, URZ, 0xfc, !UPT ;  /* 0x0300000004257892 */ /* 0x000fe2000f8efc3f */
[----:B------:R-:W-:-:S05]  /*9d90*/  WARPGROUP.ARRIVE ;  /* 0x00000000000079c5 */ /* 0x000fca0000000000 */
[----:B------:R-:W-:Y:S01]  /*9da0*/  IMAD R182, R22, R183, UR37 ;  /* 0x0000002516b67e24 */ /* 0x000fe2000f8e02b7 */
[----:B------:R-:W-:-:S04]  /*9db0*/  MOV R183, 0x40000040 ;  /* 0x4000004000b77802 */ /* 0x000fc80000000f00 */
[----:B------:R-:W-:Y:S02]  /*9dc0*/  R2UR UR6, R182 ;  /* 0x00000000b60672ca */ /* 0x000fe400000e0000 */
[----:B------:R-:W-:Y:S01]  /*9dd0*/  R2UR UR7, R183 ;  /* 0x00000000b70772ca */ /* 0x000fe200000e0000 */
[----:B------:R-:W-:-:S12]  /*9de0*/  IMAD.MOV.U32 R183, RZ, RZ, 0x40000040 ;  /* 0x40000040ffb77424 */ /* 0x000fd800078e00ff */
[----:B------:R-:W-:Y:S03]  /*9df0*/  HGMMA.64x256x16.F32 R24, R152, gdesc[UR4].tnspB, RZ, !UPT, gsb0 ;  /* 0x43e0000498187df0 */ /* 0x000fe6000c0008ff */
[----:B------:R-:W-:Y:S02]  /*9e00*/  WARPGROUP.DEPBAR.LE gsb0, 0x0 ;  /* 0x00008000000079c5 */ /* 0x000fe40000010000 */
[----:B------:R-:W-:Y:S01]  /*9e10*/  VIADD R152, R182, 0x80 ;  /* 0x00000080b6987836 */ /* 0x000fe20000000000 */
[----:B------:R-:W-:Y:S01]  /*9e20*/  WARPGROUP.ARRIVE ;  /* 0x00000000000079c5 */ /* 0x000fe20000000000 */
[----:B------:R-:W-:-:S03]  /*9e30*/  IMAD.MOV.U32 R153, RZ, RZ, 0x40000040 ;  /* 0x40000040ff997424 */ /* 0x000fc600078e00ff */
[----:B------:R-:W-:Y:S01]  /*9e40*/  R2UR UR6, R152 ;  /* 0x00000000980672ca */ /* 0x000fe200000e0000 */
[----:B------:R-:W-:Y:S01]  /*9e50*/  VIADD R152, R182, 0x100 ;  /* 0x00000100b6987836 */ /* 0x000fe20000000000 */
[----:B------:R-:W-:Y:S02]  /*9e60*/  R2UR UR7, R153 ;  /* 0x00000000990772ca */ /* 0x000fe400000e0000 */
[----:B------:R-:W-:-:S14]  /*9e70*/  MOV R153, 0x40000040 ;  /* 0x4000004000997802 */ /* 0x000fdc0000000f00 */
[----:B------:R-:W-:Y:S01]  /*9e80*/  HGMMA.64x256x16.F32 R24, R156, gdesc[UR4].tnspB, R24, gsb0 ;  /* 0x43e000049c187df0 */ /* 0x000fe20008000818 */
[----:B------:R-:W-:Y:S01]  /*9e90*/  R2UR UR6, R152 ;  /* 0x00000000980672ca */ /* 0x000fe200000e0000 */
[----:B------:R-:W-:Y:S01]  /*9ea0*/  VIADD R152, R182, 0x180 ;  /* 0x00000180b6987836 */ /* 0x000fe20000000000 */
[----:B------:R-:W-:Y:S01]  /*9eb0*/  R2UR UR7, R153 ;  /* 0x00000000990772ca */ /* 0x000fe200000e0000 */
[----:B------:R-:W-:Y:S01]  /*9ec0*/  IMAD.MOV.U32 R153, RZ, RZ, 0x40000040 ;  /* 0x40000040ff997424 */ /* 0x000fe200078e00ff */
[----:B------:R-:W-:Y:S02]  /*9ed0*/  WARPGROUP.DEPBAR.LE gsb0, 0x0 ;  /* 0x00008000000079c5 */ /* 0x000fe40000010000 */
[----:B------:R-:W-:-:S15]  /*9ee0*/  WARPGROUP.ARRIVE ;  /* 0x00000000000079c5 */ /* 0x000fde0000000000 */
[----:B------:R-:W-:-:S06]  /*9ef0*/  NOP ;  /* 0x0000000000007918 */ /* 0x000fcc0000000000 */
[----:B------:R-:W-:Y:S01]  /*9f00*/  HGMMA.64x256x16.F32 R24, R160, gdesc[UR4].tnspB, R24, gsb0 ;  /* 0x43e00004a0187df0 */ /* 0x000fe20008000818 */
[----:B------:R-:W-:Y:S01]  /*9f10*/  R2UR UR6, R152 ;  /* 0x00000000980672ca */ /* 0x000fe200000e0000 */
[C---:B------:R-:W-:Y:S01]  /*9f20*/  VIADD R152, R182.reuse, 0x200 ;  /* 0x00000200b6987836 */ /* 0x040fe20000000000 */
[----:B------:R-:W-:Y:S01]  /*9f30*/  R2UR UR7, R153 ;  /* 0x00000000990772ca */ /* 0x000fe200000e0000 */
[----:B------:R-:W-:Y:S01]  /*9f40*/  VIADD R182, R182, 0x280 ;  /* 0x00000280b6b67836 */ /* 0x000fe20000000000 */
[----:B------:R-:W-:Y:S01]  /*9f50*/  MOV R153, 0x40000040 ;  /* 0x4000004000997802 */ /* 0x000fe20000000f00 */
[----:B------:R-:W-:Y:S02]  /*9f60*/  WARPGROUP.DEPBAR.LE gsb0, 0x0 ;  /* 0x00008000000079c5 */ /* 0x000fe40000010000 */
[----:B------:R-:W-:-:S15]  /*9f70*/  WARPGROUP.ARRIVE ;  /* 0x00000000000079c5 */ /* 0x000fde0000000000 */
[----:B------:R-:W-:-:S05]  /*9f80*/  NOP ;  /* 0x0000000000007918 */ /* 0x000fca0000000000 */
[----:B------:R-:W-:Y:S01]  /*9f90*/  HGMMA.64x256x16.F32 R24, R164, gdesc[UR4].tnspB, R24, gsb0 ;  /* 0x43e00004a4187df0 */ /* 0x000fe20008000818 */
[----:B------:R-:W-:Y:S02]  /*9fa0*/  R2UR UR6, R152 ;  /* 0x00000000980672ca */ /* 0x000fe400000e0000 */
[----:B------:R-:W-:Y:S01]  /*9fb0*/  R2UR UR7, R153 ;  /* 0x00000000990772ca */ /* 0x000fe200000e0000 */
[----:B------:R-:W-:Y:S02]  /*9fc0*/  WARPGROUP.DEPBAR.LE gsb0, 0x0 ;  /* 0x00008000000079c5 */ /* 0x000fe40000010000 */
[----:B------:R-:W-:-:S15]  /*9fd0*/  WARPGROUP.ARRIVE ;  /* 0x00000000000079c5 */ /* 0x000fde0000000000 */
[----:B------:R-:W-:-:S07]  /*9fe0*/  NOP ;  /* 0x0000000000007918 */ /* 0x000fce0000000000 */
[----:B------:R-:W-:Y:S01]  /*9ff0*/  HGMMA.64x256x16.F32 R24, R168, gdesc[UR4].tnspB, R24, gsb0 ;  /* 0x43e00004a8187df0 */ /* 0x000fe20008000818 */
[----:B------:R-:W-:Y:S02]  /*a000*/  R2UR UR6, R182 ;  /* 0x00000000b60672ca */ /* 0x000fe400000e0000 */
[----:B------:R-:W-:Y:S01]  /*a010*/  R2UR UR7, R183 ;  /* 0x00000000b70772ca */ /* 0x000fe200000e0000 */
[----:B------:R-:W-:Y:S02]  /*a020*/  WARPGROUP.DEPBAR.LE gsb0, 0x0 ;  /* 0x00008000000079c5 */ /* 0x000fe40000010000 */
[----:B------:R-:W-:-:S15]  /*a030*/  WARPGROUP.ARRIVE ;  /* 0x00000000000079c5 */ /* 0x000fde0000000000 */
[----:B------:R-:W-:-:S07]  /*a040*/  NOP ;  /* 0x0000000000007918 */ /* 0x000fce0000000000 */
[----:B------:R-:W-:Y:S03]  /*a050*/  HGMMA.64x256x16.F32 R24, R172, gdesc[UR4].tnspB, R24, gsb0 ;  /* 0x43e00004ac187df0 */ /* 0x000fe60008000818 */
[----:B------:R-:W-:Y:S02]  /*a060*/  WARPGROUP.DEPBAR.LE gsb0, 0x0 ;  /* 0x00008000000079c5 */ /* 0x000fe40000010000 */
[----:B------:R2:W-:Y:S01]  /*a070*/  @!P1 SYNCS.ARRIVE.TRANS64.RED.A1T0 RZ, [R3+URZ], RZ ;  /* 0x000000ff03ff99a7 */ /* 0x0005e2000810043f */
[----:B------:R-:W-:Y:S05]  /*a080*/  @!P2 BRA `(.L_x_532) ;  /* 0x000000240038a947 */ /* 0x000fea0003800000 */
[----:B--2---:R-:W-:Y:S01]  /*a090*/  IADD3 R3, R177, -0x2, RZ ;  /* 0xfffffffeb1037810 */ /* 0x004fe20007ffe0ff */
[----:B------:R-:W-:Y:S02]  /*a0a0*/  IMAD.MOV.U32 R220, RZ, RZ, R178 ;  /* 0x000000ffffdc7224 */ /* 0x000fe400078e00b2 */
[----:B------:R-:W-:-:S07]  /*a0b0*/  IMAD.MOV.U32 R221, RZ, RZ, R20 ;  /* 0x000000ffffdd7224 */ /* 0x000fce00078e0014 */
.L_x_542:
[----:B------:R-:W-:Y:S01]  /*a0c0*/  VIADD R22, R22, 0x1 ;  /* 0x0000000116167836 */ /* 0x000fe20000000000 */
[----:B------:R-:W-:Y:S05]  /*a0d0*/  YIELD ;  /* 0x0000000000007946 */ /* 0x000fea0003800000 */
[----:B------:R-:W-:Y:S02]  /*a0e0*/  ISETP.NE.AND P3, PT, R22, 0x2, PT ;  /* 0x000000021600780c */ /* 0x000fe40003f65270 */
[----:B------:R-:W-:Y:S02]  /*a0f0*/  ISETP.GT.AND P2, PT, R3, RZ, PT ;  /* 0x000000ff0300720c */ /* 0x000fe40003f44270 */
[----:B0-----:R-:W-:-:S02]  /*a100*/  SEL R15, RZ, 0x1, P3 ;  /* 0x00000001ff0f7807 */ /* 0x001fc40001800000 */
[----:B------:R-:W-:Y:S02]  /*a110*/  IADD3 R3, R3, -0x1, RZ ;  /* 0xffffffff03037810 */ /* 0x000fe40007ffe0ff */
[----:B------:R-:W-:Y:S02]  /*a120*/  LOP3.LUT R200, R200, R15, RZ, 0x3c, !PT ;  /* 0x0000000fc8c87212 */ /* 0x000fe400078e3cff */
[----:B------:R-:W-:Y:S01]  /*a130*/  SEL R22, R22, RZ, P3 ;  /* 0x000000ff16167207 */ /* 0x000fe20001800000 */
[----:B------:R-:W-:Y:S06]  /*a140*/  @!P0 BRA `(.L_x_533) ;  /* 0x0000000000048947 */ /* 0x000fec0003800000 */
[----:B------:R-:W-:Y:S01]  /*a150*/  BPT.TRAP 0x1 ;  /* 0x000000040000795c */ /* 0x000fe20000300000 */
.L_x_533:
[----:B------:R-:W-:Y:S01]  /*a160*/  IMAD R12, R22, 0x8, R18 ;  /* 0x00000008160c7824 */ /* 0x000fe200078e0212 */
[----:B------:R-:W-:-:S04]  /*a170*/  SHF.L.U32 R15, R200, 0x1f, RZ ;  /* 0x0000001fc80f7819 */ /* 0x000fc800000006ff */
[----:B------:R0:W1:Y:S01]  /*a180*/  SYNCS.PHASECHK.TRANS64.TRYWAIT P3, [R12+URZ+0x22830], R15 ;  /* 0x0228300f0c0075a7 */ /* 0x000062000806017f */
[----:B------:R-:W-:Y:S05]  /*a190*/  @!P0 BRA `(.L_x_534) ;  /* 0x0000000000048947 */ /* 0x000fea0003800000 */
[----:B------:R-:W-:Y:S01]  /*a1a0*/  BPT.TRAP 0x1 ;  /* 0x000000040000795c */ /* 0x000fe20000300000 */
.L_x_534:
[----:B------:R-:W-:Y:S02]  /*a1b0*/  IMAD R20, R22, 0x300, R0 ;  /* 0x0000030016147824 */ /* 0x000fe400078e0200 */
[----:B------:R-:W-:Y:S01]  /*a1c0*/  IMAD.MOV.U32 R21, RZ, RZ, 0x40000040 ;  /* 0x40000040ff157424 */ /* 0x000fe200078e00ff */
[----:B-1----:R-:W-:Y:S06]  /*a1d0*/  @P3 BRA `(.L_x_535) ;  /* 0x0000000000083947 */ /* 0x002fec0003800000 */
[----:B------:R-:W1:Y:S02]  /*a1e0*/  SYNCS.PHASECHK.TRANS64.TRYWAIT P3, [R12+URZ+0x22830], R15 ;  /* 0x0228300f0c0075a7 */ /* 0x000e64000806017f */
[----:B-1----:R-:W-:Y:S05]  /*a1f0*/  @!P3 BRA `(.L_x_536) ;  /* 0x000000b4004cb947 */ /* 0x002fea0003800000 */
.L_x_535:
[----:B------:R-:W-:Y:S05]  /*a200*/  WARPSYNC.ALL ;  /* 0x0000000000007948 */ /* 0x000fea0003800000 */
[C---:B------:R-:W-:Y:S01]  /*a210*/  R2UR UR6, R20.reuse ;  /* 0x00000000140672ca */ /* 0x040fe200000e0000 */
[----:B------:R-:W-:Y:S01]  /*a220*/  WARPGROUP.ARRIVE ;  /* 0x00000000000079c5 */ /* 0x000fe20000000000 */
[----:B------:R-:W-:Y:S01]  /*a230*/  R2UR UR7, R21 ;  /* 0x00000000150772ca */ /* 0x000fe200000e0000 */
[----:B------:R-:W-:Y:S01]  /*a240*/  VIADD R214, R20, 0x2 ;  /* 0x0000000214d67836 */ /* 0x000fe20000000000 */
[----:B------:R-:W-:-:S03]  /*a250*/  R2UR UR4, R4 ;  /* 0x00000000040472ca */ /* 0x000fc600000e0000 */
[----:B------:R-:W2:Y:S01]  /*a260*/  S2R R226, SR_TID.X ;  /* 0x0000000000e27919 */ /* 0x000ea20000002100 */
[----:B------:R-:W-:Y:S02]  /*a270*/  R2UR UR5, R5 ;  /* 0x00000000050572ca */ /* 0x000fe400000e0000 */
[----:B------:R-:W-:Y:S02]  /*a280*/  MOV R215, 0x40000040 ;  /* 0x4000004000d77802 */ /* 0x000fe40000000f00 */
[----:B------:R-:W-:-:S09]  /*a290*/  MOV R21, 0x40000040 ;  /* 0x4000004000157802 */ /* 0x000fd20000000f00 */
[----:B------:R-:W-:Y:S01]  /*a2a0*/  HGMMA.64x96x16.F32 R152, gdesc[UR4], RZ, !UPT, gsb0 ;  /* 0x01600000049879f0 */ /* 0x000fe2000c0008ff */
[----:B------:R-:W-:Y:S01]  /*a2b0*/  R2UR UR6, R214 ;  /* 0x00000000d60672ca */ /* 0x000fe200000e0000 */
[----:B------:R-:W-:Y:S01]  /*a2c0*/  VIADD R214, R20, 0x4 ;  /* 0x0000000414d67836 */ /* 0x000fe20000000000 */
[----:B------:R-:W-:Y:S01]  /*a2d0*/  R2UR UR7, R215 ;  /* 0x00000000d70772ca */ /* 0x000fe200000e0000 */
[----:B------:R-:W-:Y:S01]  /*a2e0*/  IMAD.MOV.U32 R215, RZ, RZ, 0x40000040 ;  /* 0x40000040ffd77424 */ /* 0x000fe200078e00ff */
[----:B------:R-:W-:Y:S01]  /*a2f0*/  R2UR UR4, R10 ;  /* 0x000000000a0472ca */ /* 0x000fe200000e0000 */
[----:B------:R-:W-:Y:S01]  /*a300*/  VIADD R20, R20, 0x6 ;  /* 0x0000000614147836 */ /* 0x000fe20000000000 */
[----:B------:R-:W-:Y:S01]  /*a310*/  R2UR UR5, R11 ;  /* 0x000000000b0572ca */ /* 0x000fe200000e0000 */
[----:B------:R-:W-:Y:S02]  /*a320*/  WARPGROUP.DEPBAR.LE gsb0, 0x0 ;  /* 0x00008000000079c5 */ /* 0x000fe40000010000 */
[----:B------:R-:W-:-:S10]  /*a330*/  WARPGROUP.ARRIVE ;  /* 0x00000000000079c5 */ /* 0x000fd40000000000 */
[----:B------:R-:W-:Y:S01]  /*a340*/  HGMMA.64x96x16.F32 R152, gdesc[UR4], R152, gsb0 ;  /* 0x01600000049879f0 */ /* 0x000fe20008000898 */
[----:B------:R-:W-:Y:S02]  /*a350*/  R2UR UR6, R214 ;  /* 0x00000000d60672ca */ /* 0x000fe400000e0000 */
[----:B------:R-:W-:Y:S02]  /*a360*/  R2UR UR7, R215 ;  /* 0x00000000d70772ca */ /* 0x000fe400000e0000 */
[----:B------:R-:W-:Y:S02]  /*a370*/  R2UR UR4, R8 ;  /* 0x00000000080472ca */ /* 0x000fe400000e0000 */
        /* <DEDUP_REMOVED lines=35> */
[----:B---3--:R-:W-:Y:S01]  /*a5b0*/  FMNMX.FTZ R20, R152, R221, !PT ;  /* 0x000000dd98147209 */ /* 0x008fe20007810000 */
[----:B------:R-:W-:Y:S01]  /*a5c0*/  FMUL.FTZ R192, R192, UR47 ;  /* 0x0000002fc0c07c20 */ /* 0x000fe20008410000 */
[----:B------:R-:W-:Y:S01]  /*a5d0*/  FMUL.FTZ R214, R193, UR47 ;  /* 0x0000002fc1d67c20 */ /* 0x000fe20008410000 */
[----:B------:R-:W-:Y:S01]  /*a5e0*/  FMUL.FTZ R193, R196, UR47 ;  /* 0x0000002fc4c17c20 */ /* 0x000fe20008410000 */
[----:B------:R-:W-:Y:S01]  /*a5f0*/  FMUL.FTZ R196, R197, UR47 ;  /* 0x0000002fc5c47c20 */ /* 0x000fe20008410000 */
[----:B------:R-:W-:Y:S01]  /*a600*/  FMUL.FTZ R154, R154, UR47 ;  /* 0x0000002f9a9a7c20 */ /* 0x000fe20008410000 */
[----:B------:R-:W-:Y:S01]  /*a610*/  FMUL.FTZ R155, R155, UR47 ;  /* 0x0000002f9b9b7c20 */ /* 0x000fe20008410000 */
[----:B------:R-:W3:Y:S01]  /*a620*/  MUFU.TANH R157, R157 ;  /* 0x0000009d009d7308 */ /* 0x000ee20000002400 */
[----:B----4-:R-:W-:Y:S01]  /*a630*/  FMNMX.FTZ R21, R153, R20, !PT ;  /* 0x0000001499157209 */ /* 0x010fe20007810000 */
[----:B------:R-:W-:Y:S01]  /*a640*/  FMUL.FTZ R158, R158, UR47 ;  /* 0x0000002f9e9e7c20 */ /* 0x000fe20008410000 */
[----:B------:R-:W-:Y:S01]  /*a650*/  FMUL.FTZ R159, R159, UR47 ;  /* 0x0000002f9f9f7c20 */ /* 0x000fe20008410000 */
[----:B------:R-:W-:Y:S01]  /*a660*/  FMUL.FTZ R162, R162, UR47 ;  /* 0x0000002fa2a27c20 */ /* 0x000fe20008410000 */
[----:B------:R-:W-:Y:S01]  /*a670*/  FMUL.FTZ R197, R178, UR47 ;  /* 0x0000002fb2c57c20 */ /* 0x000fe20008410000 */
[----:B------:R-:W-:Y:S01]  /*a680*/  FMUL.FTZ R163, R163, UR47 ;  /* 0x0000002fa3a37c20 */ /* 0x000fe20008410000 */
[----:B------:R-:W-:Y:S01]  /*a690*/  FMUL.FTZ R166, R166, UR47 ;  /* 0x0000002fa6a67c20 */ /* 0x000fe20008410000 */
[----:B------:R-:W4:Y:S01]  /*a6a0*/  MUFU.TANH R160, R160 ;  /* 0x000000a000a07308 */ /* 0x000f220000002400 */
[----:B-----5:R-:W-:Y:S01]  /*a6b0*/  FMNMX.FTZ R20, R156, R21, !PT ;  /* 0x000000159c147209 */ /* 0x020fe20007810000 */
        /* <DEDUP_REMOVED lines=19> */
[----:B------:R-:W-:-:S03]  /*a7f0*/  FMUL.FTZ R199, R199, UR47 ;  /* 0x0000002fc7c77c20 */ /* 0x000fc60008410000 */
[----:B------:R-:W4:Y:S01]  /*a800*/  MUFU.TANH R165, R165 ;  /* 0x000000a500a57308 */ /* 0x000f220000002400 */
[----:B-----5:R-:W-:-:S07]  /*a810*/  FMNMX.FTZ R21, R161, R20, !PT ;  /* 0x00000014a1157209 */ /* 0x020fce0007810000 */
[----:B------:R-:W5:Y:S01]  /*a820*/  MUFU.TANH R168, R168 ;  /* 0x000000a800a87308 */ /* 0x000f620000002400 */
[----:B---3--:R-:W-:-:S07]  /*a830*/  FMNMX.FTZ R20, R164, R21, !PT ;  /* 0x00000015a4147209 */ /* 0x008fce0007810000 */
[----:B------:R-:W3:Y:S01]  /*a840*/  MUFU.TANH R169, R169 ;  /* 0x000000a900a97308 */ /* 0x000ee20000002400 */
[----:B----4-:R-:W-:-:S07]  /*a850*/  FMNMX.FTZ R21, R165, R20, !PT ;  /* 0x00000014a5157209 */ /* 0x010fce0007810000 */
        /* <DEDUP_REMOVED lines=31> */
[----:B-----5:R-:W-:-:S05]  /*aa50*/  FMNMX.FTZ R20, R196, R21, !PT ;  /* 0x00000015c4147209 */ /* 0x020fca0007810000 */
[----:B------:R-:W5:Y:S02]  /*aa60*/  SHFL.BFLY PT, R21, R20, 0x2, 0x1f ;  /* 0x0c401f0014157f89 */ /* 0x000f6400000e0000 */
[----:B------:R-:W0:Y:S08]  /*aa70*/  MUFU.TANH R158, R158 ;  /* 0x0000009e009e7308 */ /* 0x000e300000002400 */
[----:B------:R-:W1:Y:S08]  /*aa80*/  MUFU.TANH R159, R159 ;  /* 0x0000009f009f7308 */ /* 0x000e700000002400 */
[----:B------:R-:W2:Y:S01]  /*aa90*/  MUFU.TANH R162, R162 ;  /* 0x000000a200a27308 */ /* 0x000ea20000002400 */
[----:B-----5:R-:W-:-:S07]  /*aaa0*/  FMNMX.FTZ R21, R20, R21, !PT ;  /* 0x0000001514157209 */ /* 0x020fce0007810000 */
[----:B------:R-:W5:Y:S01]  /*aab0*/  MUFU.TANH R163, R163 ;  /* 0x000000a300a37308 */ /* 0x000f620000002400 */
[----:B------:R-:W3:Y:S07]  /*aac0*/  SHFL.BFLY PT, R20, R21, 0x1, 0x1f ;  /* 0x0c201f0015147f89 */ /* 0x000eee00000e0000 */
[----:B------:R-:W5:Y:S08]  /*aad0*/  MUFU.TANH R166, R166 ;  /* 0x000000a600a67308 */ /* 0x000f700000002400 */
[----:B------:R-:W5:Y:S08]  /*aae0*/  MUFU.TANH R167, R167 ;  /* 0x000000a700a77308 */ /* 0x000f700000002400 */
[----:B------:R-:W5:Y:S01]  /*aaf0*/  MUFU.TANH R170, R170 ;  /* 0x000000aa00aa7308 */ /* 0x000f620000002400 */
[----:B---3--:R-:W-:Y:S01]  /*ab00*/  FMNMX.FTZ R20, R21, R20, !PT ;  /* 0x0000001415147209 */ /* 0x008fe20007810000 */
[----:B------:R-:W-:-:S04]  /*ab10*/  IMAD.U32 R21, RZ, RZ, UR46 ;  /* 0x0000002eff157e24 */ /* 0x000fc8000f8e00ff */
[C---:B------:R-:W-:Y:S02]  /*ab20*/  FADD.FTZ R178, -R20.reuse, R221 ;  /* 0x000000dd14b27221 */ /* 0x040fe40000010100 */
[----:B------:R-:W3:Y:S01]  /*ab30*/  MUFU.TANH R171, R171 ;  /* 0x000000ab00ab7308 */ /* 0x000ee20000002400 */
[-C--:B------:R-:W-:Y:S01]  /*ab40*/  FMUL.FTZ R222, R20, R21.reuse ;  /* 0x0000001514de7220 */ /* 0x080fe20000410000 */
[-C--:B------:R-:W-:Y:S01]  /*ab50*/  FMUL.FTZ R215, R178, R21.reuse ;  /* 0x00000015b2d77220 */ /* 0x080fe20000410000 */
[----:B------:R-:W-:Y:S02]  /*ab60*/  FMNMX.FTZ R178, R154, R220, !PT ;  /* 0x000000dc9ab27209 */ /* 0x000fe40007810000 */
[-CC-:B------:R-:W-:Y:S01]  /*ab70*/  FFMA.FTZ R152, R152, R21.reuse, -R222.reuse ;  /* 0x0000001598987223 */ /* 0x180fe200000108de */
[-CC-:B------:R-:W-:Y:S01]  /*ab80*/  FFMA.FTZ R153, R153, R21.reuse, -R222.reuse ;  /* 0x0000001599997223 */ /* 0x180fe200000108de */
[-CC-:B------:R-:W-:Y:S01]  /*ab90*/  FFMA.FTZ R156, R156, R21.reuse, -R222.reuse ;  /* 0x000000159c9c7223 */ /* 0x180fe200000108de */
[----:B----4-:R-:W-:Y:S01]  /*aba0*/  FMNMX.FTZ R221, R155, R178, !PT ;  /* 0x000000b29bdd7209 */ /* 0x010fe20007810000 */
[----:B------:R-:W4:Y:S01]  /*abb0*/  MUFU.TANH R174, R174 ;  /* 0x000000ae00ae7308 */ /* 0x000f220000002400 */
[-CC-:B------:R-:W-:Y:S01]  /*abc0*/  FFMA.FTZ R157, R157, R21.reuse, -R222.reuse ;  /* 0x000000159d9d7223 */ /* 0x180fe200000108de */
[--C-:B------:R-:W-:Y:S01]  /*abd0*/  FFMA.FTZ R160, R160, R21, -R222.reuse ;  /* 0x00000015a0a07223 */ /* 0x100fe200000108de */
[----:B0-----:R-:W-:Y:S01]  /*abe0*/  FMNMX.FTZ R178, R158, R221, !PT ;  /* 0x000000dd9eb27209 */ /* 0x001fe20007810000 */
[-CC-:B------:R-:W-:Y:S01]  /*abf0*/  FFMA.FTZ R161, R161, R21.reuse, -R222.reuse ;  /* 0x00000015a1a17223 */ /* 0x180fe200000108de */
[-CC-:B------:R-:W-:Y:S01]  /*ac00*/  FFMA.FTZ R164, R164, R21.reuse, -R222.reuse ;  /* 0x00000015a4a47223 */ /* 0x180fe200000108de */
[-CC-:B------:R-:W-:Y:S01]  /*ac10*/  FFMA.FTZ R165, R165, R21.reuse, -R222.reuse ;  /* 0x00000015a5a57223 */ /* 0x180fe200000108de */
[----:B-1----:R-:W-:Y:S01]  /*ac20*/  FMNMX.FTZ R221, R159, R178, !PT ;  /* 0x000000b29fdd7209 */ /* 0x002fe20007810000 */
[----:B------:R-:W0:Y:S01]  /*ac30*/  MUFU.TANH R175, R175 ;  /* 0x000000af00af7308 */ /* 0x000e220000002400 */
[-CC-:B------:R-:W-:Y:S01]  /*ac40*/  FFMA.FTZ R168, R168, R21.reuse, -R222.reuse ;  /* 0x00000015a8a87223 */ /* 0x180fe200000108de */
[--C-:B------:R-:W-:Y:S01]  /*ac50*/  FFMA.FTZ R169, R169, R21, -R222.reuse ;  /* 0x00000015a9a97223 */ /* 0x100fe200000108de */
[----:B--2---:R-:W-:Y:S01]  /*ac60*/  FMNMX.FTZ R178, R162, R221, !PT ;  /* 0x000000dda2b27209 */ /* 0x004fe20007810000 */
[-CC-:B------:R-:W-:Y:S01]  /*ac70*/  FFMA.FTZ R172, R172, R21.reuse, -R222.reuse ;  /* 0x00000015acac7223 */ /* 0x180fe200000108de */
[-CC-:B------:R-:W-:Y:S01]  /*ac80*/  FFMA.FTZ R173, R173, R21.reuse, -R222.reuse ;  /* 0x00000015adad7223 */ /* 0x180fe200000108de */
[-CC-:B------:R-:W-:Y:S01]  /*ac90*/  FFMA.FTZ R176, R176, R21.reuse, -R222.reuse ;  /* 0x00000015b0b07223 */ /* 0x180fe200000108de */
[----:B-----5:R-:W-:Y:S01]  /*aca0*/  FMNMX.FTZ R221, R163, R178, !PT ;  /* 0x000000b2a3dd7209 */ /* 0x020fe20007810000 */
[----:B------:R-:W1:Y:S01]  /*acb0*/  MUFU.TANH R197, R197 ;  /* 0x000000c500c57308 */ /* 0x000e620000002400 */
[-CC-:B------:R-:W-:Y:S01]  /*acc0*/  FFMA.FTZ R177, R177, R21.reuse, -R222.reuse ;  /* 0x00000015b1b17223 */ /* 0x180fe200000108de */
[--C-:B------:R-:W-:Y:S01]  /*acd0*/  FFMA.FTZ R181, R181, R21, -R222.reuse ;  /* 0x00000015b5b57223 */ /* 0x100fe200000108de */
[----:B------:R-:W-:Y:S01]  /*ace0*/  FMNMX.FTZ R178, R166, R221, !PT ;  /* 0x000000dda6b27209 */ /* 0x000fe20007810000 */
[-CC-:B------:R-:W-:Y:S01]  /*acf0*/  FFMA.FTZ R184, R184, R21.reuse, -R222.reuse ;  /* 0x00000015b8b87223 */ /* 0x180fe200000108de */
[-CC-:B------:R-:W-:Y:S01]  /*ad00*/  FFMA.FTZ R185, R185, R21.reuse, -R222.reuse ;  /* 0x00000015b9b97223 */ /* 0x180fe200000108de */
[-CC-:B------:R-:W-:Y:S01]  /*ad10*/  FFMA.FTZ R188, R188, R21.reuse, -R222.reuse ;  /* 0x00000015bcbc7223 */ /* 0x180fe200000108de */
[----:B------:R-:W-:Y:S01]  /*ad20*/  FMNMX.FTZ R221, R167, R178, !PT ;  /* 0x000000b2a7dd7209 */ /* 0x000fe20007810000 */
[----:B------:R-:W2:Y:S01]  /*ad30*/  MUFU.TANH R179, R179 ;  /* 0x000000b300b37308 */ /* 0x000ea20000002400 */
[-CC-:B------:R-:W-:Y:S01]  /*ad40*/  FFMA.FTZ R189, R189, R21.reuse, -R222.reuse ;  /* 0x00000015bdbd7223 */ /* 0x180fe200000108de */
[--C-:B------:R-:W-:Y:S01]  /*ad50*/  FFMA.FTZ R192, R192, R21, -R222.reuse ;  /* 0x00000015c0c07223 */ /* 0x100fe200000108de */
[----:B------:R-:W-:Y:S01]  /*ad60*/  FMNMX.FTZ R178, R170, R221, !PT ;  /* 0x000000ddaab27209 */ /* 0x000fe20007810000 */
[-CC-:B------:R-:W-:Y:S01]  /*ad70*/  FFMA.FTZ R214, R214, R21.reuse, -R222.reuse ;  /* 0x00000015d6d67223 */ /* 0x180fe200000108de */
[-CC-:B------:R-:W-:Y:S01]  /*ad80*/  FFMA.FTZ R193, R193, R21.reuse, -R222.reuse ;  /* 0x00000015c1c17223 */ /* 0x180fe200000108de */
[----:B------:R-:W-:Y:S01]  /*ad90*/  FFMA.FTZ R224, R196, R21, -R222 ;  /* 0x00000015c4e07223 */ /* 0x000fe200000108de */
[----:B---3--:R-:W-:Y:S01]  /*ada0*/  FMNMX.FTZ R221, R171, R178, !PT ;  /* 0x000000b2abdd7209 */ /* 0x008fe20007810000 */
[----:B------:R-:W3:Y:S03]  /*adb0*/  MUFU.TANH R182, R182 ;  /* 0x000000b600b67308 */ /* 0x000ee60000002400 */
[----:B----4-:R-:W-:-:S04]  /*adc0*/  FMNMX.FTZ R178, R174, R221, !PT ;  /* 0x000000ddaeb27209 */ /* 0x010fc80007810000 */
[----:B0-----:R-:W-:Y:S01]  /*add0*/  FMNMX.FTZ R178, R175, R178, !PT ;  /* 0x000000b2afb27209 */ /* 0x001fe20007810000 */
[----:B------:R-:W0:Y:S03]  /*ade0*/  MUFU.TANH R183, R183 ;  /* 0x000000b700b77308 */ /* 0x000e260000002400 */
[----:B-1----:R-:W-:-:S04]  /*adf0*/  FMNMX.FTZ R178, R197, R178, !PT ;  /* 0x000000b2c5b27209 */ /* 0x002fc80007810000 */
[----:B--2---:R-:W-:Y:S01]  /*ae00*/  FMNMX.FTZ R221, R179, R178, !PT ;  /* 0x000000b2b3dd7209 */ /* 0x004fe20007810000 */
[----:B------:R-:W1:Y:S03]  /*ae10*/  MUFU.TANH R186, R186 ;  /* 0x000000ba00ba7308 */ /* 0x000e660000002400 */
[----:B---3--:R-:W-:-:S05]  /*ae20*/  FMNMX.FTZ R178, R182, R221, !PT ;  /* 0x000000ddb6b27209 */ /* 0x008fca0007810000 */
        /* <DEDUP_REMOVED lines=14> */
[----:B------:R-:W0:Y:S01]  /*af10*/  MUFU.EX2 R215, R215 ;  /* 0x000000d700d77308 */ /* 0x000e220000000800 */
[----:B-1----:R-:W-:Y:S01]  /*af20*/  FMNMX.FTZ R178, R198, R221, !PT ;  /* 0x000000ddc6b27209 */ /* 0x002fe20007810000 */
[----:B------:R-:W-:-:S06]  /*af30*/  FFMA.FTZ R221, R180, R21, -R222 ;  /* 0x00000015b4dd7223 */ /* 0x000fcc00000108de */
[----:B------:R-:W1:Y:S01]  /*af40*/  MUFU.EX2 R152, R152 ;  /* 0x0000009800987308 */ /* 0x000e620000000800 */
[----:B--2---:R-:W-:-:S05]  /*af50*/  FMNMX.FTZ R178, R199, R178, !PT ;  /* 0x000000b2c7b27209 */ /* 0x004fca0007810000 */
[----:B------:R-:W2:Y:S02]  /*af60*/  SHFL.BFLY PT, R223, R178, 0x2, 0x1f ;  /* 0x0c401f00b2df7f89 */ /* 0x000ea400000e0000 */
[----:B------:R-:W3:Y:S01]  /*af70*/  MUFU.EX2 R153, R153 ;  /* 0x0000009900997308 */ /* 0x000ee20000000800 */
[-C--:B0-----:R-:W-:Y:S01]  /*af80*/  FMUL.FTZ R24, R24, R215.reuse ;  /* 0x000000d718187220 */ /* 0x081fe20000410000 */
        /* <DEDUP_REMOVED lines=19> */
[----:B------:R-:W-:Y:S01]  /*b0c0*/  FMUL.FTZ R60, R60, R215 ;  /* 0x000000d73c3c7220 */ /* 0x000fe20000410000 */
[----:B--2---:R-:W-:Y:S01]  /*b0d0*/  FMNMX.FTZ R180, R178, R223, !PT ;  /* 0x000000dfb2b47209 */ /* 0x004fe20007810000 */
[-C--:B------:R-:W-:Y:S01]  /*b0e0*/  FMUL.FTZ R61, R61, R215.reuse ;  /* 0x000000d73d3d7220 */ /* 0x080fe20000410000 */
[----:B------:R-:W-:Y:S01]  /*b0f0*/  MUFU.EX2 R160, R160 ;  /* 0x000000a000a07308 */ /* 0x000fe20000000800 */
[-C--:B------:R-:W-:Y:S01]  /*b100*/  FMUL.FTZ R64, R64, R215.reuse ;  /* 0x000000d740407220 */ /* 0x080fe20000410000 */
[-C--:B------:R-:W-:Y:S01]  /*b110*/  FMUL.FTZ R65, R65, R215.reuse ;  /* 0x000000d741417220 */ /* 0x080fe20000410000 */
[----:B------:R-:W0:Y:S01]  /*b120*/  SHFL.BFLY PT, R223, R180, 0x1, 0x1f ;  /* 0x0c201f00b4df7f89 */ /* 0x000e2200000e0000 */
        /* <DEDUP_REMOVED lines=22> */
[----:B------:R-:W-:Y:S01]  /*b290*/  FMUL.FTZ R105, R105, R215 ;  /* 0x000000d769697220 */ /* 0x000fe20000410000 */
[----:B0-----:R-:W-:Y:S01]  /*b2a0*/  FMNMX.FTZ R178, R180, R223, !PT ;  /* 0x000000dfb4b27209 */ /* 0x001fe20007810000 */
[-C--:B------:R-:W-:Y:S01]  /*b2b0*/  FMUL.FTZ R108, R108, R215.reuse ;  /* 0x000000d76c6c7220 */ /* 0x080fe20000410000 */
[-C--:B------:R-:W-:Y:S01]  /*b2c0*/  FMUL.FTZ R109, R109, R215.reuse ;  /* 0x000000d76d6d7220 */ /* 0x080fe20000410000 */
[-C--:B------:R-:W-:Y:S01]  /*b2d0*/  FMUL.FTZ R112, R112, R215.reuse ;  /* 0x000000d770707220 */ /* 0x080fe20000410000 */
[----:B------:R-:W-:Y:S01]  /*b2e0*/  FMUL.FTZ R113, R113, R215 ;  /* 0x000000d771717220 */ /* 0x000fe20000410000 */
[C---:B------:R-:W-:Y:S01]  /*b2f0*/  FMUL.FTZ R228, R178.reuse, R21 ;  /* 0x00000015b2e47220 */ /* 0x040fe20000410000 */
[----:B------:R-:W-:Y:S01]  /*b300*/  FADD.FTZ R180, -R178, R220 ;  /* 0x000000dcb2b47221 */ /* 0x000fe20000010100 */
[----:B------:R-:W-:Y:S01]  /*b310*/  MUFU.EX2 R168, R168 ;  /* 0x000000a800a87308 */ /* 0x000fe20000000800 */
[----:B------:R-:W-:Y:S01]  /*b320*/  FMUL.FTZ R116, R116, R215 ;  /* 0x000000d774747220 */ /* 0x000fe20000410000 */
[-CC-:B------:R-:W-:Y:S01]  /*b330*/  FFMA.FTZ R222, R154, R21.reuse, -R228.reuse ;  /* 0x000000159ade7223 */ /* 0x180fe200000108e4 */
[-C--:B------:R-:W-:Y:S01]  /*b340*/  FMUL.FTZ R180, R180, R21.reuse ;  /* 0x00000015b4b47220 */ /* 0x080fe20000410000 */
[-CC-:B------:R-:W-:Y:S01]  /*b350*/  FFMA.FTZ R155, R155, R21.reuse, -R228.reuse ;  /* 0x000000159b9b7223 */ /* 0x180fe200000108e4 */
[-CC-:B------:R-:W-:Y:S01]  /*b360*/  FFMA.FTZ R223, R158, R21.reuse, -R228.reuse ;  /* 0x000000159edf7223 */ /* 0x180fe200000108e4 */
[-CC-:B------:R-:W-:Y:S01]  /*b370*/  FFMA.FTZ R159, R159, R21.reuse, -R228.reuse ;  /* 0x000000159f9f7223 */ /* 0x180fe200000108e4 */
[----:B------:R-:W-:Y:S01]  /*b380*/  @!P1 VIADD R154, R12, 0x22840 ;  /* 0x000228400c9a9836 */ /* 0x000fe20000000000 */
[----:B------:R0:W-:Y:S01]  /*b390*/  MUFU.EX2 R196, R180 ;  /* 0x000000b400c47308 */ /* 0x0001e20000000800 */
[-CC-:B------:R-:W-:Y:S01]  /*b3a0*/  FFMA.FTZ R163, R163, R21.reuse, -R228.reuse ;  /* 0x00000015a3a37223 */ /* 0x180fe200000108e4 */
[-CC-:B------:R-:W-:Y:S01]  /*b3b0*/  FFMA.FTZ R225, R166, R21.reuse, -R228.reuse ;  /* 0x00000015a6e17223 */ /* 0x180fe200000108e4 */
[----:B------:R-:W-:Y:S01]  /*b3c0*/  FFMA.FTZ R166, R182, R21, -R228 ;  /* 0x00000015b6a67223 */ /* 0x000fe200000108e4 */
[----:B-1----:R-:W-:Y:S01]  /*b3d0*/  FFMA.FTZ R182, R215, R13, R152 ;  /* 0x0000000dd7b67223 */ /* 0x002fe20000010098 */
[----:B------:R-:W-:Y:S01]  /*b3e0*/  @!P1 PRMT R154, RZ, 0x654, R154 ;  /* 0x00000654ff9a9816 */ /* 0x000fe2000000009a */
[-C--:B------:R-:W-:Y:S01]  /*b3f0*/  FFMA.FTZ R167, R167, R21.reuse, -R228 ;  /* 0x00000015a7a77223 */ /* 0x080fe200000108e4 */
[C---:B---3--:R-:W-:Y:S01]  /*b400*/  F2FP.F16.F32.PACK_AB R152, R153.reuse, R152 ;  /* 0x000000989998723e */ /* 0x048fe200000000ff */
[----:B------:R-:W1:Y:S01]  /*b410*/  MUFU.EX2 R222, R222 ;  /* 0x000000de00de7308 */ /* 0x000e620000000800 */
[----:B0-----:R-:W-:Y:S01]  /*b420*/  SHF.R.U32.HI R180, RZ, 0x7, R226 ;  /* 0x00000007ffb47819 */ /* 0x001fe200000116e2 */
[----:B------:R-:W-:Y:S01]  /*b430*/  FADD.FTZ R13, R153, R182 ;  /* 0x000000b6990d7221 */ /* 0x000fe20000010000 */
[-CC-:B------:R-:W-:Y:S01]  /*b440*/  FFMA.FTZ R226, R171, R21.reuse, -R228.reuse ;  /* 0x00000015abe27223 */ /* 0x180fe200000108e4 */
[-CC-:B------:R-:W-:Y:S01]  /*b450*/  FFMA.FTZ R174, R174, R21.reuse, -R228.reuse ;  /* 0x00000015aeae7223 */ /* 0x180fe200000108e4 */
[----:B------:R-:W-:Y:S01]  /*b460*/  IADD3 R180, -R180, 0xb, RZ ;  /* 0x0000000bb4b47810 */ /* 0x000fe20007ffe1ff */
[-CC-:B------:R-:W-:Y:S01]  /*b470*/  FFMA.FTZ R197, R197, R21.reuse, -R228.reuse ;  /* 0x00000015c5c57223 */ /* 0x180fe200000108e4 */
[----:B------:R-:W-:Y:S01]  /*b480*/  FFMA.FTZ R158, R183, R21, -R228 ;  /* 0x00000015b79e7223 */ /* 0x000fe200000108e4 */
[----:B------:R-:W0:Y:S01]  /*b490*/  MUFU.EX2 R155, R155 ;  /* 0x0000009b009b7308 */ /* 0x000e220000000800 */
[-C--:B------:R-:W-:Y:S01]  /*b4a0*/  FMUL.FTZ R117, R117, R215.reuse ;  /* 0x000000d775757220 */ /* 0x080fe20000410000 */
[----:B------:R2:W-:Y:S06]  /*b4b0*/  BAR.ARV R180, 0x100 ;  /* 0x000400b40000751d */ /* 0x0005ec0000002000 */
[----:B------:R-:W3:Y:S01]  /*b4c0*/  MUFU.EX2 R223, R223 ;  /* 0x000000df00df7308 */ /* 0x000ee20000000800 */
[----:B-1----:R-:W-:Y:S01]  /*b4d0*/  FFMA.FTZ R14, R196, R14, R222 ;  /* 0x0000000ec40e7223 */ /* 0x002fe200000100de */
[----:B------:R1:W-:Y:S01]  /*b4e0*/  @!P1 SYNCS.ARRIVE.TRANS64.RED.A1T0 RZ, [R154+URZ], RZ ;  /* 0x000000ff9aff99a7 */ /* 0x0003e2000810043f */
[-C--:B------:R-:W-:Y:S01]  /*b4f0*/  FMUL.FTZ R120, R120, R215.reuse ;  /* 0x000000d778787220 */ /* 0x080fe20000410000 */
[-C--:B------:R-:W-:Y:S01]  /*b500*/  FMUL.FTZ R121, R121, R215.reuse ;  /* 0x000000d779797220 */ /* 0x080fe20000410000 */
[-C--:B------:R-:W-:Y:S01]  /*b510*/  FMUL.FTZ R124, R124, R215.reuse ;  /* 0x000000d77c7c7220 */ /* 0x080fe20000410000 */
[-C--:B------:R-:W-:Y:S01]  /*b520*/  FMUL.FTZ R125, R125, R215.reuse ;  /* 0x000000d77d7d7220 */ /* 0x080fe20000410000 */
[----:B------:R-:W-:Y:S01]  /*b530*/  FMUL.FTZ R128, R128, R215 ;  /* 0x000000d780807220 */ /* 0x000fe20000410000 */
[----:B------:R4:W-:Y:S01]  /*b540*/  MUFU.EX2 R220, R224 ;  /* 0x000000e000dc7308 */ /* 0x0009e20000000800 */
[----:B0-----:R-:W-:Y:S01]  /*b550*/  FADD.FTZ R14, R155, R14 ;  /* 0x0000000e9b0e7221 */ /* 0x001fe20000010000 */
[--C-:B-1----:R-:W-:Y:S01]  /*b560*/  FFMA.FTZ R154, R179, R21, -R228.reuse ;  /* 0x00000015b39a7223 */ /* 0x102fe200000108e4 */
[-C--:B------:R-:W-:Y:S01]  /*b570*/  FMUL.FTZ R129, R129, R215.reuse ;  /* 0x000000d781817220 */ /* 0x080fe20000410000 */
[-C--:B------:R-:W-:Y:S01]  /*b580*/  FMUL.FTZ R132, R132, R215.reuse ;  /* 0x000000d784847220 */ /* 0x080fe20000410000 */
[-C--:B------:R-:W-:Y:S01]  /*b590*/  FMUL.FTZ R133, R133, R215.reuse ;  /* 0x000000d785857220 */ /* 0x080fe20000410000 */
[-C--:B------:R-:W-:Y:S01]  /*b5a0*/  FMUL.FTZ R136, R136, R215.reuse ;  /* 0x000000d788887220 */ /* 0x080fe20000410000 */
[----:B------:R-:W-:Y:S01]  /*b5b0*/  FMUL.FTZ R137, R137, R215 ;  /* 0x000000d789897220 */ /* 0x000fe20000410000 */
[----:B------:R-:W0:Y:S01]  /*b5c0*/  MUFU.EX2 R159, R159 ;  /* 0x0000009f009f7308 */ /* 0x000e220000000800 */
[-CC-:B----4-:R-:W-:Y:S01]  /*b5d0*/  FFMA.FTZ R224, R162, R21.reuse, -R228.reuse ;  /* 0x00000015a2e07223 */ /* 0x190fe200000108e4 */
[-CC-:B------:R-:W-:Y:S01]  /*b5e0*/  FFMA.FTZ R162, R170, R21.reuse, -R228.reuse ;  /* 0x00000015aaa27223 */ /* 0x180fe200000108e4 */
[----:B------:R-:W-:Y:S01]  /*b5f0*/  FFMA.FTZ R170, R175, R21, -R228 ;  /* 0x00000015afaa7223 */ /* 0x000fe200000108e4 */
[----:B---3--:R-:W-:Y:S01]  /*b600*/  FADD.FTZ R14, R223, R14 ;  /* 0x0000000edf0e7221 */ /* 0x008fe20000010000 */
[-C--:B------:R-:W-:Y:S01]  /*b610*/  FMUL.FTZ R140, R140, R215.reuse ;  /* 0x000000d78c8c7220 */ /* 0x080fe20000410000 */
[-C--:B------:R-:W-:Y:S01]  /*b620*/  FMUL.FTZ R141, R141, R215.reuse ;  /* 0x000000d78d8d7220 */ /* 0x080fe20000410000 */
[-C--:B------:R-:W-:Y:S01]  /*b630*/  FMUL.FTZ R144, R144, R215.reuse ;  /* 0x000000d790907220 */ /* 0x080fe20000410000 */
[----:B------:R-:W1:Y:S01]  /*b640*/  MUFU.EX2 R224, R224 ;  /* 0x000000e000e07308 */ /* 0x000e620000000800 */
[-C--:B------:R-:W-:Y:S01]  /*b650*/  FMUL.FTZ R145, R145, R215.reuse ;  /* 0x000000d791917220 */ /* 0x080fe20000410000 */
[-C--:B------:R-:W-:Y:S01]  /*b660*/  FMUL.FTZ R148, R148, R215.reuse ;  /* 0x000000d794947220 */ /* 0x080fe20000410000 */
[----:B------:R-:W-:Y:S01]  /*b670*/  FMUL.FTZ R149, R149, R215 ;  /* 0x000000d795957220 */ /* 0x000fe20000410000 */
[-CC-:B------:R-:W-:Y:S01]  /*b680*/  FFMA.FTZ R187, R187, R21.reuse, -R228.reuse ;  /* 0x00000015bbbb7223 */ /* 0x180fe200000108e4 */
[-CC-:B------:R-:W-:Y:S01]  /*b690*/  FFMA.FTZ R190, R190, R21.reuse, -R228.reuse ;  /* 0x00000015bebe7223 */ /* 0x180fe200000108e4 */
[-CC-:B------:R-:W-:Y:S01]  /*b6a0*/  FFMA.FTZ R191, R191, R21.reuse, -R228.reuse ;  /* 0x00000015bfbf7223 */ /* 0x180fe200000108e4 */
[-C--:B------:R-:W-:Y:S01]  /*b6b0*/  FFMA.FTZ R194, R194, R21.reuse, -R228 ;  /* 0x00000015c2c27223 */ /* 0x080fe200000108e4 */
[----:B------:R-:W3:Y:S01]  /*b6c0*/  MUFU.EX2 R163, R163 ;  /* 0x000000a300a37308 */ /* 0x000ee20000000800 */
[----:B0-----:R-:W-:Y:S01]  /*b6d0*/  FADD.FTZ R153, R159, R14 ;  /* 0x0000000e9f997221 */ /* 0x001fe20000010000 */
[-CC-:B------:R-:W-:Y:S01]  /*b6e0*/  FFMA.FTZ R195, R195, R21.reuse, -R228.reuse ;  /* 0x00000015c3c37223 */ /* 0x180fe200000108e4 */
[-CC-:B------:R-:W-:Y:S01]  /*b6f0*/  FFMA.FTZ R198, R198, R21.reuse, -R228.reuse ;  /* 0x00000015c6c67223 */ /* 0x180fe200000108e4 */
[-C--:B------:R-:W-:Y:S01]  /*b700*/  FFMA.FTZ R199, R199, R21.reuse, -R228 ;  /* 0x00000015c7c77223 */ /* 0x080fe200000108e4 */
        /* <DEDUP_REMOVED lines=21> */
[----:B0-----:R-:W-:Y:S01]  /*b860*/  FADD.FTZ R14, R225, R14 ;  /* 0x0000000ee10e7221 */ /* 0x001fe20000010000 */
[-C--:B------:R-:W-:Y:S01]  /*b870*/  FMUL.FTZ R55, R55, R196.reuse ;  /* 0x000000c437377220 */ /* 0x080fe20000410000 */
[-C--:B------:R-:W-:Y:S01]  /*b880*/  FMUL.FTZ R58, R58, R196.reuse ;  /* 0x000000c43a3a7220 */ /* 0x080fe20000410000 */
[----:B------:R-:W-:Y:S01]  /*b890*/  FADD.FTZ R13, R157, R170 ;  /* 0x000000aa9d0d7221 */ /* 0x000fe20000010000 */
[-C--:B------:R-:W-:Y:S01]  /*b8a0*/  FMUL.FTZ R59, R59, R196.reuse ;  /* 0x000000c43b3b7220 */ /* 0x080fe20000410000 */
[-C--:B------:R-:W-:Y:S01]  /*b8b0*/  FMUL.FTZ R62, R62, R196.reuse ;  /* 0x000000c43e3e7220 */ /* 0x080fe20000410000 */
[----:B------:R0:W1:Y:S01]  /*b8c0*/  MUFU.EX2 R171, R162 ;  /* 0x000000a200ab7308 */ /* 0x0000620000000800 */
[----:B------:R-:W-:Y:S01]  /*b8d0*/  FADD.FTZ R170, R160, R13 ;  /* 0x0000000da0aa7221 */ /* 0x000fe20000010000 */
[-C--:B------:R-:W-:Y:S01]  /*b8e0*/  FMUL.FTZ R63, R63, R196.reuse ;  /* 0x000000c43f3f7220 */ /* 0x080fe20000410000 */
[-C--:B------:R-:W-:Y:S01]  /*b8f0*/  FMUL.FTZ R66, R66, R196.reuse ;  /* 0x000000c442427220 */ /* 0x080fe20000410000 */
[-C--:B------:R-:W-:Y:S01]  /*b900*/  FMUL.FTZ R67, R67, R196.reuse ;  /* 0x000000c443437220 */ /* 0x080fe20000410000 */
[----:B------:R-:W-:Y:S01]  /*b910*/  FADD.FTZ R13, R161, R170 ;  /* 0x000000aaa10d7221 */ /* 0x000fe20000010000 */
[-C--:B------:R-:W-:Y:S01]  /*b920*/  FMUL.FTZ R70, R70, R196.reuse ;  /* 0x000000c446467220 */ /* 0x080fe20000410000 */
[-C--:B------:R-:W-:Y:S01]  /*b930*/  FMUL.FTZ R71, R71, R196.reuse ;  /* 0x000000c447477220 */ /* 0x080fe20000410000 */
[----:B------:R-:W-:Y:S01]  /*b940*/  MUFU.EX2 R169, R169 ;  /* 0x000000a900a97308 */ /* 0x000fe20000000800 */
[----:B------:R-:W-:Y:S01]  /*b950*/  FADD.FTZ R170, R164, R13 ;  /* 0x0000000da4aa7221 */ /* 0x000fe20000010000 */
[----:B---3--:R-:W-:Y:S01]  /*b960*/  FADD.FTZ R14, R167, R14 ;  /* 0x0000000ea70e7221 */ /* 0x008fe20000010000 */
[----:B0-----:R-:W-:Y:S01]  /*b970*/  FFMA.FTZ R162, R186, R21, -R228 ;  /* 0x00000015baa27223 */ /* 0x001fe200000108e4 */
[-C--:B------:R-:W-:Y:S01]  /*b980*/  FMUL.FTZ R74, R74, R196.reuse ;  /* 0x000000c44a4a7220 */ /* 0x080fe20000410000 */
[----:B------:R-:W-:Y:S01]  /*b990*/  FADD.FTZ R13, R165, R170 ;  /* 0x000000aaa50d7221 */ /* 0x000fe20000010000 */
        /* <DEDUP_REMOVED lines=19> */
[----:B0-----:R-:W-:Y:S01]  /*bad0*/  FADD.FTZ R14, R226, R153 ;  /* 0x00000099e20e7221 */ /* 0x001fe20000010000 */
        /* <DEDUP_REMOVED lines=14> */
[----:B------:R0:W-:Y:S01]  /*bbc0*/  MUFU.EX2 R183, R154 ;  /* 0x0000009a00b77308 */ /* 0x0001e20000000800 */
[----:B-1----:R-:W-:Y:S01]  /*bbd0*/  FADD.FTZ R14, R175, R14 ;  /* 0x0000000eaf0e7221 */ /* 0x002fe20000010000 */
[-C--:B------:R-:W-:Y:S01]  /*bbe0*/  FMUL.FTZ R131, R131, R196.reuse ;  /* 0x000000c483837220 */ /* 0x080fe20000410000 */
[-C--:B------:R-:W-:Y:S01]  /*bbf0*/  FMUL.FTZ R134, R134, R196.reuse ;  /* 0x000000c486867220 */ /* 0x080fe20000410000 */
[-C--:B------:R-:W-:Y:S01]  /*bc00*/  FMUL.FTZ R135, R135, R196.reuse ;  /* 0x000000c487877220 */ /* 0x080fe20000410000 */
[----:B------:R-:W-:Y:S01]  /*bc10*/  FADD.FTZ R153, R179, R14 ;  /* 0x0000000eb3997221 */ /* 0x000fe20000010000 */
[-C--:B------:R-:W-:Y:S01]  /*bc20*/  FMUL.FTZ R138, R138, R196.reuse ;  /* 0x000000c48a8a7220 */ /* 0x080fe20000410000 */
[----:B------:R-:W-:Y:S01]  /*bc30*/  FMUL.FTZ R139, R139, R196 ;  /* 0x000000c48b8b7220 */ /* 0x000fe20000410000 */
[----:B------:R-:W-:Y:S01]  /*bc40*/  MUFU.EX2 R176, R176 ;  /* 0x000000b000b07308 */ /* 0x000fe20000000800 */
[----:B0-----:R-:W-:Y:S01]  /*bc50*/  F2FP.F16.F32.PACK_AB R154, R157, R156 ;  /* 0x0000009c9d9a723e */ /* 0x001fe200000000ff */
[----:B------:R-:W-:Y:S01]  /*bc60*/  FMUL.FTZ R142, R142, R196 ;  /* 0x000000c48e8e7220 */ /* 0x000fe20000410000 */
[----:B------:R-:W-:Y:S01]  /*bc70*/  F2FP.F16.F32.PACK_AB R156, R161, R160 ;  /* 0x000000a0a19c723e */ /* 0x000fe200000000ff */
[----:B------:R-:W-:Y:S01]  /*bc80*/  FADD.FTZ R160, R168, R13 ;  /* 0x0000000da8a07221 */ /* 0x000fe20000010000 */
[----:B------:R-:W-:Y:S01]  /*bc90*/  F2FP.F16.F32.PACK_AB R161, R226, R171 ;  /* 0x000000abe2a1723e */ /* 0x000fe200000000ff */
[----:B------:R-:W-:Y:S01]  /*bca0*/  FMUL.FTZ R143, R143, R196 ;  /* 0x000000c48f8f7220 */ /* 0x000fe20000410000 */
[----:B------:R-:W-:Y:S01]  /*bcb0*/  F2FP.F16.F32.PACK_AB R157, R163, R224 ;  /* 0x000000e0a39d723e */ /* 0x000fe200000000ff */
[----:B------:R-:W0:Y:S01]  /*bcc0*/  MUFU.EX2 R182, R197 ;  /* 0x000000c500b67308 */ /* 0x000e220000000800 */
[C---:B------:R-:W-:Y:S01]  /*bcd0*/  FADD.FTZ R13, R169.reuse, R160 ;  /* 0x000000a0a90d7221 */ /* 0x040fe20000010000 */
[----:B------:R-:W-:Y:S01]  /*bce0*/  F2FP.F16.F32.PACK_AB R160, R169, R168 ;  /* 0x000000a8a9a0723e */ /* 0x000fe200000000ff */
[-C--:B------:R-:W-:Y:S01]  /*bcf0*/  FMUL.FTZ R146, R146, R196.reuse ;  /* 0x000000c492927220 */ /* 0x080fe20000410000 */
[----:B------:R-:W-:Y:S01]  /*bd00*/  F2FP.F16.F32.PACK_AB R163, R179, R175 ;  /* 0x000000afb3a3723e */ /* 0x000fe200000000ff */
[-C--:B------:R-:W-:Y:S01]  /*bd10*/  FMUL.FTZ R147, R147, R196.reuse ;  /* 0x000000c493937220 */ /* 0x080fe20000410000 */
[-C--:B------:R-:W-:Y:S01]  /*bd20*/  FMUL.FTZ R150, R150, R196.reuse ;  /* 0x000000c496967220 */ /* 0x080fe20000410000 */
[----:B------:R-:W-:Y:S01]  /*bd30*/  FMUL.FTZ R151, R151, R196 ;  /* 0x000000c497977220 */ /* 0x000fe20000410000 */
[----:B------:R-:W1:Y:S08]  /*bd40*/  MUFU.EX2 R177, R177 ;  /* 0x000000b100b17308 */ /* 0x000e700000000800 */
[----:B------:R3:W-:Y:S01]  /*bd50*/  MUFU.EX2 R197, R158 ;  /* 0x0000009e00c57308 */ /* 0x0007e20000000800 */
[----:B0-----:R-:W-:-:S04]  /*bd60*/  FADD.FTZ R14, R182, R153 ;  /* 0x00000099b60e7221 */ /* 0x001fc80000010000 */
[----:B------:R-:W-:-:S03]  /*bd70*/  FADD.FTZ R153, R183, R14 ;  /* 0x0000000eb7997221 */ /* 0x000fc60000010000 */
[----:B------:R-:W0:Y:S01]  /*bd80*/  MUFU.EX2 R221, R221 ;  /* 0x000000dd00dd7308 */ /* 0x000e220000000800 */
[----:B---3--:R-:W-:Y:S01]  /*bd90*/  F2FP.F16.F32.PACK_AB R158, R165, R164 ;  /* 0x000000a4a59e723e */ /* 0x008fe200000000ff */
[----:B------:R-:W-:-:S04]  /*bda0*/  FADD.FTZ R164, R172, R13 ;  /* 0x0000000daca47221 */ /* 0x000fc80000010000 */
[----:B------:R-:W-:Y:S02]  /*bdb0*/  FADD.FTZ R13, R173, R164 ;  /* 0x000000a4ad0d7221 */ /* 0x000fe40000010000 */
[----:B------:R0:W3:Y:S02]  /*bdc0*/  MUFU.EX2 R186, R166 ;  /* 0x000000a600ba7308 */ /* 0x0000e40000000800 */
[----:B------:R-:W-:-:S04]  /*bdd0*/  FADD.FTZ R164, R176, R13 ;  /* 0x0000000db0a47221 */ /* 0x000fc80000010000 */
[----:B-1----:R-:W-:Y:S02]  /*bde0*/  FADD.FTZ R164, R177, R164 ;  /* 0x000000a4b1a47221 */ /* 0x002fe40000010000 */
[----:B------:R-:W1:Y:S02]  /*bdf0*/  MUFU.EX2 R181, R181 ;  /* 0x000000b500b57308 */ /* 0x000e640000000800 */
[----:B0-----:R-:W-:Y:S01]  /*be00*/  FADD.FTZ R166, R221, R164 ;  /* 0x000000a4dda67221 */ /* 0x001fe20000010000 */
[----:B------:R-:W-:-:S05]  /*be10*/  F2FP.F16.F32.PACK_AB R164, R177, R176 ;  /* 0x000000b0b1a4723e */ /* 0x000fca00000000ff */
[----:B------:R-:W0:Y:S01]  /*be20*/  MUFU.EX2 R184, R184 ;  /* 0x000000b800b87308 */ /* 0x000e220000000800 */
[----:B---3--:R-:W-:-:S04]  /*be30*/  FADD.FTZ R14, R186, R153 ;  /* 0x00000099ba0e7221 */ /* 0x008fc80000010000 */
[----:B------:R-:W-:-:S03]  /*be40*/  FADD.FTZ R14, R197, R14 ;  /* 0x0000000ec50e7221 */ /* 0x000fc60000010000 */
[----:B------:R3:W4:Y:S01]  /*be50*/  MUFU.EX2 R215, R162 ;  /* 0x000000a200d77308 */ /* 0x0007220000000800 */
[C---:B-1----:R-:W-:Y:S01]  /*be60*/  FADD.FTZ R13, R181.reuse, R166 ;  /* 0x000000a6b50d7221 */ /* 0x042fe20000010000 */
[----:B------:R-:W-:-:S06]  /*be70*/  F2FP.F16.F32.PACK_AB R166, R181, R221 ;  /* 0x000000ddb5a6723e */ /* 0x000fcc00000000ff */
[----:B------:R-:W1:Y:S01]  /*be80*/  MUFU.EX2 R185, R185 ;  /* 0x000000b900b97308 */ /* 0x000e620000000800 */
[----:B---3--:R-:W-:Y:S01]  /*be90*/  F2FP.F16.F32.PACK_AB R162, R173, R172 ;  /* 0x000000acada2723e */ /* 0x008fe200000000ff */
[----:B0-----:R-:W-:-:S06]  /*bea0*/  FADD.FTZ R168, R184, R13 ;  /* 0x0000000db8a87221 */ /* 0x001fcc0000010000 */
[----:B------:R-:W0:Y:S01]  /*beb0*/  MUFU.EX2 R169, R187 ;  /* 0x000000bb00a97308 */ /* 0x000e220000000800 */
[----:B----4-:R-:W-:-:S07]  /*bec0*/  FADD.FTZ R14, R215, R14 ;  /* 0x0000000ed70e7221 */ /* 0x010fce0000010000 */
[----:B------:R-:W3:Y:S01]  /*bed0*/  MUFU.EX2 R188, R188 ;  /* 0x000000bc00bc7308 */ /* 0x000ee20000000800 */
[C---:B-1----:R-:W-:Y:S01]  /*bee0*/  FADD.FTZ R13, R185.reuse, R168 ;  /* 0x000000a8b90d7221 */ /* 0x042fe20000010000 */
[----:B------:R-:W-:-:S06]  /*bef0*/  F2FP.F16.F32.PACK_AB R168, R185, R184 ;  /* 0x000000b8b9a8723e */ /* 0x000fcc00000000ff */
[----:B------:R-:W1:Y:S01]  /*bf00*/  MUFU.EX2 R190, R190 ;  /* 0x000000be00be7308 */ /* 0x000e620000000800 */
[C---:B0-----:R-:W-:Y:S01]  /*bf10*/  FADD.FTZ R153, R169.reuse, R14 ;  /* 0x0000000ea9997221 */ /* 0x041fe20000010000 */
[----:B------:R-:W-:-:S06]  /*bf20*/  F2FP.F16.F32.PACK_AB R169, R169, R215 ;  /* 0x000000d7a9a9723e */ /* 0x000fcc00000000ff */
[----:B------:R-:W0:Y:S01]  /*bf30*/  MUFU.EX2 R189, R189 ;  /* 0x000000bd00bd7308 */ /* 0x000e220000000800 */
[----:B---3--:R-:W-:-:S07]  /*bf40*/  FADD.FTZ R170, R188, R13 ;  /* 0x0000000dbcaa7221 */ /* 0x008fce0000010000 */
[----:B------:R-:W3:Y:S01]  /*bf50*/  MUFU.EX2 R191, R191 ;  /* 0x000000bf00bf7308 */ /* 0x000ee20000000800 */
[----:B-1----:R-:W-:Y:S01]  /*bf60*/  FADD.FTZ R14, R190, R153 ;  /* 0x00000099be0e7221 */ /* 0x002fe20000010000 */
[----:B------:R-:W-:Y:S02]  /*bf70*/  F2FP.F16.F32.PACK_AB R153, R155, R222 ;  /* 0x000000de9b99723e */ /* 0x000fe400000000ff */
[----:B------:R-:W-:Y:S02]  /*bf80*/  F2FP.F16.F32.PACK_AB R155, R159, R223 ;  /* 0x000000df9f9b723e */ /* 0x000fe400000000ff */
[----:B------:R-:W-:Y:S02]  /*bf90*/  F2FP.F16.F32.PACK_AB R159, R167, R225 ;  /* 0x000000e1a79f723e */ /* 0x000fe400000000ff */
[----:B------:R-:W1:Y:S01]  /*bfa0*/  MUFU.EX2 R192, R192 ;  /* 0x000000c000c07308 */ /* 0x000e620000000800 */
[C---:B0-----:R-:W-:Y:S01]  /*bfb0*/  FADD.FTZ R13, R189.reuse, R170 ;  /* 0x000000aabd0d7221 */ /* 0x041fe20000010000 */
[----:B------:R-:W-:-:S02]  /*bfc0*/  F2FP.F16.F32.PACK_AB R170, R189, R188 ;  /* 0x000000bcbdaa723e */ /* 0x000fc400000000ff */
[----:B------:R-:W-:-:S04]  /*bfd0*/  F2FP.F16.F32.PACK_AB R167, R197, R186 ;  /* 0x000000bac5a7723e */ /* 0x000fc800000000ff */
[----:B------:R-:W0:Y:S01]  /*bfe0*/  MUFU.EX2 R173, R194 ;  /* 0x000000c200ad7308 */ /* 0x000e220000000800 */
[----:B---3--:R-:W-:-:S07]  /*bff0*/  FADD.FTZ R14, R191, R14 ;  /* 0x0000000ebf0e7221 */ /* 0x008fce0000010000 */
[----:B------:R-:W3:Y:S01]  /*c000*/  MUFU.EX2 R214, R214 ;  /* 0x000000d600d67308 */ /* 0x000ee20000000800 */
[----:B-1----:R-:W-:-:S07]  /*c010*/  FADD.FTZ R13, R192, R13 ;  /* 0x0000000dc00d7221 */ /* 0x002fce0000010000 */
[----:B------:R-:W1:Y:S01]  /*c020*/  MUFU.EX2 R176, R195 ;  /* 0x000000c300b07308 */ /* 0x000e620000000800 */
[----:B0-----:R-:W-:-:S07]  /*c030*/  FADD.FTZ R165, R173, R14 ;  /* 0x0000000eada57221 */ /* 0x001fce0000010000 */
[----:B------:R-:W0:Y:S01]  /*c040*/  MUFU.EX2 R193, R193 ;  /* 0x000000c100c17308 */ /* 0x000e220000000800 */
[----:B---3--:R-:W-:-:S07]  /*c050*/  FADD.FTZ R172, R214, R13 ;  /* 0x0000000dd6ac7221 */ /* 0x008fce0000010000 */
[----:B------:R-:W3:Y:S01]  /*c060*/  MUFU.EX2 R198, R198 ;  /* 0x000000c600c67308 */ /* 0x000ee20000000800 */
[C---:B-1----:R-:W-:Y:S01]  /*c070*/  FADD.FTZ R171, R176.reuse, R165 ;  /* 0x000000a5b0ab7221 */ /* 0x042fe20000010000 */
[----:B------:R-:W-:Y:S02]  /*c080*/  F2FP.F16.F32.PACK_AB R165, R183, R182 ;  /* 0x000000b6b7a5723e */ /* 0x000fe400000000ff */
[----:B------:R-:W-:-:S04]  /*c090*/  F2FP.F16.F32.PACK_AB R173, R176, R173 ;  /* 0x000000adb0ad723e */ /* 0x000fc800000000ff */
[----:B------:R-:W1:Y:S01]  /*c0a0*/  MUFU.EX2 R199, R199 ;  /* 0x000000c700c77308 */ /* 0x000e620000000800 */
[----:B0-----:R-:W-:Y:S01]  /*c0b0*/  FADD.FTZ R13, R193, R172 ;  /* 0x000000acc10d7221 */ /* 0x001fe20000010000 */
[----:B------:R-:W-:Y:S02]  /*c0c0*/  F2FP.F16.F32.PACK_AB R172, R214, R192 ;  /* 0x000000c0d6ac723e */ /* 0x000fe400000000ff */
[C---:B------:R-:W-:Y:S01]  /*c0d0*/  F2FP.F16.F32.PACK_AB R174, R220.reuse, R193 ;  /* 0x000000c1dcae723e */ /* 0x040fe200000000ff */
[----:B------:R-:W-:Y:S01]  /*c0e0*/  FADD.FTZ R13, R220, R13 ;  /* 0x0000000ddc0d7221 */ /* 0x000fe20000010000 */
[----:B---3--:R-:W-:Y:S01]  /*c0f0*/  FADD.FTZ R14, R198, R171 ;  /* 0x000000abc60e7221 */ /* 0x008fe20000010000 */
[----:B------:R-:W-:-:S03]  /*c100*/  F2FP.F16.F32.PACK_AB R171, R191, R190 ;  /* 0x000000bebfab723e */ /* 0x000fc600000000ff */
[C---:B-1----:R-:W-:Y:S01]  /*c110*/  FADD.FTZ R14, R199.reuse, R14 ;  /* 0x0000000ec70e7221 */ /* 0x042fe20000010000 */
[----:B------:R-:W-:Y:S01]  /*c120*/  F2FP.F16.F32.PACK_AB R175, R199, R198 ;  /* 0x000000c6c7af723e */ /* 0x000fe200000000ff */
[----:B--2---:R-:W-:Y:S06]  /*c130*/  @!P0 BRA `(.L_x_537) ;  /* 0x0000000000048947 */ /* 0x004fec0003800000 */
[----:B------:R-:W-:Y:S01]  /*c140*/  BPT.TRAP 0x1 ;  /* 0x000000040000795c */ /* 0x000fe20000300000 */
.L_x_537:
[----:B------:R0:W1:Y:S01]  /*c150*/  SYNCS.PHASECHK.TRANS64.TRYWAIT P3, [R12+URZ+0x22850], R15 ;  /* 0x0228500f0c0075a7 */ /* 0x000062000806017f */
[----:B------:R-:W-:Y:S05]  /*c160*/  @!P0 BRA `(.L_x_538) ;  /* 0x0000000000048947 */ /* 0x000fea0003800000 */
[----:B------:R-:W-:Y:S01]  /*c170*/  BPT.TRAP 0x1 ;  /* 0x000000040000795c */ /* 0x000fe20000300000 */
.L_x_538:
[----:B------:R-:W-:Y:S04]  /*c180*/  BSSY B0, `(.L_x_539) ;  /* 0x0000004000007945 */ /* 0x000fe80003800000 */
[----:B-1----:R-:W-:Y:S05]  /*c190*/  @P3 BRA `(.L_x_540) ;  /* 0x0000000000083947 */ /* 0x002fea0003800000 */
[----:B------:R-:W1:Y:S02]  /*c1a0*/  SYNCS.PHASECHK.TRANS64.TRYWAIT P3, [R12+URZ+0x22850], R15 ;  /* 0x0228500f0c0075a7 */ /* 0x000e64000806017f */
[----:B-1----:R-:W-:Y:S05]  /*c1b0*/  @!P3 BRA `(.L_x_541) ;  /* 0x000000940070b947 */ /* 0x002fea0003800000 */
.L_x_540:
[----:B------:R-:W-:Y:S05]  /*c1c0*/  BSYNC B0 ;  /* 0x0000000000007941 */ /* 0x000fea0003800000 */
.L_x_539:
[----:B------:R-:W2:Y:S01]  /*c1d0*/  S2R R179, SR_TID.X ;  /* 0x0000000000b37919 */ /* 0x000ea20000002100 */
[----:B------:R-:W-:Y:S05]  /*c1e0*/  WARPSYNC.ALL ;  /* 0x0000000000007948 */ /* 0x000fea0003800000 */
[----:B------:R-:W-:Y:S01]  /*c1f0*/  IMAD.MOV.U32 R177, RZ, RZ, 0xc00 ;  /* 0x00000c00ffb17424 */ /* 0x000fe200078e00ff */
[----:B01----:R-:W-:Y:S01]  /*c200*/  @!P1 IADD3 R12, R12, 0x22860, RZ ;  /* 0x000228600c0c9810 */ /* 0x003fe20007ffe0ff */
[----:B------:R-:W-:Y:S02]  /*c210*/  IMAD.MOV.U32 R220, RZ, RZ, R178 ;  /* 0x000000ffffdc7224 */ /* 0x000fe400078e00b2 */
[----:B------:R-:W-:Y:S01]  /*c220*/  IMAD R176, R22, R177, UR37 ;  /* 0x0000002516b07e24 */ /* 0x000fe2000f8e02b1 */
[----:B------:R-:W-:Y:S01]  /*c230*/  MOV R177, 0x40000040 ;  /* 0x4000004000b17802 */ /* 0x000fe20000000f00 */
[----:B------:R-:W-:Y:S01]  /*c240*/  IMAD.MOV.U32 R221, RZ, RZ, R20 ;  /* 0x000000ffffdd7224 */ /* 0x000fe200078e0014 */
[----:B------:R-:W-:-:S02]  /*c250*/  @!P1 PRMT R12, RZ, 0x654, R12 ;  /* 0x00000654ff0c9816 */ /* 0x000fc4000000000c */
[----:B------:R-:W-:Y:S02]  /*c260*/  R2UR UR6, R176 ;  /* 0x00000000b00672ca */ /* 0x000fe400000e0000 */
[----:B------:R-:W-:Y:S01]  /*c270*/  R2UR UR7, R177 ;  /* 0x00000000b10772ca */ /* 0x000fe200000e0000 */
[----:B------:R-:W-:Y:S01]  /*c280*/  IMAD.MOV.U32 R177, RZ, RZ, 0x40000040 ;  /* 0x40000040ffb17424 */ /* 0x000fe200078e00ff */
[----:B--2---:R-:W-:-:S05]  /*c290*/  SHF.R.U32.HI R179, RZ, 0x7, R179 ;  /* 0x00000007ffb37819 */ /* 0x004fca00000116b3 */
[----:B------:R-:W-:-:S05]  /*c2a0*/  VIADD R15, R179, 0x8 ;  /* 0x00000008b30f7836 */ /* 0x000fca0000000000 */
[----:B------:R0:W-:Y:S06]  /*c2b0*/  BAR.SYNC.DEFER_BLOCKING R15, 0x100 ;  /* 0x0004000f0000751d */ /* 0x0001ec0000010000 */
[----:B------:R-:W-:-:S06]  /*c2c0*/  WARPGROUP.ARRIVE ;  /* 0x00000000000079c5 */ /* 0x000fcc0000000000 */
[----:B------:R-:W-:Y:S03]  /*c2d0*/  HGMMA.64x256x16.F32 R24, R152, gdesc[UR4].tnspB, R24, gsb0 ;  /* 0x43e0000498187df0 */ /* 0x000fe60008000818 */
[----:B------:R-:W-:Y:S02]  /*c2e0*/  WARPGROUP.DEPBAR.LE gsb0, 0x0 ;  /* 0x00008000000079c5 */ /* 0x000fe40000010000 */
[----:B------:R-:W-:Y:S01]  /*c2f0*/  VIADD R152, R176, 0x80 ;  /* 0x00000080b0987836 */ /* 0x000fe20000000000 */
[----:B------:R-:W-:Y:S01]  /*c300*/  WARPGROUP.ARRIVE ;  /* 0x00000000000079c5 */ /* 0x000fe20000000000 */
[----:B------:R-:W-:-:S03]  /*c310*/  IMAD.MOV.U32 R153, RZ, RZ, 0x40000040 ;  /* 0x40000040ff997424 */ /* 0x000fc600078e00ff */
[----:B------:R-:W-:Y:S02]  /*c320*/  R2UR UR6, R152 ;  /* 0x00000000980672ca */ /* 0x000fe400000e0000 */
[----:B------:R-:W-:Y:S01]  /*c330*/  R2UR UR7, R153 ;  /* 0x00000000990772ca */ /* 0x000fe200000e0000 */
[----:B------:R-:W-:Y:S01]  /*c340*/  IMAD.MOV.U32 R153, RZ, RZ, 0x40000040 ;  /* 0x40000040ff997424 */ /* 0x000fe200078e00ff */
[----:B------:R-:W-:-:S14]  /*c350*/  IADD3 R152, R176, 0x100, RZ ;  /* 0x00000100b0987810 */ /* 0x000fdc0007ffe0ff */
        /* <DEDUP_REMOVED lines=9> */
[----:B------:R-:W-:Y:S02]  /*c3f0*/  R2UR UR6, R152 ;  /* 0x00000000980672ca */ /* 0x000fe400000e0000 */
[----:B------:R-:W-:Y:S01]  /*c400*/  R2UR UR7, R153 ;  /* 0x00000000990772ca */ /* 0x000fe200000e0000 */
[----:B------:R-:W-:Y:S01]  /*c410*/  IMAD.MOV.U32 R153, RZ, RZ, 0x40000040 ;  /* 0x40000040ff997424 */ /* 0x000fe200078e00ff */
[C---:B------:R-:W-:Y:S01]  /*c420*/  IADD3 R152, R176.reuse, 0x200, RZ ;  /* 0x00000200b0987810 */ /* 0x040fe20007ffe0ff */
[----:B------:R-:W-:Y:S01]  /*c430*/  VIADD R176, R176, 0x280 ;  /* 0x00000280b0b07836 */ /* 0x000fe20000000000 */
[----:B------:R-:W-:Y:S02]  /*c440*/  WARPGROUP.DEPBAR.LE gsb0, 0x0 ;  /* 0x00008000000079c5 */ /* 0x000fe40000010000 */
[----:B------:R-:W-:-:S15]  /*c450*/  WARPGROUP.ARRIVE ;  /* 0x00000000000079c5 */ /* 0x000fde0000000000 */
[----:B------:R-:W-:-:S04]  /*c460*/  NOP ;  /* 0x0000000000007918 */ /* 0x000fc80000000000 */
        /* <DEDUP_REMOVED lines=15> */
[----:B------:R-:W-:Y:S05]  /*c560*/  @P2 BRA `(.L_x_542) ;  /* 0xffffffd800d42947 */ /* 0x000fea000383ffff */
.L_x_532:
[----:B------:R-:W-:Y:S05]  /*c570*/  WARPSYNC.ALL ;  /* 0x0000000000007948 */ /* 0x000fea0003800000 */
[----:B------:R-:W1:Y:S01]  /*c580*/  SHFL.BFLY PT, R0, R13, 0x2, 0x1f ;  /* 0x0c401f000d007f89 */ /* 0x000e6200000e0000 */
[----:B------:R-:W-:Y:S01]  /*c590*/  IMAD.MOV.U32 R4, RZ, RZ, RZ ;  /* 0x000000ffff047224 */ /* 0x000fe200078e00ff */
[----:B------:R-:W-:Y:S02]  /*c5a0*/  IADD3 R22, R22, 0x1, RZ ;  /* 0x0000000116167810 */ /* 0x000fe40007ffe0ff */
[----:B--2---:R-:W2:Y:S01]  /*c5b0*/  SHFL.BFLY PT, R3, R14, 0x2, 0x1f ;  /* 0x0c401f000e037f89 */ /* 0x004ea200000e0000 */
[----:B------:R3:W-:Y:S08]  /*c5c0*/  BAR.ARV R180, 0x100 ;  /* 0x000400b40000751d */ /* 0x0007f00000002000 */
[----:B------:R-:W-:Y:S06]  /*c5d0*/  BAR.ARV 0x8, 0x120 ;  /* 0x0204800000007b1d */ /* 0x000fec0000002000 */
[----:B------:R-:W-:Y:S01]  /*c5e0*/  ISETP.NE.AND P0, PT, R22, 0x2, PT ;  /* 0x000000021600780c */ /* 0x000fe20003f05270 */
[----:B-1----:R-:W-:Y:S01]  /*c5f0*/  FADD.FTZ R0, R0, R13 ;  /* 0x0000000d00007221 */ /* 0x002fe20000010000 */
[----:B------:R-:W-:-:S02]  /*c600*/  PLOP3.LUT P1, PT, PT, PT, PT, 0x8, 0x0 ;  /* 0x000000000000781c */ /* 0x000fc40003f2e170 */
[----:B------:R-:W-:Y:S01]  /*c610*/  SEL R5, RZ, 0x1, P0 ;  /* 0x00000001ff057807 */ /* 0x000fe20000000000 */
[----:B--2---:R-:W-:Y:S01]  /*c620*/  FADD.FTZ R3, R3, R14 ;  /* 0x0000000e03037221 */ /* 0x004fe20000010000 */
[----:B------:R-:W1:Y:S01]  /*c630*/  SHFL.BFLY PT, R7, R0, 0x1, 0x1f ;  /* 0x0c201f0000077f89 */ /* 0x000e6200000e0000 */
[----:B------:R-:W-:Y:S02]  /*c640*/  IADD3 R212, R212, 0x1, RZ ;  /* 0x00000001d4d47810 */ /* 0x000fe40007ffe0ff */
[----:B------:R-:W-:Y:S01]  /*c650*/  LOP3.LUT R200, R200, R5, RZ, 0x3c, !PT ;  /* 0x00000005c8c87212 */ /* 0x000fe200078e3cff */
[----:B------:R-:W2:Y:S01]  /*c660*/  SHFL.BFLY PT, R6, R3, 0x1, 0x1f ;  /* 0x0c201f0003067f89 */ /* 0x000ea200000e0000 */
[----:B------:R-:W-:Y:S01]  /*c670*/  IMAD.MOV.U32 R5, RZ, RZ, -0x800000 ;  /* 0xff800000ff057424 */ /* 0x000fe200078e00ff */
[----:B------:R-:W-:Y:S01]  /*c680*/  SEL R22, R22, RZ, P0 ;  /* 0x000000ff16167207 */ /* 0x000fe20000000000 */
[----:B-1----:R-:W-:Y:S01]  /*c690*/  FADD.FTZ R7, R0, R7 ;  /* 0x0000000700077221 */ /* 0x002fe20000010000 */
[----:B------:R-:W-:-:S02]  /*c6a0*/  IMAD.MOV.U32 R0, RZ, RZ, RZ ;  /* 0x000000ffff007224 */ /* 0x000fc400078e00ff */
[----:B--2---:R-:W-:Y:S02]  /*c6b0*/  FADD.FTZ R6, R3, R6 ;  /* 0x0000000603067221 */ /* 0x004fe40000010000 */
[----:B------:R-:W-:-:S03]  /*c6c0*/  FSETP.NE.FTZ.AND P2, PT, R7, RZ, PT ;  /* 0x000000ff0700720b */ /* 0x000fc60003f55000 */
[----:B------:R-:W-:-:S10]  /*c6d0*/  FSETP.NE.FTZ.AND P3, PT, R6, RZ, PT ;  /* 0x000000ff0600720b */ /* 0x000fd40003f75000 */
[----:B------:R-:W1:Y:S01]  /*c6e0*/  @P2 MUFU.LG2 R10, R7 ;  /* 0x00000007000a2308 */ /* 0x000e620000000c00 */
[C---:B------:R-:W-:Y:S02]  /*c6f0*/  @P2 FMUL.FTZ R11, R21.reuse, 0.69314718246459960938 ;  /* 0x3f317218150b2820 */ /* 0x040fe40000410000 */
[----:B------:R-:W-:-:S05]  /*c700*/  @P3 FMUL.FTZ R21, R21, 0.69314718246459960938 ;  /* 0x3f31721815153820 */ /* 0x000fca0000410000 */
[----:B0-----:R-:W0:Y:S08]  /*c710*/  @P3 MUFU.LG2 R12, R6 ;  /* 0x00000006000c3308 */ /* 0x001e300000000c00 */
[----:B------:R-:W2:Y:S01]  /*c720*/  @P2 MUFU.RCP R4, R7 ;  /* 0x0000000700042308 */ /* 0x000ea20000001000 */
[----:B-1----:R-:W-:-:S04]  /*c730*/  @P2 FMUL.FTZ R10, R10, 0.69314718246459960938 ;  /* 0x3f3172180a0a2820 */ /* 0x002fc80000410000 */
[----:B------:R-:W-:-:S03]  /*c740*/  @P2 FFMA.FTZ R5, R11, R20, R10 ;  /* 0x000000140b052223 */ /* 0x000fc6000001000a */
[----:B------:R-:W1:Y:S01]  /*c750*/  @P3 MUFU.RCP R0, R6 ;  /* 0x0000000600003308 */ /* 0x000e620000001000 */
[----:B0-----:R-:W-:Y:S01]  /*c760*/  @P3 FMUL.FTZ R12, R12, 0.69314718246459960938 ;  /* 0x3f3172180c0c3820 */ /* 0x001fe20000410000 */
[-C--:B--2---:R-:W-:Y:S01]  /*c770*/  FMUL.FTZ R164, R80, R4.reuse ;  /* 0x0000000450a47220 */ /* 0x084fe20000410000 */
[-C--:B------:R-:W-:Y:S01]  /*c780*/  FMUL.FTZ R167, R92, R4.reuse ;  /* 0x000000045ca77220 */ /* 0x080fe20000410000 */
[-C--:B------:R-:W-:Y:S01]  /*c790*/  FMUL.FTZ R24, R24, R4.reuse ;  /* 0x0000000418187220 */ /* 0x080fe20000410000 */
[-C--:B------:R-:W-:Y:S01]  /*c7a0*/  FMUL.FTZ R25, R25, R4.reuse ;  /* 0x0000000419197220 */ /* 0x080fe20000410000 */
[-C--:B------:R-:W-:Y:S01]  /*c7b0*/  FMUL.FTZ R28, R28, R4.reuse ;  /* 0x000000041c1c7220 */ /* 0x080fe20000410000 */
[-C--:B------:R-:W-:Y:S01]  /*c7c0*/  FMUL.FTZ R29, R29, R4.reuse ;  /* 0x000000041d1d7220 */ /* 0x080fe20000410000 */
[-C--:B------:R-:W-:Y:S01]  /*c7d0*/  FMUL.FTZ R32, R32, R4.reuse ;  /* 0x0000000420207220 */ /* 0x080fe20000410000 */
[----:B------:R-:W-:Y:S01]  /*c7e0*/  FMUL.FTZ R33, R33, R4 ;  /* 0x0000000421217220 */ /* 0x000fe20000410000 */
[-C--:B-1----:R-:W-:Y:S01]  /*c7f0*/  FMUL.FTZ R9, R43, R0.reuse ;  /* 0x000000002b097220 */ /* 0x082fe20000410000 */
[-C--:B------:R-:W-:Y:S01]  /*c800*/  FMUL.FTZ R8, R51, R0.reuse ;  /* 0x0000000033087220 */ /* 0x080fe20000410000 */
[-C--:B------:R-:W-:Y:S01]  /*c810*/  FMUL.FTZ R7, R59, R0.reuse ;  /* 0x000000003b077220 */ /* 0x080fe20000410000 */
[----:B------:R-:W-:Y:S01]  /*c820*/  FMUL.FTZ R6, R67, R0 ;  /* 0x0000000043067220 */ /* 0x000fe20000410000 */
        /* <DEDUP_REMOVED lines=61> */
[----:B------:R-:W-:Y:S01]  /*cc00*/  FMUL.FTZ R67, R71, R0 ;  /* 0x0000000047437220 */ /* 0x000fe20000410000 */
[----:B------:R-:W-:-:S02]  /*cc10*/  IMAD.MOV.U32 R4, RZ, RZ, -0x800000 ;  /* 0xff800000ff047424 */ /* 0x000fc400078e00ff */
        /* <DEDUP_REMOVED lines=54> */
[----:B---3--:R-:W-:-:S07]  /*cf80*/  @P3 FFMA.FTZ R4, R21, R178, R12 ;  /* 0x000000b215043223 */ /* 0x008fce000001000c */
.L_x_487:
[----:B------:R-:W-:Y:S05]  /*cf90*/  WARPSYNC.ALL ;  /* 0x0000000000007948 */ /* 0x000fea0003800000 */
[----:B------:R-:W0:Y:S08]  /*cfa0*/  S2UR UR5, SR_CgaCtaId ;  /* 0x00000000000579c3 */ /* 0x000e300000008800 */
[----:B------:R-:W-:Y:S06]  /*cfb0*/  BAR.SYNC.DEFER_BLOCKING 0x5, 0x120 ;  /* 0x0144800000007b1d */ /* 0x000fec0000010000 */
[----:B------:R-:W-:Y:S01]  /*cfc0*/  UMOV UR4, 0x400 ;  /* 0x0000040000047882 */ /* 0x000fe20000000000 */
[----:B------:R-:W-:Y:S01]  /*cfd0*/  BSSY B0, `(.L_x_543) ;  /* 0x000028f000007945 */ /* 0x000fe20003800000 */
[----:B0-----:R-:W-:-:S06]  /*cfe0*/  ULEA UR4, UR5, UR4, 0x18 ;  /* 0x0000000405047291 */ /* 0x001fcc000f8ec03f */
[----:B------:R-:W-:-:S05]  /*cff0*/  IMAD.U32 R18, RZ, RZ, UR4 ;  /* 0x00000004ff127e24 */ /* 0x000fca000f8e00ff */
[----:B------:R0:W1:Y:S01]  /*d000*/  LDS.128 R84, [R18+0x228d0] ;  /* 0x0228d00012547984 */ /* 0x0000620000000c00 */
[----:B------:R-:W-:Y:S06]  /*d010*/  BAR.ARV 0x4, 0x120 ;  /* 0x0104800000007b1d */ /* 0x000fec0000002000 */
[----:B------:R-:W-:Y:S05]  /*d020*/  @P1 BRA `(.L_x_544) ;  /* 0x0000001c00481947 */ /* 0x000fea0003800000 */
[----:B------:R-:W2:Y:S01]  /*d030*/  S2R R13, SR_SWINHI ;  /* 0x00000000000d7919 */ /* 0x000ea20000002f00 */
[----:B------:R-:W-:Y:S05]  /*d040*/  WARPSYNC.ALL ;  /* 0x0000000000007948 */ /* 0x000fea0003800000 */
[----:B------:R-:W-:Y:S01]  /*d050*/  BAR.SYNC.DEFER_BLOCKING 0x1, 0x100 ;  /* 0x0044000000007b1d */ /* 0x000fe20000010000 */
[----:B------:R-:W-:Y:S02]  /*d060*/  F2FP.F16.F32.PACK_AB R24, R25, R24 ;  /* 0x000000181918723e */ /* 0x000fe400000000ff */
[----:B------:R-:W-:Y:S02]  /*d070*/  F2FP.F16.F32.PACK_AB R25, R92, R26 ;  /* 0x0000001a5c19723e */ /* 0x000fe400000000ff */
[----:B------:R-:W-:Y:S01]  /*d080*/  F2FP.F16.F32.PACK_AB R32, R33, R32 ;  /* 0x000000202120723e */ /* 0x000fe200000000ff */
[----:B------:R-:W-:Y:S01]  /*d090*/  ULDC.64 UR4, c[0x0][0xbd8] ;  /* 0x0002f60000047ab9 */ /* 0x000fe20000000a00 */
[----:B------:R-:W-:-:S02]  /*d0a0*/  F2FP.F16.F32.PACK_AB R26, R29, R28 ;  /* 0x0000001c1d1a723e */ /* 0x000fc400000000ff */
[----:B------:R-:W-:Y:S02]  /*d0b0*/  F2FP.F16.F32.PACK_AB R27, R88, R27 ;  /* 0x0000001b581b723e */ /* 0x000fe400000000ff */
[----:B------:R-:W-:Y:S02]  /*d0c0*/  F2FP.F16.F32.PACK_AB R33, R80, R34 ;  /* 0x000000225021723e */ /* 0x000fe400000000ff */
[----:B------:R-:W-:Y:S02]  /*d0d0*/  F2FP.F16.F32.PACK_AB R40, R41, R40 ;  /* 0x000000282928723e */ /* 0x000fe400000000ff */
[----:B------:R-:W-:Y:S02]  /*d0e0*/  F2FP.F16.F32.PACK_AB R34, R37, R36 ;  /* 0x000000242522723e */ /* 0x000fe400000000ff */
[----:B------:R-:W-:Y:S02]  /*d0f0*/  F2FP.F16.F32.PACK_AB R35, R76, R35 ;  /* 0x000000234c23723e */ /* 0x000fe400000000ff */
[----:B------:R-:W-:-:S02]  /*d100*/  F2FP.F16.F32.PACK_AB R41, R9, R42 ;  /* 0x0000002a0929723e */ /* 0x000fc400000000ff */
[----:B------:R-:W-:Y:S02]  /*d110*/  F2FP.F16.F32.PACK_AB R48, R49, R48 ;  /* 0x000000303130723e */ /* 0x000fe400000000ff */
[----:B------:R-:W-:Y:S02]  /*d120*/  F2FP.F16.F32.PACK_AB R42, R45, R44 ;  /* 0x0000002c2d2a723e */ /* 0x000fe400000000ff */
[----:B------:R-:W-:Y:S02]  /*d130*/  F2FP.F16.F32.PACK_AB R43, R47, R43 ;  /* 0x0000002b2f2b723e */ /* 0x000fe400000000ff */
[----:B------:R-:W-:Y:S02]  /*d140*/  MOV R10, R18 ;  /* 0x00000012000a7202 */ /* 0x000fe40000000f00 */
[----:B--2---:R-:W-:Y:S02]  /*d150*/  MOV R11, R13 ;  /* 0x0000000d000b7202 */ /* 0x004fe40000000f00 */
[----:B------:R-:W-:-:S02]  /*d160*/  F2FP.F16.F32.PACK_AB R49, R8, R50 ;  /* 0x000000320831723e */ /* 0x000fc400000000ff */
[----:B------:R-:W-:Y:S01]  /*d170*/  F2FP.F16.F32.PACK_AB R56, R57, R56 ;  /* 0x000000383938723e */ /* 0x000fe200000000ff */
[----:B------:R-:W-:Y:S01]  /*d180*/  IMAD.WIDE R130, R233, 0x2, R10 ;  /* 0x00000002e9827825 */ /* 0x000fe200078e020a */
[----:B------:R-:W-:Y:S02]  /*d190*/  F2FP.F16.F32.PACK_AB R50, R53, R52 ;  /* 0x000000343532723e */ /* 0x000fe400000000ff */
[----:B------:R-:W-:Y:S02]  /*d1a0*/  F2FP.F16.F32.PACK_AB R51, R55, R51 ;  /* 0x000000333733723e */ /* 0x000fe400000000ff */
[C---:B------:R-:W-:Y:S02]  /*d1b0*/  IADD3 R177, P1, R130.reuse, 0x20, RZ ;  /* 0x0000002082b17810 */ /* 0x040fe40007f3e0ff */
[C---:B------:R-:W-:Y:S02]  /*d1c0*/  IADD3 R183, P3, R130.reuse, 0x60, RZ ;  /* 0x0000006082b77810 */ /* 0x040fe40007f7e0ff */
[C---:B------:R-:W-:Y:S01]  /*d1d0*/  IADD3 R181, P2, R130.reuse, 0x40, RZ ;  /* 0x0000004082b57810 */ /* 0x040fe20007f5e0ff */
[----:B------:R-:W-:Y:S01]  /*d1e0*/  IMAD.X R21, RZ, RZ, R131, P1 ;  /* 0x000000ffff157224 */ /* 0x000fe200008e0683 */
[----:B------:R-:W-:-:S02]  /*d1f0*/  IADD3 R185, P4, R130, 0x4000, RZ ;  /* 0x0000400082b97810 */ /* 0x000fc40007f9e0ff */
[----:B------:R-:W-:Y:S01]  /*d200*/  LOP3.LUT R20, R177, 0x380, RZ, 0xc0, !PT ;  /* 0x00000380b1147812 */ /* 0x000fe200078ec0ff */
[--C-:B-----5:R-:W-:Y:S01]  /*d210*/  IMAD.X R31, RZ, RZ, R131.reuse, P2 ;  /* 0x000000ffff1f7224 */ /* 0x120fe200010e0683 */
[----:B------:R-:W-:Y:S01]  /*d220*/  LOP3.LUT R38, R183, 0x380, RZ, 0xc0, !PT ;  /* 0x00000380b7267812 */ /* 0x000fe200078ec0ff */
[--C-:B------:R-:W-:Y:S01]  /*d230*/  IMAD.X R91, RZ, RZ, R131.reuse, P4 ;  /* 0x000000ffff5b7224 */ /* 0x100fe200020e0683 */
[----:B------:R-:W-:Y:S02]  /*d240*/  SHF.R.U64 R20, R20, 0x3, RZ ;  /* 0x0000000314147819 */ /* 0x000fe400000012ff */
[----:B------:R-:W-:Y:S02]  /*d250*/  IADD3 R106, P2, R130, 0x8000, RZ ;  /* 0x00008000826a7810 */ /* 0x000fe40007f5e0ff */
[----:B------:R-:W-:Y:S02]  /*d260*/  SHF.R.U64 R38, R38, 0x3, RZ ;  /* 0x0000000326267819 */ /* 0x000fe400000012ff */
[C---:B------:R-:W-:Y:S01]  /*d270*/  IADD3 R114, P4, R130.reuse, 0x8040, RZ ;  /* 0x0000804082727810 */ /* 0x040fe20007f9e0ff */
[----:B------:R-:W-:Y:S01]  /*d280*/  IMAD.X R107, RZ, RZ, R131, P2 ;  /* 0x000000ffff6b7224 */ /* 0x000fe200010e0683 */
[----:B------:R-:W-:-:S02]  /*d290*/  IADD3 R189, P0, R130, 0x4040, RZ ;  /* 0x0000404082bd7810 */ /* 0x000fc40007f1e0ff */
[----:B------:R-:W-:Y:S01]  /*d2a0*/  IADD3.X R39, RZ, R131, RZ, P3, !PT ;  /* 0x00000083ff277210 */ /* 0x000fe20001ffe4ff */
[--C-:B------:R-:W-:Y:S01]  /*d2b0*/  IMAD.X R115, RZ, RZ, R131.reuse, P4 ;  /* 0x000000ffff737224 */ /* 0x100fe200020e0683 */
[----:B------:R-:W-:Y:S01]  /*d2c0*/  LOP3.LUT R20, R20, R177, RZ, 0x3c, !PT ;  /* 0x000000b114147212 */ /* 0x000fe200078e3cff */
[--C-:B------:R-:W-:Y:S01]  /*d2d0*/  IMAD.X R99, RZ, RZ, R131.reuse, P0 ;  /* 0x000000ffff637224 */ /* 0x100fe200000e0683 */
[----:B------:R-:W-:Y:S02]  /*d2e0*/  IADD3 R110, P3, R130, 0x8020, RZ ;  /* 0x00008020826e7810 */ /* 0x000fe40007f7e0ff */
[----:B------:R-:W-:Y:S02]  /*d2f0*/  LOP3.LUT R38, R38, R183, RZ, 0x3c, !PT ;  /* 0x000000b726267212 */ /* 0x000fe400078e3cff */
[----:B------:R-:W-:Y:S01]  /*d300*/  LOP3.LUT R177, R106, 0x380, RZ, 0xc0, !PT ;  /* 0x000003806ab17812 */ /* 0x000fe200078ec0ff */
[----:B------:R-:W-:Y:S01]  /*d310*/  IMAD.X R111, RZ, RZ, R131, P3 ;  /* 0x000000ffff6f7224 */ /* 0x000fe200018e0683 */
[----:B------:R-:W-:-:S02]  /*d320*/  LOP3.LUT R183, R114, 0x380, RZ, 0xc0, !PT ;  /* 0x0000038072b77812 */ /* 0x000fc400078ec0ff */
[----:B------:R-:W-:Y:S02]  /*d330*/  LOP3.LUT R30, R181, 0x380, RZ, 0xc0, !PT ;  /* 0x00000380b51e7812 */ /* 0x000fe400078ec0ff */
[C---:B------:R-:W-:Y:S02]  /*d340*/  LOP3.LUT R15, R130.reuse, 0x380, RZ, 0xc0, !PT ;  /* 0x00000380820f7812 */ /* 0x040fe400078ec0ff */
[----:B------:R-:W-:Y:S02]  /*d350*/  SHF.R.U64 R177, R177, 0x3, RZ ;  /* 0x00000003b1b17819 */ /* 0x000fe400000012ff */
[C---:B------:R-:W-:Y:S02]  /*d360*/  IADD3 R187, P5, R130.reuse, 0x4020, RZ ;  /* 0x0000402082bb7810 */ /* 0x040fe40007fbe0ff */
[C---:B------:R-:W-:Y:S02]  /*d370*/  IADD3 R12, P0, R130.reuse, 0xc000, RZ ;  /* 0x0000c000820c7810 */ /* 0x040fe40007f1e0ff */
[----:B------:R-:W-:Y:S01]  /*d380*/  SHF.R.U64 R183, R183, 0x3, RZ ;  /* 0x00000003b7b77819 */ /* 0x000fe200000012ff */
[--C-:B------:R-:W-:Y:S01]  /*d390*/  IMAD.X R95, RZ, RZ, R131.reuse, P5 ;  /* 0x000000ffff5f7224 */ /* 0x100fe200028e0683 */
[C---:B------:R-:W-:Y:S01]  /*d3a0*/  IADD3 R191, P1, R130.reuse, 0x4060, RZ ;  /* 0x0000406082bf7810 */ /* 0x040fe20007f3e0ff */
[----:B------:R-:W-:Y:S01]  /*d3b0*/  IMAD.X R123, RZ, RZ, R131, P0 ;  /* 0x000000ffff7b7224 */ /* 0x000fe200000e0683 */
[----:B------:R-:W-:-:S02]  /*d3c0*/  IADD3 R151, P2, R130, 0xc040, RZ ;  /* 0x0000c04082977810 */ /* 0x000fc40007f5e0ff */
[----:B------:R-:W-:Y:S02]  /*d3d0*/  IADD3 R14, P3, R130, 0xc060, RZ ;  /* 0x0000c060820e7810 */ /* 0x000fe40007f7e0ff */
[----:B------:R-:W-:Y:S01]  /*d3e0*/  SHF.R.U64 R30, R30, 0x3, RZ ;  /* 0x000000031e1e7819 */ /* 0x000fe200000012ff */
[----:B------:R-:W-:Y:S01]  /*d3f0*/  IMAD.X R13, RZ, RZ, R131, P2 ;  /* 0x000000ffff0d7224 */ /* 0x000fe200010e0683 */
[----:B------:R-:W-:Y:S02]  /*d400*/  SHF.R.U64 R15, R15, 0x3, RZ ;  /* 0x000000030f0f7819 */ /* 0x000fe400000012ff */
[----:B------:R-:W-:Y:S02]  /*d410*/  LOP3.LUT R90, R185, 0x380, RZ, 0xc0, !PT ;  /* 0x00000380b95a7812 */ /* 0x000fe400078ec0ff */
[----:B------:R-:W-:Y:S02]  /*d420*/  LOP3.LUT R106, R177, R106, RZ, 0x3c, !PT ;  /* 0x0000006ab16a7212 */ /* 0x000fe400078e3cff */
[----:B------:R-:W-:-:S02]  /*d430*/  LOP3.LUT R94, R187, 0x380, RZ, 0xc0, !PT ;  /* 0x00000380bb5e7812 */ /* 0x000fc400078ec0ff */
[----:B------:R-:W-:Y:S02]  /*d440*/  LOP3.LUT R114, R183, R114, RZ, 0x3c, !PT ;  /* 0x00000072b7727212 */ /* 0x000fe400078e3cff */
[----:B------:R-:W-:Y:S02]  /*d450*/  LOP3.LUT R177, R12, 0x380, RZ, 0xc0, !PT ;  /* 0x000003800cb17812 */ /* 0x000fe400078ec0ff */
[----:B------:R-:W-:Y:S02]  /*d460*/  IADD3.X R103, RZ, R131, RZ, P1, !PT ;  /* 0x00000083ff677210 */ /* 0x000fe40000ffe4ff */
[----:B------:R-:W-:Y:S02]  /*d470*/  LOP3.LUT R30, R30, R181, RZ, 0x3c, !PT ;  /* 0x000000b51e1e7212 */ /* 0x000fe400078e3cff */
[----:B------:R-:W-:Y:S02]  /*d480*/  LOP3.LUT R98, R189, 0x380, RZ, 0xc0, !PT ;  /* 0x00000380bd627812 */ /* 0x000fe400078ec0ff */
[----:B------:R-:W-:-:S02]  /*d490*/  LOP3.LUT R176, R151, 0x380, RZ, 0xc0, !PT ;  /* 0x0000038097b07812 */ /* 0x000fc400078ec0ff */
[----:B------:R-:W-:Y:S02]  /*d4a0*/  LOP3.LUT R183, R14, 0x380, RZ, 0xc0, !PT ;  /* 0x000003800eb77812 */ /* 0x000fe400078ec0ff */
[C---:B------:R-:W-:Y:S02]  /*d4b0*/  IADD3 R118, P5, R130.reuse, 0x8060, RZ ;  /* 0x0000806082767810 */ /* 0x040fe40007fbe0ff */
[----:B-1----:R-:W-:Y:S02]  /*d4c0*/  IADD3 R84, P1, R130, 0xc020, RZ ;  /* 0x0000c02082547810 */ /* 0x002fe40007f3e0ff */
[----:B------:R-:W-:Y:S02]  /*d4d0*/  LOP3.LUT R102, R191, 0x380, RZ, 0xc0, !PT ;  /* 0x00000380bf667812 */ /* 0x000fe400078ec0ff */
[----:B------:R-:W-:Y:S01]  /*d4e0*/  LOP3.LUT R181, R110, 0x380, RZ, 0xc0, !PT ;  /* 0x000003806eb57812 */ /* 0x000fe200078ec0ff */
[----:B------:R-:W-:Y:S01]  /*d4f0*/  IMAD.X R127, RZ, RZ, R131, P1 ;  /* 0x000000ffff7f7224 */ /* 0x000fe200008e0683 */
[----:B------:R-:W-:-:S02]  /*d500*/  LOP3.LUT R130, R15, R130, RZ, 0x3c, !PT ;  /* 0x000000820f827212 */ /* 0x000fc400078e3cff */
[----:B------:R-:W-:Y:S02]  /*d510*/  SHF.R.U64 R90, R90, 0x3, RZ ;  /* 0x000000035a5a7819 */ /* 0x000fe400000012ff */
[----:B------:R-:W-:Y:S02]  /*d520*/  SHF.R.U64 R94, R94, 0x3, RZ ;  /* 0x000000035e5e7819 */ /* 0x000fe400000012ff */
[----:B------:R-:W-:Y:S02]  /*d530*/  SHF.R.U64 R177, R177, 0x3, RZ ;  /* 0x00000003b1b17819 */ /* 0x000fe400000012ff */
[----:B------:R-:W-:Y:S02]  /*d540*/  SHF.R.U64 R98, R98, 0x3, RZ ;  /* 0x0000000362627819 */ /* 0x000fe400000012ff */
[----:B------:R-:W-:Y:S02]  /*d550*/  SHF.R.U64 R176, R176, 0x3, RZ ;  /* 0x00000003b0b07819 */ /* 0x000fe400000012ff */
[----:B------:R-:W-:-:S02]  /*d560*/  SHF.R.U64 R183, R183, 0x3, RZ ;  /* 0x00000003b7b77819 */ /* 0x000fc400000012ff */
[----:B------:R-:W-:Y:S02]  /*d570*/  SHF.R.U64 R102, R102, 0x3, RZ ;  /* 0x0000000366667819 */ /* 0x000fe400000012ff */
[----:B------:R-:W-:Y:S02]  /*d580*/  SHF.R.U64 R181, R181, 0x3, RZ ;  /* 0x00000003b5b57819 */ /* 0x000fe400000012ff */
[----:B------:R-:W-:Y:S02]  /*d590*/  LOP3.LUT R90, R90, R185, RZ, 0x3c, !PT ;  /* 0x000000b95a5a7212 */ /* 0x000fe400078e3cff */
[----:B------:R-:W-:Y:S02]  /*d5a0*/  MOV R130, R130 ;  /* 0x0000008200827202 */ /* 0x000fe40000000f00 */
[----:B------:R-:W-:Y:S02]  /*d5b0*/  LOP3.LUT R94, R94, R187, RZ, 0x3c, !PT ;  /* 0x000000bb5e5e7212 */ /* 0x000fe400078e3cff */
[----:B------:R-:W-:Y:S01]  /*d5c0*/  LOP3.LUT R122, R177, R12, RZ, 0x3c, !PT ;  /* 0x0000000cb17a7212 */ /* 0x000fe200078e3cff */
[----:B------:R1:W-:Y:S01]  /*d5d0*/  STSM.16.M88.4 [R130], R24 ;  /* 0x0000001882007844 */ /* 0x0003e20000000200 */
[----:B------:R-:W-:-:S02]  /*d5e0*/  MOV R28, R20 ;  /* 0x00000014001c7202 */ /* 0x000fc40000000f00 */
[----:B------:R-:W-:Y:S02]  /*d5f0*/  IADD3.X R15, RZ, R131, RZ, P3, !PT ;  /* 0x00000083ff0f7210 */ /* 0x000fe40001ffe4ff */
[----:B------:R-:W-:Y:S01]  /*d600*/  LOP3.LUT R98, R98, R189, RZ, 0x3c, !PT ;  /* 0x000000bd62627212 */ /* 0x000fe200078e3cff */
[----:B------:R2:W-:Y:S01]  /*d610*/  STSM.16.M88.4 [R28], R32 ;  /* 0x000000201c007844 */ /* 0x0005e20000000200 */
[----:B------:R-:W-:Y:S02]  /*d620*/  LOP3.LUT R185, R118, 0x380, RZ, 0xc0, !PT ;  /* 0x0000038076b97812 */ /* 0x000fe400078ec0ff */
[----:B------:R-:W-:Y:S02]  /*d630*/  LOP3.LUT R12, R176, R151, RZ, 0x3c, !PT ;  /* 0x00000097b00c7212 */ /* 0x000fe400078e3cff */
[----:B------:R-:W-:Y:S02]  /*d640*/  LOP3.LUT R14, R183, R14, RZ, 0x3c, !PT ;  /* 0x0000000eb70e7212 */ /* 0x000fe400078e3cff */
[----:B------:R-:W-:-:S02]  /*d650*/  MOV R30, R30 ;  /* 0x0000001e001e7202 */ /* 0x000fc40000000f00 */
[----:B------:R-:W-:Y:S02]  /*d660*/  LOP3.LUT R102, R102, R191, RZ, 0x3c, !PT ;  /* 0x000000bf66667212 */ /* 0x000fe400078e3cff */
[----:B------:R-:W-:Y:S01]  /*d670*/  LOP3.LUT R110, R181, R110, RZ, 0x3c, !PT ;  /* 0x0000006eb56e7212 */ /* 0x000fe200078e3cff */
[----:B------:R3:W-:Y:S01]  /*d680*/  STSM.16.M88.4 [R30], R40 ;  /* 0x000000281e007844 */ /* 0x0007e20000000200 */
[----:B------:R-:W-:Y:S02]  /*d690*/  MOV R38, R38 ;  /* 0x0000002600267202 */ /* 0x000fe40000000f00 */
[----:B------:R-:W-:Y:S02]  /*d6a0*/  F2FP.F16.F32.PACK_AB R57, R7, R58 ;  /* 0x0000003a0739723e */ /* 0x000fe400000000ff */
[----:B------:R-:W-:Y:S01]  /*d6b0*/  F2FP.F16.F32.PACK_AB R64, R65, R64 ;  /* 0x000000404140723e */ /* 0x000fe200000000ff */
[----:B------:R-:W-:Y:S01]  /*d6c0*/  STSM.16.M88.4 [R38], R48 ;  /* 0x0000003026007844 */ /* 0x000fe20000000200 */
[----:B------:R-:W-:-:S02]  /*d6d0*/  LOP3.LUT R181, R84, 0x380, RZ, 0xc0, !PT ;  /* 0x0000038054b57812 */ /* 0x000fc400078ec0ff */
[----:B------:R-:W-:Y:S02]  /*d6e0*/  MOV R90, R90 ;  /* 0x0000005a005a7202 */ /* 0x000fe40000000f00 */
[----:B------:R-:W-:Y:S02]  /*d6f0*/  F2FP.F16.F32.PACK_AB R58, R61, R60 ;  /* 0x0000003c3d3a723e */ /* 0x000fe400000000ff */
[----:B------:R-:W-:Y:S02]  /*d700*/  F2FP.F16.F32.PACK_AB R59, R63, R59 ;  /* 0x0000003b3f3b723e */ /* 0x000fe400000000ff */
[----:B------:R-:W-:Y:S02]  /*d710*/  F2FP.F16.F32.PACK_AB R65, R6, R66 ;  /* 0x000000420641723e */ /* 0x000fe400000000ff */
[----:B------:R-:W-:Y:S01]  /*d720*/  F2FP.F16.F32.PACK_AB R72, R73, R72 ;  /* 0x000000484948723e */ /* 0x000fe200000000ff */
[----:B------:R-:W-:Y:S01]  /*d730*/  STSM.16.M88.4 [R90], R56 ;  /* 0x000000385a007844 */ /* 0x000fe20000000200 */
[----:B------:R-:W-:-:S02]  /*d740*/  MOV R94, R94 ;  /* 0x0000005e005e7202 */ /* 0x000fc40000000f00 */
[----:B------:R-:W-:Y:S02]  /*d750*/  F2FP.F16.F32.PACK_AB R66, R69, R68 ;  /* 0x000000444542723e */ /* 0x000fe400000000ff */
[----:B------:R-:W-:Y:S02]  /*d760*/  F2FP.F16.F32.PACK_AB R67, R67, R70 ;  /* 0x000000464343723e */ /* 0x000fe400000000ff */
[----:B------:R-:W-:Y:S02]  /*d770*/  F2FP.F16.F32.PACK_AB R73, R75, R74 ;  /* 0x0000004a4b49723e */ /* 0x000fe400000000ff */
[----:B------:R-:W-:Y:S01]  /*d780*/  SHF.R.U64 R185, R185, 0x3, RZ ;  /* 0x00000003b9b97819 */ /* 0x000fe200000012ff */
[----:B------:R-:W-:Y:S01]  /*d790*/  STSM.16.M88.4 [R94], R64 ;  /* 0x000000405e007844 */ /* 0x000fe20000000200 */
[----:B------:R-:W-:Y:S02]  /*d7a0*/  MOV R98, R98 ;  /* 0x0000006200627202 */ /* 0x000fe40000000f00 */
[----:B------:R-:W-:-:S02]  /*d7b0*/  MOV R21, R12 ;  /* 0x0000000c00157202 */ /* 0x000fc40000000f00 */
[----:B------:R-:W-:Y:S02]  /*d7c0*/  MOV R20, R14 ;  /* 0x0000000e00147202 */ /* 0x000fe40000000f00 */
[----:B------:R-:W-:Y:S02]  /*d7d0*/  F2FP.F16.F32.PACK_AB R74, R77, R163 ;  /* 0x000000a34d4a723e */ /* 0x000fe400000000ff */
[----:B------:R-:W-:Y:S02]  /*d7e0*/  F2FP.F16.F32.PACK_AB R75, R79, R78 ;  /* 0x0000004e4f4b723e */ /* 0x000fe400000000ff */
[----:B------:R-:W-:Y:S02]  /*d7f0*/  MOV R102, R102 ;  /* 0x0000006600667202 */ /* 0x000fe40000000f00 */
[----:B------:R-:W-:Y:S01]  /*d800*/  F2FP.F16.F32.PACK_AB R12, R81, R164 ;  /* 0x000000a4510c723e */ /* 0x000fe200000000ff */
[----:B------:R-:W-:Y:S01]  /*d810*/  STSM.16.M88.4 [R98], R72 ;  /* 0x0000004862007844 */ /* 0x000fe20000000200 */
[----:B------:R-:W-:-:S02]  /*d820*/  F2FP.F16.F32.PACK_AB R13, R83, R82 ;  /* 0x00000052530d723e */ /* 0x000fc400000000ff */
[----:B------:R-:W-:Y:S01]  /*d830*/  F2FP.F16.F32.PACK_AB R14, R3, R165 ;  /* 0x000000a5030e723e */ /* 0x000fe200000000ff */
[----:B------:R-:W-:Y:S01]  /*d840*/  IMAD.MOV.U32 R3, RZ, RZ, RZ ;  /* 0x000000ffff037224 */ /* 0x000fe200078e00ff */
[----:B------:R-:W-:Y:S02]  /*d850*/  F2FP.F16.F32.PACK_AB R15, R54, R46 ;  /* 0x0000002e360f723e */ /* 0x000fe400000000ff */
[----:B------:R-:W-:Y:S02]  /*d860*/  SHF.R.U64 R181, R181, 0x3, RZ ;  /* 0x00000003b5b57819 */ /* 0x000fe400000012ff */
[----:B------:R-:W-:Y:S01]  /*d870*/  IADD3.X R119, RZ, R131, RZ, P5, !PT ;  /* 0x00000083ff777210 */ /* 0x000fe20002ffe4ff */
[----:B------:R4:W-:Y:S01]  /*d880*/  STSM.16.M88.4 [R102], R12 ;  /* 0x0000000c66007844 */ /* 0x0009e20000000200 */
[----:B------:R-:W-:Y:S02]  /*d890*/  LOP3.LUT R118, R185, R118, RZ, 0x3c, !PT ;  /* 0x00000076b9767212 */ /* 0x000fe400078e3cff */
[----:B------:R-:W-:-:S02]  /*d8a0*/  MOV R106, R106 ;  /* 0x0000006a006a7202 */ /* 0x000fc40000000f00 */
[----:B-1----:R-:W-:Y:S02]  /*d8b0*/  F2FP.F16.F32.PACK_AB R24, R89, R166 ;  /* 0x000000a65918723e */ /* 0x002fe400000000ff */
[----:B------:R-:W-:Y:S02]  /*d8c0*/  F2FP.F16.F32.PACK_AB R25, R71, R62 ;  /* 0x0000003e4719723e */ /* 0x000fe400000000ff */
[----:B------:R-:W-:Y:S02]  /*d8d0*/  F2FP.F16.F32.PACK_AB R26, R93, R167 ;  /* 0x000000a75d1a723e */ /* 0x000fe400000000ff */
[----:B------:R-:W-:Y:S02]  /*d8e0*/  F2FP.F16.F32.PACK_AB R27, R100, R96 ;  /* 0x00000060641b723e */ /* 0x000fe400000000ff */
[----:B------:R-:W-:Y:S02]  /*d8f0*/  LOP3.LUT R126, R181, R84, RZ, 0x3c, !PT ;  /* 0x00000054b57e7212 */ /* 0x000fe400078e3cff */
[----:B------:R-:W-:Y:S01]  /*d900*/  MOV R110, R110 ;  /* 0x0000006e006e7202 */ /* 0x000fe20000000f00 */
[----:B------:R-:W-:Y:S01]  /*d910*/  STSM.16.M88.4 [R106], R24 ;  /* 0x000000186a007844 */ /* 0x000fe20000000200 */
[----:B--2---:R-:W-:-:S02]  /*d920*/  F2FP.F16.F32.PACK_AB R28, R97, R168 ;  /* 0x000000a8611c723e */ /* 0x004fc400000000ff */
[----:B------:R-:W-:Y:S02]  /*d930*/  F2FP.F16.F32.PACK_AB R29, R108, R104 ;  /* 0x000000686c1d723e */ /* 0x000fe400000000ff */
[----:B---3--:R-:W-:Y:S02]  /*d940*/  F2FP.F16.F32.PACK_AB R30, R101, R169 ;  /* 0x000000a9651e723e */ /* 0x008fe400000000ff */
[----:B------:R-:W-:Y:S02]  /*d950*/  F2FP.F16.F32.PACK_AB R31, R116, R112 ;  /* 0x00000070741f723e */ /* 0x000fe400000000ff */
[----:B------:R-:W-:Y:S02]  /*d960*/  MOV R114, R114 ;  /* 0x0000007200727202 */ /* 0x000fe40000000f00 */
[----:B----4-:R-:W-:Y:S01]  /*d970*/  F2FP.F16.F32.PACK_AB R12, R105, R170 ;  /* 0x000000aa690c723e */ /* 0x010fe200000000ff */
[----:B------:R-:W-:Y:S01]  /*d980*/  STSM.16.M88.4 [R110], R28 ;  /* 0x0000001c6e007844 */ /* 0x000fe20000000200 */
[----:B------:R-:W-:-:S02]  /*d990*/  F2FP.F16.F32.PACK_AB R13, R124, R120 ;  /* 0x000000787c0d723e */ /* 0x000fc400000000ff */
[----:B------:R-:W-:Y:S02]  /*d9a0*/  F2FP.F16.F32.PACK_AB R14, R109, R171 ;  /* 0x000000ab6d0e723e */ /* 0x000fe400000000ff */
[----:B------:R-:W-:Y:S02]  /*d9b0*/  F2FP.F16.F32.PACK_AB R15, R152, R128 ;  /* 0x00000080980f723e */ /* 0x000fe400000000ff */
[----:B------:R-:W-:Y:S02]  /*d9c0*/  F2FP.F16.F32.PACK_AB R153, R154, R153 ;  /* 0x000000999a99723e */ /* 0x000fe400000000ff */
[----:B------:R-:W-:Y:S01]  /*d9d0*/  MOV R118, R118 ;  /* 0x0000007600767202 */ /* 0x000fe20000000f00 */
[----:B------:R1:W-:Y:S01]  /*d9e0*/  STSM.16.M88.4 [R114], R12 ;  /* 0x0000000c72007844 */ /* 0x0003e20000000200 */
[----:B------:R-:W-:Y:S02]  /*d9f0*/  F2FP.F16.F32.PACK_AB R152, R113, R172 ;  /* 0x000000ac7198723e */ /* 0x000fe400000000ff */
[----:B------:R-:W-:-:S02]  /*da00*/  F2FP.F16.F32.PACK_AB R154, R117, R173 ;  /* 0x000000ad759a723e */ /* 0x000fc400000000ff */
[----:B------:R-:W-:Y:S02]  /*da10*/  F2FP.F16.F32.PACK_AB R155, R156, R155 ;  /* 0x0000009b9c9b723e */ /* 0x000fe400000000ff */
[----:B------:R-:W-:Y:S02]  /*da20*/  F2FP.F16.F32.PACK_AB R157, R158, R157 ;  /* 0x0000009d9e9d723e */ /* 0x000fe400000000ff */
[----:B------:R-:W-:Y:S01]  /*da30*/  MOV R122, R122 ;  /* 0x0000007a007a7202 */ /* 0x000fe20000000f00 */
[----:B------:R2:W-:Y:S01]  /*da40*/  STSM.16.M88.4 [R118], R152 ;  /* 0x0000009876007844 */ /* 0x0005e20000000200 */
[----:B------:R-:W-:Y:S02]  /*da50*/  F2FP.F16.F32.PACK_AB R156, R121, R174 ;  /* 0x000000ae799c723e */ /* 0x000fe400000000ff */
[----:B------:R-:W-:Y:S02]  /*da60*/  F2FP.F16.F32.PACK_AB R158, R125, R175 ;  /* 0x000000af7d9e723e */ /* 0x000fe400000000ff */
[----:B------:R-:W-:-:S02]  /*da70*/  F2FP.F16.F32.PACK_AB R159, R160, R159 ;  /* 0x0000009fa09f723e */ /* 0x000fc400000000ff */
[----:B------:R-:W-:Y:S02]  /*da80*/  F2FP.F16.F32.PACK_AB R161, R162, R161 ;  /* 0x000000a1a2a1723e */ /* 0x000fe400000000ff */
[----:B------:R-:W-:Y:S01]  /*da90*/  F2FP.F16.F32.PACK_AB R136, R137, R136 ;  /* 0x000000888988723e */ /* 0x000fe200000000ff */
[----:B------:R2:W-:Y:S01]  /*daa0*/  STSM.16.M88.4 [R122], R156 ;  /* 0x0000009c7a007844 */ /* 0x0005e20000000200 */
[----:B------:R-:W-:Y:S02]  /*dab0*/  ISETP.NE.U32.AND P0, PT, RZ, UR4, PT ;  /* 0x00000004ff007c0c */ /* 0x000fe4000bf05070 */
[----:B------:R-:W-:Y:S02]  /*dac0*/  IADD3 R6, P1, R208, UR4, RZ ;  /* 0x00000004d0067c10 */ /* 0x000fe4000ff3e0ff */
[----:B------:R-:W-:Y:S02]  /*dad0*/  MOV R126, R126 ;  /* 0x0000007e007e7202 */ /* 0x000fe40000000f00 */
[----:B------:R-:W-:-:S02]  /*dae0*/  F2FP.F16.F32.PACK_AB R160, R129, R179 ;  /* 0x000000b381a0723e */ /* 0x000fc400000000ff */
[----:B------:R-:W-:Y:S02]  /*daf0*/  F2FP.F16.F32.PACK_AB R162, R133, R132 ;  /* 0x0000008485a2723e */ /* 0x000fe400000000ff */
[----:B------:R-:W-:Y:S02]  /*db00*/  F2FP.F16.F32.PACK_AB R163, R135, R134 ;  /* 0x0000008687a3723e */ /* 0x000fe400000000ff */
[----:B------:R-:W-:Y:S02]  /*db10*/  F2FP.F16.F32.PACK_AB R137, R139, R138 ;  /* 0x0000008a8b89723e */ /* 0x000fe400000000ff */
[----:B------:R-:W-:Y:S01]  /*db20*/  F2FP.F16.F32.PACK_AB R144, R145, R144 ;  /* 0x000000909190723e */ /* 0x000fe200000000ff */
[----:B------:R2:W-:Y:S01]  /*db30*/  STSM.16.M88.4 [R126], R160 ;  /* 0x000000a07e007844 */ /* 0x0005e20000000200 */
[----:B------:R-:W-:Y:S02]  /*db40*/  F2FP.F16.F32.PACK_AB R138, R141, R140 ;  /* 0x0000008c8d8a723e */ /* 0x000fe400000000ff */
[----:B------:R-:W-:-:S02]  /*db50*/  F2FP.F16.F32.PACK_AB R139, R143, R142 ;  /* 0x0000008e8f8b723e */ /* 0x000fc400000000ff */
[----:B------:R-:W-:Y:S02]  /*db60*/  F2FP.F16.F32.PACK_AB R145, R147, R146 ;  /* 0x000000929391723e */ /* 0x000fe400000000ff */
[----:B------:R-:W-:Y:S01]  /*db70*/  F2FP.F16.F32.PACK_AB R146, R149, R148 ;  /* 0x000000949592723e */ /* 0x000fe200000000ff */
[----:B------:R2:W-:Y:S01]  /*db80*/  STSM.16.M88.4 [R21], R136 ;  /* 0x0000008815007844 */ /* 0x0005e20000000200 */
[----:B------:R-:W-:Y:S02]  /*db90*/  F2FP.F16.F32.PACK_AB R147, R0, R150 ;  /* 0x000000960093723e */ /* 0x000fe400000000ff */
[----:B------:R-:W-:Y:S02]  /*dba0*/  ISETP.NE.AND.EX P0, PT, RZ, UR5, PT, P0 ;  /* 0x00000005ff007c0c */ /* 0x000fe4000bf05300 */
[----:B------:R-:W-:Y:S01]  /*dbb0*/  IADD3.X R7, R209, UR5, RZ, P1, !PT ;  /* 0x00000005d1077c10 */ /* 0x000fe20008ffe4ff */
[----:B------:R-:W-:Y:S01]  /*dbc0*/  ULDC.64 UR4, c[0x0][0xbe0] ;  /* 0x0002f80000047ab9 */ /* 0x000fe20000000a00 */
[----:B------:R2:W-:Y:S01]  /*dbd0*/  STSM.16.M88.4 [R20], R144 ;  /* 0x0000009014007844 */ /* 0x0005e20000000200 */
[----:B------:R-:W-:Y:S01]  /*dbe0*/  BAR.SYNC.DEFER_BLOCKING 0x1, 0x100 ;  /* 0x0044000000007b1d */ /* 0x000fe20000010000 */
[----:B------:R-:W-:-:S04]  /*dbf0*/  ISETP.NE.U32.AND P1, PT, RZ, UR4, PT ;  /* 0x00000004ff007c0c */ /* 0x000fc8000bf25070 */
[----:B------:R-:W-:-:S13]  /*dc00*/  ISETP.NE.AND.EX P1, PT, RZ, UR5, PT, P1 ;  /* 0x00000005ff007c0c */ /* 0x000fda000bf25310 */
[----:B------:R-:W-:Y:S01]  /*dc10*/  @P1 IADD3 R208, P2, R208, UR4, RZ ;  /* 0x00000004d0d01c10 */ /* 0x000fe2000ff5e0ff */
[----:B------:R-:W-:Y:S02]  /*dc20*/  ULDC UR4, c[0x0][0xa88] ;  /* 0x0002a20000047ab9 */ /* 0x000fe40000000800 */
[----:B------:R-:W-:Y:S01]  /*dc30*/  IMAD.U32 R0, RZ, RZ, UR4 ;  /* 0x00000004ff007e24 */ /* 0x000fe2000f8e00ff */
[----:B------:R-:W-:Y:S01]  /*dc40*/  @P1 IADD3.X R209, R209, UR5, RZ, P2, !PT ;  /* 0x00000005d1d11c10 */ /* 0x000fe200097fe4ff */
[----:B------:R2:W5:Y:S01]  /*dc50*/  @P0 LDG.E R3, desc[UR40][R6.64] ;  /* 0x0000002806030981 */ /* 0x000562000c1e1900 */
[----:B------:R-:W-:-:S03]  /*dc60*/  IMAD R9, R202, 0x40, R201 ;  /* 0x00000040ca097824 */ /* 0x000fc600078e02c9 */
[----:B------:R2:W5:Y:S01]  /*dc70*/  @P1 LDG.E R0, desc[UR40][R208.64] ;  /* 0x00000028d0001981 */ /* 0x000562000c1e1900 */
[----:B------:R-:W-:-:S03]  /*dc80*/  IMAD.WIDE R10, R9, 0x2, R10 ;  /* 0x00000002090a7825 */ /* 0x000fc600078e020a */
[----:B-1----:R-:W-:Y:S01]  /*dc90*/  IADD3 R13, P4, R10, 0x1000, RZ ;  /* 0x000010000a0d7810 */ /* 0x002fe20007f9e0ff */
[----:B------:R-:W-:-:S12]  /*dca0*/  @P1 BRA `(.L_x_545) ;  /* 0x0000000000101947 */ /* 0x000fd80003800000 */
[----:B------:R-:W-:Y:S05]  /*dcb0*/  @!P0 BRA `(.L_x_545) ;  /* 0x00000000000c8947 */ /* 0x000fea0003800000 */
[----:B------:R-:W3:Y:S04]  /*dcc0*/  LDG.E R9, desc[UR40][R6.64] ;  /* 0x0000002806097981 */ /* 0x000ee8000c1e1900 */
[----:B-----5:R-:W3:Y:S02]  /*dcd0*/  LDG.E R0, desc[UR40][R6.64+0x4] ;  /* 0x0000042806007981 */ /* 0x020ee4000c1e1900 */
[----:B---3--:R-:W-:-:S07]  /*dce0*/  IADD3 R0, -R9, R0, RZ ;  /* 0x0000000009007210 */ /* 0x008fce0007ffe1ff */
.L_x_545:
[----:B------:R-:W-:Y:S01]  /*dcf0*/  SHF.R.S32.HI R79, RZ, 0x1f, R207 ;  /* 0x0000001fff4f7819 */ /* 0x000fe200000114cf */
[----:B------:R-:W-:Y:S01]  /*dd00*/  ULDC.64 UR4, c[0x0][0xb70] ;  /* 0x0002dc0000047ab9 */ /* 0x000fe20000000a00 */
[--C-:B--2--5:R-:W-:Y:S01]  /*dd10*/  SHF.R.S32.HI R21, RZ, 0x1f, R3.reuse ;  /* 0x0000001fff157819 */ /* 0x124fe20000011403 */
[----:B------:R-:W-:Y:S01]  /*dd20*/  IMAD.MOV.U32 R20, RZ, RZ, R3 ;  /* 0x000000ffff147224 */ /* 0x000fe200078e0003 */
[----:B------:R-:W-:Y:S01]  /*dd30*/  SEL R219, R219, RZ, !P0 ;  /* 0x000000ffdbdb7207 */ /* 0x000fe20004000000 */
[----:B------:R-:W-:Y:S01]  /*dd40*/  IMAD R6, R79, UR4, RZ ;  /* 0x000000044f067c24 */ /* 0x000fe2000f8e02ff */
[----:B------:R-:W-:Y:S01]  /*dd50*/  SEL R81, R210, RZ, !P0 ;  /* 0x000000ffd2517207 */ /* 0x000fe20004000000 */
[----:B------:R-:W-:Y:S01]  /*dd60*/  IMAD R15, R213, 0x80, R232 ;  /* 0x00000080d50f7824 */ /* 0x000fe200078e02e8 */
[C---:B------:R-:W-:Y:S01]  /*dd70*/  IADD3 R29, P0, R10.reuse, 0x3000, RZ ;  /* 0x000030000a1d7810 */ /* 0x040fe20007f1e0ff */
[C---:B------:R-:W-:Y:S01]  /*dd80*/  IMAD R9, R207.reuse, UR5, R6 ;  /* 0x00000005cf097c24 */ /* 0x040fe2000f8e0206 */
[C---:B------:R-:W-:Y:S01]  /*dd90*/  IADD3 R25, P5, R10.reuse, 0x2000, RZ ;  /* 0x000020000a197810 */ /* 0x040fe20007fbe0ff */
[----:B------:R-:W-:Y:S01]  /*dda0*/  IMAD.WIDE.U32 R6, R207, UR4, R20 ;  /* 0x00000004cf067c25 */ /* 0x000fe2000f8e0014 */
[----:B------:R-:W-:Y:S01]  /*ddb0*/  ULDC.64 UR4, c[0x0][0xb78] ;  /* 0x0002de0000047ab9 */ /* 0x000fe20000000a00 */
[----:B------:R-:W-:-:S02]  /*ddc0*/  IADD3 R33, P1, R10, 0x4000, RZ ;  /* 0x000040000a217810 */ /* 0x000fc40007f3e0ff */
[----:B------:R-:W-:Y:S01]  /*ddd0*/  IMAD.IADD R7, R7, 0x1, R9 ;  /* 0x0000000107077824 */ /* 0x000fe200078e0209 */
[----:B------:R-:W-:Y:S01]  /*dde0*/  LOP3.LUT R28, R29, 0x380, RZ, 0xc0, !PT ;  /* 0x000003801d1c7812 */ /* 0x000fe200078ec0ff */
[----:B------:R-:W-:Y:S01]  /*ddf0*/  IMAD R8, R219, UR4, RZ ;  /* 0x00000004db087c24 */ /* 0x000fe2000f8e02ff */
[----:B------:R-:W-:Y:S01]  /*de00*/  IADD3 R37, P2, R10, 0x5000, RZ ;  /* 0x000050000a257810 */ /* 0x000fe20007f5e0ff */
[----:B------:R-:W-:Y:S01]  /*de10*/  IMAD.WIDE.U32 R6, R81, UR4, R6 ;  /* 0x0000000451067c25 */ /* 0x000fe2000f8e0006 */
[----:B------:R-:W-:Y:S02]  /*de20*/  LOP3.LUT R12, R13, 0x380, RZ, 0xc0, !PT ;  /* 0x000003800d0c7812 */ /* 0x000fe400078ec0ff */
[----:B------:R-:W-:Y:S01]  /*de30*/  LOP3.LUT R24, R25, 0x380, RZ, 0xc0, !PT ;  /* 0x0000038019187812 */ /* 0x000fe200078ec0ff */
[----:B------:R-:W-:Y:S01]  /*de40*/  IMAD R8, R81, UR5, R8 ;  /* 0x0000000551087c24 */ /* 0x000fe2000f8e0208 */
[----:B------:R-:W-:Y:S01]  /*de50*/  SHF.R.S32.HI R9, RZ, 0x1f, R15 ;  /* 0x0000001fff097819 */ /* 0x000fe2000001140f */
[----:B------:R-:W-:Y:S01]  /*de60*/  ULDC.64 UR4, c[0x0][0xb40] ;  /* 0x0002d00000047ab9 */ /* 0x000fe20000000a00 */
[----:B------:R-:W-:-:S02]  /*de70*/  IADD3 R6, P3, R15, R6, RZ ;  /* 0x000000060f067210 */ /* 0x000fc40007f7e0ff */
[----:B------:R-:W-:Y:S02]  /*de80*/  LOP3.LUT R32, R33, 0x380, RZ, 0xc0, !PT ;  /* 0x0000038021207812 */ /* 0x000fe400078ec0ff */
[----:B------:R-:W-:Y:S02]  /*de90*/  SHF.R.U64 R28, R28, 0x3, RZ ;  /* 0x000000031c1c7819 */ /* 0x000fe400000012ff */
[----:B------:R-:W-:Y:S02]  /*dea0*/  LOP3.LUT R36, R37, 0x380, RZ, 0xc0, !PT ;  /* 0x0000038025247812 */ /* 0x000fe400078ec0ff */
[----:B------:R-:W-:Y:S02]  /*deb0*/  SHF.R.U64 R12, R12, 0x3, RZ ;  /* 0x000000030c0c7819 */ /* 0x000fe400000012ff */
[----:B------:R-:W-:Y:S02]  /*dec0*/  SHF.R.U64 R24, R24, 0x3, RZ ;  /* 0x0000000318187819 */ /* 0x000fe400000012ff */
[----:B------:R-:W-:-:S02]  /*ded0*/  IADD3.X R9, R9, R7, R8, P3, !PT ;  /* 0x0000000709097210 */ /* 0x000fc40001ffe408 */
[----:B------:R-:W-:Y:S02]  /*dee0*/  SHF.R.U64 R32, R32, 0x3, RZ ;  /* 0x0000000320207819 */ /* 0x000fe400000012ff */
[----:B------:R-:W-:Y:S01]  /*def0*/  LOP3.LUT R28, R28, R29, RZ, 0x3c, !PT ;  /* 0x0000001d1c1c7212 */ /* 0x000fe200078e3cff */
[----:B------:R-:W-:Y:S01]  /*df00*/  IMAD.X R29, RZ, RZ, R11, P0 ;  /* 0x000000ffff1d7224 */ /* 0x000fe200000e060b */
[----:B------:R-:W-:Y:S02]  /*df10*/  SHF.R.U64 R36, R36, 0x3, RZ ;  /* 0x0000000324247819 */ /* 0x000fe400000012ff */
[----:B------:R-:W-:Y:S02]  /*df20*/  LEA R58, P3, R6, UR4, 0x2 ;  /* 0x00000004063a7c11 */ /* 0x000fe4000f8610ff */
[----:B------:R-:W-:Y:S02]  /*df30*/  IADD3 R53, P0, R10, 0x9000, RZ ;  /* 0x000090000a357810 */ /* 0x000fe40007f1e0ff */
[----:B------:R-:W-:-:S02]  /*df40*/  LOP3.LUT R12, R12, R13, RZ, 0x3c, !PT ;  /* 0x0000000d0c0c7212 */ /* 0x000fc400078e3cff */
[----:B------:R-:W-:Y:S01]  /*df50*/  LOP3.LUT R24, R24, R25, RZ, 0x3c, !PT ;  /* 0x0000001918187212 */ /* 0x000fe200078e3cff */
[--C-:B------:R-:W-:Y:S01]  /*df60*/  IMAD.X R25, RZ, RZ, R11.reuse, P5 ;  /* 0x000000ffff197224 */ /* 0x100fe200028e060b */
[----:B------:R-:W-:Y:S01]  /*df70*/  LOP3.LUT R32, R32, R33, RZ, 0x3c, !PT ;  /* 0x0000002120207212 */ /* 0x000fe200078e3cff */
[----:B------:R-:W-:Y:S01]  /*df80*/  IMAD.X R33, RZ, RZ, R11, P1 ;  /* 0x000000ffff217224 */ /* 0x000fe200008e060b */
[----:B------:R-:W-:Y:S02]  /*df90*/  LOP3.LUT R36, R36, R37, RZ, 0x3c, !PT ;  /* 0x0000002524247212 */ /* 0x000fe400078e3cff */
[----:B------:R-:W-:Y:S01]  /*dfa0*/  LEA.HI.X R59, R6, UR5, R9, 0x2, P3 ;  /* 0x00000005063b7c11 */ /* 0x000fe200098f1409 */
[----:B------:R-:W-:Y:S01]  /*dfb0*/  VIADD R9, R15, 0x8 ;  /* 0x000000080f097836 */ /* 0x000fe20000000000 */
[----:B------:R-:W-:Y:S01]  /*dfc0*/  IADD3.X R13, RZ, R11, RZ, P4, !PT ;  /* 0x0000000bff0d7210 */ /* 0x000fe200027fe4ff */
[----:B------:R-:W-:Y:S01]  /*dfd0*/  ULDC.64 UR4, c[0x0][0xaa0] ;  /* 0x0002a80000047ab9 */ /* 0x000fe20000000a00 */
[----:B------:R-:W-:-:S02]  /*dfe0*/  IADD3 R41, P3, R10, 0x6000, RZ ;  /* 0x000060000a297810 */ /* 0x000fc40007f7e0ff */
[C---:B------:R-:W-:Y:S02]  /*dff0*/  IADD3 R45, P4, R10.reuse, 0x7000, RZ ;  /* 0x000070000a2d7810 */ /* 0x040fe40007f9e0ff */
[C---:B------:R-:W-:Y:S02]  /*e000*/  IADD3 R49, P5, R10.reuse, 0x8000, RZ ;  /* 0x000080000a317810 */ /* 0x040fe40007fbe0ff */
[----:B------:R-:W-:Y:S02]  /*e010*/  LOP3.LUT R52, R53, 0x380, RZ, 0xc0, !PT ;  /* 0x0000038035347812 */ /* 0x000fe400078ec0ff */
[C---:B------:R-:W-:Y:S02]  /*e020*/  IADD3 R7, P1, R10.reuse, 0xa000, RZ ;  /* 0x0000a0000a077810 */ /* 0x040fe40007f3e0ff */
[----:B------:R-:W-:Y:S02]  /*e030*/  IADD3.X R37, RZ, R11, RZ, P2, !PT ;  /* 0x0000000bff257210 */ /* 0x000fe400017fe4ff */
[----:B------:R-:W-:-:S02]  /*e040*/  IADD3 R57, P2, R10, 0xb000, RZ ;  /* 0x0000b0000a397810 */ /* 0x000fc40007f5e0ff */
[----:B------:R-:W-:Y:S02]  /*e050*/  LOP3.LUT R40, R41, 0x380, RZ, 0xc0, !PT ;  /* 0x0000038029287812 */ /* 0x000fe400078ec0ff */
[----:B------:R-:W-:Y:S02]  /*e060*/  LOP3.LUT R44, R45, 0x380, RZ, 0xc0, !PT ;  /* 0x000003802d2c7812 */ /* 0x000fe400078ec0ff */
[----:B------:R-:W-:Y:S02]  /*e070*/  LOP3.LUT R48, R49, 0x380, RZ, 0xc0, !PT ;  /* 0x0000038031307812 */ /* 0x000fe400078ec0ff */
[----:B------:R-:W-:Y:S02]  /*e080*/  SHF.R.U64 R52, R52, 0x3, RZ ;  /* 0x0000000334347819 */ /* 0x000fe400000012ff */
[----:B------:R-:W-:Y:S02]  /*e090*/  LOP3.LUT R6, R7, 0x380, RZ, 0xc0, !PT ;  /* 0x0000038007067812 */ /* 0x000fe400078ec0ff */
[----:B------:R-:W-:-:S02]  /*e0a0*/  LOP3.LUT R56, R57, 0x380, RZ, 0xc0, !PT ;  /* 0x0000038039387812 */ /* 0x000fc400078ec0ff */
[----:B------:R-:W-:Y:S02]  /*e0b0*/  SHF.R.U64 R40, R40, 0x3, RZ ;  /* 0x0000000328287819 */ /* 0x000fe400000012ff */
[----:B------:R-:W-:Y:S02]  /*e0c0*/  SHF.R.U64 R44, R44, 0x3, RZ ;  /* 0x000000032c2c7819 */ /* 0x000fe400000012ff */
[----:B------:R-:W-:Y:S02]  /*e0d0*/  SHF.R.U64 R48, R48, 0x3, RZ ;  /* 0x0000000330307819 */ /* 0x000fe400000012ff */
[----:B------:R-:W-:Y:S02]  /*e0e0*/  LOP3.LUT R52, R52, R53, RZ, 0x3c, !PT ;  /* 0x0000003534347212 */ /* 0x000fe400078e3cff */
[----:B------:R-:W-:Y:S02]  /*e0f0*/  SHF.R.U64 R6, R6, 0x3, RZ ;  /* 0x0000000306067819 */ /* 0x000fe400000012ff */
[----:B------:R-:W-:-:S02]  /*e100*/  SHF.R.U64 R56, R56, 0x3, RZ ;  /* 0x0000000338387819 */ /* 0x000fc400000012ff */
[----:B------:R-:W-:Y:S02]  /*e110*/  IADD3.X R53, RZ, R11, RZ, P0, !PT ;  /* 0x0000000bff357210 */ /* 0x000fe400007fe4ff */
        /* <DEDUP_REMOVED lines=11> */
[----:B------:R-:W-:-:S02]  /*e1d0*/  IADD3 R73, P3, R10, 0xc000, RZ ;  /* 0x0000c0000a497810 */ /* 0x000fc40007f7e0ff */
[C---:B------:R-:W-:Y:S02]  /*e1e0*/  IADD3 R69, P4, R10.reuse, 0xd000, RZ ;  /* 0x0000d0000a457810 */ /* 0x040fe40007f9e0ff */
[C---:B------:R-:W-:Y:S02]  /*e1f0*/  IADD3 R65, P5, R10.reuse, 0xe000, RZ ;  /* 0x0000e0000a417810 */ /* 0x040fe40007fbe0ff */
[-C--:B------:R-:W-:Y:S02]  /*e200*/  ISETP.GE.OR P1, PT, R15, R0.reuse, P0 ;  /* 0x000000000f00720c */ /* 0x080fe40000726670 */
[C---:B------:R-:W-:Y:S02]  /*e210*/  LOP3.LUT R8, R10.reuse, 0x380, RZ, 0xc0, !PT ;  /* 0x000003800a087812 */ /* 0x040fe400078ec0ff */
[----:B------:R-:W-:Y:S02]  /*e220*/  IADD3 R15, P2, R10, 0xf000, RZ ;  /* 0x0000f0000a0f7810 */ /* 0x000fe40007f5e0ff */
[----:B------:R-:W-:-:S02]  /*e230*/  ISETP.GE.OR P0, PT, R9, R0, P0 ;  /* 0x000000000900720c */ /* 0x000fc40000706670 */
[----:B------:R-:W-:Y:S01]  /*e240*/  LOP3.LUT R72, R73, 0x380, RZ, 0xc0, !PT ;  /* 0x0000038049487812 */ /* 0x000fe200078ec0ff */
[----:B------:R-:W-:Y:S01]  /*e250*/  IMAD.X R61, RZ, RZ, R11, P2 ;  /* 0x000000ffff3d7224 */ /* 0x000fe200010e060b */
[----:B------:R-:W-:Y:S02]  /*e260*/  LOP3.LUT R68, R69, 0x380, RZ, 0xc0, !PT ;  /* 0x0000038045447812 */ /* 0x000fe400078ec0ff */
[----:B------:R-:W-:Y:S01]  /*e270*/  LOP3.LUT R64, R65, 0x380, RZ, 0xc0, !PT ;  /* 0x0000038041407812 */ /* 0x000fe200078ec0ff */
[----:B------:R-:W-:Y:S01]  /*e280*/  @!P1 STG.E desc[UR40][R58.64], R5 ;  /* 0x000000053a009986 */ /* 0x000fe2000c101928 */
[----:B------:R-:W-:Y:S02]  /*e290*/  SHF.R.U64 R9, R8, 0x3, RZ ;  /* 0x0000000308097819 */ /* 0x000fe400000012ff */
[----:B------:R-:W-:Y:S02]  /*e2a0*/  LOP3.LUT R8, R15, 0x380, RZ, 0xc0, !PT ;  /* 0x000003800f087812 */ /* 0x000fe400078ec0ff */
[----:B------:R-:W-:Y:S01]  /*e2b0*/  SHF.R.U64 R72, R72, 0x3, RZ ;  /* 0x0000000348487819 */ /* 0x000fe200000012ff */
[----:B------:R1:W-:Y:S01]  /*e2c0*/  @!P0 STG.E desc[UR40][R58.64+0x20], R4 ;  /* 0x000020043a008986 */ /* 0x0003e2000c101928 */
[----:B------:R-:W-:-:S02]  /*e2d0*/  SHF.R.U64 R68, R68, 0x3, RZ ;  /* 0x0000000344447819 */ /* 0x000fc400000012ff */
[----:B------:R-:W-:Y:S01]  /*e2e0*/  SHF.R.U64 R64, R64, 0x3, RZ ;  /* 0x0000000340407819 */ /* 0x000fe200000012ff */
[----:B------:R-:W5:Y:S01]  /*e2f0*/  LD.E.128 R24, desc[UR40][R24.64] ;  /* 0x0000002818187980 */ /* 0x000f62000c101d00 */
[----:B------:R-:W-:Y:S02]  /*e300*/  SHF.R.U64 R8, R8, 0x3, RZ ;  /* 0x0000000308087819 */ /* 0x000fe400000012ff */
[----:B------:R-:W-:Y:S01]  /*e310*/  LOP3.LUT R72, R72, R73, RZ, 0x3c, !PT ;  /* 0x0000004948487212 */ /* 0x000fe200078e3cff */
[----:B------:R-:W5:Y:S01]  /*e320*/  LD.E.128 R28, desc[UR40][R28.64] ;  /* 0x000000281c1c7980 */ /* 0x000f62000c101d00 */
[----:B------:R-:W-:Y:S01]  /*e330*/  LOP3.LUT R68, R68, R69, RZ, 0x3c, !PT ;  /* 0x0000004544447212 */ /* 0x000fe200078e3cff */
[--C-:B------:R-:W-:Y:S01]  /*e340*/  IMAD.X R69, RZ, RZ, R11.reuse, P4 ;  /* 0x000000ffff457224 */ /* 0x100fe200020e060b */
[----:B------:R-:W-:Y:S01]  /*e350*/  LOP3.LUT R64, R64, R65, RZ, 0x3c, !PT ;  /* 0x0000004140407212 */ /* 0x000fe200078e3cff */
[----:B------:R-:W-:Y:S01]  /*e360*/  IMAD.X R65, RZ, RZ, R11, P5 ;  /* 0x000000ffff417224 */ /* 0x000fe200028e060b */
[----:B------:R-:W-:Y:S01]  /*e370*/  IADD3.X R73, RZ, R11, RZ, P3, !PT ;  /* 0x0000000bff497210 */ /* 0x000fe20001ffe4ff */
[----:B------:R-:W5:Y:S01]  /*e380*/  LD.E.128 R32, desc[UR40][R32.64] ;  /* 0x0000002820207980 */ /* 0x000f62000c101d00 */
[----:B------:R-:W-:-:S02]  /*e390*/  LOP3.LUT R10, R9, R10, RZ, 0x3c, !PT ;  /* 0x0000000a090a7212 */ /* 0x000fc400078e3cff */
[----:B------:R-:W-:Y:S01]  /*e3a0*/  LOP3.LUT R60, R8, R15, RZ, 0x3c, !PT ;  /* 0x0000000f083c7212 */ /* 0x000fe200078e3cff */
[----:B------:R-:W5:Y:S01]  /*e3b0*/  LD.E.128 R36, desc[UR40][R36.64] ;  /* 0x0000002824247980 */ /* 0x000f62000c101d00 */
[----:B------:R-:W-:Y:S02]  /*e3c0*/  SHF.R.S32.HI R77, RZ, 0x1f, R201 ;  /* 0x0000001fff4d7819 */ /* 0x000fe400000114c9 */
[----:B------:R-:W-:Y:S01]  /*e3d0*/  MOV R76, R201 ;  /* 0x000000c9004c7202 */ /* 0x000fe20000000f00 */
[----:B------:R-:W5:Y:S01]  /*e3e0*/  LD.E.128 R8, desc[UR40][R10.64] ;  /* 0x000000280a087980 */ /* 0x000f62000c101d00 */
[----:B------:R-:W-:-:S03]  /*e3f0*/  IMAD R78, R21, UR4, RZ ;  /* 0x00000004154e7c24 */ /* 0x000fc6000f8e02ff */
[----:B------:R-:W5:Y:S01]  /*e400*/  LD.E.128 R12, desc[UR40][R12.64] ;  /* 0x000000280c0c7980 */ /* 0x000f62000c101d00 */
[----:B------:R-:W-:-:S03]  /*e410*/  IMAD.WIDE.U32 R20, R3, UR4, R76 ;  /* 0x0000000403147c25 */ /* 0x000fc6000f8e004c */
[----:B------:R-:W5:Y:S04]  /*e420*/  LD.E.128 R40, desc[UR40][R40.64] ;  /* 0x0000002828287980 */ /* 0x000f68000c101d00 */
[----:B------:R-:W5:Y:S04]  /*e430*/  LD.E.128 R44, desc[UR40][R44.64] ;  /* 0x000000282c2c7980 */ /* 0x000f68000c101d00 */
[----:B------:R-:W5:Y:S04]  /*e440*/  LD.E.128 R48, desc[UR40][R48.64] ;  /* 0x0000002830307980 */ /* 0x000f68000c101d00 */
[----:B------:R-:W5:Y:S04]  /*e450*/  LD.E.128 R52, desc[UR40][R52.64] ;  /* 0x0000002834347980 */ /* 0x000f68000c101d00 */
[----:B-1----:R-:W5:Y:S04]  /*e460*/  LD.E.128 R4, desc[UR40][R6.64] ;  /* 0x0000002806047980 */ /* 0x002f68000c101d00 */
[----:B------:R-:W5:Y:S04]  /*e470*/  LD.E.128 R56, desc[UR40][R56.64] ;  /* 0x0000002838387980 */ /* 0x000f68000c101d00 */
[----:B------:R-:W5:Y:S04]  /*e480*/  LD.E.128 R72, desc[UR40][R72.64] ;  /* 0x0000002848487980 */ /* 0x000f68000c101d00 */
[----:B------:R-:W5:Y:S04]  /*e490*/  LD.E.128 R68, desc[UR40][R68.64] ;  /* 0x0000002844447980 */ /* 0x000f68000c101d00 */
[----:B------:R-:W5:Y:S04]  /*e4a0*/  LD.E.128 R64, desc[UR40][R64.64] ;  /* 0x0000002840407980 */ /* 0x000f68000c101d00 */
[----:B------:R-:W5:Y:S01]  /*e4b0*/  LD.E.128 R60, desc[UR40][R60.64] ;  /* 0x000000283c3c7980 */ /* 0x000f62000c101d00 */
[----:B------:R-:W-:Y:S01]  /*e4c0*/  IMAD R3, R3, UR5, R78 ;  /* 0x0000000503037c24 */ /* 0x000fe2000f8e024e */
[----:B------:R-:W-:Y:S01]  /*e4d0*/  ULDC.64 UR4, c[0x0][0xae0] ;  /* 0x0002b80000047ab9 */ /* 0x000fe20000000a00 */
[----:B------:R-:W-:Y:S01]  /*e4e0*/  @!PT LDS RZ, [RZ] ;  /* 0x00000000fffff984 */ /* 0x000fe20000000800 */
[----:B------:R-:W-:Y:S01]  /*e4f0*/  @!PT LDS RZ, [RZ] ;  /* 0x00000000fffff984 */ /* 0x000fe20000000800 */
[----:B------:R-:W-:Y:S01]  /*e500*/  @!PT LDS RZ, [RZ] ;  /* 0x00000000fffff984 */ /* 0x000fe20000000800 */
[----:B------:R-:W-:Y:S01]  /*e510*/  @!PT LDS RZ, [RZ] ;  /* 0x00000000fffff984 */ /* 0x000fe20000000800 */
[----:B------:R1:W-:Y:S06]  /*e520*/  MEMBAR.ALL.CTA ;  /* 0x0000000000007992 */ /* 0x0003ec0000008000 */
[----:B-1----:R-:W1:Y:S01]  /*e530*/  FENCE.VIEW.ASYNC.S ;  /* 0x00000000000073c6 */ /* 0x002e620000000000 */
[----:B------:R-:W-:-:S02]  /*e540*/  IMAD R78, R79, UR4, RZ ;  /* 0x000000044f4e7c24 */ /* 0x000fc4000f8e02ff */
[----:B------:R-:W-:Y:S02]  /*e550*/  IMAD R79, R213, -0x80, R0 ;  /* 0xffffff80d54f7824 */ /* 0x000fe400078e0200 */
[C---:B------:R-:W-:Y:S02]  /*e560*/  VIADD R0, R202.reuse, 0x40 ;  /* 0x00000040ca007836 */ /* 0x040fe40000000000 */
[----:B------:R-:W-:Y:S01]  /*e570*/  IMAD.IADD R21, R21, 0x1, R3 ;  /* 0x0000000115157824 */ /* 0x000fe200078e0203 */
[CC--:B------:R-:W-:Y:S01]  /*e580*/  ISETP.GE.AND P3, PT, R202.reuse, R79.reuse, PT ;  /* 0x0000004fca00720c */ /* 0x0c0fe20003f66270 */
[----:B------:R-:W-:Y:S01]  /*e590*/  VIADD R3, R202, 0x20 ;  /* 0x00000020ca037836 */ /* 0x000fe20000000000 */
[----:B------:R-:W-:Y:S01]  /*e5a0*/  ISETP.GE.AND P0, PT, R0, R79, PT ;  /* 0x0000004f0000720c */ /* 0x000fe20003f06270 */
[C---:B------:R-:W-:Y:S02]  /*e5b0*/  IMAD R77, R207.reuse, UR5, R78 ;  /* 0x00000005cf4d7c24 */ /* 0x040fe4000f8e024e */
[----:B------:R-:W-:Y:S01]  /*e5c0*/  IMAD.WIDE.U32 R20, R207, UR4, R20 ;  /* 0x00000004cf147c25 */ /* 0x000fe2000f8e0014 */
[----:B------:R-:W-:-:S03]  /*e5d0*/  ULDC.64 UR4, c[0x0][0xae8] ;  /* 0x0002ba0000047ab9 */ /* 0x000fc60000000a00 */
[----:B------:R-:W-:Y:S01]  /*e5e0*/  VIADD R0, R18, 0x22820 ;  /* 0x0002282012007836 */ /* 0x000fe20000000000 */
[----:B------:R-:W-:Y:S01]  /*e5f0*/  IADD3 R76, R202, 0x60, RZ ;  /* 0x00000060ca4c7810 */ /* 0x000fe20007ffe0ff */
[----:B------:R-:W-:Y:S01]  /*e600*/  IMAD.IADD R21, R21, 0x1, R77 ;  /* 0x0000000115157824 */ /* 0x000fe200078e024d */
[-C--:B------:R-:W-:Y:S01]  /*e610*/  ISETP.GE.AND P2, PT, R3, R79.reuse, PT ;  /* 0x0000004f0300720c */ /* 0x080fe20003f46270 */
[----:B------:R-:W-:Y:S01]  /*e620*/  IMAD R3, R219, UR4, RZ ;  /* 0x00000004db037c24 */ /* 0x000fe2000f8e02ff */
[----:B------:R-:W-:Y:S02]  /*e630*/  PRMT R0, RZ, 0x654, R0 ;  /* 0x00000654ff007816 */ /* 0x000fe40000000000 */
[----:B------:R-:W-:Y:S01]  /*e640*/  ISETP.GE.AND P1, PT, R76, R79, PT ;  /* 0x0000004f4c00720c */ /* 0x000fe20003f26270 */
[C---:B------:R-:W-:Y:S01]  /*e650*/  IMAD R3, R81.reuse, UR5, R3 ;  /* 0x0000000551037c24 */ /* 0x040fe2000f8e0203 */
[----:B------:R-:W-:Y:S01]  /*e660*/  SHF.R.S32.HI R203, RZ, 0x1f, R202 ;  /* 0x0000001fffcb7819 */ /* 0x000fe200000114ca */
[----:B------:R-:W-:Y:S01]  /*e670*/  IMAD.WIDE.U32 R78, R81, UR4, R20 ;  /* 0x00000004514e7c25 */ /* 0x000fe2000f8e0014 */
[----:B-1----:R1:W-:Y:S01]  /*e680*/  SYNCS.ARRIVE.TRANS64.RED.A1T0 RZ, [R0+URZ], RZ ;  /* 0x000000ff00ff79a7 */ /* 0x0023e2000810043f */
[----:B------:R-:W-:Y:S02]  /*e690*/  BSSY B1, `(.L_x_546) ;  /* 0x000001a000017945 */ /* 0x000fe40003800000 */
[----:B------:R-:W-:-:S04]  /*e6a0*/  IMAD.WIDE R76, R213, 0x80, R202 ;  /* 0x00000080d54c7825 */ /* 0x000fc800078e02ca */
[----:B------:R-:W-:Y:S01]  /*e6b0*/  IMAD.IADD R83, R79, 0x1, R3 ;  /* 0x000000014f537824 */ /* 0x000fe200078e0203 */
[----:B-1----:R-:W-:Y:S06]  /*e6c0*/  @P3 BRA `(.L_x_547) ;  /* 0x0000000000583947 */ /* 0x002fec0003800000 */
[----:B------:R-:W-:Y:S01]  /*e6d0*/  MOV R20, R78 ;  /* 0x0000004e00147202 */ /* 0x000fe20000000f00 */
[----:B------:R-:W-:Y:S01]  /*e6e0*/  ULDC.64 UR4, c[0x0][0xad8] ;  /* 0x0002b60000047ab9 */ /* 0x000fe20000000a00 */
[----:B------:R-:W-:Y:S01]  /*e6f0*/  IMAD.MOV.U32 R21, RZ, RZ, R83 ;  /* 0x000000ffff157224 */ /* 0x000fe200078e0053 */
[----:B------:R-:W-:Y:S01]  /*e700*/  ULDC.64 UR6, c[0x0][0xa80] ;  /* 0x0002a00000067ab9 */ /* 0x000fe20000000a00 */
[----:B------:R-:W-:Y:S02]  /*e710*/  IMAD R3, R77, UR4, RZ ;  /* 0x000000044d037c24 */ /* 0x000fe4000f8e02ff */
[C---:B------:R-:W-:Y:S01]  /*e720*/  IMAD.WIDE.U32 R20, R76.reuse, UR4, R20 ;  /* 0x000000044c147c25 */ /* 0x040fe2000f8e0014 */
[----:B------:R-:W-:Y:S02]  /*e730*/  ULDC UR4, c[0x0][0xa8c] ;  /* 0x0002a30000047ab9 */ /* 0x000fe40000000800 */
[C---:B------:R-:W-:Y:S01]  /*e740*/  ISETP.GE.AND P5, PT, R201.reuse, UR4, PT ;  /* 0x00000004c9007c0c */ /* 0x040fe2000bfa6270 */
[----:B------:R-:W-:Y:S01]  /*e750*/  IMAD R3, R76, UR5, R3 ;  /* 0x000000054c037c24 */ /* 0x000fe2000f8e0203 */
[----:B------:R-:W-:Y:S01]  /*e760*/  LEA R80, P3, R20, UR6, 0x1 ;  /* 0x0000000614507c11 */ /* 0x000fe2000f8608ff */
[----:B------:R-:W-:-:S02]  /*e770*/  VIADD R0, R201, 0x40 ;  /* 0x00000040c9007836 */ /* 0x000fc40000000000 */
[----:B------:R-:W-:-:S03]  /*e780*/  IMAD.IADD R3, R21, 0x1, R3 ;  /* 0x0000000115037824 */ /* 0x000fc600078e0203 */
[----:B------:R-:W-:Y:S01]  /*e790*/  ISETP.GE.AND P4, PT, R0, UR4, PT ;  /* 0x0000000400007c0c */ /* 0x000fe2000bf86270 */
[C---:B------:R-:W-:Y:S01]  /*e7a0*/  VIADD R0, R201.reuse, 0xc0 ;  /* 0x000000c0c9007836 */ /* 0x040fe20000000000 */
[----:B------:R-:W-:Y:S02]  /*e7b0*/  LEA.HI.X R81, R20, UR7, R3, 0x1, P3 ;  /* 0x0000000714517c11 */ /* 0x000fe400098f0c03 */
[----:B------:R-:W-:-:S03]  /*e7c0*/  IADD3 R3, R201, 0x80, RZ ;  /* 0x00000080c9037810 */ /* 0x000fc60007ffe0ff */
[----:B-----5:R1:W-:Y:S01]  /*e7d0*/  @!P5 STG.E.128 desc[UR40][R80.64], R8 ;  /* 0x000000085000d986 */ /* 0x0203e2000c101d28 */
[----:B------:R-:W-:Y:S02]  /*e7e0*/  ISETP.GE.AND P3, PT, R3, UR4, PT ;  /* 0x0000000403007c0c */ /* 0x000fe4000bf66270 */
[----:B------:R-:W-:-:S03]  /*e7f0*/  ISETP.GE.AND P5, PT, R0, UR4, PT ;  /* 0x0000000400007c0c */ /* 0x000fc6000bfa6270 */
[----:B------:R1:W-:Y:S08]  /*e800*/  @!P4 STG.E.128 desc[UR40][R80.64+0x80], R32 ;  /* 0x000080205000c986 */ /* 0x0003f0000c101d28 */
[----:B------:R1:W-:Y:S04]  /*e810*/  @!P3 STG.E.128 desc[UR40][R80.64+0x100], R48 ;  /* 0x000100305000b986 */ /* 0x0003e8000c101d28 */
[----:B------:R1:W-:Y:S02]  /*e820*/  @!P5 STG.E.128 desc[UR40][R80.64+0x180], R72 ;  /* 0x000180485000d986 */ /* 0x0003e4000c101d28 */
.L_x_547:
[----:B------:R-:W-:Y:S05]  /*e830*/  BSYNC B1 ;  /* 0x0000000000017941 */ /* 0x000fea0003800000 */
.L_x_546:
[----:B------:R-:W-:Y:S04]  /*e840*/  BSSY B1, `(.L_x_548) ;  /* 0x000001a000017945 */ /* 0x000fe80003800000 */
[----:B------:R-:W-:Y:S05]  /*e850*/  @P2 BRA `(.L_x_549) ;  /* 0x0000000000602947 */ /* 0x000fea0003800000 */
[----:B------:R-:W-:Y:S01]  /*e860*/  IADD3 R3, P2, R76, 0x20, RZ ;  /* 0x000000204c037810 */ /* 0x000fe20007f5e0ff */
[----:B------:R-:W-:Y:S01]  /*e870*/  ULDC.64 UR6, c[0x0][0xad8] ;  /* 0x0002b60000067ab9 */ /* 0x000fe20000000a00 */
[----:B-1---5:R-:W-:Y:S01]  /*e880*/  MOV R8, R78 ;  /* 0x0000004e00087202 */ /* 0x022fe20000000f00 */
[----:B------:R-:W-:Y:S01]  /*e890*/  IMAD.MOV.U32 R9, RZ, RZ, R83 ;  /* 0x000000ffff097224 */ /* 0x000fe200078e0053 */
[----:B------:R-:W-:Y:S01]  /*e8a0*/  ULDC UR4, c[0x0][0xa8c] ;  /* 0x0002a30000047ab9 */ /* 0x000fe20000000800 */
[----:B------:R-:W-:Y:S01]  /*e8b0*/  IMAD.X R0, RZ, RZ, R77, P2 ;  /* 0x000000ffff007224 */ /* 0x000fe200010e064d */
[C---:B------:R-:W-:Y:S01]  /*e8c0*/  ISETP.GE.AND P4, PT, R201.reuse, UR4, PT ;  /* 0x00000004c9007c0c */ /* 0x040fe2000bf86270 */
[----:B------:R-:W-:Y:S02]  /*e8d0*/  VIADD R10, R201, 0x40 ;  /* 0x00000040c90a7836 */ /* 0x000fe40000000000 */
[----:B------:R-:W-:Y:S02]  /*e8e0*/  IMAD R0, R0, UR6, RZ ;  /* 0x0000000600007c24 */ /* 0x000fe4000f8e02ff */
[----:B------:R-:W-:Y:S01]  /*e8f0*/  IMAD.WIDE.U32 R8, R3, UR6, R8 ;  /* 0x0000000603087c25 */ /* 0x000fe2000f8e0008 */
[----:B------:R-:W-:-:S03]  /*e900*/  ISETP.GE.AND P3, PT, R10, UR4, PT ;  /* 0x000000040a007c0c */ /* 0x000fc6000bf66270 */
[----:B------:R-:W-:Y:S01]  /*e910*/  IMAD R3, R3, UR7, R0 ;  /* 0x0000000703037c24 */ /* 0x000fe2000f8e0200 */
[----:B------:R-:W-:Y:S01]  /*e920*/  ULDC.64 UR6, c[0x0][0xa80] ;  /* 0x0002a00000067ab9 */ /* 0x000fe20000000a00 */
[----:B------:R-:W-:Y:S01]  /*e930*/  VIADD R0, R201, 0x80 ;  /* 0x00000080c9007836 */ /* 0x000fe20000000000 */
[----:B------:R-:W-:Y:S01]  /*e940*/  LEA R10, P5, R8, UR6, 0x1 ;  /* 0x00000006080a7c11 */ /* 0x000fe2000f8a08ff */
[----:B------:R-:W-:Y:S01]  /*e950*/  IMAD.IADD R3, R9, 0x1, R3 ;  /* 0x0000000109037824 */ /* 0x000fe200078e0203 */
[----:B------:R-:W-:Y:S02]  /*e960*/  IADD3 R9, R201, 0xc0, RZ ;  /* 0x000000c0c9097810 */ /* 0x000fe40007ffe0ff */
[----:B------:R-:W-:Y:S02]  /*e970*/  ISETP.GE.AND P2, PT, R0, UR4, PT ;  /* 0x0000000400007c0c */ /* 0x000fe4000bf46270 */
[----:B------:R-:W-:Y:S02]  /*e980*/  LEA.HI.X R11, R8, UR7, R3, 0x1, P5 ;  /* 0x00000007080b7c11 */ /* 0x000fe4000a8f0c03 */
[----:B------:R-:W-:-:S03]  /*e990*/  ISETP.GE.AND P5, PT, R9, UR4, PT ;  /* 0x0000000409007c0c */ /* 0x000fc6000bfa6270 */
[----:B------:R2:W-:Y:S04]  /*e9a0*/  @!P4 STG.E.128 desc[UR40][R10.64], R12 ;  /* 0x0000000c0a00c986 */ /* 0x0005e8000c101d28 */
[----:B------:R2:W-:Y:S04]  /*e9b0*/  @!P3 STG.E.128 desc[UR40][R10.64+0x80], R36 ;  /* 0x000080240a00b986 */ /* 0x0005e8000c101d28 */
[----:B------:R2:W-:Y:S04]  /*e9c0*/  @!P2 STG.E.128 desc[UR40][R10.64+0x100], R52 ;  /* 0x000100340a00a986 */ /* 0x0005e8000c101d28 */
[----:B------:R2:W-:Y:S02]  /*e9d0*/  @!P5 STG.E.128 desc[UR40][R10.64+0x180], R68 ;  /* 0x000180440a00d986 */ /* 0x0005e4000c101d28 */
.L_x_549:
[----:B------:R-:W-:Y:S05]  /*e9e0*/  BSYNC B1 ;  /* 0x0000000000017941 */ /* 0x000fea0003800000 */
.L_x_548:
        /* <DEDUP_REMOVED lines=12> */
[C---:B--2---:R-:W-:Y:S01]  /*eab0*/  IADD3 R10, R201.reuse, 0xc0, RZ ;  /* 0x000000c0c90a7810 */ /* 0x044fe20007ffe0ff */
[----:B------:R-:W-:Y:S01]  /*eac0*/  IMAD R0, R0, UR6, RZ ;  /* 0x0000000600007c24 */ /* 0x000fe2000f8e02ff */
[----:B------:R-:W-:Y:S01]  /*ead0*/  ISETP.GE.AND P2, PT, R201, UR4, PT ;  /* 0x00000004c9007c0c */ /* 0x000fe2000bf46270 */
[----:B------:R-:W-:Y:S01]  /*eae0*/  IMAD.WIDE.U32 R8, R3, UR6, R8 ;  /* 0x0000000603087c25 */ /* 0x000fe2000f8e0008 */
[----:B------:R-:W-:-:S03]  /*eaf0*/  ISETP.GE.AND P5, PT, R10, UR4, PT ;  /* 0x000000040a007c0c */ /* 0x000fc6000bfa6270 */
[----:B------:R-:W-:Y:S01]  /*eb00*/  IMAD R3, R3, UR7, R0 ;  /* 0x0000000703037c24 */ /* 0x000fe2000f8e0200 */
[----:B------:R-:W-:Y:S02]  /*eb10*/  ULDC.64 UR6, c[0x0][0xa80] ;  /* 0x0002a00000067ab9 */ /* 0x000fe40000000a00 */
[----:B------:R-:W-:Y:S01]  /*eb20*/  LEA R10, P0, R8, UR6, 0x1 ;  /* 0x00000006080a7c11 */ /* 0x000fe2000f8008ff */
[----:B------:R-:W-:-:S05]  /*eb30*/  IMAD.IADD R3, R9, 0x1, R3 ;  /* 0x0000000109037824 */ /* 0x000fca00078e0203 */
[----:B------:R-:W-:-:S05]  /*eb40*/  LEA.HI.X R11, R8, UR7, R3, 0x1, P0 ;  /* 0x00000007080b7c11 */ /* 0x000fca00080f0c03 */
[----:B------:R3:W-:Y:S04]  /*eb50*/  @!P2 STG.E.128 desc[UR40][R10.64], R24 ;  /* 0x000000180a00a986 */ /* 0x0007e8000c101d28 */
[----:B------:R3:W-:Y:S04]  /*eb60*/  @!P3 STG.E.128 desc[UR40][R10.64+0x80], R40 ;  /* 0x000080280a00b986 */ /* 0x0007e8000c101d28 */
[----:B------:R3:W-:Y:S04]  /*eb70*/  @!P4 STG.E.128 desc[UR40][R10.64+0x100], R4 ;  /* 0x000100040a00c986 */ /* 0x0007e8000c101d28 */
[----:B------:R3:W-:Y:S02]  /*eb80*/  @!P5 STG.E.128 desc[UR40][R10.64+0x180], R64 ;  /* 0x000180400a00d986 */ /* 0x0007e4000c101d28 */
.L_x_551:
[----:B------:R-:W-:Y:S05]  /*eb90*/  BSYNC B1 ;  /* 0x0000000000017941 */ /* 0x000fea0003800000 */
.L_x_550:
[----:B------:R-:W-:Y:S05]  /*eba0*/  @P1 BRA `(.L_x_552) ;  /* 0x0000000c00441947 */ /* 0x000fea0003800000 */
[----:B------:R-:W-:Y:S01]  /*ebb0*/  IADD3 R3, P0, R76, 0x60, RZ ;  /* 0x000000604c037810 */ /* 0x000fe20007f1e0ff */
[C---:B------:R-:W-:Y:S01]  /*ebc0*/  VIADD R0, R201.reuse, 0x40 ;  /* 0x00000040c9007836 */ /* 0x040fe20000000000 */
[----:B------:R-:W-:Y:S01]  /*ebd0*/  ULDC.64 UR6, c[0x0][0xad8] ;  /* 0x0002b60000067ab9 */ /* 0x000fe20000000a00 */
[----:B------:R-:W-:Y:S01]  /*ebe0*/  ULDC UR4, c[0x0][0xa8c] ;  /* 0x0002a30000047ab9 */ /* 0x000fe20000000800 */
[----:B------:R-:W-:Y:S01]  /*ebf0*/  IADD3.X R76, RZ, R77, RZ, P0, !PT ;  /* 0x0000004dff4c7210 */ /* 0x000fe200007fe4ff */
[----:B---3-5:R-:W-:Y:S01]  /*ec00*/  IMAD.MOV.U32 R4, RZ, RZ, R78 ;  /* 0x000000ffff047224 */ /* 0x028fe200078e004e */
[----:B------:R-:W-:Y:S01]  /*ec10*/  ISETP.GE.AND P2, PT, R0, UR4, PT ;  /* 0x0000000400007c0c */ /* 0x000fe2000bf46270 */
[----:B------:R-:W-:Y:S01]  /*ec20*/  IMAD.MOV.U32 R5, RZ, RZ, R83 ;  /* 0x000000ffff057224 */ /* 0x000fe200078e0053 */
[C---:B------:R-:W-:Y:S01]  /*ec30*/  IADD3 R0, R201.reuse, 0x80, RZ ;  /* 0x00000080c9007810 */ /* 0x040fe20007ffe0ff */
[----:B------:R-:W-:Y:S01]  /*ec40*/  IMAD R76, R76, UR6, RZ ;  /* 0x000000064c4c7c24 */ /* 0x000fe2000f8e02ff */
[----:B------:R-:W-:Y:S01]  /*ec50*/  ISETP.GE.AND P1, PT, R201, UR4, PT ;  /* 0x00000004c9007c0c */ /* 0x000fe2000bf26270 */
[----:B------:R-:W-:Y:S01]  /*ec60*/  IMAD.WIDE.U32 R4, R3, UR6, R4 ;  /* 0x0000000603047c25 */ /* 0x000fe2000f8e0004 */
[----:B------:R-:W-:-:S03]  /*ec70*/  ISETP.GE.AND P3, PT, R0, UR4, PT ;  /* 0x0000000400007c0c */ /* 0x000fc6000bf66270 */
        /* <DEDUP_REMOVED lines=13> */
.L_x_544:
[----:B------:R-:W-:Y:S01]  /*ed50*/  ULDC.64 UR4, c[0x0][0xbd8] ;  /* 0x0002f60000047ab9 */ /* 0x000fe20000000a00 */
[----:B------:R-:W-:Y:S01]  /*ed60*/  IMAD.MOV.U32 R3, RZ, RZ, RZ ;  /* 0x000000ffff037224 */ /* 0x000fe200078e00ff */
[----:B------:R-:W-:Y:S02]  /*ed70*/  ISETP.NE.U32.AND P0, PT, RZ, UR4, PT ;  /* 0x00000004ff007c0c */ /* 0x000fe4000bf05070 */
[----:B------:R-:W-:Y:S02]  /*ed80*/  IADD3 R4, P1, R208, UR4, RZ ;  /* 0x00000004d0047c10 */ /* 0x000fe4000ff3e0ff */
[----:B------:R-:W-:Y:S02]  /*ed90*/  ISETP.NE.AND.EX P0, PT, RZ, UR5, PT, P0 ;  /* 0x00000005ff007c0c */ /* 0x000fe4000bf05300 */
[----:B------:R-:W-:Y:S01]  /*eda0*/  IADD3.X R5, R209, UR5, RZ, P1, !PT ;  /* 0x00000005d1057c10 */ /* 0x000fe20008ffe4ff */
[----:B------:R-:W-:Y:S02]  /*edb0*/  ULDC.64 UR4, c[0x0][0xbe0] ;  /* 0x0002f80000047ab9 */ /* 0x000fe40000000a00 */
[----:B------:R-:W-:-:S04]  /*edc0*/  ISETP.NE.U32.AND P1, PT, RZ, UR4, PT ;  /* 0x00000004ff007c0c */ /* 0x000fc8000bf25070 */
[----:B------:R-:W-:-:S04]  /*edd0*/  ISETP.NE.AND.EX P1, PT, RZ, UR5, PT, P1 ;  /* 0x00000005ff007c0c */ /* 0x000fc8000bf25310 */
[----:B------:R2:W5:Y:S09]  /*ede0*/  @P0 LDG.E R3, desc[UR40][R4.64] ;  /* 0x0000002804030981 */ /* 0x000572000c1e1900 */
[----:B------:R-:W-:Y:S01]  /*edf0*/  @P1 IADD3 R208, P2, R208, UR4, RZ ;  /* 0x00000004d0d01c10 */ /* 0x000fe2000ff5e0ff */
[----:B------:R-:W-:-:S02]  /*ee00*/  ULDC UR4, c[0x0][0xa88] ;  /* 0x0002a20000047ab9 */ /* 0x000fc40000000800 */
[----:B------:R-:W-:Y:S02]  /*ee10*/  MOV R0, UR4 ;  /* 0x0000000400007c02 */ /* 0x000fe40008000f00 */
[----:B------:R-:W-:-:S05]  /*ee20*/  @P1 IADD3.X R209, R209, UR5, RZ, P2, !PT ;  /* 0x00000005d1d11c10 */ /* 0x000fca00097fe4ff */
[----:B------:R2:W5:Y:S01]  /*ee30*/  @P1 LDG.E R0, desc[UR40][R208.64] ;  /* 0x00000028d0001981 */ /* 0x000562000c1e1900 */
[----:B------:R-:W-:Y:S01]  /*ee40*/  ISETP.GE.AND P2, PT, R235, 0x80, PT ;  /* 0x00000080eb00780c */ /* 0x000fe20003f46270 */
[----:B------:R-:W-:-:S12]  /*ee50*/  @P1 BRA `(.L_x_553) ;  /* 0x0000000000101947 */ /* 0x000fd80003800000 */
[----:B------:R-:W-:Y:S05]  /*ee60*/  @!P0 BRA `(.L_x_553) ;  /* 0x00000000000c8947 */ /* 0x000fea0003800000 */
[----:B------:R-:W3:Y:S04]  /*ee70*/  LDG.E R7, desc[UR40][R4.64] ;  /* 0x0000002804077981 */ /* 0x000ee8000c1e1900 */
[----:B-----5:R-:W3:Y:S02]  /*ee80*/  LDG.E R0, desc[UR40][R4.64+0x4] ;  /* 0x0000042804007981 */ /* 0x020ee4000c1e1900 */
[----:B---3--:R-:W-:-:S07]  /*ee90*/  IMAD.IADD R0, R0, 0x1, -R7 ;  /* 0x0000000100007824 */ /* 0x008fce00078e0a07 */
.L_x_553:
[----:B------:R-:W-:Y:S01]  /*eea0*/  BSSY B1, `(.L_x_554) ;  /* 0x000001d000017945 */ /* 0x000fe20003800000 */
[----:B------:R-:W-:Y:S02]  /*eeb0*/  SHF.R.S32.HI R9, RZ, 0x1f, R207 ;  /* 0x0000001fff097819 */ /* 0x000fe400000114cf */
[----:B------:R-:W-:Y:S02]  /*eec0*/  SHF.R.S32.HI R10, RZ, 0x1f, R201 ;  /* 0x0000001fff0a7819 */ /* 0x000fe400000114c9 */
[----:B------:R-:W-:Y:S02]  /*eed0*/  SEL R13, R210, RZ, !P0 ;  /* 0x000000ffd20d7207 */ /* 0x000fe40004000000 */
[----:B------:R-:W-:Y:S02]  /*eee0*/  SEL R219, R219, RZ, !P0 ;  /* 0x000000ffdbdb7207 */ /* 0x000fe40004000000 */
[----:B-----5:R-:W-:Y:S01]  /*eef0*/  SHF.R.S32.HI R8, RZ, 0x1f, R3 ;  /* 0x0000001fff087819 */ /* 0x020fe20000011403 */
[----:B------:R-:W-:Y:S06]  /*ef00*/  @P2 BRA `(.L_x_555) ;  /* 0x0000000000582947 */ /* 0x000fec0003800000 */
[----:B--2---:R-:W2:Y:S02]  /*ef10*/  S2R R4, SR_TID.X ;  /* 0x0000000000047919 */ /* 0x004ea40000002100 */
[----:B--2---:R-:W-:-:S04]  /*ef20*/  IMAD R4, R213, 0x80, R4 ;  /* 0x00000080d5047824 */ /* 0x004fc800078e0204 */
[----:B------:R-:W-:-:S05]  /*ef30*/  VIADD R5, R4, 0xffffff80 ;  /* 0xffffff8004057836 */ /* 0x000fca0000000000 */
[----:B------:R-:W-:-:S13]  /*ef40*/  ISETP.GE.AND P0, PT, R5, R0, PT ;  /* 0x000000000500720c */ /* 0x000fda0003f06270 */
[----:B------:R-:W-:Y:S05]  /*ef50*/  @P0 BRA `(.L_x_555) ;  /* 0x0000000000440947 */ /* 0x000fea0003800000 */
[----:B------:R-:W-:Y:S01]  /*ef60*/  IADD3 R4, P0, R5, R3, RZ ;  /* 0x0000000305047210 */ /* 0x000fe20007f1e0ff */
[----:B------:R-:W-:Y:S02]  /*ef70*/  ULDC.64 UR4, c[0x0][0xb70] ;  /* 0x0002dc0000047ab9 */ /* 0x000fe40000000a00 */
[----:B------:R-:W-:Y:S01]  /*ef80*/  IMAD R6, R9, UR4, RZ ;  /* 0x0000000409067c24 */ /* 0x000fe2000f8e02ff */
[----:B------:R-:W-:-:S03]  /*ef90*/  LEA.HI.X.SX32 R5, R5, R8, 0x1, P0 ;  /* 0x0000000805057211 */ /* 0x000fc600000f0eff */
[C---:B------:R-:W-:Y:S02]  /*efa0*/  IMAD R7, R207.reuse, UR5, R6 ;  /* 0x00000005cf077c24 */ /* 0x040fe4000f8e0206 */
[----:B------:R-:W-:Y:S01]  /*efb0*/  IMAD.WIDE.U32 R4, R207, UR4, R4 ;  /* 0x00000004cf047c25 */ /* 0x000fe2000f8e0004 */
[----:B------:R-:W-:-:S03]  /*efc0*/  ULDC.64 UR4, c[0x0][0xb78] ;  /* 0x0002de0000047ab9 */ /* 0x000fc60000000a00 */
[----:B------:R-:W-:Y:S01]  /*efd0*/  IMAD R6, R219, UR4, RZ ;  /* 0x00000004db067c24 */ /* 0x000fe2000f8e02ff */
[----:B------:R-:W-:-:S03]  /*efe0*/  IADD3 R5, R5, R7, RZ ;  /* 0x0000000705057210 */ /* 0x000fc60007ffe0ff */
[C---:B------:R-:W-:Y:S02]  /*eff0*/  IMAD R7, R13.reuse, UR5, R6 ;  /* 0x000000050d077c24 */ /* 0x040fe4000f8e0206 */
[----:B------:R-:W-:Y:S01]  /*f000*/  IMAD.WIDE.U32 R4, R13, UR4, R4 ;  /* 0x000000040d047c25 */ /* 0x000fe2000f8e0004 */
[----:B------:R-:W-:-:S03]  /*f010*/  ULDC.64 UR4, c[0x0][0xb40] ;  /* 0x0002d00000047ab9 */ /* 0x000fc60000000a00 */
[----:B------:R-:W-:Y:S01]  /*f020*/  IMAD.IADD R5, R5, 0x1, R7 ;  /* 0x0000000105057824 */ /* 0x000fe200078e0207 */
[----:B------:R-:W-:-:S04]  /*f030*/  LEA R6, P0, R4, UR4, 0x2 ;  /* 0x0000000404067c11 */ /* 0x000fc8000f8010ff */
[----:B------:R-:W-:Y:S01]  /*f040*/  LEA.HI.X R7, R4, UR5, R5, 0x2, P0 ;  /* 0x0000000504077c11 */ /* 0x000fe200080f1405 */
[----:B------:R-:W-:-:S05]  /*f050*/  IMAD.MOV.U32 R5, RZ, RZ, -0x800000 ;  /* 0xff800000ff057424 */ /* 0x000fca00078e00ff */
[----:B------:R3:W-:Y:S03]  /*f060*/  STG.E desc[UR40][R6.64], R5 ;  /* 0x0000000506007986 */ /* 0x0007e6000c101928 */
.L_x_555:
[----:B------:R-:W-:Y:S05]  /*f070*/  BSYNC B1 ;  /* 0x0000000000017941 */ /* 0x000fea0003800000 */
.L_x_554:
[----:B------:R-:W-:Y:S01]  /*f080*/  ULDC.64 UR4, c[0x0][0xaa0] ;  /* 0x0002a80000047ab9 */ /* 0x000fe20000000a00 */
[----:B--23--:R-:W-:Y:S01]  /*f090*/  MOV R5, R10 ;  /* 0x0000000a00057202 */ /* 0x00cfe20000000f00 */
[----:B------:R-:W-:Y:S01]  /*f0a0*/  IMAD.MOV.U32 R4, RZ, RZ, R201 ;  /* 0x000000ffff047224 */ /* 0x000fe200078e00c9 */
[----:B------:R-:W-:Y:S01]  /*f0b0*/  BSSY B1, `(.L_x_556) ;  /* 0x000002e000017945 */ /* 0x000fe20003800000 */
[----:B------:R-:W-:Y:S01]  /*f0c0*/  IMAD R6, R8, UR4, RZ ;  /* 0x0000000408067c24 */ /* 0x000fe2000f8e02ff */
[----:B------:R-:W-:Y:S01]  /*f0d0*/  MOV R8, R202 ;  /* 0x000000ca00087202 */ /* 0x000fe20000000f00 */
[----:B------:R-:W-:-:S04]  /*f0e0*/  IMAD.WIDE.U32 R4, R3, UR4, R4 ;  /* 0x0000000403047c25 */ /* 0x000fc8000f8e0004 */
[----:B------:R-:W-:Y:S01]  /*f0f0*/  IMAD R3, R3, UR5, R6 ;  /* 0x0000000503037c24 */ /* 0x000fe2000f8e0206 */
[----:B------:R-:W-:Y:S01]  /*f100*/  ULDC.64 UR4, c[0x0][0xae0] ;  /* 0x0002b80000047ab9 */ /* 0x000fe20000000a00 */
[----:B------:R-:W-:Y:S02]  /*f110*/  IMAD R11, R213, -0x80, R0 ;  /* 0xffffff80d50b7824 */ /* 0x000fe400078e0200 */
[----:B------:R-:W-:Y:S01]  /*f120*/  IMAD R6, R9, UR4, RZ ;  /* 0x0000000409067c24 */ /* 0x000fe2000f8e02ff */
[----:B------:R-:W-:Y:S01]  /*f130*/  SHF.R.S32.HI R9, RZ, 0x1f, R202 ;  /* 0x0000001fff097819 */ /* 0x000fe200000114ca */
[----:B------:R-:W-:Y:S01]  /*f140*/  IMAD.IADD R5, R5, 0x1, R3 ;  /* 0x0000000105057824 */ /* 0x000fe200078e0203 */
[C---:B------:R-:W-:Y:S01]  /*f150*/  ISETP.GE.AND P1, PT, R202.reuse, R11, PT ;  /* 0x0000000bca00720c */ /* 0x040fe20003f26270 */
[----:B------:R-:W-:Y:S02]  /*f160*/  VIADD R0, R202, 0x20 ;  /* 0x00000020ca007836 */ /* 0x000fe40000000000 */
[----:B------:R-:W-:-:S02]  /*f170*/  IMAD R3, R207, UR5, R6 ;  /* 0x00000005cf037c24 */ /* 0x000fc4000f8e0206 */
[----:B------:R-:W-:Y:S01]  /*f180*/  IMAD.WIDE.U32 R4, R207, UR4, R4 ;  /* 0x00000004cf047c25 */ /* 0x000fe2000f8e0004 */
[----:B------:R-:W-:Y:S01]  /*f190*/  ULDC.64 UR4, c[0x0][0xae8] ;  /* 0x0002ba0000047ab9 */ /* 0x000fe20000000a00 */
[----:B------:R-:W-:Y:S02]  /*f1a0*/  ISETP.GE.AND P0, PT, R0, R11, PT ;  /* 0x0000000b0000720c */ /* 0x000fe40003f06270 */
[----:B------:R-:W-:Y:S02]  /*f1b0*/  IMAD.IADD R5, R5, 0x1, R3 ;  /* 0x0000000105057824 */ /* 0x000fe400078e0203 */
[----:B------:R-:W-:Y:S02]  /*f1c0*/  IMAD R0, R219, UR4, RZ ;  /* 0x00000004db007c24 */ /* 0x000fe4000f8e02ff */
[----:B------:R-:W-:-:S04]  /*f1d0*/  IMAD.WIDE.U32 R6, R13, UR4, R4 ;  /* 0x000000040d067c25 */ /* 0x000fc8000f8e0004 */
[----:B------:R-:W-:Y:S02]  /*f1e0*/  IMAD R3, R13, UR5, R0 ;  /* 0x000000050d037c24 */ /* 0x000fe4000f8e0200 */
[----:B------:R-:W-:-:S04]  /*f1f0*/  IMAD.WIDE R8, R213, 0x80, R8 ;  /* 0x00000080d5087825 */ /* 0x000fc800078e0208 */
[----:B------:R-:W-:Y:S02]  /*f200*/  VIADD R0, R202, 0x40 ;  /* 0x00000040ca007836 */ /* 0x000fe40000000000 */
[----:B------:R-:W-:Y:S01]  /*f210*/  IMAD.IADD R13, R7, 0x1, R3 ;  /* 0x00000001070d7824 */ /* 0x000fe200078e0203 */
[----:B------:R-:W-:Y:S06]  /*f220*/  @P1 BRA `(.L_x_557) ;  /* 0x0000000000581947 */ /* 0x000fec0003800000 */
[C---:B------:R-:W-:Y:S01]  /*f230*/  VIADD R3, R201.reuse, 0x40 ;  /* 0x00000040c9037836 */ /* 0x040fe20000000000 */
[C---:B------:R-:W-:Y:S01]  /*f240*/  IADD3 R4, R201.reuse, 0x80, RZ ;  /* 0x00000080c9047810 */ /* 0x040fe20007ffe0ff */
[----:B------:R-:W-:Y:S01]  /*f250*/  ULDC UR4, c[0x0][0xa8c] ;  /* 0x0002a30000047ab9 */ /* 0x000fe20000000800 */
        /* <DEDUP_REMOVED lines=11> */
[----:B------:R-:W-:Y:S02]  /*f310*/  ULDC.64 UR6, c[0x0][0xa80] ;  /* 0x0002a00000067ab9 */ /* 0x000fe40000000a00 */
[----:B------:R-:W-:Y:S02]  /*f320*/  LEA R14, P1, R4, UR6, 0x1 ;  /* 0x00000006040e7c11 */ /* 0x000fe4000f8208ff */
[----:B------:R-:W-:-:S04]  /*f330*/  IADD3 R3, R5, R3, RZ ;  /* 0x0000000305037210 */ /* 0x000fc80007ffe0ff */
[----:B------:R-:W-:-:S05]  /*f340*/  LEA.HI.X R15, R4, UR7, R3, 0x1, P1 ;  /* 0x00000007040f7c11 */ /* 0x000fca00088f0c03 */
[----:B------:R2:W-:Y:S04]  /*f350*/  @!P2 STG.E.128 desc[UR40][R14.64], RZ ;  /* 0x000000ff0e00a986 */ /* 0x0005e8000c101d28 */
[----:B------:R2:W-:Y:S04]  /*f360*/  @!P3 STG.E.128 desc[UR40][R14.64+0x80], RZ ;  /* 0x000080ff0e00b986 */ /* 0x0005e8000c101d28 */
[----:B------:R2:W-:Y:S04]  /*f370*/  @!P4 STG.E.128 desc[UR40][R14.64+0x100], RZ ;  /* 0x000100ff0e00c986 */ /* 0x0005e8000c101d28 */
[----:B------:R2:W-:Y:S02]  /*f380*/  @!P5 STG.E.128 desc[UR40][R14.64+0x180], RZ ;  /* 0x000180ff0e00d986 */ /* 0x0005e4000c101d28 */
.L_x_557:
[----:B------:R-:W-:Y:S05]  /*f390*/  BSYNC B1 ;  /* 0x0000000000017941 */ /* 0x000fea0003800000 */
.L_x_556:
[----:B------:R-:W-:Y:S01]  /*f3a0*/  BSSY B1, `(.L_x_558) ;  /* 0x000001c000017945 */ /* 0x000fe20003800000 */
[----:B------:R-:W-:Y:S01]  /*f3b0*/  ISETP.GE.AND P1, PT, R0, R11, PT ;  /* 0x0000000b0000720c */ /* 0x000fe20003f26270 */
[----:B------:R-:W-:Y:S02]  /*f3c0*/  VIADD R10, R202, 0x60 ;  /* 0x00000060ca0a7836 */ /* 0x000fe40000000000 */
[----:B------:R-:W-:Y:S10]  /*f3d0*/  @P0 BRA `(.L_x_559) ;  /* 0x0000000000600947 */ /* 0x000ff40003800000 */
[----:B------:R-:W-:Y:S01]  /*f3e0*/  IADD3 R3, P0, R8, 0x20, RZ ;  /* 0x0000002008037810 */ /* 0x000fe20007f1e0ff */
[C---:B------:R-:W-:Y:S01]  /*f3f0*/  VIADD R4, R201.reuse, 0x40 ;  /* 0x00000040c9047836 */ /* 0x040fe20000000000 */
[----:B------:R-:W-:Y:S01]  /*f400*/  ULDC UR4, c[0x0][0xa8c] ;  /* 0x0002a30000047ab9 */ /* 0x000fe20000000800 */
[----:B------:R-:W-:Y:S01]  /*f410*/  VIADD R5, R201, 0x80 ;  /* 0x00000080c9057836 */ /* 0x000fe20000000000 */
[----:B------:R-:W-:Y:S01]  /*f420*/  IADD3.X R0, RZ, R9, RZ, P0, !PT ;  /* 0x00000009ff007210 */ /* 0x000fe200007fe4ff */
[----:B------:R-:W-:Y:S01]  /*f430*/  ULDC.64 UR6, c[0x0][0xad8] ;  /* 0x0002b60000067ab9 */ /* 0x000fe20000000a00 */
        /* <DEDUP_REMOVED lines=11> */
[----:B--2---:R-:W-:Y:S02]  /*f4f0*/  LEA R14, P0, R4, UR6, 0x1 ;  /* 0x00000006040e7c11 */ /* 0x004fe4000f8008ff */
[----:B------:R-:W-:-:S04]  /*f500*/  IADD3 R3, R5, R3, RZ ;  /* 0x0000000305037210 */ /* 0x000fc80007ffe0ff */
[----:B------:R-:W-:-:S05]  /*f510*/  LEA.HI.X R15, R4, UR7, R3, 0x1, P0 ;  /* 0x00000007040f7c11 */ /* 0x000fca00080f0c03 */
[----:B------:R3:W-:Y:S04]  /*f520*/  @!P2 STG.E.128 desc[UR40][R14.64], RZ ;  /* 0x000000ff0e00a986 */ /* 0x0007e8000c101d28 */
[----:B------:R3:W-:Y:S04]  /*f530*/  @!P3 STG.E.128 desc[UR40][R14.64+0x80], RZ ;  /* 0x000080ff0e00b986 */ /* 0x0007e8000c101d28 */
[----:B------:R3:W-:Y:S04]  /*f540*/  @!P4 STG.E.128 desc[UR40][R14.64+0x100], RZ ;  /* 0x000100ff0e00c986 */ /* 0x0007e8000c101d28 */
[----:B------:R3:W-:Y:S02]  /*f550*/  @!P5 STG.E.128 desc[UR40][R14.64+0x180], RZ ;  /* 0x000180ff0e00d986 */ /* 0x0007e4000c101d28 */
.L_x_559:
[----:B------:R-:W-:Y:S05]  /*f560*/  BSYNC B1 ;  /* 0x0000000000017941 */ /* 0x000fea0003800000 */
.L_x_558:
        /* <DEDUP_REMOVED lines=27> */
.L_x_561:
[----:B------:R-:W-:Y:S05]  /*f720*/  BSYNC B1 ;  /* 0x0000000000017941 */ /* 0x000fea0003800000 */
.L_x_560:
[----:B------:R-:W-:Y:S05]  /*f730*/  @P0 BRA `(.L_x_552) ;  /* 0x0000000000600947 */ /* 0x000fea0003800000 */
[----:B------:R-:W-:Y:S01]  /*f740*/  IADD3 R3, P0, R8, 0x60, RZ ;  /* 0x0000006008037810 */ /* 0x000fe20007f1e0ff */
[C---:B------:R-:W-:Y:S01]  /*f750*/  VIADD R0, R201.reuse, 0x40 ;  /* 0x00000040c9007836 */ /* 0x040fe20000000000 */
[----:B------:R-:W-:Y:S01]  /*f760*/  ULDC UR4, c[0x0][0xa8c] ;  /* 0x0002a30000047ab9 */ /* 0x000fe20000000800 */
[----:B------:R-:W-:Y:S01]  /*f770*/  MOV R4, R6 ;  /* 0x0000000600047202 */ /* 0x000fe20000000f00 */
[----:B------:R-:W-:Y:S01]  /*f780*/  ULDC.64 UR6, c[0x0][0xad8] ;  /* 0x0002b60000067ab9 */ /* 0x000fe20000000a00 */
[----:B------:R-:W-:Y:S01]  /*f790*/  IMAD.X R8, RZ, RZ, R9, P0 ;  /* 0x000000ffff087224 */ /* 0x000fe200000e0609 */
[----:B------:R-:W-:Y:S01]  /*f7a0*/  ISETP.GE.AND P2, PT, R0, UR4, PT ;  /* 0x0000000400007c0c */ /* 0x000fe2000bf46270 */
[----:B------:R-:W-:Y:S01]  /*f7b0*/  IMAD.MOV.U32 R5, RZ, RZ, R13 ;  /* 0x000000ffff057224 */ /* 0x000fe200078e000d */
[C---:B------:R-:W-:Y:S01]  /*f7c0*/  IADD3 R6, R201.reuse, 0x80, RZ ;  /* 0x00000080c9067810 */ /* 0x040fe20007ffe0ff */
[----:B------:R-:W-:Y:S01]  /*f7d0*/  IMAD R8, R8, UR6, RZ ;  /* 0x0000000608087c24 */ /* 0x000fe2000f8e02ff */
[C---:B------:R-:W-:Y:S01]  /*f7e0*/  ISETP.GE.AND P1, PT, R201.reuse, UR4, PT ;  /* 0x00000004c9007c0c */ /* 0x040fe2000bf26270 */
        /* <DEDUP_REMOVED lines=13> */
.L_x_552:
[----:B------:R-:W-:Y:S05]  /*f8c0*/  BSYNC B0 ;  /* 0x0000000000007941 */ /* 0x000fea0003800000 */
.L_x_543:
[----:B------:R-:W-:Y:S02]  /*f8d0*/  ULDC UR4, c[0x0][0xc14] ;  /* 0x0003050000047ab9 */ /* 0x000fe40000000800 */
[----:B-1----:R-:W-:-:S13]  /*f8e0*/  ISETP.GE.AND P0, PT, R87, UR4, PT ;  /* 0x0000000457007c0c */ /* 0x002fda000bf06270 */
[----:B------:R-:W-:Y:S05]  /*f8f0*/  @!P0 BRA `(.L_x_562) ;  /* 0xffffff14009c8947 */ /* 0x000fea000383ffff */
[----:B------:R-:W-:Y:S05]  /*f900*/  BRA `(.L_x_429) ;  /* 0x0000005400787947 */ /* 0x000fea0003800000 */
.L_x_427:
[----:B------:R-:W-:-:S08]  /*f910*/  NOP ;  /* 0x0000000000007918 */ /* 0x000fd00000000000 */
[----:B------:R-:W0:-:S00]  /*f920*/  USETMAXREG.DEALLOC.CTAPOOL 0x18 ;  /* 0x00000018000079c8 */ /* 0x000e0000080e0500 */
[----:B0-----:R-:W-:-:S06]  /*f930*/  LOP3.LUT R0, R0, 0x3, RZ, 0xc0, !PT ;  /* 0x0000000300007812 */ /* 0x001fcc00078ec0ff */
[----:B------:R-:W0:Y:S02]  /*f940*/  SHFL.IDX PT, R0, R0, RZ, 0x1f ;  /* 0x00001fff00007589 */ /* 0x000e2400000e0000 */
[----:B0-----:R-:W-:-:S13]  /*f950*/  ISETP.NE.AND P0, PT, R0, RZ, PT ;  /* 0x000000ff0000720c */ /* 0x001fda0003f05270 */
[----:B------:R-:W-:Y:S05]  /*f960*/  @P0 BRA `(.L_x_429) ;  /* 0x0000005400600947 */ /* 0x000fea0003800000 */
[----:B------:R-:W0:Y:S01]  /*f970*/  S2R R2, SR_TID.X ;  /* 0x0000000000027919 */ /* 0x000e220000002100 */
[----:B------:R-:W-:Y:S01]  /*f980*/  LOP3.LUT R0, R0, 0xffffffdf, RZ, 0xc0, !PT ;  /* 0xffffffdf00007812 */ /* 0x000fe200078ec0ff */
[----:B------:R-:W-:Y:S01]  /*f990*/  ULDC UR5, c[0x0][0xc14] ;  /* 0x0003050000057ab9 */ /* 0x000fe20000000800 */
[----:B------:R-:W-:Y:S01]  /*f9a0*/  IMAD.MOV.U32 R4, RZ, RZ, RZ ;  /* 0x000000ffff047224 */ /* 0x000fe200078e00ff */
        /* <DEDUP_REMOVED lines=19> */
[----:B0-----:R-:W-:-:S04]  /*fae0*/  SEL R5, R5, RZ, P1 ;  /* 0x000000ff05057207 */ /* 0x001fc80000800000 */
[----:B------:R-:W-:-:S05]  /*faf0*/  IADD3 R5, R4, R5, RZ ;  /* 0x0000000504057210 */ /* 0x000fca0007ffe0ff */
        /* <DEDUP_REMOVED lines=18> */
[----:B0-----:R-:W-:-:S04]  /*fc20*/  SEL R2, R2, RZ, P0 ;  /* 0x000000ff02027207 */ /* 0x001fc80000000000 */
[----:B------:R-:W-:-:S05]  /*fc30*/  IADD3 R2, R3, R2, RZ ;  /* 0x0000000203027210 */ /* 0x000fca0007ffe0ff */
[----:B------:R-:W0:Y:S02]  /*fc40*/  SHFL.IDX PT, R5, R2, 0x1f, 0x1f ;  /* 0x03e01f0002057f89 */ /* 0x000e2400000e0000 */
[----:B0-----:R-:W-:-:S04]  /*fc50*/  IMAD R5, R5, UR4, RZ ;  /* 0x0000000405057c24 */ /* 0x001fc8000f8e02ff */
[----:B------:R-:W-:Y:S01]  /*fc60*/  IMAD.MOV.U32 R6, RZ, RZ, R5 ;  /* 0x000000ffff067224 */ /* 0x000fe200078e0005 */
[----:B-1----:R-:W-:-:S13]  /*fc70*/  ISETP.GT.AND P0, PT, R5, UR6, PT ;  /* 0x0000000605007c0c */ /* 0x002fda000bf04270 */
[----:B------:R-:W-:Y:S05]  /*fc80*/  @P0 BRA `(.L_x_563) ;  /* 0x0000000000c00947 */ /* 0x000fea0003800000 */
[----:B------:R-:W-:Y:S01]  /*fc90*/  MOV R5, R6 ;  /* 0x0000000600057202 */ /* 0x000fe20000000f00 */
[----:B------:R-:W-:Y:S01]  /*fca0*/  IMAD.MOV.U32 R19, RZ, RZ, RZ ;  /* 0x000000ffff137224 */ /* 0x000fe200078e00ff */
[----:B------:R-:W-:Y:S01]  /*fcb0*/  ULDC UR5, c[0x0][0xc14] ;  /* 0x0003050000057ab9 */ /* 0x000fe20000000800 */
[----:B------:R-:W-:Y:S01]  /*fcc0*/  ULDC UR7, c[0x0][0xc14] ;  /* 0x0003050000077ab9 */ /* 0x000fe20000000800 */
[----:B------:R-:W-:-:S05]  /*fcd0*/  ULDC UR4, c[0x0][0xc10] ;  /* 0x0003040000047ab9 */ /* 0x000fca0000000800 */
.L_x_567:
[----:B------:R-:W-:Y:S02]  /*fce0*/  VIADD R2, R19, 0x1f ;  /* 0x0000001f13027836 */ /* 0x000fe40000000000 */
[----:B------:R-:W-:-:S03]  /*fcf0*/  IMAD.U32 R19, RZ, RZ, UR7 ;  /* 0x00000007ff137e24 */ /* 0x000fc6000f8e00ff */
[----:B------:R-:W-:-:S13]  /*fd00*/  ISETP.GE.AND P0, PT, R2, UR5, PT ;  /* 0x0000000502007c0c */ /* 0x000fda000bf06270 */
[----:B------:R-:W-:Y:S05]  /*fd10*/  @P0 BRA `(.L_x_564) ;  /* 0x0000000400400947 */ /* 0x000fea0003800000 */
[----:B------:R-:W0:Y:S01]  /*fd20*/  S2R R3, SR_TID.X ;  /* 0x0000000000037919 */ /* 0x000e220000002100 */
[----:B------:R-:W-:Y:S01]  /*fd30*/  MOV R19, R2 ;  /* 0x0000000200137202 */ /* 0x000fe20000000f00 */
[----:B------:R-:W-:Y:S01]  /*fd40*/  BSSY B0, `(.L_x_565) ;  /* 0x000000a000007945 */ /* 0x000fe20003800000 */
[----:B------:R-:W-:Y:S01]  /*fd50*/  IMAD.MOV.U32 R4, RZ, RZ, RZ ;  /* 0x000000ffff047224 */ /* 0x000fe200078e00ff */
[----:B0-----:R-:W-:-:S04]  /*fd60*/  LOP3.LUT R8, R3, 0x1f, RZ, 0xc0, !PT ;  /* 0x0000001f03087812 */ /* 0x001fc800078ec0ff */
[C---:B------:R-:W-:Y:S01]  /*fd70*/  ISETP.NE.AND P1, PT, R8.reuse, 0x1f, PT ;  /* 0x0000001f0800780c */ /* 0x040fe20003f25270 */
[----:B------:R-:W-:-:S05]  /*fd80*/  IMAD.IADD R7, R8, 0x1, R19 ;  /* 0x0000000108077824 */ /* 0x000fca00078e0213 */
[----:B------:R-:W-:-:S13]  /*fd90*/  ISETP.GE.OR P0, PT, R7, UR5, !P1 ;  /* 0x0000000507007c0c */ /* 0x000fda000cf06670 */
[----:B------:R-:W-:Y:S05]  /*fda0*/  @P0 BRA `(.L_x_566) ;  /* 0x00000000000c0947 */ /* 0x000fea0003800000 */
[----:B------:R-:W0:Y:S02]  /*fdb0*/  LDC.64 R2, c[0x0][0xc58] ;  /* 0x00031600ff027b82 */ /* 0x000e240000000a00 */
[----:B0-----:R-:W-:-:S05]  /*fdc0*/  IMAD.WIDE R2, R7, 0x4, R2 ;  /* 0x0000000407027825 */ /* 0x001fca00078e0202 */
[----:B------:R0:W5:Y:S02]  /*fdd0*/  LDG.E R4, desc[UR40][R2.64] ;  /* 0x0000002802047981 */ /* 0x000164000c1e1900 */
.L_x_566:
[----:B------:R-:W-:Y:S05]  /*fde0*/  BSYNC B0 ;  /* 0x0000000000007941 */ /* 0x000fea0003800000 */
.L_x_565:
        /* <DEDUP_REMOVED lines=8> */
[----:B------:R-:W-:Y:S02]  /*fe70*/  ISETP.GE.U32.AND P1, PT, R8, 0x8, PT ;  /* 0x000000080800780c */ /* 0x000fe40003f26070 */
[----:B------:R-:W-:-:S05]  /*fe80*/  IADD3 R2, R3, R2, RZ ;  /* 0x0000000203027210 */ /* 0x000fca0007ffe0ff */
        /* <DEDUP_REMOVED lines=11> */
[----:B0-----:R-:W-:-:S05]  /*ff40*/  IMAD R6, R3, UR4, RZ ;  /* 0x0000000403067c24 */ /* 0x001fca000f8e02ff */
[----:B------:R-:W-:-:S04]  /*ff50*/  IADD3 R5, R6, R5, RZ ;  /* 0x0000000506057210 */ /* 0x000fc80007ffe0ff */
[----:B------:R-:W-:-:S13]  /*ff60*/  ISETP.GT.AND P0, PT, R5, UR6, PT ;  /* 0x0000000605007c0c */ /* 0x000fda000bf04270 */
[----:B------:R-:W-:Y:S05]  /*ff70*/  @!P0 BRA `(.L_x_567) ;  /* 0xfffffffc00588947 */ /* 0x000fea000383ffff */
[----:B------:R-:W-:-:S07]  /*ff80*/  IMAD.MOV.U32 R2, RZ, RZ, R9 ;  /* 0x000000ffff027224 */ /* 0x000fce00078e0009 */
.L_x_563:
        /* <DEDUP_REMOVED lines=12> */
[----:B0-----:R-:W-:Y:S01]  /*10050*/  IADD3 R11, RZ, -R3, RZ ;  /* 0x80000003ff0b7210 */ /* 0x001fe20007ffe0ff */
[----:B------:R-:W-:Y:S06]  /*10060*/  @!P0 BRA `(.L_x_568) ;  /* 0x0000000000088947 */ /* 0x000fec0003800000 */
[----:B------:R-:W-:-:S05]  /*10070*/  VIADD R9, R5, 0xffffffff ;  /* 0xffffffff05097836 */ /* 0x000fca0000000000 */
[----:B------:R0:W1:Y:S02]  /*10080*/  SHFL.IDX PT, R16, R2, R9, 0x1f ;  /* 0x00001f0902107589 */ /* 0x00006400000e0000 */
.L_x_568:
[----:B-1----:R-:W-:Y:S02]  /*10090*/  IMAD R16, R16, UR4, R7 ;  /* 0x0000000410107c24 */ /* 0x002fe4000f8e0207 */
[----:B------:R-:W-:Y:S02]  /*100a0*/  IMAD R7, R11, R6, RZ ;  /* 0x000000060b077224 */ /* 0x000fe400078e02ff */
[----:B0-----:R-:W-:Y:S01]  /*100b0*/  IMAD.MOV.U32 R2, RZ, RZ, RZ ;  /* 0x000000ffff027224 */ /* 0x001fe200078e00ff */
[----:B------:R-:W-:Y:S01]  /*100c0*/  IADD3 R9, -R16, UR6, RZ ;  /* 0x0000000610097c10 */ /* 0x000fe2000fffe1ff */
[----:B------:R-:W-:Y:S02]  /*100d0*/  IMAD.IADD R19, R5, 0x1, R19 ;  /* 0x0000000105137824 */ /* 0x000fe400078e0213 */
[----:B------:R-:W-:Y:S01]  /*100e0*/  IMAD.HI.U32 R2, R3, R7, R2 ;  /* 0x0000000703027227 */ /* 0x000fe200078e0002 */
[----:B------:R-:W-:Y:S02]  /*100f0*/  IABS R7, R4 ;  /* 0x0000000400077213 */ /* 0x000fe40000000000 */
[----:B------:R-:W-:-:S03]  /*10100*/  IABS R3, R9 ;  /* 0x0000000900037213 */ /* 0x000fc60000000000 */
[----:B------:R-:W-:Y:S02]  /*10110*/  IMAD.MOV R7, RZ, RZ, -R7 ;  /* 0x000000ffff077224 */ /* 0x000fe400078e0a07 */
[----:B------:R-:W-:-:S04]  /*10120*/  IMAD.HI.U32 R2, R2, R3, RZ ;  /* 0x0000000302027227 */ /* 0x000fc800078e00ff */
[----:B------:R-:W-:-:S05]  /*10130*/  IMAD R3, R2, R7, R3 ;  /* 0x0000000702037224 */ /* 0x000fca00078e0203 */
[----:B------:R-:W-:-:S13]  /*10140*/  ISETP.GT.U32.AND P0, PT, R6, R3, PT ;  /* 0x000000030600720c */ /* 0x000fda0003f04070 */
[----:B------:R-:W-:Y:S01]  /*10150*/  @!P0 IMAD.IADD R3, R3, 0x1, -R6 ;  /* 0x0000000103038824 */ /* 0x000fe200078e0a06 */
[----:B------:R-:W-:-:S04]  /*10160*/  @!P0 IADD3 R2, R2, 0x1, RZ ;  /* 0x0000000102028810 */ /* 0x000fc80007ffe0ff */
[----:B------:R-:W-:Y:S02]  /*10170*/  ISETP.GE.U32.AND P0, PT, R3, R6, PT ;  /* 0x000000060300720c */ /* 0x000fe40003f06070 */
[----:B------:R-:W-:-:S11]  /*10180*/  LOP3.LUT R3, R9, R4, RZ, 0x3c, !PT ;  /* 0x0000000409037212 */ /* 0x000fd600078e3cff */
[----:B------:R-:W-:Y:S01]  /*10190*/  @P0 VIADD R2, R2, 0x1 ;  /* 0x0000000102020836 */ /* 0x000fe20000000000 */
[----:B------:R-:W-:-:S13]  /*101a0*/  ISETP.GE.AND P0, PT, R3, RZ, PT ;  /* 0x000000ff0300720c */ /* 0x000fda0003f06270 */
[----:B------:R-:W-:Y:S01]  /*101b0*/  @!P0 IMAD.MOV R2, RZ, RZ, -R2 ;  /* 0x000000ffff028224 */ /* 0x000fe200078e0a02 */
[----:B------:R-:W-:-:S13]  /*101c0*/  ISETP.NE.AND P0, PT, R4, RZ, PT ;  /* 0x000000ff0400720c */ /* 0x000fda0003f05270 */
[----:B------:R-:W-:-:S04]  /*101d0*/  @!P0 LOP3.LUT R2, RZ, R4, RZ, 0x33, !PT ;  /* 0x00000004ff028212 */ /* 0x000fc800078e33ff */
[----:B------:R-:W-:Y:S01]  /*101e0*/  IADD3 R17, -R2, RZ, RZ ;  /* 0x000000ff02117210 */ /* 0x000fe20007ffe1ff */
[----:B------:R-:W-:-:S04]  /*101f0*/  IMAD.MOV.U32 R18, RZ, RZ, R2 ;  /* 0x000000ffff127224 */ /* 0x000fc800078e0002 */
[----:B------:R-:W-:Y:S01]  /*10200*/  IMAD R17, R4, R17, R9 ;  /* 0x0000001104117224 */ /* 0x000fe200078e0209 */
[----:B------:R-:W-:Y:S06]  /*10210*/  BRA `(.L_x_569) ;  /* 0x00000000000c7947 */ /* 0x000fec0003800000 */
.L_x_564:
[----:B------:R-:W-:Y:S01]  /*10220*/  IMAD.MOV.U32 R17, RZ, RZ, RZ ;  /* 0x000000ffff117224 */ /* 0x000fe200078e00ff */
[----:B------:R-:W-:Y:S01]  /*10230*/  MOV R16, UR6 ;  /* 0x0000000600107c02 */ /* 0x000fe20008000f00 */
[----:B------:R-:W-:-:S07]  /*10240*/  IMAD.MOV.U32 R18, RZ, RZ, RZ ;  /* 0x000000ffff127224 */ /* 0x000fce00078e00ff */
.L_x_569:
        /* <DEDUP_REMOVED lines=16> */
[----:B------:R-:W-:Y:S01]  /*10350*/  ULDC.64 UR38, c[0x0][0x198] ;  /* 0x0000660000267ab9 */ /* 0x000fe20000000a00 */
[----:B------:R-:W-:Y:S02]  /*10360*/  ULDC UR37, c[0x0][0xc] ;  /* 0x0000030000257ab9 */ /* 0x000fe40000000800 */
[----:B------:R0:W-:Y:S04]  /*10370*/  STL [R1+0x8], R0 ;  /* 0x0000080001007387 */ /* 0x0001e80000100800 */
[----:B------:R0:W-:Y:S04]  /*10380*/  STL [R1+0x4], RZ ;  /* 0x000004ff01007387 */ /* 0x0001e80000100800 */
[----:B------:R0:W-:Y:S04]  /*10390*/  STL [R1+0xc], R0 ;  /* 0x00000c0001007387 */ /* 0x0001e80000100800 */
[----:B------:R0:W-:Y:S02]  /*103a0*/  STL [R1+0x28], RZ ;  /* 0x000028ff01007387 */ /* 0x0001e40000100800 */
.L_x_652:
[----:B-1-3--:R-:W1:Y:S02]  /*103b0*/  LDC.64 R2, c[0x0][0xc60] ;  /* 0x00031800ff027b82 */ /* 0x00ae640000000a00 */
[----:B-1----:R-:W-:-:S05]  /*103c0*/  IMAD.WIDE R2, R19, 0x4, R2 ;  /* 0x0000000413027825 */ /* 0x002fca00078e0202 */
[----:B--2---:R-:W0:Y:S01]  /*103d0*/  LDG.E R11, desc[UR40][R2.64] ;  /* 0x00000028020b7981 */ /* 0x004e22000c1e1900 */
[----:B------:R-:W-:Y:S05]  /*103e0*/  YIELD ;  /* 0x0000000000007946 */ /* 0x000fea0003800000 */
[----:B------:R-:W-:Y:S01]  /*103f0*/  ULDC.64 UR4, c[0x0][0xa28] ;  /* 0x00028a0000047ab9 */ /* 0x000fe20000000a00 */
[----:B------:R-:W-:Y:S01]  /*10400*/  MOV R6, RZ ;  /* 0x000000ff00067202 */ /* 0x000fe20000000f00 */
[----:B------:R-:W-:Y:S01]  /*10410*/  IMAD.MOV.U32 R4, RZ, RZ, RZ ;  /* 0x000000ffff047224 */ /* 0x000fe200078e00ff */
[----:B------:R-:W-:Y:S01]  /*10420*/  ISETP.NE.U32.AND P0, PT, RZ, UR4, PT ;  /* 0x00000004ff007c0c */ /* 0x000fe2000bf05070 */
[----:B------:R-:W-:Y:S01]  /*10430*/  IMAD.MOV.U32 R10, RZ, RZ, RZ ;  /* 0x000000ffff0a7224 */ /* 0x000fe200078e00ff */
[----:B------:R-:W-:-:S02]  /*10440*/  ULDC.64 UR6, c[0x0][0xa10] ;  /* 0x0002840000067ab9 */ /* 0x000fc40000000a00 */
[----:B------:R-:W-:Y:S02]  /*10450*/  ISETP.NE.AND.EX P0, PT, RZ, UR5, PT, P0 ;  /* 0x00000005ff007c0c */ /* 0x000fe4000bf05300 */
[----:B0-----:R-:W-:Y:S01]  /*10460*/  SHF.R.S32.HI R0, RZ, 0x1f, R11 ;  /* 0x0000001fff007819 */ /* 0x001fe2000001140b */
[----:B------:R-:W-:Y:S10]  /*10470*/  STL [R1+0x14], R11 ;  /* 0x0000140b01007387 */ /* 0x000ff40000100800 */
[----:B------:R-:W-:-:S04]  /*10480*/  @P0 LEA R2, P1, R11, UR4, 0x2 ;  /* 0x000000040b020c11 */ /* 0x000fc8000f8210ff */
        /* <DEDUP_REMOVED lines=9> */
[----:B------:R-:W-:Y:S02]  /*10520*/  ISETP.NE.U32.AND P1, PT, RZ, UR4, PT ;  /* 0x00000004ff007c0c */ /* 0x000fe4000bf25070 */
[C---:B------:R-:W-:Y:S02]  /*10530*/  SHF.L.U64.HI R0, R11.reuse, 0x2, R0 ;  /* 0x000000020b007819 */ /* 0x040fe40000010200 */
[----:B------:R-:W-:Y:S01]  /*10540*/  ISETP.NE.AND.EX P1, PT, RZ, UR5, PT, P1 ;  /* 0x00000005ff007c0c */ /* 0x000fe2000bf25310 */
[----:B--2---:R0:W-:Y:S02]  /*10550*/  STL [R1+0x34], R4 ;  /* 0x0000340401007387 */ /* 0x0041e40000100800 */
[----:B0-----:R-:W-:-:S10]  /*10560*/  IMAD.SHL.U32 R4, R11, 0x4, RZ ;  /* 0x000000040b047824 */ /* 0x001fd400078e00ff */
[----:B------:R-:W-:Y:S01]  /*10570*/  @P1 IADD3 R8, P0, R4, UR4, RZ ;  /* 0x0000000404081c10 */ /* 0x000fe2000ff1e0ff */
[----:B------:R0:W-:Y:S03]  /*10580*/  STL [R1+0x20], R4 ;  /* 0x0000200401007387 */ /* 0x0001e60000100800 */
[----:B------:R-:W-:Y:S01]  /*10590*/  @P1 IADD3.X R9, R0, UR5, RZ, P0, !PT ;  /* 0x0000000500091c10 */ /* 0x000fe200087fe4ff */
[----:B------:R-:W-:Y:S01]  /*105a0*/  ULDC.64 UR4, c[0x0][0xa08] ;  /* 0x0002820000047ab9 */ /* 0x000fe20000000a00 */
[----:B------:R1:W-:Y:S01]  /*105b0*/  STL [R1+0x24], R0 ;  /* 0x0000240001007387 */ /* 0x0003e20000100800 */
[----:B------:R-:W-:Y:S02]  /*105c0*/  IADD3 R2, P0, R4, UR4, RZ ;  /* 0x0000000404027c10 */ /* 0x000fe4000ff1e0ff */
[----:B------:R-:W-:Y:S02]  /*105d0*/  ISETP.NE.U32.AND P2, PT, RZ, UR4, PT ;  /* 0x00000004ff007c0c */ /* 0x000fe4000bf45070 */
[----:B------:R-:W-:-:S02]  /*105e0*/  IADD3.X R3, R0, UR5, RZ, P0, !PT ;  /* 0x0000000500037c10 */ /* 0x000fc400087fe4ff */
[----:B------:R-:W-:Y:S01]  /*105f0*/  ISETP.NE.AND.EX P2, PT, RZ, UR5, PT, P2 ;  /* 0x00000005ff007c0c */ /* 0x000fe2000bf45320 */
[----:B------:R-:W-:Y:S01]  /*10600*/  ULDC.64 UR4, c[0x0][0x3f8] ;  /* 0x0000fe0000047ab9 */ /* 0x000fe20000000a00 */
[----:B0-----:R-:W-:Y:S01]  /*10610*/  IADD3 R4, P0, R4, UR6, RZ ;  /* 0x0000000604047c10 */ /* 0x001fe2000ff1e0ff */
[----:B------:R-:W-:-:S03]  /*10620*/  UISETP.NE.U32.AND UP0, UPT, UR4, URZ, UPT ;  /* 0x0000003f0400728c */ /* 0x000fc6000bf05070 */
[----:B------:R-:W-:Y:S01]  /*10630*/  ULDC UR4, c[0x0][0x404] ;  /* 0x0001010000047ab9 */ /* 0x000fe20000000800 */
[----:B------:R-:W-:Y:S01]  /*10640*/  UISETP.NE.AND.EX UP0, UPT, UR5, URZ, UPT, UP0 ;  /* 0x0000003f0500728c */ /* 0x000fe2000bf05300 */
[----:B------:R-:W-:Y:S02]  /*10650*/  IADD3.X R5, R0, UR7, RZ, P0, !PT ;  /* 0x0000000700057c10 */ /* 0x000fe400087fe4ff */
[----:B------:R-:W-:Y:S01]  /*10660*/  ULDC UR5, c[0x0][0x2e0] ;  /* 0x0000b80000057ab9 */ /* 0x000fe20000000800 */
[----:B------:R-:W-:Y:S02]  /*10670*/  USEL UR4, UR4, 0x1, UP0 ;  /* 0x0000000104047887 */ /* 0x000fe40008000000 */
[----:B------:R0:W5:Y:S02]  /*10680*/  @P2 LDG.E R10, desc[UR40][R2.64] ;  /* 0x00000028020a2981 */ /* 0x000164000c1e1900 */
[----:B------:R-:W-:-:S06]  /*10690*/  UIMAD UR4, UR4, UR5, URZ ;  /* 0x00000005040472a4 */ /* 0x000fcc000f8e023f */
[----:B------:R-:W-:-:S06]  /*106a0*/  MOV R7, UR4 ;  /* 0x0000000400077c02 */ /* 0x000fcc0008000f00 */
[----:B------:R0:W5:Y:S01]  /*106b0*/  @P1 LDG.E R7, desc[UR40][R8.64] ;  /* 0x0000002808071981 */ /* 0x000162000c1e1900 */
[----:B------:R-:W-:Y:S01]  /*106c0*/  ISETP.NE.U32.AND P0, PT, RZ, UR6, PT ;  /* 0x00000006ff007c0c */ /* 0x000fe2000bf05070 */
[----:B------:R-:W-:Y:S02]  /*106d0*/  ULDC UR4, c[0x0][0x338] ;  /* 0x0000ce0000047ab9 */ /* 0x000fe40000000800 */
[----:B-1----:R-:W-:Y:S01]  /*106e0*/  IMAD.U32 R0, RZ, RZ, UR4 ;  /* 0x00000004ff007e24 */ /* 0x002fe2000f8e00ff */
[----:B------:R-:W-:Y:S01]  /*106f0*/  ISETP.NE.AND.EX P0, PT, RZ, UR7, PT, P0 ;  /* 0x00000007ff007c0c */ /* 0x000fe2000bf05300 */
[----:B------:R-:W-:-:S12]  /*10700*/  @P1 BRA `(.L_x_571) ;  /* 0x0000000000101947 */ /* 0x000fd80003800000 */
[----:B------:R-:W-:Y:S05]  /*10710*/  @!P2 BRA `(.L_x_571) ;  /* 0x00000000000ca947 */ /* 0x000fea0003800000 */
[----:B-----5:R-:W2:Y:S04]  /*10720*/  LDG.E R7, desc[UR40][R2.64] ;  /* 0x0000002802077981 */ /* 0x020ea8000c1e1900 */
[----:B0-----:R-:W2:Y:S02]  /*10730*/  LDG.E R2, desc[UR40][R2.64+0x4] ;  /* 0x0000042802027981 */ /* 0x001ea4000c1e1900 */
[----:B--2---:R-:W-:-:S07]  /*10740*/  IMAD.IADD R7, R2, 0x1, -R7 ;  /* 0x0000000102077824 */ /* 0x004fce00078e0a07 */
.L_x_571:
[----:B0-----:R-:W2:Y:S04]  /*10750*/  @P0 LDG.E R2, desc[UR40][R4.64] ;  /* 0x0000002804020981 */ /* 0x001ea8000c1e1900 */
[----:B------:R-:W2:Y:S01]  /*10760*/  @P0 LDG.E R3, desc[UR40][R4.64+0x4] ;  /* 0x0000042804030981 */ /* 0x000ea2000c1e1900 */
[----:B-----5:R-:W-:Y:S01]  /*10770*/  IADD3 R7, -R6, R7, RZ ;  /* 0x0000000706077210 */ /* 0x020fe20007ffe1ff */
[----:B--2---:R-:W-:-:S04]  /*10780*/  @P0 IMAD.IADD R0, R3, 0x1, -R2 ;  /* 0x0000000103000824 */ /* 0x004fc800078e0a02 */
[----:B------:R-:W-:-:S04]  /*10790*/  IMAD.IADD R8, R7, 0x1, R0 ;  /* 0x0000000107087824 */ /* 0x000fc800078e0200 */
[----:B------:R-:W-:Y:S01]  /*107a0*/  VIADD R2, R8, 0x5f ;  /* 0x0000005f08027836 */ /* 0x000fe20000000000 */
[----:B------:R0:W-:Y:S03]  /*107b0*/  STL [R1+0x2c], R8 ;  /* 0x00002c0801007387 */ /* 0x0001e60000100800 */
[----:B------:R-:W-:-:S05]  /*107c0*/  IMAD.HI R2, R2, 0x2aaaaaab, RZ ;  /* 0x2aaaaaab02027827 */ /* 0x000fca00078e02ff */
[----:B------:R-:W-:-:S04]  /*107d0*/  SHF.R.U32.HI R3, RZ, 0x1f, R2 ;  /* 0x0000001fff037819 */ /* 0x000fc80000011602 */
[----:B0-----:R-:W-:-:S05]  /*107e0*/  LEA.HI.SX32 R8, R2, R3, 0x1c ;  /* 0x0000000302087211 */ /* 0x001fca00078fe2ff */
[--C-:B------:R-:W-:Y:S01]  /*107f0*/  IMAD R2, R8, 0x60, -R7.reuse ;  /* 0x0000006008027824 */ /* 0x100fe200078e0a07 */
[----:B------:R0:W-:Y:S01]  /*10800*/  STL [R1+0x1c], R8 ;  /* 0x00001c0801007387 */ /* 0x0001e20000100800 */
[----:B------:R-:W-:-:S03]  /*10810*/  IMAD.MOV R7, RZ, RZ, -R7 ;  /* 0x000000ffff077224 */ /* 0x000fc600078e0a07 */
[----:B------:R-:W-:Y:S02]  /*10820*/  VIMNMX R0, R2, R0, PT ;  /* 0x0000000002007248 */ /* 0x000fe40003fe0100 */
[----:B------:R-:W-:-:S04]  /*10830*/  VIMNMX R2, RZ, R7, !PT ;  /* 0x00000007ff027248 */ /* 0x000fc80007fe0100 */
[----:B------:R-:W-:Y:S01]  /*10840*/  ISETP.GT.AND P1, PT, R0, R2, PT ;  /* 0x000000020000720c */ /* 0x000fe20003f24270 */
[----:B0-----:R-:W-:-:S05]  /*10850*/  IMAD.WIDE.U32 R8, R2, -0x55555555, RZ ;  /* 0xaaaaaaab02087825 */ /* 0x001fca00078e00ff */
[----:B------:R-:W-:-:S07]  /*10860*/  SHF.R.U32.HI R2, RZ, 0x6, R9 ;  /* 0x00000006ff027819 */ /* 0x000fce0000011609 */
[----:B------:R-:W-:Y:S01]  /*10870*/  @P1 IADD3 R3, R0, 0x5f, RZ ;  /* 0x0000005f00031810 */ /* 0x000fe20007ffe0ff */
[----:B------:R-:W-:-:S04]  /*10880*/  IMAD.MOV.U32 R0, RZ, RZ, R2 ;  /* 0x000000ffff007224 */ /* 0x000fc800078e0002 */
[----:B------:R-:W-:-:S05]  /*10890*/  @P1 IMAD.HI R3, R3, 0x2aaaaaab, RZ ;  /* 0x2aaaaaab03031827 */ /* 0x000fca00078e02ff */
[----:B------:R-:W-:-:S04]  /*108a0*/  @P1 SHF.R.U32.HI R7, RZ, 0x1f, R3 ;  /* 0x0000001fff071819 */ /* 0x000fc80000011603 */
[----:B------:R-:W-:Y:S01]  /*108b0*/  @P1 LEA.HI.SX32 R0, R3, R7, 0x1c ;  /* 0x0000000703001211 */ /* 0x000fe200078fe2ff */
[----:B------:R-:W-:-:S06]  /*108c0*/  IMAD.MOV.U32 R7, RZ, RZ, RZ ;  /* 0x000000ffff077224 */ /* 0x000fcc00078e00ff */
[----:B------:R0:W5:Y:S01]  /*108d0*/  @P0 LDG.E R7, desc[UR40][R4.64] ;  /* 0x0000002804070981 */ /* 0x000162000c1e1900 */
[----:B------:R-:W-:Y:S01]  /*108e0*/  IMAD.IADD R3, R10, 0x1, R6 ;  /* 0x000000010a037824 */ /* 0x000fe200078e0206 */
[----:B------:R-:W-:Y:S01]  /*108f0*/  ISETP.GT.AND P1, PT, R0, R2, PT ;  /* 0x000000020000720c */ /* 0x000fe20003f24270 */
[----:B------:R-:W-:Y:S01]  /*10900*/  BSSY B0, `(.L_x_572) ;  /* 0x00000d6000007945 */ /* 0x000fe20003800000 */
[----:B------:R-:W-:Y:S02]  /*10910*/  PLOP3.LUT P2, PT, PT, PT, PT, 0x80, 0x0 ;  /* 0x000000000000781c */ /* 0x000fe40003f4f070 */
[----:B------:R0:W-:Y:S09]  /*10920*/  STL [R1+0x10], R3 ;  /* 0x0000100301007387 */ /* 0x0001f20000100800 */
[----:B------:R-:W-:Y:S05]  /*10930*/  @!P1 BRA `(.L_x_573) ;  /* 0x0000000c00489947 */ /* 0x000fea0003800000 */
[----:B0-----:R-:W0:Y:S01]  /*10940*/  LDC R3, c[0x0][0x428] ;  /* 0x00010a00ff037b82 */ /* 0x001e220000000800 */
[----:B------:R-:W-:Y:S01]  /*10950*/  UMOV UR4, 0xffffffff ;  /* 0xffffffff00047882 */ /* 0x000fe20000000000 */
[----:B------:R-:W-:Y:S02]  /*10960*/  MOV R4, R18 ;  /* 0x0000001200047202 */ /* 0x000fe40000000f00 */
[----:B0-----:R-:W-:-:S13]  /*10970*/  ISETP.NE.AND P1, PT, R3, 0x1, PT ;  /* 0x000000010300780c */ /* 0x001fda0003f25270 */
[----:B------:R-:W0:Y:S08]  /*10980*/  @P1 LDC R3, c[0x0][0x42c] ;  /* 0x00010b00ff031b82 */ /* 0x000e300000000800 */
[----:B------:R-:W1:Y:S01]  /*10990*/  @P1 LDC R5, c[0x0][0x430] ;  /* 0x00010c00ff051b82 */ /* 0x000e620000000800 */
[----:B0-----:R-:W-:-:S05]  /*109a0*/  @P1 IMAD.HI.U32 R3, R18, R3, RZ ;  /* 0x0000000312031227 */ /* 0x001fca00078e00ff */
[----:B-1----:R-:W-:Y:S02]  /*109b0*/  @P1 SHF.R.U32.HI R4, RZ, R5, R3 ;  /* 0x00000005ff041219 */ /* 0x002fe40000011603 */
[----:B------:R-:W-:Y:S01]  /*109c0*/  SEL R3, R11, RZ, !P0 ;  /* 0x000000ff0b037207 */ /* 0x000fe20004000000 */
[----:B------:R-:W-:Y:S06]  /*109d0*/  BRA.DIV UR4, `(.L_x_574) ;  /* 0x0000004e047c7947 */ /* 0x000fec000b800000 */
.L_x_698:
[----:B------:R-:W-:-:S03]  /*109e0*/  UMOV UR4, 0xffffffff ;  /* 0xffffffff00047882 */ /* 0x000fc60000000000 */
[----:B------:R-:W-:Y:S05]  /*109f0*/  BRA.DIV UR4, `(.L_x_575) ;  /* 0x0000004e04a87947 */ /* 0x000fea000b800000 */
[----:B------:R-:W-:-:S13]  /*10a00*/  ELECT P6, URZ, PT ;  /* 0x00000000003f782f */ /* 0x000fda00038c0000 */
.L_x_701:
[----:B------:R-:W2:Y:S01]  /*10a10*/  LDL R5, [R1+0x28] ;  /* 0x0000280001057983 */ /* 0x000ea20000100800 */
[----:B------:R-:W-:Y:S01]  /*10a20*/  MOV R8, 0x400 ;  /* 0x0000040000087802 */ /* 0x000fe20000000f00 */
[----:B------:R-:W-:Y:S01]  /*10a30*/  BSSY B1, `(.L_x_576) ;  /* 0x000000a000017945 */ /* 0x000fe20003800000 */
[----:B--2---:R-:W-:-:S05]  /*10a40*/  VIADD R5, R5, 0x1 ;  /* 0x0000000105057836 */ /* 0x004fca0000000000 */
[----:B------:R-:W-:-:S04]  /*10a50*/  LEA.HI R6, R5, R5, RZ, 0x1 ;  /* 0x0000000505067211 */ /* 0x000fc800078f08ff */
[----:B------:R-:W-:-:S05]  /*10a60*/  LOP3.LUT R6, R6, 0xfffffffe, RZ, 0xc0, !PT ;  /* 0xfffffffe06067812 */ /* 0x000fca00078ec0ff */
[----:B------:R-:W-:Y:S02]  /*10a70*/  IMAD.IADD R6, R5, 0x1, -R6 ;  /* 0x0000000105067824 */ /* 0x000fe400078e0a06 */
[----:B------:R-:W0:Y:S03]  /*10a80*/  S2R R5, SR_CgaCtaId ;  /* 0x0000000000057919 */ /* 0x000e260000008800 */
[----:B------:R-:W-:Y:S02]  /*10a90*/  SHF.L.U32 R6, R6, 0x1f, RZ ;  /* 0x0000001f06067819 */ /* 0x000fe400000006ff */
[----:B0-----:R-:W-:-:S04]  /*10aa0*/  LEA R5, R5, R8, 0x18 ;  /* 0x0000000805057211 */ /* 0x001fc800078ec0ff */
[----:B------:R-:W0:Y:S02]  /*10ab0*/  SYNCS.PHASECHK.TRANS64.TRYWAIT P0, [R5+URZ+0x22820], R6 ;  /* 0x02282006050075a7 */ /* 0x000e24000800017f */
[----:B0-----:R-:W-:Y:S05]  /*10ac0*/  @!P0 BRA `(.L_x_577) ;  /* 0x0000004c00948947 */ /* 0x001fea0003800000 */
.L_x_702:
[----:B------:R-:W-:Y:S05]  /*10ad0*/  BSYNC B1 ;  /* 0x0000000000017941 */ /* 0x000fea0003800000 */
.L_x_576:
[----:B------:R-:W-:Y:S04]  /*10ae0*/  BSSY B1, `(.L_x_578) ;  /* 0x000004d000017945 */ /* 0x000fe80003800000 */
[----:B------:R-:W-:Y:S05]  /*10af0*/  @!P6 BRA `(.L_x_579) ;  /* 0x00000004002ce947 */ /* 0x000fea0003800000 */
[----:B------:R-:W0:Y:S04]  /*10b00*/  LDL R9, [R1+0x4] ;  /* 0x0000040001097983 */ /* 0x000e280000100800 */
[----:B------:R-:W2:Y:S01]  /*10b10*/  LDL R8, [R1+0xc] ;  /* 0x00000c0001087983 */ /* 0x000ea20000100800 */
[----:B0-----:R-:W-:Y:S01]  /*10b20*/  IMAD R6, R9, 0x8, R5 ;  /* 0x0000000809067824 */ /* 0x001fe200078e0205 */
[----:B--2---:R-:W-:-:S04]  /*10b30*/  SHF.L.U32 R9, R8, 0x1f, RZ ;  /* 0x0000001f08097819 */ /* 0x004fc800000006ff */
[----:B------:R-:W0:Y:S02]  /*10b40*/  SYNCS.PHASECHK.TRANS64.TRYWAIT P0, [R6+URZ+0x228a0], R9 ;  /* 0x0228a009060075a7 */ /* 0x000e24000800017f */
[----:B0-----:R-:W-:Y:S05]  /*10b50*/  @!P0 BRA `(.L_x_580) ;  /* 0x0000004c00848947 */ /* 0x001fea0003800000 */
.L_x_703:
[----:B------:R-:W1:Y:S02]  /*10b60*/  S2R R8, SR_TID.X ;  /* 0x0000000000087919 */ /* 0x000e640000002100 */
[----:B-1----:R-:W-:-:S04]  /*10b70*/  LOP3.LUT R8, R8, 0x7f, RZ, 0xc0, !PT ;  /* 0x0000007f08087812 */ /* 0x002fc800078ec0ff */
[----:B------:R-:W-:-:S13]  /*10b80*/  ISETP.NE.AND P1, PT, R8, RZ, PT ;  /* 0x000000ff0800720c */ /* 0x000fda0003f25270 */
[----:B------:R-:W-:Y:S05]  /*10b90*/  @P1 BRA `(.L_x_581) ;  /* 0x00000000001c1947 */ /* 0x000fea0003800000 */
[----:B------:R-:W1:Y:S02]  /*10ba0*/  S2R R8, SR_TID.X ;  /* 0x0000000000087919 */ /* 0x000e640000002100 */
[----:B-1----:R-:W-:-:S04]  /*10bb0*/  LOP3.LUT R8, R8, 0x1f, RZ, 0xc0, !PT ;  /* 0x0000001f08087812 */ /* 0x002fc800078ec0ff */
[----:B------:R-:W-:Y:S02]  /*10bc0*/  ISETP.NE.AND P0, PT, R8, RZ, PT ;  /* 0x000000ff0800720c */ /* 0x000fe40003f05270 */
[----:B------:R-:W-:-:S04]  /*10bd0*/  MOV R8, 0x3000 ;  /* 0x0000300000087802 */ /* 0x000fc80000000f00 */
[----:B------:R1:W-:Y:S07]  /*10be0*/  SYNCS.ARRIVE.TRANS64 RZ, [R6+URZ+0x22890], R8 ;  /* 0x0228900806ff79a7 */ /* 0x0003ee000800003f */
[----:B------:R-:W-:Y:S05]  /*10bf0*/  @!P0 BRA `(.L_x_581) ;  /* 0x0000000000048947 */ /* 0x000fea0003800000 */
[----:B------:R-:W-:Y:S01]  /*10c00*/  BPT.TRAP 0x1 ;  /* 0x000000040000795c */ /* 0x000fe20000300000 */
.L_x_581:
[----:B-1----:R-:W2:Y:S01]  /*10c10*/  LDL R8, [R1+0x4] ;  /* 0x0000040001087983 */ /* 0x002ea20000100800 */
[----:B------:R-:W-:Y:S01]  /*10c20*/  R2UR UR9, R6 ;  /* 0x00000000060972ca */ /* 0x000fe200000e0000 */
[----:B------:R-:W-:Y:S01]  /*10c30*/  UIADD3 UR4, UP0, UR38, 0x570, URZ ;  /* 0x0000057026047890 */ /* 0x000fe2000ff1e03f */
[----:B------:R-:W-:Y:S01]  /*10c40*/  R2UR UR12, R4 ;  /* 0x00000000040c72ca */ /* 0x000fe200000e0000 */
[----:B------:R-:W-:Y:S01]  /*10c50*/  UMOV UR6, 0x0 ;  /* 0x0000000000067882 */ /* 0x000fe20000000000 */
[----:B------:R-:W-:Y:S01]  /*10c60*/  R2UR UR13, R3 ;  /* 0x00000000030d72ca */ /* 0x000fe200000e0000 */
[----:B------:R-:W-:Y:S01]  /*10c70*/  UIADD3.X UR5, URZ, UR39, URZ, UP0, !UPT ;  /* 0x000000273f057290 */ /* 0x000fe200087fe43f */
[----:B------:R-:W-:Y:S01]  /*10c80*/  UMOV UR7, 0x12f00000 ;  /* 0x12f0000000077882 */ /* 0x000fe20000000000 */
[----:B------:R-:W-:-:S06]  /*10c90*/  UMOV UR10, URZ ;  /* 0x0000003f000a7c82 */ /* 0x000fcc0008000000 */
[----:B------:R-:W-:Y:S01]  /*10ca0*/  UIADD3 UR9, UR9, 0x22890, URZ ;  /* 0x0002289009097890 */ /* 0x000fe2000fffe03f */
[----:B--2---:R-:W-:-:S05]  /*10cb0*/  IMAD R8, R8, 0x3000, R5 ;  /* 0x0000300008087824 */ /* 0x004fca00078e0205 */
[----:B------:R-:W-:Y:S01]  /*10cc0*/  R2UR UR8, R8 ;  /* 0x00000000080872ca */ /* 0x000fe200000e0000 */
[----:B-----5:R-:W-:-:S04]  /*10cd0*/  IMAD R8, R0, 0x60, R7 ;  /* 0x0000006000087824 */ /* 0x020fc800078e0207 */
[----:B------:R-:W-:-:S05]  /*10ce0*/  VIADD R8, R8, 0xffffffa0 ;  /* 0xffffffa008087836 */ /* 0x000fca0000000000 */
[----:B------:R-:W-:-:S03]  /*10cf0*/  R2UR UR11, R8 ;  /* 0x00000000080b72ca */ /* 0x000fc600000e0000 */
[----:B------:R-:W-:-:S10]  /*10d00*/  UIADD3 UR8, UR8, 0x1c400, URZ ;  /* 0x0001c40008087890 */ /* 0x000fd4000fffe03f */
[----:B------:R1:W-:Y:S01]  /*10d10*/  UTMALDG.4D [UR8], [UR4], desc[UR6] ;  /* 0x00000608040075b4 */ /* 0x0003e20008019000 */
[----:B------:R-:W2:Y:S02]  /*10d20*/  SYNCS.PHASECHK.TRANS64.TRYWAIT P0, [R6+URZ+0x228c0], R9 ;  /* 0x0228c009060075a7 */ /* 0x000ea4000800017f */
[----:B-12---:R-:W-:Y:S05]  /*10d30*/  @!P0 BRA `(.L_x_582) ;  /* 0x0000004c00208947 */ /* 0x006fea0003800000 */
.L_x_704:
[----:B------:R-:W-:Y:S05]  /*10d40*/  @P1 BRA `(.L_x_583) ;  /* 0x00000000001c1947 */ /* 0x000fea0003800000 */
[----:B------:R-:W2:Y:S01]  /*10d50*/  S2R R10, SR_TID.X ;  /* 0x00000000000a7919 */ /* 0x000ea20000002100 */
[----:B01----:R-:W-:-:S04]  /*10d60*/  IMAD.MOV.U32 R9, RZ, RZ, 0xc000 ;  /* 0x0000c000ff097424 */ /* 0x003fc800078e00ff */
[----:B------:R3:W-:Y:S01]  /*10d70*/  SYNCS.ARRIVE.TRANS64 RZ, [R6+URZ+0x228b0], R9 ;  /* 0x0228b00906ff79a7 */ /* 0x0007e2000800003f */
[----:B--2---:R-:W-:-:S04]  /*10d80*/  LOP3.LUT R10, R10, 0x1f, RZ, 0xc0, !PT ;  /* 0x0000001f0a0a7812 */ /* 0x004fc800078ec0ff */
[----:B------:R-:W-:-:S13]  /*10d90*/  ISETP.NE.AND P0, PT, R10, RZ, PT ;  /* 0x000000ff0a00720c */ /* 0x000fda0003f05270 */
[----:B---3--:R-:W-:Y:S05]  /*10da0*/  @!P0 BRA `(.L_x_583) ;  /* 0x0000000000048947 */ /* 0x008fea0003800000 */
[----:B------:R-:W-:Y:S01]  /*10db0*/  BPT.TRAP 0x1 ;  /* 0x000000040000795c */ /* 0x000fe20000300000 */
.L_x_583:
[----:B01----:R-:W2:Y:S01]  /*10dc0*/  LDL R9, [R1+0x4] ;  /* 0x0000040001097983 */ /* 0x003ea20000100800 */
[----:B------:R-:W-:Y:S01]  /*10dd0*/  R2UR UR9, R6 ;  /* 0x00000000060972ca */ /* 0x000fe200000e0000 */
[----:B------:R-:W-:Y:S01]  /*10de0*/  UIADD3 UR4, UP0, UR38, 0x670, URZ ;  /* 0x0000067026047890 */ /* 0x000fe2000ff1e03f */
[----:B------:R-:W-:Y:S01]  /*10df0*/  R2UR UR11, R8 ;  /* 0x00000000080b72ca */ /* 0x000fe200000e0000 */
[----:B------:R-:W-:Y:S01]  /*10e00*/  UMOV UR10, URZ ;  /* 0x0000003f000a7c82 */ /* 0x000fe20008000000 */
[----:B------:R-:W-:Y:S01]  /*10e10*/  R2UR UR12, R4 ;  /* 0x00000000040c72ca */ /* 0x000fe200000e0000 */
[----:B------:R-:W-:Y:S01]  /*10e20*/  UIADD3.X UR5, URZ, UR39, URZ, UP0, !UPT ;  /* 0x000000273f057290 */ /* 0x000fe200087fe43f */
[----:B------:R-:W-:Y:S01]  /*10e30*/  R2UR UR13, R3 ;  /* 0x00000000030d72ca */ /* 0x000fe200000e0000 */
[----:B------:R-:W-:Y:S01]  /*10e40*/  UMOV UR6, 0x0 ;  /* 0x0000000000067882 */ /* 0x000fe20000000000 */
[----:B------:R-:W-:Y:S01]  /*10e50*/  UMOV UR7, 0x12f00000 ;  /* 0x12f0000000077882 */ /* 0x000fe20000000000 */
[----:B------:R-:W-:-:S04]  /*10e60*/  UMOV UR16, 0x40 ;  /* 0x0000004000107882 */ /* 0x000fc80000000000 */
[----:B------:R-:W-:Y:S01]  /*10e70*/  UIADD3 UR9, UR9, 0x228b0, URZ ;  /* 0x000228b009097890 */ /* 0x000fe2000fffe03f */
        /* <DEDUP_REMOVED lines=19> */
.L_x_579:
[----:B------:R-:W-:Y:S05]  /*10fb0*/  BSYNC B1 ;  /* 0x0000000000017941 */ /* 0x000fea0003800000 */
.L_x_578:
[----:B0-----:R-:W2:Y:S04]  /*10fc0*/  LDL.LU R6, [R1+0x4] ;  /* 0x0000040001067983 */ /* 0x001ea80000300800 */
[----:B------:R-:W3:Y:S01]  /*10fd0*/  LDL.LU R9, [R1+0xc] ;  /* 0x00000c0001097983 */ /* 0x000ee20000300800 */
[----:B------:R-:W-:Y:S01]  /*10fe0*/  PLOP3.LUT P2, PT, PT, PT, PT, 0x8, 0x0 ;  /* 0x000000000000781c */ /* 0x000fe20003f4e170 */
[----:B--2---:R-:W-:-:S05]  /*10ff0*/  VIADD R6, R6, 0x1 ;  /* 0x0000000106067836 */ /* 0x004fca0000000000 */
[----:B------:R-:W-:-:S04]  /*11000*/  ISETP.NE.AND P0, PT, R6, 0x2, PT ;  /* 0x000000020600780c */ /* 0x000fc80003f05270 */
[----:B------:R-:W-:Y:S02]  /*11010*/  SEL R8, RZ, 0x1, P0 ;  /* 0x00000001ff087807 */ /* 0x000fe40000000000 */
[----:B------:R-:W-:Y:S02]  /*11020*/  SEL R10, R6, RZ, P0 ;  /* 0x000000ff060a7207 */ /* 0x000fe40000000000 */
[----:B---3--:R-:W-:Y:S02]  /*11030*/  LOP3.LUT R9, R9, R8, RZ, 0x3c, !PT ;  /* 0x0000000809097212 */ /* 0x008fe400078e3cff */
[----:B------:R-:W-:Y:S01]  /*11040*/  IADD3 R6, R0, -0x2, RZ ;  /* 0xfffffffe00067810 */ /* 0x000fe20007ffe0ff */
[----:B------:R1:W-:Y:S03]  /*11050*/  STL [R1+0x4], R10 ;  /* 0x0000040a01007387 */ /* 0x0003e60000100800 */
[----:B------:R-:W-:Y:S01]  /*11060*/  ISETP.GE.AND P0, PT, R6, R2, PT ;  /* 0x000000020600720c */ /* 0x000fe20003f06270 */
[----:B------:R1:W-:-:S12]  /*11070*/  STL [R1+0xc], R9 ;  /* 0x00000c0901007387 */ /* 0x0003d80000100800 */
[----:B-1----:R-:W-:Y:S05]  /*11080*/  @!P0 BRA `(.L_x_573) ;  /* 0x0000000400748947 */ /* 0x002fea0003800000 */
[C---:B-----5:R-:W-:Y:S02]  /*11090*/  IMAD R6, R0.reuse, 0x60, R7 ;  /* 0x0000006000067824 */ /* 0x060fe400078e0207 */
[----:B------:R-:W-:Y:S02]  /*110a0*/  VIADD R0, R0, 0xffffffff ;  /* 0xffffffff00007836 */ /* 0x000fe40000000000 */
[----:B------:R-:W-:-:S07]  /*110b0*/  VIADD R6, R6, 0xffffff40 ;  /* 0xffffff4006067836 */ /* 0x000fce0000000000 */
.L_x_590:
[----:B------:R-:W-:Y:S05]  /*110c0*/  YIELD ;  /* 0x0000000000007946 */ /* 0x000fea0003800000 */
[----:B------:R-:W-:Y:S04]  /*110d0*/  BSSY B1, `(.L_x_584) ;  /* 0x000004b000017945 */ /* 0x000fe80003800000 */
[----:B-1----:R-:W-:Y:S05]  /*110e0*/  @!P6 BRA `(.L_x_585) ;  /* 0x000000040024e947 */ /* 0x002fea0003800000 */
[----:B------:R-:W2:Y:S04]  /*110f0*/  LDL R7, [R1+0x4] ;  /* 0x0000040001077983 */ /* 0x000ea80000100800 */
[----:B------:R-:W3:Y:S01]  /*11100*/  LDL R8, [R1+0xc] ;  /* 0x00000c0001087983 */ /* 0x000ee20000100800 */
[----:B--2---:R-:W-:Y:S01]  /*11110*/  IMAD R7, R7, 0x8, R5 ;  /* 0x0000000807077824 */ /* 0x004fe200078e0205 */
[----:B---3--:R-:W-:-:S04]  /*11120*/  SHF.L.U32 R8, R8, 0x1f, RZ ;  /* 0x0000001f08087819 */ /* 0x008fc800000006ff */
[----:B------:R-:W0:Y:S02]  /*11130*/  SYNCS.PHASECHK.TRANS64.TRYWAIT P0, [R7+URZ+0x228a0], R8 ;  /* 0x0228a008070075a7 */ /* 0x000e24000800017f */
[----:B0-----:R-:W-:Y:S05]  /*11140*/  @!P0 BRA `(.L_x_586) ;  /* 0x0000004800308947 */ /* 0x001fea0003800000 */
.L_x_705:
        /* <DEDUP_REMOVED lines=11> */
.L_x_587:
[----:B-1----:R-:W2:Y:S01]  /*11200*/  LDL R9, [R1+0x4] ;  /* 0x0000040001097983 */ /* 0x002ea20000100800 */
[----:B------:R-:W-:Y:S01]  /*11210*/  R2UR UR9, R7 ;  /* 0x00000000070972ca */ /* 0x000fe200000e0000 */
[----:B------:R-:W-:Y:S01]  /*11220*/  UIADD3 UR4, UP0, UR38, 0x570, URZ ;  /* 0x0000057026047890 */ /* 0x000fe2000ff1e03f */
[----:B------:R-:W-:Y:S01]  /*11230*/  R2UR UR11, R6 ;  /* 0x00000000060b72ca */ /* 0x000fe200000e0000 */
[----:B------:R-:W-:Y:S01]  /*11240*/  UMOV UR6, 0x0 ;  /* 0x0000000000067882 */ /* 0x000fe20000000000 */
[----:B------:R-:W-:Y:S01]  /*11250*/  R2UR UR12, R4 ;  /* 0x00000000040c72ca */ /* 0x000fe200000e0000 */
[----:B------:R-:W-:Y:S01]  /*11260*/  UIADD3.X UR5, URZ, UR39, URZ, UP0, !UPT ;  /* 0x000000273f057290 */ /* 0x000fe200087fe43f */
[----:B------:R-:W-:Y:S01]  /*11270*/  R2UR UR13, R3 ;  /* 0x00000000030d72ca */ /* 0x000fe200000e0000 */
[----:B------:R-:W-:Y:S01]  /*11280*/  UMOV UR7, 0x12f00000 ;  /* 0x12f0000000077882 */ /* 0x000fe20000000000 */
[----:B------:R-:W-:-:S05]  /*11290*/  UMOV UR10, URZ ;  /* 0x0000003f000a7c82 */ /* 0x000fca0008000000 */
[----:B------:R-:W-:Y:S01]  /*112a0*/  UIADD3 UR9, UR9, 0x22890, URZ ;  /* 0x0002289009097890 */ /* 0x000fe2000fffe03f */
[----:B--2---:R-:W-:-:S05]  /*112b0*/  IMAD R9, R9, 0x3000, R5 ;  /* 0x0000300009097824 */ /* 0x004fca00078e0205 */
[----:B------:R-:W-:-:S13]  /*112c0*/  R2UR UR8, R9 ;  /* 0x00000000090872ca */ /* 0x000fda00000e0000 */
[----:B------:R-:W-:-:S09]  /*112d0*/  UIADD3 UR8, UR8, 0x1c400, URZ ;  /* 0x0001c40008087890 */ /* 0x000fd2000fffe03f */
[----:B------:R1:W-:Y:S01]  /*112e0*/  UTMALDG.4D [UR8], [UR4], desc[UR6] ;  /* 0x00000608040075b4 */ /* 0x0003e20008019000 */
[----:B------:R-:W2:Y:S02]  /*112f0*/  SYNCS.PHASECHK.TRANS64.TRYWAIT P1, [R7+URZ+0x228c0], R8 ;  /* 0x0228c008070075a7 */ /* 0x000ea4000802017f */
[----:B-12---:R-:W-:Y:S05]  /*11300*/  @!P1 BRA `(.L_x_588) ;  /* 0x0000004400d49947 */ /* 0x006fea0003800000 */
.L_x_706:
        /* <DEDUP_REMOVED lines=8> */
.L_x_589:
        /* <DEDUP_REMOVED lines=18> */
[----:B------:R0:W-:Y:S02]  /*114b0*/  UTMALDG.4D [UR8], [UR4], desc[UR6] ;  /* 0x00000608040075b4 */ /* 0x0001e40008019000 */
[----:B0-----:R-:W-:Y:S01]  /*114c0*/  UMOV UR8, UR15 ;  /* 0x0000000f00087c82 */ /* 0x001fe20008000000 */
[----:B------:R-:W-:Y:S01]  /*114d0*/  UMOV UR10, UR17 ;  /* 0x00000011000a7c82 */ /* 0x000fe20008000000 */
[----:B------:R-:W-:Y:S01]  /*114e0*/  UMOV UR15, 0x80 ;  /* 0x00000080000f7882 */ /* 0x000fe20000000000 */
        /* <DEDUP_REMOVED lines=8> */
[----:B0-----:R-:W-:Y:S01]  /*11570*/  NOP ;  /* 0x0000000000007918 */ /* 0x001fe20000000000 */
.L_x_585:
[----:B------:R-:W-:Y:S05]  /*11580*/  BSYNC B1 ;  /* 0x0000000000017941 */ /* 0x000fea0003800000 */
.L_x_584:
[----:B------:R-:W2:Y:S04]  /*11590*/  LDL.LU R7, [R1+0x4] ;  /* 0x0000040001077983 */ /* 0x000ea80000300800 */
[----:B------:R-:W3:Y:S01]  /*115a0*/  LDL.LU R8, [R1+0xc] ;  /* 0x00000c0001087983 */ /* 0x000ee20000300800 */
[----:B------:R-:W-:Y:S01]  /*115b0*/  VIADD R0, R0, 0xffffffff ;  /* 0xffffffff00007836 */ /* 0x000fe20000000000 */
[----:B------:R-:W-:Y:S01]  /*115c0*/  IADD3 R6, R6, -0x60, RZ ;  /* 0xffffffa006067810 */ /* 0x000fe20007ffe0ff */
[----:B--2---:R-:W-:-:S05]  /*115d0*/  VIADD R7, R7, 0x1 ;  /* 0x0000000107077836 */ /* 0x004fca0000000000 */
[----:B------:R-:W-:-:S04]  /*115e0*/  ISETP.NE.AND P0, PT, R7, 0x2, PT ;  /* 0x000000020700780c */ /* 0x000fc80003f05270 */
[----:B------:R-:W-:Y:S02]  /*115f0*/  SEL R9, R7, RZ, P0 ;  /* 0x000000ff07097207 */ /* 0x000fe40000000000 */
[----:B------:R-:W-:Y:S02]  /*11600*/  SEL R7, RZ, 0x1, P0 ;  /* 0x00000001ff077807 */ /* 0x000fe40000000000 */
[----:B------:R-:W-:Y:S01]  /*11610*/  ISETP.GT.AND P0, PT, R0, R2, PT ;  /* 0x000000020000720c */ /* 0x000fe20003f04270 */
[----:B------:R1:W-:Y:S01]  /*11620*/  STL [R1+0x4], R9 ;  /* 0x0000040901007387 */ /* 0x0003e20000100800 */
[----:B---3--:R-:W-:-:S05]  /*11630*/  LOP3.LUT R8, R8, R7, RZ, 0x3c, !PT ;  /* 0x0000000708087212 */ /* 0x008fca00078e3cff */
[----:B------:R1:W-:Y:S06]  /*11640*/  STL [R1+0xc], R8 ;  /* 0x00000c0801007387 */ /* 0x0003ec0000100800 */
[----:B------:R-:W-:Y:S05]  /*11650*/  @P0 BRA `(.L_x_590) ;  /* 0xfffffff800980947 */ /* 0x000fea000383ffff */
.L_x_573:
[----:B------:R-:W-:Y:S05]  /*11660*/  BSYNC B0 ;  /* 0x0000000000007941 */ /* 0x000fea0003800000 */
.L_x_572:
[----:B-----5:R-:W2:Y:S01]  /*11670*/  LDL R7, [R1+0x2c] ;  /* 0x00002c0001077983 */ /* 0x020ea20000100800 */
[----:B------:R-:W-:Y:S05]  /*11680*/  @!P2 WARPSYNC.ALL ;  /* 0x000000000000a948 */ /* 0x000fea0003800000 */
[----:B------:R-:W-:Y:S01]  /*11690*/  BSSY B6, `(.L_x_591) ;  /* 0x00002ae000067945 */ /* 0x000fe20003800000 */
[----:B------:R-:W-:Y:S01]  /*116a0*/  @!P2 BAR.SYNC.DEFER_BLOCKING 0xc, 0x120 ;  /* 0x030480000000ab1d */ /* 0x000fe20000010000 */
[----:B--2---:R-:W-:-:S13]  /*116b0*/  ISETP.GT.AND P0, PT, R7, RZ, PT ;  /* 0x000000ff0700720c */ /* 0x004fda0003f04270 */
[----:B------:R-:W-:Y:S05]  /*116c0*/  @P0 BRA `(.L_x_592) ;  /* 0x0000000000440947 */ /* 0x000fea0003800000 */
[----:B------:R-:W2:Y:S02]  /*116d0*/  S2R R7, SR_TID.X ;  /* 0x0000000000077919 */ /* 0x000ea40000002100 */
[----:B--2---:R-:W-:-:S04]  /*116e0*/  LOP3.LUT R7, R7, 0x1f, RZ, 0xc0, !PT ;  /* 0x0000001f07077812 */ /* 0x004fc800078ec0ff */
[----:B------:R-:W-:-:S13]  /*116f0*/  ISETP.NE.AND P1, PT, R7, RZ, PT ;  /* 0x000000ff0700720c */ /* 0x000fda0003f25270 */
[----:B------:R-:W-:Y:S05]  /*11700*/  @P1 BRA `(.L_x_593) ;  /* 0x0000002800981947 */ /* 0x000fea0003800000 */
[----:B------:R-:W2:Y:S01]  /*11710*/  S2R R7, SR_LANEID ;  /* 0x0000000000077919 */ /* 0x000ea20000000000 */
[----:B------:R-:W-:Y:S01]  /*11720*/  VOTEU.ANY UR4, UPT, PT ;  /* 0x0000000000047886 */ /* 0x000fe200038e0100 */
[----:B0-----:R-:W0:Y:S01]  /*11730*/  LDC.64 R2, c[0x0][0xc38] ;  /* 0x00030e00ff027b82 */ /* 0x001e220000000a00 */
[----:B------:R-:W2:Y:S08]  /*11740*/  FLO.U32 R0, UR4 ;  /* 0x0000000400007d00 */ /* 0x000eb000080e0000 */
[----:B------:R-:W0:Y:S01]  /*11750*/  POPC R5, UR4 ;  /* 0x0000000400057d09 */ /* 0x000e220008000000 */
[----:B--2---:R-:W-:-:S13]  /*11760*/  ISETP.EQ.U32.AND P0, PT, R0, R7, PT ;  /* 0x000000070000720c */ /* 0x004fda0003f02070 */
[----:B0-----:R-:W2:Y:S01]  /*11770*/  @P0 ATOMG.E.ADD.STRONG.GPU PT, R3, desc[UR40][R2.64], R5 ;  /* 0x00000005020309a8 */ /* 0x001ea200081ee1e8 */
[----:B------:R-:W0:Y:S02]  /*11780*/  S2R R4, SR_LTMASK ;  /* 0x0000000000047919 */ /* 0x000e240000003900 */
[----:B0-----:R-:W-:-:S04]  /*11790*/  LOP3.LUT R4, R4, UR4, RZ, 0xc0, !PT ;  /* 0x0000000404047c12 */ /* 0x001fc8000f8ec0ff */
[----:B------:R-:W0:Y:S01]  /*117a0*/  POPC R7, R4 ;  /* 0x0000000400077309 */ /* 0x000e220000000000 */
[----:B--2---:R-:W0:Y:S02]  /*117b0*/  SHFL.IDX PT, R0, R3, R0, 0x1f ;  /* 0x00001f0003007589 */ /* 0x004e2400000e0000 */
[----:B0-----:R-:W-:Y:S01]  /*117c0*/  IADD3 R16, R0, UR37, R7 ;  /* 0x0000002500107c10 */ /* 0x001fe2000fffe007 */
[----:B------:R-:W-:Y:S06]  /*117d0*/  BRA `(.L_x_593) ;  /* 0x0000002800647947 */ /* 0x000fec0003800000 */
.L_x_592:
[----:B------:R-:W0:Y:S01]  /*117e0*/  S2R R0, SR_CgaCtaId ;  /* 0x0000000000007919 */ /* 0x000e220000008800 */
[----:B------:R-:W-:-:S04]  /*117f0*/  MOV R2, 0x400 ;  /* 0x0000040000027802 */ /* 0x000fc80000000f00 */
[----:B0-----:R-:W-:-:S05]  /*11800*/  LEA R3, R0, R2, 0x18 ;  /* 0x0000000200037211 */ /* 0x001fca00078ec0ff */
        /* <DEDUP_REMOVED lines=11> */
[----:B------:R-:W-:Y:S01]  /*118c0*/  IMAD.U32 R5, RZ, RZ, UR7 ;  /* 0x00000007ff057e24 */ /* 0x000fe2000f8e00ff */
[----:B-1----:R-:W-:Y:S01]  /*118d0*/  MOV R8, 0x70 ;  /* 0x0000007000087802 */ /* 0x002fe20000000f00 */
[----:B------:R-:W-:Y:S02]  /*118e0*/  IMAD.U32 R7, RZ, RZ, UR9 ;  /* 0x00000009ff077e24 */ /* 0x000fe4000f8e00ff */
[----:B------:R-:W-:-:S02]  /*118f0*/  IMAD.U32 R10, RZ, RZ, UR4 ;  /* 0x00000004ff0a7e24 */ /* 0x000fc4000f8e00ff */
[----:B------:R-:W-:Y:S02]  /*11900*/  IMAD.U32 R11, RZ, RZ, UR5 ;  /* 0x00000005ff0b7e24 */ /* 0x000fe4000f8e00ff */
[----:B------:R-:W-:Y:S02]  /*11910*/  IMAD.MOV.U32 R12, RZ, RZ, 0x1 ;  /* 0x00000001ff0c7424 */ /* 0x000fe400078e00ff */
[----:B------:R-:W-:-:S07]  /*11920*/  IMAD.MOV.U32 R13, RZ, RZ, RZ ;  /* 0x000000ffff0d7224 */ /* 0x000fce00078e00ff */
[----:B------:R-:W-:-:S07]  /*11930*/  LEPC R20, `(.L_x_594) ;  /* 0x000000001014794e */ /* 0x000fce0000000000 */
[----:B0-----:R-:W-:Y:S05]  /*11940*/  CALL.ABS.NOINC R2 ;  /* 0x0000000002007343 */ /* 0x001fea0003c00000 */
.L_x_594:
        /* <DEDUP_REMOVED lines=13> */
[----:B------:R-:W-:Y:S01]  /*11a20*/  MOV R13, RZ ;  /* 0x000000ff000d7202 */ /* 0x000fe20000000f00 */
[----:B------:R-:W-:-:S02]  /*11a30*/  IMAD.U32 R7, RZ, RZ, UR9 ;  /* 0x00000009ff077e24 */ /* 0x000fc4000f8e00ff */
[----:B------:R-:W-:Y:S02]  /*11a40*/  IMAD.U32 R11, RZ, RZ, UR5 ;  /* 0x00000005ff0b7e24 */ /* 0x000fe4000f8e00ff */
[----:B-1----:R-:W-:Y:S02]  /*11a50*/  IMAD.MOV.U32 R8, RZ, RZ, 0x70 ;  /* 0x00000070ff087424 */ /* 0x002fe400078e00ff */
[----:B0-----:R-:W-:-:S07]  /*11a60*/  IMAD.MOV.U32 R12, RZ, RZ, 0x1 ;  /* 0x00000001ff0c7424 */ /* 0x001fce00078e00ff */
[----:B------:R-:W-:-:S07]  /*11a70*/  LEPC R20, `(.L_x_596) ;  /* 0x000000001014794e */ /* 0x000fce0000000000 */
[----:B--2---:R-:W-:Y:S05]  /*11a80*/  CALL.ABS.NOINC R2 ;  /* 0x0000000002007343 */ /* 0x004fea0003c00000 */
.L_x_596:
        /* <DEDUP_REMOVED lines=8> */
[----:B------:R-:W-:Y:S01]  /*11b10*/  MOV R12, 0x1 ;  /* 0x00000001000c7802 */ /* 0x000fe20000000f00 */
[----:B------:R-:W-:Y:S02]  /*11b20*/  IMAD.U32 R6, RZ, RZ, UR6 ;  /* 0x00000006ff067e24 */ /* 0x000fe4000f8e00ff */
[----:B------:R-:W-:-:S02]  /*11b30*/  IMAD.U32 R10, RZ, RZ, UR8 ;  /* 0x00000008ff0a7e24 */ /* 0x000fc4000f8e00ff */
[----:B------:R-:W-:Y:S02]  /*11b40*/  IMAD.U32 R11, RZ, RZ, UR9 ;  /* 0x00000009ff0b7e24 */ /* 0x000fe4000f8e00ff */
[----:B------:R-:W-:Y:S02]  /*11b50*/  IMAD.MOV.U32 R8, RZ, RZ, 0x70 ;  /* 0x00000070ff087424 */ /* 0x000fe400078e00ff */
[----:B------:R-:W-:-:S07]  /*11b60*/  IMAD.MOV.U32 R13, RZ, RZ, RZ ;  /* 0x000000ffff0d7224 */ /* 0x000fce00078e00ff */
[----:B------:R-:W-:-:S07]  /*11b70*/  LEPC R20, `(.L_x_595) ;  /* 0x000000001014794e */ /* 0x000fce0000000000 */
[----:B0-----:R-:W-:Y:S05]  /*11b80*/  CALL.ABS.NOINC R2 ;  /* 0x0000000002007343 */ /* 0x001fea0003c00000 */
.L_x_595:
        /* <DEDUP_REMOVED lines=22> */
[----:B0-----:R-:W-:Y:S02]  /*11cf0*/  ISETP.NE.AND P0, PT, R4, 0x1, PT ;  /* 0x000000010400780c */ /* 0x001fe40003f05270 */
[----:B------:R-:W-:-:S11]  /*11d00*/  MOV R4, R18 ;  /* 0x0000001200047202 */ /* 0x000fd60000000f00 */
[----:B------:R-:W0:Y:S08]  /*11d10*/  @P0 LDC R5, c[0x0][0x42c] ;  /* 0x00010b00ff050b82 */ /* 0x000e300000000800 */
[----:B--2---:R-:W2:Y:S01]  /*11d20*/  @P0 LDC R2, c[0x0][0x430] ;  /* 0x00010c00ff020b82 */ /* 0x004ea20000000800 */
[----:B0-----:R-:W-:-:S05]  /*11d30*/  @P0 IMAD.HI.U32 R3, R18, R5, RZ ;  /* 0x0000000512030227 */ /* 0x001fca00078e00ff */
[----:B--2---:R-:W-:Y:S02]  /*11d40*/  @P0 SHF.R.U32.HI R4, RZ, R2, R3 ;  /* 0x00000002ff040219 */ /* 0x004fe40000011603 */
[----:B------:R-:W-:-:S04]  /*11d50*/  ISETP.NE.U32.AND P0, PT, RZ, UR4, PT ;  /* 0x00000004ff007c0c */ /* 0x000fc8000bf05070 */
[----:B------:R-:W-:-:S04]  /*11d60*/  ISETP.NE.AND.EX P0, PT, RZ, UR5, PT, P0 ;  /* 0x00000005ff007c0c */ /* 0x000fc8000bf05300 */
[----:B------:R-:W-:-:S09]  /*11d70*/  SEL R2, R6, RZ, !P0 ;  /* 0x000000ff06027207 */ /* 0x000fd20004000000 */
.L_x_597:
        /* <DEDUP_REMOVED lines=17> */
.L_x_709:
[----:B------:R-:W2:Y:S01]  /*11e90*/  LDL R3, [R1+0x1c] ;  /* 0x00001c0001037983 */ /* 0x000ea20000100800 */
[----:B------:R-:W-:Y:S01]  /*11ea0*/  UMOV UR4, 0xffffffff ;  /* 0xffffffff00047882 */ /* 0x000fe20000000000 */
[----:B-1----:R-:W-:Y:S01]  /*11eb0*/  SHF.R.S32.HI R8, RZ, 0x1f, R0 ;  /* 0x0000001fff087819 */ /* 0x002fe20000011400 */
[----:B--2---:R-:W-:Y:S01]  /*11ec0*/  VIADD R3, R3, 0xffffffff ;  /* 0xffffffff03037836 */ /* 0x004fe20000000000 */
[----:B------:R-:W-:Y:S06]  /*11ed0*/  BRA.DIV UR4, `(.L_x_599) ;  /* 0x0000003e04287947 */ /* 0x000fec000b800000 */
[----:B------:R-:W-:-:S13]  /*11ee0*/  ELECT P6, URZ, PT ;  /* 0x00000000003f782f */ /* 0x000fda00038c0000 */
.L_x_712:
        /* <DEDUP_REMOVED lines=11> */
[----:B------:R-:W-:-:S05]  /*11fa0*/  @P0 SHF.R.U32.HI R5, RZ, R7, R6 ;  /* 0x00000007ff050219 */ /* 0x000fca0000011606 */
[----:B------:R-:W-:-:S04]  /*11fb0*/  IMAD.MOV R6, RZ, RZ, -R5 ;  /* 0x000000ffff067224 */ /* 0x000fc800078e0a05 */
[----:B------:R-:W-:Y:S02]  /*11fc0*/  IMAD R7, R9, R6, R3 ;  /* 0x0000000609077224 */ /* 0x000fe400078e0203 */
[----:B------:R-:W-:-:S03]  /*11fd0*/  IMAD R6, R8, UR4, RZ ;  /* 0x0000000408067c24 */ /* 0x000fc6000f8e02ff */
[----:B------:R0:W-:Y:S01]  /*11fe0*/  STL [R1+0x30], R7 ;  /* 0x0000300701007387 */ /* 0x0001e20000100800 */
[----:B------:R-:W-:Y:S01]  /*11ff0*/  IMAD R9, R0, UR5, R6 ;  /* 0x0000000500097c24 */ /* 0x000fe2000f8e0206 */
[----:B------:R-:W-:Y:S02]  /*12000*/  MOV R6, R5 ;  /* 0x0000000500067202 */ /* 0x000fe40000000f00 */
[----:B0-----:R-:W-:-:S03]  /*12010*/  SHF.R.S32.HI R7, RZ, 0x1f, R5 ;  /* 0x0000001fff077819 */ /* 0x001fc60000011405 */
[----:B------:R-:W-:-:S04]  /*12020*/  IMAD.WIDE.U32 R6, R0, UR4, R6 ;  /* 0x0000000400067c25 */ /* 0x000fc8000f8e0006 */
[----:B------:R-:W-:Y:S01]  /*12030*/  IMAD.IADD R5, R7, 0x1, R9 ;  /* 0x0000000107057824 */ /* 0x000fe200078e0209 */
[----:B------:R-:W-:-:S04]  /*12040*/  LEA R10, P0, R6, R20, 0x2 ;  /* 0x00000014060a7211 */ /* 0x000fc800078010ff */
[----:B------:R-:W-:-:S05]  /*12050*/  LEA.HI.X R11, R6, R21, R5, 0x2, P0 ;  /* 0x00000015060b7211 */ /* 0x000fca00000f1405 */
[----:B------:R0:W5:Y:S04]  /*12060*/  LDG.E R6, desc[UR40][R10.64] ;  /* 0x000000280a067981 */ /* 0x000168000c1e1900 */
.L_x_601:
        /* <DEDUP_REMOVED lines=9> */
.L_x_713:
        /* <DEDUP_REMOVED lines=11> */
.L_x_603:
        /* <DEDUP_REMOVED lines=23> */
.L_x_600:
        /* <DEDUP_REMOVED lines=14> */
[----:B------:R-:W-:Y:S02]  /*12400*/  @P0 MOV R5, 0x4000 ;  /* 0x0000400000050802 */ /* 0x000fe40000000f00 */
        /* <DEDUP_REMOVED lines=15> */
.L_x_714:
[----:B------:R-:W-:Y:S05]  /*12500*/  BSYNC B0 ;  /* 0x0000000000007941 */ /* 0x000fea0003800000 */
.L_x_604:
[----:B------:R-:W-:Y:S04]  /*12510*/  BSSY B0, `(.L_x_606) ;  /* 0x000003c000007945 */ /* 0x000fe80003800000 */
[----:B------:R-:W-:Y:S05]  /*12520*/  @!P6 BRA `(.L_x_607) ;  /* 0x0000000000e8e947 */ /* 0x000fea0003800000 */
[----:B------:R-:W2:Y:S01]  /*12530*/  LDL R7, [R1] ;  /* 0x0000000001077983 */ /* 0x000ea20000100800 */
[----:B------:R-:W-:-:S03]  /*12540*/  MOV R9, 0x400 ;  /* 0x0000040000097802 */ /* 0x000fc60000000f00 */
[----:B0-----:R-:W3:Y:S01]  /*12550*/  LDL R5, [R1+0x8] ;  /* 0x0000080001057983 */ /* 0x001ee20000100800 */
[----:B------:R-:W0:Y:S02]  /*12560*/  S2R R10, SR_CgaCtaId ;  /* 0x00000000000a7919 */ /* 0x000e240000008800 */
[----:B0-----:R-:W-:-:S05]  /*12570*/  LEA R9, R10, R9, 0x18 ;  /* 0x000000090a097211 */ /* 0x001fca00078ec0ff */
[----:B--2---:R-:W-:Y:S01]  /*12580*/  IMAD R2, R7, 0x8, R9 ;  /* 0x0000000807027824 */ /* 0x004fe200078e0209 */
[----:B---3--:R-:W-:-:S04]  /*12590*/  SHF.L.U32 R5, R5, 0x1f, RZ ;  /* 0x0000001f05057819 */ /* 0x008fc800000006ff */
[----:B------:R-:W0:Y:S02]  /*125a0*/  SYNCS.PHASECHK.TRANS64.TRYWAIT P0, [R2+URZ+0x22860], R5 ;  /* 0x02286005020075a7 */ /* 0x000e24000800017f */
[----:B0-----:R-:W-:Y:S05]  /*125b0*/  @!P0 BRA `(.L_x_608) ;  /* 0x0000003400c48947 */ /* 0x001fea0003800000 */
.L_x_715:
[----:B------:R-:W1:Y:S02]  /*125c0*/  S2R R7, SR_TID.X ;  /* 0x0000000000077919 */ /* 0x000e640000002100 */
[----:B-1----:R-:W-:-:S04]  /*125d0*/  LOP3.LUT R7, R7, 0x7f, RZ, 0xc0, !PT ;  /* 0x0000007f07077812 */ /* 0x002fc800078ec0ff */
[----:B------:R-:W-:-:S13]  /*125e0*/  ISETP.NE.AND P0, PT, R7, RZ, PT ;  /* 0x000000ff0700720c */ /* 0x000fda0003f05270 */
[----:B------:R-:W-:Y:S05]  /*125f0*/  @P0 BRA `(.L_x_609) ;  /* 0x00000000001c0947 */ /* 0x000fea0003800000 */
[----:B------:R-:W1:Y:S01]  /*12600*/  S2R R7, SR_TID.X ;  /* 0x0000000000077919 */ /* 0x000e620000002100 */
[----:B0-----:R-:W-:-:S04]  /*12610*/  MOV R5, 0xc000 ;  /* 0x0000c00000057802 */ /* 0x001fc80000000f00 */
[----:B------:R2:W-:Y:S01]  /*12620*/  SYNCS.ARRIVE.TRANS64 RZ, [R2+URZ+0x22850], R5 ;  /* 0x0228500502ff79a7 */ /* 0x0005e2000800003f */
[----:B-1----:R-:W-:-:S04]  /*12630*/  LOP3.LUT R7, R7, 0x1f, RZ, 0xc0, !PT ;  /* 0x0000001f07077812 */ /* 0x002fc800078ec0ff */
[----:B------:R-:W-:-:S13]  /*12640*/  ISETP.NE.AND P1, PT, R7, RZ, PT ;  /* 0x000000ff0700720c */ /* 0x000fda0003f25270 */
[----:B--2---:R-:W-:Y:S05]  /*12650*/  @!P1 BRA `(.L_x_609) ;  /* 0x0000000000049947 */ /* 0x004fea0003800000 */
[----:B------:R-:W-:Y:S01]  /*12660*/  BPT.TRAP 0x1 ;  /* 0x000000040000795c */ /* 0x000fe20000300000 */
.L_x_609:
        /* <DEDUP_REMOVED lines=38> */
.L_x_607:
[----:B------:R-:W-:Y:S05]  /*128d0*/  BSYNC B0 ;  /* 0x0000000000007941 */ /* 0x000fea0003800000 */
.L_x_606:
        /* <DEDUP_REMOVED lines=9> */
[C---:B------:R-:W-:Y:S01]  /*12970*/  IMAD.IADD R2, R5.reuse, 0x1, R9 ;  /* 0x0000000105027824 */ /* 0x040fe200078e0209 */
[----:B------:R-:W-:-:S04]  /*12980*/  IADD3 R5, R5, -0x2, RZ ;  /* 0xfffffffe05057810 */ /* 0x000fc80007ffe0ff */
[----:B------:R-:W-:-:S04]  /*12990*/  LOP3.LUT R2, R2, 0x1, RZ, 0xc0, !PT ;  /* 0x0000000102027812 */ /* 0x000fc800078ec0ff */
[----:B------:R-:W-:-:S13]  /*129a0*/  ISETP.NE.U32.AND P0, PT, R2, 0x1, PT ;  /* 0x000000010200780c */ /* 0x000fda0003f05070 */
[----:B------:R-:W-:Y:S05]  /*129b0*/  @P0 BRA `(.L_x_613) ;  /* 0x0000000400d40947 */ /* 0x000fea0003800000 */
[----:B------:R-:W2:Y:S04]  /*129c0*/  LDL.LU R7, [R1] ;  /* 0x0000000001077983 */ /* 0x000ea80000300800 */
[----:B------:R-:W3:Y:S01]  /*129d0*/  LDL.LU R12, [R1+0x8] ;  /* 0x00000800010c7983 */ /* 0x000ee20000300800 */
[----:B------:R-:W-:Y:S01]  /*129e0*/  BSSY B2, `(.L_x_614) ;  /* 0x0000070000027945 */ /* 0x000fe20003800000 */
[----:B--2---:R-:W-:-:S05]  /*129f0*/  VIADD R2, R7, 0x1 ;  /* 0x0000000107027836 */ /* 0x004fca0000000000 */
        /* <DEDUP_REMOVED lines=19> */
[C---:B------:R-:W-:Y:S02]  /*12b30*/  IMAD R10, R0.reuse, UR5, R6 ;  /* 0x00000005000a7c24 */ /* 0x040fe4000f8e0206 */
[--C-:B------:R-:W-:Y:S02]  /*12b40*/  IMAD.MOV.U32 R6, RZ, RZ, R2.reuse ;  /* 0x000000ffff067224 */ /* 0x100fe400078e0002 */
[----:B------:R-:W-:Y:S02]  /*12b50*/  IMAD.MOV R2, RZ, RZ, -R2 ;  /* 0x000000ffff027224 */ /* 0x000fe400078e0a02 */
[----:B------:R-:W-:-:S04]  /*12b60*/  IMAD.WIDE.U32 R6, R0, UR4, R6 ;  /* 0x0000000400067c25 */ /* 0x000fc8000f8e0006 */
[----:B------:R-:W-:Y:S01]  /*12b70*/  IMAD R5, R11, R2, R5 ;  /* 0x000000020b057224 */ /* 0x000fe200078e0205 */
[----:B------:R-:W-:Y:S02]  /*12b80*/  IADD3 R10, R10, R7, RZ ;  /* 0x000000070a0a7210 */ /* 0x000fe40007ffe0ff */
[----:B------:R-:W-:-:S04]  /*12b90*/  LEA R20, P0, R6, R20, 0x2 ;  /* 0x0000001406147211 */ /* 0x000fc800078010ff */
[----:B------:R-:W-:-:S05]  /*12ba0*/  LEA.HI.X R21, R6, R21, R10, 0x2, P0 ;  /* 0x0000001506157211 */ /* 0x000fca00000f140a */
[----:B------:R1:W5:Y:S04]  /*12bb0*/  LDG.E R6, desc[UR40][R20.64] ;  /* 0x0000002814067981 */ /* 0x000368000c1e1900 */
.L_x_616:
[----:B------:R-:W2:Y:S01]  /*12bc0*/  S2R R7, SR_CgaCtaId ;  /* 0x0000000000077919 */ /* 0x000ea20000008800 */
[----:B------:R-:W-:-:S04]  /*12bd0*/  MOV R2, 0x400 ;  /* 0x0000040000027802 */ /* 0x000fc80000000f00 */
[----:B--2---:R-:W-:Y:S02]  /*12be0*/  LEA R2, R7, R2, 0x18 ;  /* 0x0000000207027211 */ /* 0x004fe400078ec0ff */
[----:B------:R-:W-:-:S03]  /*12bf0*/  SHF.L.U32 R7, R12, 0x1f, RZ ;  /* 0x0000001f0c077819 */ /* 0x000fc600000006ff */
[----:B------:R-:W-:-:S04]  /*12c00*/  IMAD R2, R13, 0x8, R2 ;  /* 0x000000080d027824 */ /* 0x000fc800078e0202 */
[----:B------:R-:W2:Y:S02]  /*12c10*/  SYNCS.PHASECHK.TRANS64.TRYWAIT P0, [R2+URZ+0x22840], R7 ;  /* 0x02284007020075a7 */ /* 0x000ea4000800017f */
[----:B--2---:R-:W-:Y:S05]  /*12c20*/  @!P0 BRA `(.L_x_617) ;  /* 0x00000030003c8947 */ /* 0x004fea0003800000 */
.L_x_716:
[----:B------:R-:W3:Y:S02]  /*12c30*/  S2R R10, SR_TID.X ;  /* 0x00000000000a7919 */ /* 0x000ee40000002100 */
[----:B---3--:R-:W-:-:S04]  /*12c40*/  LOP3.LUT R10, R10, 0x7f, RZ, 0xc0, !PT ;  /* 0x0000007f0a0a7812 */ /* 0x008fc800078ec0ff */
[----:B------:R-:W-:-:S13]  /*12c50*/  ISETP.NE.AND P1, PT, R10, RZ, PT ;  /* 0x000000ff0a00720c */ /* 0x000fda0003f25270 */
        /* <DEDUP_REMOVED lines=8> */
.L_x_618:
[----:B---3--:R-:W3:Y:S01]  /*12ce0*/  LDL R10, [R1] ;  /* 0x00000000010a7983 */ /* 0x008ee20000100800 */
[----:B0-----:R-:W-:-:S03]  /*12cf0*/  MOV R12, 0x400 ;  /* 0x00000400000c7802 */ /* 0x001fc60000000f00 */
[----:B------:R-:W4:Y:S01]  /*12d00*/  LDL R11, [R1+0x10] ;  /* 0x00001000010b7983 */ /* 0x000f220000100800 */
        /* <DEDUP_REMOVED lines=9> */
[----:B------:R-:W-:Y:S01]  /*12da0*/  UMOV UR7, 0x14f00000 ;  /* 0x14f0000000077882 */ /* 0x000fe20000000000 */
[----:B------:R-:W-:Y:S01]  /*12db0*/  UMOV UR10, URZ ;  /* 0x0000003f000a7c82 */ /* 0x000fe20008000000 */
[----:B---3--:R-:W-:-:S05]  /*12dc0*/  IMAD R10, R10, 0x3000, R12 ;  /* 0x000030000a0a7824 */ /* 0x008fca00078e020c */
[----:B------:R-:W-:Y:S01]  /*12dd0*/  R2UR UR8, R10 ;  /* 0x000000000a0872ca */ /* 0x000fe200000e0000 */
[----:B----4-:R-:W-:-:S05]  /*12de0*/  IMAD R5, R5, 0x60, R11 ;  /* 0x0000006005057824 */ /* 0x010fca00078e020b */
[----:B------:R-:W-:-:S07]  /*12df0*/  R2UR UR11, R5 ;  /* 0x00000000050b72ca */ /* 0x000fce00000e0000 */
[----:B------:R-:W-:-:S09]  /*12e00*/  UIADD3 UR8, UR8, 0x1c400, URZ ;  /* 0x0001c40008087890 */ /* 0x000fd2000fffe03f */
[----:B------:R0:W-:Y:S01]  /*12e10*/  UTMALDG.4D [UR8], [UR4], desc[UR6] ;  /* 0x00000608040075b4 */ /* 0x0001e20008019000 */
[----:B------:R-:W3:Y:S02]  /*12e20*/  SYNCS.PHASECHK.TRANS64.TRYWAIT P0, [R2+URZ+0x22860], R7 ;  /* 0x02286007020075a7 */ /* 0x000ee4000800017f */
[----:B0--3--:R-:W-:Y:S05]  /*12e30*/  @!P0 BRA `(.L_x_619) ;  /* 0x0000002c00cc8947 */ /* 0x009fea0003800000 */
.L_x_717:
[----:B------:R-:W-:Y:S05]  /*12e40*/  @P1 BRA `(.L_x_620) ;  /* 0x00000000001c1947 */ /* 0x000fea0003800000 */
[----:B------:R-:W3:Y:S01]  /*12e50*/  S2R R10, SR_TID.X ;  /* 0x00000000000a7919 */ /* 0x000ee20000002100 */
[----:B0-2---:R-:W-:-:S04]  /*12e60*/  MOV R7, 0xc000 ;  /* 0x0000c00000077802 */ /* 0x005fc80000000f00 */
[----:B------:R4:W-:Y:S01]  /*12e70*/  SYNCS.ARRIVE.TRANS64 RZ, [R2+URZ+0x22850], R7 ;  /* 0x0228500702ff79a7 */ /* 0x0009e2000800003f */
[----:B---3--:R-:W-:-:S04]  /*12e80*/  LOP3.LUT R10, R10, 0x1f, RZ, 0xc0, !PT ;  /* 0x0000001f0a0a7812 */ /* 0x008fc800078ec0ff */
[----:B------:R-:W-:-:S13]  /*12e90*/  ISETP.NE.AND P0, PT, R10, RZ, PT ;  /* 0x000000ff0a00720c */ /* 0x000fda0003f05270 */
[----:B----4-:R-:W-:Y:S05]  /*12ea0*/  @!P0 BRA `(.L_x_620) ;  /* 0x0000000000048947 */ /* 0x010fea0003800000 */
[----:B------:R-:W-:Y:S01]  /*12eb0*/  BPT.TRAP 0x1 ;  /* 0x000000040000795c */ /* 0x000fe20000300000 */
.L_x_620:
[----:B0-2---:R-:W2:Y:S01]  /*12ec0*/  LDL R7, [R1] ;  /* 0x0000000001077983 */ /* 0x005ea20000100800 */
[----:B------:R-:W-:Y:S01]  /*12ed0*/  MOV R10, 0x400 ;  /* 0x00000400000a7802 */ /* 0x000fe20000000f00 */
[----:B------:R-:W0:Y:S01]  /*12ee0*/  S2R R11, SR_CgaCtaId ;  /* 0x00000000000b7919 */ /* 0x000e220000008800 */
[----:B------:R-:W-:Y:S01]  /*12ef0*/  R2UR UR9, R2 ;  /* 0x00000000020972ca */ /* 0x000fe200000e0000 */
[----:B------:R-:W-:Y:S01]  /*12f00*/  UIADD3 UR4, UP0, UR38, 0x470, URZ ;  /* 0x0000047026047890 */ /* 0x000fe2000ff1e03f */
[----:B------:R-:W-:Y:S02]  /*12f10*/  R2UR UR11, R5 ;  /* 0x00000000050b72ca */ /* 0x000fe400000e0000 */
[----:B------:R-:W-:Y:S02]  /*12f20*/  R2UR UR12, R4 ;  /* 0x00000000040c72ca */ /* 0x000fe400000e0000 */
[----:B------:R-:W-:Y:S01]  /*12f30*/  R2UR UR13, R6 ;  /* 0x00000000060d72ca */ /* 0x000fe200000e0000 */
[----:B------:R-:W-:Y:S01]  /*12f40*/  UIADD3.X UR5, URZ, UR39, URZ, UP0, !UPT ;  /* 0x000000273f057290 */ /* 0x000fe200087fe43f */
[----:B0-----:R-:W-:-:S05]  /*12f50*/  LEA R10, R11, R10, 0x18 ;  /* 0x0000000a0b0a7211 */ /* 0x001fca00078ec0ff */
        /* <DEDUP_REMOVED lines=23> */
[----:B--2---:R-:W-:Y:S01]  /*130d0*/  NOP ;  /* 0x0000000000007918 */ /* 0x004fe20000000000 */
.L_x_615:
[----:B------:R-:W-:Y:S05]  /*130e0*/  BSYNC B2 ;  /* 0x0000000000027941 */ /* 0x000fea0003800000 */
.L_x_614:
[----:B------:R-:W2:Y:S02]  /*130f0*/  LDL.LU R2, [R1+0x1c] ;  /* 0x00001c0001027983 */ /* 0x000ea40000300800 */
[----:B--2---:R-:W-:-:S07]  /*13100*/  VIADD R5, R2, 0xfffffffd ;  /* 0xfffffffd02057836 */ /* 0x004fce0000000000 */
.L_x_613:
[----:B------:R-:W-:Y:S05]  /*13110*/  BSYNC B1 ;  /* 0x0000000000017941 */ /* 0x000fea0003800000 */
.L_x_612:
[----:B------:R-:W-:-:S05]  /*13120*/  IMAD.MOV R2, RZ, RZ, -R9 ;  /* 0x000000ffff027224 */ /* 0x000fca00078e0a09 */
[----:B------:R-:W-:-:S13]  /*13130*/  ISETP.NE.AND P0, PT, R3, R2, PT ;  /* 0x000000020300720c */ /* 0x000fda0003f05270 */
[----:B------:R-:W-:Y:S05]  /*13140*/  @!P0 BRA `(.L_x_611) ;  /* 0x0000000c00988947 */ /* 0x000fea0003800000 */
.L_x_635:
[----:B--2---:R-:W2:Y:S04]  /*13150*/  LDL.LU R3, [R1] ;  /* 0x0000000001037983 */ /* 0x004ea80000300800 */
        /* <DEDUP_REMOVED lines=8> */
[----:B------:R-:W-:Y:S06]  /*131e0*/  @!P6 BRA `(.L_x_622) ;  /* 0x000000040098e947 */ /* 0x000fec0003800000 */
[----:B------:R-:W-:Y:S01]  /*131f0*/  ULDC.64 UR4, c[0x0][0x3f8] ;  /* 0x0000fe0000047ab9 */ /* 0x000fe20000000a00 */
[----:B------:R-:W-:Y:S02]  /*13200*/  MOV R11, R5 ;  /* 0x00000005000b7202 */ /* 0x000fe40000000f00 */
[----:B------:R-:W-:-:S04]  /*13210*/  ISETP.NE.U32.AND P0, PT, RZ, UR4, PT ;  /* 0x00000004ff007c0c */ /* 0x000fc8000bf05070 */
[----:B------:R-:W-:-:S13]  /*13220*/  ISETP.NE.AND.EX P0, PT, RZ, UR5, PT, P0 ;  /* 0x00000005ff007c0c */ /* 0x000fda000bf05300 */
[----:B------:R-:W-:Y:S05]  /*13230*/  @!P0 BRA `(.L_x_623) ;  /* 0x0000000000448947 */ /* 0x000fea0003800000 */
[----:B------:R-:W2:Y:S01]  /*13240*/  LDC R6, c[0x0][0x41c] ;  /* 0x00010700ff067b82 */ /* 0x000ea20000000800 */
[----:B------:R-:W-:Y:S01]  /*13250*/  ULDC.64 UR6, c[0x0][0x408] ;  /* 0x0001020000067ab9 */ /* 0x000fe20000000a00 */
[----:B--2---:R-:W-:-:S13]  /*13260*/  ISETP.NE.AND P0, PT, R6, 0x1, PT ;  /* 0x000000010600780c */ /* 0x004fda0003f05270 */
[----:B------:R-:W0:Y:S02]  /*13270*/  @P0 LDC.64 R2, c[0x0][0x420] ;  /* 0x00010800ff020b82 */ /* 0x000e240000000a00 */
[----:B0-----:R-:W-:-:S04]  /*13280*/  @P0 IMAD.HI.U32 R12, R5, R2, RZ ;  /* 0x00000002050c0227 */ /* 0x001fc800078e00ff */
[----:B------:R-:W-:Y:S01]  /*13290*/  IMAD.MOV.U32 R2, RZ, RZ, R5 ;  /* 0x000000ffff027224 */ /* 0x000fe200078e0005 */
[----:B------:R-:W-:-:S04]  /*132a0*/  @P0 SHF.R.U32.HI R2, RZ, R3, R12 ;  /* 0x00000003ff020219 */ /* 0x000fc8000001160c */
[--C-:B------:R-:W-:Y:S01]  /*132b0*/  SHF.R.S32.HI R3, RZ, 0x1f, R2.reuse ;  /* 0x0000001fff037819 */ /* 0x100fe20000011402 */
[----:B------:R-:W-:-:S04]  /*132c0*/  IMAD.MOV R11, RZ, RZ, -R2 ;  /* 0x000000ffff0b7224 */ /* 0x000fc800078e0a02 */
[----:B------:R-:W-:Y:S02]  /*132d0*/  IMAD R11, R6, R11, R5 ;  /* 0x0000000b060b7224 */ /* 0x000fe400078e0205 */
[----:B------:R-:W-:Y:S02]  /*132e0*/  IMAD R6, R8, UR6, RZ ;  /* 0x0000000608067c24 */ /* 0x000fe4000f8e02ff */
[----:B------:R-:W-:-:S04]  /*132f0*/  IMAD.WIDE.U32 R2, R0, UR6, R2 ;  /* 0x0000000600027c25 */ /* 0x000fc8000f8e0002 */
[----:B------:R-:W-:-:S04]  /*13300*/  IMAD R6, R0, UR7, R6 ;  /* 0x0000000700067c24 */ /* 0x000fc8000f8e0206 */
[----:B------:R-:W-:Y:S01]  /*13310*/  IMAD.IADD R3, R6, 0x1, R3 ;  /* 0x0000000106037824 */ /* 0x000fe200078e0203 */
[----:B------:R-:W-:-:S04]  /*13320*/  LEA R6, P0, R2, UR4, 0x2 ;  /* 0x0000000402067c11 */ /* 0x000fc8000f8010ff */
[----:B------:R-:W-:-:S05]  /*13330*/  LEA.HI.X R7, R2, UR5, R3, 0x2, P0 ;  /* 0x0000000502077c11 */ /* 0x000fca00080f1403 */
[----:B------:R2:W5:Y:S04]  /*13340*/  LDG.E R6, desc[UR40][R6.64] ;  /* 0x0000002806067981 */ /* 0x000568000c1e1900 */
.L_x_623:
[----:B------:R-:W3:Y:S01]  /*13350*/  S2R R3, SR_CgaCtaId ;  /* 0x0000000000037919 */ /* 0x000ee20000008800 */
[----:B------:R-:W-:Y:S02]  /*13360*/  MOV R2, 0x400 ;  /* 0x0000040000027802 */ /* 0x000fe40000000f00 */
[----:B--2---:R-:W-:Y:S02]  /*13370*/  SHF.L.U32 R7, R10, 0x1f, RZ ;  /* 0x0000001f0a077819 */ /* 0x004fe400000006ff */
[----:B---3--:R-:W-:-:S04]  /*13380*/  LEA R2, R3, R2, 0x18 ;  /* 0x0000000203027211 */ /* 0x008fc800078ec0ff */
[----:B------:R-:W-:-:S04]  /*13390*/  LEA R3, R9, R2, 0x3 ;  /* 0x0000000209037211 */ /* 0x000fc800078e18ff */
[----:B------:R-:W2:Y:S02]  /*133a0*/  SYNCS.PHASECHK.TRANS64.TRYWAIT P0, [R3+URZ+0x22840], R7 ;  /* 0x02284007030075a7 */ /* 0x000ea4000800017f */
[----:B--2---:R-:W-:Y:S05]  /*133b0*/  @!P0 BRA `(.L_x_624) ;  /* 0x0000002800808947 */ /* 0x004fea0003800000 */
.L_x_718:
        /* <DEDUP_REMOVED lines=11> */
.L_x_625:
[----:B0-----:R-:W4:Y:S01]  /*13470*/  LDL R12, [R1+0x10] ;  /* 0x00001000010c7983 */ /* 0x001f220000100800 */
[----:B---3--:R-:W-:Y:S01]  /*13480*/  MOV R2, 0x400 ;  /* 0x0000040000027802 */ /* 0x008fe20000000f00 */
[----:B------:R-:W0:Y:S01]  /*13490*/  S2R R13, SR_CgaCtaId ;  /* 0x00000000000d7919 */ /* 0x000e220000008800 */
[----:B------:R-:W-:Y:S01]  /*134a0*/  R2UR UR9, R3 ;  /* 0x00000000030972ca */ /* 0x000fe200000e0000 */
[----:B------:R-:W-:Y:S01]  /*134b0*/  UIADD3 UR4, UP0, UR38, 0x370, URZ ;  /* 0x0000037026047890 */ /* 0x000fe2000ff1e03f */
[----:B------:R-:W-:Y:S02]  /*134c0*/  R2UR UR12, R4 ;  /* 0x00000000040c72ca */ /* 0x000fe400000e0000 */
[----:B-----5:R-:W-:Y:S01]  /*134d0*/  R2UR UR13, R6 ;  /* 0x00000000060d72ca */ /* 0x020fe200000e0000 */
[----:B------:R-:W-:Y:S01]  /*134e0*/  UIADD3.X UR5, URZ, UR39, URZ, UP0, !UPT ;  /* 0x000000273f057290 */ /* 0x000fe200087fe43f */
[----:B0-----:R-:W-:-:S05]  /*134f0*/  LEA R2, R13, R2, 0x18 ;  /* 0x000000020d027211 */ /* 0x001fca00078ec0ff */
[----:B------:R-:W-:-:S05]  /*13500*/  IMAD R2, R9, 0x3000, R2 ;  /* 0x0000300009027824 */ /* 0x000fca00078e0202 */
[----:B------:R-:W-:Y:S01]  /*13510*/  R2UR UR8, R2 ;  /* 0x00000000020872ca */ /* 0x000fe200000e0000 */
[----:B------:R-:W-:Y:S01]  /*13520*/  UIADD3 UR9, UR9, 0x22830, URZ ;  /* 0x0002283009097890 */ /* 0x000fe2000fffe03f */
[----:B------:R-:W-:Y:S01]  /*13530*/  UMOV UR6, 0x0 ;  /* 0x0000000000067882 */ /* 0x000fe20000000000 */
[----:B------:R-:W-:Y:S01]  /*13540*/  UMOV UR7, 0x14f00000 ;  /* 0x14f0000000077882 */ /* 0x000fe20000000000 */
[----:B------:R-:W-:-:S09]  /*13550*/  UMOV UR10, URZ ;  /* 0x0000003f000a7c82 */ /* 0x000fd20008000000 */
[----:B------:R-:W-:Y:S01]  /*13560*/  UIADD3 UR8, UR8, 0x1c400, URZ ;  /* 0x0001c40008087890 */ /* 0x000fe2000fffe03f */
[----:B----4-:R-:W-:-:S05]  /*13570*/  IMAD R2, R11, 0x60, R12 ;  /* 0x000000600b027824 */ /* 0x010fca00078e020c */
[----:B------:R-:W-:-:S13]  /*13580*/  R2UR UR11, R2 ;  /* 0x00000000020b72ca */ /* 0x000fda00000e0000 */
[----:B------:R0:W-:Y:S01]  /*13590*/  UTMALDG.4D [UR8], [UR4], desc[UR6] ;  /* 0x00000608040075b4 */ /* 0x0001e20008019000 */
[----:B------:R-:W3:Y:S02]  /*135a0*/  SYNCS.PHASECHK.TRANS64.TRYWAIT P1, [R3+URZ+0x22860], R7 ;  /* 0x02286007030075a7 */ /* 0x000ee4000802017f */
[----:B0--3--:R-:W-:Y:S05]  /*135b0*/  @!P1 BRA `(.L_x_626) ;  /* 0x0000002800149947 */ /* 0x009fea0003800000 */
.L_x_719:
        /* <DEDUP_REMOVED lines=8> */
.L_x_627:
[----:B------:R-:W3:Y:S01]  /*13640*/  S2R R11, SR_CgaCtaId ;  /* 0x00000000000b7919 */ /* 0x000ee20000008800 */
[----:B0-2---:R-:W-:Y:S01]  /*13650*/  MOV R7, 0x400 ;  /* 0x0000040000077802 */ /* 0x005fe20000000f00 */
        /* <DEDUP_REMOVED lines=9> */
[----:B------:R-:W-:-:S07]  /*136f0*/  UMOV UR17, 0x40 ;  /* 0x0000004000117882 */ /* 0x000fce0000000000 */
        /* <DEDUP_REMOVED lines=21> */
.L_x_622:
[----:B------:R-:W-:Y:S05]  /*13850*/  BSYNC B1 ;  /* 0x0000000000017941 */ /* 0x000fea0003800000 */
.L_x_621:
        /* <DEDUP_REMOVED lines=10> */
[----:B------:R-:W-:Y:S02]  /*13900*/  IADD3 R9, R5, -0x1, RZ ;  /* 0xffffffff05097810 */ /* 0x000fe40007ffe0ff */
[----:B------:R-:W-:-:S04]  /*13910*/  ISETP.NE.U32.AND P0, PT, RZ, UR4, PT ;  /* 0x00000004ff007c0c */ /* 0x000fc8000bf05070 */
[----:B------:R-:W-:-:S13]  /*13920*/  ISETP.NE.AND.EX P0, PT, RZ, UR5, PT, P0 ;  /* 0x00000005ff007c0c */ /* 0x000fda000bf05300 */
[----:B------:R-:W-:Y:S05]  /*13930*/  @!P0 BRA `(.L_x_630) ;  /* 0x0000000000448947 */ /* 0x000fea0003800000 */
[----:B------:R-:W3:Y:S01]  /*13940*/  LDC R6, c[0x0][0x41c] ;  /* 0x00010700ff067b82 */ /* 0x000ee20000000800 */
[----:B------:R-:W-:Y:S01]  /*13950*/  ULDC.64 UR6, c[0x0][0x408] ;  /* 0x0001020000067ab9 */ /* 0x000fe20000000a00 */
[----:B---3--:R-:W-:-:S13]  /*13960*/  ISETP.NE.AND P0, PT, R6, 0x1, PT ;  /* 0x000000010600780c */ /* 0x008fda0003f05270 */
[----:B------:R-:W3:Y:S02]  /*13970*/  @P0 LDC.64 R2, c[0x0][0x420] ;  /* 0x00010800ff020b82 */ /* 0x000ee40000000a00 */
[----:B---3--:R-:W-:-:S04]  /*13980*/  @P0 IMAD.HI.U32 R7, R9, R2, RZ ;  /* 0x0000000209070227 */ /* 0x008fc800078e00ff */
[----:B------:R-:W-:Y:S01]  /*13990*/  IMAD.MOV.U32 R2, RZ, RZ, R9 ;  /* 0x000000ffff027224 */ /* 0x000fe200078e0009 */
[----:B------:R-:W-:-:S05]  /*139a0*/  @P0 SHF.R.U32.HI R2, RZ, R3, R7 ;  /* 0x00000003ff020219 */ /* 0x000fca0000011607 */
[----:B------:R-:W-:-:S04]  /*139b0*/  IMAD.MOV R3, RZ, RZ, -R2 ;  /* 0x000000ffff037224 */ /* 0x000fc800078e0a02 */
[----:B------:R-:W-:Y:S01]  /*139c0*/  IMAD R9, R6, R3, R9 ;  /* 0x0000000306097224 */ /* 0x000fe200078e0209 */
[----:B------:R-:W-:Y:S01]  /*139d0*/  SHF.R.S32.HI R3, RZ, 0x1f, R2 ;  /* 0x0000001fff037819 */ /* 0x000fe20000011402 */
[----:B------:R-:W-:-:S04]  /*139e0*/  IMAD R6, R8, UR6, RZ ;  /* 0x0000000608067c24 */ /* 0x000fc8000f8e02ff */
[C---:B------:R-:W-:Y:S02]  /*139f0*/  IMAD R6, R0.reuse, UR7, R6 ;  /* 0x0000000700067c24 */ /* 0x040fe4000f8e0206 */
[----:B------:R-:W-:-:S04]  /*13a00*/  IMAD.WIDE.U32 R2, R0, UR6, R2 ;  /* 0x0000000600027c25 */ /* 0x000fc8000f8e0002 */
[----:B------:R-:W-:Y:S01]  /*13a10*/  IMAD.IADD R3, R6, 0x1, R3 ;  /* 0x0000000106037824 */ /* 0x000fe200078e0203 */
[----:B------:R-:W-:-:S04]  /*13a20*/  LEA R6, P0, R2, UR4, 0x2 ;  /* 0x0000000402067c11 */ /* 0x000fc8000f8010ff */
[----:B------:R-:W-:-:S05]  /*13a30*/  LEA.HI.X R7, R2, UR5, R3, 0x2, P0 ;  /* 0x0000000502077c11 */ /* 0x000fca00080f1403 */
[----:B------:R3:W5:Y:S04]  /*13a40*/  LDG.E R6, desc[UR40][R6.64] ;  /* 0x0000002806067981 */ /* 0x000768000c1e1900 */
.L_x_630:
[----:B------:R-:W4:Y:S01]  /*13a50*/  S2R R3, SR_CgaCtaId ;  /* 0x0000000000037919 */ /* 0x000f220000008800 */
[----:B------:R-:W-:Y:S02]  /*13a60*/  MOV R2, 0x400 ;  /* 0x0000040000027802 */ /* 0x000fe40000000f00 */
[----:B---3--:R-:W-:Y:S02]  /*13a70*/  SHF.L.U32 R7, R10, 0x1f, RZ ;  /* 0x0000001f0a077819 */ /* 0x008fe400000006ff */
[----:B----4-:R-:W-:-:S04]  /*13a80*/  LEA R2, R3, R2, 0x18 ;  /* 0x0000000203027211 */ /* 0x010fc800078ec0ff */
[----:B------:R-:W-:-:S04]  /*13a90*/  LEA R3, R11, R2, 0x3 ;  /* 0x000000020b037211 */ /* 0x000fc800078e18ff */
[----:B------:R-:W3:Y:S02]  /*13aa0*/  SYNCS.PHASECHK.TRANS64.TRYWAIT P0, [R3+URZ+0x22840], R7 ;  /* 0x02284007030075a7 */ /* 0x000ee4000800017f */
[----:B---3--:R-:W-:Y:S05]  /*13ab0*/  @!P0 BRA `(.L_x_631) ;  /* 0x0000002000e88947 */ /* 0x008fea0003800000 */
.L_x_720:
[----:B------:R-:W4:Y:S02]  /*13ac0*/  S2R R2, SR_TID.X ;  /* 0x0000000000027919 */ /* 0x000f240000002100 */
[----:B----4-:R-:W-:-:S04]  /*13ad0*/  LOP3.LUT R2, R2, 0x7f, RZ, 0xc0, !PT ;  /* 0x0000007f02027812 */ /* 0x010fc800078ec0ff */
[----:B------:R-:W-:-:S13]  /*13ae0*/  ISETP.NE.AND P0, PT, R2, RZ, PT ;  /* 0x000000ff0200720c */ /* 0x000fda0003f05270 */
[----:B------:R-:W-:Y:S05]  /*13af0*/  @P0 BRA `(.L_x_632) ;  /* 0x00000000001c0947 */ /* 0x000fea0003800000 */
[----:B------:R-:W4:Y:S02]  /*13b00*/  S2R R2, SR_TID.X ;  /* 0x0000000000027919 */ /* 0x000f240000002100 */
[----:B----4-:R-:W-:-:S04]  /*13b10*/  LOP3.LUT R2, R2, 0x1f, RZ, 0xc0, !PT ;  /* 0x0000001f02027812 */ /* 0x010fc800078ec0ff */
[----:B------:R-:W-:Y:S01]  /*13b20*/  ISETP.NE.AND P1, PT, R2, RZ, PT ;  /* 0x000000ff0200720c */ /* 0x000fe20003f25270 */
[----:B------:R-:W-:-:S04]  /*13b30*/  IMAD.MOV.U32 R2, RZ, RZ, 0x3000 ;  /* 0x00003000ff027424 */ /* 0x000fc800078e00ff */
[----:B------:R4:W-:Y:S08]  /*13b40*/  SYNCS.ARRIVE.TRANS64 RZ, [R3+URZ+0x22830], R2 ;  /* 0x0228300203ff79a7 */ /* 0x0009f0000800003f */
[----:B------:R-:W-:Y:S05]  /*13b50*/  @!P1 BRA `(.L_x_632) ;  /* 0x0000000000049947 */ /* 0x000fea0003800000 */
[----:B------:R-:W-:Y:S01]  /*13b60*/  BPT.TRAP 0x1 ;  /* 0x000000040000795c */ /* 0x000fe20000300000 */
.L_x_632:
[----:B----4-:R-:W4:Y:S01]  /*13b70*/  LDL R2, [R1] ;  /* 0x0000000001027983 */ /* 0x010f220000100800 */
[----:B--2---:R-:W-:-:S03]  /*13b80*/  MOV R11, 0x400 ;  /* 0x00000400000b7802 */ /* 0x004fc60000000f00 */
[----:B------:R-:W2:Y:S01]  /*13b90*/  LDL R10, [R1+0x10] ;  /* 0x00001000010a7983 */ /* 0x000ea20000100800 */
[----:B0-----:R-:W0:Y:S01]  /*13ba0*/  S2R R12, SR_CgaCtaId ;  /* 0x00000000000c7919 */ /* 0x001e220000008800 */
        /* <DEDUP_REMOVED lines=10> */
[----:B----4-:R-:W-:-:S05]  /*13c50*/  IMAD R2, R2, 0x3000, R11 ;  /* 0x0000300002027824 */ /* 0x010fca00078e020b */
[----:B------:R-:W-:Y:S01]  /*13c60*/  R2UR UR8, R2 ;  /* 0x00000000020872ca */ /* 0x000fe200000e0000 */
[----:B--2---:R-:W-:-:S05]  /*13c70*/  IMAD R9, R9, 0x60, R10 ;  /* 0x0000006009097824 */ /* 0x004fca00078e020a */
[----:B------:R-:W-:-:S07]  /*13c80*/  R2UR UR11, R9 ;  /* 0x00000000090b72ca */ /* 0x000fce00000e0000 */
[----:B------:R-:W-:-:S09]  /*13c90*/  UIADD3 UR8, UR8, 0x1c400, URZ ;  /* 0x0001c40008087890 */ /* 0x000fd2000fffe03f */
[----:B------:R0:W-:Y:S01]  /*13ca0*/  UTMALDG.4D [UR8], [UR4], desc[UR6] ;  /* 0x00000608040075b4 */ /* 0x0001e20008019000 */
[----:B------:R-:W2:Y:S02]  /*13cb0*/  SYNCS.PHASECHK.TRANS64.TRYWAIT P1, [R3+URZ+0x22860], R7 ;  /* 0x02286007030075a7 */ /* 0x000ea4000802017f */
[----:B0-2---:R-:W-:Y:S05]  /*13cc0*/  @!P1 BRA `(.L_x_633) ;  /* 0x0000002000789947 */ /* 0x005fea0003800000 */
.L_x_721:
        /* <DEDUP_REMOVED lines=8> */
.L_x_634:
[----:B--2---:R-:W2:Y:S01]  /*13d50*/  LDL R2, [R1] ;  /* 0x0000000001027983 */ /* 0x004ea20000100800 */
[----:B0--3--:R-:W-:Y:S01]  /*13d60*/  MOV R7, 0x400 ;  /* 0x0000040000077802 */ /* 0x009fe20000000f00 */
        /* <DEDUP_REMOVED lines=31> */
[----:B---3--:R-:W-:Y:S01]  /*13f60*/  NOP ;  /* 0x0000000000007918 */ /* 0x008fe20000000000 */
.L_x_629:
[----:B------:R-:W-:Y:S05]  /*13f70*/  BSYNC B1 ;  /* 0x0000000000017941 */ /* 0x000fea0003800000 */
.L_x_628:
[C---:B------:R-:W-:Y:S01]  /*13f80*/  ISETP.GT.AND P0, PT, R5.reuse, 0x1, PT ;  /* 0x000000010500780c */ /* 0x040fe20003f04270 */
[----:B------:R-:W-:-:S12]  /*13f90*/  VIADD R5, R5, 0xfffffffe ;  /* 0xfffffffe05057836 */ /* 0x000fd80000000000 */
[----:B------:R-:W-:Y:S05]  /*13fa0*/  @P0 BRA `(.L_x_635) ;  /* 0xfffffff000680947 */ /* 0x000fea000383ffff */
.L_x_611:
[----:B------:R-:W-:Y:S05]  /*13fb0*/  BSYNC B0 ;  /* 0x0000000000007941 */ /* 0x000fea0003800000 */
.L_x_610:
[----:B------:R-:W3:Y:S01]  /*13fc0*/  LDL.LU R3, [R1] ;  /* 0x0000000001037983 */ /* 0x000ee20000300800 */
[----:B------:R-:W-:Y:S01]  /*13fd0*/  BSSY B0, `(.L_x_636) ;  /* 0x0000016000007945 */ /* 0x000fe20003800000 */
[----:B------:R-:W4:Y:S02]  /*13fe0*/  S2R R2, SR_TID.X ;  /* 0x0000000000027919 */ /* 0x000f240000002100 */
[----:B----4-:R-:W-:-:S04]  /*13ff0*/  LOP3.LUT R2, R2, 0x1f, RZ, 0xc0, !PT ;  /* 0x0000001f02027812 */ /* 0x010fc800078ec0ff */
[----:B------:R-:W-:Y:S02]  /*14000*/  ISETP.NE.AND P1, PT, R2, RZ, PT ;  /* 0x000000ff0200720c */ /* 0x000fe40003f25270 */
[----:B---3--:R-:W-:-:S04]  /*14010*/  IADD3 R0, R3, 0x1, RZ ;  /* 0x0000000103007810 */ /* 0x008fc80007ffe0ff */
[----:B------:R-:W-:-:S04]  /*14020*/  ISETP.NE.AND P0, PT, R0, 0x2, PT ;  /* 0x000000020000780c */ /* 0x000fc80003f05270 */
[----:B------:R-:W-:Y:S02]  /*14030*/  SEL R2, R0, RZ, P0 ;  /* 0x000000ff00027207 */ /* 0x000fe40000000000 */
[----:B------:R-:W-:-:S03]  /*14040*/  SEL R0, RZ, 0x1, P0 ;  /* 0x00000001ff007807 */ /* 0x000fc60000000000 */
[----:B------:R3:W-:Y:S01]  /*14050*/  STL [R1], R2 ;  /* 0x0000000201007387 */ /* 0x0007e20000100800 */
[----:B------:R-:W-:Y:S05]  /*14060*/  @P1 BRA `(.L_x_637) ;  /* 0x0000000000301947 */ /* 0x000fea0003800000 */
[----:B------:R-:W4:Y:S01]  /*14070*/  S2R R7, SR_LANEID ;  /* 0x0000000000077919 */ /* 0x000f220000000000 */
[----:B------:R-:W-:Y:S01]  /*14080*/  VOTEU.ANY UR4, UPT, PT ;  /* 0x0000000000047886 */ /* 0x000fe200038e0100 */
[----:B---3--:R-:W3:Y:S01]  /*14090*/  LDC.64 R2, c[0x0][0xc38] ;  /* 0x00030e00ff027b82 */ /* 0x008ee20000000a00 */
[----:B------:R-:W4:Y:S08]  /*140a0*/  FLO.U32 R4, UR4 ;  /* 0x0000000400047d00 */ /* 0x000f3000080e0000 */
[----:B------:R-:W3:Y:S01]  /*140b0*/  POPC R5, UR4 ;  /* 0x0000000400057d09 */ /* 0x000ee20008000000 */
[----:B----4-:R-:W-:-:S13]  /*140c0*/  ISETP.EQ.U32.AND P0, PT, R4, R7, PT ;  /* 0x000000070400720c */ /* 0x010fda0003f02070 */
[----:B---3--:R-:W3:Y:S01]  /*140d0*/  @P0 ATOMG.E.ADD.STRONG.GPU PT, R3, desc[UR40][R2.64], R5 ;  /* 0x00000005020309a8 */ /* 0x008ee200081ee1e8 */
[----:B------:R-:W4:Y:S02]  /*140e0*/  S2R R6, SR_LTMASK ;  /* 0x0000000000067919 */ /* 0x000f240000003900 */
[----:B----4-:R-:W-:-:S04]  /*140f0*/  LOP3.LUT R6, R6, UR4, RZ, 0xc0, !PT ;  /* 0x0000000406067c12 */ /* 0x010fc8000f8ec0ff */
[----:B------:R-:W4:Y:S01]  /*14100*/  POPC R7, R6 ;  /* 0x0000000600077309 */ /* 0x000f220000000000 */
[----:B---3--:R-:W4:Y:S02]  /*14110*/  SHFL.IDX PT, R4, R3, R4, 0x1f ;  /* 0x00001f0403047589 */ /* 0x008f2400000e0000 */
[----:B----4-:R-:W-:-:S07]  /*14120*/  IADD3 R16, R4, UR37, R7 ;  /* 0x0000002504107c10 */ /* 0x010fce000fffe007 */
.L_x_637:
[----:B------:R-:W-:Y:S05]  /*14130*/  BSYNC B0 ;  /* 0x0000000000007941 */ /* 0x000fea0003800000 */
.L_x_636:
[----:B---3--:R-:W3:Y:S02]  /*14140*/  LDL.LU R2, [R1+0x8] ;  /* 0x0000080001027983 */ /* 0x008ee40000300800 */
[----:B---3--:R-:W-:-:S05]  /*14150*/  LOP3.LUT R2, R2, R0, RZ, 0x3c, !PT ;  /* 0x0000000002027212 */ /* 0x008fca00078e3cff */
[----:B------:R3:W-:Y:S02]  /*14160*/  STL [R1+0x8], R2 ;  /* 0x0000080201007387 */ /* 0x0007e40000100800 */
.L_x_593:
[----:B------:R-:W-:Y:S05]  /*14170*/  BSYNC B6 ;  /* 0x0000000000067941 */ /* 0x000fea0003800000 */
.L_x_591:
[----:B------:R-:W-:-:S03]  /*14180*/  UMOV UR4, 0xffffffff ;  /* 0xffffffff00047882 */ /* 0x000fc60000000000 */
[----:B------:R-:W-:Y:S05]  /*14190*/  BRA.DIV UR4, `(.L_x_638) ;  /* 0x0000001e04587947 */ /* 0x000fea000b800000 */
[----:B0-----:R0:W4:Y:S04]  /*141a0*/  SHFL.IDX PT, R4, R16, RZ, 0x1f ;  /* 0x00001fff10047589 */ /* 0x00112800000e0000 */
[----:B------:R0:W0:Y:S02]  /*141b0*/  SHFL.IDX PT, R6, R16, 0x1, 0x1f ;  /* 0x00201f0010067f89 */ /* 0x00002400000e0000 */
.L_x_725:
[----:B------:R-:W1:Y:S01]  /*141c0*/  S2R R0, SR_TID.X ;  /* 0x0000000000007919 */ /* 0x000e620000002100 */
[----:B------:R-:W-:Y:S01]  /*141d0*/  ULDC UR4, c[0x0][0xc14] ;  /* 0x0003050000047ab9 */ /* 0x000fe20000000800 */
[----:B------:R-:W-:Y:S01]  /*141e0*/  BSSY B0, `(.L_x_639) ;  /* 0x000000b000007945 */ /* 0x000fe20003800000 */
[----:B------:R-:W-:Y:S01]  /*141f0*/  IMAD.MOV.U32 R17, RZ, RZ, RZ ;  /* 0x000000ffff117224 */ /* 0x000fe200078e00ff */
[----:B-1----:R-:W-:Y:S01]  /*14200*/  LOP3.LUT R8, R0, 0x1f, RZ, 0xc0, !PT ;  /* 0x0000001f00087812 */ /* 0x002fe200078ec0ff */
[----:B------:R-:W-:-:S03]  /*14210*/  IMAD.U32 R0, RZ, RZ, UR4 ;  /* 0x00000004ff007e24 */ /* 0x000fc6000f8e00ff */
[C---:B------:R-:W-:Y:S01]  /*14220*/  ISETP.NE.AND P0, PT, R8.reuse, 0x1f, PT ;  /* 0x0000001f0800780c */ /* 0x040fe20003f05270 */
[----:B------:R-:W-:-:S05]  /*14230*/  IMAD.IADD R5, R8, 0x1, R19 ;  /* 0x0000000108057824 */ /* 0x000fca00078e0213 */
[----:B------:R-:W-:-:S13]  /*14240*/  ISETP.GE.OR P0, PT, R5, R0, !P0 ;  /* 0x000000000500720c */ /* 0x000fda0004706670 */
[----:B------:R-:W-:Y:S05]  /*14250*/  @P0 BRA `(.L_x_640) ;  /* 0x00000000000c0947 */ /* 0x000fea0003800000 */
[----:B---3--:R-:W1:Y:S02]  /*14260*/  LDC.64 R2, c[0x0][0xc58] ;  /* 0x00031600ff027b82 */ /* 0x008e640000000a00 */
[----:B-1----:R-:W-:-:S05]  /*14270*/  IMAD.WIDE R2, R5, 0x4, R2 ;  /* 0x0000000405027825 */ /* 0x002fca00078e0202 */
[----:B------:R1:W5:Y:S02]  /*14280*/  LDG.E R17, desc[UR40][R2.64] ;  /* 0x0000002802117981 */ /* 0x000364000c1e1900 */
.L_x_640:
[----:B------:R-:W-:Y:S05]  /*14290*/  BSYNC B0 ;  /* 0x0000000000007941 */ /* 0x000fea0003800000 */
.L_x_639:
[----:B------:R-:W-:-:S03]  /*142a0*/  UMOV UR4, 0xffffffff ;  /* 0xffffffff00047882 */ /* 0x000fc60000000000 */
[----:B------:R-:W-:Y:S05]  /*142b0*/  BRA.DIV UR4, `(.L_x_641) ;  /* 0x0000001e045c7947 */ /* 0x000fea000b800000 */
[----:B-----5:R-:W0:Y:S01]  /*142c0*/  SHFL.UP PT, R14, R17, 0x1, RZ ;  /* 0x04200000110e7989 */ /* 0x020e2200000e00ff */
[C---:B------:R-:W-:Y:S02]  /*142d0*/  ISETP.NE.AND P0, PT, R8.reuse, RZ, PT ;  /* 0x000000ff0800720c */ /* 0x040fe40003f05270 */
[----:B------:R-:W-:Y:S02]  /*142e0*/  ISETP.GE.U32.AND P1, PT, R8, 0x2, PT ;  /* 0x000000020800780c */ /* 0x000fe40003f26070 */
[----:B0-----:R-:W-:Y:S02]  /*142f0*/  SEL R14, R14, RZ, P0 ;  /* 0x000000ff0e0e7207 */ /* 0x001fe40000000000 */
[----:B------:R-:W-:Y:S02]  /*14300*/  ISETP.GE.U32.AND P0, PT, R8, 0x4, PT ;  /* 0x000000040800780c */ /* 0x000fe40003f06070 */
[----:B------:R-:W-:-:S05]  /*14310*/  IADD3 R13, R17, R14, RZ ;  /* 0x0000000e110d7210 */ /* 0x000fca0007ffe0ff */
[----:B------:R-:W0:Y:S02]  /*14320*/  SHFL.UP PT, R14, R13, 0x2, RZ ;  /* 0x044000000d0e7989 */ /* 0x000e2400000e00ff */
[----:B0-----:R-:W-:Y:S02]  /*14330*/  SEL R14, R14, RZ, P1 ;  /* 0x000000ff0e0e7207 */ /* 0x001fe40000800000 */
[----:B------:R-:W-:-:S03]  /*14340*/  ISETP.GE.U32.AND P1, PT, R8, 0x8, PT ;  /* 0x000000080800780c */ /* 0x000fc60003f26070 */
[----:B-1----:R-:W-:-:S05]  /*14350*/  IMAD.IADD R3, R13, 0x1, R14 ;  /* 0x000000010d037824 */ /* 0x002fca00078e020e */
[----:B------:R-:W0:Y:S02]  /*14360*/  SHFL.UP PT, R14, R3, 0x4, RZ ;  /* 0x04800000030e7989 */ /* 0x000e2400000e00ff */
[----:B0-----:R-:W-:Y:S02]  /*14370*/  SEL R14, R14, RZ, P0 ;  /* 0x000000ff0e0e7207 */ /* 0x001fe40000000000 */
[----:B------:R-:W-:-:S03]  /*14380*/  ISETP.GE.U32.AND P0, PT, R8, 0x10, PT ;  /* 0x000000100800780c */ /* 0x000fc60003f06070 */
[----:B------:R-:W-:-:S05]  /*14390*/  IMAD.IADD R5, R3, 0x1, R14 ;  /* 0x0000000103057824 */ /* 0x000fca00078e020e */
[----:B------:R-:W0:Y:S02]  /*143a0*/  SHFL.UP PT, R14, R5, 0x8, RZ ;  /* 0x05000000050e7989 */ /* 0x000e2400000e00ff */
[----:B0-----:R-:W-:-:S05]  /*143b0*/  SEL R14, R14, RZ, P1 ;  /* 0x000000ff0e0e7207 */ /* 0x001fca0000800000 */
[----:B------:R-:W-:-:S05]  /*143c0*/  IMAD.IADD R7, R5, 0x1, R14 ;  /* 0x0000000105077824 */ /* 0x000fca00078e020e */
[----:B------:R-:W3:Y:S02]  /*143d0*/  SHFL.UP PT, R14, R7, 0x10, RZ ;  /* 0x06000000070e7989 */ /* 0x000ee400000e00ff */
[----:B---3--:R-:W-:-:S04]  /*143e0*/  SEL R2, R14, RZ, P0 ;  /* 0x000000ff0e027207 */ /* 0x008fc80000000000 */
[----:B------:R-:W-:-:S05]  /*143f0*/  IADD3 R2, R7, R2, RZ ;  /* 0x0000000207027210 */ /* 0x000fca0007ffe0ff */
[----:B------:R0:W1:Y:S02]  /*14400*/  SHFL.IDX PT, R14, R2, 0x1f, 0x1f ;  /* 0x03e01f00020e7f89 */ /* 0x00006400000e0000 */
.L_x_733:
[----:B------:R-:W-:Y:S02]  /*14410*/  ULDC UR4, c[0x0][0xc10] ;  /* 0x0003040000047ab9 */ /* 0x000fe40000000800 */
[----:B------:R-:W-:-:S04]  /*14420*/  IMAD.U32 R16, RZ, RZ, UR4 ;  /* 0x00000004ff107e24 */ /* 0x000fc8000f8e00ff */
[----:B-1----:R-:W-:-:S04]  /*14430*/  IMAD R3, R14, R16, RZ ;  /* 0x000000100e037224 */ /* 0x002fc800078e02ff */
[----:B------:R-:W-:-:S05]  /*14440*/  IMAD.IADD R6, R6, 0x1, R3 ;  /* 0x0000000106067824 */ /* 0x000fca00078e0203 */
[----:B----4-:R-:W-:-:S13]  /*14450*/  ISETP.GT.AND P0, PT, R6, R4, PT ;  /* 0x000000040600720c */ /* 0x010fda0003f04270 */
[----:B------:R-:W-:Y:S05]  /*14460*/  @P0 BRA `(.L_x_642) ;  /* 0x0000000000b40947 */ /* 0x000fea0003800000 */
[----:B------:R-:W1:Y:S02]  /*14470*/  LDC R0, c[0x0][0xc14] ;  /* 0x00030500ff007b82 */ /* 0x000e640000000800 */
.L_x_647:
[----:B------:R-:W-:-:S05]  /*14480*/  VIADD R19, R19, 0x1f ;  /* 0x0000001f13137836 */ /* 0x000fca0000000000 */
[----:B-1----:R-:W-:-:S13]  /*14490*/  ISETP.GE.AND P0, PT, R19, R0, PT ;  /* 0x000000001300720c */ /* 0x002fda0003f06270 */
[----:B------:R-:W-:Y:S05]  /*144a0*/  @P0 BRA `(.L_x_643) ;  /* 0x00000004005c0947 */ /* 0x000fea0003800000 */
[----:B0-----:R-:W0:Y:S01]  /*144b0*/  S2R R2, SR_TID.X ;  /* 0x0000000000027919 */ /* 0x001e220000002100 */
[----:B------:R-:W-:Y:S01]  /*144c0*/  BSSY B0, `(.L_x_644) ;  /* 0x000000a000007945 */ /* 0x000fe20003800000 */
[----:B------:R-:W-:Y:S01]  /*144d0*/  IMAD.MOV.U32 R17, RZ, RZ, RZ ;  /* 0x000000ffff117224 */ /* 0x000fe200078e00ff */
[----:B0-----:R-:W-:-:S04]  /*144e0*/  LOP3.LUT R8, R2, 0x1f, RZ, 0xc0, !PT ;  /* 0x0000001f02087812 */ /* 0x001fc800078ec0ff */
[C---:B------:R-:W-:Y:S02]  /*144f0*/  ISETP.NE.AND P1, PT, R8.reuse, 0x1f, PT ;  /* 0x0000001f0800780c */ /* 0x040fe40003f25270 */
[----:B------:R-:W-:-:S04]  /*14500*/  IADD3 R5, R8, R19, RZ ;  /* 0x0000001308057210 */ /* 0x000fc80007ffe0ff */
[----:B------:R-:W-:-:S13]  /*14510*/  ISETP.GE.OR P0, PT, R5, R0, !P1 ;  /* 0x000000000500720c */ /* 0x000fda0004f06670 */
[----:B------:R-:W-:Y:S05]  /*14520*/  @P0 BRA `(.L_x_645) ;  /* 0x00000000000c0947 */ /* 0x000fea0003800000 */
[----:B------:R-:W0:Y:S02]  /*14530*/  LDC.64 R2, c[0x0][0xc58] ;  /* 0x00031600ff027b82 */ /* 0x000e240000000a00 */
[----:B0-----:R-:W-:-:S05]  /*14540*/  IMAD.WIDE R2, R5, 0x4, R2 ;  /* 0x0000000405027825 */ /* 0x001fca00078e0202 */
[----:B------:R0:W5:Y:S02]  /*14550*/  LDG.E R17, desc[UR40][R2.64] ;  /* 0x0000002802117981 */ /* 0x000164000c1e1900 */
.L_x_645:
[----:B------:R-:W-:Y:S05]  /*14560*/  BSYNC B0 ;  /* 0x0000000000007941 */ /* 0x000fea0003800000 */
.L_x_644:
[----:B------:R-:W-:-:S03]  /*14570*/  UMOV UR4, 0xffffffff ;  /* 0xffffffff00047882 */ /* 0x000fc60000000000 */
[----:B------:R-:W-:Y:S05]  /*14580*/  BRA.DIV UR4, `(.L_x_646) ;  /* 0x0000001e04787947 */ /* 0x000fea000b800000 */
[----:B-----5:R-:W1:Y:S01]  /*14590*/  SHFL.UP PT, R14, R17, 0x1, RZ ;  /* 0x04200000110e7989 */ /* 0x020e6200000e00ff */
[C---:B------:R-:W-:Y:S02]  /*145a0*/  ISETP.NE.AND P0, PT, R8.reuse, RZ, PT ;  /* 0x000000ff0800720c */ /* 0x040fe40003f05270 */
[----:B------:R-:W-:Y:S02]  /*145b0*/  ISETP.GE.U32.AND P1, PT, R8, 0x2, PT ;  /* 0x000000020800780c */ /* 0x000fe40003f26070 */
[----:B-1----:R-:W-:Y:S02]  /*145c0*/  SEL R14, R14, RZ, P0 ;  /* 0x000000ff0e0e7207 */ /* 0x002fe40000000000 */
[----:B------:R-:W-:-:S03]  /*145d0*/  ISETP.GE.U32.AND P0, PT, R8, 0x4, PT ;  /* 0x000000040800780c */ /* 0x000fc60003f06070 */
[----:B------:R-:W-:-:S05]  /*145e0*/  IMAD.IADD R13, R17, 0x1, R14 ;  /* 0x00000001110d7824 */ /* 0x000fca00078e020e */
[----:B------:R-:W1:Y:S02]  /*145f0*/  SHFL.UP PT, R14, R13, 0x2, RZ ;  /* 0x044000000d0e7989 */ /* 0x000e6400000e00ff */
[----:B-1----:R-:W-:Y:S02]  /*14600*/  SEL R14, R14, RZ, P1 ;  /* 0x000000ff0e0e7207 */ /* 0x002fe40000800000 */
[----:B------:R-:W-:-:S03]  /*14610*/  ISETP.GE.U32.AND P1, PT, R8, 0x8, PT ;  /* 0x000000080800780c */ /* 0x000fc60003f26070 */
[----:B0-----:R-:W-:-:S05]  /*14620*/  IMAD.IADD R3, R13, 0x1, R14 ;  /* 0x000000010d037824 */ /* 0x001fca00078e020e */
[----:B------:R-:W0:Y:S02]  /*14630*/  SHFL.UP PT, R14, R3, 0x4, RZ ;  /* 0x04800000030e7989 */ /* 0x000e2400000e00ff */
[----:B0-----:R-:W-:Y:S02]  /*14640*/  SEL R14, R14, RZ, P0 ;  /* 0x000000ff0e0e7207 */ /* 0x001fe40000000000 */
[----:B------:R-:W-:Y:S02]  /*14650*/  ISETP.GE.U32.AND P0, PT, R8, 0x10, PT ;  /* 0x000000100800780c */ /* 0x000fe40003f06070 */
[----:B------:R-:W-:-:S05]  /*14660*/  IADD3 R5, R3, R14, RZ ;  /* 0x0000000e03057210 */ /* 0x000fca0007ffe0ff */
[----:B------:R-:W0:Y:S02]  /*14670*/  SHFL.UP PT, R14, R5, 0x8, RZ ;  /* 0x05000000050e7989 */ /* 0x000e2400000e00ff */
[----:B0-----:R-:W-:-:S05]  /*14680*/  SEL R14, R14, RZ, P1 ;  /* 0x000000ff0e0e7207 */ /* 0x001fca0000800000 */
[----:B------:R-:W-:-:S05]  /*14690*/  IMAD.IADD R7, R5, 0x1, R14 ;  /* 0x0000000105077824 */ /* 0x000fca00078e020e */
[----:B------:R-:W0:Y:S02]  /*146a0*/  SHFL.UP PT, R14, R7, 0x10, RZ ;  /* 0x06000000070e7989 */ /* 0x000e2400000e00ff */
[----:B0-----:R-:W-:-:S05]  /*146b0*/  SEL R2, R14, RZ, P0 ;  /* 0x000000ff0e027207 */ /* 0x001fca0000000000 */
[----:B------:R-:W-:-:S05]  /*146c0*/  IMAD.IADD R2, R7, 0x1, R2 ;  /* 0x0000000107027824 */ /* 0x000fca00078e0202 */
[----:B------:R0:W1:Y:S02]  /*146d0*/  SHFL.IDX PT, R14, R2, 0x1f, 0x1f ;  /* 0x03e01f00020e7f89 */ /* 0x00006400000e0000 */
.L_x_741:
[----:B------:R-:W-:Y:S02]  /*146e0*/  ULDC UR4, c[0x0][0xc10] ;  /* 0x0003040000047ab9 */ /* 0x000fe40000000800 */
[----:B------:R-:W-:-:S04]  /*146f0*/  IMAD.U32 R16, RZ, RZ, UR4 ;  /* 0x00000004ff107e24 */ /* 0x000fc8000f8e00ff */
[----:B-1----:R-:W-:-:S05]  /*14700*/  IMAD R3, R14, R16, RZ ;  /* 0x000000100e037224 */ /* 0x002fca00078e02ff */
[----:B------:R-:W-:-:S04]  /*14710*/  IADD3 R6, R3, R6, RZ ;  /* 0x0000000603067210 */ /* 0x000fc80007ffe0ff */
[----:B------:R-:W-:-:S13]  /*14720*/  ISETP.GT.AND P0, PT, R6, R4, PT ;  /* 0x000000040600720c */ /* 0x000fda0003f04270 */
[----:B------:R-:W-:Y:S05]  /*14730*/  @!P0 BRA `(.L_x_647) ;  /* 0xfffffffc00508947 */ /* 0x000fea000383ffff */
.L_x_642:
[----:B------:R-:W-:Y:S01]  /*14740*/  IMAD.IADD R6, R6, 0x1, -R3 ;  /* 0x0000000106067824 */ /* 0x000fe200078e0a03 */
[----:B------:R-:W-:-:S03]  /*14750*/  UMOV UR4, 0xffffffff ;  /* 0xffffffff00047882 */ /* 0x000fc60000000000 */
[----:B------:R-:W-:-:S05]  /*14760*/  IMAD R3, R2, R16, R6 ;  /* 0x0000001002037224 */ /* 0x000fca00078e0206 */
[----:B------:R-:W-:Y:S01]  /*14770*/  ISETP.GT.AND P6, PT, R3, R4, PT ;  /* 0x000000040300720c */ /* 0x000fe20003fc4270 */
[----:B------:R-:W-:-:S12]  /*14780*/  BRA.DIV UR4, `(.L_x_648) ;  /* 0x0000001e04c87947 */ /* 0x000fd8000b800000 */
[----:B------:R-:W-:-:S04]  /*14790*/  VOTE.ANY R3, PT, !P6 ;  /* 0x0000000000037806 */ /* 0x000fc800070e0100 */
[----:B------:R-:W1:Y:S02]  /*147a0*/  POPC R5, R3 ;  /* 0x0000000300057309 */ /* 0x000e640000000000 */
[----:B-1----:R1:W3:Y:S02]  /*147b0*/  SHFL.IDX PT, R17, R17, R5, 0x1f ;  /* 0x00001f0511117589 */ /* 0x0022e400000e0000 */
.L_x_745:
[----:B------:R-:W-:Y:S01]  /*147c0*/  ISETP.NE.AND P0, PT, R3, RZ, PT ;  /* 0x000000ff0300720c */ /* 0x000fe20003f05270 */
[----:B------:R-:W-:-:S12]  /*147d0*/  IMAD.MOV.U32 R14, RZ, RZ, RZ ;  /* 0x000000ffff0e7224 */ /* 0x000fd800078e00ff */
[----:B------:R-:W-:Y:S05]  /*147e0*/  @!P0 BRA `(.L_x_649) ;  /* 0x0000000000108947 */ /* 0x000fea0003800000 */
[----:B------:R-:W-:Y:S01]  /*147f0*/  UMOV UR4, 0xffffffff ;  /* 0xffffffff00047882 */ /* 0x000fe20000000000 */
[----:B------:R-:W-:Y:S02]  /*14800*/  VIADD R12, R5, 0xffffffff ;  /* 0xffffffff050c7836 */ /* 0x000fe40000000000 */
[----:B------:R-:W-:Y:S05]  /*14810*/  BRA.DIV UR4, `(.L_x_650) ;  /* 0x0000001e04ec7947 */ /* 0x000fea000b800000 */
[----:B------:R4:W0:Y:S02]  /*14820*/  SHFL.IDX PT, R14, R2, R12, 0x1f ;  /* 0x00001f0c020e7589 */ /* 0x00082400000e0000 */
.L_x_649:
[----:B0-----:R-:W-:Y:S01]  /*14830*/  IMAD R16, R14, R16, R6 ;  /* 0x000000100e107224 */ /* 0x001fe200078e0206 */
[----:B---3--:R-:W-:Y:S01]  /*14840*/  IABS R6, R17 ;  /* 0x0000001100067213 */ /* 0x008fe20000000000 */
[----:B----4-:R-:W-:Y:S02]  /*14850*/  IMAD.MOV.U32 R2, RZ, RZ, RZ ;  /* 0x000000ffff027224 */ /* 0x010fe400078e00ff */
[----:B------:R-:W-:Y:S01]  /*14860*/  IMAD.IADD R19, R5, 0x1, R19 ;  /* 0x0000000105137824 */ /* 0x000fe200078e0213 */
[----:B------:R-:W0:Y:S08]  /*14870*/  I2F.RP R7, R6 ;  /* 0x0000000600077306 */ /* 0x000e300000209400 */
[----:B0-----:R-:W0:Y:S02]  /*14880*/  MUFU.RCP R7, R7 ;  /* 0x0000000700077308 */ /* 0x001e240000001000 */
[----:B0-----:R-:W-:-:S06]  /*14890*/  IADD3 R8, R7, 0xffffffe, RZ ;  /* 0x0ffffffe07087810 */ /* 0x001fcc0007ffe0ff */
[----:B------:R-:W0:Y:S02]  /*148a0*/  F2I.FTZ.U32.TRUNC.NTZ R3, R8 ;  /* 0x0000000800037305 */ /* 0x000e24000021f000 */
[----:B0-----:R-:W-:-:S04]  /*148b0*/  IMAD.MOV R9, RZ, RZ, -R3 ;  /* 0x000000ffff097224 */ /* 0x001fc800078e0a03 */
[----:B------:R-:W-:-:S04]  /*148c0*/  IMAD R9, R9, R6, RZ ;  /* 0x0000000609097224 */ /* 0x000fc800078e02ff */
[----:B------:R-:W-:Y:S01]  /*148d0*/  IMAD.HI.U32 R3, R3, R9, R2 ;  /* 0x0000000903037227 */ /* 0x000fe200078e0002 */
[----:B------:R-:W-:-:S03]  /*148e0*/  IABS R9, R17 ;  /* 0x0000001100097213 */ /* 0x000fc60000000000 */
[----:B------:R-:W-:Y:S01]  /*148f0*/  IMAD.IADD R2, R4, 0x1, -R16 ;  /* 0x0000000104027824 */ /* 0x000fe200078e0a10 */
[----:B------:R-:W-:-:S04]  /*14900*/  IADD3 R7, RZ, -R9, RZ ;  /* 0x80000009ff077210 */ /* 0x000fc80007ffe0ff */
[----:B------:R-:W-:-:S05]  /*14910*/  IABS R4, R2 ;  /* 0x0000000200047213 */ /* 0x000fca0000000000 */
        /* <DEDUP_REMOVED lines=9> */
[----:B------:R-:W-:Y:S02]  /*149b0*/  @!P0 IADD3 R3, -R3, RZ, RZ ;  /* 0x000000ff03038210 */ /* 0x000fe40007ffe1ff */
[----:B------:R-:W-:-:S13]  /*149c0*/  ISETP.NE.AND P0, PT, R17, RZ, PT ;  /* 0x000000ff1100720c */ /* 0x000fda0003f05270 */
[----:B------:R-:W-:-:S05]  /*149d0*/  @!P0 LOP3.LUT R3, RZ, R17, RZ, 0x33, !PT ;  /* 0x00000011ff038212 */ /* 0x000fca00078e33ff */
[--C-:B------:R-:W-:Y:S02]  /*149e0*/  IMAD.MOV R4, RZ, RZ, -R3.reuse ;  /* 0x000000ffff047224 */ /* 0x100fe400078e0a03 */
[----:B------:R-:W-:Y:S02]  /*149f0*/  IMAD.MOV.U32 R18, RZ, RZ, R3 ;  /* 0x000000ffff127224 */ /* 0x000fe400078e0003 */
[----:B------:R-:W-:Y:S01]  /*14a00*/  IMAD R17, R17, R4, R2 ;  /* 0x0000000411117224 */ /* 0x000fe200078e0202 */
[----:B------:R-:W-:Y:S06]  /*14a10*/  BRA `(.L_x_651) ;  /* 0x00000000001c7947 */ /* 0x000fec0003800000 */
.L_x_643:
[----:B------:R-:W-:Y:S01]  /*14a20*/  UMOV UR4, URZ ;  /* 0x0000003f00047c82 */ /* 0x000fe20008000000 */
[----:B------:R-:W-:Y:S01]  /*14a30*/  UMOV UR5, URZ ;  /* 0x0000003f00057c82 */ /* 0x000fe20008000000 */
[----:B------:R-:W-:Y:S01]  /*14a40*/  ULDC UR6, c[0x0][0xc14] ;  /* 0x0003050000067ab9 */ /* 0x000fe20000000800 */
[----:B------:R-:W-:Y:S01]  /*14a50*/  MOV R16, R4 ;  /* 0x0000000400107202 */ /* 0x000fe20000000f00 */
[----:B------:R-:W-:Y:S02]  /*14a60*/  IMAD.U32 R17, RZ, RZ, UR4 ;  /* 0x00000004ff117e24 */ /* 0x000fe4000f8e00ff */
[----:B------:R-:W-:Y:S02]  /*14a70*/  IMAD.U32 R18, RZ, RZ, UR5 ;  /* 0x00000005ff127e24 */ /* 0x000fe4000f8e00ff */
[----:B------:R-:W-:-:S07]  /*14a80*/  IMAD.U32 R19, RZ, RZ, UR6 ;  /* 0x00000006ff137e24 */ /* 0x000fce000f8e00ff */
.L_x_651:
        /* <DEDUP_REMOVED lines=12> */
.L_x_570:
[----:B0-----:R-:W4:Y:S01]  /*14b50*/  LDL.LU R0, [R1+0x28] ;  /* 0x0000280001007983 */ /* 0x001f220000300800 */
[----:B------:R-:W-:Y:S01]  /*14b60*/  BSSY B0, `(.L_x_653) ;  /* 0x000000b000007945 */ /* 0x000fe20003800000 */
[----:B-1----:R-:W0:Y:S01]  /*14b70*/  S2R R5, SR_CgaCtaId ;  /* 0x0000000000057919 */ /* 0x002e220000008800 */
[----:B----4-:R-:W-:-:S04]  /*14b80*/  IADD3 R0, R0, 0x1, RZ ;  /* 0x0000000100007810 */ /* 0x010fc80007ffe0ff */
[----:B---3--:R-:W-:-:S04]  /*14b90*/  LEA.HI R2, R0, R0, RZ, 0x1 ;  /* 0x0000000000027211 */ /* 0x008fc800078f08ff */
[----:B------:R-:W-:-:S05]  /*14ba0*/  LOP3.LUT R3, R2, 0xfffffffe, RZ, 0xc0, !PT ;  /* 0xfffffffe02037812 */ /* 0x000fca00078ec0ff */
[----:B------:R-:W-:Y:S01]  /*14bb0*/  IMAD.IADD R3, R0, 0x1, -R3 ;  /* 0x0000000100037824 */ /* 0x000fe200078e0a03 */
[----:B------:R-:W-:-:S04]  /*14bc0*/  MOV R0, 0x400 ;  /* 0x0000040000007802 */ /* 0x000fc80000000f00 */
[----:B0-----:R-:W-:Y:S02]  /*14bd0*/  LEA R0, R5, R0, 0x18 ;  /* 0x0000000005007211 */ /* 0x001fe400078ec0ff */
[----:B------:R-:W-:-:S04]  /*14be0*/  SHF.L.U32 R3, R3, 0x1f, RZ ;  /* 0x0000001f03037819 */ /* 0x000fc800000006ff */
[----:B------:R-:W0:Y:S02]  /*14bf0*/  SYNCS.PHASECHK.TRANS64.TRYWAIT P0, [R0+URZ+0x22820], R3 ;  /* 0x02282003000075a7 */ /* 0x000e24000800017f */
[----:B0-----:R-:W-:Y:S05]  /*14c00*/  @!P0 BRA `(.L_x_654) ;  /* 0x0000001c00148947 */ /* 0x001fea0003800000 */
.L_x_748:
[----:B------:R-:W-:Y:S05]  /*14c10*/  BSYNC B0 ;  /* 0x0000000000007941 */ /* 0x000fea0003800000 */
.L_x_653:
[----:B------:R-:W-:-:S03]  /*14c20*/  UMOV UR4, 0xffffffff ;  /* 0xffffffff00047882 */ /* 0x000fc60000000000 */
[----:B------:R-:W-:Y:S05]  /*14c30*/  BRA.DIV UR4, `(.L_x_655) ;  /* 0x0000001e041c7947 */ /* 0x000fea000b800000 */
[----:B------:R-:W1:Y:S02]  /*14c40*/  S2R R2, SR_TID.X ;  /* 0x0000000000027919 */ /* 0x000e640000002100 */
[----:B-1----:R-:W-:-:S04]  /*14c50*/  SHF.R.U32.HI R2, RZ, 0x5, R2 ;  /* 0x00000005ff027819 */ /* 0x002fc80000011602 */
[----:B------:R-:W-:-:S05]  /*14c60*/  LOP3.LUT R2, R2, 0x3, RZ, 0xc0, !PT ;  /* 0x0000000302027812 */ /* 0x000fca00078ec0ff */
[----:B------:R1:W3:Y:S02]  /*14c70*/  SHFL.IDX PT, R14, R2, RZ, 0x1f ;  /* 0x00001fff020e7589 */ /* 0x0002e400000e0000 */
.L_x_751:
[----:B---3--:R-:W-:-:S13]  /*14c80*/  ISETP.NE.AND P0, PT, R14, RZ, PT ;  /* 0x000000ff0e00720c */ /* 0x008fda0003f05270 */
[----:B------:R-:W-:Y:S05]  /*14c90*/  @P0 BRA `(.L_x_429) ;  /* 0x0000000000940947 */ /* 0x000fea0003800000 */
[----:B------:R-:W-:-:S03]  /*14ca0*/  UMOV UR4, 0xffffffff ;  /* 0xffffffff00047882 */ /* 0x000fc60000000000 */
[----:B------:R-:W-:Y:S05]  /*14cb0*/  BRA.DIV UR4, `(.L_x_656) ;  /* 0x0000001e04307947 */ /* 0x000fea000b800000 */
[----:B------:R-:W-:-:S13]  /*14cc0*/  ELECT P6, URZ, PT ;  /* 0x00000000003f782f */ /* 0x000fda00038c0000 */
.L_x_754:
[----:B------:R-:W-:Y:S05]  /*14cd0*/  @!P6 BRA `(.L_x_429) ;  /* 0x000000000084e947 */ /* 0x000fea0003800000 */
[----:B------:R-:W-:-:S06]  /*14ce0*/  ULOP3.LUT UR4, UR36, 0x2, URZ, 0xfc, !UPT ;  /* 0x0000000224047892 */ /* 0x000fcc000f8efc3f */
[----:B-1----:R-:W-:-:S05]  /*14cf0*/  IMAD.U32 R2, RZ, RZ, UR4 ;  /* 0x00000004ff027e24 */ /* 0x002fca000f8e00ff */
[----:B------:R-:W-:-:S13]  /*14d00*/  ISETP.NE.AND P2, PT, R2, 0x3, PT ;  /* 0x000000030200780c */ /* 0x000fda0003f45270 */
[----:B------:R-:W-:Y:S05]  /*14d10*/  @!P2 BRA `(.L_x_657) ;  /* 0x000000000004a947 */ /* 0x000fea0003800000 */
[----:B------:R-:W-:Y:S01]  /*14d20*/  BPT.TRAP 0x1 ;  /* 0x000000040000795c */ /* 0x000fe20000300000 */
.L_x_657:
[----:B0-----:R-:W3:Y:S04]  /*14d30*/  LDL R3, [R1] ;  /* 0x0000000001037983 */ /* 0x001ee80000100800 */
[----:B------:R-:W4:Y:S01]  /*14d40*/  LDL.LU R7, [R1+0x8] ;  /* 0x0000080001077983 */ /* 0x000f220000300800 */
[----:B------:R-:W-:-:S05]  /*14d50*/  VIADD R2, R0, 0x22840 ;  /* 0x0002284000027836 */ /* 0x000fca0000000000 */
[C---:B---3--:R-:W-:Y:S01]  /*14d60*/  LEA R6, R3.reuse, R2, 0x3 ;  /* 0x0000000203067211 */ /* 0x048fe200078e18ff */
[----:B------:R-:W-:Y:S01]  /*14d70*/  VIADD R3, R3, 0x1 ;  /* 0x0000000103037836 */ /* 0x000fe20000000000 */
[----:B----4-:R-:W-:-:S04]  /*14d80*/  SHF.L.U32 R5, R7, 0x1f, RZ ;  /* 0x0000001f07057819 */ /* 0x010fc800000006ff */
        /* <DEDUP_REMOVED lines=8> */
.L_x_755:
[----:B------:R-:W1:Y:S02]  /*14e10*/  SYNCS.PHASECHK.TRANS64.TRYWAIT P0, [R7+URZ], R2 ;  /* 0x00000002070075a7 */ /* 0x000e64000800017f */
[----:B-1----:R-:W-:Y:S05]  /*14e20*/  @!P0 BRA `(.L_x_659) ;  /* 0x0000001c00088947 */ /* 0x002fea0003800000 */
.L_x_756:
[----:B------:R-:W-:Y:S05]  /*14e30*/  @!P2 BRA `(.L_x_660) ;  /* 0x000000000004a947 */ /* 0x000fea0003800000 */
[----:B------:R-:W-:Y:S01]  /*14e40*/  BPT.TRAP 0x1 ;  /* 0x000000040000795c */ /* 0x000fe20000300000 */
.L_x_660:
[----:B------:R-:W3:Y:S01]  /*14e50*/  LDL.LU R4, [R1] ;  /* 0x0000000001047983 */ /* 0x000ee20000300800 */
[----:B------:R-:W-:-:S05]  /*14e60*/  VIADD R0, R0, 0x22860 ;  /* 0x0002286000007836 */ /* 0x000fca0000000000 */
[----:B---3--:R-:W-:-:S04]  /*14e70*/  LEA R4, R4, R0, 0x3 ;  /* 0x0000000004047211 */ /* 0x008fc800078e18ff */
[----:B------:R-:W3:Y:S02]  /*14e80*/  SYNCS.PHASECHK.TRANS64.TRYWAIT P0, [R4+URZ], R5 ;  /* 0x00000005040075a7 */ /* 0x000ee4000800017f */
[----:B---3--:R-:W-:Y:S05]  /*14e90*/  @!P0 BRA `(.L_x_661) ;  /* 0x0000001c00008947 */ /* 0x008fea0003800000 */
.L_x_757:
[----:B------:R-:W-:-:S07]  /*14ea0*/  IMAD R3, R3, 0x8, R0 ;  /* 0x0000000803037824 */ /* 0x000fce00078e0200 */
.L_x_662:
[----:B----4-:R4:W0:Y:S02]  /*14eb0*/  SYNCS.PHASECHK.TRANS64.TRYWAIT P0, [R3+URZ], R2 ;  /* 0x00000002030075a7 */ /* 0x010824000800017f */
[----:B0-----:R-:W-:Y:S05]  /*14ec0*/  @!P0 NANOSLEEP.SYNCS 0x989680 ;  /* 0x009896800000895d */ /* 0x001fea0003900000 */
[----:B------:R-:W0:Y:S02]  /*14ed0*/  @!P0 SYNCS.PHASECHK.TRANS64 P0, [R3+URZ], R2 ;  /* 0x00000002030085a7 */ /* 0x000e24000800007f */
[----:B0-----:R-:W-:Y:S05]  /*14ee0*/  @!P0 BRA `(.L_x_662) ;  /* 0xfffffffc00f08947 */ /* 0x001fea000383ffff */
.L_x_429:
[----:B------:R-:W-:Y:S05]  /*14ef0*/  BSYNC B7 ;  /* 0x0000000000077941 */ /* 0x000fea0003800000 */
.L_x_426:
[----:B------:R-:W-:Y:S05]  /*14f00*/  EXIT ;  /* 0x000000000000794d */ /* 0x000fea0003800000 */
.L_x_447:
[----:B0-----:R0:W1:Y:S02]  /*14f10*/  SYNCS.PHASECHK.TRANS64.TRYWAIT P6, [R90+URZ+0x22890], R101 ;  /* 0x022890655a0075a7 */ /* 0x00106400080c017f */
[----:B-1----:R-:W-:Y:S05]  /*14f20*/  @!P6 NANOSLEEP.SYNCS 0x989680 ;  /* 0x009896800000e95d */ /* 0x002fea0003900000 */
[----:B------:R-:W1:Y:S02]  /*14f30*/  @!P6 SYNCS.PHASECHK.TRANS64 P6, [R90+URZ+0x22890], R101 ;  /* 0x022890655a00e5a7 */ /* 0x000e6400080c007f */
[----:B-1----:R-:W-:Y:S05]  /*14f40*/  @!P6 BRA `(.L_x_447) ;  /* 0xfffffffc00f0e947 */ /* 0x002fea000383ffff */
[----:B------:R-:W-:Y:S05]  /*14f50*/  BRA `(.L_x_663) ;  /* 0xfffffed800dc7947 */ /* 0x000fea000383ffff */
.L_x_465:
[----:B0-----:R0:W1:Y:S02]  /*14f60*/  SYNCS.PHASECHK.TRANS64.TRYWAIT P5, [R90+URZ+0x22890], R101 ;  /* 0x022890655a0075a7 */ /* 0x00106400080a017f */
[----:B-1----:R-:W-:Y:S05]  /*14f70*/  @!P5 NANOSLEEP.SYNCS 0x989680 ;  /* 0x009896800000d95d */ /* 0x002fea0003900000 */
[----:B------:R-:W1:Y:S02]  /*14f80*/  @!P5 SYNCS.PHASECHK.TRANS64 P5, [R90+URZ+0x22890], R101 ;  /* 0x022890655a00d5a7 */ /* 0x000e6400080a007f */
[----:B-1----:R-:W-:Y:S05]  /*14f90*/  @!P5 BRA `(.L_x_465) ;  /* 0xfffffffc00f0d947 */ /* 0x002fea000383ffff */
[----:B------:R-:W-:Y:S05]  /*14fa0*/  BRA `(.L_x_664) ;  /* 0xfffffeec00307947 */ /* 0x000fea000383ffff */
.L_x_474:
[----:B0-----:R0:W1:Y:S02]  /*14fb0*/  SYNCS.PHASECHK.TRANS64.TRYWAIT P4, [R90+URZ+0x22890], R101 ;  /* 0x022890655a0075a7 */ /* 0x001064000808017f */
[----:B-1----:R-:W-:Y:S05]  /*14fc0*/  @!P4 NANOSLEEP.SYNCS 0x989680 ;  /* 0x009896800000c95d */ /* 0x002fea0003900000 */
[----:B------:R-:W1:Y:S02]  /*14fd0*/  @!P4 SYNCS.PHASECHK.TRANS64 P4, [R90+URZ+0x22890], R101 ;  /* 0x022890655a00c5a7 */ /* 0x000e64000808007f */
[----:B-1----:R-:W-:Y:S05]  /*14fe0*/  @!P4 BRA `(.L_x_474) ;  /* 0xfffffffc00f0c947 */ /* 0x002fea000383ffff */
[----:B------:R-:W-:Y:S05]  /*14ff0*/  BRA `(.L_x_665) ;  /* 0xfffffefc000c7947 */ /* 0x000fea000383ffff */
.L_x_480:
[----:B-1----:R1:W2:Y:S02]  /*15000*/  SYNCS.PHASECHK.TRANS64.TRYWAIT P3, [R90+URZ+0x228b0], R101 ;  /* 0x0228b0655a0075a7 */ /* 0x0022a4000806017f */
[----:B--2---:R-:W-:Y:S05]  /*15010*/  @!P3 NANOSLEEP.SYNCS 0x989680 ;  /* 0x009896800000b95d */ /* 0x004fea0003900000 */
[----:B------:R-:W2:Y:S02]  /*15020*/  @!P3 SYNCS.PHASECHK.TRANS64 P3, [R90+URZ+0x228b0], R101 ;  /* 0x0228b0655a00b5a7 */ /* 0x000ea4000806007f */
[----:B--2---:R-:W-:Y:S05]  /*15030*/  @!P3 BRA `(.L_x_480) ;  /* 0xfffffffc00f0b947 */ /* 0x004fea000383ffff */
[----:B------:R-:W-:Y:S05]  /*15040*/  BRA `(.L_x_666) ;  /* 0xfffffefc009c7947 */ /* 0x000fea000383ffff */
.L_x_488:
[----:B------:R-:W-:Y:S01]  /*15050*/  BSSY B0, `(.L_x_667) ;  /* 0x0000008000007945 */ /* 0x000fe20003800000 */
[----:B------:R-:W-:Y:S01]  /*15060*/  IMAD.MOV.U32 R13, RZ, RZ, R230 ;  /* 0x000000ffff0d7224 */ /* 0x000fe200078e00e6 */
[----:B------:R-:W-:Y:S01]  /*15070*/  MOV R11, 0x1f ;  /* 0x0000001f000b7802 */ /* 0x000fe20000000f00 */
[----:B------:R-:W-:Y:S02]  /*15080*/  IMAD.MOV.U32 R12, RZ, RZ, RZ ;  /* 0x000000ffff0c7224 */ /* 0x000fe400078e00ff */
[----:B------:R-:W-:-:S07]  /*15090*/  IMAD.MOV.U32 R15, RZ, RZ, -0x1 ;  /* 0xffffffffff0f7424 */ /* 0x000fce00078e00ff */
[----:B-----5:R-:W-:Y:S05]  /*150a0*/  WARPSYNC.COLLECTIVE R15, `(.L_x_668) ;  /* 0x000000000f087348 */ /* 0x020fea0003c00000 */
[----:B------:R0:W1:Y:S02]  /*150b0*/  SHFL.IDX P6, R14, R13, R12, R11 ;  /* 0x0000000c0d0e7389 */ /* 0x00006400000c000b */
[----:B01---5:R-:W-:Y:S01]  /*150c0*/  ENDCOLLECTIVE ;  /* 0x000000000000791b */ /* 0x023fe20003800000 */
.L_x_668:
[----:B------:R-:W-:Y:S05]  /*150d0*/  BSYNC B0 ;  /* 0x0000000000007941 */ /* 0x000fea0003800000 */
.L_x_667:
[----:B------:R-:W-:Y:S05]  /*150e0*/  BRA `(.L_x_669) ;  /* 0xffffff08003c7947 */ /* 0x000fea000383ffff */
.L_x_502:
[----:B------:R-:W-:Y:S01]  /*150f0*/  BSSY B1, `(.L_x_670) ;  /* 0x0000008000017945 */ /* 0x000fe20003800000 */
[----:B------:R-:W-:Y:S01]  /*15100*/  IMAD.MOV.U32 R13, RZ, RZ, R25 ;  /* 0x000000ffff0d7224 */ /* 0x000fe200078e0019 */
[----:B------:R-:W-:Y:S01]  /*15110*/  MOV R11, 0x1c1f ;  /* 0x00001c1f000b7802 */ /* 0x000fe20000000f00 */
[----:B------:R-:W-:Y:S02]  /*15120*/  IMAD.MOV.U32 R12, RZ, RZ, RZ ;  /* 0x000000ffff0c7224 */ /* 0x000fe400078e00ff */
[----:B------:R-:W-:-:S07]  /*15130*/  IMAD.MOV.U32 R15, RZ, RZ, -0x1 ;  /* 0xffffffffff0f7424 */ /* 0x000fce00078e00ff */
[----:B01---5:R-:W-:Y:S05]  /*15140*/  WARPSYNC.COLLECTIVE R15, `(.L_x_671) ;  /* 0x000000000f087348 */ /* 0x023fea0003c00000 */
[----:B------:R2:W3:Y:S02]  /*15150*/  SHFL.IDX P6, R14, R13, R12, R11 ;  /* 0x0000000c0d0e7389 */ /* 0x0004e400000c000b */
[----:B0123-5:R-:W-:Y:S01]  /*15160*/  ENDCOLLECTIVE ;  /* 0x000000000000791b */ /* 0x02ffe20003800000 */
.L_x_671:
[----:B------:R-:W-:Y:S05]  /*15170*/  BSYNC B1 ;  /* 0x0000000000017941 */ /* 0x000fea0003800000 */
.L_x_670:
[----:B------:R-:W-:Y:S05]  /*15180*/  BRA `(.L_x_672) ;  /* 0xffffff1000387947 */ /* 0x000fea000383ffff */
.L_x_503:
        /* <DEDUP_REMOVED lines=8> */
.L_x_674:
[----:B------:R-:W-:Y:S05]  /*15210*/  BSYNC B1 ;  /* 0x0000000000017941 */ /* 0x000fea0003800000 */
.L_x_673:
[----:B------:R-:W-:Y:S05]  /*15220*/  BRA `(.L_x_675) ;  /* 0xffffff1000187947 */ /* 0x000fea000383ffff */
.L_x_504:
        /* <DEDUP_REMOVED lines=8> */
.L_x_677:
[----:B------:R-:W-:Y:S05]  /*152b0*/  BSYNC B1 ;  /* 0x0000000000017941 */ /* 0x000fea0003800000 */
.L_x_676:
[----:B------:R-:W-:Y:S05]  /*152c0*/  BRA `(.L_x_678) ;  /* 0xffffff0c00f87947 */ /* 0x000fea000383ffff */
.L_x_505:
        /* <DEDUP_REMOVED lines=8> */
.L_x_680:
[----:B------:R-:W-:Y:S05]  /*15350*/  BSYNC B1 ;  /* 0x0000000000017941 */ /* 0x000fea0003800000 */
.L_x_679:
[----:B------:R-:W-:Y:S05]  /*15360*/  BRA `(.L_x_681) ;  /* 0xffffff0c00d87947 */ /* 0x000fea000383ffff */
.L_x_507:
[----:B-1----:R1:W2:Y:S02]  /*15370*/  SYNCS.PHASECHK.TRANS64.TRYWAIT P1, [R18+URZ+0x22800], R29 ;  /* 0x0228001d120075a7 */ /* 0x0022a4000802017f */
[----:B--2---:R-:W-:Y:S05]  /*15380*/  @!P1 NANOSLEEP.SYNCS 0x989680 ;  /* 0x009896800000995d */ /* 0x004fea0003900000 */
[----:B------:R-:W2:Y:S02]  /*15390*/  @!P1 SYNCS.PHASECHK.TRANS64 P1, [R18+URZ+0x22800], R29 ;  /* 0x0228001d120095a7 */ /* 0x000ea4000802007f */
[----:B--2---:R-:W-:Y:S05]  /*153a0*/  @!P1 BRA `(.L_x_507) ;  /* 0xfffffffc00f09947 */ /* 0x004fea000383ffff */
[----:B------:R-:W-:Y:S05]  /*153b0*/  BRA `(.L_x_682) ;  /* 0xffffff1000447947 */ /* 0x000fea000383ffff */
.L_x_515:
        /* <DEDUP_REMOVED lines=8> */
.L_x_684:
[----:B------:R-:W-:Y:S05]  /*15440*/  BSYNC B1 ;  /* 0x0000000000017941 */ /* 0x000fea0003800000 */
.L_x_683:
[----:B------:R-:W-:Y:S05]  /*15450*/  BRA `(.L_x_685) ;  /* 0xffffff1c00147947 */ /* 0x000fea000383ffff */
.L_x_516:
        /* <DEDUP_REMOVED lines=8> */
.L_x_687:
[----:B------:R-:W-:Y:S05]  /*154e0*/  BSYNC B1 ;  /* 0x0000000000017941 */ /* 0x000fea0003800000 */
.L_x_686:
[----:B------:R-:W-:Y:S05]  /*154f0*/  BRA `(.L_x_688) ;  /* 0xffffff1800f87947 */ /* 0x000fea000383ffff */
.L_x_517:
        /* <DEDUP_REMOVED lines=8> */
.L_x_690:
[----:B------:R-:W-:Y:S05]  /*15580*/  BSYNC B1 ;  /* 0x0000000000017941 */ /* 0x000fea0003800000 */
.L_x_689:
[----:B------:R-:W-:Y:S05]  /*15590*/  BRA `(.L_x_691) ;  /* 0xffffff1800dc7947 */ /* 0x000fea000383ffff */
.L_x_518:
        /* <DEDUP_REMOVED lines=8> */
.L_x_693:
[----:B------:R-:W-:Y:S05]  /*15620*/  BSYNC B1 ;  /* 0x0000000000017941 */ /* 0x000fea0003800000 */
.L_x_692:
[----:B------:R-:W-:Y:S05]  /*15630*/  BRA `(.L_x_694) ;  /* 0xffffff1800c07947 */ /* 0x000fea000383ffff */
.L_x_520:
[----:B-1----:R1:W2:Y:S02]  /*15640*/  SYNCS.PHASECHK.TRANS64.TRYWAIT P1, [R18+URZ+0x22800], R3 ;  /* 0x02280003120075a7 */ /* 0x0022a4000802017f */
[----:B--2---:R-:W-:Y:S05]  /*15650*/  @!P1 NANOSLEEP.SYNCS 0x989680 ;  /* 0x009896800000995d */ /* 0x004fea0003900000 */
[----:B------:R-:W2:Y:S02]  /*15660*/  @!P1 SYNCS.PHASECHK.TRANS64 P1, [R18+URZ+0x22800], R3 ;  /* 0x02280003120095a7 */ /* 0x000ea4000802007f */
[----:B--2---:R-:W-:Y:S05]  /*15670*/  @!P1 BRA `(.L_x_520) ;  /* 0xfffffffc00f09947 */ /* 0x004fea000383ffff */
[----:B------:R-:W-:Y:S05]  /*15680*/  BRA `(.L_x_695) ;  /* 0xffffff1c00247947 */ /* 0x000fea000383ffff */
.L_x_526:
[----:B--2---:R2:W3:Y:S02]  /*15690*/  SYNCS.PHASECHK.TRANS64.TRYWAIT P1, [R3+URZ+0x22830], R72 ;  /* 0x02283048030075a7 */ /* 0x0044e4000802017f */
[----:B---3--:R-:W-:Y:S05]  /*156a0*/  @!P1 NANOSLEEP.SYNCS 0x989680 ;  /* 0x009896800000995d */ /* 0x008fea0003900000 */
[----:B------:R-:W3:Y:S02]  /*156b0*/  @!P1 SYNCS.PHASECHK.TRANS64 P1, [R3+URZ+0x22830], R72 ;  /* 0x02283048030095a7 */ /* 0x000ee4000802007f */
[----:B---3--:R-:W-:Y:S05]  /*156c0*/  @!P1 BRA `(.L_x_526) ;  /* 0xfffffffc00f09947 */ /* 0x008fea000383ffff */
[----:B------:R-:W-:Y:S05]  /*156d0*/  BRA `(.L_x_525) ;  /* 0xffffff28003c7947 */ /* 0x000fea000383ffff */
.L_x_531:
[----:B-1----:R1:W2:Y:S02]  /*156e0*/  SYNCS.PHASECHK.TRANS64.TRYWAIT P2, [R3+URZ+0x22850], R72 ;  /* 0x02285048030075a7 */ /* 0x0022a4000804017f */
[----:B--2---:R-:W-:Y:S05]  /*156f0*/  @!P2 NANOSLEEP.SYNCS 0x989680 ;  /* 0x009896800000a95d */ /* 0x004fea0003900000 */
[----:B------:R-:W2:Y:S02]  /*15700*/  @!P2 SYNCS.PHASECHK.TRANS64 P2, [R3+URZ+0x22850], R72 ;  /* 0x022850480300a5a7 */ /* 0x000ea4000804007f */
[----:B--2---:R-:W-:Y:S05]  /*15710*/  @!P2 BRA `(.L_x_531) ;  /* 0xfffffffc00f0a947 */ /* 0x004fea000383ffff */
[----:B------:R-:W-:Y:S05]  /*15720*/  BRA `(.L_x_530) ;  /* 0xffffff4400607947 */ /* 0x000fea000383ffff */
.L_x_536:
[----:B-1----:R1:W2:Y:S02]  /*15730*/  SYNCS.PHASECHK.TRANS64.TRYWAIT P3, [R12+URZ+0x22830], R15 ;  /* 0x0228300f0c0075a7 */ /* 0x0022a4000806017f */
[----:B--2---:R-:W-:Y:S05]  /*15740*/  @!P3 NANOSLEEP.SYNCS 0x989680 ;  /* 0x009896800000b95d */ /* 0x004fea0003900000 */
[----:B------:R-:W2:Y:S02]  /*15750*/  @!P3 SYNCS.PHASECHK.TRANS64 P3, [R12+URZ+0x22830], R15 ;  /* 0x0228300f0c00b5a7 */ /* 0x000ea4000806007f */
[----:B--2---:R-:W-:Y:S05]  /*15760*/  @!P3 BRA `(.L_x_536) ;  /* 0xfffffffc00f0b947 */ /* 0x004fea000383ffff */
[----:B------:R-:W-:Y:S05]  /*15770*/  BRA `(.L_x_535) ;  /* 0xffffff4800a07947 */ /* 0x000fea000383ffff */
.L_x_541:
[----:B-1----:R1:W2:Y:S02]  /*15780*/  SYNCS.PHASECHK.TRANS64.TRYWAIT P3, [R12+URZ+0x22850], R15 ;  /* 0x0228500f0c0075a7 */ /* 0x0022a4000806017f */
[----:B--2---:R-:W-:Y:S05]  /*15790*/  @!P3 NANOSLEEP.SYNCS 0x989680 ;  /* 0x009896800000b95d */ /* 0x004fea0003900000 */
[----:B------:R-:W2:Y:S02]  /*157a0*/  @!P3 SYNCS.PHASECHK.TRANS64 P3, [R12+URZ+0x22850], R15 ;  /* 0x0228500f0c00b5a7 */ /* 0x000ea4000806007f */
[----:B--2---:R-:W-:Y:S05]  /*157b0*/  @!P3 BRA `(.L_x_541) ;  /* 0xfffffffc00f0b947 */ /* 0x004fea000383ffff */
[----:B------:R-:W-:Y:S05]  /*157c0*/  BRA `(.L_x_540) ;  /* 0xffffff68007c7947 */ /* 0x000fea000383ffff */
.L_x_574:
[----:B------:R-:W0:Y:S01]  /*157d0*/  S2R R11, SR_TID.X ;  /* 0x00000000000b7919 */ /* 0x000e220000002100 */
[----:B------:R-:W-:Y:S01]  /*157e0*/  BSSY B1, `(.L_x_696) ;  /* 0x000000a000017945 */ /* 0x000fe20003800000 */
[----:B------:R-:W-:Y:S02]  /*157f0*/  IMAD.MOV.U32 R12, RZ, RZ, RZ ;  /* 0x000000ffff0c7224 */ /* 0x000fe400078e00ff */
[----:B------:R-:W-:Y:S01]  /*15800*/  IMAD.MOV.U32 R15, RZ, RZ, -0x1 ;  /* 0xffffffffff0f7424 */ /* 0x000fe200078e00ff */
[----:B0-----:R-:W-:-:S04]  /*15810*/  SHF.R.U32.HI R11, RZ, 0x5, R11 ;  /* 0x00000005ff0b7819 */ /* 0x001fc8000001160b */
[----:B------:R-:W-:-:S05]  /*15820*/  LOP3.LUT R11, R11, 0x3, RZ, 0xc0, !PT ;  /* 0x000000030b0b7812 */ /* 0x000fca00078ec0ff */
[----:B------:R-:W-:Y:S01]  /*15830*/  IMAD.MOV.U32 R13, RZ, RZ, R11 ;  /* 0x000000ffff0d7224 */ /* 0x000fe200078e000b */
[----:B------:R-:W-:-:S07]  /*15840*/  MOV R11, 0x1f ;  /* 0x0000001f000b7802 */ /* 0x000fce0000000f00 */
[----:B-----5:R-:W-:Y:S05]  /*15850*/  WARPSYNC.COLLECTIVE R15, `(.L_x_697) ;  /* 0x000000000f087348 */ /* 0x020fea0003c00000 */
[----:B------:R0:W1:Y:S02]  /*15860*/  SHFL.IDX P6, R14, R13, R12, R11 ;  /* 0x0000000c0d0e7389 */ /* 0x00006400000c000b */
[----:B01---5:R-:W-:Y:S01]  /*15870*/  ENDCOLLECTIVE ;  /* 0x000000000000791b */ /* 0x023fe20003800000 */
.L_x_697:
[----:B------:R-:W-:Y:S05]  /*15880*/  BSYNC B1 ;  /* 0x0000000000017941 */ /* 0x000fea0003800000 */
.L_x_696:
[----:B------:R-:W-:Y:S05]  /*15890*/  BRA `(.L_x_698) ;  /* 0xffffffb000507947 */ /* 0x000fea000383ffff */
.L_x_575:
[----:B------:R-:W-:Y:S01]  /*158a0*/  BSSY B1, `(.L_x_699) ;  /* 0x0000006000017945 */ /* 0x000fe20003800000 */
[----:B------:R-:W-:-:S07]  /*158b0*/  IMAD.MOV.U32 R15, RZ, RZ, -0x1 ;  /* 0xffffffffff0f7424 */ /* 0x000fce00078e00ff */
[----:B-----5:R-:W-:Y:S05]  /*158c0*/  WARPSYNC.COLLECTIVE R15, `(.L_x_700) ;  /* 0x000000000f0c7348 */ /* 0x020fea0003c00000 */
[----:B------:R-:W-:Y:S02]  /*158d0*/  ELECT P6, UR62, PT ;  /* 0x00000000003e782f */ /* 0x000fe400038c0000 */
[----:B------:R-:W-:Y:S01]  /*158e0*/  MOV R14, UR62 ;  /* 0x0000003e000e7c02 */ /* 0x000fe20008000f00 */
[----:B-----5:R-:W-:Y:S10]  /*158f0*/  ENDCOLLECTIVE ;  /* 0x000000000000791b */ /* 0x020ff40003800000 */
.L_x_700:
[----:B------:R-:W-:Y:S05]  /*15900*/  BSYNC B1 ;  /* 0x0000000000017941 */ /* 0x000fea0003800000 */
.L_x_699:
[----:B------:R-:W-:Y:S05]  /*15910*/  BRA `(.L_x_701) ;  /* 0xffffffb0003c7947 */ /* 0x000fea000383ffff */
.L_x_577:
[----:B0-----:R0:W1:Y:S02]  /*15920*/  SYNCS.PHASECHK.TRANS64.TRYWAIT P0, [R5+URZ+0x22820], R6 ;  /* 0x02282006050075a7 */ /* 0x001064000800017f */
[----:B-1----:R-:W-:Y:S05]  /*15930*/  @!P0 NANOSLEEP.SYNCS 0x989680 ;  /* 0x009896800000895d */ /* 0x002fea0003900000 */
[----:B------:R-:W1:Y:S02]  /*15940*/  @!P0 SYNCS.PHASECHK.TRANS64 P0, [R5+URZ+0x22820], R6 ;  /* 0x02282006050085a7 */ /* 0x000e64000800007f */
[----:B-1----:R-:W-:Y:S05]  /*15950*/  @!P0 BRA `(.L_x_577) ;  /* 0xfffffffc00f08947 */ /* 0x002fea000383ffff */
[----:B------:R-:W-:Y:S05]  /*15960*/  BRA `(.L_x_702) ;  /* 0xffffffb000587947 */ /* 0x000fea000383ffff */
.L_x_580:
[----:B0-----:R0:W1:Y:S02]  /*15970*/  SYNCS.PHASECHK.TRANS64.TRYWAIT P0, [R6+URZ+0x228a0], R9 ;  /* 0x0228a009060075a7 */ /* 0x001064000800017f */
[----:B-1----:R-:W-:Y:S05]  /*15980*/  @!P0 NANOSLEEP.SYNCS 0x989680 ;  /* 0x009896800000895d */ /* 0x002fea0003900000 */
[----:B------:R-:W1:Y:S02]  /*15990*/  @!P0 SYNCS.PHASECHK.TRANS64 P0, [R6+URZ+0x228a0], R9 ;  /* 0x0228a009060085a7 */ /* 0x000e64000800007f */
[----:B-1----:R-:W-:Y:S05]  /*159a0*/  @!P0 BRA `(.L_x_580) ;  /* 0xfffffffc00f08947 */ /* 0x002fea000383ffff */
[----:B------:R-:W-:Y:S05]  /*159b0*/  BRA `(.L_x_703) ;  /* 0xffffffb000687947 */ /* 0x000fea000383ffff */
.L_x_582:
[----:B-1----:R1:W2:Y:S02]  /*159c0*/  SYNCS.PHASECHK.TRANS64.TRYWAIT P0, [R6+URZ+0x228c0], R9 ;  /* 0x0228c009060075a7 */ /* 0x0022a4000800017f */
[----:B--2---:R-:W-:Y:S05]  /*159d0*/  @!P0 NANOSLEEP.SYNCS 0x989680 ;  /* 0x009896800000895d */ /* 0x004fea0003900000 */
[----:B------:R-:W2:Y:S02]  /*159e0*/  @!P0 SYNCS.PHASECHK.TRANS64 P0, [R6+URZ+0x228c0], R9 ;  /* 0x0228c009060085a7 */ /* 0x000ea4000800007f */
[----:B--2---:R-:W-:Y:S05]  /*159f0*/  @!P0 BRA `(.L_x_582) ;  /* 0xfffffffc00f08947 */ /* 0x004fea000383ffff */
[----:B------:R-:W-:Y:S05]  /*15a00*/  BRA `(.L_x_704) ;  /* 0xffffffb000cc7947 */ /* 0x000fea000383ffff */
.L_x_586:
[----:B0-----:R0:W1:Y:S02]  /*15a10*/  SYNCS.PHASECHK.TRANS64.TRYWAIT P0, [R7+URZ+0x228a0], R8 ;  /* 0x0228a008070075a7 */ /* 0x001064000800017f */
[----:B-1----:R-:W-:Y:S05]  /*15a20*/  @!P0 NANOSLEEP.SYNCS 0x989680 ;  /* 0x009896800000895d */ /* 0x002fea0003900000 */
[----:B------:R-:W1:Y:S02]  /*15a30*/  @!P0 SYNCS.PHASECHK.TRANS64 P0, [R7+URZ+0x228a0], R8 ;  /* 0x0228a008070085a7 */ /* 0x000e64000800007f */
[----:B-1----:R-:W-:Y:S05]  /*15a40*/  @!P0 BRA `(.L_x_586) ;  /* 0xfffffffc00f08947 */ /* 0x002fea000383ffff */
[----:B------:R-:W-:Y:S05]  /*15a50*/  BRA `(.L_x_705) ;  /* 0xffffffb400bc7947 */ /* 0x000fea000383ffff */
.L_x_588:
[----:B-1----:R1:W2:Y:S02]  /*15a60*/  SYNCS.PHASECHK.TRANS64.TRYWAIT P1, [R7+URZ+0x228c0], R8 ;  /* 0x0228c008070075a7 */ /* 0x0022a4000802017f */
[----:B--2---:R-:W-:Y:S05]  /*15a70*/  @!P1 NANOSLEEP.SYNCS 0x989680 ;  /* 0x009896800000995d */ /* 0x004fea0003900000 */
[----:B------:R-:W2:Y:S02]  /*15a80*/  @!P1 SYNCS.PHASECHK.TRANS64 P1, [R7+URZ+0x228c0], R8 ;  /* 0x0228c008070095a7 */ /* 0x000ea4000802007f */
[----:B--2---:R-:W-:Y:S05]  /*15a90*/  @!P1 BRA `(.L_x_588) ;  /* 0xfffffffc00f09947 */ /* 0x004fea000383ffff */
[----:B------:R-:W-:Y:S05]  /*15aa0*/  BRA `(.L_x_706) ;  /* 0xffffffb800187947 */ /* 0x000fea000383ffff */
.L_x_598:
[----:B------:R-:W0:Y:S01]  /*15ab0*/  S2R R3, SR_TID.X ;  /* 0x0000000000037919 */ /* 0x000e220000002100 */
[----:B------:R-:W-:Y:S01]  /*15ac0*/  BSSY B0, `(.L_x_707) ;  /* 0x000000a000007945 */ /* 0x000fe20003800000 */
[----:B------:R-:W-:Y:S01]  /*15ad0*/  MOV R12, RZ ;  /* 0x000000ff000c7202 */ /* 0x000fe20000000f00 */
[----:B------:R-:W-:Y:S02]  /*15ae0*/  IMAD.MOV.U32 R11, RZ, RZ, 0x1f ;  /* 0x0000001fff0b7424 */ /* 0x000fe400078e00ff */
[----:B------:R-:W-:Y:S01]  /*15af0*/  IMAD.MOV.U32 R15, RZ, RZ, -0x1 ;  /* 0xffffffffff0f7424 */ /* 0x000fe200078e00ff */
[----:B0-----:R-:W-:-:S04]  /*15b00*/  SHF.R.U32.HI R3, RZ, 0x5, R3 ;  /* 0x00000005ff037819 */ /* 0x001fc80000011603 */
[----:B------:R-:W-:-:S05]  /*15b10*/  LOP3.LUT R3, R3, 0x3, RZ, 0xc0, !PT ;  /* 0x0000000303037812 */ /* 0x000fca00078ec0ff */
[----:B------:R-:W-:-:S07]  /*15b20*/  IMAD.MOV.U32 R13, RZ, RZ, R3 ;  /* 0x000000ffff0d7224 */ /* 0x000fce00078e0003 */
[----:B-1----:R-:W-:Y:S05]  /*15b30*/  WARPSYNC.COLLECTIVE R15, `(.L_x_708) ;  /* 0x000000000f087348 */ /* 0x002fea0003c00000 */
[----:B------:R0:W2:Y:S02]  /*15b40*/  SHFL.IDX P6, R14, R13, R12, R11 ;  /* 0x0000000c0d0e7389 */ /* 0x0000a400000c000b */
[----:B012---:R-:W-:Y:S01]  /*15b50*/  ENDCOLLECTIVE ;  /* 0x000000000000791b */ /* 0x007fe20003800000 */
.L_x_708:
[----:B------:R-:W-:Y:S05]  /*15b60*/  BSYNC B0 ;  /* 0x0000000000007941 */ /* 0x000fea0003800000 */
.L_x_707:
[----:B------:R-:W-:Y:S05]  /*15b70*/  BRA `(.L_x_709) ;  /* 0xffffffc000c47947 */ /* 0x000fea000383ffff */
.L_x_599:
[----:B------:R-:W-:Y:S01]  /*15b80*/  BSSY B0, `(.L_x_710) ;  /* 0x0000006000007945 */ /* 0x000fe20003800000 */
[----:B------:R-:W-:-:S07]  /*15b90*/  IMAD.MOV.U32 R15, RZ, RZ, -0x1 ;  /* 0xffffffffff0f7424 */ /* 0x000fce00078e00ff */
[----:B------:R-:W-:Y:S05]  /*15ba0*/  WARPSYNC.COLLECTIVE R15, `(.L_x_711) ;  /* 0x000000000f0c7348 */ /* 0x000fea0003c00000 */
[----:B------:R-:W-:Y:S02]  /*15bb0*/  ELECT P6, UR62, PT ;  /* 0x00000000003e782f */ /* 0x000fe400038c0000 */
[----:B------:R-:W-:Y:S01]  /*15bc0*/  MOV R14, UR62 ;  /* 0x0000003e000e7c02 */ /* 0x000fe20008000f00 */
[----:B------:R-:W-:Y:S10]  /*15bd0*/  ENDCOLLECTIVE ;  /* 0x000000000000791b */ /* 0x000ff40003800000 */
.L_x_711:
[----:B------:R-:W-:Y:S05]  /*15be0*/  BSYNC B0 ;  /* 0x0000000000007941 */ /* 0x000fea0003800000 */
.L_x_710:
[----:B------:R-:W-:Y:S05]  /*15bf0*/  BRA `(.L_x_712) ;  /* 0xffffffc000bc7947 */ /* 0x000fea000383ffff */
.L_x_602:
[----:B0-----:R0:W1:Y:S02]  /*15c00*/  SYNCS.PHASECHK.TRANS64.TRYWAIT P0, [R5+URZ+0x22840], R7 ;  /* 0x02284007050075a7 */ /* 0x001064000800017f */
[----:B-1----:R-:W-:Y:S05]  /*15c10*/  @!P0 NANOSLEEP.SYNCS 0x989680 ;  /* 0x009896800000895d */ /* 0x002fea0003900000 */
[----:B------:R-:W1:Y:S02]  /*15c20*/  @!P0 SYNCS.PHASECHK.TRANS64 P0, [R5+URZ+0x22840], R7 ;  /* 0x02284007050085a7 */ /* 0x000e64000800007f */
[----:B-1----:R-:W-:Y:S05]  /*15c30*/  @!P0 BRA `(.L_x_602) ;  /* 0xfffffffc00f08947 */ /* 0x002fea000383ffff */
[----:B------:R-:W-:Y:S05]  /*15c40*/  BRA `(.L_x_713) ;  /* 0xffffffc4002c7947 */ /* 0x000fea000383ffff */
.L_x_605:
        /* <DEDUP_REMOVED lines=8> */
.L_x_608:
[----:B0-----:R0:W1:Y:S02]  /*15cd0*/  SYNCS.PHASECHK.TRANS64.TRYWAIT P0, [R2+URZ+0x22860], R5 ;  /* 0x02286005020075a7 */ /* 0x001064000800017f */
[----:B-1----:R-:W-:Y:S05]  /*15ce0*/  @!P0 NANOSLEEP.SYNCS 0x989680 ;  /* 0x009896800000895d */ /* 0x002fea0003900000 */
[----:B------:R-:W1:Y:S02]  /*15cf0*/  @!P0 SYNCS.PHASECHK.TRANS64 P0, [R2+URZ+0x22860], R5 ;  /* 0x02286005020085a7 */ /* 0x000e64000800007f */
[----:B-1----:R-:W-:Y:S05]  /*15d00*/  @!P0 BRA `(.L_x_608) ;  /* 0xfffffffc00f08947 */ /* 0x002fea000383ffff */
[----:B------:R-:W-:Y:S05]  /*15d10*/  BRA `(.L_x_715) ;  /* 0xffffffc800287947 */ /* 0x000fea000383ffff */
.L_x_617:
[----:B--2---:R2:W3:Y:S02]  /*15d20*/  SYNCS.PHASECHK.TRANS64.TRYWAIT P0, [R2+URZ+0x22840], R7 ;  /* 0x02284007020075a7 */ /* 0x0044e4000800017f */
[----:B---3--:R-:W-:Y:S05]  /*15d30*/  @!P0 NANOSLEEP.SYNCS 0x989680 ;  /* 0x009896800000895d */ /* 0x008fea0003900000 */
[----:B------:R-:W3:Y:S02]  /*15d40*/  @!P0 SYNCS.PHASECHK.TRANS64 P0, [R2+URZ+0x22840], R7 ;  /* 0x02284007020085a7 */ /* 0x000ee4000800007f */
[----:B---3--:R-:W-:Y:S05]  /*15d50*/  @!P0 BRA `(.L_x_617) ;  /* 0xfffffffc00f08947 */ /* 0x008fea000383ffff */
[----:B------:R-:W-:Y:S05]  /*15d60*/  BRA `(.L_x_716) ;  /* 0xffffffcc00b07947 */ /* 0x000fea000383ffff */
.L_x_619:
[----:B0-----:R0:W3:Y:S02]  /*15d70*/  SYNCS.PHASECHK.TRANS64.TRYWAIT P0, [R2+URZ+0x22860], R7 ;  /* 0x02286007020075a7 */ /* 0x0010e4000800017f */
[----:B---3--:R-:W-:Y:S05]  /*15d80*/  @!P0 NANOSLEEP.SYNCS 0x989680 ;  /* 0x009896800000895d */ /* 0x008fea0003900000 */
[----:B------:R-:W3:Y:S02]  /*15d90*/  @!P0 SYNCS.PHASECHK.TRANS64 P0, [R2+URZ+0x22860], R7 ;  /* 0x02286007020085a7 */ /* 0x000ee4000800007f */
[----:B---3--:R-:W-:Y:S05]  /*15da0*/  @!P0 BRA `(.L_x_619) ;  /* 0xfffffffc00f08947 */ /* 0x008fea000383ffff */
[----:B------:R-:W-:Y:S05]  /*15db0*/  BRA `(.L_x_717) ;  /* 0xffffffd000207947 */ /* 0x000fea000383ffff */
.L_x_624:
[----:B--2---:R2:W3:Y:S02]  /*15dc0*/  SYNCS.PHASECHK.TRANS64.TRYWAIT P0, [R3+URZ+0x22840], R7 ;  /* 0x02284007030075a7 */ /* 0x0044e4000800017f */
[----:B---3--:R-:W-:Y:S05]  /*15dd0*/  @!P0 NANOSLEEP.SYNCS 0x989680 ;  /* 0x009896800000895d */ /* 0x008fea0003900000 */
[----:B------:R-:W3:Y:S02]  /*15de0*/  @!P0 SYNCS.PHASECHK.TRANS64 P0, [R3+URZ+0x22840], R7 ;  /* 0x02284007030085a7 */ /* 0x000ee4000800007f */
[----:B---3--:R-:W-:Y:S05]  /*15df0*/  @!P0 BRA `(.L_x_624) ;  /* 0xfffffffc00f08947 */ /* 0x008fea000383ffff */
[----:B------:R-:W-:Y:S05]  /*15e00*/  BRA `(.L_x_718) ;  /* 0xffffffd4006c7947 */ /* 0x000fea000383ffff */
.L_x_626:
[----:B0-----:R0:W3:Y:S02]  /*15e10*/  SYNCS.PHASECHK.TRANS64.TRYWAIT P1, [R3+URZ+0x22860], R7 ;  /* 0x02286007030075a7 */ /* 0x0010e4000802017f */
[----:B---3--:R-:W-:Y:S05]  /*15e20*/  @!P1 NANOSLEEP.SYNCS 0x989680 ;  /* 0x009896800000995d */ /* 0x008fea0003900000 */
[----:B------:R-:W3:Y:S02]  /*15e30*/  @!P1 SYNCS.PHASECHK.TRANS64 P1, [R3+URZ+0x22860], R7 ;  /* 0x02286007030095a7 */ /* 0x000ee4000802007f */
[----:B---3--:R-:W-:Y:S05]  /*15e40*/  @!P1 BRA `(.L_x_626) ;  /* 0xfffffffc00f09947 */ /* 0x008fea000383ffff */
[----:B------:R-:W-:Y:S05]  /*15e50*/  BRA `(.L_x_719) ;  /* 0xffffffd400d87947 */ /* 0x000fea000383ffff */
.L_x_631:
[----:B---3--:R3:W4:Y:S02]  /*15e60*/  SYNCS.PHASECHK.TRANS64.TRYWAIT P0, [R3+URZ+0x22840], R7 ;  /* 0x02284007030075a7 */ /* 0x008724000800017f */
[----:B----4-:R-:W-:Y:S05]  /*15e70*/  @!P0 NANOSLEEP.SYNCS 0x989680 ;  /* 0x009896800000895d */ /* 0x010fea0003900000 */
[----:B------:R-:W4:Y:S02]  /*15e80*/  @!P0 SYNCS.PHASECHK.TRANS64 P0, [R3+URZ+0x22840], R7 ;  /* 0x02284007030085a7 */ /* 0x000f24000800007f */
[----:B----4-:R-:W-:Y:S05]  /*15e90*/  @!P0 BRA `(.L_x_631) ;  /* 0xfffffffc00f08947 */ /* 0x010fea000383ffff */
[----:B------:R-:W-:Y:S05]  /*15ea0*/  BRA `(.L_x_720) ;  /* 0xffffffdc00047947 */ /* 0x000fea000383ffff */
.L_x_633:
[----:B0-----:R0:W2:Y:S02]  /*15eb0*/  SYNCS.PHASECHK.TRANS64.TRYWAIT P1, [R3+URZ+0x22860], R7 ;  /* 0x02286007030075a7 */ /* 0x0010a4000802017f */
[----:B--2---:R-:W-:Y:S05]  /*15ec0*/  @!P1 NANOSLEEP.SYNCS 0x989680 ;  /* 0x009896800000995d */ /* 0x004fea0003900000 */
[----:B------:R-:W2:Y:S02]  /*15ed0*/  @!P1 SYNCS.PHASECHK.TRANS64 P1, [R3+URZ+0x22860], R7 ;  /* 0x02286007030095a7 */ /* 0x000ea4000802007f */
[----:B--2---:R-:W-:Y:S05]  /*15ee0*/  @!P1 BRA `(.L_x_633) ;  /* 0xfffffffc00f09947 */ /* 0x004fea000383ffff */
[----:B------:R-:W-:Y:S05]  /*15ef0*/  BRA `(.L_x_721) ;  /* 0xffffffdc00747947 */ /* 0x000fea000383ffff */
.L_x_638:
[----:B------:R-:W-:Y:S01]  /*15f00*/  BSSY B0, `(.L_x_722) ;  /* 0x0000008000007945 */ /* 0x000fe20003800000 */
[----:B0-----:R-:W-:Y:S01]  /*15f10*/  MOV R13, R16 ;  /* 0x00000010000d7202 */ /* 0x001fe20000000f00 */
[----:B------:R-:W-:Y:S02]  /*15f20*/  IMAD.MOV.U32 R12, RZ, RZ, RZ ;  /* 0x000000ffff0c7224 */ /* 0x000fe400078e00ff */
[----:B--2---:R-:W-:Y:S02]  /*15f30*/  IMAD.MOV.U32 R11, RZ, RZ, 0x1f ;  /* 0x0000001fff0b7424 */ /* 0x004fe400078e00ff */
[----:B------:R-:W-:-:S07]  /*15f40*/  IMAD.MOV.U32 R15, RZ, RZ, -0x1 ;  /* 0xffffffffff0f7424 */ /* 0x000fce00078e00ff */
[----:B-1-3--:R-:W-:Y:S05]  /*15f50*/  WARPSYNC.COLLECTIVE R15, `(.L_x_723) ;  /* 0x000000000f087348 */ /* 0x00afea0003c00000 */
[----:B------:R0:W2:Y:S02]  /*15f60*/  SHFL.IDX P6, R14, R13, R12, R11 ;  /* 0x0000000c0d0e7389 */ /* 0x0000a400000c000b */
[----:B0123--:R-:W-:Y:S01]  /*15f70*/  ENDCOLLECTIVE ;  /* 0x000000000000791b */ /* 0x00ffe20003800000 */
.L_x_723:
[----:B------:R-:W-:Y:S05]  /*15f80*/  BSYNC B0 ;  /* 0x0000000000007941 */ /* 0x000fea0003800000 */
.L_x_722:
[----:B------:R-:W-:Y:S01]  /*15f90*/  IMAD.MOV.U32 R13, RZ, RZ, R16 ;  /* 0x000000ffff0d7224 */ /* 0x000fe200078e0010 */
[----:B------:R-:W-:Y:S01]  /*15fa0*/  MOV R15, 0xffffffff ;  /* 0xffffffff000f7802 */ /* 0x000fe20000000f00 */
[----:B------:R-:W-:Y:S01]  /*15fb0*/  IMAD.MOV.U32 R12, RZ, RZ, 0x1 ;  /* 0x00000001ff0c7424 */ /* 0x000fe200078e00ff */
[----:B------:R-:W-:Y:S01]  /*15fc0*/  MOV R4, R14 ;  /* 0x0000000e00047202 */ /* 0x000fe20000000f00 */
[----:B------:R-:W-:-:S07]  /*15fd0*/  IMAD.MOV.U32 R11, RZ, RZ, 0x1f ;  /* 0x0000001fff0b7424 */ /* 0x000fce00078e00ff */
[----:B------:R-:W-:Y:S05]  /*15fe0*/  WARPSYNC.COLLECTIVE R15, `(.L_x_724) ;  /* 0x000000000f087348 */ /* 0x000fea0003c00000 */
[----:B------:R0:W1:Y:S02]  /*15ff0*/  SHFL.IDX P6, R14, R13, R12, R11 ;  /* 0x0000000c0d0e7389 */ /* 0x00006400000c000b */
[----:B01----:R-:W-:Y:S01]  /*16000*/  ENDCOLLECTIVE ;  /* 0x000000000000791b */ /* 0x003fe20003800000 */
.L_x_724:
[----:B------:R-:W-:Y:S01]  /*16010*/  IMAD.MOV.U32 R6, RZ, RZ, R14 ;  /* 0x000000ffff067224 */ /* 0x000fe200078e000e */
[----:B------:R-:W-:Y:S06]  /*16020*/  BRA `(.L_x_725) ;  /* 0xffffffe000647947 */ /* 0x000fec000383ffff */
.L_x_641:
[----:B------:R-:W-:Y:S01]  /*16030*/  BSSY B0, `(.L_x_726) ;  /* 0x0000008000007945 */ /* 0x000fe20003800000 */
[----:B-----5:R-:W-:Y:S01]  /*16040*/  IMAD.MOV.U32 R13, RZ, RZ, R17 ;  /* 0x000000ffff0d7224 */ /* 0x020fe200078e0011 */
[----:B--2---:R-:W-:Y:S01]  /*16050*/  MOV R11, RZ ;  /* 0x000000ff000b7202 */ /* 0x004fe20000000f00 */
[----:B------:R-:W-:Y:S02]  /*16060*/  IMAD.MOV.U32 R12, RZ, RZ, 0x1 ;  /* 0x00000001ff0c7424 */ /* 0x000fe400078e00ff */
[----:B------:R-:W-:-:S07]  /*16070*/  IMAD.MOV.U32 R15, RZ, RZ, -0x1 ;  /* 0xffffffffff0f7424 */ /* 0x000fce00078e00ff */
[----:B01-34-:R-:W-:Y:S05]  /*16080*/  WARPSYNC.COLLECTIVE R15, `(.L_x_727) ;  /* 0x000000000f087348 */ /* 0x01bfea0003c00000 */
[----:B------:R2:W0:Y:S02]  /*16090*/  SHFL.UP P6, R14, R13, R12, R11 ;  /* 0x0400000c0d0e7389 */ /* 0x00042400000c000b */
[----:B01234-:R-:W-:Y:S01]  /*160a0*/  ENDCOLLECTIVE ;  /* 0x000000000000791b */ /* 0x01ffe20003800000 */
.L_x_727:
[----:B------:R-:W-:Y:S05]  /*160b0*/  BSYNC B0 ;  /* 0x0000000000007941 */ /* 0x000fea0003800000 */
.L_x_726:
[----:B------:R-:W-:Y:S01]  /*160c0*/  ISETP.NE.AND P0, PT, R8, RZ, PT ;  /* 0x000000ff0800720c */ /* 0x000fe20003f05270 */
[----:B------:R-:W-:Y:S01]  /*160d0*/  IMAD.MOV.U32 R12, RZ, RZ, 0x2 ;  /* 0x00000002ff0c7424 */ /* 0x000fe200078e00ff */
[----:B------:R-:W-:Y:S01]  /*160e0*/  MOV R11, RZ ;  /* 0x000000ff000b7202 */ /* 0x000fe20000000f00 */
[----:B------:R-:W-:Y:S01]  /*160f0*/  IMAD.MOV.U32 R15, RZ, RZ, -0x1 ;  /* 0xffffffffff0f7424 */ /* 0x000fe200078e00ff */
[----:B------:R-:W-:Y:S02]  /*16100*/  SEL R14, R14, RZ, P0 ;  /* 0x000000ff0e0e7207 */ /* 0x000fe40000000000 */
[----:B------:R-:W-:-:S03]  /*16110*/  ISETP.GE.U32.AND P0, PT, R8, 0x2, PT ;  /* 0x000000020800780c */ /* 0x000fc60003f06070 */
[----:B------:R-:W-:-:S10]  /*16120*/  IMAD.IADD R13, R17, 0x1, R14 ;  /* 0x00000001110d7824 */ /* 0x000fd400078e020e */
[----:B------:R-:W-:Y:S05]  /*16130*/  WARPSYNC.COLLECTIVE R15, `(.L_x_728) ;  /* 0x000000000f087348 */ /* 0x000fea0003c00000 */
[----:B------:R0:W1:Y:S02]  /*16140*/  SHFL.UP P6, R14, R13, R12, R11 ;  /* 0x0400000c0d0e7389 */ /* 0x00006400000c000b */
[----:B01----:R-:W-:Y:S01]  /*16150*/  ENDCOLLECTIVE ;  /* 0x000000000000791b */ /* 0x003fe20003800000 */
.L_x_728:
        /* <DEDUP_REMOVED lines=8> */
.L_x_729:
        /* <DEDUP_REMOVED lines=8> */
.L_x_730:
[----:B------:R-:W-:Y:S01]  /*16260*/  IMAD.MOV.U32 R12, RZ, RZ, 0x10 ;  /* 0x00000010ff0c7424 */ /* 0x000fe200078e00ff */
[----:B------:R-:W-:Y:S02]  /*16270*/  SEL R14, R14, RZ, P0 ;  /* 0x000000ff0e0e7207 */ /* 0x000fe40000000000 */
[----:B------:R-:W-:Y:S02]  /*16280*/  ISETP.GE.U32.AND P0, PT, R8, 0x10, PT ;  /* 0x000000100800780c */ /* 0x000fe40003f06070 */
[----:B------:R-:W-:-:S05]  /*16290*/  IADD3 R7, R5, R14, RZ ;  /* 0x0000000e05077210 */ /* 0x000fca0007ffe0ff */
[----:B------:R-:W-:-:S07]  /*162a0*/  IMAD.MOV.U32 R13, RZ, RZ, R7 ;  /* 0x000000ffff0d7224 */ /* 0x000fce00078e0007 */
[----:B------:R-:W-:Y:S05]  /*162b0*/  WARPSYNC.COLLECTIVE R15, `(.L_x_731) ;  /* 0x000000000f087348 */ /* 0x000fea0003c00000 */
[----:B------:R0:W1:Y:S02]  /*162c0*/  SHFL.UP P6, R14, R13, R12, R11 ;  /* 0x0400000c0d0e7389 */ /* 0x00006400000c000b */
[----:B01----:R-:W-:Y:S01]  /*162d0*/  ENDCOLLECTIVE ;  /* 0x000000000000791b */ /* 0x003fe20003800000 */
.L_x_731:
[----:B------:R-:W-:Y:S02]  /*162e0*/  IMAD.MOV.U32 R12, RZ, RZ, 0x1f ;  /* 0x0000001fff0c7424 */ /* 0x000fe400078e00ff */
[----:B------:R-:W-:Y:S01]  /*162f0*/  IMAD.MOV.U32 R11, RZ, RZ, 0x1f ;  /* 0x0000001fff0b7424 */ /* 0x000fe200078e00ff */
[----:B------:R-:W-:-:S05]  /*16300*/  SEL R2, R14, RZ, P0 ;  /* 0x000000ff0e027207 */ /* 0x000fca0000000000 */
[----:B------:R-:W-:-:S05]  /*16310*/  IMAD.IADD R2, R7, 0x1, R2 ;  /* 0x0000000107027824 */ /* 0x000fca00078e0202 */
[----:B------:R-:W-:-:S07]  /*16320*/  MOV R13, R2 ;  /* 0x00000002000d7202 */ /* 0x000fce0000000f00 */
[----:B------:R-:W-:Y:S05]  /*16330*/  WARPSYNC.COLLECTIVE R15, `(.L_x_732) ;  /* 0x000000000f087348 */ /* 0x000fea0003c00000 */
[----:B------:R0:W1:Y:S02]  /*16340*/  SHFL.IDX P6, R14, R13, R12, R11 ;  /* 0x0000000c0d0e7389 */ /* 0x00006400000c000b */
[----:B01----:R-:W-:Y:S01]  /*16350*/  ENDCOLLECTIVE ;  /* 0x000000000000791b */ /* 0x003fe20003800000 */
.L_x_732:
[----:B------:R-:W-:Y:S05]  /*16360*/  BRA `(.L_x_733) ;  /* 0xffffffe000287947 */ /* 0x000fea000383ffff */
.L_x_646:
[----:B------:R-:W-:Y:S01]  /*16370*/  BSSY B0, `(.L_x_734) ;  /* 0x0000008000007945 */ /* 0x000fe20003800000 */
[----:B-----5:R-:W-:Y:S01]  /*16380*/  IMAD.MOV.U32 R13, RZ, RZ, R17 ;  /* 0x000000ffff0d7224 */ /* 0x020fe200078e0011 */
[----:B------:R-:W-:Y:S01]  /*16390*/  MOV R12, 0x1 ;  /* 0x00000001000c7802 */ /* 0x000fe20000000f00 */
[----:B--2---:R-:W-:Y:S02]  /*163a0*/  IMAD.MOV.U32 R11, RZ, RZ, RZ ;  /* 0x000000ffff0b7224 */ /* 0x004fe400078e00ff */
[----:B------:R-:W-:-:S07]  /*163b0*/  IMAD.MOV.U32 R15, RZ, RZ, -0x1 ;  /* 0xffffffffff0f7424 */ /* 0x000fce00078e00ff */
[----:B0-----:R-:W-:Y:S05]  /*163c0*/  WARPSYNC.COLLECTIVE R15, `(.L_x_735) ;  /* 0x000000000f087348 */ /* 0x001fea0003c00000 */
[----:B------:R1:W2:Y:S02]  /*163d0*/  SHFL.UP P6, R14, R13, R12, R11 ;  /* 0x0400000c0d0e7389 */ /* 0x0002a400000c000b */
[----:B012---:R-:W-:Y:S01]  /*163e0*/  ENDCOLLECTIVE ;  /* 0x000000000000791b */ /* 0x007fe20003800000 */
.L_x_735:
[----:B------:R-:W-:Y:S05]  /*163f0*/  BSYNC B0 ;  /* 0x0000000000007941 */ /* 0x000fea0003800000 */
.L_x_734:
[----:B------:R-:W-:Y:S01]  /*16400*/  ISETP.NE.AND P0, PT, R8, RZ, PT ;  /* 0x000000ff0800720c */ /* 0x000fe20003f05270 */
[----:B------:R-:W-:Y:S01]  /*16410*/  IMAD.MOV.U32 R11, RZ, RZ, RZ ;  /* 0x000000ffff0b7224 */ /* 0x000fe200078e00ff */
[----:B------:R-:W-:Y:S01]  /*16420*/  MOV R12, 0x2 ;  /* 0x00000002000c7802 */ /* 0x000fe20000000f00 */
[----:B------:R-:W-:Y:S01]  /*16430*/  IMAD.MOV.U32 R15, RZ, RZ, -0x1 ;  /* 0xffffffffff0f7424 */ /* 0x000fe200078e00ff */
[----:B------:R-:W-:Y:S02]  /*16440*/  SEL R14, R14, RZ, P0 ;  /* 0x000000ff0e0e7207 */ /* 0x000fe40000000000 */
[----:B------:R-:W-:-:S03]  /*16450*/  ISETP.GE.U32.AND P0, PT, R8, 0x2, PT ;  /* 0x000000020800780c */ /* 0x000fc60003f06070 */
[----:B------:R-:W-:-:S10]  /*16460*/  IMAD.IADD R13, R17, 0x1, R14 ;  /* 0x00000001110d7824 */ /* 0x000fd400078e020e */
[----:B------:R-:W-:Y:S05]  /*16470*/  WARPSYNC.COLLECTIVE R15, `(.L_x_736) ;  /* 0x000000000f087348 */ /* 0x000fea0003c00000 */
[----:B------:R0:W1:Y:S02]  /*16480*/  SHFL.UP P6, R14, R13, R12, R11 ;  /* 0x0400000c0d0e7389 */ /* 0x00006400000c000b */
[----:B01----:R-:W-:Y:S01]  /*16490*/  ENDCOLLECTIVE ;  /* 0x000000000000791b */ /* 0x003fe20003800000 */
.L_x_736:
        /* <DEDUP_REMOVED lines=8> */
.L_x_737:
        /* <DEDUP_REMOVED lines=8> */
.L_x_738:
        /* <DEDUP_REMOVED lines=8> */
.L_x_739:
[----:B------:R-:W-:Y:S02]  /*16620*/  IMAD.MOV.U32 R12, RZ, RZ, 0x1f ;  /* 0x0000001fff0c7424 */ /* 0x000fe400078e00ff */
[----:B------:R-:W-:Y:S01]  /*16630*/  IMAD.MOV.U32 R11, RZ, RZ, 0x1f ;  /* 0x0000001fff0b7424 */ /* 0x000fe200078e00ff */
[----:B------:R-:W-:-:S04]  /*16640*/  SEL R2, R14, RZ, P0 ;  /* 0x000000ff0e027207 */ /* 0x000fc80000000000 */
[----:B------:R-:W-:-:S05]  /*16650*/  IADD3 R2, R7, R2, RZ ;  /* 0x0000000207027210 */ /* 0x000fca0007ffe0ff */
[----:B------:R-:W-:-:S07]  /*16660*/  IMAD.MOV.U32 R13, RZ, RZ, R2 ;  /* 0x000000ffff0d7224 */ /* 0x000fce00078e0002 */
[----:B------:R-:W-:Y:S05]  /*16670*/  WARPSYNC.COLLECTIVE R15, `(.L_x_740) ;  /* 0x000000000f087348 */ /* 0x000fea0003c00000 */
[----:B------:R0:W1:Y:S02]  /*16680*/  SHFL.IDX P6, R14, R13, R12, R11 ;  /* 0x0000000c0d0e7389 */ /* 0x00006400000c000b */
[----:B01----:R-:W-:Y:S01]  /*16690*/  ENDCOLLECTIVE ;  /* 0x000000000000791b */ /* 0x003fe20003800000 */
.L_x_740:
[----:B------:R-:W-:Y:S05]  /*166a0*/  BRA `(.L_x_741) ;  /* 0xffffffe0000c7947 */ /* 0x000fea000383ffff */
.L_x_648:
[----:B------:R-:W-:Y:S01]  /*166b0*/  BSSY B0, `(.L_x_742) ;  /* 0x0000006000007945 */ /* 0x000fe20003800000 */
[----:B------:R-:W-:Y:S02]  /*166c0*/  PLOP3.LUT P6, PT, P6, PT, PT, 0x8, 0x0 ;  /* 0x000000000000781c */ /* 0x000fe400037ce170 */
[----:B------:R-:W-:-:S11]  /*166d0*/  MOV R15, 0xffffffff ;  /* 0xffffffff000f7802 */ /* 0x000fd60000000f00 */
[----:B0-2---:R-:W-:Y:S05]  /*166e0*/  WARPSYNC.COLLECTIVE R15, `(.L_x_743) ;  /* 0x000000000f087348 */ /* 0x005fea0003c00000 */
[----:B------:R-:W-:Y:S01]  /*166f0*/  VOTE.ANY R14, PT, P6 ;  /* 0x00000000000e7806 */ /* 0x000fe200030e0100 */
[----:B0-2---:R-:W-:Y:S06]  /*16700*/  ENDCOLLECTIVE ;  /* 0x000000000000791b */ /* 0x005fec0003800000 */
.L_x_743:
[----:B------:R-:W-:Y:S05]  /*16710*/  BSYNC B0 ;  /* 0x0000000000007941 */ /* 0x000fea0003800000 */
.L_x_742:
[----:B------:R-:W-:Y:S01]  /*16720*/  IMAD.MOV.U32 R3, RZ, RZ, R14 ;  /* 0x000000ffff037224 */ /* 0x000fe200078e000e */
[----:B------:R-:W-:Y:S01]  /*16730*/  MOV R11, 0x1f ;  /* 0x0000001f000b7802 */ /* 0x000fe20000000f00 */
[----:B------:R-:W-:Y:S02]  /*16740*/  IMAD.MOV.U32 R13, RZ, RZ, R17 ;  /* 0x000000ffff0d7224 */ /* 0x000fe400078e0011 */
[----:B------:R-:W0:Y:S01]  /*16750*/  POPC R5, R3 ;  /* 0x0000000300057309 */ /* 0x000e220000000000 */
[----:B------:R-:W-:Y:S02]  /*16760*/  IMAD.MOV.U32 R15, RZ, RZ, -0x1 ;  /* 0xffffffffff0f7424 */ /* 0x000fe400078e00ff */
[----:B0-----:R-:W-:-:S07]  /*16770*/  IMAD.MOV.U32 R12, RZ, RZ, R5 ;  /* 0x000000ffff0c7224 */ /* 0x001fce00078e0005 */
[----:B------:R-:W-:Y:S05]  /*16780*/  WARPSYNC.COLLECTIVE R15, `(.L_x_744) ;  /* 0x000000000f087348 */ /* 0x000fea0003c00000 */
[----:B------:R0:W1:Y:S02]  /*16790*/  SHFL.IDX P6, R14, R13, R12, R11 ;  /* 0x0000000c0d0e7389 */ /* 0x00006400000c000b */
[----:B01----:R-:W-:Y:S01]  /*167a0*/  ENDCOLLECTIVE ;  /* 0x000000000000791b */ /* 0x003fe20003800000 */
.L_x_744:
[----:B------:R-:W-:Y:S01]  /*167b0*/  IMAD.MOV.U32 R17, RZ, RZ, R14 ;  /* 0x000000ffff117224 */ /* 0x000fe200078e000e */
[----:B------:R-:W-:Y:S06]  /*167c0*/  BRA `(.L_x_745) ;  /* 0xffffffdc00fc7947 */ /* 0x000fec000383ffff */
.L_x_650:
[----:B------:R-:W-:Y:S01]  /*167d0*/  BSSY B0, `(.L_x_746) ;  /* 0x0000007000007945 */ /* 0x000fe20003800000 */
[----:B------:R-:W-:Y:S01]  /*167e0*/  IMAD.MOV.U32 R13, RZ, RZ, R2 ;  /* 0x000000ffff0d7224 */ /* 0x000fe200078e0002 */
[----:B--2---:R-:W-:Y:S01]  /*167f0*/  MOV R11, 0x1f ;  /* 0x0000001f000b7802 */ /* 0x004fe20000000f00 */
[----:B------:R-:W-:-:S07]  /*16800*/  IMAD.MOV.U32 R15, RZ, RZ, -0x1 ;  /* 0xffffffffff0f7424 */ /* 0x000fce00078e00ff */
[----:B01-3--:R-:W-:Y:S05]  /*16810*/  WARPSYNC.COLLECTIVE R15, `(.L_x_747) ;  /* 0x000000000f087348 */ /* 0x00bfea0003c00000 */
[----:B------:R2:W4:Y:S02]  /*16820*/  SHFL.IDX P6, R14, R13, R12, R11 ;  /* 0x0000000c0d0e7389 */ /* 0x00052400000c000b */
[----:B01234-:R-:W-:Y:S01]  /*16830*/  ENDCOLLECTIVE ;  /* 0x000000000000791b */ /* 0x01ffe20003800000 */
.L_x_747:
[----:B------:R-:W-:Y:S05]  /*16840*/  BSYNC B0 ;  /* 0x0000000000007941 */ /* 0x000fea0003800000 */
.L_x_746:
[----:B------:R-:W-:Y:S05]  /*16850*/  BRA `(.L_x_649) ;  /* 0xffffffdc00f47947 */ /* 0x000fea000383ffff */
.L_x_654:
[----:B0-----:R0:W1:Y:S02]  /*16860*/  SYNCS.PHASECHK.TRANS64.TRYWAIT P0, [R0+URZ+0x22820], R3 ;  /* 0x02282003000075a7 */ /* 0x001064000800017f */
[----:B-1----:R-:W-:Y:S05]  /*16870*/  @!P0 NANOSLEEP.SYNCS 0x989680 ;  /* 0x009896800000895d */ /* 0x002fea0003900000 */
[----:B------:R-:W1:Y:S02]  /*16880*/  @!P0 SYNCS.PHASECHK.TRANS64 P0, [R0+URZ+0x22820], R3 ;  /* 0x02282003000085a7 */ /* 0x000e64000800007f */
[----:B-1----:R-:W-:Y:S05]  /*16890*/  @!P0 BRA `(.L_x_654) ;  /* 0xfffffffc00f08947 */ /* 0x002fea000383ffff */
[----:B------:R-:W-:Y:S05]  /*168a0*/  BRA `(.L_x_748) ;  /* 0xffffffe000d87947 */ /* 0x000fea000383ffff */
.L_x_655:
[----:B------:R-:W1:Y:S01]  /*168b0*/  S2R R2, SR_TID.X ;  /* 0x0000000000027919 */ /* 0x000e620000002100 */
[----:B------:R-:W-:Y:S01]  /*168c0*/  BSSY B0, `(.L_x_749) ;  /* 0x000000a000007945 */ /* 0x000fe20003800000 */
[----:B------:R-:W-:Y:S01]  /*168d0*/  IMAD.MOV.U32 R12, RZ, RZ, RZ ;  /* 0x000000ffff0c7224 */ /* 0x000fe200078e00ff */
[----:B--2---:R-:W-:Y:S01]  /*168e0*/  MOV R11, 0x1f ;  /* 0x0000001f000b7802 */ /* 0x004fe20000000f00 */
[----:B------:R-:W-:Y:S01]  /*168f0*/  IMAD.MOV.U32 R15, RZ, RZ, -0x1 ;  /* 0xffffffffff0f7424 */ /* 0x000fe200078e00ff */
[----:B-1----:R-:W-:-:S04]  /*16900*/  SHF.R.U32.HI R2, RZ, 0x5, R2 ;  /* 0x00000005ff027819 */ /* 0x002fc80000011602 */
[----:B------:R-:W-:-:S05]  /*16910*/  LOP3.LUT R2, R2, 0x3, RZ, 0xc0, !PT ;  /* 0x0000000302027812 */ /* 0x000fca00078ec0ff */
[----:B------:R-:W-:-:S07]  /*16920*/  IMAD.MOV.U32 R13, RZ, RZ, R2 ;  /* 0x000000ffff0d7224 */ /* 0x000fce00078e0002 */
[----:B0-----:R-:W-:Y:S05]  /*16930*/  WARPSYNC.COLLECTIVE R15, `(.L_x_750) ;  /* 0x000000000f087348 */ /* 0x001fea0003c00000 */
[----:B------:R1:W2:Y:S02]  /*16940*/  SHFL.IDX P6, R14, R13, R12, R11 ;  /* 0x0000000c0d0e7389 */ /* 0x0002a400000c000b */
[----:B012---:R-:W-:Y:S01]  /*16950*/  ENDCOLLECTIVE ;  /* 0x000000000000791b */ /* 0x007fe20003800000 */
.L_x_750:
[----:B------:R-:W-:Y:S05]  /*16960*/  BSYNC B0 ;  /* 0x0000000000007941 */ /* 0x000fea0003800000 */
.L_x_749:
[----:B------:R-:W-:Y:S05]  /*16970*/  BRA `(.L_x_751) ;  /* 0xffffffe000c07947 */ /* 0x000fea000383ffff */
.L_x_656:
[----:B------:R-:W-:Y:S01]  /*16980*/  BSSY B0, `(.L_x_752) ;  /* 0x0000006000007945 */ /* 0x000fe20003800000 */
[----:B------:R-:W-:-:S07]  /*16990*/  IMAD.MOV.U32 R15, RZ, RZ, -0x1 ;  /* 0xffffffffff0f7424 */ /* 0x000fce00078e00ff */
[----:B012---:R-:W-:Y:S05]  /*169a0*/  WARPSYNC.COLLECTIVE R15, `(.L_x_753) ;  /* 0x000000000f0c7348 */ /* 0x007fea0003c00000 */
[----:B------:R-:W-:Y:S02]  /*169b0*/  ELECT P6, UR62, PT ;  /* 0x00000000003e782f */ /* 0x000fe400038c0000 */
[----:B------:R-:W-:Y:S01]  /*169c0*/  MOV R14, UR62 ;  /* 0x0000003e000e7c02 */ /* 0x000fe20008000f00 */
[----:B012---:R-:W-:Y:S10]  /*169d0*/  ENDCOLLECTIVE ;  /* 0x000000000000791b */ /* 0x007ff40003800000 */
.L_x_753:
[----:B------:R-:W-:Y:S05]  /*169e0*/  BSYNC B0 ;  /* 0x0000000000007941 */ /* 0x000fea0003800000 */
.L_x_752:
[----:B------:R-:W-:Y:S05]  /*169f0*/  BRA `(.L_x_754) ;  /* 0xffffffe000b47947 */ /* 0x000fea000383ffff */
.L_x_658:
[----:B0-----:R0:W1:Y:S02]  /*16a00*/  SYNCS.PHASECHK.TRANS64.TRYWAIT P0, [R6+URZ], R5 ;  /* 0x00000005060075a7 */ /* 0x001064000800017f */
[----:B-1----:R-:W-:Y:S05]  /*16a10*/  @!P0 NANOSLEEP.SYNCS 0x989680 ;  /* 0x009896800000895d */ /* 0x002fea0003900000 */
[----:B------:R-:W1:Y:S02]  /*16a20*/  @!P0 SYNCS.PHASECHK.TRANS64 P0, [R6+URZ], R5 ;  /* 0x00000005060085a7 */ /* 0x000e64000800007f */
[----:B-1----:R-:W-:Y:S05]  /*16a30*/  @!P0 BRA `(.L_x_658) ;  /* 0xfffffffc00f08947 */ /* 0x002fea000383ffff */
[----:B------:R-:W-:Y:S05]  /*16a40*/  BRA `(.L_x_755) ;  /* 0xffffffe000f07947 */ /* 0x000fea000383ffff */
.L_x_659:
[----:B-1----:R1:W3:Y:S02]  /*16a50*/  SYNCS.PHASECHK.TRANS64.TRYWAIT P0, [R7+URZ], R2 ;  /* 0x00000002070075a7 */ /* 0x0022e4000800017f */
[----:B---3--:R-:W-:Y:S05]  /*16a60*/  @!P0 NANOSLEEP.SYNCS 0x989680 ;  /* 0x009896800000895d */ /* 0x008fea0003900000 */
[----:B------:R-:W3:Y:S02]  /*16a70*/  @!P0 SYNCS.PHASECHK.TRANS64 P0, [R7+URZ], R2 ;  /* 0x00000002070085a7 */ /* 0x000ee4000800007f */
[----:B---3--:R-:W-:Y:S05]  /*16a80*/  @!P0 BRA `(.L_x_659) ;  /* 0xfffffffc00f08947 */ /* 0x008fea000383ffff */
[----:B------:R-:W-:Y:S05]  /*16a90*/  BRA `(.L_x_756) ;  /* 0xffffffe000e47947 */ /* 0x000fea000383ffff */
.L_x_661:
[----:B---3--:R3:W4:Y:S02]  /*16aa0*/  SYNCS.PHASECHK.TRANS64.TRYWAIT P0, [R4+URZ], R5 ;  /* 0x00000005040075a7 */ /* 0x008724000800017f */
[----:B----4-:R-:W-:Y:S05]  /*16ab0*/  @!P0 NANOSLEEP.SYNCS 0x989680 ;  /* 0x009896800000895d */ /* 0x010fea0003900000 */
[----:B------:R-:W4:Y:S02]  /*16ac0*/  @!P0 SYNCS.PHASECHK.TRANS64 P0, [R4+URZ], R5 ;  /* 0x00000005040085a7 */ /* 0x000f24000800007f */
[----:B----4-:R-:W-:Y:S05]  /*16ad0*/  @!P0 BRA `(.L_x_661) ;  /* 0xfffffffc00f08947 */ /* 0x010fea000383ffff */
[----:B------:R-:W-:Y:S05]  /*16ae0*/  BRA `(.L_x_757) ;  /* 0xffffffe000ec7947 */ /* 0x000fea000383ffff */
.L_x_758:
        /* <DEDUP_REMOVED lines=9> */
.L_x_4717:


//--------------------- .text._ZN7cutlass13device_kernelIN5flash11enable_sm90INS1_16FlashAttnFwdSm90INS1_25CollectiveMainloopFwdSm90ILi2EN4cute5tupleIJNS5_1CILi1EEES8_S8_EEENS6_IJNS7_ILi128EEENS7_ILi96EEENS7_ILi64EEEEEELi256ENS_6half_tEfNS_4arch4Sm90ELb0ELb0ELb1ELb1ELb0ELb0ELb1ELb1ELb0ELb0ELb0ELb0EEENS1_21CollectiveEpilogueFwdINS6_IJSA_NS7_ILi256EEESB_EEES9_SE_SG_Li256ELb1ELb0ELb0ELb0EEENS1_36VarlenDynamicPersistentTileSchedulerILi128ELi96ELi256ELi32ELb0ELb0ELb1ELb0ELb1ELb1EEEEEEEEEvNT_6ParamsE --------------------------
	.section	.text._ZN7cutlass13device_kernelIN5flash11enable_sm90INS1_16FlashAttnFwdSm90INS1_25CollectiveMainloopFwdSm90ILi2EN4cute5tupleIJNS5_1CILi1EEES8_S8_EEENS6_IJNS7_ILi128EEENS7_ILi96EEENS7_ILi64EEEEEELi256ENS_6half_tEfNS_4arch4Sm90ELb0ELb0ELb1ELb1ELb0ELb0ELb1ELb1ELb0ELb0ELb0ELb0EEENS1_21CollectiveEpilogueFwdINS6_IJSA_NS7_ILi256EEESB_EEES9_SE_SG_Li256ELb1ELb0ELb0ELb0EEENS1_36VarlenDynamicPersistentTileSchedulerILi128ELi96ELi256ELi32ELb0ELb0ELb1ELb0ELb1ELb1EEEEEEEEEvNT_6ParamsE,"ax",@progbits
	.align	128
.text._ZN7cutlass13device_kernelIN5flash11enable_sm90INS1_16FlashAttnFwdSm90INS1_25CollectiveMainloopFwdSm90ILi2EN4cute5tupleIJNS5_1CILi1EEES8_S8_EEENS6_IJNS7_ILi128EEENS7_ILi96EEENS7_ILi64EEEEEELi256ENS_6half_tEfNS_4arch4Sm90ELb0ELb0ELb1ELb1ELb0ELb0ELb1ELb1ELb0ELb0ELb0ELb0EEENS1_21CollectiveEpilogueFwdINS6_IJSA_NS7_ILi256EEESB_EEES9_SE_SG_Li256ELb1ELb0ELb0ELb0EEENS1_36VarlenDynamicPersistentTileSchedulerILi128ELi96ELi256ELi32ELb0ELb0ELb1ELb0ELb1ELb1EEEEEEEEEvNT_6ParamsE:
        .type           _ZN7cutlass13device_kernelIN5flash11enable_sm90INS1_16FlashAttnFwdSm90INS1_25CollectiveMainloopFwdSm90ILi2EN4cute5tupleIJNS5_1CILi1EEES8_S8_EEENS6_IJNS7_ILi128EEENS7_ILi96EEENS7_ILi64EEEEEELi256ENS_6half_tEfNS_4arch4Sm90ELb0ELb0ELb1ELb1ELb0ELb0ELb1ELb1ELb0ELb0ELb0ELb0EEENS1_21CollectiveEpilogueFwdINS6_IJSA_NS7_ILi256EEESB_EEES9_SE_SG_Li256ELb1ELb0ELb0ELb0EEENS1_36VarlenDynamicPersistentTileSchedulerILi128ELi96ELi256ELi32ELb0ELb0ELb1ELb0ELb1ELb1EEEEEEEEEvNT_6ParamsE,@function
        .size           _ZN7cutlass13device_kernelIN5flash11enable_sm90INS1_16FlashAttnFwdSm90INS1_25CollectiveMainloopFwdSm90ILi2EN4cute5tupleIJNS5_1CILi1EEES8_S8_EEENS6_IJNS7_ILi128EEENS7_ILi96EEENS7_ILi64EEEEEELi256ENS_6half_tEfNS_4arch4Sm90ELb0ELb0ELb1ELb1ELb0ELb0ELb1ELb1ELb0ELb0ELb0ELb0EEENS1_21CollectiveEpilogueFwdINS6_IJSA_NS7_ILi256EEESB_EEES9_SE_SG_Li256ELb1ELb0ELb0ELb0EEENS1_36VarlenDynamicPersistentTileSchedulerILi128ELi96ELi256ELi32ELb0ELb0ELb1ELb0ELb1ELb1EEEEEEEEEvNT_6ParamsE,(.L_x_4718 - _ZN7cutlass13device_kernelIN5flash11enable_sm90INS1_16FlashAttnFwdSm90INS1_25CollectiveMainloopFwdSm90ILi2EN4cute5tupleIJNS5_1CILi1EEES8_S8_EEENS6_IJNS7_ILi128EEENS7_ILi96EEENS7_ILi64EEEEEELi256ENS_6half_tEfNS_4arch4Sm90ELb0ELb0ELb1ELb1ELb0ELb0ELb1ELb1ELb0ELb0ELb0ELb0EEENS1_21CollectiveEpilogueFwdINS6_IJSA_NS7_ILi256EEESB_EEES9_SE_SG_Li256ELb1ELb0ELb0ELb0EEENS1_36VarlenDynamicPersistentTileSchedulerILi128ELi96ELi256ELi32ELb0ELb0ELb1ELb0ELb1ELb1EEEEEEEEEvNT_6ParamsE)
        .other          _ZN7cutlass13device_kernelIN5flash11enable_sm90INS1_16FlashAttnFwdSm90INS1_25CollectiveMainloopFwdSm90ILi2EN4cute5tupleIJNS5_1CILi1EEES8_S8_EEENS6_IJNS7_ILi128EEENS7_ILi96EEENS7_ILi64EEEEEELi256ENS_6half_tEfNS_4arch4Sm90ELb0ELb0ELb1ELb1ELb0ELb0ELb1ELb1ELb0ELb0ELb0ELb0EEENS1_21CollectiveEpilogueFwdINS6_IJSA_NS7_ILi256EEESB_EEES9_SE_SG_Li256ELb1ELb0ELb0ELb0EEENS1_36VarlenDynamicPersistentTileSchedulerILi128ELi96ELi256ELi32ELb0ELb0ELb1ELb0ELb1ELb1EEEEEEEEEvNT_6ParamsE,@"STO_CUDA_ENTRY STV_DEFAULT"
_ZN7cutlass13device_kernelIN5flash11enable_sm90INS1_16FlashAttnFwdSm90INS1_25CollectiveMainloopFwdSm90ILi2EN4cute5tupleIJNS5_1CILi1EEES8_S8_EEENS6_IJNS7_ILi128EEENS7_ILi96EEENS7_ILi64EEEEEELi256ENS_6half_tEfNS_4arch4Sm90ELb0ELb0ELb1ELb1ELb0ELb0ELb1ELb1ELb0ELb0ELb0ELb0EEENS1_21CollectiveEpilogueFwdINS6_IJSA_NS7_ILi256EEESB_EEES9_SE_SG_Li256ELb1ELb0ELb0ELb0EEENS1_36VarlenDynamicPersistentTileSchedulerILi128ELi96ELi256ELi32ELb0ELb0ELb1ELb0ELb1ELb1EEEEEEEEEvNT_6ParamsE:
        /* <DEDUP_REMOVED lines=23> */
[----:B0-----:R-:W-:Y:S01]  /*0170*/  NOP ;  /* 0x0000000000007918 */ /* 0x001fe20000000000 */
.L_x_760:
[----:B------:R-:W-:Y:S05]  /*0180*/  BSYNC B0 ;  /* 0x0000000000007941 */ /* 0x000fea0003800000 */
.L_x_759:
        /* <DEDUP_REMOVED lines=21> */
[----:B0-----:R0:W1:Y:S01]  /*02e0*/  @UP1 SYNCS.EXCH.64 URZ, [UR8+0x32400], UR4 ;  /* 0x03240004083f15b2 */ /* 0x0010620008000100 */
[----:B------:R0:W2:Y:S04]  /*02f0*/  @UP2 SYNCS.EXCH.64 URZ, [UR8+0x32410], UR4 ;  /* 0x03241004083f25b2 */ /* 0x0000a80008000100 */
[----:B------:R0:W3:Y:S01]  /*0300*/  @UP3 SYNCS.EXCH.64 URZ, [UR8+0x32420], UR6 ;  /* 0x03242006083f35b2 */ /* 0x0000e20008000100 */
        /* <DEDUP_REMOVED lines=18> */
[----:B----4-:R-:W-:Y:S01]  /*0430*/  NOP ;  /* 0x0000000000007918 */ /* 0x010fe20000000000 */
.L_x_761:
[----:B------:R-:W4:Y:S01]  /*0440*/  SHFL.IDX PT, R2, R0, RZ, 0x1f ;  /* 0x00001fff00027589 */ /* 0x000f2200000e0000 */
[----:B------:R-:W-:Y:S01]  /*0450*/  NOP ;  /* 0x0000000000007918 */ /* 0x000fe20000000000 */
[----:B----4-:R-:W-:-:S13]  /*0460*/  ISETP.NE.AND P0, PT, R2, RZ, PT ;  /* 0x000000ff0200720c */ /* 0x010fda0003f05270 */
        /* <DEDUP_REMOVED lines=19> */
.L_x_762:
[----:B------:R-:W4:Y:S01]  /*05a0*/  SHFL.IDX PT, R2, R0, RZ, 0x1f ;  /* 0x00001fff00027589 */ /* 0x000f2200000e0000 */
[----:B------:R-:W-:Y:S01]  /*05b0*/  NOP ;  /* 0x0000000000007918 */ /* 0x000fe20000000000 */
[----:B----4-:R-:W-:-:S13]  /*05c0*/  ISETP.NE.AND P0, PT, R2, RZ, PT ;  /* 0x000000ff0200720c */ /* 0x010fda0003f05270 */
        /* <DEDUP_REMOVED lines=14> */
[----:B----4-:R-:W-:Y:S01]  /*06b0*/  NOP ;  /* 0x0000000000007918 */ /* 0x010fe20000000000 */
.L_x_763:
        /* <DEDUP_REMOVED lines=22> */
.L_x_764:
        /* <DEDUP_REMOVED lines=22> */
.L_x_765:
[----:B0-----:R-:W-:Y:S01]  /*0980*/  UMOV UR4, 0x1 ;  /* 0x0000000100047882 */ /* 0x001fe20000000000 */
[----:B------:R-:W-:Y:S01]  /*0990*/  PLOP3.LUT P0, PT, PT, PT, UP0, 0x80, 0x0 ;  /* 0x000000000000781c */ /* 0x000fe20003f0f008 */
[----:B------:R-:W-:Y:S01]  /*09a0*/  USEL UR4, UR4, 0x2, !UP0 ;  /* 0x0000000204047887 */ /* 0x000fe2000c000000 */
[----:B------:R-:W-:Y:S01]  /*09b0*/  NOP ;  /* 0x0000000000007918 */ /* 0x000fe20000000000 */
[----:B------:R-:W-:-:S04]  /*09c0*/  ULDC.64 UR60, c[0x0][0x208] ;  /* 0x00008200003c7ab9 */ /* 0x000fc80000000a00 */
[----:B------:R-:W-:-:S05]  /*09d0*/  IMAD.U32 R2, RZ, RZ, UR4 ;  /* 0x00000004ff027e24 */ /* 0x000fca000f8e00ff */
[----:B------:R0:W-:Y:S01]  /*09e0*/  STL [R1+0x2c], R2 ;  /* 0x00002c0201007387 */ /* 0x0001e20000100800 */
[----:B-123--:R-:W-:Y:S06]  /*09f0*/  BAR.SYNC.DEFER_BLOCKING 0x0 ;  /* 0x0000000000007b1d */ /* 0x00efec0000010000 */
[----:B------:R-:W-:Y:S05]  /*0a00*/  @!P0 BRA `(.L_x_766) ;  /* 0x0000009400f08947 */ /* 0x000fea0003800000 */
.L_x_767:
[----:B------:R-:W-:-:S08]  /*0a10*/  NOP ;  /* 0x0000000000007918 */ /* 0x000fd00000000000 */
[----:B------:R-:W1:Y:S02]  /*0a20*/  USETMAXREG.TRY_ALLOC.CTAPOOL UP0, 0xf0 ;  /* 0x000000f0000079c8 */ /* 0x000e640008000600 */
[----:B-1----:R-:W-:-:S13]  /*0a30*/  PLOP3.LUT P0, PT, PT, PT, UP0, 0x80, 0x0 ;  /* 0x000000000000781c */ /* 0x002fda0003f0f008 */
[----:B------:R-:W-:Y:S05]  /*0a40*/  @!P0 BRA `(.L_x_767) ;  /* 0xfffffffc00f08947 */ /* 0x000fea000383ffff */
[----:B------:R-:W1:Y:S01]  /*0a50*/  S2R R0, SR_TID.X ;  /* 0x0000000000007919 */ /* 0x000e620000002100 */
[----:B------:R-:W2:Y:S01]  /*0a60*/  S2UR UR5, SR_CgaCtaId ;  /* 0x00000000000579c3 */ /* 0x000ea20000008800 */
[----:B------:R-:W-:-:S07]  /*0a70*/  UMOV UR4, 0x400 ;  /* 0x0000040000047882 */ /* 0x000fce0000000000 */
[----:B------:R-:W-:Y:S06]  /*0a80*/  BAR.ARV 0x8, 0x120 ;  /* 0x0204800000007b1d */ /* 0x000fec0000002000 */
[----:B--2---:R-:W-:Y:S01]  /*0a90*/  ULEA UR4, UR5, UR4, 0x18 ;  /* 0x0000000405047291 */ /* 0x004fe2000f8ec03f */
[----:B-1----:R-:W-:-:S04]  /*0aa0*/  SHF.R.U32.HI R0, RZ, 0x7, R0 ;  /* 0x00000007ff007819 */ /* 0x002fc80000011600 */
[----:B------:R-:W-:-:S13]  /*0ab0*/  ISETP.NE.AND P0, PT, R0, 0x1, PT ;  /* 0x000000010000780c */ /* 0x000fda0003f05270 */
[----:B------:R-:W-:Y:S08]  /*0ac0*/  @!P0 BAR.ARV 0x9, 0x100 ;  /* 0x0244000000008b1d */ /* 0x000ff00000002000 */
[----:B------:R-:W-:Y:S06]  /*0ad0*/  BAR.SYNC.DEFER_BLOCKING 0x5, 0x120 ;  /* 0x0144800000007b1d */ /* 0x000fec0000010000 */
[----:B------:R-:W1:Y:S01]  /*0ae0*/  LDS.128 R12, [UR4+0x324d0] ;  /* 0x0324d004ff0c7984 */ /* 0x000e620008000c00 */
[----:B------:R-:W-:Y:S01]  /*0af0*/  ULDC UR4, c[0x0][0xd14] ;  /* 0x0003450000047ab9 */ /* 0x000fe20000000800 */
[----:B------:R-:W-:Y:S06]  /*0b00*/  BAR.ARV 0x4, 0x120 ;  /* 0x0104800000007b1d */ /* 0x000fec0000002000 */
[----:B-1----:R-:W-:-:S13]  /*0b10*/  ISETP.GE.AND P0, PT, R15, UR4, PT ;  /* 0x000000040f007c0c */ /* 0x002fda000bf06270 */
[----:B------:R-:W-:Y:S05]  /*0b20*/  @P0 EXIT ;  /* 0x000000000000094d */ /* 0x000fea0003800000 */
[----:B0-----:R-:W2:Y:S01]  /*0b30*/  LDL R2, [R1+0x2c] ;  /* 0x00002c0001027983 */ /* 0x001ea20000100800 */
[----:B------:R-:W-:Y:S01]  /*0b40*/  R2UR UR5, R14 ;  /* 0x000000000e0572ca */ /* 0x000fe200000e0000 */
[----:B------:R-:W-:Y:S01]  /*0b50*/  UMOV UR37, URZ ;  /* 0x0000003f00257c82 */ /* 0x000fe20008000000 */
[----:B------:R-:W-:Y:S01]  /*0b60*/  UMOV UR36, URZ ;  /* 0x0000003f00247c82 */ /* 0x000fe20008000000 */
[----:B------:R-:W0:Y:S02]  /*0b70*/  S2R R0, SR_TID.X ;  /* 0x0000000000007919 */ /* 0x000e240000002100 */
[----:B0-----:R-:W-:-:S05]  /*0b80*/  VIADD R223, R0, 0xffffff80 ;  /* 0xffffff8000df7836 */ /* 0x001fca0000000000 */
[----:B------:R-:W-:-:S04]  /*0b90*/  SHF.R.S32.HI R0, RZ, 0x1f, R223 ;  /* 0x0000001fff007819 */ /* 0x000fc800000114df */
[CC--:B------:R-:W-:Y:S02]  /*0ba0*/  LEA.HI R3, R0.reuse, R223.reuse, RZ, 0x7 ;  /* 0x000000df00037211 */ /* 0x0c0fe400078f38ff */
[----:B------:R-:W-:Y:S02]  /*0bb0*/  LEA.HI R4, R0, R223, RZ, 0x5 ;  /* 0x000000df00047211 */ /* 0x000fe400078f28ff */
[----:B------:R-:W-:-:S03]  /*0bc0*/  SHF.R.S32.HI R218, RZ, 0x7, R3 ;  /* 0x00000007ffda7819 */ /* 0x000fc60000011403 */
[----:B------:R-:W-:Y:S01]  /*0bd0*/  IMAD.SHL.U32 R6, R4, 0x20, RZ ;  /* 0x0000002004067824 */ /* 0x000fe200078e00ff */
[----:B--2---:R-:W-:Y:S02]  /*0be0*/  R2UR UR4, R2 ;  /* 0x00000000020472ca */ /* 0x004fe400000e0000 */
[C---:B------:R-:W-:Y:S02]  /*0bf0*/  LOP3.LUT R2, R3.reuse, 0xffffff80, RZ, 0xc0, !PT ;  /* 0xffffff8003027812 */ /* 0x040fe400078ec0ff */
[----:B------:R-:W-:-:S03]  /*0c00*/  LEA.HI R3, R3, R218, RZ, 0x1 ;  /* 0x000000da03037211 */ /* 0x000fc600078f08ff */
[----:B------:R-:W-:Y:S01]  /*0c10*/  IMAD.IADD R205, R223, 0x1, -R2 ;  /* 0x00000001dfcd7824 */ /* 0x000fe200078e0a02 */
[----:B------:R-:W-:-:S04]  /*0c20*/  LOP3.LUT R3, R3, 0x3fffffe, RZ, 0xc0, !PT ;  /* 0x03fffffe03037812 */ /* 0x000fc800078ec0ff */
[----:B------:R-:W-:Y:S01]  /*0c30*/  SHF.R.S32.HI R8, RZ, 0x1f, R205 ;  /* 0x0000001fff087819 */ /* 0x000fe200000114cd */
[----:B------:R-:W-:Y:S01]  /*0c40*/  ULOP3.LUT UR4, UR4, 0x1, URZ, 0xfc, !UPT ;  /* 0x0000000104047892 */ /* 0x000fe2000f8efc3f */
[----:B------:R-:W-:Y:S02]  /*0c50*/  IMAD.IADD R3, R218, 0x1, -R3 ;  /* 0x00000001da037824 */ /* 0x000fe400078e0a03 */
[CC--:B------:R-:W-:Y:S02]  /*0c60*/  LEA.HI R9, R8.reuse, R205.reuse, RZ, 0x2 ;  /* 0x000000cd08097211 */ /* 0x0c0fe400078f10ff */
[----:B------:R-:W-:Y:S01]  /*0c70*/  LEA.HI R8, R8, R205, RZ, 0x5 ;  /* 0x000000cd08087211 */ /* 0x000fe200078f28ff */
[----:B------:R-:W-:Y:S01]  /*0c80*/  IMAD.U32 R222, RZ, RZ, UR4 ;  /* 0x00000004ffde7e24 */ /* 0x000fe2000f8e00ff */
[--C-:B------:R-:W-:Y:S01]  /*0c90*/  SHF.R.S32.HI R7, RZ, 0x2, R9.reuse ;  /* 0x00000002ff077819 */ /* 0x100fe20000011409 */
[----:B------:R-:W-:Y:S01]  /*0ca0*/  UMOV UR4, URZ ;  /* 0x0000003f00047c82 */ /* 0x000fe20008000000 */
[----:B------:R-:W-:Y:S01]  /*0cb0*/  SHF.R.S32.HI R2, RZ, 0x1f, R9 ;  /* 0x0000001fff027819 */ /* 0x000fe20000011409 */
[----:B------:R-:W-:Y:S01]  /*0cc0*/  IMAD.U32 R204, RZ, RZ, UR4 ;  /* 0x00000004ffcc7e24 */ /* 0x000fe2000f8e00ff */
[----:B------:R-:W-:-:S02]  /*0cd0*/  SHF.R.S32.HI R8, RZ, 0x5, R8 ;  /* 0x00000005ff087819 */ /* 0x000fc40000011408 */
[----:B------:R-:W-:Y:S02]  /*0ce0*/  LEA.HI R5, R2, R7, RZ, 0x3 ;  /* 0x0000000702057211 */ /* 0x000fe400078f18ff */
[----:B------:R-:W-:Y:S02]  /*0cf0*/  LEA.HI R2, R0, R223, RZ, 0x4 ;  /* 0x000000df00027211 */ /* 0x000fe400078f20ff */
[----:B------:R-:W-:Y:S02]  /*0d00*/  LOP3.LUT R10, R5, 0xfffffff8, RZ, 0xc0, !PT ;  /* 0xfffffff8050a7812 */ /* 0x000fe400078ec0ff */
[----:B------:R-:W-:Y:S02]  /*0d10*/  SHF.R.S32.HI R5, RZ, 0x4, R2 ;  /* 0x00000004ff057819 */ /* 0x000fe40000011402 */
[C---:B------:R-:W-:Y:S01]  /*0d20*/  LOP3.LUT R4, R2.reuse, 0x3fffff0, RZ, 0xc0, !PT ;  /* 0x03fffff002047812 */ /* 0x040fe200078ec0ff */
[----:B------:R-:W-:Y:S01]  /*0d30*/  IMAD.IADD R11, R7, 0x1, -R10 ;  /* 0x00000001070b7824 */ /* 0x000fe200078e0a0a */
[----:B------:R-:W-:-:S02]  /*0d40*/  LEA.HI R2, R2, R5, RZ, 0x1 ;  /* 0x0000000502027211 */ /* 0x000fc400078f08ff */
[----:B------:R-:W-:Y:S01]  /*0d50*/  LOP3.LUT R7, R6, 0xfffffc00, RZ, 0xc0, !PT ;  /* 0xfffffc0006077812 */ /* 0x000fe200078ec0ff */
[----:B------:R-:W-:Y:S01]  /*0d60*/  IMAD.IADD R4, R223, 0x1, -R4 ;  /* 0x00000001df047824 */ /* 0x000fe200078e0a04 */
[----:B------:R-:W-:Y:S01]  /*0d70*/  LOP3.LUT R2, R2, 0x1ffffffe, RZ, 0xc0, !PT ;  /* 0x1ffffffe02027812 */ /* 0x000fe200078ec0ff */
[----:B------:R-:W-:Y:S01]  /*0d80*/  IMAD R8, R8, 0x10, R11 ;  /* 0x0000001008087824 */ /* 0x000fe200078e020b */
[----:B------:R-:W-:Y:S01]  /*0d90*/  LEA.HI R0, R0, R223, RZ, 0x3 ;  /* 0x000000df00007211 */ /* 0x000fe200078f18ff */
[----:B------:R-:W-:Y:S01]  /*0da0*/  IMAD R7, R4, 0x40, R7 ;  /* 0x0000004004077824 */ /* 0x000fe200078e0207 */
[----:B------:R-:W-:Y:S01]  /*0db0*/  LOP3.LUT R4, R9, 0x7ffffffc, RZ, 0xc0, !PT ;  /* 0x7ffffffc09047812 */ /* 0x000fe200078ec0ff */
[----:B------:R-:W-:Y:S01]  /*0dc0*/  IMAD.IADD R2, R5, 0x1, -R2 ;  /* 0x0000000105027824 */ /* 0x000fe200078e0a02 */
[----:B------:R-:W-:Y:S01]  /*0dd0*/  SHF.R.S32.HI R22, RZ, 0x3, R0 ;  /* 0x00000003ff167819 */ /* 0x000fe20000011400 */
[----:B------:R-:W-:Y:S02]  /*0de0*/  IMAD R220, R3, 0x40, R8 ;  /* 0x0000004003dc7824 */ /* 0x000fe400078e0208 */
[----:B------:R-:W-:Y:S01]  /*0df0*/  IMAD R221, R2, 0x8, R7 ;  /* 0x0000000802dd7824 */ /* 0x000fe200078e0207 */
[----:B------:R-:W-:Y:S01]  /*0e00*/  LOP3.LUT R2, R0, 0x1ffffff8, RZ, 0xc0, !PT ;  /* 0x1ffffff800027812 */ /* 0x000fe200078ec0ff */
[----:B------:R-:W-:-:S02]  /*0e10*/  IMAD.MOV.U32 R5, RZ, RZ, R13 ;  /* 0x000000ffff057224 */ /* 0x000fc400078e000d */
[----:B------:R-:W-:Y:S02]  /*0e20*/  IMAD.MOV.U32 R7, RZ, RZ, R15 ;  /* 0x000000ffff077224 */ /* 0x000fe400078e000f */
[----:B------:R-:W-:Y:S02]  /*0e30*/  IMAD.IADD R2, R223, 0x1, -R2 ;  /* 0x00000001df027824 */ /* 0x000fe400078e0a02 */
[----:B------:R-:W-:-:S03]  /*0e40*/  IMAD.IADD R219, R205, 0x1, -R4 ;  /* 0x00000001cddb7824 */ /* 0x000fc600078e0a04 */
[----:B------:R-:W-:-:S07]  /*0e50*/  SHF.L.U32 R2, R2, 0x3, RZ ;  /* 0x0000000302027819 */ /* 0x000fce00000006ff */
.L_x_810:
[----:B0---45:R-:W0:Y:S01]  /*0e60*/  LDC.64 R8, c[0x0][0xd60] ;  /* 0x00035800ff087b82 */ /* 0x031e220000000a00 */
[----:B------:R-:W-:Y:S01]  /*0e70*/  ULDC.64 UR6, c[0x0][0xb20] ;  /* 0x0002c80000067ab9 */ /* 0x000fe20000000a00 */
[----:B------:R-:W-:Y:S01]  /*0e80*/  ULDC.64 UR8, c[0x0][0xb18] ;  /* 0x0002c60000087ab9 */ /* 0x000fe20000000a00 */
        /* <DEDUP_REMOVED lines=10> */
[----:B------:R-:W-:Y:S01]  /*0f30*/  IMAD.U32 R202, RZ, RZ, UR4 ;  /* 0x00000004ffca7e24 */ /* 0x000fe2000f8e00ff */
[----:B------:R-:W-:Y:S02]  /*0f40*/  @UP0 ULEA UR6, UP2, UR4, UR6, 0x2 ;  /* 0x0000000604060291 */ /* 0x000fe4000f84103f */
[----:B------:R-:W-:Y:S02]  /*0f50*/  @UP1 ULEA UR8, UP3, UR4, UR8, 0x2 ;  /* 0x0000000804081291 */ /* 0x000fe4000f86103f */
[----:B------:R-:W-:Y:S02]  /*0f60*/  @UP0 ULEA.HI.X UR7, UR4, UR7, UR10, 0x2, UP2 ;  /* 0x0000000704070291 */ /* 0x000fe400090f140a */
[----:B------:R-:W-:Y:S01]  /*0f70*/  IMAD.U32 R203, RZ, RZ, UR10 ;  /* 0x0000000affcb7e24 */ /* 0x000fe2000f8e00ff */
[----:B------:R-:W-:Y:S01]  /*0f80*/  @UP1 ULEA.HI.X UR9, UR4, UR9, UR10, 0x2, UP3 ;  /* 0x0000000904091291 */ /* 0x000fe200098f140a */
[----:B------:R-:W-:-:S02]  /*0f90*/  IMAD.U32 R6, RZ, RZ, UR6 ;  /* 0x00000006ff067e24 */ /* 0x000fc4000f8e00ff */
[----:B------:R-:W-:Y:S01]  /*0fa0*/  IMAD.U32 R8, RZ, RZ, UR8 ;  /* 0x00000008ff087e24 */ /* 0x000fe2000f8e00ff */
[----:B------:R-:W-:Y:S01]  /*0fb0*/  ULDC UR4, c[0x0][0x404] ;  /* 0x0001010000047ab9 */ /* 0x000fe20000000800 */
[----:B------:R-:W-:Y:S01]  /*0fc0*/  IMAD.U32 R7, RZ, RZ, UR7 ;  /* 0x00000007ff077e24 */ /* 0x000fe2000f8e00ff */
[----:B------:R-:W-:Y:S01]  /*0fd0*/  ULDC.64 UR6, c[0x0][0x3f8] ;  /* 0x0000fe0000067ab9 */ /* 0x000fe20000000a00 */
[----:B------:R-:W-:-:S03]  /*0fe0*/  IMAD.U32 R9, RZ, RZ, UR9 ;  /* 0x00000009ff097e24 */ /* 0x000fc6000f8e00ff */
[----:B------:R-:W2:Y:S04]  /*0ff0*/  @P0 LDG.E R6, desc[UR60][R6.64] ;  /* 0x0000003c06060981 */ /* 0x000ea8000c1e1900 */
[----:B---3--:R-:W3:Y:S01]  /*1000*/  @P1 LDG.E R8, desc[UR60][R8.64] ;  /* 0x0000003c08081981 */ /* 0x008ee2000c1e1900 */
[----:B------:R-:W-:Y:S01]  /*1010*/  UISETP.NE.U32.AND UP0, UPT, UR6, URZ, UPT ;  /* 0x0000003f0600728c */ /* 0x000fe2000bf05070 */
[----:B------:R-:W-:Y:S01]  /*1020*/  IMAD.MOV.U32 R200, RZ, RZ, R5 ;  /* 0x000000ffffc87224 */ /* 0x000fe200078e0005 */
[----:B------:R-:W-:Y:S01]  /*1030*/  UMOV UR52, URZ ;  /* 0x0000003f00347c82 */ /* 0x000fe20008000000 */
[----:B------:R-:W-:Y:S01]  /*1040*/  ULDC UR6, c[0x0][0x2e0] ;  /* 0x0000b80000067ab9 */ /* 0x000fe20000000800 */
[----:B------:R-:W-:Y:S01]  /*1050*/  UISETP.NE.AND.EX UP0, UPT, UR7, URZ, UPT, UP0 ;  /* 0x0000003f0700728c */ /* 0x000fe2000bf05300 */
[----:B------:R-:W-:Y:S01]  /*1060*/  IMAD.MOV.U32 R3, RZ, RZ, RZ ;  /* 0x000000ffff037224 */ /* 0x000fe200078e00ff */
[----:B------:R-:W-:Y:S01]  /*1070*/  CS2R R148, SRZ ;  /* 0x0000000000947805 */ /* 0x000fe2000001ff00 */
[----:B------:R-:W-:Y:S01]  /*1080*/  IMAD.MOV.U32 R0, RZ, RZ, RZ ;  /* 0x000000ffff007224 */ /* 0x000fe200078e00ff */
[----:B------:R-:W-:Y:S01]  /*1090*/  USEL UR4, UR4, 0x1, UP0 ;  /* 0x0000000104047887 */ /* 0x000fe20008000000 */
[----:B------:R-:W-:Y:S01]  /*10a0*/  IMAD.MOV.U32 R150, RZ, RZ, RZ ;  /* 0x000000ffff967224 */ /* 0x000fe200078e00ff */
[----:B------:R-:W-:-:S02]  /*10b0*/  CS2R R146, SRZ ;  /* 0x0000000000927805 */ /* 0x000fc4000001ff00 */
[----:B------:R-:W-:Y:S01]  /*10c0*/  CS2R R144, SRZ ;  /* 0x0000000000907805 */ /* 0x000fe2000001ff00 */
[----:B------:R-:W-:Y:S01]  /*10d0*/  UIMAD UR4, UR4, UR6, URZ ;  /* 0x00000006040472a4 */ /* 0x000fe2000f8e023f */
        /* <DEDUP_REMOVED lines=17> */
[----:B------:R-:W-:Y:S01]  /*11f0*/  CS2R R108, SRZ ;  /* 0x00000000006c7805 */ /* 0x000fe2000001ff00 */
[----:B------:R-:W-:Y:S01]  /*1200*/  IMAD.MOV.U32 R172, RZ, RZ, RZ ;  /* 0x000000ffffac7224 */ /* 0x000fe200078e00ff */
        /* <DEDUP_REMOVED lines=31> */
[----:B------:R-:W-:Y:S01]  /*1400*/  CS2R R44, SRZ ;  /* 0x00000000002c7805 */ /* 0x000fe2000001ff00 */
[----:B------:R-:W-:Y:S01]  /*1410*/  IMAD.MOV.U32 R162, RZ, RZ, RZ ;  /* 0x000000ffffa27224 */ /* 0x000fe200078e00ff */
[----:B------:R-:W-:Y:S01]  /*1420*/  MOV R201, UR5 ;  /* 0x0000000500c97c02 */ /* 0x000fe20008000f00 */
[----:B------:R-:W-:Y:S01]  /*1430*/  IMAD.MOV.U32 R41, RZ, RZ, RZ ;  /* 0x000000ffff297224 */ /* 0x000fe200078e00ff */
[----:B--2---:R-:W-:Y:S02]  /*1440*/  @P0 R2UR UR52, R6 ;  /* 0x00000000063402ca */ /* 0x004fe400000e0000 */
[----:B------:R-:W-:Y:S02]  /*1450*/  PLOP3.LUT P0, PT, PT, PT, PT, 0x80, 0x0 ;  /* 0x000000000000781c */ /* 0x000fe40003f0f070 */
[----:B---3--:R-:W-:-:S02]  /*1460*/  @P1 R2UR UR4, R8 ;  /* 0x00000000080412ca */ /* 0x008fc400000e0000 */
[----:B------:R-:W-:Y:S01]  /*1470*/  CS2R R8, SRZ ;  /* 0x0000000000087805 */ /* 0x000fe2000001ff00 */
[----:B-1----:R-:W-:-:S12]  /*1480*/  @P1 BRA `(.L_x_768) ;  /* 0x0000000000381947 */ /* 0x002fd80003800000 */
[----:B------:R-:W-:Y:S02]  /*1490*/  ULDC.64 UR6, c[0x0][0xb00] ;  /* 0x0002c00000067ab9 */ /* 0x000fe40000000a00 */
[----:B------:R-:W-:-:S04]  /*14a0*/  ISETP.NE.U32.AND P1, PT, RZ, UR6, PT ;  /* 0x00000006ff007c0c */ /* 0x000fc8000bf25070 */
[----:B------:R-:W-:-:S13]  /*14b0*/  ISETP.NE.AND.EX P1, PT, RZ, UR7, PT, P1 ;  /* 0x00000007ff007c0c */ /* 0x000fda000bf25310 */
[----:B------:R-:W-:Y:S05]  /*14c0*/  @!P1 BRA `(.L_x_768) ;  /* 0x0000000000289947 */ /* 0x000fea0003800000 */
[----:B------:R-:W-:Y:S01]  /*14d0*/  R2UR UR6, R202 ;  /* 0x00000000ca0672ca */ /* 0x000fe200000e0000 */
[----:B------:R-:W-:-:S12]  /*14e0*/  ULDC.64 UR4, c[0x0][0xb00] ;  /* 0x0002c00000047ab9 */ /* 0x000fd80000000a00 */
        /* <DEDUP_REMOVED lines=8> */
.L_x_768:
[----:B------:R-:W-:Y:S01]  /*1570*/  UIADD3 UR52, -UR52, UR4, URZ ;  /* 0x0000000434347290 */ /* 0x000fe2000fffe13f */
[----:B------:R-:W-:Y:S01]  /*1580*/  IMAD.MOV.U32 R40, RZ, RZ, RZ ;  /* 0x000000ffff287224 */ /* 0x000fe200078e00ff */
[----:B------:R-:W-:Y:S01]  /*1590*/  CS2R R34, SRZ ;  /* 0x0000000000227805 */ /* 0x000fe2000001ff00 */
[----:B------:R-:W-:Y:S01]  /*15a0*/  IMAD.MOV.U32 R163, RZ, RZ, RZ ;  /* 0x000000ffffa37224 */ /* 0x000fe200078e00ff */
        /* <DEDUP_REMOVED lines=8> */
[----:B------:R-:W-:-:S02]  /*1630*/  CS2R R26, SRZ ;  /* 0x00000000001a7805 */ /* 0x000fc4000001ff00 */
[----:B------:R-:W-:Y:S02]  /*1640*/  CS2R R28, SRZ ;  /* 0x00000000001c7805 */ /* 0x000fe4000001ff00 */
[----:B------:R-:W-:Y:S01]  /*1650*/  CS2R R24, SRZ ;  /* 0x0000000000187805 */ /* 0x000fe2000001ff00 */
[----:B------:R-:W-:-:S04]  /*1660*/  USHF.R.U32.HI UR53, URZ, 0x1f, UR5 ;  /* 0x0000001f3f357899 */ /* 0x000fc80008011605 */
[----:B------:R-:W-:Y:S02]  /*1670*/  ULEA.HI.SX32 UR53, UR5, UR53, 0x1c ;  /* 0x0000003505357291 */ /* 0x000fe4000f8fe23f */
[----:B------:R-:W-:Y:S10]  /*1680*/  @!P1 BRA `(.L_x_769) ;  /* 0x0000005c00f49947 */ /* 0x000ff40003800000 */
[----:B------:R-:W0:Y:S01]  /*1690*/  S2R R4, SR_CgaCtaId ;  /* 0x0000000000047919 */ /* 0x000e220000008800 */
[----:B------:R-:W-:Y:S01]  /*16a0*/  MOV R3, 0x400 ;  /* 0x0000040000037802 */ /* 0x000fe20000000f00 */
[----:B------:R-:W1:Y:S03]  /*16b0*/  SHFL.IDX PT, R0, R218, RZ, 0x1f ;  /* 0x00001fffda007589 */ /* 0x000e6600000e0000 */
[----:B0-----:R-:W-:Y:S02]  /*16c0*/  LEA R4, R4, R3, 0x18 ;  /* 0x0000000304047211 */ /* 0x001fe400078ec0ff */
[----:B-1----:R-:W-:-:S03]  /*16d0*/  LEA.HI R3, R0, R0, RZ, 0x1 ;  /* 0x0000000000037211 */ /* 0x002fc600078f08ff */
[----:B------:R-:W-:Y:S01]  /*16e0*/  VIADD R4, R4, 0x18400 ;  /* 0x0001840004047836 */ /* 0x000fe20000000000 */
[----:B------:R-:W-:-:S04]  /*16f0*/  LOP3.LUT R3, R3, 0xffffe, RZ, 0xc0, !PT ;  /* 0x000ffffe03037812 */ /* 0x000fc800078ec0ff */
[----:B------:R-:W-:Y:S01]  /*1700*/  LOP3.LUT P0, RZ, R4, 0x1bf, RZ, 0xc0, !PT ;  /* 0x000001bf04ff7812 */ /* 0x000fe2000780c0ff */
[----:B------:R-:W-:-:S12]  /*1710*/  IMAD.IADD R16, R0, 0x1, -R3 ;  /* 0x0000000100107824 */ /* 0x000fd800078e0a03 */
        /* <DEDUP_REMOVED lines=17> */
.L_x_770:
[----:B------:R-:W0:Y:S01]  /*1830*/  S2R R3, SR_CgaCtaId ;  /* 0x0000000000037919 */ /* 0x000e220000008800 */
[----:B------:R-:W-:Y:S02]  /*1840*/  R2UR UR5, R204 ;  /* 0x00000000cc0572ca */ /* 0x000fe400000e0000 */
[----:B------:R-:W-:Y:S01]  /*1850*/  MOV R0, 0x400 ;  /* 0x0000040000007802 */ /* 0x000fe20000000f00 */
[----:B------:R-:W1:Y:S10]  /*1860*/  S2R R17, SR_TID.X ;  /* 0x0000000000117919 */ /* 0x000e740000002100 */
[----:B------:R-:W-:-:S04]  /*1870*/  ULEA.HI UR4, UR5, UR5, URZ, 0x1 ;  /* 0x0000000505047291 */ /* 0x000fc8000f8f083f */
[----:B------:R-:W-:-:S04]  /*1880*/  ULOP3.LUT UR4, UR4, 0xfffffffe, URZ, 0xc0, !UPT ;  /* 0xfffffffe04047892 */ /* 0x000fc8000f8ec03f */
[----:B------:R-:W-:-:S06]  /*1890*/  UIADD3 UR4, UR5, -UR4, URZ ;  /* 0x8000000405047290 */ /* 0x000fcc000fffe03f */
[----:B------:R-:W-:Y:S02]  /*18a0*/  MOV R5, UR4 ;  /* 0x0000000400057c02 */ /* 0x000fe40008000f00 */
[----:B0-----:R-:W-:Y:S02]  /*18b0*/  LEA R4, R3, R0, 0x18 ;  /* 0x0000000003047211 */ /* 0x001fe400078ec0ff */
[----:B------:R-:W-:Y:S02]  /*18c0*/  SHF.L.U32 R3, R5, 0x1f, RZ ;  /* 0x0000001f05037819 */ /* 0x000fe400000006ff */
[----:B-1----:R-:W-:Y:S02]  /*18d0*/  SHF.R.U32.HI R17, RZ, 0x7, R17 ;  /* 0x00000007ff117819 */ /* 0x002fe40000011611 */
[----:B------:R-:W0:Y:S03]  /*18e0*/  SYNCS.PHASECHK.TRANS64.TRYWAIT P0, [R4+URZ+0x32400], R3 ;  /* 0x03240003040075a7 */ /* 0x000e26000800017f */
[----:B------:R-:W-:Y:S01]  /*18f0*/  VIADD R185, R17, 0x8 ;  /* 0x0000000811b97836 */ /* 0x000fe20000000000 */
[----:B0-----:R-:W-:Y:S06]  /*1900*/  @!P0 BRA `(.L_x_771) ;  /* 0x000000d000648947 */ /* 0x001fec0003800000 */
.L_x_894:
[----:B------:R-:W-:Y:S05]  /*1910*/  WARPSYNC.ALL ;  /* 0x0000000000007948 */ /* 0x000fea0003800000 */
[----:B------:R-:W-:Y:S01]  /*1920*/  R2UR UR4, R222 ;  /* 0x00000000de0472ca */ /* 0x000fe200000e0000 */
[----:B------:R1:W-:-:S12]  /*1930*/  BAR.SYNC.DEFER_BLOCKING R185, 0x100 ;  /* 0x000400b90000751d */ /* 0x0003d80000010000 */
[----:B------:R-:W-:-:S05]  /*1940*/  IMAD.U32 R0, RZ, RZ, UR4 ;  /* 0x00000004ff007e24 */ /* 0x000fca000f8e00ff */
[----:B------:R-:W-:-:S13]  /*1950*/  ISETP.NE.AND P0, PT, R0, 0x3, PT ;  /* 0x000000030000780c */ /* 0x000fda0003f05270 */
[----:B-1----:R-:W-:Y:S05]  /*1960*/  @!P0 BRA `(.L_x_772) ;  /* 0x0000000000048947 */ /* 0x002fea0003800000 */
[----:B------:R-:W-:Y:S01]  /*1970*/  BPT.TRAP 0x1 ;  /* 0x000000040000795c */ /* 0x000fe20000300000 */
.L_x_772:
[----:B------:R-:W-:Y:S02]  /*1980*/  IMAD.U32 R5, RZ, RZ, UR36 ;  /* 0x00000024ff057e24 */ /* 0x000fe4000f8e00ff */
[----:B------:R-:W-:Y:S02]  /*1990*/  IMAD.U32 R6, RZ, RZ, UR37 ;  /* 0x00000025ff067e24 */ /* 0x000fe4000f8e00ff */
[----:B------:R-:W-:-:S03]  /*19a0*/  IMAD R0, R5, 0x8, R4 ;  /* 0x0000000805007824 */ /* 0x000fc600078e0204 */
[----:B------:R-:W-:-:S04]  /*19b0*/  SHF.L.U32 R5, R6, 0x1f, RZ ;  /* 0x0000001f06057819 */ /* 0x000fc800000006ff */
[----:B------:R1:W2:Y:S01]  /*19c0*/  SYNCS.PHASECHK.TRANS64.TRYWAIT P1, [R0+URZ+0x32430], R5 ;  /* 0x03243005000075a7 */ /* 0x0002a2000802017f */
[----:B------:R-:W-:Y:S05]  /*19d0*/  @!P0 BRA `(.L_x_773) ;  /* 0x0000000000048947 */ /* 0x000fea0003800000 */
[----:B------:R-:W-:Y:S01]  /*19e0*/  BPT.TRAP 0x1 ;  /* 0x000000040000795c */ /* 0x000fe20000300000 */
.L_x_773:
[----:B------:R-:W-:Y:S01]  /*19f0*/  IMAD R16, R16, 0x2000, R4 ;  /* 0x0000200010107824 */ /* 0x000fe200078e0204 */
[----:B--2---:R-:W-:Y:S06]  /*1a00*/  @P1 BRA `(.L_x_774) ;  /* 0x0000000000081947 */ /* 0x004fec0003800000 */
[----:B------:R-:W2:Y:S02]  /*1a10*/  SYNCS.PHASECHK.TRANS64.TRYWAIT P1, [R0+URZ+0x32430], R5 ;  /* 0x03243005000075a7 */ /* 0x000ea4000802017f */
[----:B--2---:R-:W-:Y:S05]  /*1a20*/  @!P1 BRA `(.L_x_775) ;  /* 0x000000d000309947 */ /* 0x004fea0003800000 */
.L_x_774:
[----:B------:R-:W-:Y:S01]  /*1a30*/  R2UR UR4, R4 ;  /* 0x00000000040472ca */ /* 0x000fe200000e0000 */
[----:B------:R-:W-:Y:S01]  /*1a40*/  WARPGROUP.ARRIVE ;  /* 0x00000000000079c5 */ /* 0x000fe20000000000 */
[----:B------:R-:W-:Y:S01]  /*1a50*/  R2UR UR5, R16 ;  /* 0x00000000100572ca */ /* 0x000fe200000e0000 */
[----:B------:R-:W-:Y:S01]  /*1a60*/  UMOV UR13, 0x40000040 ;  /* 0x40000040000d7882 */ /* 0x000fe20000000000 */
[----:B------:R-:W-:Y:S01]  /*1a70*/  UMOV UR15, 0x40000040 ;  /* 0x40000040000f7882 */ /* 0x000fe20000000000 */
[----:B------:R-:W-:-:S08]  /*1a80*/  IMAD.U32 R21, RZ, RZ, UR13 ;  /* 0x0000000dff157e24 */ /* 0x000fd0000f8e00ff */
[----:B------:R-:W-:Y:S02]  /*1a90*/  UIADD3 UR4, UR4, 0x1c400, URZ ;  /* 0x0001c40004047890 */ /* 0x000fe4000fffe03f */
[----:B------:R-:W-:Y:S02]  /*1aa0*/  UIADD3 UR6, UR5, 0x18400, URZ ;  /* 0x0001840005067890 */ /* 0x000fe4000fffe03f */
[----:B------:R-:W-:Y:S02]  /*1ab0*/  USHF.R.U32.HI UR4, URZ, 0x4, UR4 ;  /* 0x000000043f047899 */ /* 0x000fe40008011604 */
[----:B------:R-:W-:Y:S02]  /*1ac0*/  USHF.R.U32.HI UR6, URZ, 0x4, UR6 ;  /* 0x000000043f067899 */ /* 0x000fe40008011606 */
[----:B------:R-:W-:Y:S02]  /*1ad0*/  ULOP3.LUT UR4, UR4, 0x3fff, URZ, 0xc0, !UPT ;  /* 0x00003fff04047892 */ /* 0x000fe4000f8ec03f */
[----:B------:R-:W-:-:S02]  /*1ae0*/  ULOP3.LUT UR6, UR6, 0x3fff, URZ, 0xc0, !UPT ;  /* 0x00003fff06067892 */ /* 0x000fc4000f8ec03f */
[----:B------:R-:W-:Y:S02]  /*1af0*/  ULOP3.LUT UR39, UR4, 0x10000, URZ, 0xfc, !UPT ;  /* 0x0001000004277892 */ /* 0x000fe4000f8efc3f */
[----:B------:R-:W-:Y:S02]  /*1b00*/  ULOP3.LUT UR8, UR6, 0x10000, URZ, 0xfc, !UPT ;  /* 0x0001000006087892 */ /* 0x000fe4000f8efc3f */
[----:B------:R-:W-:Y:S02]  /*1b10*/  UIMAD UR4, UR36, 0x300, UR39 ;  /* 0x00000300240478a4 */ /* 0x000fe4000f8e0227 */
[----:B------:R-:W-:Y:S02]  /*1b20*/  UIADD3 UR6, UR8, 0x2, URZ ;  /* 0x0000000208067890 */ /* 0x000fe4000fffe03f */
[----:B------:R-:W-:Y:S01]  /*1b30*/  UIADD3 UR7, UR4, 0x2, URZ ;  /* 0x0000000204077890 */ /* 0x000fe2000fffe03f */
[----:B------:R-:W-:Y:S02]  /*1b40*/  UMOV UR12, UR8 ;  /* 0x00000008000c7c82 */ /* 0x000fe40008000000 */
[----:B------:R-:W-:Y:S01]  /*1b50*/  UMOV UR14, UR4 ;  /* 0x00000004000e7c82 */ /* 0x000fe20008000000 */
[----:B------:R-:W-:Y:S01]  /*1b60*/  IMAD.U32 R20, RZ, RZ, UR12 ;  /* 0x0000000cff147e24 */ /* 0x000fe2000f8e00ff */
[----:B------:R-:W-:Y:S01]  /*1b70*/  HGMMA.64x96x16.F32 R24, gdesc[UR12], RZ, !UPT, gsb0 ;  /* 0x016000000c1879f0 */ /* 0x000fe2000c0008ff */
[----:B------:R-:W-:Y:S01]  /*1b80*/  UMOV UR12, UR6 ;  /* 0x00000006000c7c82 */ /* 0x000fe20008000000 */
[----:B------:R-:W-:Y:S01]  /*1b90*/  UMOV UR13, 0x40000040 ;  /* 0x40000040000d7882 */ /* 0x000fe20000000000 */
[----:B------:R-:W-:Y:S01]  /*1ba0*/  UMOV UR14, UR7 ;  /* 0x00000007000e7c82 */ /* 0x000fe20008000000 */
[----:B------:R-:W-:Y:S01]  /*1bb0*/  UMOV UR15, 0x40000040 ;  /* 0x40000040000f7882 */ /* 0x000fe20000000000 */
[----:B------:R-:W-:Y:S01]  /*1bc0*/  UIADD3 UR6, UR8, 0x4, URZ ;  /* 0x0000000408067890 */ /* 0x000fe2000fffe03f */
[----:B------:R-:W-:Y:S01]  /*1bd0*/  IMAD.U32 R18, RZ, RZ, UR12 ;  /* 0x0000000cff127e24 */ /* 0x000fe2000f8e00ff */
[----:B------:R-:W-:Y:S01]  /*1be0*/  UIADD3 UR7, UR4, 0x4, URZ ;  /* 0x0000000404077890 */ /* 0x000fe2000fffe03f */
[----:B------:R-:W-:Y:S01]  /*1bf0*/  IMAD.U32 R19, RZ, RZ, UR13 ;  /* 0x0000000dff137e24 */ /* 0x000fe2000f8e00ff */
[----:B------:R-:W-:Y:S01]  /*1c00*/  UIADD3 UR4, UR4, 0x6, URZ ;  /* 0x0000000604047890 */ /* 0x000fe2000fffe03f */
[----:B------:R-:W-:-:S02]  /*1c10*/  WARPGROUP.DEPBAR.LE gsb0, 0x0 ;  /* 0x00008000000079c5 */ /* 0x000fc40000010000 */
[----:B------:R-:W-:-:S06]  /*1c20*/  WARPGROUP.ARRIVE ;  /* 0x00000000000079c5 */ /* 0x000fcc0000000000 */
[----:B------:R-:W-:Y:S01]  /*1c30*/  HGMMA.64x96x16.F32 R24, gdesc[UR12], R24, gsb0 ;  /* 0x016000000c1879f0 */ /* 0x000fe20008000818 */
[----:B------:R-:W-:Y:S01]  /*1c40*/  UMOV UR12, UR6 ;  /* 0x00000006000c7c82 */ /* 0x000fe20008000000 */
[----:B------:R-:W-:Y:S01]  /*1c50*/  UMOV UR13, 0x40000040 ;  /* 0x40000040000d7882 */ /* 0x000fe20000000000 */
[----:B------:R-:W-:Y:S01]  /*1c60*/  UMOV UR14, UR7 ;  /* 0x00000007000e7c82 */ /* 0x000fe20008000000 */
[----:B------:R-:W-:Y:S01]  /*1c70*/  UMOV UR15, 0x40000040 ;  /* 0x40000040000f7882 */ /* 0x000fe20000000000 */
[----:B------:R-:W-:Y:S01]  /*1c80*/  UIADD3 UR6, UR8, 0x6, URZ ;  /* 0x0000000608067890 */ /* 0x000fe2000fffe03f */
[----:B------:R-:W-:Y:S02]  /*1c90*/  IMAD.U32 R16, RZ, RZ, UR12 ;  /* 0x0000000cff107e24 */ /* 0x000fe4000f8e00ff */
[----:B------:R-:W-:Y:S01]  /*1ca0*/  IMAD.U32 R17, RZ, RZ, UR13 ;  /* 0x0000000dff117e24 */ /* 0x000fe2000f8e00ff */
[----:B------:R-:W-:Y:S02]  /*1cb0*/  WARPGROUP.DEPBAR.LE gsb0, 0x0 ;  /* 0x00008000000079c5 */ /* 0x000fe40000010000 */
[----:B------:R-:W-:-:S06]  /*1cc0*/  WARPGROUP.ARRIVE ;  /* 0x00000000000079c5 */ /* 0x000fcc0000000000 */
[----:B------:R-:W-:Y:S01]  /*1cd0*/  HGMMA.64x96x16.F32 R24, gdesc[UR12], R24, gsb0 ;  /* 0x016000000c1879f0 */ /* 0x000fe20008000818 */
[----:B------:R-:W-:Y:S01]  /*1ce0*/  UMOV UR12, UR6 ;  /* 0x00000006000c7c82 */ /* 0x000fe20008000000 */
[----:B------:R-:W-:Y:S01]  /*1cf0*/  UMOV UR13, 0x40000040 ;  /* 0x40000040000d7882 */ /* 0x000fe20000000000 */
[----:B------:R-:W-:Y:S01]  /*1d00*/  UMOV UR14, UR4 ;  /* 0x00000004000e7c82 */ /* 0x000fe20008000000 */
[----:B------:R-:W-:Y:S01]  /*1d10*/  UMOV UR15, 0x40000040 ;  /* 0x40000040000f7882 */ /* 0x000fe20000000000 */
[----:B------:R-:W-:Y:S02]  /*1d20*/  IMAD.U32 R14, RZ, RZ, UR12 ;  /* 0x0000000cff0e7e24 */ /* 0x000fe4000f8e00ff */
[----:B------:R-:W-:Y:S01]  /*1d30*/  IMAD.U32 R15, RZ, RZ, UR13 ;  /* 0x0000000dff0f7e24 */ /* 0x000fe2000f8e00ff */
[----:B------:R-:W-:Y:S02]  /*1d40*/  WARPGROUP.DEPBAR.LE gsb0, 0x0 ;  /* 0x00008000000079c5 */ /* 0x000fe40000010000 */
[----:B------:R-:W-:-:S06]  /*1d50*/  WARPGROUP.ARRIVE ;  /* 0x00000000000079c5 */ /* 0x000fcc0000000000 */
[----:B------:R-:W-:Y:S03]  /*1d60*/  HGMMA.64x96x16.F32 R24, gdesc[UR12], R24, gsb0 ;  /* 0x016000000c1879f0 */ /* 0x000fe60008000818 */
[----:B------:R-:W-:Y:S02]  /*1d70*/  WARPGROUP.DEPBAR.LE gsb0, 0x0 ;  /* 0x00008000000079c5 */ /* 0x000fe40000010000 */
[----:B------:R-:W3:Y:S02]  /*1d80*/  SYNCS.PHASECHK.TRANS64.TRYWAIT P1, [R4+URZ+0x32410], R3 ;  /* 0x03241003040075a7 */ /* 0x000ee4000802017f */
[----:B---3--:R-:W-:Y:S05]  /*1d90*/  @!P1 BRA `(.L_x_776) ;  /* 0x000000cc00689947 */ /* 0x008fea0003800000 */
.L_x_895:
[----:B------:R-:W-:Y:S05]  /*1da0*/  @!P0 BRA `(.L_x_777) ;  /* 0x0000000000048947 */ /* 0x000fea0003800000 */
[----:B------:R-:W-:Y:S01]  /*1db0*/  BPT.TRAP 0x1 ;  /* 0x000000040000795c */ /* 0x000fe20000300000 */
.L_x_777:
[----:B------:R4:W0:Y:S01]  /*1dc0*/  SYNCS.PHASECHK.TRANS64.TRYWAIT P1, [R0+URZ+0x32450], R5 ;  /* 0x03245005000075a7 */ /* 0x000822000802017f */
[----:B------:R-:W-:Y:S05]  /*1dd0*/  @!P0 BRA `(.L_x_778) ;  /* 0x0000000000048947 */ /* 0x000fea0003800000 */
[----:B------:R-:W-:Y:S01]  /*1de0*/  BPT.TRAP 0x1 ;  /* 0x000000040000795c */ /* 0x000fe20000300000 */
.L_x_778:
[----:B0-----:R-:W-:Y:S05]  /*1df0*/  @P1 BRA `(.L_x_779) ;  /* 0x0000000000081947 */ /* 0x001fea0003800000 */
[----:B------:R-:W0:Y:S02]  /*1e00*/  SYNCS.PHASECHK.TRANS64.TRYWAIT P1, [R0+URZ+0x32450], R5 ;  /* 0x03245005000075a7 */ /* 0x000e24000802017f */
[----:B0-----:R-:W-:Y:S05]  /*1e10*/  @!P1 BRA `(.L_x_780) ;  /* 0x000000cc005c9947 */ /* 0x001fea0003800000 */
.L_x_779:
[----:B------:R-:W-:Y:S01]  /*1e20*/  R2UR UR4, R4 ;  /* 0x00000000040472ca */ /* 0x000fe200000e0000 */
[----:B------:R-:W-:Y:S01]  /*1e30*/  UIADD3 UR5, UR5, 0x22400, URZ ;  /* 0x0002240005057890 */ /* 0x000fe2000fffe03f */
[----:B------:R-:W-:Y:S01]  /*1e40*/  WARPGROUP.ARRIVE ;  /* 0x00000000000079c5 */ /* 0x000fe20000000000 */
[----:B------:R-:W-:Y:S01]  /*1e50*/  UMOV UR9, 0x40000040 ;  /* 0x4000004000097882 */ /* 0x000fe20000000000 */
[----:B------:R-:W-:Y:S01]  /*1e60*/  UMOV UR11, 0x40000040 ;  /* 0x40000040000b7882 */ /* 0x000fe20000000000 */
[----:B------:R-:W-:Y:S01]  /*1e70*/  USHF.R.U32.HI UR5, URZ, 0x4, UR5 ;  /* 0x000000043f057899 */ /* 0x000fe20008011605 */
[----:B-12-4-:R-:W-:Y:S01]  /*1e80*/  IMAD.U32 R5, RZ, RZ, UR9 ;  /* 0x00000009ff057e24 */ /* 0x016fe2000f8e00ff */
[----:B------:R-:W-:Y:S01]  /*1e90*/  UMOV UR13, 0x40000040 ;  /* 0x40000040000d7882 */ /* 0x000fe20000000000 */
[----:B------:R-:W-:Y:S01]  /*1ea0*/  UMOV UR15, 0x40000040 ;  /* 0x40000040000f7882 */ /* 0x000fe20000000000 */
[----:B------:R-:W-:Y:S01]  /*1eb0*/  IMAD.U32 R7, RZ, RZ, UR13 ;  /* 0x0000000dff077e24 */ /* 0x000fe2000f8e00ff */
[----:B------:R-:W-:Y:S01]  /*1ec0*/  UMOV UR17, 0x40000040 ;  /* 0x4000004000117882 */ /* 0x000fe20000000000 */
[----:B------:R-:W-:Y:S01]  /*1ed0*/  UMOV UR19, 0x40000040 ;  /* 0x4000004000137882 */ /* 0x000fe20000000000 */
[----:B------:R-:W-:Y:S01]  /*1ee0*/  UMOV UR21, 0x40000040 ;  /* 0x4000004000157882 */ /* 0x000fe20000000000 */
[----:B------:R-:W-:Y:S01]  /*1ef0*/  UIADD3 UR4, UR4, 0x400, URZ ;  /* 0x0000040004047890 */ /* 0x000fe2000fffe03f */
[----:B------:R-:W0:Y:S01]  /*1f00*/  S2R R74, SR_TID.X ;  /* 0x00000000004a7919 */ /* 0x000e220000002100 */
[----:B------:R-:W-:Y:S01]  /*1f10*/  UMOV UR23, 0x40000040 ;  /* 0x4000004000177882 */ /* 0x000fe20000000000 */
[----:B------:R-:W-:Y:S01]  /*1f20*/  UMOV UR25, 0x40000040 ;  /* 0x4000004000197882 */ /* 0x000fe20000000000 */
[----:B------:R-:W-:Y:S01]  /*1f30*/  USHF.R.U32.HI UR4, URZ, 0x4, UR4 ;  /* 0x000000043f047899 */ /* 0x000fe20008011604 */
[----:B------:R-:W-:Y:S01]  /*1f40*/  UMOV UR27, 0x40000040 ;  /* 0x40000040001b7882 */ /* 0x000fe20000000000 */
[----:B------:R-:W-:-:S02]  /*1f50*/  UMOV UR29, 0x40000040 ;  /* 0x40000040001d7882 */ /* 0x000fc40000000000 */
[----:B------:R-:W-:Y:S02]  /*1f60*/  ULOP3.LUT UR7, UR4, 0x3fff, URZ, 0xc0, !UPT ;  /* 0x00003fff04077892 */ /* 0x000fe4000f8ec03f */
[----:B------:R-:W-:Y:S02]  /*1f70*/  ULOP3.LUT UR4, UR5, 0x3fff, URZ, 0xc0, !UPT ;  /* 0x00003fff05047892 */ /* 0x000fe4000f8ec03f */
[----:B------:R-:W-:Y:S02]  /*1f80*/  ULOP3.LUT UR38, UR7, 0x10000, URZ, 0xfc, !UPT ;  /* 0x0001000007267892 */ /* 0x000fe4000f8efc3f */
[----:B------:R-:W-:Y:S02]  /*1f90*/  ULOP3.LUT UR4, UR4, 0x10000, URZ, 0xfc, !UPT ;  /* 0x0001000004047892 */ /* 0x000fe4000f8efc3f */
[----:B------:R-:W-:Y:S02]  /*1fa0*/  UIMAD UR5, UR36, 0xc00, UR38 ;  /* 0x00000c00240578a4 */ /* 0x000fe4000f8e0226 */
[----:B------:R-:W-:-:S02]  /*1fb0*/  UIADD3 UR6, UR4, 0x2, URZ ;  /* 0x0000000204067890 */ /* 0x000fc4000fffe03f */
[----:B------:R-:W-:Y:S02]  /*1fc0*/  UIADD3 UR16, UR4, 0x406, URZ ;  /* 0x0000040604107890 */ /* 0x000fe4000fffe03f */
[----:B------:R-:W-:Y:S01]  /*1fd0*/  UMOV UR8, UR4 ;  /* 0x0000000400087c82 */ /* 0x000fe20008000000 */
[----:B------:R-:W-:Y:S01]  /*1fe0*/  UMOV UR10, UR5 ;  /* 0x00000005000a7c82 */ /* 0x000fe20008000000 */
[----:B---3--:R-:W-:Y:S01]  /*1ff0*/  IMAD.U32 R4, RZ, RZ, UR8 ;  /* 0x00000008ff047e24 */ /* 0x008fe2000f8e00ff */
[----:B------:R-:W-:Y:S01]  /*2000*/  HGMMA.64x96x16.F32 R24, gdesc[UR8], R24, gsb0 ;  /* 0x01600000081879f0 */ /* 0x000fe20008000818 */
[----:B------:R-:W-:Y:S01]  /*2010*/  UIADD3 UR8, UR5, 0x2, URZ ;  /* 0x0000000205087890 */ /* 0x000fe2000fffe03f */
[----:B------:R-:W-:Y:S01]  /*2020*/  UMOV UR12, UR6 ;  /* 0x00000006000c7c82 */ /* 0x000fe20008000000 */
[----:B------:R-:W-:Y:S01]  /*2030*/  UIADD3 UR6, UR4, 0x4, URZ ;  /* 0x0000000404067890 */ /* 0x000fe2000fffe03f */
[----:B------:R-:W-:Y:S01]  /*2040*/  MOV R6, UR12 ;  /* 0x0000000c00067c02 */ /* 0x000fe20008000f00 */
[----:B------:R-:W-:-:S03]  /*2050*/  UIADD3 UR10, UR5, 0x302, URZ ;  /* 0x00000302050a7890 */ /* 0x000fc6000fffe03f */
[----:B------:R-:W-:Y:S01]  /*2060*/  UMOV UR14, UR8 ;  /* 0x00000008000e7c82 */ /* 0x000fe20008000000 */
[----:B------:R-:W-:Y:S01]  /*2070*/  UIADD3 UR8, UR5, 0x4, URZ ;  /* 0x0000000405087890 */ /* 0x000fe2000fffe03f */
[----:B------:R-:W-:Y:S01]  /*2080*/  UMOV UR9, 0x40000040 ;  /* 0x4000004000097882 */ /* 0x000fe20000000000 */
[----:B------:R-:W-:Y:S01]  /*2090*/  UMOV UR11, 0x40000040 ;  /* 0x40000040000b7882 */ /* 0x000fe20000000000 */
[----:B------:R-:W-:Y:S02]  /*20a0*/  UIADD3 UR18, UR5, 0x306, URZ ;  /* 0x0000030605127890 */ /* 0x000fe4000fffe03f */
[----:B------:R-:W-:Y:S02]  /*20b0*/  UIADD3 UR20, UR4, 0x800, URZ ;  /* 0x0000080004147890 */ /* 0x000fe4000fffe03f */
[----:B------:R-:W-:Y:S02]  /*20c0*/  UIADD3 UR22, UR5, 0x600, URZ ;  /* 0x0000060005167890 */ /* 0x000fe4000fffe03f */
[----:B------:R-:W-:-:S02]  /*20d0*/  UIADD3 UR24, UR4, 0x802, URZ ;  /* 0x0000080204187890 */ /* 0x000fc4000fffe03f */
[----:B------:R-:W-:Y:S02]  /*20e0*/  UIADD3 UR26, UR5, 0x602, URZ ;  /* 0x00000602051a7890 */ /* 0x000fe4000fffe03f */
[----:B------:R-:W-:Y:S02]  /*20f0*/  UIADD3 UR28, UR4, 0x804, URZ ;  /* 0x00000804041c7890 */ /* 0x000fe4000fffe03f */
[----:B------:R-:W-:Y:S01]  /*2100*/  UIADD3 UR30, UR5, 0x604, URZ ;  /* 0x00000604051e7890 */ /* 0x000fe2000fffe03f */
[----:B------:R-:W-:Y:S01]  /*2110*/  UMOV UR31, 0x40000040 ;  /* 0x40000040001f7882 */ /* 0x000fe20000000000 */
[----:B------:R-:W-:Y:S02]  /*2120*/  UIADD3 UR32, UR4, 0x806, URZ ;  /* 0x0000080604207890 */ /* 0x000fe4000fffe03f */
[----:B------:R-:W-:Y:S01]  /*2130*/  UIADD3 UR34, UR5, 0x606, URZ ;  /* 0x0000060605227890 */ /* 0x000fe2000fffe03f */
[----:B------:R-:W-:Y:S01]  /*2140*/  UMOV UR33, 0x40000040 ;  /* 0x4000004000217882 */ /* 0x000fe20000000000 */
[----:B------:R-:W-:Y:S01]  /*2150*/  UMOV UR35, 0x40000040 ;  /* 0x4000004000237882 */ /* 0x000fe20000000000 */
[----:B------:R-:W-:-:S02]  /*2160*/  UIADD3 UR40, UR4, 0xc00, URZ ;  /* 0x00000c0004287890 */ /* 0x000fc4000fffe03f */
[----:B------:R-:W-:Y:S01]  /*2170*/  UIADD3 UR42, UR5, 0x900, URZ ;  /* 0x00000900052a7890 */ /* 0x000fe2000fffe03f */
[----:B------:R-:W-:Y:S01]  /*2180*/  UMOV UR41, 0x40000040 ;  /* 0x4000004000297882 */ /* 0x000fe20000000000 */
        /* <DEDUP_REMOVED lines=13> */
[----:B------:R-:W-:Y:S02]  /*2260*/  ULOP3.LUT UR7, UR7, 0x3000000, URZ, 0xfc, !UPT ;  /* 0x0300000007077892 */ /* 0x000fe4000f8efc3f */
[----:B------:R-:W-:Y:S01]  /*2270*/  UISETP.GE.AND UP0, UPT, UR52, 0x61, UPT ;  /* 0x000000613400788c */ /* 0x000fe2000bf06270 */
[----:B------:R-:W-:Y:S02]  /*2280*/  WARPGROUP.DEPBAR.LE gsb0, 0x0 ;  /* 0x00008000000079c5 */ /* 0x000fe40000010000 */
[----:B------:R-:W-:-:S06]  /*2290*/  WARPGROUP.ARRIVE ;  /* 0x00000000000079c5 */ /* 0x000fcc0000000000 */
[----:B------:R-:W-:Y:S01]  /*22a0*/  HGMMA.64x96x16.F32 R24, gdesc[UR12], R24, gsb0 ;  /* 0x016000000c1879f0 */ /* 0x000fe20008000818 */
        /* <DEDUP_REMOVED lines=28> */
[----:B------:R-:W-:Y:S01]  /*2470*/  ULDC UR6, c[0x0][0xa80] ;  /* 0x0002a00000067ab9 */ /* 0x000fe20000000800 */
[----:B------:R-:W-:Y:S01]  /*2480*/  IMAD.U32 R13, RZ, RZ, UR13 ;  /* 0x0000000dff0d7e24 */ /* 0x000fe2000f8e00ff */
        /* <DEDUP_REMOVED lines=10> */
[----:B------:R-:W-:Y:S01]  /*2530*/  IMAD.U32 R72, RZ, RZ, UR4 ;  /* 0x00000004ff487e24 */ /* 0x000fe2000f8e00ff */
[----:B------:R-:W-:-:S03]  /*2540*/  UIMAD UR4, UR36, 0xc00, UR7 ;  /* 0x00000c00240478a4 */ /* 0x000fc6000f8e0207 */
        /* <DEDUP_REMOVED lines=10> */
[----:B------:R-:W-:Y:S01]  /*25f0*/  UMOV UR10, UR4 ;  /* 0x00000004000a7c82 */ /* 0x000fe20008000000 */
[----:B------:R-:W-:Y:S01]  /*2600*/  UMOV UR11, 0x40000040 ;  /* 0x40000040000b7882 */ /* 0x000fe20000000000 */
[----:B------:R-:W-:Y:S02]  /*2610*/  WARPGROUP.DEPBAR.LE gsb0, 0x0 ;  /* 0x00008000000079c5 */ /* 0x000fe40000010000 */
        /* <DEDUP_REMOVED lines=53> */
[----:B-1----:R-:W-:Y:S01]  /*2970*/  FSEL R73, R26, -INF , P4 ;  /* 0xff8000001a497808 */ /* 0x002fe20002000000 */
[----:B------:R-:W-:Y:S01]  /*2980*/  FMUL.FTZ R42, R42, UR5 ;  /* 0x000000052a2a7c20 */ /* 0x000fe20008410000 */
[----:B------:R-:W-:Y:S01]  /*2990*/  FMUL.FTZ R48, R48, UR5 ;  /* 0x0000000530307c20 */ /* 0x000fe20008410000 */
[----:B------:R-:W-:Y:S01]  /*29a0*/  FMUL.FTZ R43, R43, UR5 ;  /* 0x000000052b2b7c20 */ /* 0x000fe20008410000 */
[----:B------:R-:W-:Y:S01]  /*29b0*/  FMUL.FTZ R49, R49, UR5 ;  /* 0x0000000531317c20 */ /* 0x000fe20008410000 */
[----:B------:R-:W-:Y:S01]  /*29c0*/  FMUL.FTZ R46, R46, UR5 ;  /* 0x000000052e2e7c20 */ /* 0x000fe20008410000 */
[----:B------:R-:W-:Y:S01]  /*29d0*/  FMUL.FTZ R52, R52, UR5 ;  /* 0x0000000534347c20 */ /* 0x000fe20008410000 */
[----:B------:R-:W1:Y:S01]  /*29e0*/  MUFU.TANH R30, R30 ;  /* 0x0000001e001e7308 */ /* 0x000e620000002400 */
        /* <DEDUP_REMOVED lines=26> */
[----:B------:R-:W-:Y:S01]  /*2b90*/  FMNMX.FTZ R29, R24, R26, !PT ;  /* 0x0000001a181d7209 */ /* 0x000fe20007810000 */
[----:B------:R-:W-:Y:S01]  /*2ba0*/  FMUL.FTZ R67, R67, UR5 ;  /* 0x0000000543437c20 */ /* 0x000fe20008410000 */
[----:B------:R-:W-:Y:S01]  /*2bb0*/  FMUL.FTZ R69, R69, UR5 ;  /* 0x0000000545457c20 */ /* 0x000fe20008410000 */
[----:B------:R-:W-:Y:S01]  /*2bc0*/  FMUL.FTZ R70, R70, UR5 ;  /* 0x0000000546467c20 */ /* 0x000fe20008410000 */
[----:B------:R-:W-:Y:S01]  /*2bd0*/  FMUL.FTZ R71, R71, UR5 ;  /* 0x0000000547477c20 */ /* 0x000fe20008410000 */
[----:B------:R-:W2:Y:S01]  /*2be0*/  MUFU.TANH R27, R27 ;  /* 0x0000001b001b7308 */ /* 0x000ea20000002400 */
[----:B---3--:R-:W-:-:S02]  /*2bf0*/  FSEL R28, R28, -INF , P6 ;  /* 0xff8000001c1c7808 */ /* 0x008fc40003000000 */
[----:B------:R-:W-:Y:S02]  /*2c00*/  ISETP.GT.AND P6, PT, R3, 0x20, PT ;  /* 0x000000200300780c */ /* 0x000fe40003fc4270 */
[----:B------:R-:W-:-:S03]  /*2c10*/  FMNMX.FTZ R29, R28, R29, !PT ;  /* 0x0000001d1c1d7209 */ /* 0x000fc60007810000 */
[----:B------:R-:W3:Y:S01]  /*2c20*/  MUFU.TANH R33, R33 ;  /* 0x0000002100217308 */ /* 0x000ee20000002400 */
[----:B-1----:R-:W-:Y:S02]  /*2c30*/  FSEL R182, R32, -INF , P2 ;  /* 0xff80000020b67808 */ /* 0x002fe40001000000 */
[----:B------:R-:W-:-:S04]  /*2c40*/  FMNMX.FTZ R29, R30, R29, !PT ;  /* 0x0000001d1e1d7209 */ /* 0x000fc80007810000 */
[----:B------:R-:W-:Y:S01]  /*2c50*/  FMNMX.FTZ R29, R182, R29, !PT ;  /* 0x0000001db61d7209 */ /* 0x000fe20007810000 */
[----:B------:R-:W1:Y:S01]  /*2c60*/  MUFU.TANH R36, R36 ;  /* 0x0000002400247308 */ /* 0x000e620000002400 */
[----:B--2---:R-:W-:Y:S02]  /*2c70*/  FSEL R27, R27, -INF , P5 ;  /* 0xff8000001b1b7808 */ /* 0x004fe40002800000 */
[----:B------:R-:W-:Y:S02]  /*2c80*/  ISETP.GT.AND P5, PT, R3, 0x19, PT ;  /* 0x000000190300780c */ /* 0x000fe40003fa4270 */
[----:B------:R-:W-:-:S03]  /*2c90*/  FMNMX.FTZ R32, R73, R27, !PT ;  /* 0x0000001b49207209 */ /* 0x000fc60007810000 */
[----:B------:R-:W2:Y:S01]  /*2ca0*/  MUFU.TANH R31, R31 ;  /* 0x0000001f001f7308 */ /* 0x000ea20000002400 */
[----:B---3--:R-:W-:Y:S02]  /*2cb0*/  FSEL R184, R33, -INF , P3 ;  /* 0xff80000021b87808 */ /* 0x008fe40001800000 */
[----:B------:R-:W-:Y:S02]  /*2cc0*/  FMNMX.FTZ R32, R25, R32, !PT ;  /* 0x0000002019207209 */ /* 0x000fe40007810000 */
[----:B------:R-:W-:-:S03]  /*2cd0*/  FMNMX.FTZ R29, R184, R29, !PT ;  /* 0x0000001db81d7209 */ /* 0x000fc60007810000 */
[----:B------:R-:W3:Y:S01]  /*2ce0*/  MUFU.TANH R37, R37 ;  /* 0x0000002500257308 */ /* 0x000ee20000002400 */
[----:B-1----:R-:W-:-:S04]  /*2cf0*/  FSEL R188, R36, -INF , P4 ;  /* 0xff80000024bc7808 */ /* 0x002fc80002000000 */
[----:B------:R-:W-:-:S03]  /*2d00*/  FMNMX.FTZ R29, R188, R29, !PT ;  /* 0x0000001dbc1d7209 */ /* 0x000fc60007810000 */
[----:B------:R-:W1:Y:S01]  /*2d10*/  MUFU.TANH R34, R34 ;  /* 0x0000002200227308 */ /* 0x000e620000002400 */
[----:B--2---:R-:W-:Y:S02]  /*2d20*/  FSEL R31, R31, -INF , P1 ;  /* 0xff8000001f1f7808 */ /* 0x004fe40000800000 */
[----:B------:R-:W-:Y:S02]  /*2d30*/  ISETP.GT.AND P1, PT, R3, 0x21, PT ;  /* 0x000000210300780c */ /* 0x000fe40003f24270 */
[----:B------:R-:W-:-:S03]  /*2d40*/  FMNMX.FTZ R32, R31, R32, !PT ;  /* 0x000000201f207209 */ /* 0x000fc60007810000 */
[----:B------:R-:W2:Y:S01]  /*2d50*/  MUFU.TANH R40, R40 ;  /* 0x0000002800287308 */ /* 0x000ea20000002400 */
[----:B---3--:R-:W-:-:S04]  /*2d60*/  FSEL R186, R37, -INF , P5 ;  /* 0xff80000025ba7808 */ /* 0x008fc80002800000 */
[----:B------:R-:W-:-:S03]  /*2d70*/  FMNMX.FTZ R29, R186, R29, !PT ;  /* 0x0000001dba1d7209 */ /* 0x000fc60007810000 */
[----:B------:R-:W3:Y:S01]  /*2d80*/  MUFU.TANH R35, R35 ;  /* 0x0000002300237308 */ /* 0x000ee20000002400 */
[----:B-1----:R-:W-:Y:S02]  /*2d90*/  FSEL R217, R34, -INF , P2 ;  /* 0xff80000022d97808 */ /* 0x002fe40001000000 */
[----:B------:R-:W-:Y:S02]  /*2da0*/  ISETP.GT.AND P2, PT, R3, 0x28, PT ;  /* 0x000000280300780c */ /* 0x000fe40003f44270 */
[----:B------:R-:W-:-:S03]  /*2db0*/  FMNMX.FTZ R32, R217, R32, !PT ;  /* 0x00000020d9207209 */ /* 0x000fc60007810000 */
[----:B------:R-:W1:Y:S01]  /*2dc0*/  MUFU.TANH R41, R41 ;  /* 0x0000002900297308 */ /* 0x000e620000002400 */
[----:B--2---:R-:W-:-:S04]  /*2dd0*/  FSEL R198, R40, -INF , P6 ;  /* 0xff80000028c67808 */ /* 0x004fc80003000000 */
[----:B------:R-:W-:-:S03]  /*2de0*/  FMNMX.FTZ R29, R198, R29, !PT ;  /* 0x0000001dc61d7209 */ /* 0x000fc60007810000 */
[----:B------:R-:W2:Y:S01]  /*2df0*/  MUFU.TANH R38, R38 ;  /* 0x0000002600267308 */ /* 0x000ea20000002400 */
[----:B---3--:R-:W-:Y:S02]  /*2e00*/  FSEL R187, R35, -INF , P3 ;  /* 0xff80000023bb7808 */ /* 0x008fe40001800000 */
[----:B------:R-:W-:Y:S02]  /*2e10*/  ISETP.GT.AND P3, PT, R3, 0x29, PT ;  /* 0x000000290300780c */ /* 0x000fe40003f64270 */
        /* <DEDUP_REMOVED lines=89> */
[----:B--2---:R-:W-:-:S04]  /*33b0*/  FSEL R213, R62, -INF , P4 ;  /* 0xff8000003ed57808 */ /* 0x004fc80002000000 */
[----:B------:R-:W-:-:S03]  /*33c0*/  FMNMX.FTZ R32, R213, R32, !PT ;  /* 0x00000020d5207209 */ /* 0x000fc60007810000 */
[----:B------:R-:W2:Y:S01]  /*33d0*/  MUFU.TANH R66, R66 ;  /* 0x0000004200427308 */ /* 0x000ea20000002400 */
[----:B---3--:R-:W-:-:S04]  /*33e0*/  FSEL R174, R68, -INF , P2 ;  /* 0xff80000044ae7808 */ /* 0x008fc80001000000 */
        /* <DEDUP_REMOVED lines=12> */
[----:B------:R-:W-:Y:S02]  /*34b0*/  FMNMX.FTZ R34, R175, R34, !PT ;  /* 0x00000022af227209 */ /* 0x000fe40007810000 */
[----:B--2---:R-:W-:-:S03]  /*34c0*/  FSEL R178, R70, -INF , P2 ;  /* 0xff80000046b27808 */ /* 0x004fc60001000000 */
        /* <DEDUP_REMOVED lines=27> */
[----:B0-----:R-:W-:Y:S01]  /*3680*/  LOP3.LUT P1, RZ, R74, 0x7f, RZ, 0xc0, !PT ;  /* 0x0000007f4aff7812 */ /* 0x001fe2000782c0ff */
[--C-:B------:R-:W-:Y:S01]  /*3690*/  FFMA.FTZ R166, R166, UR6, -R181.reuse ;  /* 0x00000006a6a67c23 */ /* 0x100fe200080108b5 */
[----:B------:R-:W-:Y:S01]  /*36a0*/  SHF.R.U32.HI R74, RZ, 0x7, R74 ;  /* 0x00000007ff4a7819 */ /* 0x000fe2000001164a */
[--C-:B------:R-:W-:Y:S01]  /*36b0*/  FFMA.FTZ R157, R73, UR6, -R180.reuse ;  /* 0x00000006499d7c23 */ /* 0x100fe200080108b4 */
[--C-:B------:R-:W-:Y:S01]  /*36c0*/  FFMA.FTZ R164, R27, UR6, -R180.reuse ;  /* 0x000000061ba47c23 */ /* 0x100fe200080108b4 */
[--C-:B------:R-:W-:Y:S01]  /*36d0*/  FFMA.FTZ R160, R25, UR6, -R180.reuse ;  /* 0x0000000619a07c23 */ /* 0x100fe200080108b4 */
[----:B------:R-:W-:Y:S01]  /*36e0*/  IADD3 R209, -R74, 0xb, RZ ;  /* 0x0000000b4ad17810 */ /* 0x000fe20007ffe1ff */
[--C-:B------:R-:W-:Y:S01]  /*36f0*/  FFMA.FTZ R161, R31, UR6, -R180.reuse ;  /* 0x000000061fa17c23 */ /* 0x100fe200080108b4 */
[----:B------:R-:W0:Y:S01]  /*3700*/  MUFU.EX2 R3, R3 ;  /* 0x0000000300037308 */ /* 0x000e220000000800 */
[--C-:B------:R-:W-:Y:S01]  /*3710*/  FFMA.FTZ R187, R187, UR6, -R180.reuse ;  /* 0x00000006bbbb7c23 */ /* 0x100fe200080108b4 */
[--C-:B------:R-:W-:Y:S01]  /*3720*/  FFMA.FTZ R188, R211, UR6, -R180.reuse ;  /* 0x00000006d3bc7c23 */ /* 0x100fe200080108b4 */
[----:B------:R-:W-:Y:S01]  /*3730*/  FFMA.FTZ R189, R189, UR6, -R180 ;  /* 0x00000006bdbd7c23 */ /* 0x000fe200080108b4 */
[----:B------:R-:W-:Y:S01]  /*3740*/  FFMA.FTZ R211, R206, UR6, -R181 ;  /* 0x00000006ced37c23 */ /* 0x000fe200080108b5 */
[----:B------:R-:W-:-:S02]  /*3750*/  @!P1 VIADD R24, R0, 0x32440 ;  /* 0x0003244000189836 */ /* 0x000fc40000000000 */
[--C-:B------:R-:W-:Y:S01]  /*3760*/  FFMA.FTZ R206, R210, UR6, -R181.reuse ;  /* 0x00000006d2ce7c23 */ /* 0x100fe200080108b5 */
[--C-:B------:R-:W-:Y:S01]  /*3770*/  FFMA.FTZ R197, R197, UR6, -R180.reuse ;  /* 0x00000006c5c57c23 */ /* 0x100fe200080108b4 */
[----:B------:R-:W-:Y:S01]  /*3780*/  MUFU.EX2 R159, R159 ;  /* 0x0000009f009f7308 */ /* 0x000fe20000000800 */
[----:B------:R-:W-:Y:S01]  /*3790*/  FFMA.FTZ R207, R207, UR6, -R180 ;  /* 0x00000006cfcf7c23 */ /* 0x000fe200080108b4 */
[----:B------:R-:W-:Y:S01]  /*37a0*/  @!P1 PRMT R24, RZ, 0x654, R24 ;  /* 0x00000654ff189816 */ /* 0x000fe20000000018 */
[----:B------:R1:W-:Y:S06]  /*37b0*/  BAR.ARV R209, 0x100 ;  /* 0x000400d10000751d */ /* 0x0003ec0000002000 */
[----:B------:R2:W-:Y:S01]  /*37c0*/  @!P1 SYNCS.ARRIVE.TRANS64.RED.A1T0 RZ, [R24+URZ], RZ ;  /* 0x000000ff18ff99a7 */ /* 0x0005e2000810043f */
[----:B------:R-:W3:Y:S01]  /*37d0*/  MUFU.EX2 R162, R162 ;  /* 0x000000a200a27308 */ /* 0x000ee20000000800 */
[----:B------:R4:W-:Y:S01]  /*37e0*/  BAR.SYNC.DEFER_BLOCKING R185, 0x100 ;  /* 0x000400b90000751d */ /* 0x0009e20000010000 */
[----:B0-----:R-:W-:Y:S01]  /*37f0*/  F2FP.F16.F32.PACK_AB R152, R3, R158 ;  /* 0x0000009e0398723e */ /* 0x001fe200000000ff */
[--C-:B------:R-:W-:Y:S01]  /*3800*/  FFMA.FTZ R210, R199, UR6, -R180.reuse ;  /* 0x00000006c7d27c23 */ /* 0x100fe200080108b4 */
[--C-:B------:R-:W-:Y:S01]  /*3810*/  FFMA.FTZ R199, R168, UR6, -R181.reuse ;  /* 0x00000006a8c77c23 */ /* 0x100fe200080108b5 */
[--C-:B------:R-:W-:Y:S01]  /*3820*/  FFMA.FTZ R168, R190, UR6, -R181.reuse ;  /* 0x00000006bea87c23 */ /* 0x100fe200080108b5 */
[--C-:B------:R-:W-:Y:S01]  /*3830*/  FFMA.FTZ R190, R167, UR6, -R180.reuse ;  /* 0x00000006a7be7c23 */ /* 0x100fe200080108b4 */
[--C-:B------:R-:W-:Y:S01]  /*3840*/  FFMA.FTZ R165, R165, UR6, -R180.reuse ;  /* 0x00000006a5a57c23 */ /* 0x100fe200080108b4 */
[----:B------:R-:W-:Y:S01]  /*3850*/  MUFU.EX2 R157, R157 ;  /* 0x0000009d009d7308 */ /* 0x000fe20000000800 */
[--C-:B----4-:R-:W-:Y:S01]  /*3860*/  FFMA.FTZ R185, R186, UR6, -R181.reuse ;  /* 0x00000006bab97c23 */ /* 0x110fe200080108b5 */
[--C-:B------:R-:W-:Y:S01]  /*3870*/  FFMA.FTZ R186, R217, UR6, -R180.reuse ;  /* 0x00000006d9ba7c23 */ /* 0x100fe200080108b4 */
[--C-:B------:R-:W-:Y:S01]  /*3880*/  FFMA.FTZ R217, R208, UR6, -R181.reuse ;  /* 0x00000006d0d97c23 */ /* 0x100fe200080108b5 */
[--C-:B------:R-:W-:Y:S01]  /*3890*/  FFMA.FTZ R208, R225, UR6, -R180.reuse ;  /* 0x00000006e1d07c23 */ /* 0x100fe200080108b4 */
[--C-:B------:R-:W-:Y:S01]  /*38a0*/  FFMA.FTZ R225, R192, UR6, -R181.reuse ;  /* 0x00000006c0e17c23 */ /* 0x100fe200080108b5 */
[--C-:B------:R-:W-:Y:S01]  /*38b0*/  FFMA.FTZ R167, R193, UR6, -R180.reuse ;  /* 0x00000006c1a77c23 */ /* 0x100fe200080108b4 */
[--C-:B------:R-:W-:Y:S01]  /*38c0*/  FFMA.FTZ R192, R195, UR6, -R180.reuse ;  /* 0x00000006c3c07c23 */ /* 0x100fe200080108b4 */
[----:B------:R-:W0:Y:S01]  /*38d0*/  MUFU.EX2 R164, R164 ;  /* 0x000000a400a47308 */ /* 0x000e220000000800 */
[----:B---3--:R-:W-:Y:S01]  /*38e0*/  F2FP.F16.F32.PACK_AB R154, R162, R159 ;  /* 0x0000009fa29a723e */ /* 0x008fe200000000ff */
        /* <DEDUP_REMOVED lines=14> */
[----:B------:R-:W3:Y:S01]  /*39d0*/  MUFU.EX2 R161, R161 ;  /* 0x000000a100a17308 */ /* 0x000ee20000000800 */
[----:B0-----:R-:W-:Y:S01]  /*39e0*/  F2FP.F16.F32.PACK_AB R153, R164, R157 ;  /* 0x0000009da499723e */ /* 0x001fe200000000ff */
[--C-:B------:R-:W-:Y:S01]  /*39f0*/  FFMA.FTZ R177, R178, UR6, -R180.reuse ;  /* 0x00000006b2b17c23 */ /* 0x100fe200080108b4 */
[----:B------:R-:W-:Y:S01]  /*3a00*/  FFMA.FTZ R163, R163, UR6, -R181 ;  /* 0x00000006a3a37c23 */ /* 0x000fe200080108b5 */
[----:B------:R-:W-:Y:S01]  /*3a10*/  FFMA.FTZ R178, R179, UR6, -R180 ;  /* 0x00000006b3b27c23 */ /* 0x000fe200080108b4 */
[----:B------:R-:W-:Y:S01]  /*3a20*/  FADD.FTZ R158, R158, R3 ;  /* 0x000000039e9e7221 */ /* 0x000fe20000010000 */
[----:B------:R-:W-:Y:S01]  /*3a30*/  FADD.FTZ R157, R157, R164 ;  /* 0x000000a49d9d7221 */ /* 0x000fe20000010000 */
[----:B------:R-:W-:Y:S01]  /*3a40*/  @!P1 VIADD R0, R0, 0x32460 ;  /* 0x0003246000009836 */ /* 0x000fe20000000000 */
[----:B------:R-:W-:Y:S01]  /*3a50*/  MUFU.EX2 R182, R182 ;  /* 0x000000b600b67308 */ /* 0x000fe20000000800 */
[----:B------:R-:W-:-:S03]  /*3a60*/  FADD.FTZ R159, R159, R158 ;  /* 0x0000009e9f9f7221 */ /* 0x000fc60000010000 */
[----:B------:R-:W-:Y:S01]  /*3a70*/  @!P1 PRMT R0, RZ, 0x654, R0 ;  /* 0x00000654ff009816 */ /* 0x000fe20000000000 */
[----:B------:R-:W-:-:S03]  /*3a80*/  FADD.FTZ R159, R162, R159 ;  /* 0x0000009fa29f7221 */ /* 0x000fc60000010000 */
[----:B------:R-:W0:Y:S01]  /*3a90*/  MUFU.EX2 R183, R183 ;  /* 0x000000b700b77308 */ /* 0x000e220000000800 */
[----:B---3--:R-:W-:Y:S01]  /*3aa0*/  F2FP.F16.F32.PACK_AB R155, R161, R160 ;  /* 0x000000a0a19b723e */ /* 0x008fe200000000ff */
[----:B------:R-:W-:-:S03]  /*3ab0*/  FADD.FTZ R160, R160, R157 ;  /* 0x0000009da0a07221 */ /* 0x000fc60000010000 */
[----:B--2---:R-:W-:Y:S01]  /*3ac0*/  WARPGROUP.ARRIVE ;  /* 0x00000000000079c5 */ /* 0x004fe20000000000 */
[----:B------:R-:W-:Y:S02]  /*3ad0*/  FADD.FTZ R161, R161, R160 ;  /* 0x000000a0a1a17221 */ /* 0x000fe40000010000 */
[----:B------:R-:W-:Y:S03]  /*3ae0*/  MUFU.EX2 R184, R184 ;  /* 0x000000b800b87308 */ /* 0x000fe60000000800 */
[----:B------:R-:W-:Y:S01]  /*3af0*/  HGMMA.64x256x16.F32 R24, R152, gdesc[UR8].tnspB, RZ, !UPT, gsb0 ;  /* 0x43e0000898187df0 */ /* 0x000fe2000c0008ff */
[----:B------:R-:W-:Y:S01]  /*3b00*/  UIADD3 UR10, UR4, 0x80, URZ ;  /* 0x00000080040a7890 */ /* 0x000fe2000fffe03f */
[----:B------:R-:W-:-:S03]  /*3b10*/  UMOV UR11, 0x40000040 ;  /* 0x40000040000b7882 */ /* 0x000fc60000000000 */
[----:B------:R-:W-:Y:S08]  /*3b20*/  MUFU.EX2 R185, R185 ;  /* 0x000000b900b97308 */ /* 0x000ff00000000800 */
[----:B------:R-:W-:Y:S08]  /*3b30*/  MUFU.EX2 R186, R186 ;  /* 0x000000ba00ba7308 */ /* 0x000ff00000000800 */
[----:B------:R-:W2:Y:S08]  /*3b40*/  MUFU.EX2 R187, R187 ;  /* 0x000000bb00bb7308 */ /* 0x000eb00000000800 */
[----:B------:R-:W-:Y:S08]  /*3b50*/  MUFU.EX2 R188, R188 ;  /* 0x000000bc00bc7308 */ /* 0x000ff00000000800 */
        /* <DEDUP_REMOVED lines=8> */
[----:B------:R-:W1:Y:S08]  /*3be0*/  MUFU.EX2 R210, R210 ;  /* 0x000000d200d27308 */ /* 0x000e700000000800 */
[----:B------:R-:W-:Y:S08]  /*3bf0*/  MUFU.EX2 R166, R166 ;  /* 0x000000a600a67308 */ /* 0x000ff00000000800 */
[----:B------:R-:W1:Y:S08]  /*3c00*/  MUFU.EX2 R199, R199 ;  /* 0x000000c700c77308 */ /* 0x000e700000000800 */
[----:B------:R-:W-:Y:S08]  /*3c10*/  MUFU.EX2 R168, R168 ;  /* 0x000000a800a87308 */ /* 0x000ff00000000800 */
[----:B------:R-:W-:Y:S08]  /*3c20*/  MUFU.EX2 R225, R225 ;  /* 0x000000e100e17308 */ /* 0x000ff00000000800 */
[----:B------:R-:W-:Y:S08]  /*3c30*/  MUFU.EX2 R165, R165 ;  /* 0x000000a500a57308 */ /* 0x000ff00000000800 */
[----:B------:R-:W1:Y:S08]  /*3c40*/  MUFU.EX2 R190, R190 ;  /* 0x000000be00be7308 */ /* 0x000e700000000800 */
        /* <DEDUP_REMOVED lines=14> */
[----:B------:R-:W-:Y:S01]  /*3d30*/  MUFU.EX2 R175, R175 ;  /* 0x000000af00af7308 */ /* 0x000fe20000000800 */
[----:B------:R-:W-:-:S02]  /*3d40*/  WARPGROUP.DEPBAR.LE gsb0, 0x0 ;  /* 0x00008000000079c5 */ /* 0x000fc40000010000 */
[----:B0-----:R-:W-:Y:S01]  /*3d50*/  F2FP.F16.F32.PACK_AB R152, R183, R182 ;  /* 0x000000b6b798723e */ /* 0x001fe200000000ff */
[----:B------:R-:W-:Y:S01]  /*3d60*/  FADD.FTZ R182, R182, R159 ;  /* 0x0000009fb6b67221 */ /* 0x000fe20000010000 */
[----:B--2---:R-:W-:Y:S01]  /*3d70*/  F2FP.F16.F32.PACK_AB R153, R187, R186 ;  /* 0x000000babb99723e */ /* 0x004fe200000000ff */
[----:B------:R-:W-:Y:S01]  /*3d80*/  FADD.FTZ R186, R186, R161 ;  /* 0x000000a1baba7221 */ /* 0x000fe20000010000 */
[----:B------:R-:W-:Y:S01]  /*3d90*/  F2FP.F16.F32.PACK_AB R154, R185, R184 ;  /* 0x000000b8b99a723e */ /* 0x000fe200000000ff */
[----:B------:R-:W0:Y:S01]  /*3da0*/  MUFU.EX2 R176, R176 ;  /* 0x000000b000b07308 */ /* 0x000e220000000800 */
[----:B---3--:R-:W-:Y:S01]  /*3db0*/  F2FP.F16.F32.PACK_AB R155, R189, R188 ;  /* 0x000000bcbd9b723e */ /* 0x008fe200000000ff */
        /* <DEDUP_REMOVED lines=19> */
[----:B-1----:R-:W-:Y:S01]  /*3ef0*/  F2FP.F16.F32.PACK_AB R155, R210, R207 ;  /* 0x000000cfd29b723e */ /* 0x002fe200000000ff */
        /* <DEDUP_REMOVED lines=46> */
[----:B0-----:R-:W-:Y:S01]  /*41e0*/  F2FP.F16.F32.PACK_AB R153, R176, R175 ;  /* 0x000000afb099723e */ /* 0x001fe200000000ff */
[----:B------:R-:W-:Y:S01]  /*41f0*/  FADD.FTZ R175, R175, R196 ;  /* 0x000000c4afaf7221 */ /* 0x000fe20000010000 */
[----:B------:R-:W-:Y:S01]  /*4200*/  F2FP.F16.F32.PACK_AB R154, R174, R173 ;  /* 0x000000adae9a723e */ /* 0x000fe200000000ff */
[----:B------:R-:W-:Y:S01]  /*4210*/  FADD.FTZ R212, R212, R163 ;  /* 0x000000a3d4d47221 */ /* 0x000fe20000010000 */
[----:B--2---:R-:W-:Y:S01]  /*4220*/  F2FP.F16.F32.PACK_AB R155, R178, R177 ;  /* 0x000000b1b29b723e */ /* 0x004fe200000000ff */
[----:B------:R-:W-:-:S02]  /*4230*/  FADD.FTZ R176, R176, R175 ;  /* 0x000000afb0b07221 */ /* 0x000fc40000010000 */
[----:B------:R-:W-:Y:S01]  /*4240*/  FADD.FTZ R173, R173, R212 ;  /* 0x000000d4adad7221 */ /* 0x000fe20000010000 */
[----:B------:R-:W-:Y:S01]  /*4250*/  WARPGROUP.ARRIVE ;  /* 0x00000000000079c5 */ /* 0x000fe20000000000 */
[----:B------:R-:W-:-:S04]  /*4260*/  FADD.FTZ R3, R177, R176 ;  /* 0x000000b0b1037221 */ /* 0x000fc80000010000 */
[----:B------:R-:W-:-:S08]  /*4270*/  FADD.FTZ R3, R178, R3 ;  /* 0x00000003b2037221 */ /* 0x000fd00000010000 */
[----:B------:R-:W-:Y:S03]  /*4280*/  HGMMA.64x256x16.F32 R24, R152, gdesc[UR8].tnspB, R24, gsb0 ;  /* 0x43e0000898187df0 */ /* 0x000fe60008000818 */
[----:B------:R-:W-:Y:S02]  /*4290*/  WARPGROUP.DEPBAR.LE gsb0, 0x0 ;  /* 0x00008000000079c5 */ /* 0x000fe40000010000 */
[----:B------:R0:W-:Y:S02]  /*42a0*/  @!P1 SYNCS.ARRIVE.TRANS64.RED.A1T0 RZ, [R0+URZ], RZ ;  /* 0x000000ff00ff99a7 */ /* 0x0001e4000810043f */
[----:B0-----:R-:W-:Y:S01]  /*42b0*/  FADD.FTZ R0, R174, R173 ;  /* 0x000000adae007221 */ /* 0x001fe20000010000 */
[----:B------:R-:W-:Y:S06]  /*42c0*/  @!P2 BRA `(.L_x_781) ;  /* 0x000000280050a947 */ /* 0x000fec0003800000 */
[----:B------:R-:W-:Y:S01]  /*42d0*/  IMAD.MOV.U32 R207, RZ, RZ, R156 ;  /* 0x000000ffffcf7224 */ /* 0x000fe200078e009c */
[----:B------:R-:W-:Y:S01]  /*42e0*/  UIADD3 UR4, UR53, -0x2, URZ ;  /* 0xfffffffe35047890 */ /* 0x000fe2000fffe03f */
[----:B------:R-:W-:-:S11]  /*42f0*/  IMAD.MOV.U32 R206, RZ, RZ, R191 ;  /* 0x000000ffffce7224 */ /* 0x000fd600078e00bf */
.L_x_790:
        /* <DEDUP_REMOVED lines=10> */
.L_x_782:
[----:B------:R-:W0:Y:S01]  /*43a0*/  S2UR UR6, SR_CgaCtaId ;  /* 0x00000000000679c3 */ /* 0x000e220000008800 */
[----:B------:R-:W-:Y:S01]  /*43b0*/  UMOV UR5, 0x400 ;  /* 0x0000040000057882 */ /* 0x000fe20000000000 */
[----:B------:R-:W-:-:S05]  /*43c0*/  IMAD.U32 R208, RZ, RZ, UR37 ;  /* 0x00000025ffd07e24 */ /* 0x000fca000f8e00ff */
[----:B------:R-:W-:Y:S01]  /*43d0*/  SHF.L.U32 R208, R208, 0x1f, RZ ;  /* 0x0000001fd0d07819 */ /* 0x000fe200000006ff */
[----:B0-----:R-:W-:-:S04]  /*43e0*/  ULEA UR5, UR6, UR5, 0x18 ;  /* 0x0000000506057291 */ /* 0x001fc8000f8ec03f */
[----:B------:R-:W-:-:S09]  /*43f0*/  ULEA UR5, UR36, UR5, 0x3 ;  /* 0x0000000524057291 */ /* 0x000fd2000f8e183f */
[----:B------:R0:W1:Y:S01]  /*4400*/  SYNCS.PHASECHK.TRANS64.TRYWAIT P3, [UR5+0x32430], R208 ;  /* 0x032430d0ff0075a7 */ /* 0x0000620008060145 */
[----:B------:R-:W-:Y:S05]  /*4410*/  @!P0 BRA `(.L_x_783) ;  /* 0x0000000000048947 */ /* 0x000fea0003800000 */
[----:B------:R-:W-:Y:S01]  /*4420*/  BPT.TRAP 0x1 ;  /* 0x000000040000795c */ /* 0x000fe20000300000 */
.L_x_783:
[----:B-1----:R-:W-:Y:S05]  /*4430*/  @P3 BRA `(.L_x_784) ;  /* 0x0000000000083947 */ /* 0x002fea0003800000 */
[----:B------:R-:W1:Y:S02]  /*4440*/  SYNCS.PHASECHK.TRANS64.TRYWAIT P3, [UR5+0x32430], R208 ;  /* 0x032430d0ff0075a7 */ /* 0x000e640008060145 */
[----:B-1----:R-:W-:Y:S05]  /*4450*/  @!P3 BRA `(.L_x_785) ;  /* 0x000000a400e0b947 */ /* 0x002fea0003800000 */
.L_x_784:
[----:B------:R-:W-:Y:S01]  /*4460*/  R2UR UR52, R20 ;  /* 0x00000000143472ca */ /* 0x000fe200000e0000 */
[----:B------:R-:W-:Y:S01]  /*4470*/  UIMAD UR6, UR36, 0x300, UR39 ;  /* 0x00000300240678a4 */ /* 0x000fe2000f8e0227 */
[----:B------:R-:W-:Y:S01]  /*4480*/  R2UR UR53, R21 ;  /* 0x00000000153572ca */ /* 0x000fe200000e0000 */
[----:B-1----:R-:W-:Y:S01]  /*4490*/  WARPGROUP.ARRIVE ;  /* 0x00000000000079c5 */ /* 0x002fe20000000000 */
[----:B------:R-:W-:-:S04]  /*44a0*/  UMOV UR55, 0x40000040 ;  /* 0x4000004000377882 */ /* 0x000fc80000000000 */
[----:B------:R-:W-:-:S07]  /*44b0*/  UMOV UR54, UR6 ;  /* 0x0000000600367c82 */ /* 0x000fce0008000000 */
[----:B------:R-:W-:Y:S01]  /*44c0*/  HGMMA.64x96x16.F32 R152, gdesc[UR52], RZ, !UPT, gsb0 ;  /* 0x01600000349879f0 */ /* 0x000fe2000c0008ff */
[----:B------:R-:W-:Y:S01]  /*44d0*/  R2UR UR52, R18 ;  /* 0x00000000123472ca */ /* 0x000fe200000e0000 */
[----:B------:R-:W-:Y:S01]  /*44e0*/  UIADD3 UR54, UR6, 0x2, URZ ;  /* 0x0000000206367890 */ /* 0x000fe2000fffe03f */
[----:B------:R-:W-:Y:S01]  /*44f0*/  R2UR UR53, R19 ;  /* 0x00000000133572ca */ /* 0x000fe200000e0000 */
[----:B------:R-:W-:Y:S01]  /*4500*/  UMOV UR55, 0x40000040 ;  /* 0x4000004000377882 */ /* 0x000fe20000000000 */
[----:B------:R-:W-:Y:S02]  /*4510*/  WARPGROUP.DEPBAR.LE gsb0, 0x0 ;  /* 0x00008000000079c5 */ /* 0x000fe40000010000 */
[----:B------:R-:W-:-:S09]  /*4520*/  WARPGROUP.ARRIVE ;  /* 0x00000000000079c5 */ /* 0x000fd20000000000 */
[----:B------:R-:W-:Y:S01]  /*4530*/  HGMMA.64x96x16.F32 R152, gdesc[UR52], R152, gsb0 ;  /* 0x01600000349879f0 */ /* 0x000fe20008000898 */
        /* <DEDUP_REMOVED lines=13> */
[----:B------:R-:W-:Y:S03]  /*4610*/  HGMMA.64x96x16.F32 R152, gdesc[UR52], R152, gsb0 ;  /* 0x01600000349879f0 */ /* 0x000fe60008000898 */
[----:B------:R-:W-:Y:S02]  /*4620*/  WARPGROUP.DEPBAR.LE gsb0, 0x0 ;  /* 0x00008000000079c5 */ /* 0x000fe40000010000 */
[----:B------:R-:W-:Y:S05]  /*4630*/  @!P0 BRA `(.L_x_786) ;  /* 0x0000000000048947 */ /* 0x000fea0003800000 */
[----:B------:R-:W-:Y:S01]  /*4640*/  BPT.TRAP 0x1 ;  /* 0x000000040000795c */ /* 0x000fe20000300000 */
.L_x_786:
[----:B------:R1:W2:Y:S01]  /*4650*/  SYNCS.PHASECHK.TRANS64.TRYWAIT P3, [UR5+0x32450], R208 ;  /* 0x032450d0ff0075a7 */ /* 0x0002a20008060145 */
[----:B------:R-:W-:Y:S05]  /*4660*/  @!P0 BRA `(.L_x_787) ;  /* 0x0000000000048947 */ /* 0x000fea0003800000 */
[----:B------:R-:W-:Y:S01]  /*4670*/  BPT.TRAP 0x1 ;  /* 0x000000040000795c */ /* 0x000fe20000300000 */
.L_x_787:
[----:B--2---:R-:W-:Y:S05]  /*4680*/  @P3 BRA `(.L_x_788) ;  /* 0x0000000000083947 */ /* 0x004fea0003800000 */
[----:B------:R-:W2:Y:S02]  /*4690*/  SYNCS.PHASECHK.TRANS64.TRYWAIT P3, [UR5+0x32450], R208 ;  /* 0x032450d0ff0075a7 */ /* 0x000ea40008060145 */
[----:B--2---:R-:W-:Y:S05]  /*46a0*/  @!P3 BRA `(.L_x_789) ;  /* 0x000000a40064b947 */ /* 0x004fea0003800000 */
.L_x_788:
[----:B------:R-:W-:Y:S01]  /*46b0*/  R2UR UR52, R4 ;  /* 0x00000000043472ca */ /* 0x000fe200000e0000 */
[----:B------:R-:W-:Y:S01]  /*46c0*/  UIMAD UR6, UR36, 0xc00, UR38 ;  /* 0x00000c00240678a4 */ /* 0x000fe2000f8e0226 */
[----:B------:R-:W-:Y:S01]  /*46d0*/  R2UR UR53, R5 ;  /* 0x00000000053572ca */ /* 0x000fe200000e0000 */
[----:B------:R-:W-:Y:S01]  /*46e0*/  WARPGROUP.ARRIVE ;  /* 0x00000000000079c5 */ /* 0x000fe20000000000 */
[----:B------:R-:W-:Y:S01]  /*46f0*/  UMOV UR55, 0x40000040 ;  /* 0x4000004000377882 */ /* 0x000fe20000000000 */
[----:B------:R-:W-:-:S04]  /*4700*/  UIADD3 UR10, UR6, 0x302, URZ ;  /* 0x00000302060a7890 */ /* 0x000fc8000fffe03f */
[----:B------:R-:W3:Y:S01]  /*4710*/  S2R R224, SR_TID.X ;  /* 0x0000000000e07919 */ /* 0x000ee20000002100 */
[----:B------:R-:W-:Y:S01]  /*4720*/  UMOV UR11, 0x40000040 ;  /* 0x40000040000b7882 */ /* 0x000fe20000000000 */
[----:B------:R-:W-:Y:S01]  /*4730*/  UMOV UR54, UR6 ;  /* 0x0000000600367c82 */ /* 0x000fe20008000000 */
[----:B------:R-:W-:Y:S01]  /*4740*/  UIADD3 UR14, UR6, 0x304, URZ ;  /* 0x00000304060e7890 */ /* 0x000fe2000fffe03f */
[----:B------:R-:W-:Y:S01]  /*4750*/  UMOV UR15, 0x40000040 ;  /* 0x40000040000f7882 */ /* 0x000fe20000000000 */
[----:B------:R-:W-:Y:S01]  /*4760*/  UIADD3 UR18, UR6, 0x306, URZ ;  /* 0x0000030606127890 */ /* 0x000fe2000fffe03f */
[----:B------:R-:W-:Y:S01]  /*4770*/  UMOV UR19, 0x40000040 ;  /* 0x4000004000137882 */ /* 0x000fe20000000000 */
[----:B------:R-:W-:Y:S01]  /*4780*/  HGMMA.64x96x16.F32 R152, gdesc[UR52], R152, gsb0 ;  /* 0x01600000349879f0 */ /* 0x000fe20008000898 */
[----:B------:R-:W-:Y:S01]  /*4790*/  R2UR UR52, R6 ;  /* 0x00000000063472ca */ /* 0x000fe200000e0000 */
[----:B------:R-:W-:Y:S01]  /*47a0*/  UIADD3 UR54, UR6, 0x2, URZ ;  /* 0x0000000206367890 */ /* 0x000fe2000fffe03f */
[----:B------:R-:W-:Y:S01]  /*47b0*/  R2UR UR53, R7 ;  /* 0x00000000073572ca */ /* 0x000fe200000e0000 */
[----:B------:R-:W-:Y:S01]  /*47c0*/  UMOV UR55, 0x40000040 ;  /* 0x4000004000377882 */ /* 0x000fe20000000000 */
[----:B------:R-:W-:Y:S01]  /*47d0*/  UIADD3 UR22, UR6, 0x600, URZ ;  /* 0x0000060006167890 */ /* 0x000fe2000fffe03f */
        /* <DEDUP_REMOVED lines=12> */
[----:B---3--:R-:W-:Y:S01]  /*48a0*/  SHF.R.U32.HI R224, RZ, 0x7, R224 ;  /* 0x00000007ffe07819 */ /* 0x008fe200000116e0 */
[----:B------:R-:W-:Y:S01]  /*48b0*/  UMOV UR51, 0x40000040 ;  /* 0x4000004000337882 */ /* 0x000fe20000000000 */
[----:B------:R-:W-:-:S02]  /*48c0*/  WARPGROUP.DEPBAR.LE gsb0, 0x0 ;  /* 0x00008000000079c5 */ /* 0x000fc40000010000 */
[----:B------:R-:W-:-:S06]  /*48d0*/  WARPGROUP.ARRIVE ;  /* 0x00000000000079c5 */ /* 0x000fcc0000000000 */
        /* <DEDUP_REMOVED lines=22> */
[----:B------:R-:W-:Y:S01]  /*4a40*/  UIADD3 UR54, UR6, 0x906, URZ ;  /* 0x0000090606367890 */ /* 0x000fe2000fffe03f */
[----:B------:R-:W-:Y:S01]  /*4a50*/  UMOV UR52, UR56 ;  /* 0x0000003800347c82 */ /* 0x000fe20008000000 */
[----:B------:R-:W-:Y:S01]  /*4a60*/  UMOV UR53, UR57 ;  /* 0x0000003900357c82 */ /* 0x000fe20008000000 */
[----:B------:R-:W-:Y:S01]  /*4a70*/  UMOV UR55, 0x40000040 ;  /* 0x4000004000377882 */ /* 0x000fe20000000000 */
[----:B------:R-:W-:Y:S01]  /*4a80*/  ULDC UR6, c[0x0][0xad0] ;  /* 0x0002b40000067ab9 */ /* 0x000fe20000000800 */
[----:B------:R-:W-:Y:S02]  /*4a90*/  WARPGROUP.DEPBAR.LE gsb0, 0x0 ;  /* 0x00008000000079c5 */ /* 0x000fe40000010000 */
[----:B------:R-:W-:-:S06]  /*4aa0*/  WARPGROUP.ARRIVE ;  /* 0x00000000000079c5 */ /* 0x000fcc0000000000 */
[----:B------:R-:W-:Y:S01]  /*4ab0*/  HGMMA.64x96x16.F32 R152, gdesc[UR8], R152, gsb0 ;  /* 0x01600000089879f0 */ /* 0x000fe20008000898 */
[----:B------:R-:W-:Y:S02]  /*4ac0*/  UMOV UR11, 0x40000040 ;  /* 0x40000040000b7882 */ /* 0x000fe40000000000 */
        /* <DEDUP_REMOVED lines=34> */
[----:B012---:R-:W-:Y:S01]  /*4cf0*/  FMUL.FTZ R208, R157, UR6 ;  /* 0x000000069dd07c20 */ /* 0x007fe20008410000 */
        /* <DEDUP_REMOVED lines=22> */
[----:B0-----:R-:W-:Y:S01]  /*4e60*/  FMNMX.FTZ R186, R152, R206, !PT ;  /* 0x000000ce98ba7209 */ /* 0x001fe20007810000 */
[----:B------:R-:W-:Y:S01]  /*4e70*/  FMUL.FTZ R161, R164, UR6 ;  /* 0x00000006a4a17c20 */ /* 0x000fe20008410000 */
[----:B------:R-:W-:Y:S01]  /*4e80*/  FMUL.FTZ R174, R178, UR6 ;  /* 0x00000006b2ae7c20 */ /* 0x000fe20008410000 */
[----:B------:R-:W-:Y:S01]  /*4e90*/  FMUL.FTZ R155, R155, UR6 ;  /* 0x000000069b9b7c20 */ /* 0x000fe20008410000 */
[----:B------:R-:W0:Y:S01]  /*4ea0*/  MUFU.TANH R208, R208 ;  /* 0x000000d000d07308 */ /* 0x000e220000002400 */
[----:B------:R-:W-:Y:S01]  /*4eb0*/  FMUL.FTZ R178, R184, UR6 ;  /* 0x00000006b8b27c20 */ /* 0x000fe20008410000 */
[----:B------:R-:W-:Y:S01]  /*4ec0*/  FMUL.FTZ R184, R187, UR6 ;  /* 0x00000006bbb87c20 */ /* 0x000fe20008410000 */
[----:B-1----:R-:W-:Y:S01]  /*4ed0*/  FMNMX.FTZ R187, R153, R186, !PT ;  /* 0x000000ba99bb7209 */ /* 0x002fe20007810000 */
        /* <DEDUP_REMOVED lines=14> */
[----:B------:R-:W-:-:S06]  /*4fc0*/  FMUL.FTZ R187, R189, UR6 ;  /* 0x00000006bdbb7c20 */ /* 0x000fcc0008410000 */
        /* <DEDUP_REMOVED lines=15> */
[----:B------:R-:W-:-:S06]  /*50c0*/  FMUL.FTZ R186, R192, UR6 ;  /* 0x00000006c0ba7c20 */ /* 0x000fcc0008410000 */
        /* <DEDUP_REMOVED lines=38> */
[----:B-1----:R-:W-:Y:S01]  /*5330*/  FMNMX.FTZ R191, R175, R194, !PT ;  /* 0x000000c2afbf7209 */ /* 0x002fe20007810000 */
[----:B------:R-:W-:Y:S01]  /*5340*/  FMUL.FTZ R194, R197, UR6 ;  /* 0x00000006c5c27c20 */ /* 0x000fe20008410000 */
[----:B------:R-:W-:-:S05]  /*5350*/  FMUL.FTZ R197, R198, UR6 ;  /* 0x00000006c6c57c20 */ /* 0x000fca0008410000 */
        /* <DEDUP_REMOVED lines=10> */
[----:B------:R-:W-:-:S06]  /*5400*/  FMUL.FTZ R196, R195, UR6 ;  /* 0x00000006c3c47c20 */ /* 0x000fcc0008410000 */
[----:B------:R-:W0:Y:S01]  /*5410*/  MUFU.TANH R183, R183 ;  /* 0x000000b700b77308 */ /* 0x000e220000002400 */
[----:B-1----:R-:W-:-:S07]  /*5420*/  FMNMX.FTZ R212, R181, R212, !PT ;  /* 0x000000d4b5d47209 */ /* 0x002fce0007810000 */
[----:B------:R-:W1:Y:S01]  /*5430*/  MUFU.TANH R182, R182 ;  /* 0x000000b600b67308 */ /* 0x000e620000002400 */
[----:B--2---:R-:W-:-:S07]  /*5440*/  FMNMX.FTZ R193, R186, R191, !PT ;  /* 0x000000bfbac17209 */ /* 0x004fce0007810000 */
[----:B------:R-:W2:Y:S01]  /*5450*/  MUFU.TANH R184, R184 ;  /* 0x000000b800b87308 */ /* 0x000ea20000002400 */
[----:B0-----:R-:W-:Y:S01]  /*5460*/  FMNMX.FTZ R191, R183, R212, !PT ;  /* 0x000000d4b7bf7209 */ /* 0x001fe20007810000 */
[----:B------:R-:W-:Y:S01]  /*5470*/  FMUL.FTZ R212, R199, UR6 ;  /* 0x00000006c7d47c20 */ /* 0x000fe20008410000 */
[----:B------:R-:W-:-:S05]  /*5480*/  ULDC UR6, c[0x0][0xa80] ;  /* 0x0002a00000067ab9 */ /* 0x000fca0000000800 */
        /* <DEDUP_REMOVED lines=15> */
[----:B--2---:R-:W-:-:S05]  /*5580*/  FMNMX.FTZ R193, R194, R193, !PT ;  /* 0x000000c1c2c17209 */ /* 0x004fca0007810000 */
[----:B------:R-:W2:Y:S02]  /*5590*/  SHFL.BFLY PT, R214, R193, 0x2, 0x1f ;  /* 0x0c401f00c1d67f89 */ /* 0x000ea400000e0000 */
[----:B------:R-:W3:Y:S01]  /*55a0*/  MUFU.TANH R212, R212 ;  /* 0x000000d400d47308 */ /* 0x000ee20000002400 */
[----:B0-----:R-:W-:-:S04]  /*55b0*/  FMNMX.FTZ R198, R196, R191, !PT ;  /* 0x000000bfc4c67209 */ /* 0x001fc80007810000 */
[----:B-1----:R-:W-:-:S04]  /*55c0*/  FMNMX.FTZ R191, R197, R198, !PT ;  /* 0x000000c6c5bf7209 */ /* 0x002fc80007810000 */
[----:B---3--:R-:W-:-:S05]  /*55d0*/  FMNMX.FTZ R195, R212, R191, !PT ;  /* 0x000000bfd4c37209 */ /* 0x008fca0007810000 */
[----:B------:R-:W0:Y:S01]  /*55e0*/  SHFL.BFLY PT, R198, R195, 0x2, 0x1f ;  /* 0x0c401f00c3c67f89 */ /* 0x000e2200000e0000 */
[----:B--2---:R-:W-:-:S05]  /*55f0*/  FMNMX.FTZ R214, R193, R214, !PT ;  /* 0x000000d6c1d67209 */ /* 0x004fca0007810000 */
[----:B------:R-:W1:Y:S01]  /*5600*/  SHFL.BFLY PT, R191, R214, 0x1, 0x1f ;  /* 0x0c201f00d6bf7f89 */ /* 0x000e6200000e0000 */
[----:B0-----:R-:W-:-:S05]  /*5610*/  FMNMX.FTZ R199, R195, R198, !PT ;  /* 0x000000c6c3c77209 */ /* 0x001fca0007810000 */
[----:B------:R-:W0:Y:S01]  /*5620*/  SHFL.BFLY PT, R216, R199, 0x1, 0x1f ;  /* 0x0c201f00c7d87f89 */ /* 0x000e2200000e0000 */
[----:B-1----:R-:W-:Y:S01]  /*5630*/  FMNMX.FTZ R191, R214, R191, !PT ;  /* 0x000000bfd6bf7209 */ /* 0x002fe20007810000 */
[----:B------:R-:W-:Y:S01]  /*5640*/  IMAD.U32 R214, RZ, RZ, UR5 ;  /* 0x00000005ffd67e24 */ /* 0x000fe2000f8e00ff */
[----:B------:R-:W-:-:S03]  /*5650*/  UIMAD UR5, UR36, 0xc00, UR7 ;  /* 0x00000c00240578a4 */ /* 0x000fc6000f8e0207 */
[C---:B------:R-:W-:Y:S01]  /*5660*/  FADD.FTZ R193, -R191.reuse, R206 ;  /* 0x000000cebfc17221 */ /* 0x040fe20000010100 */
[----:B------:R-:W-:-:S03]  /*5670*/  FMUL.FTZ R206, R191, UR6 ;  /* 0x00000006bfce7c20 */ /* 0x000fc60008410000 */
[----:B------:R-:W-:Y:S01]  /*5680*/  FMUL.FTZ R193, R193, UR6 ;  /* 0x00000006c1c17c20 */ /* 0x000fe20008410000 */
[--C-:B------:R-:W-:Y:S01]  /*5690*/  FFMA.FTZ R198, R153, UR6, -R206.reuse ;  /* 0x0000000699c67c23 */ /* 0x100fe200080108ce */
[--C-:B------:R-:W-:Y:S01]  /*56a0*/  FFMA.FTZ R153, R156, UR6, -R206.reuse ;  /* 0x000000069c997c23 */ /* 0x100fe200080108ce */
[--C-:B------:R-:W-:Y:S01]  /*56b0*/  FFMA.FTZ R213, R152, UR6, -R206.reuse ;  /* 0x0000000698d57c23 */ /* 0x100fe200080108ce */
[--C-:B------:R-:W-:Y:S01]  /*56c0*/  FFMA.FTZ R208, R208, UR6, -R206.reuse ;  /* 0x00000006d0d07c23 */ /* 0x100fe200080108ce */
[----:B------:R-:W-:Y:S01]  /*56d0*/  UMOV UR10, UR5 ;  /* 0x00000005000a7c82 */ /* 0x000fe20008000000 */
[----:B------:R-:W1:Y:S01]  /*56e0*/  MUFU.EX2 R193, R193 ;  /* 0x000000c100c17308 */ /* 0x000e620000000800 */
[--C-:B------:R-:W-:Y:S01]  /*56f0*/  FFMA.FTZ R157, R157, UR6, -R206.reuse ;  /* 0x000000069d9d7c23 */ /* 0x100fe200080108ce */
[--C-:B------:R-:W-:Y:S01]  /*5700*/  FFMA.FTZ R158, R158, UR6, -R206.reuse ;  /* 0x000000069e9e7c23 */ /* 0x100fe200080108ce */
[--C-:B------:R-:W-:Y:S01]  /*5710*/  FFMA.FTZ R161, R161, UR6, -R206.reuse ;  /* 0x00000006a1a17c23 */ /* 0x100fe200080108ce */
[--C-:B------:R-:W-:Y:S01]  /*5720*/  FFMA.FTZ R163, R163, UR6, -R206.reuse ;  /* 0x00000006a3a37c23 */ /* 0x100fe200080108ce */
[--C-:B------:R-:W-:Y:S01]  /*5730*/  FFMA.FTZ R162, R162, UR6, -R206.reuse ;  /* 0x00000006a2a27c23 */ /* 0x100fe200080108ce */
[--C-:B------:R-:W-:Y:S01]  /*5740*/  FFMA.FTZ R164, R164, UR6, -R206.reuse ;  /* 0x00000006a4a47c23 */ /* 0x100fe200080108ce */
[--C-:B------:R-:W-:Y:S01]  /*5750*/  FFMA.FTZ R169, R169, UR6, -R206.reuse ;  /* 0x00000006a9a97c23 */ /* 0x100fe200080108ce */
[----:B0-----:R-:W-:Y:S01]  /*5760*/  FMNMX.FTZ R156, R199, R216, !PT ;  /* 0x000000d8c79c7209 */ /* 0x001fe20007810000 */
[----:B------:R0:W-:Y:S01]  /*5770*/  MUFU.EX2 R195, R213 ;  /* 0x000000d500c37308 */ /* 0x0001e20000000800 */
[--C-:B------:R-:W-:Y:S01]  /*5780*/  FFMA.FTZ R171, R171, UR6, -R206.reuse ;  /* 0x00000006abab7c23 */ /* 0x100fe200080108ce */
[--C-:B------:R-:W-:Y:S01]  /*5790*/  FFMA.FTZ R225, R172, UR6, -R206.reuse ;  /* 0x00000006ace17c23 */ /* 0x100fe200080108ce */
[--C-:B------:R-:W-:Y:S01]  /*57a0*/  FFMA.FTZ R172, R177, UR6, -R206.reuse ;  /* 0x00000006b1ac7c23 */ /* 0x100fe200080108ce */
[C---:B------:R-:W-:Y:S01]  /*57b0*/  FADD.FTZ R152, -R156.reuse, R207 ;  /* 0x000000cf9c987221 */ /* 0x040fe20000010100 */
[----:B------:R-:W-:Y:S01]  /*57c0*/  FMUL.FTZ R217, R156, UR6 ;  /* 0x000000069cd97c20 */ /* 0x000fe20008410000 */
[--C-:B------:R-:W-:Y:S01]  /*57d0*/  FFMA.FTZ R177, R179, UR6, -R206.reuse ;  /* 0x00000006b3b17c23 */ /* 0x100fe200080108ce */
[----:B------:R-:W-:Y:S01]  /*57e0*/  FFMA.FTZ R170, R170, UR6, -R206 ;  /* 0x00000006aaaa7c23 */ /* 0x000fe200080108ce */
[----:B------:R-:W-:Y:S01]  /*57f0*/  FMUL.FTZ R207, R152, UR6 ;  /* 0x0000000698cf7c20 */ /* 0x000fe20008410000 */
[----:B------:R-:W-:-:S02]  /*5800*/  @!P1 VIADD R152, R214, 0x32440 ;  /* 0x00032440d6989836 */ /* 0x000fc40000000000 */
[--C-:B------:R-:W-:Y:S01]  /*5810*/  FFMA.FTZ R216, R209, UR6, -R217.reuse ;  /* 0x00000006d1d87c23 */ /* 0x100fe200080108d9 */
[----:B------:R-:W-:Y:S01]  /*5820*/  IADD3 R209, -R224, 0xb, RZ ;  /* 0x0000000be0d17810 */ /* 0x000fe20007ffe1ff */
[----:B------:R2:W-:Y:S01]  /*5830*/  MUFU.EX2 R199, R153 ;  /* 0x0000009900c77308 */ /* 0x0005e20000000800 */
[--C-:B0-----:R-:W-:Y:S01]  /*5840*/  FFMA.FTZ R213, R154, UR6, -R217.reuse ;  /* 0x000000069ad57c23 */ /* 0x101fe200080108d9 */
[----:B------:R-:W-:Y:S01]  /*5850*/  @!P1 PRMT R152, RZ, 0x654, R152 ;  /* 0x00000654ff989816 */ /* 0x000fe20000000098 */
[--C-:B------:R-:W-:Y:S01]  /*5860*/  FFMA.FTZ R215, R155, UR6, -R217.reuse ;  /* 0x000000069bd77c23 */ /* 0x100fe200080108d9 */
[--C-:B------:R-:W-:Y:S01]  /*5870*/  FFMA.FTZ R210, R210, UR6, -R217.reuse ;  /* 0x00000006d2d27c23 */ /* 0x100fe200080108d9 */
[----:B------:R0:W-:Y:S06]  /*5880*/  BAR.ARV R209, 0x100 ;  /* 0x000400d10000751d */ /* 0x0001ec0000002000 */
[----:B--2---:R-:W-:Y:S01]  /*5890*/  IADD3 R153, R224, 0x8, RZ ;  /* 0x00000008e0997810 */ /* 0x004fe20007ffe0ff */
[----:B------:R2:W-:Y:S01]  /*58a0*/  @!P1 SYNCS.ARRIVE.TRANS64.RED.A1T0 RZ, [R152+URZ], RZ ;  /* 0x000000ff98ff99a7 */ /* 0x0005e2000810043f */
        /* <DEDUP_REMOVED lines=32> */
[----:B------:R-:W4:Y:S01]  /*5ab0*/  MUFU.EX2 R215, R215 ;  /* 0x000000d700d77308 */ /* 0x000f220000000800 */
        /* <DEDUP_REMOVED lines=39> */
[-C--:B---3--:R-:W-:Y:S01]  /*5d30*/  FMUL.FTZ R26, R26, R207.reuse ;  /* 0x000000cf1a1a7220 */ /* 0x088fe20000410000 */
        /* <DEDUP_REMOVED lines=63> */
[----:B--2---:R-:W-:Y:S01]  /*6130*/  F2FP.F16.F32.PACK_AB R152, R198, R195 ;  /* 0x000000c3c698723e */ /* 0x004fe200000000ff */
[--C-:B------:R-:W-:Y:S01]  /*6140*/  FFMA.FTZ R159, R159, UR6, -R217.reuse ;  /* 0x000000069f9f7c23 */ /* 0x100fe200080108d9 */
[----:B-1----:R-:W-:Y:S01]  /*6150*/  F2FP.F16.F32.PACK_AB R154, R208, R199 ;  /* 0x000000c7d09a723e */ /* 0x002fe200000000ff */
[--C-:B------:R-:W-:Y:S01]  /*6160*/  FFMA.FTZ R160, R160, UR6, -R217.reuse ;  /* 0x00000006a0a07c23 */ /* 0x100fe200080108d9 */
[----:B----4-:R-:W-:Y:S01]  /*6170*/  F2FP.F16.F32.PACK_AB R153, R215, R213 ;  /* 0x000000d5d799723e */ /* 0x010fe200000000ff */
[--C-:B------:R-:W-:Y:S01]  /*6180*/  FFMA.FTZ R165, R165, UR6, -R217.reuse ;  /* 0x00000006a5a57c23 */ /* 0x100fe200080108d9 */
[----:B-----5:R-:W-:Y:S01]  /*6190*/  F2FP.F16.F32.PACK_AB R155, R210, R216 ;  /* 0x000000d8d29b723e */ /* 0x020fe200000000ff */
        /* <DEDUP_REMOVED lines=26> */
[----:B------:R-:W2:Y:S01]  /*6340*/  MUFU.EX2 R163, R163 ;  /* 0x000000a300a37308 */ /* 0x000ea20000000800 */
[--C-:B------:R-:W-:Y:S01]  /*6350*/  FFMA.FTZ R192, R197, UR6, -R217.reuse ;  /* 0x00000006c5c07c23 */ /* 0x100fe200080108d9 */
[--C-:B------:R-:W-:Y:S01]  /*6360*/  FFMA.FTZ R186, R186, UR6, -R206.reuse ;  /* 0x00000006baba7c23 */ /* 0x100fe200080108ce */
[----:B------:R-:W-:Y:S01]  /*6370*/  FFMA.FTZ R227, R194, UR6, -R206 ;  /* 0x00000006c2e37c23 */ /* 0x000fe200080108ce */
[--C-:B------:R-:W-:Y:S01]  /*6380*/  FFMA.FTZ R190, R190, UR6, -R217.reuse ;  /* 0x00000006bebe7c23 */ /* 0x100fe200080108d9 */
[--C-:B------:R-:W-:Y:S01]  /*6390*/  FFMA.FTZ R229, R196, UR6, -R217.reuse ;  /* 0x00000006c4e57c23 */ /* 0x100fe200080108d9 */
[----:B------:R-:W-:Y:S01]  /*63a0*/  FFMA.FTZ R197, R212, UR6, -R217 ;  /* 0x00000006d4c57c23 */ /* 0x000fe200080108d9 */
[----:B------:R-:W-:Y:S01]  /*63b0*/  FFMA.FTZ R193, R193, R0, R195 ;  /* 0x00000000c1c17223 */ /* 0x000fe200000100c3 */
[----:B------:R-:W-:Y:S01]  /*63c0*/  MUFU.EX2 R159, R159 ;  /* 0x0000009f009f7308 */ /* 0x000fe20000000800 */
[----:B------:R-:W-:Y:S01]  /*63d0*/  FFMA.FTZ R0, R207, R3, R213 ;  /* 0x00000003cf007223 */ /* 0x000fe200000100d5 */
[----:B------:R-:W-:-:S02]  /*63e0*/  @!P1 VIADD R214, R214, 0x32460 ;  /* 0x00032460d6d69836 */ /* 0x000fc40000000000 */
[----:B------:R-:W-:Y:S01]  /*63f0*/  FADD.FTZ R198, R198, R193 ;  /* 0x000000c1c6c67221 */ /* 0x000fe20000010000 */
[----:B------:R-:W-:Y:S02]  /*6400*/  IMAD.MOV.U32 R207, RZ, RZ, R156 ;  /* 0x000000ffffcf7224 */ /* 0x000fe400078e009c */
[----:B------:R-:W-:Y:S01]  /*6410*/  FADD.FTZ R215, R215, R0 ;  /* 0x00000000d7d77221 */ /* 0x000fe20000010000 */
[----:B------:R-:W-:Y:S02]  /*6420*/  IMAD.MOV.U32 R206, RZ, RZ, R191 ;  /* 0x000000ffffce7224 */ /* 0x000fe400078e00bf */
[----:B------:R-:W-:Y:S01]  /*6430*/  FADD.FTZ R199, R199, R198 ;  /* 0x000000c6c7c77221 */ /* 0x000fe20000010000 */
[----:B------:R-:W3:Y:S01]  /*6440*/  MUFU.EX2 R160, R160 ;  /* 0x000000a000a07308 */ /* 0x000ee20000000800 */
[----:B------:R-:W-:Y:S01]  /*6450*/  FADD.FTZ R215, R216, R215 ;  /* 0x000000d7d8d77221 */ /* 0x000fe20000010000 */
[----:B------:R-:W-:Y:S01]  /*6460*/  @!P1 PRMT R214, RZ, 0x654, R214 ;  /* 0x00000654ffd69816 */ /* 0x000fe200000000d6 */
[----:B------:R-:W-:-:S02]  /*6470*/  FADD.FTZ R208, R208, R199 ;  /* 0x000000c7d0d07221 */ /* 0x000fc40000010000 */
[----:B------:R-:W-:-:S03]  /*6480*/  FADD.FTZ R210, R210, R215 ;  /* 0x000000d7d2d27221 */ /* 0x000fc60000010000 */
[----:B------:R-:W-:Y:S08]  /*6490*/  MUFU.EX2 R165, R165 ;  /* 0x000000a500a57308 */ /* 0x000ff00000000800 */
[----:B------:R-:W4:Y:S08]  /*64a0*/  MUFU.EX2 R167, R167 ;  /* 0x000000a700a77308 */ /* 0x000f300000000800 */
[----:B------:R-:W5:Y:S08]  /*64b0*/  MUFU.EX2 R162, R162 ;  /* 0x000000a200a27308 */ /* 0x000f700000000800 */
[----:B------:R-:W-:Y:S08]  /*64c0*/  MUFU.EX2 R164, R164 ;  /* 0x000000a400a47308 */ /* 0x000ff00000000800 */
[----:B------:R-:W-:Y:S08]  /*64d0*/  MUFU.EX2 R169, R169 ;  /* 0x000000a900a97308 */ /* 0x000ff00000000800 */
[----:B------:R-:W-:Y:S08]  /*64e0*/  MUFU.EX2 R171, R171 ;  /* 0x000000ab00ab7308 */ /* 0x000ff00000000800 */
[----:B------:R-:W0:Y:S08]  /*64f0*/  MUFU.EX2 R166, R166 ;  /* 0x000000a600a67308 */ /* 0x000e300000000800 */
[----:B------:R-:W0:Y:S08]  /*6500*/  MUFU.EX2 R168, R168 ;  /* 0x000000a800a87308 */ /* 0x000e300000000800 */
[----:B------:R-:W-:Y:S08]  /*6510*/  MUFU.EX2 R173, R173 ;  /* 0x000000ad00ad7308 */ /* 0x000ff00000000800 */
        /* <DEDUP_REMOVED lines=19> */
[----:B------:R-:W-:Y:S01]  /*6650*/  MUFU.EX2 R188, R188 ;  /* 0x000000bc00bc7308 */ /* 0x000fe20000000800 */
[----:B------:R-:W-:-:S02]  /*6660*/  WARPGROUP.DEPBAR.LE gsb0, 0x0 ;  /* 0x00008000000079c5 */ /* 0x000fc40000010000 */
[----:B-1----:R-:W-:-:S05]  /*6670*/  F2FP.F16.F32.PACK_AB R152, R158, R157 ;  /* 0x0000009d9e98723e */ /* 0x002fca00000000ff */
[----:B------:R-:W1:Y:S01]  /*6680*/  MUFU.EX2 R227, R227 ;  /* 0x000000e300e37308 */ /* 0x000e620000000800 */
[----:B--2---:R-:W-:Y:S01]  /*6690*/  F2FP.F16.F32.PACK_AB R154, R163, R161 ;  /* 0x000000a1a39a723e */ /* 0x004fe200000000ff */
[----:B------:R-:W-:Y:S01]  /*66a0*/  FADD.FTZ R157, R157, R208 ;  /* 0x000000d09d9d7221 */ /* 0x000fe20000010000 */
[----:B---3--:R-:W-:Y:S01]  /*66b0*/  F2FP.F16.F32.PACK_AB R153, R160, R159 ;  /* 0x0000009fa099723e */ /* 0x008fe200000000ff */
[----:B------:R-:W-:Y:S01]  /*66c0*/  FADD.FTZ R159, R159, R210 ;  /* 0x000000d29f9f7221 */ /* 0x000fe20000010000 */
[----:B----4-:R-:W-:Y:S01]  /*66d0*/  F2FP.F16.F32.PACK_AB R155, R167, R165 ;  /* 0x000000a5a79b723e */ /* 0x010fe200000000ff */
        /* <DEDUP_REMOVED lines=8> */
[----:B------:R-:W2:Y:S01]  /*6760*/  MUFU.EX2 R229, R229 ;  /* 0x000000e500e57308 */ /* 0x000ea20000000800 */
[----:B------:R-:W-:Y:S01]  /*6770*/  UMOV UR11, 0x40000040 ;  /* 0x40000040000b7882 */ /* 0x000fe20000000000 */
[----:B------:R-:W-:Y:S01]  /*6780*/  FADD.FTZ R163, R163, R158 ;  /* 0x0000009ea3a37221 */ /* 0x000fe20000010000 */
[----:B------:R-:W-:-:S03]  /*6790*/  FADD.FTZ R167, R167, R160 ;  /* 0x000000a0a7a77221 */ /* 0x000fc60000010000 */
[----:B-----5:R-:W-:Y:S01]  /*67a0*/  FADD.FTZ R163, R162, R163 ;  /* 0x000000a3a2a37221 */ /* 0x020fe20000010000 */
[----:B0-----:R-:W-:Y:S01]  /*67b0*/  FADD.FTZ R167, R166, R167 ;  /* 0x000000a7a6a77221 */ /* 0x001fe20000010000 */
[----:B------:R-:W-:Y:S08]  /*67c0*/  MUFU.EX2 R192, R192 ;  /* 0x000000c000c07308 */ /* 0x000ff00000000800 */
[----:B------:R-:W0:Y:S01]  /*67d0*/  MUFU.EX2 R197, R197 ;  /* 0x000000c500c57308 */ /* 0x000e220000000800 */
[----:B------:R-:W-:-:S02]  /*67e0*/  WARPGROUP.DEPBAR.LE gsb0, 0x0 ;  /* 0x00008000000079c5 */ /* 0x000fc40000010000 */
[C---:B------:R-:W-:Y:S01]  /*67f0*/  F2FP.F16.F32.PACK_AB R152, R164.reuse, R162 ;  /* 0x000000a2a498723e */ /* 0x040fe200000000ff */
[----:B------:R-:W-:Y:S01]  /*6800*/  FADD.FTZ R164, R164, R163 ;  /* 0x000000a3a4a47221 */ /* 0x000fe20000010000 */
[----:B------:R-:W-:Y:S02]  /*6810*/  F2FP.F16.F32.PACK_AB R154, R171, R169 ;  /* 0x000000a9ab9a723e */ /* 0x000fe400000000ff */
[C---:B------:R-:W-:Y:S01]  /*6820*/  F2FP.F16.F32.PACK_AB R153, R168.reuse, R166 ;  /* 0x000000a6a899723e */ /* 0x040fe200000000ff */
[----:B------:R-:W-:Y:S01]  /*6830*/  FADD.FTZ R168, R168, R167 ;  /* 0x000000a7a8a87221 */ /* 0x000fe20000010000 */
[----:B------:R-:W-:Y:S01]  /*6840*/  F2FP.F16.F32.PACK_AB R155, R175, R173 ;  /* 0x000000adaf9b723e */ /* 0x000fe200000000ff */
[----:B------:R-:W-:Y:S02]  /*6850*/  FADD.FTZ R164, R169, R164 ;  /* 0x000000a4a9a47221 */ /* 0x000fe40000010000 */
[----:B------:R-:W-:Y:S01]  /*6860*/  FADD.FTZ R168, R173, R168 ;  /* 0x000000a8ada87221 */ /* 0x000fe20000010000 */
[----:B------:R-:W-:Y:S01]  /*6870*/  WARPGROUP.ARRIVE ;  /* 0x00000000000079c5 */ /* 0x000fe20000000000 */
[----:B------:R-:W-:-:S02]  /*6880*/  FADD.FTZ R171, R171, R164 ;  /* 0x000000a4abab7221 */ /* 0x000fc40000010000 */
[----:B------:R-:W-:-:S03]  /*6890*/  FADD.FTZ R175, R175, R168 ;  /* 0x000000a8afaf7221 */ /* 0x000fc60000010000 */
[----:B------:R-:W-:Y:S01]  /*68a0*/  HGMMA.64x256x16.F32 R24, R152, gdesc[UR8].tnspB, R24, gsb0 ;  /* 0x43e0000898187df0 */ /* 0x000fe20008000818 */
[----:B------:R-:W-:Y:S01]  /*68b0*/  UIADD3 UR10, UR5, 0x180, URZ ;  /* 0x00000180050a7890 */ /* 0x000fe2000fffe03f */
[----:B------:R-:W-:Y:S01]  /*68c0*/  UMOV UR11, 0x40000040 ;  /* 0x40000040000b7882 */ /* 0x000fe20000000000 */
[----:B------:R-:W-:Y:S02]  /*68d0*/  WARPGROUP.DEPBAR.LE gsb0, 0x0 ;  /* 0x00008000000079c5 */ /* 0x000fe40000010000 */
[----:B------:R-:W-:Y:S01]  /*68e0*/  F2FP.F16.F32.PACK_AB R152, R225, R170 ;  /* 0x000000aae198723e */ /* 0x000fe200000000ff */
[----:B------:R-:W-:Y:S01]  /*68f0*/  FADD.FTZ R170, R170, R171 ;  /* 0x000000abaaaa7221 */ /* 0x000fe20000010000 */
[----:B------:R-:W-:Y:S02]  /*6900*/  F2FP.F16.F32.PACK_AB R154, R177, R172 ;  /* 0x000000acb19a723e */ /* 0x000fe400000000ff */
        /* <DEDUP_REMOVED lines=11> */
[----:B------:R-:W-:Y:S01]  /*69c0*/  FADD.FTZ R181, R181, R176 ;  /* 0x000000b0b5b57221 */ /* 0x000fe20000010000 */
        /* <DEDUP_REMOVED lines=13> */
[----:B------:R-:W-:-:S07]  /*6aa0*/  FADD.FTZ R185, R185, R180 ;  /* 0x000000b4b9b97221 */ /* 0x000fce0000010000 */
[----:B------:R-:W-:Y:S01]  /*6ab0*/  HGMMA.64x256x16.F32 R24, R152, gdesc[UR8].tnspB, R24, gsb0 ;  /* 0x43e0000898187df0 */ /* 0x000fe20008000818 */
[----:B------:R-:W-:Y:S01]  /*6ac0*/  UIADD3 UR10, UR5, 0x280, URZ ;  /* 0x00000280050a7890 */ /* 0x000fe2000fffe03f */
[----:B------:R-:W-:Y:S01]  /*6ad0*/  FADD.FTZ R189, R189, R184 ;  /* 0x000000b8bdbd7221 */ /* 0x000fe20000010000 */
[----:B------:R-:W-:Y:S01]  /*6ae0*/  UMOV UR11, 0x40000040 ;  /* 0x40000040000b7882 */ /* 0x000fe20000000000 */
[----:B------:R-:W-:Y:S02]  /*6af0*/  WARPGROUP.DEPBAR.LE gsb0, 0x0 ;  /* 0x00008000000079c5 */ /* 0x000fe40000010000 */
[----:B------:R-:W-:Y:S01]  /*6b00*/  F2FP.F16.F32.PACK_AB R152, R211, R186 ;  /* 0x000000bad398723e */ /* 0x000fe200000000ff */
[----:B------:R-:W-:Y:S01]  /*6b10*/  FADD.FTZ R186, R186, R185 ;  /* 0x000000b9baba7221 */ /* 0x000fe20000010000 */
[----:B-1----:R-:W-:Y:S02]  /*6b20*/  F2FP.F16.F32.PACK_AB R154, R227, R188 ;  /* 0x000000bce39a723e */ /* 0x002fe400000000ff */
[----:B--2---:R-:W-:Y:S01]  /*6b30*/  F2FP.F16.F32.PACK_AB R153, R229, R190 ;  /* 0x000000bee599723e */ /* 0x004fe200000000ff */
[----:B------:R-:W-:Y:S01]  /*6b40*/  FADD.FTZ R190, R190, R189 ;  /* 0x000000bdbebe7221 */ /* 0x000fe20000010000 */
[----:B0-----:R-:W-:Y:S01]  /*6b50*/  F2FP.F16.F32.PACK_AB R155, R197, R192 ;  /* 0x000000c0c59b723e */ /* 0x001fe200000000ff */
[----:B------:R-:W-:-:S02]  /*6b60*/  FADD.FTZ R211, R211, R186 ;  /* 0x000000bad3d37221 */ /* 0x000fc40000010000 */
[----:B------:R-:W-:Y:S01]  /*6b70*/  FADD.FTZ R229, R229, R190 ;  /* 0x000000bee5e57221 */ /* 0x000fe20000010000 */
[----:B------:R-:W-:Y:S01]  /*6b80*/  WARPGROUP.ARRIVE ;  /* 0x00000000000079c5 */ /* 0x000fe20000000000 */
[----:B------:R-:W-:Y:S02]  /*6b90*/  FADD.FTZ R0, R188, R211 ;  /* 0x000000d3bc007221 */ /* 0x000fe40000010000 */
[----:B------:R-:W-:Y:S02]  /*6ba0*/  FADD.FTZ R192, R192, R229 ;  /* 0x000000e5c0c07221 */ /* 0x000fe40000010000 */
[----:B------:R-:W-:-:S07]  /*6bb0*/  FADD.FTZ R0, R227, R0 ;  /* 0x00000000e3007221 */ /* 0x000fce0000010000 */
[----:B------:R-:W-:Y:S01]  /*6bc0*/  HGMMA.64x256x16.F32 R24, R152, gdesc[UR8].tnspB, R24, gsb0 ;  /* 0x43e0000898187df0 */ /* 0x000fe20008000818 */
[----:B------:R-:W-:Y:S02]  /*6bd0*/  FADD.FTZ R3, R197, R192 ;  /* 0x000000c0c5037221 */ /* 0x000fe40000010000 */
[----:B------:R-:W-:Y:S02]  /*6be0*/  WARPGROUP.DEPBAR.LE gsb0, 0x0 ;  /* 0x00008000000079c5 */ /* 0x000fe40000010000 */
[----:B------:R0:W-:Y:S01]  /*6bf0*/  @!P1 SYNCS.ARRIVE.TRANS64.RED.A1T0 RZ, [R214+URZ], RZ ;  /* 0x000000ffd6ff99a7 */ /* 0x0001e2000810043f */
[----:B------:R-:W-:Y:S05]  /*6c00*/  @P2 BRA `(.L_x_790) ;  /* 0xffffffd400bc2947 */ /* 0x000fea000383ffff */
.L_x_781:
[----:B------:R-:W1:Y:S01]  /*6c10*/  SHFL.BFLY PT, R5, R0, 0x2, 0x1f ;  /* 0x0c401f0000057f89 */ /* 0x000e6200000e0000 */
[----:B------:R-:W-:Y:S01]  /*6c20*/  R2UR UR4, R204 ;  /* 0x00000000cc0472ca */ /* 0x000fe200000e0000 */
[----:B------:R-:W-:Y:S01]  /*6c30*/  UIADD3 UR36, UR36, 0x1, URZ ;  /* 0x0000000124247890 */ /* 0x000fe2000fffe03f */
[----:B------:R-:W-:Y:S01]  /*6c40*/  IMAD.U32 R10, RZ, RZ, UR6 ;  /* 0x00000006ff0a7e24 */ /* 0x000fe2000f8e00ff */
[----:B------:R-:W2:Y:S01]  /*6c50*/  SHFL.BFLY PT, R6, R3, 0x2, 0x1f ;  /* 0x0c401f0003067f89 */ /* 0x000ea200000e0000 */
[----:B------:R-:W-:Y:S01]  /*6c60*/  IMAD.MOV.U32 R8, RZ, RZ, -0x800000 ;  /* 0xff800000ff087424 */ /* 0x000fe200078e00ff */
[----:B------:R-:W-:Y:S01]  /*6c70*/  UISETP.NE.AND UP0, UPT, UR36, 0x2, UPT ;  /* 0x000000022400788c */ /* 0x000fe2000bf05270 */
[----:B------:R3:W-:Y:S07]  /*6c80*/  BAR.ARV R209, 0x100 ;  /* 0x000400d10000751d */ /* 0x0007ee0000002000 */
[----:B------:R-:W-:Y:S01]  /*6c90*/  UIADD3 UR4, UR4, 0x1, URZ ;  /* 0x0000000104047890 */ /* 0x000fe2000fffe03f */
[----:B------:R-:W-:Y:S06]  /*6ca0*/  BAR.ARV 0x8, 0x120 ;  /* 0x0204800000007b1d */ /* 0x000fec0000002000 */
[----:B------:R-:W-:Y:S01]  /*6cb0*/  IMAD.U32 R204, RZ, RZ, UR4 ;  /* 0x00000004ffcc7e24 */ /* 0x000fe2000f8e00ff */
[----:B------:R-:W-:Y:S01]  /*6cc0*/  USEL UR4, URZ, 0x1, UP0 ;  /* 0x000000013f047887 */ /* 0x000fe20008000000 */
[----:B-1----:R-:W-:Y:S01]  /*6cd0*/  FADD.FTZ R5, R5, R0 ;  /* 0x0000000005057221 */ /* 0x002fe20000010000 */
[----:B------:R-:W-:Y:S01]  /*6ce0*/  IMAD.MOV.U32 R0, RZ, RZ, RZ ;  /* 0x000000ffff007224 */ /* 0x000fe200078e00ff */
[----:B------:R-:W-:Y:S01]  /*6cf0*/  PLOP3.LUT P0, PT, PT, PT, PT, 0x8, 0x0 ;  /* 0x000000000000781c */ /* 0x000fe20003f0e170 */
[----:B------:R-:W-:Y:S01]  /*6d00*/  USEL UR36, UR36, URZ, UP0 ;  /* 0x0000003f24247287 */ /* 0x000fe20008000000 */
[----:B--2---:R-:W-:Y:S01]  /*6d10*/  FADD.FTZ R6, R6, R3 ;  /* 0x0000000306067221 */ /* 0x004fe20000010000 */
[----:B------:R-:W1:Y:S01]  /*6d20*/  SHFL.BFLY PT, R4, R5, 0x1, 0x1f ;  /* 0x0c201f0005047f89 */ /* 0x000e6200000e0000 */
[----:B------:R-:W-:Y:S01]  /*6d30*/  IMAD.MOV.U32 R3, RZ, RZ, -0x800000 ;  /* 0xff800000ff037424 */ /* 0x000fe200078e00ff */
[----:B------:R-:W-:-:S02]  /*6d40*/  ULOP3.LUT UR37, UR37, UR4, URZ, 0x3c, !UPT ;  /* 0x0000000425257292 */ /* 0x000fc4000f8e3c3f */
[----:B------:R-:W2:Y:S01]  /*6d50*/  SHFL.BFLY PT, R7, R6, 0x1, 0x1f ;  /* 0x0c201f0006077f89 */ /* 0x000ea200000e0000 */
[----:B-1----:R-:W-:Y:S01]  /*6d60*/  FADD.FTZ R9, R5, R4 ;  /* 0x0000000405097221 */ /* 0x002fe20000010000 */
[----:B------:R-:W-:Y:S02]  /*6d70*/  IMAD.MOV.U32 R4, RZ, RZ, RZ ;  /* 0x000000ffff047224 */ /* 0x000fe400078e00ff */
[----:B--2---:R-:W-:Y:S02]  /*6d80*/  FADD.FTZ R7, R6, R7 ;  /* 0x0000000706077221 */ /* 0x004fe40000010000 */
[----:B------:R-:W-:-:S03]  /*6d90*/  FSETP.NE.FTZ.AND P1, PT, R9, RZ, PT ;  /* 0x000000ff0900720b */ /* 0x000fc60003f35000 */
[----:B------:R-:W-:-:S10]  /*6da0*/  FSETP.NE.FTZ.AND P2, PT, R7, RZ, PT ;  /* 0x000000ff0700720b */ /* 0x000fd40003f55000 */
[----:B------:R-:W1:Y:S03]  /*6db0*/  @P1 MUFU.RCP R4, R9 ;  /* 0x0000000900041308 */ /* 0x000e660000001000 */
[----:B------:R-:W-:-:S05]  /*6dc0*/  @P2 FMUL.FTZ R10, R10, 0.69314718246459960938 ;  /* 0x3f3172180a0a2820 */ /* 0x000fca0000410000 */
[----:B------:R-:W2:Y:S08]  /*6dd0*/  @P1 MUFU.LG2 R5, R9 ;  /* 0x0000000900051308 */ /* 0x000eb00000000c00 */
[----:B------:R-:W4:Y:S01]  /*6de0*/  @P2 MUFU.LG2 R6, R7 ;  /* 0x0000000700062308 */ /* 0x000f220000000c00 */
[-C--:B-1----:R-:W-:Y:S01]  /*6df0*/  FMUL.FTZ R24, R24, R4.reuse ;  /* 0x0000000418187220 */ /* 0x082fe20000410000 */
[-C--:B------:R-:W-:Y:S01]  /*6e00*/  FMUL.FTZ R25, R25, R4.reuse ;  /* 0x0000000419197220 */ /* 0x080fe20000410000 */
[-C--:B------:R-:W-:Y:S01]  /*6e10*/  FMUL.FTZ R28, R28, R4.reuse ;  /* 0x000000041c1c7220 */ /* 0x080fe20000410000 */
[-C--:B------:R-:W-:Y:S01]  /*6e20*/  FMUL.FTZ R29, R29, R4.reuse ;  /* 0x000000041d1d7220 */ /* 0x080fe20000410000 */
[-C--:B------:R-:W-:Y:S01]  /*6e30*/  FMUL.FTZ R32, R32, R4.reuse ;  /* 0x0000000420207220 */ /* 0x080fe20000410000 */
[-C--:B------:R-:W-:Y:S01]  /*6e40*/  FMUL.FTZ R33, R33, R4.reuse ;  /* 0x0000000421217220 */ /* 0x080fe20000410000 */
[-C--:B------:R-:W-:Y:S01]  /*6e50*/  FMUL.FTZ R36, R36, R4.reuse ;  /* 0x0000000424247220 */ /* 0x080fe20000410000 */
[----:B------:R4:W1:Y:S01]  /*6e60*/  @P2 MUFU.RCP R0, R7 ;  /* 0x0000000700002308 */ /* 0x0008620000001000 */
        /* <DEDUP_REMOVED lines=58> */
[----:B--2---:R-:W-:Y:S01]  /*7210*/  @P1 FMUL.FTZ R5, R5, 0.69314718246459960938 ;  /* 0x3f31721805051820 */ /* 0x004fe20000410000 */
[----:B----4-:R-:W-:Y:S01]  /*7220*/  @P2 FMUL.FTZ R7, R6, 0.69314718246459960938 ;  /* 0x3f31721806072820 */ /* 0x010fe20000410000 */
[-C--:B-1----:R-:W-:Y:S01]  /*7230*/  FMUL.FTZ R9, R83, R0.reuse ;  /* 0x0000000053097220 */ /* 0x082fe20000410000 */
[----:B------:R-:W-:Y:S01]  /*7240*/  @P1 FMUL.FTZ R4, R4, 0.69314718246459960938 ;  /* 0x3f31721804041820 */ /* 0x000fe20000410000 */
        /* <DEDUP_REMOVED lines=64> */
[----:B---3--:R-:W-:-:S07]  /*7650*/  @P2 FFMA.FTZ R3, R10, R156, R7 ;  /* 0x0000009c0a032223 */ /* 0x008fce0000010007 */
.L_x_769:
[----:B------:R-:W1:Y:S01]  /*7660*/  S2R R4, SR_CgaCtaId ;  /* 0x0000000000047919 */ /* 0x000e620000008800 */
[----:B------:R-:W-:Y:S01]  /*7670*/  MOV R151, 0x400 ;  /* 0x0000040000977802 */ /* 0x000fe20000000f00 */
[----:B------:R-:W-:Y:S01]  /*7680*/  BSSY B0, `(.L_x_791) ;  /* 0x00002b0000007945 */ /* 0x000fe20003800000 */
[----:B------:R-:W-:Y:S02]  /*7690*/  BAR.SYNC.DEFER_BLOCKING 0x5, 0x120 ;  /* 0x0144800000007b1d */ /* 0x000fe40000010000 */
[----:B-1----:R-:W-:-:S05]  /*76a0*/  LEA R151, R4, R151, 0x18 ;  /* 0x0000009704977211 */ /* 0x002fca00078ec0ff */
[----:B------:R-:W1:Y:S02]  /*76b0*/  LDS.128 R4, [R151+0x324d0] ;  /* 0x0324d00097047984 */ /* 0x000e640000000c00 */
[----:B-1----:R-:W-:Y:S01]  /*76c0*/  R2UR UR5, R6 ;  /* 0x00000000060572ca */ /* 0x002fe200000e0000 */
[----:B------:R-:W-:Y:S06]  /*76d0*/  BAR.ARV 0x4, 0x120 ;  /* 0x0104800000007b1d */ /* 0x000fec0000002000 */
[----:B------:R-:W-:Y:S08]  /*76e0*/  @P0 BRA `(.L_x_792) ;  /* 0x0000001c00840947 */ /* 0x000ff00003800000 */
[----:B------:R-:W1:Y:S01]  /*76f0*/  S2R R4, SR_SWINHI ;  /* 0x0000000000047919 */ /* 0x000e620000002f00 */
[----:B------:R-:W-:Y:S02]  /*7700*/  R2UR UR4, R202 ;  /* 0x00000000ca0472ca */ /* 0x000fe400000e0000 */
[----:B------:R-:W-:Y:S01]  /*7710*/  R2UR UR6, R203 ;  /* 0x00000000cb0672ca */ /* 0x000fe200000e0000 */
[----:B------:R-:W-:Y:S01]  /*7720*/  BAR.SYNC.DEFER_BLOCKING 0x1, 0x100 ;  /* 0x0044000000007b1d */ /* 0x000fe20000010000 */
[----:B------:R-:W-:Y:S02]  /*7730*/  F2FP.F16.F32.PACK_AB R24, R25, R24 ;  /* 0x000000181918723e */ /* 0x000fe400000000ff */
[----:B------:R-:W-:Y:S02]  /*7740*/  F2FP.F16.F32.PACK_AB R25, R165, R26 ;  /* 0x0000001aa519723e */ /* 0x000fe400000000ff */
[----:B------:R-:W-:Y:S02]  /*7750*/  F2FP.F16.F32.PACK_AB R26, R29, R28 ;  /* 0x0000001c1d1a723e */ /* 0x000fe400000000ff */
[----:B------:R-:W-:-:S02]  /*7760*/  F2FP.F16.F32.PACK_AB R32, R33, R32 ;  /* 0x000000202120723e */ /* 0x000fc400000000ff */
[----:B------:R-:W-:Y:S01]  /*7770*/  F2FP.F16.F32.PACK_AB R27, R12, R27 ;  /* 0x0000001b0c1b723e */ /* 0x000fe200000000ff */
[----:B------:R-:W-:Y:S01]  /*7780*/  USHF.L.U32 UR8, UR4, 0x2, URZ ;  /* 0x0000000204087899 */ /* 0x000fe2000800063f */
        /* <DEDUP_REMOVED lines=15> */
[----:B------:R-:W-:Y:S02]  /*7880*/  MOV R10, R151 ;  /* 0x00000097000a7202 */ /* 0x000fe40000000f00 */
[----:B-1----:R-:W-:Y:S02]  /*7890*/  MOV R11, R4 ;  /* 0x00000004000b7202 */ /* 0x002fe40000000f00 */
[----:B------:R-:W-:Y:S02]  /*78a0*/  F2FP.F16.F32.PACK_AB R56, R57, R56 ;  /* 0x000000383938723e */ /* 0x000fe400000000ff */
[----:B------:R-:W-:Y:S01]  /*78b0*/  F2FP.F16.F32.PACK_AB R50, R53, R52 ;  /* 0x000000343532723e */ /* 0x000fe200000000ff */
[----:B------:R-:W-:Y:S01]  /*78c0*/  IMAD.WIDE R106, R221, 0x2, R10 ;  /* 0x00000002dd6a7825 */ /* 0x000fe200078e020a */
[----:B------:R-:W-:-:S02]  /*78d0*/  F2FP.F16.F32.PACK_AB R51, R159, R51 ;  /* 0x000000339f33723e */ /* 0x000fc400000000ff */
[----:B------:R-:W-:Y:S02]  /*78e0*/  F2FP.F16.F32.PACK_AB R57, R158, R58 ;  /* 0x0000003a9e39723e */ /* 0x000fe400000000ff */
[C---:B------:R-:W-:Y:S02]  /*78f0*/  IADD3 R173, P1, R106.reuse, 0x20, RZ ;  /* 0x000000206aad7810 */ /* 0x040fe40007f3e0ff */
[C---:B------:R-:W-:Y:S02]  /*7900*/  IADD3 R175, P0, R106.reuse, 0x40, RZ ;  /* 0x000000406aaf7810 */ /* 0x040fe40007f1e0ff */
[C---:B------:R-:W-:Y:S01]  /*7910*/  IADD3 R183, P5, R106.reuse, 0x4040, RZ ;  /* 0x000040406ab77810 */ /* 0x040fe20007fbe0ff */
[--C-:B------:R-:W-:Y:S01]  /*7920*/  IMAD.X R15, RZ, RZ, R107.reuse, P1 ;  /* 0x000000ffff0f7224 */ /* 0x100fe200008e066b */
[C---:B------:R-:W-:Y:S01]  /*7930*/  IADD3 R177, P4, R106.reuse, 0x60, RZ ;  /* 0x000000606ab17810 */ /* 0x040fe20007f9e0ff */
[--C-:B------:R-:W-:Y:S01]  /*7940*/  IMAD.X R17, RZ, RZ, R107.reuse, P0 ;  /* 0x000000ffff117224 */ /* 0x100fe200000e066b */
[C---:B------:R-:W-:Y:S01]  /*7950*/  LOP3.LUT R13, R106.reuse, 0x380, RZ, 0xc0, !PT ;  /* 0x000003806a0d7812 */ /* 0x040fe200078ec0ff */
[--C-:B------:R-:W-:Y:S01]  /*7960*/  IMAD.X R39, RZ, RZ, R107.reuse, P5 ;  /* 0x000000ffff277224 */ /* 0x100fe200028e066b */
[C---:B------:R-:W-:Y:S01]  /*7970*/  IADD3 R179, P3, R106.reuse, 0x4000, RZ ;  /* 0x000040006ab37810 */ /* 0x040fe20007f7e0ff */
[----:B------:R-:W-:Y:S01]  /*7980*/  IMAD.X R19, RZ, RZ, R107, P4 ;  /* 0x000000ffff137224 */ /* 0x000fe200020e066b */
[----:B------:R-:W-:-:S02]  /*7990*/  IADD3 R181, P6, R106, 0x4020, RZ ;  /* 0x000040206ab57810 */ /* 0x000fc40007fde0ff */
[C---:B------:R-:W-:Y:S01]  /*79a0*/  IADD3 R187, P1, R106.reuse, 0x8000, RZ ;  /* 0x000080006abb7810 */ /* 0x040fe20007f3e0ff */
[--C-:B------:R-:W-:Y:S01]  /*79b0*/  IMAD.X R21, RZ, RZ, R107.reuse, P3 ;  /* 0x000000ffff157224 */ /* 0x100fe200018e066b */
[----:B------:R-:W-:Y:S01]  /*79c0*/  LOP3.LUT R14, R173, 0x380, RZ, 0xc0, !PT ;  /* 0x00000380ad0e7812 */ /* 0x000fe200078ec0ff */
[--C-:B------:R-:W-:Y:S01]  /*79d0*/  IMAD.X R31, RZ, RZ, R107.reuse, P6 ;  /* 0x000000ffff1f7224 */ /* 0x100fe200030e066b */
[C---:B------:R-:W-:Y:S01]  /*79e0*/  IADD3 R185, P2, R106.reuse, 0x4060, RZ ;  /* 0x000040606ab97810 */ /* 0x040fe20007f5e0ff */
[----:B------:R-:W-:Y:S01]  /*79f0*/  IMAD.X R55, RZ, RZ, R107, P1 ;  /* 0x000000ffff377224 */ /* 0x000fe200008e066b */
[----:B------:R-:W-:Y:S02]  /*7a00*/  LOP3.LUT R16, R175, 0x380, RZ, 0xc0, !PT ;  /* 0x00000380af107812 */ /* 0x000fe400078ec0ff */
[----:B------:R-:W-:Y:S02]  /*7a10*/  LOP3.LUT R18, R177, 0x380, RZ, 0xc0, !PT ;  /* 0x00000380b1127812 */ /* 0x000fe400078ec0ff */
[----:B------:R-:W-:-:S02]  /*7a20*/  IADD3 R4, P5, R106, 0xc020, RZ ;  /* 0x0000c0206a047810 */ /* 0x000fc40007fbe0ff */
[----:B------:R-:W-:Y:S02]  /*7a30*/  SHF.R.U64 R13, R13, 0x3, RZ ;  /* 0x000000030d0d7819 */ /* 0x000fe400000012ff */
[----:B------:R-:W-:Y:S01]  /*7a40*/  LOP3.LUT R20, R179, 0x380, RZ, 0xc0, !PT ;  /* 0x00000380b3147812 */ /* 0x000fe200078ec0ff */
[--C-:B------:R-:W-:Y:S01]  /*7a50*/  IMAD.X R99, RZ, RZ, R107.reuse, P5 ;  /* 0x000000ffff637224 */ /* 0x100fe200028e066b */
[----:B------:R-:W-:Y:S02]  /*7a60*/  IADD3 R189, P0, R106, 0x8020, RZ ;  /* 0x000080206abd7810 */ /* 0x000fe40007f1e0ff */
[----:B------:R-:W-:Y:S02]  /*7a70*/  SHF.R.U64 R14, R14, 0x3, RZ ;  /* 0x000000030e0e7819 */ /* 0x000fe400000012ff */
[----:B------:R-:W-:Y:S01]  /*7a80*/  LOP3.LUT R30, R181, 0x380, RZ, 0xc0, !PT ;  /* 0x00000380b51e7812 */ /* 0x000fe200078ec0ff */
[----:B------:R-:W-:Y:S01]  /*7a90*/  IMAD.X R63, RZ, RZ, R107, P0 ;  /* 0x000000ffff3f7224 */ /* 0x000fe200000e066b */
[----:B------:R-:W-:-:S02]  /*7aa0*/  IADD3 R191, P4, R106, 0x8040, RZ ;  /* 0x000080406abf7810 */ /* 0x000fc40007f9e0ff */
[----:B------:R-:W-:Y:S02]  /*7ab0*/  IADD3.X R47, RZ, R107, RZ, P2, !PT ;  /* 0x0000006bff2f7210 */ /* 0x000fe400017fe4ff */
[----:B------:R-:W-:Y:S01]  /*7ac0*/  SHF.R.U64 R16, R16, 0x3, RZ ;  /* 0x0000000310107819 */ /* 0x000fe200000012ff */
[--C-:B------:R-:W-:Y:S01]  /*7ad0*/  IMAD.X R71, RZ, RZ, R107.reuse, P4 ;  /* 0x000000ffff477224 */ /* 0x100fe200020e066b */
[----:B------:R-:W-:Y:S02]  /*7ae0*/  LOP3.LUT R38, R183, 0x380, RZ, 0xc0, !PT ;  /* 0x00000380b7267812 */ /* 0x000fe400078ec0ff */
[C---:B------:R-:W-:Y:S02]  /*7af0*/  IADD3 R193, P3, R106.reuse, 0x8060, RZ ;  /* 0x000080606ac17810 */ /* 0x040fe40007f7e0ff */
[C---:B------:R-:W-:Y:S02]  /*7b00*/  IADD3 R195, P6, R106.reuse, 0xc000, RZ ;  /* 0x0000c0006ac37810 */ /* 0x040fe40007fde0ff */
[C---:B------:R-:W-:Y:S01]  /*7b10*/  IADD3 R102, P2, R106.reuse, 0xc040, RZ ;  /* 0x0000c0406a667810 */ /* 0x040fe20007f5e0ff */
[--C-:B------:R-:W-:Y:S01]  /*7b20*/  IMAD.X R79, RZ, RZ, R107.reuse, P3 ;  /* 0x000000ffff4f7224 */ /* 0x100fe200018e066b */
[----:B------:R-:W-:Y:S01]  /*7b30*/  IADD3 R6, P1, R106, 0xc060, RZ ;  /* 0x0000c0606a067810 */ /* 0x000fe20007f3e0ff */
[--C-:B------:R-:W-:Y:S01]  /*7b40*/  IMAD.X R95, RZ, RZ, R107.reuse, P6 ;  /* 0x000000ffff5f7224 */ /* 0x100fe200030e066b */
[----:B------:R-:W-:Y:S01]  /*7b50*/  SHF.R.U64 R18, R18, 0x3, RZ ;  /* 0x0000000312127819 */ /* 0x000fe200000012ff */
[----:B------:R-:W-:Y:S01]  /*7b60*/  IMAD.X R103, RZ, RZ, R107, P2 ;  /* 0x000000ffff677224 */ /* 0x000fe200010e066b */
[----:B------:R-:W-:-:S02]  /*7b70*/  LOP3.LUT R46, R185, 0x380, RZ, 0xc0, !PT ;  /* 0x00000380b92e7812 */ /* 0x000fc400078ec0ff */
[----:B------:R-:W-:Y:S01]  /*7b80*/  LOP3.LUT R106, R13, R106, RZ, 0x3c, !PT ;  /* 0x0000006a0d6a7212 */ /* 0x000fe200078e3cff */
[----:B------:R-:W-:Y:S01]  /*7b90*/  IMAD.X R13, RZ, RZ, R107, P1 ;  /* 0x000000ffff0d7224 */ /* 0x000fe200008e066b */
[----:B------:R-:W-:Y:S02]  /*7ba0*/  SHF.R.U64 R20, R20, 0x3, RZ ;  /* 0x0000000314147819 */ /* 0x000fe400000012ff */
[----:B------:R-:W-:Y:S02]  /*7bb0*/  LOP3.LUT R54, R187, 0x380, RZ, 0xc0, !PT ;  /* 0x00000380bb367812 */ /* 0x000fe400078ec0ff */
[----:B------:R-:W-:Y:S02]  /*7bc0*/  LOP3.LUT R98, R4, 0x380, RZ, 0xc0, !PT ;  /* 0x0000038004627812 */ /* 0x000fe400078ec0ff */
[----:B------:R-:W-:Y:S02]  /*7bd0*/  LOP3.LUT R14, R14, R173, RZ, 0x3c, !PT ;  /* 0x000000ad0e0e7212 */ /* 0x000fe400078e3cff */
[----:B------:R-:W-:-:S02]  /*7be0*/  SHF.R.U64 R30, R30, 0x3, RZ ;  /* 0x000000031e1e7819 */ /* 0x000fc400000012ff */
[----:B------:R-:W-:Y:S02]  /*7bf0*/  LOP3.LUT R62, R189, 0x380, RZ, 0xc0, !PT ;  /* 0x00000380bd3e7812 */ /* 0x000fe400078ec0ff */
[----:B------:R-:W-:Y:S02]  /*7c00*/  LOP3.LUT R16, R16, R175, RZ, 0x3c, !PT ;  /* 0x000000af10107212 */ /* 0x000fe400078e3cff */
[----:B------:R-:W-:Y:S02]  /*7c10*/  SHF.R.U64 R38, R38, 0x3, RZ ;  /* 0x0000000326267819 */ /* 0x000fe400000012ff */
[----:B------:R-:W-:Y:S02]  /*7c20*/  LOP3.LUT R70, R191, 0x380, RZ, 0xc0, !PT ;  /* 0x00000380bf467812 */ /* 0x000fe400078ec0ff */
[----:B------:R-:W-:Y:S02]  /*7c30*/  LOP3.LUT R18, R18, R177, RZ, 0x3c, !PT ;  /* 0x000000b112127212 */ /* 0x000fe400078e3cff */
[----:B------:R-:W-:-:S02]  /*7c40*/  SHF.R.U64 R46, R46, 0x3, RZ ;  /* 0x000000032e2e7819 */ /* 0x000fc400000012ff */
[----:B------:R-:W-:Y:S02]  /*7c50*/  LOP3.LUT R78, R193, 0x380, RZ, 0xc0, !PT ;  /* 0x00000380c14e7812 */ /* 0x000fe400078ec0ff */
[----:B------:R-:W-:Y:S02]  /*7c60*/  LOP3.LUT R165, R6, 0x380, RZ, 0xc0, !PT ;  /* 0x0000038006a57812 */ /* 0x000fe400078ec0ff */
[----:B------:R-:W-:Y:S02]  /*7c70*/  LOP3.LUT R20, R20, R179, RZ, 0x3c, !PT ;  /* 0x000000b314147212 */ /* 0x000fe400078e3cff */
[----:B------:R-:W-:Y:S02]  /*7c80*/  SHF.R.U64 R54, R54, 0x3, RZ ;  /* 0x0000000336367819 */ /* 0x000fe400000012ff */
[----:B------:R-:W-:Y:S02]  /*7c90*/  LOP3.LUT R94, R195, 0x380, RZ, 0xc0, !PT ;  /* 0x00000380c35e7812 */ /* 0x000fe400078ec0ff */
[----:B------:R-:W-:-:S02]  /*7ca0*/  MOV R106, R106 ;  /* 0x0000006a006a7202 */ /* 0x000fc40000000f00 */
[----:B------:R-:W-:Y:S02]  /*7cb0*/  SHF.R.U64 R29, R98, 0x3, RZ ;  /* 0x00000003621d7819 */ /* 0x000fe400000012ff */
[----:B------:R-:W-:Y:S01]  /*7cc0*/  LOP3.LUT R30, R30, R181, RZ, 0x3c, !PT ;  /* 0x000000b51e1e7212 */ /* 0x000fe200078e3cff */
[----:B------:R1:W-:Y:S01]  /*7cd0*/  STSM.16.M88.4 [R106], R24 ;  /* 0x000000186a007844 */ /* 0x0003e20000000200 */
[----:B------:R-:W-:Y:S02]  /*7ce0*/  SHF.R.U64 R62, R62, 0x3, RZ ;  /* 0x000000033e3e7819 */ /* 0x000fe400000012ff */
[----:B------:R-:W-:Y:S02]  /*7cf0*/  LOP3.LUT R107, R102, 0x380, RZ, 0xc0, !PT ;  /* 0x00000380666b7812 */ /* 0x000fe400078ec0ff */
[----:B------:R-:W-:Y:S02]  /*7d00*/  MOV R14, R14 ;  /* 0x0000000e000e7202 */ /* 0x000fe40000000f00 */
[----:B------:R-:W-:-:S02]  /*7d10*/  LOP3.LUT R38, R38, R183, RZ, 0x3c, !PT ;  /* 0x000000b726267212 */ /* 0x000fc400078e3cff */
[----:B------:R-:W-:Y:S01]  /*7d20*/  SHF.R.U64 R70, R70, 0x3, RZ ;  /* 0x0000000346467819 */ /* 0x000fe200000012ff */
[----:B------:R2:W-:Y:S01]  /*7d30*/  STSM.16.M88.4 [R14], R32 ;  /* 0x000000200e007844 */ /* 0x0005e20000000200 */
[----:B------:R-:W-:Y:S02]  /*7d40*/  MOV R16, R16 ;  /* 0x0000001000107202 */ /* 0x000fe40000000f00 */
[----:B------:R-:W-:Y:S02]  /*7d50*/  LOP3.LUT R46, R46, R185, RZ, 0x3c, !PT ;  /* 0x000000b92e2e7212 */ /* 0x000fe400078e3cff */
[----:B------:R-:W-:Y:S01]  /*7d60*/  SHF.R.U64 R78, R78, 0x3, RZ ;  /* 0x000000034e4e7819 */ /* 0x000fe200000012ff */
[----:B------:R3:W-:Y:S01]  /*7d70*/  STSM.16.M88.4 [R16], R40 ;  /* 0x0000002810007844 */ /* 0x0007e20000000200 */
[----:B------:R-:W-:Y:S02]  /*7d80*/  SHF.R.U64 R165, R165, 0x3, RZ ;  /* 0x00000003a5a57819 */ /* 0x000fe400000012ff */
[----:B------:R-:W-:-:S02]  /*7d90*/  MOV R18, R18 ;  /* 0x0000001200127202 */ /* 0x000fc40000000f00 */
[----:B------:R-:W-:Y:S02]  /*7da0*/  F2FP.F16.F32.PACK_AB R64, R65, R64 ;  /* 0x000000404140723e */ /* 0x000fe400000000ff */
[----:B------:R-:W-:Y:S01]  /*7db0*/  LOP3.LUT R54, R54, R187, RZ, 0x3c, !PT ;  /* 0x000000bb36367212 */ /* 0x000fe200078e3cff */
[----:B------:R3:W-:Y:S01]  /*7dc0*/  STSM.16.M88.4 [R18], R48 ;  /* 0x0000003012007844 */ /* 0x0007e20000000200 */
[----:B------:R-:W-:Y:S02]  /*7dd0*/  SHF.R.U64 R94, R94, 0x3, RZ ;  /* 0x000000035e5e7819 */ /* 0x000fe400000012ff */
[----:B------:R-:W-:Y:S02]  /*7de0*/  LOP3.LUT R98, R29, R4, RZ, 0x3c, !PT ;  /* 0x000000041d627212 */ /* 0x000fe400078e3cff */
[----:B------:R-:W-:Y:S02]  /*7df0*/  MOV R20, R20 ;  /* 0x0000001400147202 */ /* 0x000fe40000000f00 */
[----:B------:R-:W-:-:S02]  /*7e00*/  F2FP.F16.F32.PACK_AB R58, R61, R60 ;  /* 0x0000003c3d3a723e */ /* 0x000fc400000000ff */
[----:B------:R-:W-:Y:S02]  /*7e10*/  F2FP.F16.F32.PACK_AB R59, R157, R59 ;  /* 0x0000003b9d3b723e */ /* 0x000fe400000000ff */
[----:B------:R-:W-:Y:S02]  /*7e20*/  F2FP.F16.F32.PACK_AB R65, R155, R66 ;  /* 0x000000429b41723e */ /* 0x000fe400000000ff */
[----:B------:R-:W-:Y:S01]  /*7e30*/  F2FP.F16.F32.PACK_AB R72, R73, R72 ;  /* 0x000000484948723e */ /* 0x000fe200000000ff */
[----:B------:R3:W-:Y:S01]  /*7e40*/  STSM.16.M88.4 [R20], R56 ;  /* 0x0000003814007844 */ /* 0x0007e20000000200 */
[----:B------:R-:W-:Y:S02]  /*7e50*/  LOP3.LUT R62, R62, R189, RZ, 0x3c, !PT ;  /* 0x000000bd3e3e7212 */ /* 0x000fe400078e3cff */
[----:B------:R-:W-:Y:S02]  /*7e60*/  SHF.R.U64 R107, R107, 0x3, RZ ;  /* 0x000000036b6b7819 */ /* 0x000fe400000012ff */
[----:B------:R-:W-:-:S02]  /*7e70*/  MOV R30, R30 ;  /* 0x0000001e001e7202 */ /* 0x000fc40000000f00 */
[----:B------:R-:W-:Y:S02]  /*7e80*/  F2FP.F16.F32.PACK_AB R66, R69, R68 ;  /* 0x000000444542723e */ /* 0x000fe400000000ff */
[----:B------:R-:W-:Y:S02]  /*7e90*/  F2FP.F16.F32.PACK_AB R67, R154, R67 ;  /* 0x000000439a43723e */ /* 0x000fe400000000ff */
[----:B------:R-:W-:Y:S02]  /*7ea0*/  F2FP.F16.F32.PACK_AB R73, R153, R74 ;  /* 0x0000004a9949723e */ /* 0x000fe400000000ff */
[----:B------:R-:W-:Y:S01]  /*7eb0*/  F2FP.F16.F32.PACK_AB R80, R81, R80 ;  /* 0x000000505150723e */ /* 0x000fe200000000ff */
[----:B------:R3:W-:Y:S01]  /*7ec0*/  STSM.16.M88.4 [R30], R64 ;  /* 0x000000401e007844 */ /* 0x0007e20000000200 */
[----:B------:R-:W-:Y:S02]  /*7ed0*/  LOP3.LUT R70, R70, R191, RZ, 0x3c, !PT ;  /* 0x000000bf46467212 */ /* 0x000fe400078e3cff */
[----:B------:R-:W-:-:S02]  /*7ee0*/  MOV R38, R38 ;  /* 0x0000002600267202 */ /* 0x000fc40000000f00 */
[----:B------:R-:W-:Y:S02]  /*7ef0*/  F2FP.F16.F32.PACK_AB R74, R77, R76 ;  /* 0x0000004c4d4a723e */ /* 0x000fe400000000ff */
[----:B------:R-:W-:Y:S02]  /*7f00*/  F2FP.F16.F32.PACK_AB R75, R152, R75 ;  /* 0x0000004b984b723e */ /* 0x000fe400000000ff */
[----:B------:R-:W-:Y:S02]  /*7f10*/  F2FP.F16.F32.PACK_AB R81, R9, R82 ;  /* 0x000000520951723e */ /* 0x000fe400000000ff */
[----:B------:R-:W-:Y:S01]  /*7f20*/  LOP3.LUT R78, R78, R193, RZ, 0x3c, !PT ;  /* 0x000000c14e4e7212 */ /* 0x000fe200078e3cff */
[----:B------:R3:W-:Y:S01]  /*7f30*/  STSM.16.M88.4 [R38], R72 ;  /* 0x0000004826007844 */ /* 0x0007e20000000200 */
[----:B------:R-:W-:Y:S02]  /*7f40*/  LOP3.LUT R12, R165, R6, RZ, 0x3c, !PT ;  /* 0x00000006a50c7212 */ /* 0x000fe400078e3cff */
[----:B------:R-:W-:-:S02]  /*7f50*/  MOV R46, R46 ;  /* 0x0000002e002e7202 */ /* 0x000fc40000000f00 */
[----:B------:R-:W-:Y:S02]  /*7f60*/  F2FP.F16.F32.PACK_AB R82, R85, R84 ;  /* 0x000000545552723e */ /* 0x000fe400000000ff */
[----:B------:R-:W-:Y:S02]  /*7f70*/  F2FP.F16.F32.PACK_AB R83, R83, R86 ;  /* 0x000000565353723e */ /* 0x000fe400000000ff */
[----:B------:R-:W-:Y:S02]  /*7f80*/  LOP3.LUT R94, R94, R195, RZ, 0x3c, !PT ;  /* 0x000000c35e5e7212 */ /* 0x000fe400078e3cff */
[----:B------:R-:W-:Y:S01]  /*7f90*/  MOV R54, R54 ;  /* 0x0000003600367202 */ /* 0x000fe20000000f00 */
[----:B------:R3:W-:Y:S01]  /*7fa0*/  STSM.16.M88.4 [R46], R80 ;  /* 0x000000502e007844 */ /* 0x0007e20000000200 */
[----:B------:R-:W-:Y:S02]  /*7fb0*/  MOV R6, R98 ;  /* 0x0000006200067202 */ /* 0x000fe40000000f00 */
[----:B------:R-:W-:-:S02]  /*7fc0*/  F2FP.F16.F32.PACK_AB R84, R89, R88 ;  /* 0x000000585954723e */ /* 0x000fc400000000ff */
[----:B------:R-:W-:Y:S02]  /*7fd0*/  F2FP.F16.F32.PACK_AB R85, R91, R90 ;  /* 0x0000005a5b55723e */ /* 0x000fe400000000ff */
[----:B------:R-:W-:Y:S02]  /*7fe0*/  F2FP.F16.F32.PACK_AB R86, R93, R92 ;  /* 0x0000005c5d56723e */ /* 0x000fe400000000ff */
[----:B------:R-:W-:Y:S02]  /*7ff0*/  F2FP.F16.F32.PACK_AB R87, R166, R87 ;  /* 0x00000057a657723e */ /* 0x000fe400000000ff */
[----:B------:R-:W-:Y:S02]  /*8000*/  F2FP.F16.F32.PACK_AB R96, R97, R96 ;  /* 0x000000606160723e */ /* 0x000fe400000000ff */
[----:B------:R-:W-:Y:S01]  /*8010*/  LOP3.LUT R102, R107, R102, RZ, 0x3c, !PT ;  /* 0x000000666b667212 */ /* 0x000fe200078e3cff */
[----:B------:R3:W-:Y:S01]  /*8020*/  STSM.16.M88.4 [R54], R84 ;  /* 0x0000005436007844 */ /* 0x0007e20000000200 */
[----:B------:R-:W-:-:S02]  /*8030*/  MOV R62, R62 ;  /* 0x0000003e003e7202 */ /* 0x000fc40000000f00 */
[----:B------:R-:W-:Y:S02]  /*8040*/  F2FP.F16.F32.PACK_AB R97, R168, R167 ;  /* 0x000000a7a861723e */ /* 0x000fe400000000ff */
[----:B------:R-:W-:Y:S02]  /*8050*/  F2FP.F16.F32.PACK_AB R98, R101, R100 ;  /* 0x000000646562723e */ /* 0x000fe400000000ff */
[----:B------:R-:W-:Y:S02]  /*8060*/  F2FP.F16.F32.PACK_AB R99, R170, R169 ;  /* 0x000000a9aa63723e */ /* 0x000fe400000000ff */
[----:B------:R-:W-:Y:S02]  /*8070*/  F2FP.F16.F32.PACK_AB R104, R105, R104 ;  /* 0x000000686968723e */ /* 0x000fe400000000ff */
[----:B------:R-:W-:Y:S01]  /*8080*/  F2FP.F16.F32.PACK_AB R112, R113, R112 ;  /* 0x000000707170723e */ /* 0x000fe200000000ff */
[----:B------:R3:W-:Y:S01]  /*8090*/  STSM.16.M88.4 [R62], R96 ;  /* 0x000000603e007844 */ /* 0x0007e20000000200 */
[----:B------:R-:W-:-:S02]  /*80a0*/  MOV R70, R70 ;  /* 0x0000004600467202 */ /* 0x000fc40000000f00 */
[----:B------:R-:W-:Y:S02]  /*80b0*/  F2FP.F16.F32.PACK_AB R105, R172, R171 ;  /* 0x000000abac69723e */ /* 0x000fe400000000ff */
[----:B-1----:R-:W-:Y:S02]  /*80c0*/  F2FP.F16.F32.PACK_AB R106, R109, R108 ;  /* 0x0000006c6d6a723e */ /* 0x002fe400000000ff */
        /* <DEDUP_REMOVED lines=25> */
[----:B------:R-:W-:Y:S01]  /*8260*/  MOV R4, R12 ;  /* 0x0000000c00047202 */ /* 0x000fe20000000f00 */
[----:B------:R-:W-:Y:S01]  /*8270*/  IMAD.U32 R13, RZ, RZ, UR6 ;  /* 0x00000006ff0d7e24 */ /* 0x000fe2000f8e00ff */
[----:B------:R-:W-:Y:S01]  /*8280*/  F2FP.F16.F32.PACK_AB R146, R149, R148 ;  /* 0x000000949592723e */ /* 0x000fe200000000ff */
[----:B------:R3:W-:Y:S01]  /*8290*/  STSM.16.M88.4 [R102], R136 ;  /* 0x0000008866007844 */ /* 0x0007e20000000200 */
[----:B------:R-:W-:Y:S01]  /*82a0*/  F2FP.F16.F32.PACK_AB R147, R0, R150 ;  /* 0x000000960093723e */ /* 0x000fe200000000ff */
[----:B------:R-:W-:Y:S01]  /*82b0*/  ULDC.64 UR6, c[0x0][0xce0] ;  /* 0x0003380000067ab9 */ /* 0x000fe20000000a00 */
[----:B------:R-:W1:Y:S01]  /*82c0*/  LDC R77, c[0x0][0xb88] ;  /* 0x0002e200ff4d7b82 */ /* 0x000e620000000800 */
[----:B------:R-:W-:Y:S01]  /*82d0*/  UISETP.NE.U32.AND UP1, UPT, UR6, URZ, UPT ;  /* 0x0000003f0600728c */ /* 0x000fe2000bf25070 */
[----:B------:R-:W-:Y:S01]  /*82e0*/  PLOP3.LUT P1, PT, PT, PT, UP0, 0x80, 0x0 ;  /* 0x000000000000781c */ /* 0x000fe20003f2f008 */
[----:B------:R3:W-:Y:S01]  /*82f0*/  STSM.16.M88.4 [R4], R144 ;  /* 0x0000009004007844 */ /* 0x0007e20000000200 */
[----:B------:R-:W-:-:S04]  /*8300*/  IMAD.U32 R12, RZ, RZ, UR4 ;  /* 0x00000004ff0c7e24 */ /* 0x000fc8000f8e00ff */
[----:B------:R-:W-:Y:S01]  /*8310*/  BAR.SYNC.DEFER_BLOCKING 0x1, 0x100 ;  /* 0x0044000000007b1d */ /* 0x000fe20000010000 */
[----:B------:R-:W-:-:S06]  /*8320*/  UISETP.NE.AND.EX UP1, UPT, UR7, URZ, UPT, UP1 ;  /* 0x0000003f0700728c */ /* 0x000fcc000bf25310 */
[----:B------:R-:W-:-:S05]  /*8330*/  PLOP3.LUT P2, PT, PT, PT, UP1, 0x80, 0x0 ;  /* 0x000000000000781c */ /* 0x000fca0003f4f018 */
[----:B------:R-:W-:-:S04]  /*8340*/  @UP1 UIADD3 UR6, UP2, UR8, UR6, URZ ;  /* 0x0000000608061290 */ /* 0x000fc8000ff5e03f */
[----:B------:R-:W-:Y:S02]  /*8350*/  @UP1 UIADD3.X UR7, UR9, UR7, URZ, UP2, !UPT ;  /* 0x0000000709071290 */ /* 0x000fe400097fe43f */
[----:B--2---:R-:W-:-:S04]  /*8360*/  IMAD.U32 R14, RZ, RZ, UR6 ;  /* 0x00000006ff0e7e24 */ /* 0x004fc8000f8e00ff */
[----:B------:R-:W-:Y:S01]  /*8370*/  IMAD.U32 R15, RZ, RZ, UR7 ;  /* 0x00000007ff0f7e24 */ /* 0x000fe2000f8e00ff */
[----:B------:R-:W2:Y:S01]  /*8380*/  @P1 LDG.E R0, desc[UR60][R12.64] ;  /* 0x0000003c0c001981 */ /* 0x000ea2000c1e1900 */
[----:B------:R-:W-:Y:S01]  /*8390*/  IMAD R9, R22, 0x40, R2 ;  /* 0x0000004016097824 */ /* 0x000fe200078e0202 */
[----:B------:R-:W-:Y:S02]  /*83a0*/  UMOV UR4, URZ ;  /* 0x0000003f00047c82 */ /* 0x000fe40008000000 */
[----:B-1----:R3:W5:Y:S01]  /*83b0*/  @P2 LDG.E R77, desc[UR60][R14.64] ;  /* 0x0000003c0e4d2981 */ /* 0x002762000c1e1900 */
[----:B------:R-:W-:-:S03]  /*83c0*/  IMAD.WIDE R10, R9, 0x2, R10 ;  /* 0x00000002090a7825 */ /* 0x000fc600078e020a */
[----:B------:R-:W-:Y:S02]  /*83d0*/  IADD3 R25, P0, R10, 0x1000, RZ ;  /* 0x000010000a197810 */ /* 0x000fe40007f1e0ff */
[----:B--2---:R-:W-:Y:S01]  /*83e0*/  @P1 R2UR UR4, R0 ;  /* 0x00000000000412ca */ /* 0x004fe200000e0000 */
[----:B---3--:R-:W-:-:S14]  /*83f0*/  @P2 BRA `(.L_x_793) ;  /* 0x0000000000102947 */ /* 0x008fdc0003800000 */
[----:B------:R-:W-:Y:S05]  /*8400*/  @!P1 BRA `(.L_x_793) ;  /* 0x00000000000c9947 */ /* 0x000fea0003800000 */
[----:B------:R-:W2:Y:S04]  /*8410*/  LDG.E R0, desc[UR60][R12.64] ;  /* 0x0000003c0c007981 */ /* 0x000ea8000c1e1900 */
[----:B-----5:R-:W2:Y:S02]  /*8420*/  LDG.E R77, desc[UR60][R12.64+0x4] ;  /* 0x0000043c0c4d7981 */ /* 0x020ea4000c1e1900 */
[----:B--2---:R-:W-:-:S07]  /*8430*/  IMAD.IADD R77, R77, 0x1, -R0 ;  /* 0x000000014d4d7824 */ /* 0x004fce00078e0a00 */
.L_x_793:
[----:B------:R-:W-:Y:S01]  /*8440*/  R2UR UR16, R201 ;  /* 0x00000000c91072ca */ /* 0x000fe200000e0000 */
[----:B------:R-:W-:Y:S01]  /*8450*/  ULDC.64 UR12, c[0x0][0xc70] ;  /* 0x00031c00000c7ab9 */ /* 0x000fe20000000a00 */
[----:B------:R-:W-:Y:S01]  /*8460*/  R2UR UR15, R203 ;  /* 0x00000000cb0f72ca */ /* 0x000fe200000e0000 */
[----:B------:R-:W-:Y:S01]  /*8470*/  USHF.R.S32.HI UR9, URZ, 0x1f, UR4 ;  /* 0x0000001f3f097899 */ /* 0x000fe20008011404 */
[----:B------:R-:W-:Y:S01]  /*8480*/  R2UR UR14, R202 ;  /* 0x00000000ca0e72ca */ /* 0x000fe200000e0000 */
[----:B------:R-:W-:Y:S01]  /*8490*/  UMOV UR8, UR4 ;  /* 0x0000000400087c82 */ /* 0x000fe20008000000 */
[----:B------:R-:W-:Y:S01]  /*84a0*/  LOP3.LUT R24, R25, 0x380, RZ, 0xc0, !PT ;  /* 0x0000038019187812 */ /* 0x000fe200078ec0ff */
[----:B------:R-:W-:Y:S01]  /*84b0*/  IMAD R6, R200, 0x80, R220 ;  /* 0x00000080c8067824 */ /* 0x000fe200078e02dc */
[----:B------:R-:W-:Y:S02]  /*84c0*/  IADD3 R17, P1, R10, 0x2000, RZ ;  /* 0x000020000a117810 */ /* 0x000fe40007f3e0ff */
[----:B------:R-:W-:-:S02]  /*84d0*/  SHF.R.U64 R24, R24, 0x3, RZ ;  /* 0x0000000318187819 */ /* 0x000fc400000012ff */
[----:B------:R-:W-:Y:S01]  /*84e0*/  LOP3.LUT R16, R17, 0x380, RZ, 0xc0, !PT ;  /* 0x0000038011107812 */ /* 0x000fe200078ec0ff */
[----:B------:R-:W-:Y:S01]  /*84f0*/  USHF.R.S32.HI UR11, URZ, 0x1f, UR16 ;  /* 0x0000001f3f0b7899 */ /* 0x000fe20008011410 */
[----:B------:R-:W-:Y:S01]  /*8500*/  IADD3 R13, P2, R10, 0x3000, RZ ;  /* 0x000030000a0d7810 */ /* 0x000fe20007f5e0ff */
[----:B------:R-:W-:Y:S01]  /*8510*/  USEL UR15, UR15, URZ, !UP0 ;  /* 0x0000003f0f0f7287 */ /* 0x000fe2000c000000 */
[----:B------:R-:W-:Y:S01]  /*8520*/  SHF.R.S32.HI R0, RZ, 0x1f, R6 ;  /* 0x0000001fff007819 */ /* 0x000fe20000011406 */
[----:B------:R-:W-:Y:S01]  /*8530*/  UIMAD UR10, UR11, UR12, URZ ;  /* 0x0000000c0b0a72a4 */ /* 0x000fe2000f8e023f */
[----:B------:R-:W-:Y:S01]  /*8540*/  LOP3.LUT R24, R24, R25, RZ, 0x3c, !PT ;  /* 0x0000001918187212 */ /* 0x000fe200078e3cff */
[----:B------:R-:W-:Y:S01]  /*8550*/  UIMAD.WIDE.U32 UR6, UR16, UR12, UR8 ;  /* 0x0000000c100672a5 */ /* 0x000fe2000f8e0008 */
[----:B------:R-:W-:Y:S01]  /*8560*/  SHF.R.U64 R16, R16, 0x3, RZ ;  /* 0x0000000310107819 */ /* 0x000fe200000012ff */
[----:B------:R-:W-:Y:S01]  /*8570*/  UIMAD UR10, UR16, UR13, UR10 ;  /* 0x0000000d100a72a4 */ /* 0x000fe2000f8e020a */
[----:B------:R-:W-:Y:S01]  /*8580*/  LOP3.LUT R12, R13, 0x380, RZ, 0xc0, !PT ;  /* 0x000003800d0c7812 */ /* 0x000fe200078ec0ff */
[----:B------:R-:W-:Y:S01]  /*8590*/  USEL UR14, UR14, URZ, !UP0 ;  /* 0x0000003f0e0e7287 */ /* 0x000fe2000c000000 */
[----:B------:R-:W-:Y:S01]  /*85a0*/  IADD3.X R25, RZ, R11, RZ, P0, !PT ;  /* 0x0000000bff197210 */ /* 0x000fe200007fe4ff */
[----:B------:R-:W-:Y:S01]  /*85b0*/  ULDC.64 UR12, c[0x0][0xc78] ;  /* 0x00031e00000c7ab9 */ /* 0x000fe20000000a00 */
[----:B------:R-:W-:Y:S01]  /*85c0*/  UIADD3 UR7, UR7, UR10, URZ ;  /* 0x0000000a07077290 */ /* 0x000fe2000fffe03f */
[----:B------:R-:W-:Y:S01]  /*85d0*/  IADD3 R69, P0, R10, 0x8000, RZ ;  /* 0x000080000a457810 */ /* 0x000fe20007f1e0ff */
[----:B------:R-:W-:Y:S01]  /*85e0*/  UIMAD UR8, UR15, UR12, URZ ;  /* 0x0000000c0f0872a4 */ /* 0x000fe2000f8e023f */
[----:B------:R-:W-:Y:S01]  /*85f0*/  LOP3.LUT R16, R16, R17, RZ, 0x3c, !PT ;  /* 0x0000001110107212 */ /* 0x000fe200078e3cff */
[----:B------:R-:W-:Y:S01]  /*8600*/  UIMAD.WIDE.U32 UR6, UR14, UR12, UR6 ;  /* 0x0000000c0e0672a5 */ /* 0x000fe2000f8e0006 */
[----:B------:R-:W-:Y:S01]  /*8610*/  SHF.R.U64 R12, R12, 0x3, RZ ;  /* 0x000000030c0c7819 */ /* 0x000fe200000012ff */
[----:B------:R-:W-:Y:S01]  /*8620*/  UIMAD UR8, UR14, UR13, UR8 ;  /* 0x0000000d0e0872a4 */ /* 0x000fe2000f8e0208 */
[----:B------:R-:W-:Y:S01]  /*8630*/  IMAD.X R17, RZ, RZ, R11, P1 ;  /* 0x000000ffff117224 */ /* 0x000fe200008e060b */
[----:B------:R-:W-:Y:S01]  /*8640*/  IADD3 R61, P1, R10, 0x9000, RZ ;  /* 0x000090000a3d7810 */ /* 0x000fe20007f3e0ff */
[----:B------:R-:W-:Y:S01]  /*8650*/  ULDC.64 UR12, c[0x0][0xba0] ;  /* 0x0002e800000c7ab9 */ /* 0x000fe20000000a00 */
[----:B------:R-:W-:-:S02]  /*8660*/  IADD3 R4, P3, R6, UR6, RZ ;  /* 0x0000000606047c10 */ /* 0x000fc4000ff7e0ff */
[----:B------:R-:W-:Y:S01]  /*8670*/  IMAD.U32 R9, RZ, RZ, UR8 ;  /* 0x00000008ff097e24 */ /* 0x000fe2000f8e00ff */
[----:B------:R-:W-:Y:S02]  /*8680*/  LOP3.LUT R68, R69, 0x380, RZ, 0xc0, !PT ;  /* 0x0000038045447812 */ /* 0x000fe400078ec0ff */
[----:B------:R-:W-:Y:S02]  /*8690*/  IADD3 R45, P6, R10, 0x4000, RZ ;  /* 0x000040000a2d7810 */ /* 0x000fe40007fde0ff */
[----:B------:R-:W-:Y:S01]  /*86a0*/  IADD3.X R9, R0, UR7, R9, P3, !PT ;  /* 0x0000000700097c10 */ /* 0x000fe20009ffe409 */
[----:B------:R-:W-:Y:S01]  /*86b0*/  ULDC.64 UR6, c[0x0][0xc40] ;  /* 0x0003100000067ab9 */ /* 0x000fe20000000a00 */
[----:B------:R-:W-:Y:S01]  /*86c0*/  LOP3.LUT R12, R12, R13, RZ, 0x3c, !PT ;  /* 0x0000000d0c0c7212 */ /* 0x000fe200078e3cff */
[----:B------:R-:W-:Y:S01]  /*86d0*/  IMAD.X R13, RZ, RZ, R11, P2 ;  /* 0x000000ffff0d7224 */ /* 0x000fe200010e060b */
[----:B------:R-:W-:Y:S01]  /*86e0*/  LEA R50, P3, R4, UR6, 0x2 ;  /* 0x0000000604327c11 */ /* 0x000fe2000f8610ff */
[----:B------:R-:W-:Y:S01]  /*86f0*/  VIADD R0, R6, 0x8 ;  /* 0x0000000806007836 */ /* 0x000fe20000000000 */
[----:B------:R-:W-:-:S02]  /*8700*/  IADD3 R41, P5, R10, 0x5000, RZ ;  /* 0x000050000a297810 */ /* 0x000fc40007fbe0ff */
[----:B------:R-:W-:Y:S02]  /*8710*/  LEA.HI.X R51, R4, UR7, R9, 0x2, P3 ;  /* 0x0000000704337c11 */ /* 0x000fe400098f1409 */
[C---:B------:R-:W-:Y:S02]  /*8720*/  IADD3 R37, P4, R10.reuse, 0x6000, RZ ;  /* 0x000060000a257810 */ /* 0x040fe40007f9e0ff */
[----:B------:R-:W-:Y:S02]  /*8730*/  IADD3 R29, P3, R10, 0x7000, RZ ;  /* 0x000070000a1d7810 */ /* 0x000fe40007f7e0ff */
[----:B------:R-:W-:Y:S02]  /*8740*/  LOP3.LUT R60, R61, 0x380, RZ, 0xc0, !PT ;  /* 0x000003803d3c7812 */ /* 0x000fe400078ec0ff */
[----:B------:R-:W-:Y:S02]  /*8750*/  SHF.R.U64 R68, R68, 0x3, RZ ;  /* 0x0000000344447819 */ /* 0x000fe400000012ff */
[----:B------:R-:W-:-:S02]  /*8760*/  LOP3.LUT R44, R45, 0x380, RZ, 0xc0, !PT ;  /* 0x000003802d2c7812 */ /* 0x000fc400078ec0ff */
[----:B------:R-:W-:Y:S02]  /*8770*/  IADD3 R49, P2, R10, 0xa000, RZ ;  /* 0x0000a0000a317810 */ /* 0x000fe40007f5e0ff */
[----:B------:R-:W-:Y:S02]  /*8780*/  LOP3.LUT R40, R41, 0x380, RZ, 0xc0, !PT ;  /* 0x0000038029287812 */ /* 0x000fe400078ec0ff */
[----:B------:R-:W-:Y:S02]  /*8790*/  LOP3.LUT R36, R37, 0x380, RZ, 0xc0, !PT ;  /* 0x0000038025247812 */ /* 0x000fe400078ec0ff */
[----:B------:R-:W-:Y:S02]  /*87a0*/  LOP3.LUT R28, R29, 0x380, RZ, 0xc0, !PT ;  /* 0x000003801d1c7812 */ /* 0x000fe400078ec0ff */
[----:B------:R-:W-:Y:S02]  /*87b0*/  SHF.R.U64 R60, R60, 0x3, RZ ;  /* 0x000000033c3c7819 */ /* 0x000fe400000012ff */
[----:B------:R-:W-:Y:S01]  /*87c0*/  LOP3.LUT R68, R68, R69, RZ, 0x3c, !PT ;  /* 0x0000004544447212 */ /* 0x000fe200078e3cff */
[----:B------:R-:W-:Y:S01]  /*87d0*/  IMAD.X R69, RZ, RZ, R11, P0 ;  /* 0x000000ffff457224 */ /* 0x000fe200000e060b */
[----:B------:R-:W-:-:S02]  /*87e0*/  SHF.R.U64 R44, R44, 0x3, RZ ;  /* 0x000000032c2c7819 */ /* 0x000fc400000012ff */
[----:B------:R-:W-:Y:S02]  /*87f0*/  LOP3.LUT R48, R49, 0x380, RZ, 0xc0, !PT ;  /* 0x0000038031307812 */ /* 0x000fe400078ec0ff */
[----:B------:R-:W-:Y:S02]  /*8800*/  LOP3.LUT P0, RZ, R205, 0x3, RZ, 0xc0, !PT ;  /* 0x00000003cdff7812 */ /* 0x000fe4000780c0ff */
[----:B------:R-:W-:Y:S02]  /*8810*/  SHF.R.U64 R40, R40, 0x3, RZ ;  /* 0x0000000328287819 */ /* 0x000fe400000012ff */
[----:B------:R-:W-:Y:S02]  /*8820*/  SHF.R.U64 R36, R36, 0x3, RZ ;  /* 0x0000000324247819 */ /* 0x000fe400000012ff */
[----:B------:R-:W-:Y:S02]  /*8830*/  SHF.R.U64 R28, R28, 0x3, RZ ;  /* 0x000000031c1c7819 */ /* 0x000fe400000012ff */
[----:B------:R-:W-:Y:S01]  /*8840*/  LOP3.LUT R60, R60, R61, RZ, 0x3c, !PT ;  /* 0x0000003d3c3c7212 */ /* 0x000fe200078e3cff */
[--C-:B------:R-:W-:Y:S01]  /*8850*/  IMAD.X R61, RZ, RZ, R11.reuse, P1 ;  /* 0x000000ffff3d7224 */ /* 0x100fe200008e060b */
[----:B------:R-:W-:Y:S01]  /*8860*/  LOP3.LUT R44, R44, R45, RZ, 0x3c, !PT ;  /* 0x0000002d2c2c7212 */ /* 0x000fe200078e3cff */
[----:B------:R-:W-:Y:S01]  /*8870*/  IMAD.X R45, RZ, RZ, R11, P6 ;  /* 0x000000ffff2d7224 */ /* 0x000fe200030e060b */
[----:B------:R-:W-:-:S02]  /*8880*/  SHF.R.U64 R48, R48, 0x3, RZ ;  /* 0x0000000330307819 */ /* 0x000fc400000012ff */
[-C--:B-----5:R-:W-:Y:S02]  /*8890*/  ISETP.GE.OR P1, PT, R6, R77.reuse, P0 ;  /* 0x0000004d0600720c */ /* 0x0a0fe40000726670 */
[----:B------:R-:W-:Y:S02]  /*88a0*/  IADD3 R21, P6, R10, 0xb000, RZ ;  /* 0x0000b0000a157810 */ /* 0x000fe40007fde0ff */
[----:B------:R-:W-:Y:S02]  /*88b0*/  ISETP.GE.OR P0, PT, R0, R77, P0 ;  /* 0x0000004d0000720c */ /* 0x000fe40000706670 */
        /* <DEDUP_REMOVED lines=9> */
[C---:B------:R-:W-:Y:S01]  /*8950*/  LOP3.LUT R15, R10.reuse, 0x380, RZ, 0xc0, !PT ;  /* 0x000003800a0f7812 */ /* 0x040fe200078ec0ff */
[----:B------:R1:W-:Y:S01]  /*8960*/  @!P0 STG.E desc[UR60][R50.64+0x20], R3 ;  /* 0x0000200332008986 */ /* 0x0003e2000c10193c */
[C---:B------:R-:W-:Y:S02]  /*8970*/  IADD3 R65, P4, R10.reuse, 0xd000, RZ ;  /* 0x0000d0000a417810 */ /* 0x040fe40007f9e0ff */
[C---:B------:R-:W-:Y:S01]  /*8980*/  IADD3 R57, P3, R10.reuse, 0xe000, RZ ;  /* 0x0000e0000a397810 */ /* 0x040fe20007f7e0ff */
[----:B------:R-:W-:Y:S01]  /*8990*/  UIMAD UR6, UR9, UR12, URZ ;  /* 0x0000000c090672a4 */ /* 0x000fe2000f8e023f */
[----:B------:R-:W-:Y:S01]  /*89a0*/  LOP3.LUT R20, R21, 0x380, RZ, 0xc0, !PT ;  /* 0x0000038015147812 */ /* 0x000fe200078ec0ff */
[----:B------:R-:W-:Y:S01]  /*89b0*/  IMAD.U32 R23, RZ, RZ, UR12 ;  /* 0x0000000cff177e24 */ /* 0x000fe2000f8e00ff */
[----:B------:R-:W-:Y:S01]  /*89c0*/  IADD3 R9, P2, R10, 0xf000, RZ ;  /* 0x0000f0000a097810 */ /* 0x000fe20007f5e0ff */
[----:B------:R2:W-:Y:S01]  /*89d0*/  @!P1 STG.E desc[UR60][R50.64], R8 ;  /* 0x0000000832009986 */ /* 0x0005e2000c10193c */
[----:B------:R-:W-:-:S02]  /*89e0*/  LOP3.LUT R72, R73, 0x380, RZ, 0xc0, !PT ;  /* 0x0000038049487812 */ /* 0x000fc400078ec0ff */
[----:B------:R-:W-:Y:S01]  /*89f0*/  LOP3.LUT R64, R65, 0x380, RZ, 0xc0, !PT ;  /* 0x0000038041407812 */ /* 0x000fe200078ec0ff */
[----:B------:R-:W-:Y:S01]  /*8a00*/  IMAD.X R53, RZ, RZ, R11, P2 ;  /* 0x000000ffff357224 */ /* 0x000fe200010e060b */
[----:B------:R-:W-:Y:S02]  /*8a10*/  LOP3.LUT R56, R57, 0x380, RZ, 0xc0, !PT ;  /* 0x0000038039387812 */ /* 0x000fe400078ec0ff */
[----:B------:R-:W-:Y:S02]  /*8a20*/  SHF.R.U64 R15, R15, 0x3, RZ ;  /* 0x000000030f0f7819 */ /* 0x000fe400000012ff */
[----:B-1----:R-:W-:Y:S01]  /*8a30*/  SHF.R.S32.HI R3, RZ, 0x1f, R2 ;  /* 0x0000001fff037819 */ /* 0x002fe20000011402 */
[----:B------:R-:W-:Y:S01]  /*8a40*/  UIMAD UR6, UR4, UR13, UR6 ;  /* 0x0000000d040672a4 */ /* 0x000fe2000f8e0206 */
[----:B------:R-:W-:Y:S01]  /*8a50*/  SHF.R.U64 R20, R20, 0x3, RZ ;  /* 0x0000000314147819 */ /* 0x000fe200000012ff */
[----:B------:R-:W5:Y:S01]  /*8a60*/  LD.E.128 R24, desc[UR60][R24.64] ;  /* 0x0000003c18187980 */ /* 0x000f62000c101d00 */
[----:B------:R-:W-:-:S02]  /*8a70*/  LOP3.LUT R0, R9, 0x380, RZ, 0xc0, !PT ;  /* 0x0000038009007812 */ /* 0x000fc400078ec0ff */
[----:B------:R-:W-:Y:S01]  /*8a80*/  SHF.R.U64 R72, R72, 0x3, RZ ;  /* 0x0000000348487819 */ /* 0x000fe200000012ff */
[----:B------:R-:W5:Y:S01]  /*8a90*/  LD.E.128 R16, desc[UR60][R16.64] ;  /* 0x0000003c10107980 */ /* 0x000f62000c101d00 */
[----:B------:R-:W-:Y:S02]  /*8aa0*/  SHF.R.U64 R64, R64, 0x3, RZ ;  /* 0x0000000340407819 */ /* 0x000fe400000012ff */
[----:B------:R-:W-:Y:S01]  /*8ab0*/  SHF.R.U64 R56, R56, 0x3, RZ ;  /* 0x0000000338387819 */ /* 0x000fe200000012ff */
[----:B------:R-:W5:Y:S01]  /*8ac0*/  LD.E.128 R44, desc[UR60][R44.64] ;  /* 0x0000003c2c2c7980 */ /* 0x000f62000c101d00 */
[----:B------:R-:W-:Y:S01]  /*8ad0*/  LOP3.LUT R20, R20, R21, RZ, 0x3c, !PT ;  /* 0x0000001514147212 */ /* 0x000fe200078e3cff */
[----:B------:R-:W-:Y:S01]  /*8ae0*/  IMAD.X R21, RZ, RZ, R11, P6 ;  /* 0x000000ffff157224 */ /* 0x000fe200030e060b */
[----:B------:R-:W-:Y:S01]  /*8af0*/  LOP3.LUT R10, R15, R10, RZ, 0x3c, !PT ;  /* 0x0000000a0f0a7212 */ /* 0x000fe200078e3cff */
[----:B------:R-:W5:Y:S01]  /*8b00*/  LD.E.128 R40, desc[UR60][R40.64] ;  /* 0x0000003c28287980 */ /* 0x000f62000c101d00 */
[----:B------:R-:W-:-:S02]  /*8b10*/  SHF.R.U64 R0, R0, 0x3, RZ ;  /* 0x0000000300007819 */ /* 0x000fc400000012ff */
[----:B------:R-:W-:Y:S01]  /*8b20*/  LOP3.LUT R72, R72, R73, RZ, 0x3c, !PT ;  /* 0x0000004948487212 */ /* 0x000fe200078e3cff */
[--C-:B------:R-:W-:Y:S01]  /*8b30*/  IMAD.X R73, RZ, RZ, R11.reuse, P5 ;  /* 0x000000ffff497224 */ /* 0x100fe200028e060b */
[----:B------:R-:W-:Y:S01]  /*8b40*/  LOP3.LUT R64, R64, R65, RZ, 0x3c, !PT ;  /* 0x0000004140407212 */ /* 0x000fe200078e3cff */
[--C-:B------:R-:W-:Y:S01]  /*8b50*/  IMAD.X R65, RZ, RZ, R11.reuse, P4 ;  /* 0x000000ffff417224 */ /* 0x100fe200020e060b */
[----:B------:R-:W-:Y:S01]  /*8b60*/  LOP3.LUT R56, R56, R57, RZ, 0x3c, !PT ;  /* 0x0000003938387212 */ /* 0x000fe200078e3cff */
[----:B------:R-:W-:Y:S01]  /*8b70*/  IMAD.X R57, RZ, RZ, R11, P3 ;  /* 0x000000ffff397224 */ /* 0x000fe200018e060b */
[----:B------:R-:W-:Y:S01]  /*8b80*/  LOP3.LUT R52, R0, R9, RZ, 0x3c, !PT ;  /* 0x0000000900347212 */ /* 0x000fe200078e3cff */
[----:B------:R-:W5:Y:S04]  /*8b90*/  LD.E.128 R32, desc[UR60][R10.64] ;  /* 0x0000003c0a207980 */ /* 0x000f68000c101d00 */
[----:B------:R-:W5:Y:S04]  /*8ba0*/  LD.E.128 R12, desc[UR60][R12.64] ;  /* 0x0000003c0c0c7980 */ /* 0x000f68000c101d00 */
[----:B------:R-:W5:Y:S04]  /*8bb0*/  LD.E.128 R36, desc[UR60][R36.64] ;  /* 0x0000003c24247980 */ /* 0x000f68000c101d00 */
[----:B--2---:R1:W5:Y:S04]  /*8bc0*/  LD.E.128 R8, desc[UR60][R20.64] ;  /* 0x0000003c14087980 */ /* 0x004368000c101d00 */
[----:B------:R-:W5:Y:S04]  /*8bd0*/  LD.E.128 R28, desc[UR60][R28.64] ;  /* 0x0000003c1c1c7980 */ /* 0x000f68000c101d00 */
[----:B------:R-:W5:Y:S01]  /*8be0*/  LD.E.128 R68, desc[UR60][R68.64] ;  /* 0x0000003c44447980 */ /* 0x000f62000c101d00 */
[----:B-1----:R-:W-:-:S03]  /*8bf0*/  IMAD.WIDE.U32 R20, R23, UR4, R2 ;  /* 0x0000000417147c25 */ /* 0x002fc6000f8e0002 */
[----:B------:R-:W5:Y:S01]  /*8c00*/  LD.E.128 R60, desc[UR60][R60.64] ;  /* 0x0000003c3c3c7980 */ /* 0x000f62000c101d00 */
[----:B------:R-:W-:Y:S01]  /*8c10*/  VIADD R21, R21, UR6 ;  /* 0x0000000615157c36 */ /* 0x000fe20008000000 */
[----:B------:R-:W-:Y:S02]  /*8c20*/  ULDC.64 UR6, c[0x0][0xbe0] ;  /* 0x0002f80000067ab9 */ /* 0x000fe40000000a00 */
[----:B------:R-:W5:Y:S04]  /*8c30*/  LD.E.128 R48, desc[UR60][R48.64] ;  /* 0x0000003c30307980 */ /* 0x000f68000c101d00 */
        /* <DEDUP_REMOVED lines=10> */
[----:B-1----:R-:W1:Y:S01]  /*8ce0*/  FENCE.VIEW.ASYNC.S ;  /* 0x00000000000073c6 */ /* 0x002e620000000000 */
[----:B------:R-:W-:Y:S01]  /*8cf0*/  IMAD.U32 R23, RZ, RZ, UR6 ;  /* 0x00000006ff177e24 */ /* 0x000fe2000f8e00ff */
[----:B------:R-:W-:Y:S01]  /*8d00*/  UIMAD UR4, UR16, UR7, UR4 ;  /* 0x00000007100472a4 */ /* 0x000fe2000f8e0204 */
[----:B------:R-:W-:-:S02]  /*8d10*/  IMAD R77, R200, -0x80, R77 ;  /* 0xffffff80c84d7824 */ /* 0x000fc400078e024d */
[----:B------:R-:W-:Y:S01]  /*8d20*/  IMAD.WIDE.U32 R20, R23, UR16, R20 ;  /* 0x0000001017147c25 */ /* 0x000fe2000f8e0014 */
[----:B------:R-:W-:Y:S02]  /*8d30*/  ULDC.64 UR6, c[0x0][0xbe8] ;  /* 0x0002fa0000067ab9 */ /* 0x000fe40000000a00 */
[CC--:B------:R-:W-:Y:S01]  /*8d40*/  ISETP.GE.AND P3, PT, R22.reuse, R77.reuse, PT ;  /* 0x0000004d1600720c */ /* 0x0c0fe20003f66270 */
[----:B------:R-:W-:Y:S01]  /*8d50*/  VIADD R21, R21, UR4 ;  /* 0x0000000415157c36 */ /* 0x000fe20008000000 */
[----:B------:R-:W-:Y:S01]  /*8d60*/  UIMAD UR4, UR15, UR6, URZ ;  /* 0x000000060f0472a4 */ /* 0x000fe2000f8e023f */
[----:B------:R-:W-:Y:S01]  /*8d70*/  VIADD R151, R151, 0x32420 ;  /* 0x0003242097977836 */ /* 0x000fe20000000000 */
[C---:B------:R-:W-:Y:S01]  /*8d80*/  IADD3 R0, R22.reuse, 0x20, RZ ;  /* 0x0000002016007810 */ /* 0x040fe20007ffe0ff */
[----:B------:R-:W-:Y:S01]  /*8d90*/  IMAD.U32 R79, RZ, RZ, UR6 ;  /* 0x00000006ff4f7e24 */ /* 0x000fe2000f8e00ff */
[----:B------:R-:W-:Y:S01]  /*8da0*/  UIMAD UR4, UR14, UR7, UR4 ;  /* 0x000000070e0472a4 */ /* 0x000fe2000f8e0204 */
[----:B------:R-:W-:Y:S01]  /*8db0*/  VIADD R3, R22, 0x60 ;  /* 0x0000006016037836 */ /* 0x000fe20000000000 */
[----:B------:R-:W-:Y:S01]  /*8dc0*/  ISETP.GE.AND P0, PT, R0, R77, PT ;  /* 0x0000004d0000720c */ /* 0x000fe20003f06270 */
[----:B------:R-:W-:Y:S01]  /*8dd0*/  IMAD.WIDE.U32 R78, R79, UR14, R20 ;  /* 0x0000000e4f4e7c25 */ /* 0x000fe2000f8e0014 */
[----:B------:R-:W-:-:S02]  /*8de0*/  PRMT R151, RZ, 0x654, R151 ;  /* 0x00000654ff977816 */ /* 0x000fc40000000097 */
[--C-:B------:R-:W-:Y:S01]  /*8df0*/  SHF.R.S32.HI R23, RZ, 0x1f, R22.reuse ;  /* 0x0000001fff177819 */ /* 0x100fe20000011416 */
[----:B------:R-:W-:Y:S01]  /*8e00*/  VIADD R0, R22, 0x40 ;  /* 0x0000004016007836 */ /* 0x000fe20000000000 */
[----:B------:R-:W-:Y:S01]  /*8e10*/  BSSY B1, `(.L_x_794) ;  /* 0x000001d000017945 */ /* 0x000fe20003800000 */
[----:B------:R-:W-:Y:S01]  /*8e20*/  VIADD R83, R79, UR4 ;  /* 0x000000044f537c36 */ /* 0x000fe20008000000 */
[----:B-1----:R1:W-:Y:S01]  /*8e30*/  SYNCS.ARRIVE.TRANS64.RED.A1T0 RZ, [R151+URZ], RZ ;  /* 0x000000ff97ff79a7 */ /* 0x0023e2000810043f */
[-C--:B------:R-:W-:Y:S02]  /*8e40*/  ISETP.GE.AND P2, PT, R3, R77.reuse, PT ;  /* 0x0000004d0300720c */ /* 0x080fe40003f46270 */
[----:B------:R-:W-:Y:S01]  /*8e50*/  ISETP.GE.AND P1, PT, R0, R77, PT ;  /* 0x0000004d0000720c */ /* 0x000fe20003f26270 */
[----:B------:R-:W-:Y:S01]  /*8e60*/  IMAD.WIDE R76, R200, 0x80, R22 ;  /* 0x00000080c84c7825 */ /* 0x000fe200078e0216 */
[----:B------:R-:W-:Y:S11]  /*8e70*/  @P3 BRA `(.L_x_795) ;  /* 0x0000000000583947 */ /* 0x000ff60003800000 */
        /* <DEDUP_REMOVED lines=13> */
[----:B------:R-:W-:Y:S02]  /*8f50*/  IMAD.IADD R3, R21, 0x1, R3 ;  /* 0x0000000115037824 */ /* 0x000fe400078e0203 */
[----:B------:R-:W-:Y:S01]  /*8f60*/  VIADD R4, R2, 0xc0 ;  /* 0x000000c002047836 */ /* 0x000fe20000000000 */
[----:B------:R-:W-:Y:S02]  /*8f70*/  ISETP.GE.AND P5, PT, R0, UR4, PT ;  /* 0x0000000400007c0c */ /* 0x000fe4000bfa6270 */
[----:B------:R-:W-:-:S02]  /*8f80*/  LEA.HI.X R81, R20, UR7, R3, 0x1, P6 ;  /* 0x0000000714517c11 */ /* 0x000fc4000b0f0c03 */
[----:B------:R-:W-:-:S03]  /*8f90*/  ISETP.GE.AND P6, PT, R4, UR4, PT ;  /* 0x0000000404007c0c */ /* 0x000fc6000bfc6270 */
[----:B-----5:R2:W-:Y:S04]  /*8fa0*/  @!P4 STG.E.128 desc[UR60][R80.64], R32 ;  /* 0x000000205000c986 */ /* 0x0205e8000c101d3c */
[----:B------:R2:W-:Y:S04]  /*8fb0*/  @!P3 STG.E.128 desc[UR60][R80.64+0x80], R44 ;  /* 0x0000802c5000b986 */ /* 0x0005e8000c101d3c */
[----:B------:R2:W-:Y:S04]  /*8fc0*/  @!P5 STG.E.128 desc[UR60][R80.64+0x100], R68 ;  /* 0x000100445000d986 */ /* 0x0005e8000c101d3c */
[----:B------:R2:W-:Y:S02]  /*8fd0*/  @!P6 STG.E.128 desc[UR60][R80.64+0x180], R72 ;  /* 0x000180485000e986 */ /* 0x0005e4000c101d3c */
.L_x_795:
[----:B------:R-:W-:Y:S05]  /*8fe0*/  BSYNC B1 ;  /* 0x0000000000017941 */ /* 0x000fea0003800000 */
.L_x_794:
[----:B------:R-:W-:Y:S04]  /*8ff0*/  BSSY B1, `(.L_x_796) ;  /* 0x000001a000017945 */ /* 0x000fe80003800000 */
[----:B------:R-:W-:Y:S05]  /*9000*/  @P0 BRA `(.L_x_797) ;  /* 0x0000000000600947 */ /* 0x000fea0003800000 */
[----:B------:R-:W-:Y:S01]  /*9010*/  IADD3 R3, P0, R76, 0x20, RZ ;  /* 0x000000204c037810 */ /* 0x000fe20007f1e0ff */
[----:B------:R-:W-:Y:S01]  /*9020*/  VIADD R4, R2, 0x40 ;  /* 0x0000004002047836 */ /* 0x000fe20000000000 */
[----:B------:R-:W-:Y:S01]  /*9030*/  ULDC UR4, c[0x0][0xb8c] ;  /* 0x0002e30000047ab9 */ /* 0x000fe20000000800 */
[----:B------:R-:W-:Y:S01]  /*9040*/  ULDC.64 UR6, c[0x0][0xbd8] ;  /* 0x0002f60000067ab9 */ /* 0x000fe20000000a00 */
[----:B------:R-:W-:Y:S01]  /*9050*/  IADD3.X R0, RZ, R77, RZ, P0, !PT ;  /* 0x0000004dff007210 */ /* 0x000fe200007fe4ff */
[----:B------:R-:W-:Y:S01]  /*9060*/  IMAD.MOV.U32 R20, RZ, RZ, R78 ;  /* 0x000000ffff147224 */ /* 0x000fe200078e004e */
[----:B------:R-:W-:Y:S01]  /*9070*/  ISETP.GE.AND P4, PT, R4, UR4, PT ;  /* 0x0000000404007c0c */ /* 0x000fe2000bf86270 */
[----:B------:R-:W-:Y:S01]  /*9080*/  IMAD.MOV.U32 R21, RZ, RZ, R83 ;  /* 0x000000ffff157224 */ /* 0x000fe200078e0053 */
[C---:B------:R-:W-:Y:S01]  /*9090*/  ISETP.GE.AND P3, PT, R2.reuse, UR4, PT ;  /* 0x0000000402007c0c */ /* 0x040fe2000bf66270 */
[----:B------:R-:W-:Y:S02]  /*90a0*/  VIADD R6, R2, 0x80 ;  /* 0x0000008002067836 */ /* 0x000fe40000000000 */
[----:B------:R-:W-:-:S02]  /*90b0*/  IMAD R0, R0, UR6, RZ ;  /* 0x0000000600007c24 */ /* 0x000fc4000f8e02ff */
[----:B------:R-:W-:Y:S01]  /*90c0*/  VIADD R4, R2, 0xc0 ;  /* 0x000000c002047836 */ /* 0x000fe20000000000 */
[----:B------:R-:W-:Y:S01]  /*90d0*/  ISETP.GE.AND P5, PT, R6, UR4, PT ;  /* 0x0000000406007c0c */ /* 0x000fe2000bfa6270 */
[----:B------:R-:W-:-:S03]  /*90e0*/  IMAD.WIDE.U32 R20, R3, UR6, R20 ;  /* 0x0000000603147c25 */ /* 0x000fc6000f8e0014 */
[----:B------:R-:W-:Y:S01]  /*90f0*/  ISETP.GE.AND P6, PT, R4, UR4, PT ;  /* 0x0000000404007c0c */ /* 0x000fe2000bfc6270 */
[----:B------:R-:W-:Y:S01]  /*9100*/  IMAD R3, R3, UR7, R0 ;  /* 0x0000000703037c24 */ /* 0x000fe2000f8e0200 */
[----:B------:R-:W-:Y:S02]  /*9110*/  ULDC.64 UR6, c[0x0][0xb80] ;  /* 0x0002e00000067ab9 */ /* 0x000fe40000000a00 */
[----:B--2--5:R-:W-:Y:S01]  /*9120*/  LEA R32, P0, R20, UR6, 0x1 ;  /* 0x0000000614207c11 */ /* 0x024fe2000f8008ff */
[----:B------:R-:W-:-:S05]  /*9130*/  IMAD.IADD R3, R21, 0x1, R3 ;  /* 0x0000000115037824 */ /* 0x000fca00078e0203 */
[----:B------:R-:W-:-:S05]  /*9140*/  LEA.HI.X R33, R20, UR7, R3, 0x1, P0 ;  /* 0x0000000714217c11 */ /* 0x000fca00080f0c03 */
[----:B------:R3:W-:Y:S04]  /*9150*/  @!P3 STG.E.128 desc[UR60][R32.64], R24 ;  /* 0x000000182000b986 */ /* 0x0007e8000c101d3c */
[----:B------:R3:W-:Y:S04]  /*9160*/  @!P4 STG.E.128 desc[UR60][R32.64+0x80], R40 ;  /* 0x000080282000c986 */ /* 0x0007e8000c101d3c */
[----:B------:R3:W-:Y:S04]  /*9170*/  @!P5 STG.E.128 desc[UR60][R32.64+0x100], R60 ;  /* 0x0001003c2000d986 */ /* 0x0007e8000c101d3c */
[----:B------:R3:W-:Y:S02]  /*9180*/  @!P6 STG.E.128 desc[UR60][R32.64+0x180], R64 ;  /* 0x000180402000e986 */ /* 0x0007e4000c101d3c */
.L_x_797:
[----:B------:R-:W-:Y:S05]  /*9190*/  BSYNC B1 ;  /* 0x0000000000017941 */ /* 0x000fea0003800000 */
.L_x_796:
[----:B------:R-:W-:Y:S04]  /*91a0*/  BSSY B1, `(.L_x_798) ;  /* 0x000001a000017945 */ /* 0x000fe80003800000 */
        /* <DEDUP_REMOVED lines=18> */
[----:B---3-5:R-:W-:Y:S01]  /*92d0*/  LEA R24, P0, R20, UR6, 0x1 ;  /* 0x0000000614187c11 */ /* 0x028fe2000f8008ff */
[----:B------:R-:W-:-:S05]  /*92e0*/  IMAD.IADD R3, R21, 0x1, R3 ;  /* 0x0000000115037824 */ /* 0x000fca00078e0203 */
[----:B------:R-:W-:-:S05]  /*92f0*/  LEA.HI.X R25, R20, UR7, R3, 0x1, P0 ;  /* 0x0000000714197c11 */ /* 0x000fca00080f0c03 */
[----:B------:R4:W-:Y:S04]  /*9300*/  @!P1 STG.E.128 desc[UR60][R24.64], R16 ;  /* 0x0000001018009986 */ /* 0x0009e8000c101d3c */
[----:B------:R4:W-:Y:S04]  /*9310*/  @!P3 STG.E.128 desc[UR60][R24.64+0x80], R36 ;  /* 0x000080241800b986 */ /* 0x0009e8000c101d3c */
[----:B------:R4:W-:Y:S04]  /*9320*/  @!P4 STG.E.128 desc[UR60][R24.64+0x100], R48 ;  /* 0x000100301800c986 */ /* 0x0009e8000c101d3c */
[----:B------:R4:W-:Y:S02]  /*9330*/  @!P5 STG.E.128 desc[UR60][R24.64+0x180], R56 ;  /* 0x000180381800d986 */ /* 0x0009e4000c101d3c */
.L_x_799:
[----:B------:R-:W-:Y:S05]  /*9340*/  BSYNC B1 ;  /* 0x0000000000017941 */ /* 0x000fea0003800000 */
.L_x_798:
[----:B------:R-:W-:Y:S05]  /*9350*/  @P2 BRA `(.L_x_800) ;  /* 0x0000000c00882947 */ /* 0x000fea0003800000 */
[----:B------:R-:W-:Y:S01]  /*9360*/  IADD3 R3, P0, R76, 0x60, RZ ;  /* 0x000000604c037810 */ /* 0x000fe20007f1e0ff */
[C---:B------:R-:W-:Y:S01]  /*9370*/  VIADD R0, R2.reuse, 0x40 ;  /* 0x0000004002007836 */ /* 0x040fe20000000000 */
[----:B------:R-:W-:Y:S01]  /*9380*/  ULDC UR4, c[0x0][0xb8c] ;  /* 0x0002e30000047ab9 */ /* 0x000fe20000000800 */
[----:B------:R-:W-:Y:S01]  /*9390*/  ULDC.64 UR6, c[0x0][0xbd8] ;  /* 0x0002f60000067ab9 */ /* 0x000fe20000000a00 */
[----:B----45:R-:W-:Y:S01]  /*93a0*/  IMAD.MOV.U32 R16, RZ, RZ, R78 ;  /* 0x000000ffff107224 */ /* 0x030fe200078e004e */
        /* <DEDUP_REMOVED lines=11> */
[----:B------:R-:W-:Y:S02]  /*9460*/  LEA R18, P0, R16, UR6, 0x1 ;  /* 0x0000000610127c11 */ /* 0x000fe4000f8008ff */
[----:B------:R-:W-:-:S04]  /*9470*/  IADD3 R3, R17, R3, RZ ;  /* 0x0000000311037210 */ /* 0x000fc80007ffe0ff */
        /* <DEDUP_REMOVED lines=8> */
.L_x_792:
[----:B------:R-:W-:Y:S01]  /*9500*/  R2UR UR4, R202 ;  /* 0x00000000ca0472ca */ /* 0x000fe200000e0000 */
[----:B------:R-:W-:Y:S01]  /*9510*/  ULDC.64 UR6, c[0x0][0xcd8] ;  /* 0x0003360000067ab9 */ /* 0x000fe20000000a00 */
[----:B------:R-:W-:Y:S01]  /*9520*/  R2UR UR9, R203 ;  /* 0x00000000cb0972ca */ /* 0x000fe200000e0000 */
[----:B------:R-:W-:Y:S01]  /*9530*/  UISETP.NE.U32.AND UP0, UPT, UR6, URZ, UPT ;  /* 0x0000003f0600728c */ /* 0x000fe2000bf05070 */
[----:B------:R-:W-:-:S03]  /*9540*/  IMAD.MOV.U32 R15, RZ, RZ, RZ ;  /* 0x000000ffff0f7224 */ /* 0x000fc600078e00ff */
[----:B------:R-:W-:-:S06]  /*9550*/  UISETP.NE.AND.EX UP0, UPT, UR7, URZ, UPT, UP0 ;  /* 0x0000003f0700728c */ /* 0x000fcc000bf05300 */
[----:B------:R-:W-:Y:S01]  /*9560*/  USHF.L.U32 UR8, UR4, 0x2, URZ ;  /* 0x0000000204087899 */ /* 0x000fe2000800063f */
[----:B------:R-:W1:Y:S01]  /*9570*/  LDC R13, c[0x0][0xb88] ;  /* 0x0002e200ff0d7b82 */ /* 0x000e620000000800 */
[----:B------:R-:W-:Y:S01]  /*9580*/  USHF.L.U64.HI UR9, UR4, 0x2, UR9 ;  /* 0x0000000204097899 */ /* 0x000fe20008010209 */
[----:B------:R-:W-:Y:S01]  /*9590*/  PLOP3.LUT P1, PT, PT, PT, UP0, 0x80, 0x0 ;  /* 0x000000000000781c */ /* 0x000fe20003f2f008 */
[----:B------:R-:W-:-:S04]  /*95a0*/  UIADD3 UR4, UP1, UR8, UR6, URZ ;  /* 0x0000000608047290 */ /* 0x000fc8000ff3e03f */
[----:B------:R-:W-:Y:S02]  /*95b0*/  UIADD3.X UR6, UR9, UR7, URZ, UP1, !UPT ;  /* 0x0000000709067290 */ /* 0x000fe40008ffe43f */
[----:B------:R-:W-:-:S04]  /*95c0*/  IMAD.U32 R8, RZ, RZ, UR4 ;  /* 0x00000004ff087e24 */ /* 0x000fc8000f8e00ff */
[----:B------:R-:W-:Y:S01]  /*95d0*/  IMAD.U32 R9, RZ, RZ, UR6 ;  /* 0x00000006ff097e24 */ /* 0x000fe2000f8e00ff */
[----:B------:R-:W-:Y:S02]  /*95e0*/  ULDC.64 UR6, c[0x0][0xce0] ;  /* 0x0003380000067ab9 */ /* 0x000fe40000000a00 */
[----:B------:R-:W-:Y:S02]  /*95f0*/  UISETP.NE.U32.AND UP1, UPT, UR6, URZ, UPT ;  /* 0x0000003f0600728c */ /* 0x000fe4000bf25070 */
[----:B------:R2:W5:Y:S02]  /*9600*/  @P1 LDG.E R15, desc[UR60][R8.64] ;  /* 0x0000003c080f1981 */ /* 0x000564000c1e1900 */
[----:B------:R-:W-:-:S06]  /*9610*/  UISETP.NE.AND.EX UP1, UPT, UR7, URZ, UPT, UP1 ;  /* 0x0000003f0700728c */ /* 0x000fcc000bf25310 */
[----:B------:R-:W-:-:S05]  /*9620*/  PLOP3.LUT P2, PT, PT, PT, UP1, 0x80, 0x0 ;  /* 0x000000000000781c */ /* 0x000fca0003f4f018 */
[----:B------:R-:W-:-:S04]  /*9630*/  @UP1 UIADD3 UR6, UP2, UR8, UR6, URZ ;  /* 0x0000000608061290 */ /* 0x000fc8000ff5e03f */
[----:B------:R-:W-:Y:S02]  /*9640*/  @UP1 UIADD3.X UR7, UR9, UR7, URZ, UP2, !UPT ;  /* 0x0000000709071290 */ /* 0x000fe400097fe43f */
[----:B------:R-:W-:-:S04]  /*9650*/  IMAD.U32 R10, RZ, RZ, UR6 ;  /* 0x00000006ff0a7e24 */ /* 0x000fc8000f8e00ff */
[----:B------:R-:W-:-:S05]  /*9660*/  IMAD.U32 R11, RZ, RZ, UR7 ;  /* 0x00000007ff0b7e24 */ /* 0x000fca000f8e00ff */
[----:B-1----:R2:W5:Y:S01]  /*9670*/  @P2 LDG.E R13, desc[UR60][R10.64] ;  /* 0x0000003c0a0d2981 */ /* 0x002562000c1e1900 */
[----:B------:R-:W-:Y:S01]  /*9680*/  ISETP.GE.AND P0, PT, R223, 0x80, PT ;  /* 0x00000080df00780c */ /* 0x000fe20003f06270 */
[----:B------:R-:W-:-:S12]  /*9690*/  @P2 BRA `(.L_x_801) ;  /* 0x0000000000102947 */ /* 0x000fd80003800000 */
[----:B------:R-:W-:Y:S05]  /*96a0*/  @!P1 BRA `(.L_x_801) ;  /* 0x00000000000c9947 */ /* 0x000fea0003800000 */
[----:B------:R-:W3:Y:S04]  /*96b0*/  LDG.E R0, desc[UR60][R8.64] ;  /* 0x0000003c08007981 */ /* 0x000ee8000c1e1900 */
[----:B-----5:R-:W3:Y:S02]  /*96c0*/  LDG.E R13, desc[UR60][R8.64+0x4] ;  /* 0x0000043c080d7981 */ /* 0x020ee4000c1e1900 */
[----:B---3--:R-:W-:-:S07]  /*96d0*/  IMAD.IADD R13, R13, 0x1, -R0 ;  /* 0x000000010d0d7824 */ /* 0x008fce00078e0a00 */
.L_x_801:
[----:B------:R-:W-:Y:S01]  /*96e0*/  R2UR UR7, R201 ;  /* 0x00000000c90772ca */ /* 0x000fe200000e0000 */
[----:B------:R-:W-:Y:S01]  /*96f0*/  BSSY B1, `(.L_x_802) ;  /* 0x0000022000017945 */ /* 0x000fe20003800000 */
[----:B------:R-:W-:Y:S02]  /*9700*/  R2UR UR6, R202 ;  /* 0x00000000ca0672ca */ /* 0x000fe400000e0000 */
[----:B------:R-:W-:Y:S02]  /*9710*/  R2UR UR4, R203 ;  /* 0x00000000cb0472ca */ /* 0x000fe400000e0000 */
[----:B------:R-:W-:Y:S02]  /*9720*/  SHF.R.S32.HI R17, RZ, 0x1f, R2 ;  /* 0x0000001fff117819 */ /* 0x000fe40000011402 */
[----:B-----5:R-:W-:-:S05]  /*9730*/  SHF.R.S32.HI R4, RZ, 0x1f, R15 ;  /* 0x0000001fff047819 */ /* 0x020fca000001140f */
[----:B------:R-:W-:Y:S02]  /*9740*/  USHF.R.S32.HI UR7, URZ, 0x1f, UR7 ;  /* 0x0000001f3f077899 */ /* 0x000fe40008011407 */
[----:B------:R-:W-:Y:S02]  /*9750*/  USEL UR8, UR6, URZ, !UP0 ;  /* 0x0000003f06087287 */ /* 0x000fe4000c000000 */
[----:B------:R-:W-:Y:S01]  /*9760*/  USEL UR9, UR4, URZ, !UP0 ;  /* 0x0000003f04097287 */ /* 0x000fe2000c000000 */
[----:B------:R-:W-:Y:S11]  /*9770*/  @P0 BRA `(.L_x_803) ;  /* 0x0000000000640947 */ /* 0x000ff60003800000 */
[----:B------:R-:W1:Y:S02]  /*9780*/  S2R R0, SR_TID.X ;  /* 0x0000000000007919 */ /* 0x000e640000002100 */
[----:B-1----:R-:W-:-:S04]  /*9790*/  IMAD R0, R200, 0x80, R0 ;  /* 0x00000080c8007824 */ /* 0x002fc800078e0200 */
[----:B------:R-:W-:-:S05]  /*97a0*/  VIADD R0, R0, 0xffffff80 ;  /* 0xffffff8000007836 */ /* 0x000fca0000000000 */
[----:B------:R-:W-:-:S13]  /*97b0*/  ISETP.GE.AND P0, PT, R0, R13, PT ;  /* 0x0000000d0000720c */ /* 0x000fda0003f06270 */
[----:B------:R-:W-:Y:S05]  /*97c0*/  @P0 BRA `(.L_x_803) ;  /* 0x0000000000500947 */ /* 0x000fea0003800000 */
[----:B------:R-:W-:Y:S01]  /*97d0*/  R2UR UR6, R201 ;  /* 0x00000000c90672ca */ /* 0x000fe200000e0000 */
[----:B------:R-:W-:Y:S01]  /*97e0*/  ULDC.64 UR10, c[0x0][0xc70] ;  /* 0x00031c00000a7ab9 */ /* 0x000fe20000000a00 */
[C---:B--2---:R-:W-:Y:S01]  /*97f0*/  IADD3 R8, P0, R0.reuse, R15, RZ ;  /* 0x0000000f00087210 */ /* 0x044fe20007f1e0ff */
[----:B------:R-:W-:Y:S02]  /*9800*/  UIMAD UR4, UR7, UR10, URZ ;  /* 0x0000000a070472a4 */ /* 0x000fe4000f8e023f */
[----:B------:R-:W-:Y:S01]  /*9810*/  IMAD.U32 R3, RZ, RZ, UR10 ;  /* 0x0000000aff037e24 */ /* 0x000fe2000f8e00ff */
[----:B------:R-:W-:-:S07]  /*9820*/  LEA.HI.X.SX32 R9, R0, R4, 0x1, P0 ;  /* 0x0000000400097211 */ /* 0x000fce00000f0eff */
[----:B------:R-:W-:Y:S02]  /*9830*/  UIMAD UR4, UR6, UR11, UR4 ;  /* 0x0000000b060472a4 */ /* 0x000fe4000f8e0204 */
[----:B------:R-:W-:Y:S01]  /*9840*/  IMAD.WIDE.U32 R8, R3, UR6, R8 ;  /* 0x0000000603087c25 */ /* 0x000fe2000f8e0008 */
[----:B------:R-:W-:Y:S02]  /*9850*/  ULDC.64 UR10, c[0x0][0xc78] ;  /* 0x00031e00000a7ab9 */ /* 0x000fe40000000a00 */
        /* <DEDUP_REMOVED lines=11> */
.L_x_803:
[----:B------:R-:W-:Y:S05]  /*9910*/  BSYNC B1 ;  /* 0x0000000000017941 */ /* 0x000fea0003800000 */
.L_x_802:
[----:B------:R-:W-:Y:S01]  /*9920*/  R2UR UR6, R201 ;  /* 0x00000000c90672ca */ /* 0x000fe200000e0000 */
[----:B------:R-:W-:Y:S01]  /*9930*/  ULDC.64 UR10, c[0x0][0xba0] ;  /* 0x0002e800000a7ab9 */ /* 0x000fe20000000a00 */
[----:B-1----:R-:W-:Y:S01]  /*9940*/  IMAD.MOV.U32 R3, RZ, RZ, R17 ;  /* 0x000000ffff037224 */ /* 0x002fe200078e0011 */
[----:B------:R-:W-:Y:S01]  /*9950*/  BSSY B1, `(.L_x_804) ;  /* 0x0000032000017945 */ /* 0x000fe20003800000 */
[----:B------:R-:W-:Y:S02]  /*9960*/  IMAD R0, R4, UR10, RZ ;  /* 0x0000000a04007c24 */ /* 0x000fe4000f8e02ff */
[----:B--2---:R-:W-:-:S04]  /*9970*/  IMAD.WIDE.U32 R8, R15, UR10, R2 ;  /* 0x0000000a0f087c25 */ /* 0x004fc8000f8e0002 */
[----:B------:R-:W-:Y:S01]  /*9980*/  IMAD R15, R15, UR11, R0 ;  /* 0x0000000b0f0f7c24 */ /* 0x000fe2000f8e0200 */
[----:B------:R-:W-:Y:S01]  /*9990*/  ULDC.64 UR10, c[0x0][0xbe0] ;  /* 0x0002f800000a7ab9 */ /* 0x000fe20000000a00 */
[----:B------:R-:W-:Y:S01]  /*99a0*/  VIADD R0, R22, 0x20 ;  /* 0x0000002016007836 */ /* 0x000fe20000000000 */
[----:B------:R-:W-:Y:S02]  /*99b0*/  UIMAD UR4, UR7, UR10, URZ ;  /* 0x0000000a070472a4 */ /* 0x000fe4000f8e023f */
[----:B------:R-:W-:Y:S01]  /*99c0*/  MOV R3, UR10 ;  /* 0x0000000a00037c02 */ /* 0x000fe20008000f00 */
[----:B------:R-:W-:Y:S01]  /*99d0*/  IMAD.IADD R9, R9, 0x1, R15 ;  /* 0x0000000109097824 */ /* 0x000fe200078e020f */
[----:B------:R-:W-:Y:S01]  /*99e0*/  UIMAD UR4, UR6, UR11, UR4 ;  /* 0x0000000b060472a4 */ /* 0x000fe2000f8e0204 */
[----:B------:R-:W-:Y:S01]  /*99f0*/  IMAD R15, R200, -0x80, R13 ;  /* 0xffffff80c80f7824 */ /* 0x000fe200078e020d */
[----:B------:R-:W-:Y:S01]  /*9a00*/  SHF.R.S32.HI R13, RZ, 0x1f, R22 ;  /* 0x0000001fff0d7819 */ /* 0x000fe20000011416 */
[----:B------:R-:W-:Y:S01]  /*9a10*/  IMAD.WIDE.U32 R8, R3, UR6, R8 ;  /* 0x0000000603087c25 */ /* 0x000fe2000f8e0008 */
[----:B------:R-:W-:-:S02]  /*9a20*/  ULDC.64 UR6, c[0x0][0xbe8] ;  /* 0x0002fa0000067ab9 */ /* 0x000fc40000000a00 */
        /* <DEDUP_REMOVED lines=9> */
[----:B------:R-:W-:Y:S02]  /*9ac0*/  IMAD.MOV.U32 R12, RZ, RZ, R22 ;  /* 0x000000ffff0c7224 */ /* 0x000fe400078e0016 */
[----:B------:R-:W-:Y:S02]  /*9ad0*/  VIADD R17, R11, UR4 ;  /* 0x000000040b117c36 */ /* 0x000fe40008000000 */
[----:B------:R-:W-:-:S04]  /*9ae0*/  IMAD.WIDE R12, R200, 0x80, R12 ;  /* 0x00000080c80c7825 */ /* 0x000fc800078e020c */
[----:B------:R-:W-:Y:S01]  /*9af0*/  VIADD R0, R22, 0x60 ;  /* 0x0000006016007836 */ /* 0x000fe20000000000 */
[----:B------:R-:W-:Y:S06]  /*9b00*/  @P2 BRA `(.L_x_805) ;  /* 0x0000000000582947 */ /* 0x000fec0003800000 */
[C---:B------:R-:W-:Y:S01]  /*9b10*/  VIADD R3, R2.reuse, 0x40 ;  /* 0x0000004002037836 */ /* 0x040fe20000000000 */
[----:B------:R-:W-:Y:S01]  /*9b20*/  ULDC UR4, c[0x0][0xb8c] ;  /* 0x0002e30000047ab9 */ /* 0x000fe20000000800 */
[----:B------:R-:W-:Y:S01]  /*9b30*/  VIADD R4, R2, 0x80 ;  /* 0x0000008002047836 */ /* 0x000fe20000000000 */
[----:B------:R-:W-:Y:S01]  /*9b40*/  ULDC.64 UR6, c[0x0][0xbd8] ;  /* 0x0002f60000067ab9 */ /* 0x000fe20000000a00 */
[----:B------:R-:W-:Y:S01]  /*9b50*/  IMAD.MOV.U32 R8, RZ, RZ, R10 ;  /* 0x000000ffff087224 */ /* 0x000fe200078e000a */
[----:B------:R-:W-:Y:S01]  /*9b60*/  ISETP.GE.AND P4, PT, R3, UR4, PT ;  /* 0x0000000403007c0c */ /* 0x000fe2000bf86270 */
[----:B------:R-:W-:Y:S01]  /*9b70*/  IMAD R3, R13, UR6, RZ ;  /* 0x000000060d037c24 */ /* 0x000fe2000f8e02ff */
[----:B------:R-:W-:Y:S01]  /*9b80*/  ISETP.GE.AND P5, PT, R4, UR4, PT ;  /* 0x0000000404007c0c */ /* 0x000fe2000bfa6270 */
[C---:B------:R-:W-:Y:S01]  /*9b90*/  VIADD R4, R2.reuse, 0xc0 ;  /* 0x000000c002047836 */ /* 0x040fe20000000000 */
[----:B------:R-:W-:Y:S01]  /*9ba0*/  ISETP.GE.AND P3, PT, R2, UR4, PT ;  /* 0x0000000402007c0c */ /* 0x000fe2000bf66270 */
[----:B------:R-:W-:-:S02]  /*9bb0*/  IMAD.MOV.U32 R9, RZ, RZ, R17 ;  /* 0x000000ffff097224 */ /* 0x000fc400078e0011 */
[----:B------:R-:W-:Y:S01]  /*9bc0*/  IMAD R3, R12, UR7, R3 ;  /* 0x000000070c037c24 */ /* 0x000fe2000f8e0203 */
[----:B------:R-:W-:Y:S01]  /*9bd0*/  ISETP.GE.AND P6, PT, R4, UR4, PT ;  /* 0x0000000404007c0c */ /* 0x000fe2000bfc6270 */
        /* <DEDUP_REMOVED lines=9> */
.L_x_805:
[----:B------:R-:W-:Y:S05]  /*9c70*/  BSYNC B1 ;  /* 0x0000000000017941 */ /* 0x000fea0003800000 */
.L_x_804:
[----:B------:R-:W-:Y:S01]  /*9c80*/  BSSY B1, `(.L_x_806) ;  /* 0x000001b000017945 */ /* 0x000fe20003800000 */
[----:B------:R-:W-:-:S03]  /*9c90*/  ISETP.GE.AND P2, PT, R0, R15, PT ;  /* 0x0000000f0000720c */ /* 0x000fc60003f46270 */
[----:B------:R-:W-:Y:S10]  /*9ca0*/  @P1 BRA `(.L_x_807) ;  /* 0x0000000000601947 */ /* 0x000ff40003800000 */
        /* <DEDUP_REMOVED lines=8> */
[----:B------:R-:W-:Y:S01]  /*9d30*/  IMAD.MOV.U32 R9, RZ, RZ, R17 ;  /* 0x000000ffff097224 */ /* 0x000fe200078e0011 */
[C---:B------:R-:W-:Y:S01]  /*9d40*/  IADD3 R4, R2.reuse, 0xc0, RZ ;  /* 0x000000c002047810 */ /* 0x040fe20007ffe0ff */
[----:B------:R-:W-:-:S02]  /*9d50*/  VIADD R6, R2, 0x80 ;  /* 0x0000008002067836 */ /* 0x000fc40000000000 */
        /* <DEDUP_REMOVED lines=13> */
.L_x_807:
[----:B------:R-:W-:Y:S05]  /*9e30*/  BSYNC B1 ;  /* 0x0000000000017941 */ /* 0x000fea0003800000 */
.L_x_806:
        /* <DEDUP_REMOVED lines=19> */
[----:B--2---:R-:W-:Y:S01]  /*9f70*/  LEA R14, P0, R8, UR6, 0x1 ;  /* 0x00000006080e7c11 */ /* 0x004fe2000f8008ff */
[----:B------:R-:W-:-:S05]  /*9f80*/  IMAD.IADD R3, R9, 0x1, R3 ;  /* 0x0000000109037824 */ /* 0x000fca00078e0203 */
[----:B------:R-:W-:-:S05]  /*9f90*/  LEA.HI.X R15, R8, UR7, R3, 0x1, P0 ;  /* 0x00000007080f7c11 */ /* 0x000fca00080f0c03 */
[----:B------:R3:W-:Y:S04]  /*9fa0*/  @!P1 STG.E.128 desc[UR60][R14.64], RZ ;  /* 0x000000ff0e009986 */ /* 0x0007e8000c101d3c */
[----:B------:R3:W-:Y:S04]  /*9fb0*/  @!P3 STG.E.128 desc[UR60][R14.64+0x80], RZ ;  /* 0x000080ff0e00b986 */ /* 0x0007e8000c101d3c */
[----:B------:R3:W-:Y:S04]  /*9fc0*/  @!P4 STG.E.128 desc[UR60][R14.64+0x100], RZ ;  /* 0x000100ff0e00c986 */ /* 0x0007e8000c101d3c */
[----:B------:R3:W-:Y:S02]  /*9fd0*/  @!P5 STG.E.128 desc[UR60][R14.64+0x180], RZ ;  /* 0x000180ff0e00d986 */ /* 0x0007e4000c101d3c */
.L_x_809:
[----:B------:R-:W-:Y:S05]  /*9fe0*/  BSYNC B1 ;  /* 0x0000000000017941 */ /* 0x000fea0003800000 */
.L_x_808:
        /* <DEDUP_REMOVED lines=25> */
.L_x_800:
[----:B------:R-:W-:Y:S05]  /*a180*/  BSYNC B0 ;  /* 0x0000000000007941 */ /* 0x000fea0003800000 */
.L_x_791:
[----:B------:R-:W-:Y:S02]  /*a190*/  ULDC UR4, c[0x0][0xd14] ;  /* 0x0003450000047ab9 */ /* 0x000fe40000000800 */
[----:B------:R-:W-:-:S13]  /*a1a0*/  ISETP.GE.AND P0, PT, R7, UR4, PT ;  /* 0x0000000407007c0c */ /* 0x000fda000bf06270 */
[----:B------:R-:W-:Y:S05]  /*a1b0*/  @!P0 BRA `(.L_x_810) ;  /* 0xffffff6c00288947 */ /* 0x000fea000383ffff */
[----:B------:R-:W-:Y:S05]  /*a1c0*/  EXIT ;  /* 0x000000000000794d */ /* 0x000fea0003800000 */
.L_x_766:
[----:B------:R-:W-:-:S08]  /*a1d0*/  NOP ;  /* 0x0000000000007918 */ /* 0x000fd00000000000 */
[----:B0-----:R-:W0:-:S00]  /*a1e0*/  USETMAXREG.DEALLOC.CTAPOOL 0x18 ;  /* 0x00000018000079c8 */ /* 0x001e0000080e0500 */
[----:B0-----:R-:W-:-:S06]  /*a1f0*/  LOP3.LUT R0, R0, 0x3, RZ, 0xc0, !PT ;  /* 0x0000000300007812 */ /* 0x001fcc00078ec0ff */
[----:B------:R-:W0:Y:S02]  /*a200*/  SHFL.IDX PT, R0, R0, RZ, 0x1f ;  /* 0x00001fff00007589 */ /* 0x000e2400000e0000 */
[----:B0-----:R-:W-:-:S13]  /*a210*/  ISETP.NE.AND P0, PT, R0, RZ, PT ;  /* 0x000000ff0000720c */ /* 0x001fda0003f05270 */
[----:B------:R-:W-:Y:S05]  /*a220*/  @P0 EXIT ;  /* 0x000000000000094d */ /* 0x000fea0003800000 */
        /* <DEDUP_REMOVED lines=55> */
.L_x_815:
        /* <DEDUP_REMOVED lines=16> */
.L_x_814:
[----:B------:R-:W-:Y:S05]  /*a6a0*/  BSYNC B0 ;  /* 0x0000000000007941 */ /* 0x000fea0003800000 */
.L_x_813:
[----:B0----5:R-:W0:Y:S01]  /*a6b0*/  SHFL.UP PT, R2, R0, 0x1, RZ ;  /* 0x0420000000027989 */ /* 0x021e2200000e00ff */
        /* <DEDUP_REMOVED lines=25> */
.L_x_811:
        /* <DEDUP_REMOVED lines=16> */
.L_x_816:
        /* <DEDUP_REMOVED lines=25> */
.L_x_812:
[----:B------:R-:W-:Y:S02]  /*aae0*/  IMAD.MOV.U32 R17, RZ, RZ, RZ ;  /* 0x000000ffff117224 */ /* 0x000fe400078e00ff */
[----:B------:R-:W-:Y:S02]  /*aaf0*/  IMAD.U32 R16, RZ, RZ, UR6 ;  /* 0x00000006ff107e24 */ /* 0x000fe4000f8e00ff */
[----:B------:R-:W-:-:S07]  /*ab00*/  IMAD.MOV.U32 R18, RZ, RZ, RZ ;  /* 0x000000ffff127224 */ /* 0x000fce00078e00ff */
.L_x_817:
[----:B------:R-:W0:Y:S01]  /*ab10*/  S2R R0, SR_TID.X ;  /* 0x0000000000007919 */ /* 0x000e220000002100 */
[----:B------:R-:W-:Y:S01]  /*ab20*/  UMOV UR50, URZ ;  /* 0x0000003f00327c82 */ /* 0x000fe20008000000 */
[----:B------:R-:W-:Y:S01]  /*ab30*/  STL [R1], RZ ;  /* 0x000000ff01007387 */ /* 0x000fe20000100800 */
        /* <DEDUP_REMOVED lines=9> */
[----:B------:R0:W-:Y:S07]  /*abd0*/  STL [R1+0x4], R0 ;  /* 0x0000040001007387 */ /* 0x0001ee0000100800 */
[----:B------:R-:W-:Y:S05]  /*abe0*/  @P0 BRA `(.L_x_818) ;  /* 0x0000003800b80947 */ /* 0x000fea0003800000 */
[----:B0-----:R-:W-:Y:S01]  /*abf0*/  IMAD.MOV.U32 R0, RZ, RZ, 0x1 ;  /* 0x00000001ff007424 */ /* 0x001fe200078e00ff */
[----:B------:R0:W-:Y:S01]  /*ac00*/  STL [R1], RZ ;  /* 0x000000ff01007387 */ /* 0x0001e20000100800 */
[----:B------:R-:W-:Y:S01]  /*ac10*/  ULDC UR51, c[0x0][0xc] ;  /* 0x0000030000337ab9 */ /* 0x000fe20000000800 */
[----:B------:R-:W-:Y:S01]  /*ac20*/  ULDC.64 UR48, c[0x0][0x198] ;  /* 0x0000660000307ab9 */ /* 0x000fe20000000a00 */
[----:B------:R-:W-:Y:S01]  /*ac30*/  UMOV UR50, URZ ;  /* 0x0000003f00327c82 */ /* 0x000fe20008000000 */
[----:B------:R0:W-:Y:S04]  /*ac40*/  STL [R1+0x4], R0 ;  /* 0x0000040001007387 */ /* 0x0001e80000100800 */
.L_x_882:
[----:B-12---:R-:W1:Y:S02]  /*ac50*/  LDC.64 R2, c[0x0][0xd60] ;  /* 0x00035800ff027b82 */ /* 0x006e640000000a00 */
[----:B-1----:R-:W-:-:S05]  /*ac60*/  IMAD.WIDE R2, R19, 0x4, R2 ;  /* 0x0000000413027825 */ /* 0x002fca00078e0202 */
[----:B------:R-:W2:Y:S01]  /*ac70*/  LDG.E R5, desc[UR60][R2.64] ;  /* 0x0000003c02057981 */ /* 0x000ea2000c1e1900 */
[----:B------:R-:W-:Y:S05]  /*ac80*/  YIELD ;  /* 0x0000000000007946 */ /* 0x000fea0003800000 */
[----:B------:R-:W-:Y:S01]  /*ac90*/  ULDC.64 UR4, c[0x0][0xb20] ;  /* 0x0002c80000047ab9 */ /* 0x000fe20000000a00 */
[----:B0-----:R-:W-:Y:S01]  /*aca0*/  IMAD.MOV.U32 R0, RZ, RZ, RZ ;  /* 0x000000ffff007224 */ /* 0x001fe200078e00ff */
[----:B------:R-:W-:-:S04]  /*acb0*/  ISETP.NE.U32.AND P0, PT, RZ, UR4, PT ;  /* 0x00000004ff007c0c */ /* 0x000fc8000bf05070 */
[----:B------:R-:W-:Y:S01]  /*acc0*/  ISETP.NE.AND.EX P0, PT, RZ, UR5, PT, P0 ;  /* 0x00000005ff007c0c */ /* 0x000fe2000bf05300 */
[----:B------:R-:W-:Y:S01]  /*acd0*/  IMAD.MOV.U32 R6, RZ, RZ, RZ ;  /* 0x000000ffff067224 */ /* 0x000fe200078e00ff */
[----:B--2---:R-:W-:Y:S01]  /*ace0*/  SHF.R.S32.HI R4, RZ, 0x1f, R5 ;  /* 0x0000001fff047819 */ /* 0x004fe20000011405 */
[----:B------:R-:W-:-:S10]  /*acf0*/  IMAD.SHL.U32 R7, R5, 0x4, RZ ;  /* 0x0000000405077824 */ /* 0x000fd400078e00ff */
        /* <DEDUP_REMOVED lines=40> */
.L_x_819:
        /* <DEDUP_REMOVED lines=29> */
.L_x_821:
[----:B------:R-:W1:Y:S01]  /*b150*/  S2R R3, SR_CgaCtaId ;  /* 0x0000000000037919 */ /* 0x000e620000008800 */
[----:B0-----:R-:W-:-:S04]  /*b160*/  MOV R0, 0x400 ;  /* 0x0000040000007802 */ /* 0x001fc80000000f00 */
[----:B-1----:R-:W-:-:S04]  /*b170*/  LEA R2, R3, R0, 0x18 ;  /* 0x0000000003027211 */ /* 0x002fc800078ec0ff */
[----:B------:R-:W-:Y:S01]  /*b180*/  IADD3 R0, R2, 0x1c400, RZ ;  /* 0x0001c40002007810 */ /* 0x000fe20007ffe0ff */
[----:B------:R0:W-:Y:S03]  /*b190*/  STL [R1+0xc], R2 ;  /* 0x00000c0201007387 */ /* 0x0001e60000100800 */
[----:B------:R-:W-:-:S13]  /*b1a0*/  LOP3.LUT P0, RZ, R0, 0x3ff, RZ, 0xc0, !PT ;  /* 0x000003ff00ff7812 */ /* 0x000fda000780c0ff */
[----:B0-----:R-:W-:Y:S05]  /*b1b0*/  @!P0 BRA `(.L_x_823) ;  /* 0x0000000000408947 */ /* 0x001fea0003800000 */
[----:B------:R-:W-:Y:S01]  /*b1c0*/  MOV R2, 0x0 ;  /* 0x0000000000027802 */ /* 0x000fe20000000f00 */
[----:B------:R-:W-:Y:S01]  /*b1d0*/  ULDC.64 UR6, c[0x4][0x90] ;  /* 0x0100240000067ab9 */ /* 0x000fe20000000a00 */
[----:B------:R-:W-:Y:S01]  /*b1e0*/  ULDC.64 UR8, c[0x4][0x98] ;  /* 0x0100260000087ab9 */ /* 0x000fe20000000a00 */
[----:B------:R-:W-:Y:S01]  /*b1f0*/  ULDC.64 UR4, c[0x4][0x8] ;  /* 0x0100020000047ab9 */ /* 0x000fe20000000a00 */
[----:B------:R-:W-:Y:S02]  /*b200*/  IMAD.U32 R4, RZ, RZ, UR6 ;  /* 0x00000006ff047e24 */ /* 0x000fe4000f8e00ff */
[----:B------:R-:W0:Y:S01]  /*b210*/  LDC.64 R2, c[0x4][R2] ;  /* 0x0100000002027b82 */ /* 0x000e220000000a00 */
[----:B------:R-:W-:Y:S02]  /*b220*/  IMAD.U32 R5, RZ, RZ, UR7 ;  /* 0x00000007ff057e24 */ /* 0x000fe4000f8e00ff */
[----:B------:R-:W-:Y:S02]  /*b230*/  IMAD.U32 R6, RZ, RZ, UR8 ;  /* 0x00000008ff067e24 */ /* 0x000fe4000f8e00ff */
[----:B------:R-:W-:-:S02]  /*b240*/  IMAD.U32 R7, RZ, RZ, UR9 ;  /* 0x00000009ff077e24 */ /* 0x000fc4000f8e00ff */
[----:B------:R-:W-:Y:S02]  /*b250*/  IMAD.U32 R10, RZ, RZ, UR4 ;  /* 0x00000004ff0a7e24 */ /* 0x000fe4000f8e00ff */
[----:B------:R-:W-:Y:S02]  /*b260*/  IMAD.U32 R11, RZ, RZ, UR5 ;  /* 0x00000005ff0b7e24 */ /* 0x000fe4000f8e00ff */
[----:B------:R-:W-:Y:S02]  /*b270*/  IMAD.MOV.U32 R8, RZ, RZ, 0x70 ;  /* 0x00000070ff087424 */ /* 0x000fe400078e00ff */
[----:B------:R-:W-:Y:S02]  /*b280*/  IMAD.MOV.U32 R12, RZ, RZ, 0x1 ;  /* 0x00000001ff0c7424 */ /* 0x000fe400078e00ff */
[----:B------:R-:W-:-:S07]  /*b290*/  IMAD.MOV.U32 R13, RZ, RZ, RZ ;  /* 0x000000ffff0d7224 */ /* 0x000fce00078e00ff */
[----:B------:R-:W-:-:S07]  /*b2a0*/  LEPC R20, `(.L_x_823) ;  /* 0x000000001014794e */ /* 0x000fce0000000000 */
[----:B0-----:R-:W-:Y:S05]  /*b2b0*/  CALL.ABS.NOINC R2 ;  /* 0x0000000002007343 */ /* 0x001fea0003c00000 */
.L_x_823:
        /* <DEDUP_REMOVED lines=9> */
[----:B------:R-:W-:Y:S01]  /*b350*/  IMAD.U32 R4, RZ, RZ, UR6 ;  /* 0x00000006ff047e24 */ /* 0x000fe2000f8e00ff */
[----:B------:R-:W-:Y:S01]  /*b360*/  MOV R8, 0x70 ;  /* 0x0000007000087802 */ /* 0x000fe20000000f00 */
[----:B------:R-:W-:Y:S02]  /*b370*/  IMAD.U32 R5, RZ, RZ, UR7 ;  /* 0x00000007ff057e24 */ /* 0x000fe4000f8e00ff */
[----:B------:R-:W-:Y:S02]  /*b380*/  IMAD.U32 R6, RZ, RZ, UR8 ;  /* 0x00000008ff067e24 */ /* 0x000fe4000f8e00ff */
[----:B------:R-:W-:-:S02]  /*b390*/  IMAD.U32 R7, RZ, RZ, UR9 ;  /* 0x00000009ff077e24 */ /* 0x000fc4000f8e00ff */
[----:B------:R-:W-:Y:S02]  /*b3a0*/  IMAD.U32 R10, RZ, RZ, UR4 ;  /* 0x00000004ff0a7e24 */ /* 0x000fe4000f8e00ff */
[----:B------:R-:W-:Y:S02]  /*b3b0*/  IMAD.U32 R11, RZ, RZ, UR5 ;  /* 0x00000005ff0b7e24 */ /* 0x000fe4000f8e00ff */
[----:B------:R-:W-:Y:S02]  /*b3c0*/  IMAD.MOV.U32 R12, RZ, RZ, 0x1 ;  /* 0x00000001ff0c7424 */ /* 0x000fe400078e00ff */
[----:B0-----:R-:W-:-:S07]  /*b3d0*/  IMAD.MOV.U32 R13, RZ, RZ, RZ ;  /* 0x000000ffff0d7224 */ /* 0x001fce00078e00ff */
[----:B------:R-:W-:-:S07]  /*b3e0*/  LEPC R20, `(.L_x_825) ;  /* 0x000000001014794e */ /* 0x000fce0000000000 */
[----:B-1----:R-:W-:Y:S05]  /*b3f0*/  CALL.ABS.NOINC R2 ;  /* 0x0000000002007343 */ /* 0x002fea0003c00000 */
.L_x_825:
        /* <DEDUP_REMOVED lines=16> */
.L_x_824:
[----:B------:R-:W2:Y:S01]  /*b500*/  LDL.LU R2, [R1+0x18] ;  /* 0x0000180001027983 */ /* 0x000ea20000300800 */
[----:B------:R-:W-:Y:S01]  /*b510*/  ULDC.64 UR4, c[0x0][0xaf0] ;  /* 0x0002bc0000047ab9 */ /* 0x000fe20000000a00 */
[----:B------:R-:W0:Y:S02]  /*b520*/  LDC R4, c[0x0][0x428] ;  /* 0x00010a00ff047b82 */ /* 0x000e240000000800 */
[----:B------:R-:W3:Y:S04]  /*b530*/  LDL.LU R0, [R1+0x1c] ;  /* 0x00001c0001007983 */ /* 0x000ee80000300800 */
[----:B------:R-:W4:Y:S04]  /*b540*/  LDL.LU R9, [R1+0x10] ;  /* 0x0000100001097983 */ /* 0x000f280000300800 */
[----:B------:R-:W4:Y:S01]  /*b550*/  LDL.LU R8, [R1+0x28] ;  /* 0x0000280001087983 */ /* 0x000f220000300800 */
[----:B------:R-:W-:-:S04]  /*b560*/  ISETP.NE.U32.AND P0, PT, RZ, UR4, PT ;  /* 0x00000004ff007c0c */ /* 0x000fc8000bf05070 */
[----:B------:R-:W-:Y:S01]  /*b570*/  ISETP.NE.AND.EX P0, PT, RZ, UR5, PT, P0 ;  /* 0x00000005ff007c0c */ /* 0x000fe2000bf05300 */
[----:B------:R-:W1:Y:S02]  /*b580*/  S2R R10, SR_TID.X ;  /* 0x00000000000a7919 */ /* 0x000e640000002100 */
[----:B-1----:R-:W-:-:S04]  /*b590*/  LOP3.LUT R10, R10, 0x1f, RZ, 0xc0, !PT ;  /* 0x0000001f0a0a7812 */ /* 0x002fc800078ec0ff */
        /* <DEDUP_REMOVED lines=8> */
[----:B----4-:R-:W-:-:S06]  /*b620*/  IMAD.MOV.U32 R0, RZ, RZ, R9 ;  /* 0x000000ffff007224 */ /* 0x010fcc00078e0009 */
[----:B------:R1:W5:Y:S01]  /*b630*/  @P0 LDG.E R0, desc[UR60][R2.64] ;  /* 0x0000003c02000981 */ /* 0x000362000c1e1900 */
[----:B0-----:R-:W-:Y:S01]  /*b640*/  ISETP.NE.AND P0, PT, R4, 0x1, PT ;  /* 0x000000010400780c */ /* 0x001fe20003f05270 */
[----:B------:R-:W-:Y:S01]  /*b650*/  IMAD.MOV.U32 R4, RZ, RZ, R18 ;  /* 0x000000ffff047224 */ /* 0x000fe200078e0012 */
[----:B------:R-:W-:Y:S01]  /*b660*/  PLOP3.LUT P1, PT, P6, PT, PT, 0x8, 0x0 ;  /* 0x000000000000781c */ /* 0x000fe2000372e170 */
[----:B------:R-:W-:-:S10]  /*b670*/  IMAD R17, R17, 0x80, R8 ;  /* 0x0000008011117824 */ /* 0x000fd400078e0208 */
[----:B------:R-:W0:Y:S08]  /*b680*/  @P0 LDC R7, c[0x0][0x42c] ;  /* 0x00010b00ff070b82 */ /* 0x000e300000000800 */
[----:B------:R-:W2:Y:S01]  /*b690*/  @P0 LDC R5, c[0x0][0x430] ;  /* 0x00010c00ff050b82 */ /* 0x000ea20000000800 */
[----:B0-----:R-:W-:-:S05]  /*b6a0*/  @P0 IMAD.HI.U32 R6, R18, R7, RZ ;  /* 0x0000000712060227 */ /* 0x001fca00078e00ff */
[----:B--2---:R-:W-:Y:S02]  /*b6b0*/  @P0 SHF.R.U32.HI R4, RZ, R5, R6 ;  /* 0x00000005ff040219 */ /* 0x004fe40000011606 */
[----:B------:R-:W-:-:S04]  /*b6c0*/  ISETP.NE.U32.AND P0, PT, RZ, UR4, PT ;  /* 0x00000004ff007c0c */ /* 0x000fc8000bf05070 */
[----:B------:R-:W-:-:S04]  /*b6d0*/  ISETP.NE.AND.EX P0, PT, RZ, UR5, PT, P0 ;  /* 0x00000005ff007c0c */ /* 0x000fc8000bf05300 */
[----:B-1----:R-:W-:-:S09]  /*b6e0*/  SEL R6, R9, RZ, !P0 ;  /* 0x000000ff09067207 */ /* 0x002fd20004000000 */
.L_x_826:
        /* <DEDUP_REMOVED lines=17> */
.L_x_898:
[----:B------:R-:W2:Y:S01]  /*b800*/  LDL R8, [R1+0x14] ;  /* 0x0000140001087983 */ /* 0x000ea20000100800 */
[----:B------:R-:W-:Y:S01]  /*b810*/  UMOV UR4, 0xffffffff ;  /* 0xffffffff00047882 */ /* 0x000fe20000000000 */
[----:B------:R-:W-:Y:S01]  /*b820*/  SHF.R.S32.HI R5, RZ, 0x1f, R0 ;  /* 0x0000001fff057819 */ /* 0x000fe20000011400 */
[----:B--2---:R-:W-:Y:S01]  /*b830*/  VIADD R9, R8, 0xffffffff ;  /* 0xffffffff08097836 */ /* 0x004fe20000000000 */
[----:B------:R-:W-:Y:S06]  /*b840*/  BRA.DIV UR4, `(.L_x_828) ;  /* 0x0000003604487947 */ /* 0x000fec000b800000 */
[----:B------:R-:W-:-:S13]  /*b850*/  ELECT P6, URZ, PT ;  /* 0x00000000003f782f */ /* 0x000fda00038c0000 */
.L_x_901:
        /* <DEDUP_REMOVED lines=24> */
.L_x_830:
        /* <DEDUP_REMOVED lines=9> */
.L_x_902:
        /* <DEDUP_REMOVED lines=11> */
.L_x_832:
        /* <DEDUP_REMOVED lines=23> */
.L_x_829:
[----:B------:R-:W0:Y:S01]  /*bc90*/  S2R R10, SR_CgaCtaId ;  /* 0x00000000000a7919 */ /* 0x000e220000008800 */
[----:B------:R-:W-:Y:S05]  /*bca0*/  WARPSYNC.ALL ;  /* 0x0000000000007948 */ /* 0x000fea0003800000 */
[----:B------:R-:W-:Y:S01]  /*bcb0*/  BAR.SYNC.DEFER_BLOCKING 0x8, 0x120 ;  /* 0x0204800000007b1d */ /* 0x000fe20000010000 */
[----:B------:R-:W-:Y:S02]  /*bcc0*/  ELECT P0, URZ, PT ;  /* 0x00000000003f782f */ /* 0x000fe40003800000 */
[----:B------:R-:W-:-:S03]  /*bcd0*/  MOV R8, 0x400 ;  /* 0x0000040000087802 */ /* 0x000fc60000000f00 */
[----:B------:R-:W-:Y:S01]  /*bce0*/  BSSY B0, `(.L_x_833) ;  /* 0x0000032000007945 */ /* 0x000fe20003800000 */
[----:B0-----:R-:W-:-:S07]  /*bcf0*/  LEA R8, R10, R8, 0x18 ;  /* 0x000000080a087211 */ /* 0x001fce00078ec0ff */
[----:B------:R-:W-:Y:S05]  /*bd00*/  @!P0 BRA `(.L_x_834) ;  /* 0x0000000000bc8947 */ /* 0x000fea0003800000 */
[----:B------:R-:W-:Y:S01]  /*bd10*/  R2UR UR16, R8 ;  /* 0x00000000081072ca */ /* 0x000fe200000e0000 */
[----:B------:R-:W-:Y:S01]  /*bd20*/  UIADD3 UR4, UP0, UR48, 0x270, URZ ;  /* 0x0000027030047890 */ /* 0x000fe2000ff1e03f */
[----:B------:R-:W-:Y:S01]  /*bd30*/  R2UR UR11, R17 ;  /* 0x00000000110b72ca */ /* 0x000fe200000e0000 */
[----:B------:R-:W-:Y:S01]  /*bd40*/  UMOV UR14, 0x0 ;  /* 0x00000000000e7882 */ /* 0x000fe20000000000 */
[----:B------:R-:W-:Y:S01]  /*bd50*/  R2UR UR12, R18 ;  /* 0x00000000120c72ca */ /* 0x000fe200000e0000 */
[----:B------:R-:W-:Y:S01]  /*bd60*/  UIADD3.X UR5, URZ, UR49, URZ, UP0, !UPT ;  /* 0x000000313f057290 */ /* 0x000fe200087fe43f */
[----:B------:R-:W-:Y:S01]  /*bd70*/  R2UR UR13, R6 ;  /* 0x00000000060d72ca */ /* 0x000fe200000e0000 */
[----:B------:R-:W-:Y:S01]  /*bd80*/  UIADD3 UR6, UP0, UR48, 0x770, URZ ;  /* 0x0000077030067890 */ /* 0x000fe2000ff1e03f */
[----:B------:R-:W-:Y:S01]  /*bd90*/  IMAD.MOV.U32 R6, RZ, RZ, 0x4000 ;  /* 0x00004000ff067424 */ /* 0x000fe200078e00ff */
[----:B------:R-:W-:Y:S01]  /*bda0*/  UMOV UR15, 0x12f00000 ;  /* 0x12f00000000f7882 */ /* 0x000fe20000000000 */
[----:B------:R-:W-:Y:S01]  /*bdb0*/  UMOV UR10, URZ ;  /* 0x0000003f000a7c82 */ /* 0x000fe20008000000 */
[----:B------:R-:W-:Y:S01]  /*bdc0*/  UIADD3.X UR7, URZ, UR49, URZ, UP0, !UPT ;  /* 0x000000313f077290 */ /* 0x000fe200087fe43f */
[----:B------:R0:W-:Y:S01]  /*bdd0*/  SYNCS.ARRIVE.TRANS64 RZ, [R8+URZ+0x32400], R6 ;  /* 0x0324000608ff79a7 */ /* 0x0001e2000800003f */
[----:B------:R-:W-:-:S02]  /*bde0*/  UIADD3 UR8, UR16, 0x18400, URZ ;  /* 0x0001840010087890 */ /* 0x000fc4000fffe03f */
[----:B------:R-:W-:Y:S02]  /*bdf0*/  UIADD3 UR9, UR16, 0x32400, URZ ;  /* 0x0003240010097890 */ /* 0x000fe4000fffe03f */
[----:B------:R-:W-:Y:S02]  /*be00*/  UIADD3 UR40, UR16, 0x22400, URZ ;  /* 0x0002240010287890 */ /* 0x000fe4000fffe03f */
[----:B------:R-:W-:Y:S02]  /*be10*/  UIADD3 UR41, UR16, 0x32410, URZ ;  /* 0x0003241010297890 */ /* 0x000fe4000fffe03f */
[----:B------:R-:W-:Y:S01]  /*be20*/  UIADD3 UR32, UR16, 0x26400, URZ ;  /* 0x0002640010207890 */ /* 0x000fe2000fffe03f */
[----:B0-----:R-:W-:Y:S01]  /*be30*/  IMAD.MOV.U32 R6, RZ, RZ, 0x10000 ;  /* 0x00010000ff067424 */ /* 0x001fe200078e00ff */
[----:B------:R-:W-:Y:S01]  /*be40*/  UIADD3 UR24, UR16, 0x2a400, URZ ;  /* 0x0002a40010187890 */ /* 0x000fe2000fffe03f */
[----:B------:R0:W-:Y:S01]  /*be50*/  UTMALDG.4D [UR8], [UR4], desc[UR14] ;  /* 0x00000e08040075b4 */ /* 0x0001e20008019000 */
[----:B------:R-:W-:Y:S01]  /*be60*/  UIADD3 UR16, UR16, 0x2e400, URZ ;  /* 0x0002e40010107890 */ /* 0x000fe2000fffe03f */
[----:B------:R-:W-:Y:S01]  /*be70*/  UMOV UR43, UR11 ;  /* 0x0000000b002b7c82 */ /* 0x000fe20008000000 */
        /* <DEDUP_REMOVED lines=23> */
[----:B0-----:R-:W-:Y:S01]  /*bff0*/  NOP ;  /* 0x0000000000007918 */ /* 0x001fe20000000000 */
.L_x_834:
[----:B------:R-:W-:Y:S05]  /*c000*/  BSYNC B0 ;  /* 0x0000000000007941 */ /* 0x000fea0003800000 */
.L_x_833:
[----:B------:R-:W-:-:S04]  /*c010*/  UIADD3 UR50, UR50, 0x1, URZ ;  /* 0x0000000132327890 */ /* 0x000fc8000fffe03f */
[----:B------:R-:W-:-:S04]  /*c020*/  ULEA.HI UR4, UR50, UR50, URZ, 0x1 ;  /* 0x0000003232047291 */ /* 0x000fc8000f8f083f */
[----:B------:R-:W-:-:S04]  /*c030*/  ULOP3.LUT UR4, UR4, 0xfffffffe, URZ, 0xc0, !UPT ;  /* 0xfffffffe04047892 */ /* 0x000fc8000f8ec03f */
[----:B------:R-:W-:-:S06]  /*c040*/  UIADD3 UR4, UR50, -UR4, URZ ;  /* 0x8000000432047290 */ /* 0x000fcc000fffe03f */
[----:B------:R-:W-:-:S05]  /*c050*/  IMAD.U32 R6, RZ, RZ, UR4 ;  /* 0x00000004ff067e24 */ /* 0x000fca000f8e00ff */
[----:B------:R-:W-:-:S04]  /*c060*/  SHF.L.U32 R6, R6, 0x1f, RZ ;  /* 0x0000001f06067819 */ /* 0x000fc800000006ff */
[----:B------:R-:W0:Y:S02]  /*c070*/  SYNCS.PHASECHK.TRANS64.TRYWAIT P0, [R8+URZ+0x32420], R6 ;  /* 0x03242006080075a7 */ /* 0x000e24000800017f */
[----:B0-----:R-:W-:Y:S05]  /*c080*/  @!P0 BRA `(.L_x_835) ;  /* 0x0000002c006c8947 */ /* 0x001fea0003800000 */
.L_x_903:
[----:B------:R-:W-:Y:S01]  /*c090*/  ULDC.64 UR38, c[0x0][0x3f8] ;  /* 0x0000fe0000267ab9 */ /* 0x000fe20000000a00 */
[----:B------:R-:W-:Y:S01]  /*c0a0*/  ULDC.64 UR46, c[0x0][0x408] ;  /* 0x00010200002e7ab9 */ /* 0x000fe20000000a00 */
        /* <DEDUP_REMOVED lines=11> */
.L_x_904:
        /* <DEDUP_REMOVED lines=11> */
.L_x_839:
        /* <DEDUP_REMOVED lines=38> */
.L_x_837:
[----:B------:R-:W-:Y:S05]  /*c470*/  BSYNC B0 ;  /* 0x0000000000007941 */ /* 0x000fea0003800000 */
.L_x_836:
        /* <DEDUP_REMOVED lines=30> */
[----:B------:R-:W-:Y:S02]  /*c660*/  ULDC.64 UR4, c[0x0][0x408] ;  /* 0x0001020000047ab9 */ /* 0x000fe40000000a00 */
[----:B------:R-:W-:-:S04]  /*c670*/  IMAD R12, R5, UR4, RZ ;  /* 0x00000004050c7c24 */ /* 0x000fc8000f8e02ff */
[----:B------:R-:W-:Y:S01]  /*c680*/  IMAD R12, R0, UR5, R12 ;  /* 0x00000005000c7c24 */ /* 0x000fe2000f8e020c */
[----:B-1----:R-:W-:-:S13]  /*c690*/  ISETP.NE.AND P0, PT, R13, 0x1, PT ;  /* 0x000000010d00780c */ /* 0x002fda0003f05270 */
[----:B------:R-:W1:Y:S02]  /*c6a0*/  @P0 LDC.64 R6, c[0x0][0x420] ;  /* 0x00010800ff060b82 */ /* 0x000e640000000a00 */
[----:B-1----:R-:W-:-:S05]  /*c6b0*/  @P0 IMAD.HI.U32 R6, R8, R6, RZ ;  /* 0x0000000608060227 */ /* 0x002fca00078e00ff */
[----:B------:R-:W-:-:S04]  /*c6c0*/  @P0 SHF.R.U32.HI R10, RZ, R7, R6 ;  /* 0x00000007ff0a0219 */ /* 0x000fc80000011606 */
[--C-:B------:R-:W-:Y:S01]  /*c6d0*/  SHF.R.S32.HI R7, RZ, 0x1f, R10.reuse ;  /* 0x0000001fff077819 */ /* 0x100fe2000001140a */
[----:B------:R-:W-:-:S04]  /*c6e0*/  IMAD.MOV.U32 R6, RZ, RZ, R10 ;  /* 0x000000ffff067224 */ /* 0x000fc800078e000a */
[----:B------:R-:W-:-:S05]  /*c6f0*/  IMAD.WIDE.U32 R6, R0, UR4, R6 ;  /* 0x0000000400067c25 */ /* 0x000fca000f8e0006 */
[----:B------:R-:W-:Y:S02]  /*c700*/  IADD3 R12, R12, R7, RZ ;  /* 0x000000070c0c7210 */ /* 0x000fe40007ffe0ff */
[----:B------:R-:W-:-:S04]  /*c710*/  LEA R2, P0, R6, R2, 0x2 ;  /* 0x0000000206027211 */ /* 0x000fc800078010ff */
[----:B------:R-:W-:Y:S01]  /*c720*/  LEA.HI.X R3, R6, R3, R12, 0x2, P0 ;  /* 0x0000000306037211 */ /* 0x000fe200000f140c */
[----:B------:R-:W-:-:S04]  /*c730*/  IMAD.MOV R6, RZ, RZ, -R10 ;  /* 0x000000ffff067224 */ /* 0x000fc800078e0a0a */
[----:B------:R1:W5:Y:S01]  /*c740*/  LDG.E R7, desc[UR60][R2.64] ;  /* 0x0000003c02077981 */ /* 0x000362000c1e1900 */
[----:B------:R-:W-:-:S07]  /*c750*/  IMAD R8, R13, R6, R8 ;  /* 0x000000060d087224 */ /* 0x000fce00078e0208 */
.L_x_846:
[----:B-1----:R-:W1:Y:S01]  /*c760*/  S2R R3, SR_CgaCtaId ;  /* 0x0000000000037919 */ /* 0x002e620000008800 */
[----:B------:R-:W-:Y:S02]  /*c770*/  MOV R2, 0x400 ;  /* 0x0000040000027802 */ /* 0x000fe40000000f00 */
[----:B------:R-:W-:Y:S02]  /*c780*/  SHF.L.U32 R6, R14, 0x1f, RZ ;  /* 0x0000001f0e067819 */ /* 0x000fe400000006ff */
[----:B-1----:R-:W-:-:S05]  /*c790*/  LEA R2, R3, R2, 0x18 ;  /* 0x0000000203027211 */ /* 0x002fca00078ec0ff */
[----:B------:R-:W-:-:S04]  /*c7a0*/  IMAD R3, R15, 0x8, R2 ;  /* 0x000000080f037824 */ /* 0x000fc800078e0202 */
[----:B------:R-:W1:Y:S02]  /*c7b0*/  SYNCS.PHASECHK.TRANS64.TRYWAIT P0, [R3+URZ+0x32440], R6 ;  /* 0x03244006030075a7 */ /* 0x000e64000800017f */
[----:B-1----:R-:W-:Y:S05]  /*c7c0*/  @!P0 BRA `(.L_x_847) ;  /* 0x0000002400d08947 */ /* 0x002fea0003800000 */
.L_x_905:
        /* <DEDUP_REMOVED lines=11> */
.L_x_848:
        /* <DEDUP_REMOVED lines=22> */
.L_x_906:
        /* <DEDUP_REMOVED lines=8> */
.L_x_850:
        /* <DEDUP_REMOVED lines=34> */
.L_x_845:
[----:B------:R-:W-:Y:S05]  /*cc80*/  BSYNC B2 ;  /* 0x0000000000027941 */ /* 0x000fea0003800000 */
.L_x_844:
[----:B------:R-:W2:Y:S02]  /*cc90*/  LDL.LU R2, [R1+0x14] ;  /* 0x0000140001027983 */ /* 0x000ea40000300800 */
[----:B--2---:R-:W-:-:S07]  /*cca0*/  VIADD R8, R2, 0xfffffffd ;  /* 0xfffffffd02087836 */ /* 0x004fce0000000000 */
.L_x_843:
[----:B------:R-:W-:Y:S05]  /*ccb0*/  BSYNC B1 ;  /* 0x0000000000017941 */ /* 0x000fea0003800000 */
.L_x_842:
[----:B------:R-:W-:-:S05]  /*ccc0*/  IMAD.MOV R2, RZ, RZ, -R11 ;  /* 0x000000ffff027224 */ /* 0x000fca00078e0a0b */
[----:B------:R-:W-:-:S13]  /*ccd0*/  ISETP.NE.AND P0, PT, R9, R2, PT ;  /* 0x000000020900720c */ /* 0x000fda0003f05270 */
[----:B------:R-:W-:Y:S05]  /*cce0*/  @!P0 BRA `(.L_x_841) ;  /* 0x0000000c00908947 */ /* 0x000fea0003800000 */
.L_x_865:
        /* <DEDUP_REMOVED lines=10> */
[----:B------:R-:W-:Y:S01]  /*cd90*/  ISETP.NE.U32.AND P0, PT, RZ, UR38, PT ;  /* 0x00000026ff007c0c */ /* 0x000fe2000bf05070 */
[----:B------:R-:W-:-:S03]  /*cda0*/  IMAD.MOV.U32 R12, RZ, RZ, R8 ;  /* 0x000000ffff0c7224 */ /* 0x000fc600078e0008 */
[----:B------:R-:W-:-:S13]  /*cdb0*/  ISETP.NE.AND.EX P0, PT, RZ, UR39, PT, P0 ;  /* 0x00000027ff007c0c */ /* 0x000fda000bf05300 */
[----:B------:R-:W-:Y:S05]  /*cdc0*/  @!P0 BRA `(.L_x_853) ;  /* 0x0000000000448947 */ /* 0x000fea0003800000 */
[----:B------:R-:W1:Y:S01]  /*cdd0*/  LDC R12, c[0x0][0x41c] ;  /* 0x00010700ff0c7b82 */ /* 0x000e620000000800 */
[----:B------:R-:W-:Y:S02]  /*cde0*/  IMAD.MOV.U32 R11, RZ, RZ, R8 ;  /* 0x000000ffff0b7224 */ /* 0x000fe400078e0008 */
        /* <DEDUP_REMOVED lines=8> */
[----:B------:R-:W-:-:S04]  /*ce70*/  IMAD.WIDE.U32 R2, R0, UR46, R2 ;  /* 0x0000002e00027c25 */ /* 0x000fc8000f8e0002 */
[----:B------:R-:W-:Y:S01]  /*ce80*/  IMAD.IADD R3, R6, 0x1, R3 ;  /* 0x0000000106037824 */ /* 0x000fe200078e0203 */
[----:B------:R-:W-:-:S04]  /*ce90*/  LEA R6, P0, R2, UR38, 0x2 ;  /* 0x0000002602067c11 */ /* 0x000fc8000f8010ff */
[----:B------:R-:W-:Y:S01]  /*cea0*/  LEA.HI.X R7, R2, UR39, R3, 0x2, P0 ;  /* 0x0000002702077c11 */ /* 0x000fe200080f1403 */
[----:B------:R-:W-:-:S04]  /*ceb0*/  IMAD.MOV R3, RZ, RZ, -R11 ;  /* 0x000000ffff037224 */ /* 0x000fc800078e0a0b */
[----:B------:R-:W-:Y:S01]  /*cec0*/  IMAD R12, R12, R3, R8 ;  /* 0x000000030c0c7224 */ /* 0x000fe200078e0208 */
[----:B------:R1:W5:Y:S06]  /*ced0*/  LDG.E R7, desc[UR60][R6.64] ;  /* 0x0000003c06077981 */ /* 0x00036c000c1e1900 */
.L_x_853:
[----:B------:R-:W2:Y:S01]  /*cee0*/  S2R R3, SR_CgaCtaId ;  /* 0x0000000000037919 */ /* 0x000ea20000008800 */
[----:B------:R-:W-:-:S04]  /*cef0*/  MOV R2, 0x400 ;  /* 0x0000040000027802 */ /* 0x000fc80000000f00 */
[----:B--2---:R-:W-:Y:S02]  /*cf00*/  LEA R2, R3, R2, 0x18 ;  /* 0x0000000203027211 */ /* 0x004fe400078ec0ff */
[----:B------:R-:W-:-:S03]  /*cf10*/  SHF.L.U32 R3, R10, 0x1f, RZ ;  /* 0x0000001f0a037819 */ /* 0x000fc600000006ff */
[----:B------:R-:W-:-:S04]  /*cf20*/  IMAD R2, R9, 0x8, R2 ;  /* 0x0000000809027824 */ /* 0x000fc800078e0202 */
[----:B------:R-:W2:Y:S02]  /*cf30*/  SYNCS.PHASECHK.TRANS64.TRYWAIT P0, [R2+URZ+0x32440], R3 ;  /* 0x03244003020075a7 */ /* 0x000ea4000800017f */
[----:B--2---:R-:W-:Y:S05]  /*cf40*/  @!P0 BRA `(.L_x_854) ;  /* 0x0000002000188947 */ /* 0x004fea0003800000 */
.L_x_907:
        /* <DEDUP_REMOVED lines=11> */
.L_x_855:
        /* <DEDUP_REMOVED lines=21> */
.L_x_908:
        /* <DEDUP_REMOVED lines=8> */
.L_x_857:
        /* <DEDUP_REMOVED lines=33> */
.L_x_852:
[----:B------:R-:W-:Y:S05]  /*d3e0*/  BSYNC B1 ;  /* 0x0000000000017941 */ /* 0x000fea0003800000 */
.L_x_851:
        /* <DEDUP_REMOVED lines=9> */
[----:B------:R-:W-:Y:S02]  /*d480*/  ISETP.NE.U32.AND P0, PT, RZ, UR38, PT ;  /* 0x00000026ff007c0c */ /* 0x000fe4000bf05070 */
[----:B------:R-:W-:Y:S02]  /*d490*/  IADD3 R9, R8, -0x1, RZ ;  /* 0xffffffff08097810 */ /* 0x000fe40007ffe0ff */
[----:B------:R-:W-:-:S13]  /*d4a0*/  ISETP.NE.AND.EX P0, PT, RZ, UR39, PT, P0 ;  /* 0x00000027ff007c0c */ /* 0x000fda000bf05300 */
[----:B------:R-:W-:Y:S05]  /*d4b0*/  @!P0 BRA `(.L_x_860) ;  /* 0x0000000000408947 */ /* 0x000fea0003800000 */
[----:B------:R-:W2:Y:S01]  /*d4c0*/  LDC R6, c[0x0][0x41c] ;  /* 0x00010700ff067b82 */ /* 0x000ea20000000800 */
        /* <DEDUP_REMOVED lines=15> */
.L_x_860:
[----:B------:R-:W3:Y:S01]  /*d5c0*/  S2R R3, SR_CgaCtaId ;  /* 0x0000000000037919 */ /* 0x000ee20000008800 */
[----:B------:R-:W-:-:S04]  /*d5d0*/  MOV R2, 0x400 ;  /* 0x0000040000027802 */ /* 0x000fc80000000f00 */
[----:B---3--:R-:W-:Y:S02]  /*d5e0*/  LEA R2, R3, R2, 0x18 ;  /* 0x0000000203027211 */ /* 0x008fe400078ec0ff */
[----:B------:R-:W-:-:S03]  /*d5f0*/  SHF.L.U32 R3, R11, 0x1f, RZ ;  /* 0x0000001f0b037819 */ /* 0x000fc600000006ff */
[----:B------:R-:W-:-:S04]  /*d600*/  IMAD R2, R12, 0x8, R2 ;  /* 0x000000080c027824 */ /* 0x000fc800078e0202 */
[----:B------:R-:W3:Y:S02]  /*d610*/  SYNCS.PHASECHK.TRANS64.TRYWAIT P0, [R2+URZ+0x32440], R3 ;  /* 0x03244003020075a7 */ /* 0x000ee4000800017f */
[----:B---3--:R-:W-:Y:S05]  /*d620*/  @!P0 BRA `(.L_x_861) ;  /* 0x0000001800888947 */ /* 0x008fea0003800000 */
.L_x_909:
        /* <DEDUP_REMOVED lines=11> */
.L_x_862:
        /* <DEDUP_REMOVED lines=22> */
.L_x_910:
        /* <DEDUP_REMOVED lines=8> */
.L_x_864:
        /* <DEDUP_REMOVED lines=34> */
.L_x_859:
[----:B------:R-:W-:Y:S05]  /*dae0*/  BSYNC B1 ;  /* 0x0000000000017941 */ /* 0x000fea0003800000 */
.L_x_858:
[C---:B------:R-:W-:Y:S01]  /*daf0*/  ISETP.GT.AND P0, PT, R8.reuse, 0x1, PT ;  /* 0x000000010800780c */ /* 0x040fe20003f04270 */
[----:B------:R-:W-:-:S04]  /*db00*/  VIADD R2, R8, 0xfffffffe ;  /* 0xfffffffe08027836 */ /* 0x000fc80000000000 */
[----:B------:R-:W-:-:S08]  /*db10*/  IMAD.MOV.U32 R8, RZ, RZ, R2 ;  /* 0x000000ffff087224 */ /* 0x000fd000078e0002 */
[----:B------:R-:W-:Y:S05]  /*db20*/  @P0 BRA `(.L_x_865) ;  /* 0xfffffff000700947 */ /* 0x000fea000383ffff */
.L_x_841:
[----:B------:R-:W-:Y:S05]  /*db30*/  BSYNC B0 ;  /* 0x0000000000007941 */ /* 0x000fea0003800000 */
.L_x_840:
[----:B------:R-:W2:Y:S01]  /*db40*/  LDL.LU R3, [R1] ;  /* 0x0000000001037983 */ /* 0x000ea20000300800 */
[----:B------:R-:W-:Y:S01]  /*db50*/  BSSY B0, `(.L_x_866) ;  /* 0x0000016000007945 */ /* 0x000fe20003800000 */
[----:B------:R-:W3:Y:S02]  /*db60*/  S2R R2, SR_TID.X ;  /* 0x0000000000027919 */ /* 0x000ee40000002100 */
[----:B---3--:R-:W-:-:S04]  /*db70*/  LOP3.LUT R2, R2, 0x1f, RZ, 0xc0, !PT ;  /* 0x0000001f02027812 */ /* 0x008fc800078ec0ff */
[----:B------:R-:W-:Y:S01]  /*db80*/  ISETP.NE.AND P1, PT, R2, RZ, PT ;  /* 0x000000ff0200720c */ /* 0x000fe20003f25270 */
[----:B--2---:R-:W-:-:S05]  /*db90*/  VIADD R0, R3, 0x1 ;  /* 0x0000000103007836 */ /* 0x004fca0000000000 */
        /* <DEDUP_REMOVED lines=17> */
.L_x_867:
[----:B------:R-:W-:Y:S05]  /*dcb0*/  BSYNC B0 ;  /* 0x0000000000007941 */ /* 0x000fea0003800000 */
.L_x_866:
[----:B--2---:R-:W2:Y:S02]  /*dcc0*/  LDL.LU R2, [R1+0x4] ;  /* 0x0000040001027983 */ /* 0x004ea40000300800 */
[----:B--2---:R-:W-:-:S05]  /*dcd0*/  LOP3.LUT R2, R2, R0, RZ, 0x3c, !PT ;  /* 0x0000000002027212 */ /* 0x004fca00078e3cff */
[----:B------:R2:W-:Y:S02]  /*dce0*/  STL [R1+0x4], R2 ;  /* 0x0000040201007387 */ /* 0x0005e40000100800 */
.L_x_822:
[----:B------:R-:W-:Y:S05]  /*dcf0*/  BSYNC B6 ;  /* 0x0000000000067941 */ /* 0x000fea0003800000 */
.L_x_820:
[----:B------:R-:W-:-:S03]  /*dd00*/  UMOV UR4, 0xffffffff ;  /* 0xffffffff00047882 */ /* 0x000fc60000000000 */
[----:B------:R-:W-:Y:S05]  /*dd10*/  BRA.DIV UR4, `(.L_x_868) ;  /* 0x0000001204f47947 */ /* 0x000fea000b800000 */
[----:B------:R3:W4:Y:S04]  /*dd20*/  SHFL.IDX PT, R4, R16, RZ, 0x1f ;  /* 0x00001fff10047589 */ /* 0x00072800000e0000 */
[----:B------:R3:W0:Y:S02]  /*dd30*/  SHFL.IDX PT, R5, R16, 0x1, 0x1f ;  /* 0x00201f0010057f89 */ /* 0x00062400000e0000 */
.L_x_914:
        /* <DEDUP_REMOVED lines=13> */
.L_x_870:
[----:B------:R-:W-:Y:S05]  /*de10*/  BSYNC B0 ;  /* 0x0000000000007941 */ /* 0x000fea0003800000 */
.L_x_869:
        /* <DEDUP_REMOVED lines=20> */
[----:B0-----:R-:W-:-:S04]  /*df60*/  SEL R14, R14, RZ, P0 ;  /* 0x000000ff0e0e7207 */ /* 0x001fc80000000000 */
[----:B------:R-:W-:-:S05]  /*df70*/  IADD3 R2, R7, R14, RZ ;  /* 0x0000000e07027210 */ /* 0x000fca0007ffe0ff */
[----:B------:R0:W2:Y:S02]  /*df80*/  SHFL.IDX PT, R14, R2, 0x1f, 0x1f ;  /* 0x03e01f00020e7f89 */ /* 0x0000a400000e0000 */
.L_x_922:
[----:B------:R-:W-:Y:S02]  /*df90*/  ULDC UR4, c[0x0][0xd10] ;  /* 0x0003440000047ab9 */ /* 0x000fe40000000800 */
[----:B---3--:R-:W-:-:S04]  /*dfa0*/  IMAD.U32 R16, RZ, RZ, UR4 ;  /* 0x00000004ff107e24 */ /* 0x008fc8000f8e00ff */
[----:B--2---:R-:W-:-:S04]  /*dfb0*/  IMAD R6, R14, R16, RZ ;  /* 0x000000100e067224 */ /* 0x004fc800078e02ff */
[----:B------:R-:W-:-:S05]  /*dfc0*/  IMAD.IADD R5, R5, 0x1, R6 ;  /* 0x0000000105057824 */ /* 0x000fca00078e0206 */
[----:B----4-:R-:W-:-:S13]  /*dfd0*/  ISETP.GT.AND P0, PT, R5, R4, PT ;  /* 0x000000040500720c */ /* 0x010fda0003f04270 */
[----:B------:R-:W-:Y:S05]  /*dfe0*/  @P0 BRA `(.L_x_872) ;  /* 0x0000000000b40947 */ /* 0x000fea0003800000 */
[----:B------:R-:W2:Y:S02]  /*dff0*/  LDC R0, c[0x0][0xd14] ;  /* 0x00034500ff007b82 */ /* 0x000ea40000000800 */
.L_x_877:
        /* <DEDUP_REMOVED lines=14> */
.L_x_875:
[----:B------:R-:W-:Y:S05]  /*e0e0*/  BSYNC B0 ;  /* 0x0000000000007941 */ /* 0x000fea0003800000 */
.L_x_874:
[----:B------:R-:W-:-:S03]  /*e0f0*/  UMOV UR4, 0xffffffff ;  /* 0xffffffff00047882 */ /* 0x000fc60000000000 */
[----:B------:R-:W-:Y:S05]  /*e100*/  BRA.DIV UR4, `(.L_x_876) ;  /* 0x0000001604147947 */ /* 0x000fea000b800000 */
[----:B-----5:R-:W2:Y:S01]  /*e110*/  SHFL.UP PT, R14, R3, 0x1, RZ ;  /* 0x04200000030e7989 */ /* 0x020ea200000e00ff */
[C---:B------:R-:W-:Y:S02]  /*e120*/  ISETP.NE.AND P0, PT, R8.reuse, RZ, PT ;  /* 0x000000ff0800720c */ /* 0x040fe40003f05270 */
[----:B------:R-:W-:Y:S02]  /*e130*/  ISETP.GE.U32.AND P1, PT, R8, 0x2, PT ;  /* 0x000000020800780c */ /* 0x000fe40003f26070 */
        /* <DEDUP_REMOVED lines=18> */
.L_x_930:
[----:B------:R-:W-:Y:S02]  /*e260*/  ULDC UR4, c[0x0][0xd10] ;  /* 0x0003440000047ab9 */ /* 0x000fe40000000800 */
[----:B------:R-:W-:-:S04]  /*e270*/  IMAD.U32 R16, RZ, RZ, UR4 ;  /* 0x00000004ff107e24 */ /* 0x000fc8000f8e00ff */
[----:B--2---:R-:W-:-:S04]  /*e280*/  IMAD R6, R14, R16, RZ ;  /* 0x000000100e067224 */ /* 0x004fc800078e02ff */
[----:B------:R-:W-:-:S05]  /*e290*/  IMAD.IADD R5, R6, 0x1, R5 ;  /* 0x0000000106057824 */ /* 0x000fca00078e0205 */
[----:B------:R-:W-:-:S13]  /*e2a0*/  ISETP.GT.AND P0, PT, R5, R4, PT ;  /* 0x000000040500720c */ /* 0x000fda0003f04270 */
[----:B------:R-:W-:Y:S05]  /*e2b0*/  @!P0 BRA `(.L_x_877) ;  /* 0xfffffffc00508947 */ /* 0x000fea000383ffff */
.L_x_872:
        /* <DEDUP_REMOVED lines=8> */
.L_x_934:
[----:B------:R-:W-:Y:S01]  /*e340*/  ISETP.NE.AND P0, PT, R7, RZ, PT ;  /* 0x000000ff0700720c */ /* 0x000fe20003f05270 */
[----:B------:R-:W-:-:S12]  /*e350*/  IMAD.MOV.U32 R14, RZ, RZ, RZ ;  /* 0x000000ffff0e7224 */ /* 0x000fd800078e00ff */
[----:B------:R-:W-:Y:S05]  /*e360*/  @!P0 BRA `(.L_x_879) ;  /* 0x0000000000108947 */ /* 0x000fea0003800000 */
[----:B------:R-:W-:Y:S01]  /*e370*/  UMOV UR4, 0xffffffff ;  /* 0xffffffff00047882 */ /* 0x000fe20000000000 */
[----:B-1----:R-:W-:Y:S02]  /*e380*/  VIADD R12, R5, 0xffffffff ;  /* 0xffffffff050c7836 */ /* 0x002fe40000000000 */
[----:B------:R-:W-:Y:S05]  /*e390*/  BRA.DIV UR4, `(.L_x_880) ;  /* 0x0000001604887947 */ /* 0x000fea000b800000 */
[----:B------:R4:W1:Y:S02]  /*e3a0*/  SHFL.IDX PT, R14, R2, R12, 0x1f ;  /* 0x00001f0c020e7589 */ /* 0x00086400000e0000 */
.L_x_879:
[----:B---3--:R-:W-:Y:S01]  /*e3b0*/  IABS R7, R17 ;  /* 0x0000001100077213 */ /* 0x008fe20000000000 */
[----:B-1----:R-:W-:Y:S02]  /*e3c0*/  IMAD R16, R14, R16, R6 ;  /* 0x000000100e107224 */ /* 0x002fe400078e0206 */
[----:B------:R-:W-:Y:S01]  /*e3d0*/  IMAD.IADD R19, R5, 0x1, R19 ;  /* 0x0000000105137824 */ /* 0x000fe200078e0213 */
[----:B------:R-:W1:Y:S08]  /*e3e0*/  I2F.RP R8, R7 ;  /* 0x0000000700087306 */ /* 0x000e700000209400 */
[----:B-1----:R-:W2:Y:S02]  /*e3f0*/  MUFU.RCP R8, R8 ;  /* 0x0000000800087308 */ /* 0x002ea40000001000 */
[----:B--2---:R-:W-:-:S06]  /*e400*/  VIADD R3, R8, 0xffffffe ;  /* 0x0ffffffe08037836 */ /* 0x004fcc0000000000 */
[----:B------:R-:W0:Y:S02]  /*e410*/  F2I.FTZ.U32.TRUNC.NTZ R3, R3 ;  /* 0x0000000300037305 */ /* 0x000e24000021f000 */
[----:B0---4-:R-:W-:-:S05]  /*e420*/  IADD3 R2, RZ, -R3, RZ ;  /* 0x80000003ff027210 */ /* 0x011fca0007ffe0ff */
[----:B------:R-:W-:Y:S02]  /*e430*/  IMAD R9, R2, R7, RZ ;  /* 0x0000000702097224 */ /* 0x000fe400078e02ff */
[----:B------:R-:W-:-:S04]  /*e440*/  IMAD.MOV.U32 R2, RZ, RZ, RZ ;  /* 0x000000ffff027224 */ /* 0x000fc800078e00ff */
[----:B------:R-:W-:-:S04]  /*e450*/  IMAD.HI.U32 R6, R3, R9, R2 ;  /* 0x0000000903067227 */ /* 0x000fc800078e0002 */
[----:B------:R-:W-:Y:S01]  /*e460*/  IMAD.IADD R2, R4, 0x1, -R16 ;  /* 0x0000000104027824 */ /* 0x000fe200078e0a10 */
[----:B------:R-:W-:-:S04]  /*e470*/  IABS R4, R17 ;  /* 0x0000001100047213 */ /* 0x000fc80000000000 */
[----:B------:R-:W-:Y:S01]  /*e480*/  IABS R3, R2 ;  /* 0x0000000200037213 */ /* 0x000fe20000000000 */
[----:B------:R-:W-:-:S04]  /*e490*/  IMAD.MOV R4, RZ, RZ, -R4 ;  /* 0x000000ffff047224 */ /* 0x000fc800078e0a04 */
        /* <DEDUP_REMOVED lines=16> */
.L_x_873:
[----:B------:R-:W-:Y:S01]  /*e5a0*/  UMOV UR4, URZ ;  /* 0x0000003f00047c82 */ /* 0x000fe20008000000 */
[----:B------:R-:W-:Y:S01]  /*e5b0*/  UMOV UR5, URZ ;  /* 0x0000003f00057c82 */ /* 0x000fe20008000000 */
[----:B------:R-:W-:Y:S01]  /*e5c0*/  ULDC UR6, c[0x0][0xd14] ;  /* 0x0003450000067ab9 */ /* 0x000fe20000000800 */
[----:B------:R-:W-:Y:S02]  /*e5d0*/  IMAD.MOV.U32 R16, RZ, RZ, R4 ;  /* 0x000000ffff107224 */ /* 0x000fe400078e0004 */
[----:B------:R-:W-:Y:S02]  /*e5e0*/  IMAD.U32 R17, RZ, RZ, UR4 ;  /* 0x00000004ff117e24 */ /* 0x000fe4000f8e00ff */
[----:B------:R-:W-:Y:S02]  /*e5f0*/  IMAD.U32 R18, RZ, RZ, UR5 ;  /* 0x00000005ff127e24 */ /* 0x000fe4000f8e00ff */
[----:B------:R-:W-:-:S07]  /*e600*/  IMAD.U32 R19, RZ, RZ, UR6 ;  /* 0x00000006ff137e24 */ /* 0x000fce000f8e00ff */
.L_x_881:
        /* <DEDUP_REMOVED lines=12> */
.L_x_818:
[----:B------:R-:W3:Y:S01]  /*e6d0*/  S2R R3, SR_CgaCtaId ;  /* 0x0000000000037919 */ /* 0x000ee20000008800 */
[----:B------:R-:W-:Y:S01]  /*e6e0*/  UIADD3 UR4, UR50, 0x1, URZ ;  /* 0x0000000132047890 */ /* 0x000fe2000fffe03f */
[----:B0-----:R-:W-:-:S03]  /*e6f0*/  MOV R0, 0x400 ;  /* 0x0000040000007802 */ /* 0x001fc60000000f00 */
[----:B------:R-:W-:-:S04]  /*e700*/  ULEA.HI UR5, UR4, UR4, URZ, 0x1 ;  /* 0x0000000404057291 */ /* 0x000fc8000f8f083f */
[----:B------:R-:W-:-:S04]  /*e710*/  ULOP3.LUT UR5, UR5, 0xfffffffe, URZ, 0xc0, !UPT ;  /* 0xfffffffe05057892 */ /* 0x000fc8000f8ec03f */
[----:B------:R-:W-:Y:S01]  /*e720*/  UIADD3 UR5, UR4, -UR5, URZ ;  /* 0x8000000504057290 */ /* 0x000fe2000fffe03f */
[----:B---3--:R-:W-:-:S05]  /*e730*/  LEA R0, R3, R0, 0x18 ;  /* 0x0000000003007211 */ /* 0x008fca00078ec0ff */
[----:B------:R-:W-:-:S05]  /*e740*/  IMAD.U32 R3, RZ, RZ, UR5 ;  /* 0x00000005ff037e24 */ /* 0x000fca000f8e00ff */
[----:B------:R-:W-:-:S04]  /*e750*/  SHF.L.U32 R3, R3, 0x1f, RZ ;  /* 0x0000001f03037819 */ /* 0x000fc800000006ff */
[----:B------:R-:W0:Y:S02]  /*e760*/  SYNCS.PHASECHK.TRANS64.TRYWAIT P0, [R0+URZ+0x32420], R3 ;  /* 0x03242003000075a7 */ /* 0x000e24000800017f */
[----:B0-----:R-:W-:Y:S05]  /*e770*/  @!P0 BRA `(.L_x_883) ;  /* 0x0000001000b48947 */ /* 0x001fea0003800000 */
.L_x_937:
[----:B------:R-:W-:-:S03]  /*e780*/  UMOV UR4, 0xffffffff ;  /* 0xffffffff00047882 */ /* 0x000fc60000000000 */
[----:B------:R-:W-:Y:S05]  /*e790*/  BRA.DIV UR4, `(.L_x_884) ;  /* 0x0000001204c07947 */ /* 0x000fea000b800000 */
[----:B--2---:R-:W2:Y:S02]  /*e7a0*/  S2R R2, SR_TID.X ;  /* 0x0000000000027919 */ /* 0x004ea40000002100 */
[----:B--2---:R-:W-:-:S04]  /*e7b0*/  SHF.R.U32.HI R2, RZ, 0x5, R2 ;  /* 0x00000005ff027819 */ /* 0x004fc80000011602 */
[----:B------:R-:W-:-:S05]  /*e7c0*/  LOP3.LUT R2, R2, 0x3, RZ, 0xc0, !PT ;  /* 0x0000000302027812 */ /* 0x000fca00078ec0ff */
[----:B------:R2:W3:Y:S02]  /*e7d0*/  SHFL.IDX PT, R14, R2, RZ, 0x1f ;  /* 0x00001fff020e7589 */ /* 0x0004e400000e0000 */
.L_x_940:
[----:B---3--:R-:W-:Y:S01]  /*e7e0*/  ISETP.NE.AND P0, PT, R14, RZ, PT ;  /* 0x000000ff0e00720c */ /* 0x008fe20003f05270 */
[----:B------:R-:W-:-:S12]  /*e7f0*/  BSSY B0, `(.L_x_885) ;  /* 0x0000029000007945 */ /* 0x000fd80003800000 */
[----:B------:R-:W-:Y:S05]  /*e800*/  @P0 BRA `(.L_x_886) ;  /* 0x00000000009c0947 */ /* 0x000fea0003800000 */
[----:B------:R-:W-:-:S03]  /*e810*/  UMOV UR4, 0xffffffff ;  /* 0xffffffff00047882 */ /* 0x000fc60000000000 */
[----:B------:R-:W-:Y:S05]  /*e820*/  BRA.DIV UR4, `(.L_x_887) ;  /* 0x0000001204d07947 */ /* 0x000fea000b800000 */
[----:B------:R-:W-:-:S13]  /*e830*/  ELECT P6, URZ, PT ;  /* 0x00000000003f782f */ /* 0x000fda00038c0000 */
.L_x_943:
[----:B------:R-:W-:Y:S05]  /*e840*/  @!P6 BRA `(.L_x_886) ;  /* 0x00000000008ce947 */ /* 0x000fea0003800000 */
[----:B--2---:R-:W2:Y:S02]  /*e850*/  LDL R2, [R1+0x2c] ;  /* 0x00002c0001027983 */ /* 0x004ea40000100800 */
[----:B--2---:R-:W-:-:S13]  /*e860*/  R2UR UR4, R2 ;  /* 0x00000000020472ca */ /* 0x004fda00000e0000 */
[----:B------:R-:W-:-:S06]  /*e870*/  ULOP3.LUT UR4, UR4, 0x2, URZ, 0xfc, !UPT ;  /* 0x0000000204047892 */ /* 0x000fcc000f8efc3f */
[----:B------:R-:W-:-:S05]  /*e880*/  IMAD.U32 R2, RZ, RZ, UR4 ;  /* 0x00000004ff027e24 */ /* 0x000fca000f8e00ff */
[----:B------:R-:W-:-:S13]  /*e890*/  ISETP.NE.AND P2, PT, R2, 0x3, PT ;  /* 0x000000030200780c */ /* 0x000fda0003f45270 */
[----:B------:R-:W-:Y:S05]  /*e8a0*/  @!P2 BRA `(.L_x_888) ;  /* 0x000000000004a947 */ /* 0x000fea0003800000 */
[----:B------:R-:W-:Y:S01]  /*e8b0*/  BPT.TRAP 0x1 ;  /* 0x000000040000795c */ /* 0x000fe20000300000 */
.L_x_888:
[----:B0-----:R-:W2:Y:S04]  /*e8c0*/  LDL R3, [R1] ;  /* 0x0000000001037983 */ /* 0x001ea80000100800 */
[----:B------:R-:W3:Y:S01]  /*e8d0*/  LDL.LU R7, [R1+0x4] ;  /* 0x0000040001077983 */ /* 0x000ee20000300800 */
[----:B------:R-:W-:-:S05]  /*e8e0*/  IADD3 R2, R0, 0x32440, RZ ;  /* 0x0003244000027810 */ /* 0x000fca0007ffe0ff */
        /* <DEDUP_REMOVED lines=11> */
.L_x_944:
[----:B------:R-:W2:Y:S02]  /*e9a0*/  SYNCS.PHASECHK.TRANS64.TRYWAIT P0, [R7+URZ], R2 ;  /* 0x00000002070075a7 */ /* 0x000ea4000800017f */
[----:B--2---:R-:W-:Y:S05]  /*e9b0*/  @!P0 BRA `(.L_x_890) ;  /* 0x0000001000a08947 */ /* 0x004fea0003800000 */
.L_x_945:
[----:B------:R-:W-:Y:S05]  /*e9c0*/  @!P2 BRA `(.L_x_891) ;  /* 0x000000000004a947 */ /* 0x000fea0003800000 */
[----:B------:R-:W-:Y:S01]  /*e9d0*/  BPT.TRAP 0x1 ;  /* 0x000000040000795c */ /* 0x000fe20000300000 */
.L_x_891:
[----:B------:R-:W3:Y:S01]  /*e9e0*/  LDL.LU R4, [R1] ;  /* 0x0000000001047983 */ /* 0x000ee20000300800 */
[----:B------:R-:W-:-:S04]  /*e9f0*/  VIADD R0, R0, 0x32460 ;  /* 0x0003246000007836 */ /* 0x000fc80000000000 */
[----:B---3--:R-:W-:-:S04]  /*ea00*/  IMAD R4, R4, 0x8, R0 ;  /* 0x0000000804047824 */ /* 0x008fc800078e0200 */
[----:B------:R-:W3:Y:S02]  /*ea10*/  SYNCS.PHASECHK.TRANS64.TRYWAIT P0, [R4+URZ], R5 ;  /* 0x00000005040075a7 */ /* 0x000ee4000800017f */
[----:B---3--:R-:W-:Y:S05]  /*ea20*/  @!P0 BRA `(.L_x_892) ;  /* 0x0000001000988947 */ /* 0x008fea0003800000 */
.L_x_946:
[----:B------:R-:W-:-:S07]  /*ea30*/  IMAD R3, R3, 0x8, R0 ;  /* 0x0000000803037824 */ /* 0x000fce00078e0200 */
.L_x_893:
[----:B----4-:R4:W0:Y:S02]  /*ea40*/  SYNCS.PHASECHK.TRANS64.TRYWAIT P0, [R3+URZ], R2 ;  /* 0x00000002030075a7 */ /* 0x010824000800017f */
[----:B0-----:R-:W-:Y:S05]  /*ea50*/  @!P0 NANOSLEEP.SYNCS 0x989680 ;  /* 0x009896800000895d */ /* 0x001fea0003900000 */
[----:B------:R-:W0:Y:S02]  /*ea60*/  @!P0 SYNCS.PHASECHK.TRANS64 P0, [R3+URZ], R2 ;  /* 0x00000002030085a7 */ /* 0x000e24000800007f */
[----:B0-----:R-:W-:Y:S05]  /*ea70*/  @!P0 BRA `(.L_x_893) ;  /* 0xfffffffc00f08947 */ /* 0x001fea000383ffff */
.L_x_886:
[----:B------:R-:W-:Y:S05]  /*ea80*/  BSYNC B0 ;  /* 0x0000000000007941 */ /* 0x000fea0003800000 */
.L_x_885:
[----:B------:R-:W-:Y:S05]  /*ea90*/  EXIT ;  /* 0x000000000000794d */ /* 0x000fea0003800000 */
.L_x_771:
[----:B0-----:R0:W1:Y:S02]  /*eaa0*/  SYNCS.PHASECHK.TRANS64.TRYWAIT P0, [R4+URZ+0x32400], R3 ;  /* 0x03240003040075a7 */ /* 0x001064000800017f */
[----:B-1----:R-:W-:Y:S05]  /*eab0*/  @!P0 NANOSLEEP.SYNCS 0x989680 ;  /* 0x009896800000895d */ /* 0x002fea0003900000 */
[----:B------:R-:W1:Y:S02]  /*eac0*/  @!P0 SYNCS.PHASECHK.TRANS64 P0, [R4+URZ+0x32400], R3 ;  /* 0x03240003040085a7 */ /* 0x000e64000800007f */
[----:B-1----:R-:W-:Y:S05]  /*ead0*/  @!P0 BRA `(.L_x_771) ;  /* 0xfffffffc00f08947 */ /* 0x002fea000383ffff */
[----:B------:R-:W-:Y:S05]  /*eae0*/  BRA `(.L_x_894) ;  /* 0xffffff2c00887947 */ /* 0x000fea000383ffff */
.L_x_775:
[----:B--2---:R2:W3:Y:S02]  /*eaf0*/  SYNCS.PHASECHK.TRANS64.TRYWAIT P1, [R0+URZ+0x32430], R5 ;  /* 0x03243005000075a7 */ /* 0x0044e4000802017f */
[----:B---3--:R-:W-:Y:S05]  /*eb00*/  @!P1 NANOSLEEP.SYNCS 0x989680 ;  /* 0x009896800000995d */ /* 0x008fea0003900000 */
[----:B------:R-:W3:Y:S02]  /*eb10*/  @!P1 SYNCS.PHASECHK.TRANS64 P1, [R0+URZ+0x32430], R5 ;  /* 0x03243005000095a7 */ /* 0x000ee4000802007f */
[----:B---3--:R-:W-:Y:S05]  /*eb20*/  @!P1 BRA `(.L_x_775) ;  /* 0xfffffffc00f09947 */ /* 0x008fea000383ffff */
[----:B------:R-:W-:Y:S05]  /*eb30*/  BRA `(.L_x_774) ;  /* 0xffffff2c00bc7947 */ /* 0x000fea000383ffff */
.L_x_776:
[----:B---3--:R3:W4:Y:S02]  /*eb40*/  SYNCS.PHASECHK.TRANS64.TRYWAIT P1, [R4+URZ+0x32410], R3 ;  /* 0x03241003040075a7 */ /* 0x008724000802017f */
[----:B----4-:R-:W-:Y:S05]  /*eb50*/  @!P1 NANOSLEEP.SYNCS 0x989680 ;  /* 0x009896800000995d */ /* 0x010fea0003900000 */
[----:B------:R-:W4:Y:S02]  /*eb60*/  @!P1 SYNCS.PHASECHK.TRANS64 P1, [R4+URZ+0x32410], R3 ;  /* 0x03241003040095a7 */ /* 0x000f24000802007f */
[----:B----4-:R-:W-:Y:S05]  /*eb70*/  @!P1 BRA `(.L_x_776) ;  /* 0xfffffffc00f09947 */ /* 0x010fea000383ffff */
[----:B------:R-:W-:Y:S05]  /*eb80*/  BRA `(.L_x_895) ;  /* 0xffffff3000847947 */ /* 0x000fea000383ffff */
.L_x_780:
[----:B------:R0:W0:Y:S02]  /*eb90*/  SYNCS.PHASECHK.TRANS64.TRYWAIT P1, [R0+URZ+0x32450], R5 ;  /* 0x03245005000075a7 */ /* 0x000024000802017f */
[----:B0-----:R-:W-:Y:S05]  /*eba0*/  @!P1 NANOSLEEP.SYNCS 0x989680 ;  /* 0x009896800000995d */ /* 0x001fea0003900000 */
[----:B------:R-:W0:Y:S02]  /*ebb0*/  @!P1 SYNCS.PHASECHK.TRANS64 P1, [R0+URZ+0x32450], R5 ;  /* 0x03245005000095a7 */ /* 0x000e24000802007f */
[----:B0-----:R-:W-:Y:S05]  /*ebc0*/  @!P1 BRA `(.L_x_780) ;  /* 0xfffffffc00f09947 */ /* 0x001fea000383ffff */
[----:B------:R-:W-:Y:S05]  /*ebd0*/  BRA `(.L_x_779) ;  /* 0xffffff3000907947 */ /* 0x000fea000383ffff */
.L_x_785:
[----:B-1----:R-:W-:-:S04]  /*ebe0*/  IMAD.U32 R153, RZ, RZ, UR5 ;  /* 0x00000005ff997e24 */ /* 0x002fc8000f8e00ff */
[----:B------:R1:W2:Y:S03]  /*ebf0*/  SYNCS.PHASECHK.TRANS64.TRYWAIT P3, [R153+URZ+0x32430], R208 ;  /* 0x032430d0990075a7 */ /* 0x0002a6000806017f */
[----:B--2---:R-:W-:Y:S05]  /*ec00*/  @!P3 NANOSLEEP.SYNCS 0x989680 ;  /* 0x009896800000b95d */ /* 0x004fea0003900000 */
[----:B------:R-:W2:Y:S02]  /*ec10*/  @!P3 SYNCS.PHASECHK.TRANS64 P3, [R153+URZ+0x32430], R208 ;  /* 0x032430d09900b5a7 */ /* 0x000ea4000806007f */
[----:B--2---:R-:W-:Y:S05]  /*ec20*/  @!P3 BRA `(.L_x_785) ;  /* 0xfffffffc00ecb947 */ /* 0x004fea000383ffff */
[----:B------:R-:W-:Y:S05]  /*ec30*/  BRA `(.L_x_784) ;  /* 0xffffff5800087947 */ /* 0x000fea000383ffff */
.L_x_789:
[----:B--2---:R-:W-:-:S04]  /*ec40*/  IMAD.U32 R209, RZ, RZ, UR5 ;  /* 0x00000005ffd17e24 */ /* 0x004fc8000f8e00ff */
[----:B------:R2:W3:Y:S03]  /*ec50*/  SYNCS.PHASECHK.TRANS64.TRYWAIT P3, [R209+URZ+0x32450], R208 ;  /* 0x032450d0d10075a7 */ /* 0x0004e6000806017f */
[----:B---3--:R-:W-:Y:S05]  /*ec60*/  @!P3 NANOSLEEP.SYNCS 0x989680 ;  /* 0x009896800000b95d */ /* 0x008fea0003900000 */
[----:B------:R-:W3:Y:S02]  /*ec70*/  @!P3 SYNCS.PHASECHK.TRANS64 P3, [R209+URZ+0x32450], R208 ;  /* 0x032450d0d100b5a7 */ /* 0x000ee4000806007f */
[----:B---3--:R-:W-:Y:S05]  /*ec80*/  @!P3 BRA `(.L_x_789) ;  /* 0xfffffffc00ecb947 */ /* 0x008fea000383ffff */
[----:B------:R-:W-:Y:S05]  /*ec90*/  BRA `(.L_x_788) ;  /* 0xffffff5800847947 */ /* 0x000fea000383ffff */
.L_x_827:
[----:B------:R-:W0:Y:S01]  /*eca0*/  S2R R5, SR_TID.X ;  /* 0x0000000000057919 */ /* 0x000e220000002100 */
[----:B------:R-:W-:Y:S01]  /*ecb0*/  BSSY B0, `(.L_x_896) ;  /* 0x000000a000007945 */ /* 0x000fe20003800000 */
[----:B------:R-:W-:Y:S02]  /*ecc0*/  IMAD.MOV.U32 R12, RZ, RZ, RZ ;  /* 0x000000ffff0c7224 */ /* 0x000fe400078e00ff */
[----:B------:R-:W-:Y:S02]  /*ecd0*/  IMAD.MOV.U32 R11, RZ, RZ, 0x1f ;  /* 0x0000001fff0b7424 */ /* 0x000fe400078e00ff */
[----:B------:R-:W-:Y:S01]  /*ece0*/  IMAD.MOV.U32 R15, RZ, RZ, -0x1 ;  /* 0xffffffffff0f7424 */ /* 0x000fe200078e00ff */
[----:B0-----:R-:W-:-:S04]  /*ecf0*/  SHF.R.U32.HI R5, RZ, 0x5, R5 ;  /* 0x00000005ff057819 */ /* 0x001fc80000011605 */
[----:B------:R-:W-:-:S05]  /*ed00*/  LOP3.LUT R5, R5, 0x3, RZ, 0xc0, !PT ;  /* 0x0000000305057812 */ /* 0x000fca00078ec0ff */
[----:B------:R-:W-:-:S07]  /*ed10*/  IMAD.MOV.U32 R13, RZ, RZ, R5 ;  /* 0x000000ffff0d7224 */ /* 0x000fce00078e0005 */
[----:B------:R-:W-:Y:S05]  /*ed20*/  WARPSYNC.COLLECTIVE R15, `(.L_x_897) ;  /* 0x000000000f087348 */ /* 0x000fea0003c00000 */
[----:B------:R0:W1:Y:S02]  /*ed30*/  SHFL.IDX P6, R14, R13, R12, R11 ;  /* 0x0000000c0d0e7389 */ /* 0x00006400000c000b */
[----:B01----:R-:W-:Y:S01]  /*ed40*/  ENDCOLLECTIVE ;  /* 0x000000000000791b */ /* 0x003fe20003800000 */
.L_x_897:
[----:B------:R-:W-:Y:S05]  /*ed50*/  BSYNC B0 ;  /* 0x0000000000007941 */ /* 0x000fea0003800000 */
.L_x_896:
[----:B------:R-:W-:Y:S05]  /*ed60*/  BRA `(.L_x_898) ;  /* 0xffffffc800a47947 */ /* 0x000fea000383ffff */
.L_x_828:
[----:B------:R-:W-:Y:S01]  /*ed70*/  BSSY B0, `(.L_x_899) ;  /* 0x0000006000007945 */ /* 0x000fe20003800000 */
[----:B------:R-:W-:-:S07]  /*ed80*/  IMAD.MOV.U32 R15, RZ, RZ, -0x1 ;  /* 0xffffffffff0f7424 */ /* 0x000fce00078e00ff */
[----:B------:R-:W-:Y:S05]  /*ed90*/  WARPSYNC.COLLECTIVE R15, `(.L_x_900) ;  /* 0x000000000f0c7348 */ /* 0x000fea0003c00000 */
[----:B------:R-:W-:Y:S02]  /*eda0*/  ELECT P6, UR62, PT ;  /* 0x00000000003e782f */ /* 0x000fe400038c0000 */
[----:B------:R-:W-:Y:S01]  /*edb0*/  MOV R14, UR62 ;  /* 0x0000003e000e7c02 */ /* 0x000fe20008000f00 */
[----:B------:R-:W-:Y:S10]  /*edc0*/  ENDCOLLECTIVE ;  /* 0x000000000000791b */ /* 0x000ff40003800000 */
.L_x_900:
[----:B------:R-:W-:Y:S05]  /*edd0*/  BSYNC B0 ;  /* 0x0000000000007941 */ /* 0x000fea0003800000 */
.L_x_899:
[----:B------:R-:W-:Y:S05]  /*ede0*/  BRA `(.L_x_901) ;  /* 0xffffffc8009c7947 */ /* 0x000fea000383ffff */
.L_x_831:
[----:B0-----:R0:W1:Y:S02]  /*edf0*/  SYNCS.PHASECHK.TRANS64.TRYWAIT P0, [R8+URZ+0x32440], R10 ;  /* 0x0324400a080075a7 */ /* 0x001064000800017f */
[----:B-1----:R-:W-:Y:S05]  /*ee00*/  @!P0 NANOSLEEP.SYNCS 0x989680 ;  /* 0x009896800000895d */ /* 0x002fea0003900000 */
[----:B------:R-:W1:Y:S02]  /*ee10*/  @!P0 SYNCS.PHASECHK.TRANS64 P0, [R8+URZ+0x32440], R10 ;  /* 0x0324400a080085a7 */ /* 0x000e64000800007f */
[----:B-1----:R-:W-:Y:S05]  /*ee20*/  @!P0 BRA `(.L_x_831) ;  /* 0xfffffffc00f08947 */ /* 0x002fea000383ffff */
[----:B------:R-:W-:Y:S05]  /*ee30*/  BRA `(.L_x_902) ;  /* 0xffffffcc000c7947 */ /* 0x000fea000383ffff */
.L_x_835:
        /* <DEDUP_REMOVED lines=8> */
.L_x_838:
[----:B0-----:R0:W1:Y:S02]  /*eec0*/  SYNCS.PHASECHK.TRANS64.TRYWAIT P0, [R8+URZ+0x32460], R6 ;  /* 0x03246006080075a7 */ /* 0x001064000800017f */
[----:B-1----:R-:W-:Y:S05]  /*eed0*/  @!P0 NANOSLEEP.SYNCS 0x989680 ;  /* 0x009896800000895d */ /* 0x002fea0003900000 */
[----:B------:R-:W1:Y:S02]  /*eee0*/  @!P0 SYNCS.PHASECHK.TRANS64 P0, [R8+URZ+0x32460], R6 ;  /* 0x03246006080085a7 */ /* 0x000e64000800007f */
[----:B-1----:R-:W-:Y:S05]  /*eef0*/  @!P0 BRA `(.L_x_838) ;  /* 0xfffffffc00f08947 */ /* 0x002fea000383ffff */
[----:B------:R-:W-:Y:S05]  /*ef00*/  BRA `(.L_x_904) ;  /* 0xffffffd000947947 */ /* 0x000fea000383ffff */
.L_x_847:
[----:B-1----:R1:W2:Y:S02]  /*ef10*/  SYNCS.PHASECHK.TRANS64.TRYWAIT P0, [R3+URZ+0x32440], R6 ;  /* 0x03244006030075a7 */ /* 0x0022a4000800017f */
[----:B--2---:R-:W-:Y:S05]  /*ef20*/  @!P0 NANOSLEEP.SYNCS 0x989680 ;  /* 0x009896800000895d */ /* 0x004fea0003900000 */
[----:B------:R-:W2:Y:S02]  /*ef30*/  @!P0 SYNCS.PHASECHK.TRANS64 P0, [R3+URZ+0x32440], R6 ;  /* 0x03244006030085a7 */ /* 0x000ea4000800007f */
[----:B--2---:R-:W-:Y:S05]  /*ef40*/  @!P0 BRA `(.L_x_847) ;  /* 0xfffffffc00f08947 */ /* 0x004fea000383ffff */
[----:B------:R-:W-:Y:S05]  /*ef50*/  BRA `(.L_x_905) ;  /* 0xffffffd8001c7947 */ /* 0x000fea000383ffff */
.L_x_849:
[----:B--2---:R2:W3:Y:S02]  /*ef60*/  SYNCS.PHASECHK.TRANS64.TRYWAIT P0, [R3+URZ+0x32460], R6 ;  /* 0x03246006030075a7 */ /* 0x0044e4000800017f */
[----:B---3--:R-:W-:Y:S05]  /*ef70*/  @!P0 NANOSLEEP.SYNCS 0x989680 ;  /* 0x009896800000895d */ /* 0x008fea0003900000 */
[----:B------:R-:W3:Y:S02]  /*ef80*/  @!P0 SYNCS.PHASECHK.TRANS64 P0, [R3+URZ+0x32460], R6 ;  /* 0x03246006030085a7 */ /* 0x000ee4000800007f */
[----:B---3--:R-:W-:Y:S05]  /*ef90*/  @!P0 BRA `(.L_x_849) ;  /* 0xfffffffc00f08947 */ /* 0x008fea000383ffff */
[----:B------:R-:W-:Y:S05]  /*efa0*/  BRA `(.L_x_906) ;  /* 0xffffffd8008c7947 */ /* 0x000fea000383ffff */
.L_x_854:
[----:B--2---:R2:W3:Y:S02]  /*efb0*/  SYNCS.PHASECHK.TRANS64.TRYWAIT P0, [R2+URZ+0x32440], R3 ;  /* 0x03244003020075a7 */ /* 0x0044e4000800017f */
[----:B---3--:R-:W-:Y:S05]  /*efc0*/  @!P0 NANOSLEEP.SYNCS 0x989680 ;  /* 0x009896800000895d */ /* 0x008fea0003900000 */
[----:B------:R-:W3:Y:S02]  /*efd0*/  @!P0 SYNCS.PHASECHK.TRANS64 P0, [R2+URZ+0x32440], R3 ;  /* 0x03244003020085a7 */ /* 0x000ee4000800007f */
[----:B---3--:R-:W-:Y:S05]  /*efe0*/  @!P0 BRA `(.L_x_854) ;  /* 0xfffffffc00f08947 */ /* 0x008fea000383ffff */
[----:B------:R-:W-:Y:S05]  /*eff0*/  BRA `(.L_x_907) ;  /* 0xffffffdc00d47947 */ /* 0x000fea000383ffff */
.L_x_856:
[----:B-1----:R1:W3:Y:S02]  /*f000*/  SYNCS.PHASECHK.TRANS64.TRYWAIT P1, [R2+URZ+0x32460], R3 ;  /* 0x03246003020075a7 */ /* 0x0022e4000802017f */
[----:B---3--:R-:W-:Y:S05]  /*f010*/  @!P1 NANOSLEEP.SYNCS 0x989680 ;  /* 0x009896800000995d */ /* 0x008fea0003900000 */
[----:B------:R-:W3:Y:S02]  /*f020*/  @!P1 SYNCS.PHASECHK.TRANS64 P1, [R2+URZ+0x32460], R3 ;  /* 0x03246003020095a7 */ /* 0x000ee4000802007f */
[----:B---3--:R-:W-:Y:S05]  /*f030*/  @!P1 BRA `(.L_x_856) ;  /* 0xfffffffc00f09947 */ /* 0x008fea000383ffff */
[----:B------:R-:W-:Y:S05]  /*f040*/  BRA `(.L_x_908) ;  /* 0xffffffe000407947 */ /* 0x000fea000383ffff */
.L_x_861:
[----:B---3--:R3:W4:Y:S02]  /*f050*/  SYNCS.PHASECHK.TRANS64.TRYWAIT P0, [R2+URZ+0x32440], R3 ;  /* 0x03244003020075a7 */ /* 0x008724000800017f */
[----:B----4-:R-:W-:Y:S05]  /*f060*/  @!P0 NANOSLEEP.SYNCS 0x989680 ;  /* 0x009896800000895d */ /* 0x010fea0003900000 */
[----:B------:R-:W4:Y:S02]  /*f070*/  @!P0 SYNCS.PHASECHK.TRANS64 P0, [R2+URZ+0x32440], R3 ;  /* 0x03244003020085a7 */ /* 0x000f24000800007f */
[----:B----4-:R-:W-:Y:S05]  /*f080*/  @!P0 BRA `(.L_x_861) ;  /* 0xfffffffc00f08947 */ /* 0x010fea000383ffff */
[----:B------:R-:W-:Y:S05]  /*f090*/  BRA `(.L_x_909) ;  /* 0xffffffe400647947 */ /* 0x000fea000383ffff */
.L_x_863:
[----:B-1----:R1:W2:Y:S02]  /*f0a0*/  SYNCS.PHASECHK.TRANS64.TRYWAIT P1, [R2+URZ+0x32460], R3 ;  /* 0x03246003020075a7 */ /* 0x0022a4000802017f */
[----:B--2---:R-:W-:Y:S05]  /*f0b0*/  @!P1 NANOSLEEP.SYNCS 0x989680 ;  /* 0x009896800000995d */ /* 0x004fea0003900000 */
[----:B------:R-:W2:Y:S02]  /*f0c0*/  @!P1 SYNCS.PHASECHK.TRANS64 P1, [R2+URZ+0x32460], R3 ;  /* 0x03246003020095a7 */ /* 0x000ea4000802007f */
[----:B--2---:R-:W-:Y:S05]  /*f0d0*/  @!P1 BRA `(.L_x_863) ;  /* 0xfffffffc00f09947 */ /* 0x004fea000383ffff */
[----:B------:R-:W-:Y:S05]  /*f0e0*/  BRA `(.L_x_910) ;  /* 0xffffffe400d47947 */ /* 0x000fea000383ffff */
.L_x_868:
[----:B------:R-:W-:Y:S01]  /*f0f0*/  BSSY B0, `(.L_x_911) ;  /* 0x0000008000007945 */ /* 0x000fe20003800000 */
[----:B------:R-:W-:Y:S01]  /*f100*/  IMAD.MOV.U32 R13, RZ, RZ, R16 ;  /* 0x000000ffff0d7224 */ /* 0x000fe200078e0010 */
[----:B0-----:R-:W-:Y:S01]  /*f110*/  MOV R15, 0xffffffff ;  /* 0xffffffff000f7802 */ /* 0x001fe20000000f00 */
[----:B-1----:R-:W-:Y:S02]  /*f120*/  IMAD.MOV.U32 R12, RZ, RZ, RZ ;  /* 0x000000ffff0c7224 */ /* 0x002fe400078e00ff */
[----:B------:R-:W-:-:S07]  /*f130*/  IMAD.MOV.U32 R11, RZ, RZ, 0x1f ;  /* 0x0000001fff0b7424 */ /* 0x000fce00078e00ff */
[----:B--2---:R-:W-:Y:S05]  /*f140*/  WARPSYNC.COLLECTIVE R15, `(.L_x_912) ;  /* 0x000000000f087348 */ /* 0x004fea0003c00000 */
[----:B------:R0:W1:Y:S02]  /*f150*/  SHFL.IDX P6, R14, R13, R12, R11 ;  /* 0x0000000c0d0e7389 */ /* 0x00006400000c000b */
[----:B012---:R-:W-:Y:S01]  /*f160*/  ENDCOLLECTIVE ;  /* 0x000000000000791b */ /* 0x007fe20003800000 */
.L_x_912:
[----:B------:R-:W-:Y:S05]  /*f170*/  BSYNC B0 ;  /* 0x0000000000007941 */ /* 0x000fea0003800000 */
.L_x_911:
        /* <DEDUP_REMOVED lines=8> */
.L_x_913:
[----:B------:R-:W-:Y:S01]  /*f200*/  IMAD.MOV.U32 R5, RZ, RZ, R14 ;  /* 0x000000ffff057224 */ /* 0x000fe200078e000e */
[----:B------:R-:W-:Y:S06]  /*f210*/  BRA `(.L_x_914) ;  /* 0xffffffe800c87947 */ /* 0x000fec000383ffff */
.L_x_871:
[----:B------:R-:W-:Y:S01]  /*f220*/  BSSY B0, `(.L_x_915) ;  /* 0x0000008000007945 */ /* 0x000fe20003800000 */
[----:B-----5:R-:W-:Y:S02]  /*f230*/  IMAD.MOV.U32 R13, RZ, RZ, R3 ;  /* 0x000000ffff0d7224 */ /* 0x020fe400078e0003 */
[----:B-1----:R-:W-:Y:S02]  /*f240*/  IMAD.MOV.U32 R12, RZ, RZ, 0x1 ;  /* 0x00000001ff0c7424 */ /* 0x002fe400078e00ff */
[----:B------:R-:W-:Y:S02]  /*f250*/  IMAD.MOV.U32 R11, RZ, RZ, RZ ;  /* 0x000000ffff0b7224 */ /* 0x000fe400078e00ff */
[----:B------:R-:W-:-:S07]  /*f260*/  IMAD.MOV.U32 R15, RZ, RZ, -0x1 ;  /* 0xffffffffff0f7424 */ /* 0x000fce00078e00ff */
[----:B0-234-:R-:W-:Y:S05]  /*f270*/  WARPSYNC.COLLECTIVE R15, `(.L_x_916) ;  /* 0x000000000f087348 */ /* 0x01dfea0003c00000 */
[----:B------:R1:W0:Y:S02]  /*f280*/  SHFL.UP P6, R14, R13, R12, R11 ;  /* 0x0400000c0d0e7389 */ /* 0x00022400000c000b */
[----:B01234-:R-:W-:Y:S01]  /*f290*/  ENDCOLLECTIVE ;  /* 0x000000000000791b */ /* 0x01ffe20003800000 */
.L_x_916:
[----:B------:R-:W-:Y:S05]  /*f2a0*/  BSYNC B0 ;  /* 0x0000000000007941 */ /* 0x000fea0003800000 */
.L_x_915:
        /* <DEDUP_REMOVED lines=10> */
.L_x_917:
        /* <DEDUP_REMOVED lines=8> */
.L_x_918:
        /* <DEDUP_REMOVED lines=8> */
.L_x_919:
        /* <DEDUP_REMOVED lines=8> */
.L_x_920:
        /* <DEDUP_REMOVED lines=8> */
.L_x_921:
[----:B------:R-:W-:Y:S05]  /*f550*/  BRA `(.L_x_922) ;  /* 0xffffffe8008c7947 */ /* 0x000fea000383ffff */
.L_x_876:
        /* <DEDUP_REMOVED lines=8> */
.L_x_924:
[----:B------:R-:W-:Y:S05]  /*f5e0*/  BSYNC B0 ;  /* 0x0000000000007941 */ /* 0x000fea0003800000 */
.L_x_923:
        /* <DEDUP_REMOVED lines=10> */
.L_x_925:
        /* <DEDUP_REMOVED lines=8> */
.L_x_926:
        /* <DEDUP_REMOVED lines=8> */
.L_x_927:
        /* <DEDUP_REMOVED lines=8> */
.L_x_928:
        /* <DEDUP_REMOVED lines=8> */
.L_x_929:
[----:B------:R-:W-:Y:S05]  /*f890*/  BRA `(.L_x_930) ;  /* 0xffffffe800707947 */ /* 0x000fea000383ffff */
.L_x_878:
[----:B------:R-:W-:Y:S01]  /*f8a0*/  BSSY B0, `(.L_x_931) ;  /* 0x0000006000007945 */ /* 0x000fe20003800000 */
[----:B------:R-:W-:Y:S02]  /*f8b0*/  PLOP3.LUT P6, PT, P6, PT, PT, 0x8, 0x0 ;  /* 0x000000000000781c */ /* 0x000fe400037ce170 */
[----:B------:R-:W-:-:S11]  /*f8c0*/  MOV R15, 0xffffffff ;  /* 0xffffffff000f7802 */ /* 0x000fd60000000f00 */
[----:B01----:R-:W-:Y:S05]  /*f8d0*/  WARPSYNC.COLLECTIVE R15, `(.L_x_932) ;  /* 0x000000000f087348 */ /* 0x003fea0003c00000 */
[----:B------:R-:W-:Y:S01]  /*f8e0*/  VOTE.ANY R14, PT, P6 ;  /* 0x00000000000e7806 */ /* 0x000fe200030e0100 */
[----:B01----:R-:W-:Y:S06]  /*f8f0*/  ENDCOLLECTIVE ;  /* 0x000000000000791b */ /* 0x003fec0003800000 */
.L_x_932:
[----:B------:R-:W-:Y:S05]  /*f900*/  BSYNC B0 ;  /* 0x0000000000007941 */ /* 0x000fea0003800000 */
.L_x_931:
[----:B------:R-:W-:Y:S02]  /*f910*/  IMAD.MOV.U32 R7, RZ, RZ, R14 ;  /* 0x000000ffff077224 */ /* 0x000fe400078e000e */
[----:B------:R-:W-:Y:S02]  /*f920*/  IMAD.MOV.U32 R13, RZ, RZ, R3 ;  /* 0x000000ffff0d7224 */ /* 0x000fe400078e0003 */
[----:B------:R-:W0:Y:S01]  /*f930*/  POPC R5, R7 ;  /* 0x0000000700057309 */ /* 0x000e220000000000 */
[----:B------:R-:W-:Y:S02]  /*f940*/  IMAD.MOV.U32 R11, RZ, RZ, 0x1f ;  /* 0x0000001fff0b7424 */ /* 0x000fe400078e00ff */
[----:B------:R-:W-:Y:S02]  /*f950*/  IMAD.MOV.U32 R15, RZ, RZ, -0x1 ;  /* 0xffffffffff0f7424 */ /* 0x000fe400078e00ff */
[----:B0-----:R-:W-:-:S07]  /*f960*/  IMAD.MOV.U32 R12, RZ, RZ, R5 ;  /* 0x000000ffff0c7224 */ /* 0x001fce00078e0005 */
[----:B------:R-:W-:Y:S05]  /*f970*/  WARPSYNC.COLLECTIVE R15, `(.L_x_933) ;  /* 0x000000000f087348 */ /* 0x000fea0003c00000 */
[----:B------:R0:W1:Y:S02]  /*f980*/  SHFL.IDX P6, R14, R13, R12, R11 ;  /* 0x0000000c0d0e7389 */ /* 0x00006400000c000b */
[----:B01----:R-:W-:Y:S01]  /*f990*/  ENDCOLLECTIVE ;  /* 0x000000000000791b */ /* 0x003fe20003800000 */
.L_x_933:
[----:B------:R-:W-:Y:S01]  /*f9a0*/  IMAD.MOV.U32 R17, RZ, RZ, R14 ;  /* 0x000000ffff117224 */ /* 0x000fe200078e000e */
[----:B------:R-:W-:Y:S06]  /*f9b0*/  BRA `(.L_x_934) ;  /* 0xffffffe800607947 */ /* 0x000fec000383ffff */
.L_x_880:
[----:B------:R-:W-:Y:S01]  /*f9c0*/  BSSY B0, `(.L_x_935) ;  /* 0x0000007000007945 */ /* 0x000fe20003800000 */
[----:B------:R-:W-:Y:S02]  /*f9d0*/  IMAD.MOV.U32 R13, RZ, RZ, R2 ;  /* 0x000000ffff0d7224 */ /* 0x000fe400078e0002 */
[----:B------:R-:W-:Y:S02]  /*f9e0*/  IMAD.MOV.U32 R11, RZ, RZ, 0x1f ;  /* 0x0000001fff0b7424 */ /* 0x000fe400078e00ff */
[----:B------:R-:W-:-:S07]  /*f9f0*/  IMAD.MOV.U32 R15, RZ, RZ, -0x1 ;  /* 0xffffffffff0f7424 */ /* 0x000fce00078e00ff */
[----:B0-23--:R-:W-:Y:S05]  /*fa00*/  WARPSYNC.COLLECTIVE R15, `(.L_x_936) ;  /* 0x000000000f087348 */ /* 0x00dfea0003c00000 */
[----:B------:R1:W4:Y:S02]  /*fa10*/  SHFL.IDX P6, R14, R13, R12, R11 ;  /* 0x0000000c0d0e7389 */ /* 0x00032400000c000b */
[----:B01234-:R-:W-:Y:S01]  /*fa20*/  ENDCOLLECTIVE ;  /* 0x000000000000791b */ /* 0x01ffe20003800000 */
.L_x_936:
[----:B------:R-:W-:Y:S05]  /*fa30*/  BSYNC B0 ;  /* 0x0000000000007941 */ /* 0x000fea0003800000 */
.L_x_935:
[----:B------:R-:W-:Y:S05]  /*fa40*/  BRA `(.L_x_879) ;  /* 0xffffffe800587947 */ /* 0x000fea000383ffff */
.L_x_883:
[----:B0-----:R0:W3:Y:S02]  /*fa50*/  SYNCS.PHASECHK.TRANS64.TRYWAIT P0, [R0+URZ+0x32420], R3 ;  /* 0x03242003000075a7 */ /* 0x0010e4000800017f */
[----:B---3--:R-:W-:Y:S05]  /*fa60*/  @!P0 NANOSLEEP.SYNCS 0x989680 ;  /* 0x009896800000895d */ /* 0x008fea0003900000 */
[----:B------:R-:W3:Y:S02]  /*fa70*/  @!P0 SYNCS.PHASECHK.TRANS64 P0, [R0+URZ+0x32420], R3 ;  /* 0x03242003000085a7 */ /* 0x000ee4000800007f */
[----:B---3--:R-:W-:Y:S05]  /*fa80*/  @!P0 BRA `(.L_x_883) ;  /* 0xfffffffc00f08947 */ /* 0x008fea000383ffff */
[----:B------:R-:W-:Y:S05]  /*fa90*/  BRA `(.L_x_937) ;  /* 0xffffffec00387947 */ /* 0x000fea000383ffff */
.L_x_884:
[----:B--2---:R-:W2:Y:S01]  /*faa0*/  S2R R2, SR_TID.X ;  /* 0x0000000000027919 */ /* 0x004ea20000002100 */
        /* <DEDUP_REMOVED lines=10> */
.L_x_939:
[----:B------:R-:W-:Y:S05]  /*fb50*/  BSYNC B0 ;  /* 0x0000000000007941 */ /* 0x000fea0003800000 */
.L_x_938:
[----:B------:R-:W-:Y:S05]  /*fb60*/  BRA `(.L_x_940) ;  /* 0xffffffec001c7947 */ /* 0x000fea000383ffff */
.L_x_887:
[----:B------:R-:W-:Y:S01]  /*fb70*/  BSSY B1, `(.L_x_941) ;  /* 0x0000006000017945 */ /* 0x000fe20003800000 */
[----:B------:R-:W-:-:S07]  /*fb80*/  IMAD.MOV.U32 R15, RZ, RZ, -0x1 ;  /* 0xffffffffff0f7424 */ /* 0x000fce00078e00ff */
[----:B012---:R-:W-:Y:S05]  /*fb90*/  WARPSYNC.COLLECTIVE R15, `(.L_x_942) ;  /* 0x000000000f0c7348 */ /* 0x007fea0003c00000 */
[----:B------:R-:W-:Y:S02]  /*fba0*/  ELECT P6, UR62, PT ;  /* 0x00000000003e782f */ /* 0x000fe400038c0000 */
[----:B------:R-:W-:Y:S01]  /*fbb0*/  MOV R14, UR62 ;  /* 0x0000003e000e7c02 */ /* 0x000fe20008000f00 */
[----:B012---:R-:W-:Y:S10]  /*fbc0*/  ENDCOLLECTIVE ;  /* 0x000000000000791b */ /* 0x007ff40003800000 */
.L_x_942:
[----:B------:R-:W-:Y:S05]  /*fbd0*/  BSYNC B1 ;  /* 0x0000000000017941 */ /* 0x000fea0003800000 */
.L_x_941:
[----:B------:R-:W-:Y:S05]  /*fbe0*/  BRA `(.L_x_943) ;  /* 0xffffffec00147947 */ /* 0x000fea000383ffff */
.L_x_889:
[----:B0-----:R0:W2:Y:S02]  /*fbf0*/  SYNCS.PHASECHK.TRANS64.TRYWAIT P0, [R6+URZ], R5 ;  /* 0x00000005060075a7 */ /* 0x0010a4000800017f */
[----:B--2---:R-:W-:Y:S05]  /*fc00*/  @!P0 NANOSLEEP.SYNCS 0x989680 ;  /* 0x009896800000895d */ /* 0x004fea0003900000 */
[----:B------:R-:W2:Y:S02]  /*fc10*/  @!P0 SYNCS.PHASECHK.TRANS64 P0, [R6+URZ], R5 ;  /* 0x00000005060085a7 */ /* 0x000ea4000800007f */
[----:B--2---:R-:W-:Y:S05]  /*fc20*/  @!P0 BRA `(.L_x_889) ;  /* 0xfffffffc00f08947 */ /* 0x004fea000383ffff */
[----:B------:R-:W-:Y:S05]  /*fc30*/  BRA `(.L_x_944) ;  /* 0xffffffec00587947 */ /* 0x000fea000383ffff */
.L_x_890:
[----:B--2---:R2:W3:Y:S02]  /*fc40*/  SYNCS.PHASECHK.TRANS64.TRYWAIT P0, [R7+URZ], R2 ;  /* 0x00000002070075a7 */ /* 0x0044e4000800017f */
[----:B---3--:R-:W-:Y:S05]  /*fc50*/  @!P0 NANOSLEEP.SYNCS 0x989680 ;  /* 0x009896800000895d */ /* 0x008fea0003900000 */
[----:B------:R-:W3:Y:S02]  /*fc60*/  @!P0 SYNCS.PHASECHK.TRANS64 P0, [R7+URZ], R2 ;  /* 0x00000002070085a7 */ /* 0x000ee4000800007f */
[----:B---3--:R-:W-:Y:S05]  /*fc70*/  @!P0 BRA `(.L_x_890) ;  /* 0xfffffffc00f08947 */ /* 0x008fea000383ffff */
[----:B------:R-:W-:Y:S05]  /*fc80*/  BRA `(.L_x_945) ;  /* 0xffffffec004c7947 */ /* 0x000fea000383ffff */
.L_x_892:
[----:B---3--:R3:W4:Y:S02]  /*fc90*/  SYNCS.PHASECHK.TRANS64.TRYWAIT P0, [R4+URZ], R5 ;  /* 0x00000005040075a7 */ /* 0x008724000800017f */
[----:B----4-:R-:W-:Y:S05]  /*fca0*/  @!P0 NANOSLEEP.SYNCS 0x989680 ;  /* 0x009896800000895d */ /* 0x010fea0003900000 */
[----:B------:R-:W4:Y:S02]  /*fcb0*/  @!P0 SYNCS.PHASECHK.TRANS64 P0, [R4+URZ], R5 ;  /* 0x00000005040085a7 */ /* 0x000f24000800007f */
[----:B----4-:R-:W-:Y:S05]  /*fcc0*/  @!P0 BRA `(.L_x_892) ;  /* 0xfffffffc00f08947 */ /* 0x010fea000383ffff */
[----:B------:R-:W-:Y:S05]  /*fcd0*/  BRA `(.L_x_946) ;  /* 0xffffffec00547947 */ /* 0x000fea000383ffff */
.L_x_947:
        /* <DEDUP_REMOVED lines=10> */
.L_x_4718:


//--------------------- .text._ZN7cutlass13device_kernelIN5flash11enable_sm90INS1_16FlashAttnFwdSm90INS1_25CollectiveMainloopFwdSm90ILi2EN4cute5tupleIJNS5_1CILi1EEES8_S8_EEENS6_IJNS7_ILi128EEENS7_ILi96EEENS7_ILi64EEEEEELi256ENS_6half_tEfNS_4arch4Sm90ELb0ELb0ELb1ELb1ELb0ELb1ELb1ELb1ELb0ELb0ELb0ELb0EEENS1_21CollectiveEpilogueFwdINS6_IJSA_NS7_ILi256EEESB_EEES9_SE_SG_Li256ELb1ELb0ELb0ELb0EEENS1_36VarlenDynamicPersistentTileSchedulerILi128ELi96ELi256ELi32ELb0ELb0ELb1ELb0ELb1ELb1EEEEEEEEEvNT_6ParamsE --------------------------
	.section	.text._ZN7cutlass13device_kernelIN5flash11enable_sm90INS1_16FlashAttnFwdSm90INS1_25CollectiveMainloopFwdSm90ILi2EN4cute5tupleIJNS5_1CILi1EEES8_S8_EEENS6_IJNS7_ILi128EEENS7_ILi96EEENS7_ILi64EEEEEELi256ENS_6half_tEfNS_4arch4Sm90ELb0ELb0ELb1ELb1ELb0ELb1ELb1ELb1ELb0ELb0ELb0ELb0EEENS1_21CollectiveEpilogueFwdINS6_IJSA_NS7_ILi256EEESB_EEES9_SE_SG_Li256ELb1ELb0ELb0ELb0EEENS1_36VarlenDynamicPersistentTileSchedulerILi128ELi96ELi256ELi32ELb0ELb0ELb1ELb0ELb1ELb1EEEEEEEEEvNT_6ParamsE,"ax",@progbits
	.align	128
.text._ZN7cutlass13device_kernelIN5flash11enable_sm90INS1_16FlashAttnFwdSm90INS1_25CollectiveMainloopFwdSm90ILi2EN4cute5tupleIJNS5_1CILi1EEES8_S8_EEENS6_IJNS7_ILi128EEENS7_ILi96EEENS7_ILi64EEEEEELi256ENS_6half_tEfNS_4arch4Sm90ELb0ELb0ELb1ELb1ELb0ELb1ELb1ELb1ELb0ELb0ELb0ELb0EEENS1_21CollectiveEpilogueFwdINS6_IJSA_NS7_ILi256EEESB_EEES9_SE_SG_Li256ELb1ELb0ELb0ELb0EEENS1_36VarlenDynamicPersistentTileSchedulerILi128ELi96ELi256ELi32ELb0ELb0ELb1ELb0ELb1ELb1EEEEEEEEEvNT_6ParamsE:
        .type           _ZN7cutlass13device_kernelIN5flash11enable_sm90INS1_16FlashAttnFwdSm90INS1_25CollectiveMainloopFwdSm90ILi2EN4cute5tupleIJNS5_1CILi1EEES8_S8_EEENS6_IJNS7_ILi128EEENS7_ILi96EEENS7_ILi64EEEEEELi256ENS_6half_tEfNS_4arch4Sm90ELb0ELb0ELb1ELb1ELb0ELb1ELb1ELb1ELb0ELb0ELb0ELb0EEENS1_21CollectiveEpilogueFwdINS6_IJSA_NS7_ILi256EEESB_EEES9_SE_SG_Li256ELb1ELb0ELb0ELb0EEENS1_36VarlenDynamicPersistentTileSchedulerILi128ELi96ELi256ELi32ELb0ELb0ELb1ELb0ELb1ELb1EEEEEEEEEvNT_6ParamsE,@function
        .size           _ZN7cutlass13device_kernelIN5flash11enable_sm90INS1_16FlashAttnFwdSm90INS1_25CollectiveMainloopFwdSm90ILi2EN4cute5tupleIJNS5_1CILi1EEES8_S8_EEENS6_IJNS7_ILi128EEENS7_ILi96EEENS7_ILi64EEEEEELi256ENS_6half_tEfNS_4arch4Sm90ELb0ELb0ELb1ELb1ELb0ELb1ELb1ELb1ELb0ELb0ELb0ELb0EEENS1_21CollectiveEpilogueFwdINS6_IJSA_NS7_ILi256EEESB_EEES9_SE_SG_Li256ELb1ELb0ELb0ELb0EEENS1_36VarlenDynamicPersistentTileSchedulerILi128ELi96ELi256ELi32ELb0ELb0ELb1ELb0ELb1ELb1EEEEEEEEEvNT_6ParamsE,(.L_x_4719 - _ZN7cutlass13device_kernelIN5flash11enable_sm90INS1_16FlashAttnFwdSm90INS1_25CollectiveMainloopFwdSm90ILi2EN4cute5tupleIJNS5_1CILi1EEES8_S8_EEENS6_IJNS7_ILi128EEENS7_ILi96EEENS7_ILi64EEEEEELi256ENS_6half_tEfNS_4arch4Sm90ELb0ELb0ELb1ELb1ELb0ELb1ELb1ELb1ELb0ELb0ELb0ELb0EEENS1_21CollectiveEpilogueFwdINS6_IJSA_NS7_ILi256EEESB_EEES9_SE_SG_Li256ELb1ELb0ELb0ELb0EEENS1_36VarlenDynamicPersistentTileSchedulerILi128ELi96ELi256ELi32ELb0ELb0ELb1ELb0ELb1ELb1EEEEEEEEEvNT_6ParamsE)
        .other          _ZN7cutlass13device_kernelIN5flash11enable_sm90INS1_16FlashAttnFwdSm90INS1_25CollectiveMainloopFwdSm90ILi2EN4cute5tupleIJNS5_1CILi1EEES8_S8_EEENS6_IJNS7_ILi128EEENS7_ILi96EEENS7_ILi64EEEEEELi256ENS_6half_tEfNS_4arch4Sm90ELb0ELb0ELb1ELb1ELb0ELb1ELb1ELb1ELb0ELb0ELb0ELb0EEENS1_21CollectiveEpilogueFwdINS6_IJSA_NS7_ILi256EEESB_EEES9_SE_SG_Li256ELb1ELb0ELb0ELb0EEENS1_36VarlenDynamicPersistentTileSchedulerILi128ELi96ELi256ELi32ELb0ELb0ELb1ELb0ELb1ELb1EEEEEEEEEvNT_6ParamsE,@"STO_CUDA_ENTRY STV_DEFAULT"
_ZN7cutlass13device_kernelIN5flash11enable_sm90INS1_16FlashAttnFwdSm90INS1_25CollectiveMainloopFwdSm90ILi2EN4cute5tupleIJNS5_1CILi1EEES8_S8_EEENS6_IJNS7_ILi128EEENS7_ILi96EEENS7_ILi64EEEEEELi256ENS_6half_tEfNS_4arch4Sm90ELb0ELb0ELb1ELb1ELb0ELb1ELb1ELb1ELb0ELb0ELb0ELb0EEENS1_21CollectiveEpilogueFwdINS6_IJSA_NS7_ILi256EEESB_EEES9_SE_SG_Li256ELb1ELb0ELb0ELb0EEENS1_36VarlenDynamicPersistentTileSchedulerILi128ELi96ELi256ELi32ELb0ELb0ELb1ELb0ELb1ELb1EEEEEEEEEvNT_6ParamsE:
        /* <DEDUP_REMOVED lines=17> */
[----:B------:R-:W-:Y:S02]  /*0110*/  UIADD3 UR4, UP5, UR4, 0x670, URZ ;  /* 0x0000067004047890 */ /* 0x000fe4000ffbe03f */
[----:B------:R-:W-:Y:S02]  /*0120*/  UIADD3.X UR9, URZ, UR5, URZ, UP1, !UPT ;  /* 0x000000053f097290 */ /* 0x000fe40008ffe43f */
[----:B------:R-:W-:Y:S02]  /*0130*/  UIADD3.X UR11, URZ, UR5, URZ, UP2, !UPT ;  /* 0x000000053f0b7290 */ /* 0x000fe400097fe43f */
[----:B------:R-:W-:Y:S01]  /*0140*/  UIADD3.X UR13, URZ, UR5, URZ, UP3, !UPT ;  /* 0x000000053f0d7290 */ /* 0x000fe20009ffe43f */
[----:B------:R0:W-:Y:S01]  /*0150*/  UTMACCTL.PF [UR6] ;  /* 0x00000000060079b9 */ /* 0x0001e20008040000 */
[----:B------:R-:W-:-:S03]  /*0160*/  UIADD3.X UR15, URZ, UR5, URZ, UP4, !UPT ;  /* 0x000000053f0f7290 */ /* 0x000fc6000a7fe43f */
[----:B------:R0:W-:Y:S01]  /*0170*/  UTMACCTL.PF [UR8] ;  /* 0x00000000080079b9 */ /* 0x0001e20008040000 */
[----:B------:R-:W-:Y:S01]  /*0180*/  UIADD3.X UR5, URZ, UR5, URZ, UP5, !UPT ;  /* 0x000000053f057290 */ /* 0x000fe2000affe43f */
[----:B------:R0:W-:Y:S02]  /*0190*/  UTMACCTL.PF [UR10] ;  /* 0x000000000a0079b9 */ /* 0x0001e40008040000 */
[----:B------:R0:W-:Y:S02]  /*01a0*/  UTMACCTL.PF [UR12] ;  /* 0x000000000c0079b9 */ /* 0x0001e40008040000 */
[----:B------:R0:W-:Y:S04]  /*01b0*/  UTMACCTL.PF [UR14] ;  /* 0x000000000e0079b9 */ /* 0x0001e80008040000 */
[----:B------:R0:W-:Y:S02]  /*01c0*/  UTMACCTL.PF [UR4] ;  /* 0x00000000040079b9 */ /* 0x0001e40008040000 */
[----:B0-----:R-:W-:Y:S01]  /*01d0*/  NOP ;  /* 0x0000000000007918 */ /* 0x001fe20000000000 */
.L_x_949:
[----:B------:R-:W-:Y:S05]  /*01e0*/  BSYNC B0 ;  /* 0x0000000000007941 */ /* 0x000fea0003800000 */
.L_x_948:
        /* <DEDUP_REMOVED lines=43> */
.L_x_950:
        /* <DEDUP_REMOVED lines=22> */
.L_x_951:
        /* <DEDUP_REMOVED lines=18> */
.L_x_952:
        /* <DEDUP_REMOVED lines=22> */
.L_x_953:
        /* <DEDUP_REMOVED lines=22> */
.L_x_954:
[----:B0-----:R-:W-:Y:S01]  /*09e0*/  UMOV UR4, 0x1 ;  /* 0x0000000100047882 */ /* 0x001fe20000000000 */
[----:B------:R-:W-:Y:S01]  /*09f0*/  PLOP3.LUT P0, PT, PT, PT, UP0, 0x80, 0x0 ;  /* 0x000000000000781c */ /* 0x000fe20003f0f008 */
[----:B------:R-:W-:Y:S01]  /*0a00*/  USEL UR4, UR4, 0x2, !UP0 ;  /* 0x0000000204047887 */ /* 0x000fe2000c000000 */
[----:B------:R-:W-:Y:S01]  /*0a10*/  NOP ;  /* 0x0000000000007918 */ /* 0x000fe20000000000 */
[----:B------:R-:W-:Y:S01]  /*0a20*/  ULDC.64 UR60, c[0x0][0x208] ;  /* 0x00008200003c7ab9 */ /* 0x000fe20000000a00 */
[----:B------:R-:W-:Y:S03]  /*0a30*/  BSSY B7, `(.L_x_955) ;  /* 0x000161e000077945 */ /* 0x000fe60003800000 */
[----:B------:R-:W-:-:S05]  /*0a40*/  IMAD.U32 R2, RZ, RZ, UR4 ;  /* 0x00000004ff027e24 */ /* 0x000fca000f8e00ff */
[----:B------:R0:W-:Y:S01]  /*0a50*/  STL [R1+0x98], R2 ;  /* 0x0000980201007387 */ /* 0x0001e20000100800 */
[----:B-123--:R-:W-:Y:S06]  /*0a60*/  BAR.SYNC.DEFER_BLOCKING 0x0 ;  /* 0x0000000000007b1d */ /* 0x00efec0000010000 */
[----:B------:R-:W-:Y:S05]  /*0a70*/  @!P0 BRA `(.L_x_956) ;  /* 0x0000010800748947 */ /* 0x000fea0003800000 */
.L_x_957:
        /* <DEDUP_REMOVED lines=8> */
[----:B--2---:R-:W-:-:S06]  /*0b00*/  ULEA UR4, UR5, UR4, 0x18 ;  /* 0x0000000405047291 */ /* 0x004fcc000f8ec03f */
[----:B------:R-:W-:Y:S01]  /*0b10*/  IMAD.U32 R18, RZ, RZ, UR4 ;  /* 0x00000004ff127e24 */ /* 0x000fe2000f8e00ff */
[----:B-1----:R-:W-:Y:S01]  /*0b20*/  SHF.R.U32.HI R0, RZ, 0x7, R0 ;  /* 0x00000007ff007819 */ /* 0x002fe20000011600 */
[----:B------:R-:W-:-:S03]  /*0b30*/  ULDC UR4, c[0x0][0xd14] ;  /* 0x0003450000047ab9 */ /* 0x000fc60000000800 */
[----:B------:R-:W-:-:S13]  /*0b40*/  ISETP.NE.AND P0, PT, R0, 0x1, PT ;  /* 0x000000010000780c */ /* 0x000fda0003f05270 */
[----:B------:R-:W-:Y:S08]  /*0b50*/  @!P0 BAR.ARV 0x9, 0x100 ;  /* 0x0244000000008b1d */ /* 0x000ff00000002000 */
[----:B------:R-:W-:Y:S06]  /*0b60*/  BAR.SYNC.DEFER_BLOCKING 0x5, 0x120 ;  /* 0x0144800000007b1d */ /* 0x000fec0000010000 */
[----:B------:R-:W1:Y:S02]  /*0b70*/  LDS.128 R32, [R18+0x324d0] ;  /* 0x0324d00012207984 */ /* 0x000e640000000c00 */
[----:B------:R-:W-:Y:S06]  /*0b80*/  BAR.ARV 0x4, 0x120 ;  /* 0x0104800000007b1d */ /* 0x000fec0000002000 */
[----:B-1----:R-:W-:-:S13]  /*0b90*/  ISETP.GE.AND P0, PT, R35, UR4, PT ;  /* 0x0000000423007c0c */ /* 0x002fda000bf06270 */
[----:B------:R-:W-:Y:S05]  /*0ba0*/  @P0 BRA `(.L_x_958) ;  /* 0x0000016000180947 */ /* 0x000fea0003800000 */
[----:B------:R-:W2:Y:S01]  /*0bb0*/  LDL R3, [R1+0x98] ;  /* 0x0000980001037983 */ /* 0x000ea20000100800 */
[----:B------:R-:W-:Y:S01]  /*0bc0*/  CS2R R22, SRZ ;  /* 0x0000000000167805 */ /* 0x000fe2000001ff00 */
[----:B------:R-:W-:Y:S01]  /*0bd0*/  IMAD.MOV.U32 R200, RZ, RZ, RZ ;  /* 0x000000ffffc87224 */ /* 0x000fe200078e00ff */
[----:B0-----:R-:W0:Y:S01]  /*0be0*/  S2R R2, SR_TID.X ;  /* 0x0000000000027919 */ /* 0x001e220000002100 */
[----:B------:R-:W-:Y:S02]  /*0bf0*/  IMAD.MOV.U32 R235, RZ, RZ, RZ ;  /* 0x000000ffffeb7224 */ /* 0x000fe400078e00ff */
[----:B0-----:R-:W-:-:S05]  /*0c00*/  VIADD R11, R2, 0xffffff80 ;  /* 0xffffff80020b7836 */ /* 0x001fca0000000000 */
[----:B------:R-:W-:-:S04]  /*0c10*/  SHF.R.S32.HI R0, RZ, 0x1f, R11 ;  /* 0x0000001fff007819 */ /* 0x000fc8000001140b */
[CC--:B------:R-:W-:Y:S02]  /*0c20*/  LEA.HI R2, R0.reuse, R11.reuse, RZ, 0x7 ;  /* 0x0000000b00027211 */ /* 0x0c0fe400078f38ff */
[----:B------:R-:W-:Y:S02]  /*0c30*/  LEA.HI R228, R0, R11, RZ, 0x5 ;  /* 0x0000000b00e47211 */ /* 0x000fe400078f28ff */
[----:B------:R-:W-:Y:S02]  /*0c40*/  SHF.R.S32.HI R12, RZ, 0x7, R2 ;  /* 0x00000007ff0c7819 */ /* 0x000fe40000011402 */
[----:B------:R-:W-:Y:S02]  /*0c50*/  SHF.R.S32.HI R228, RZ, 0x5, R228 ;  /* 0x00000005ffe47819 */ /* 0x000fe400000114e4 */
[----:B--2---:R-:W-:Y:S02]  /*0c60*/  R2UR UR4, R3 ;  /* 0x00000000030472ca */ /* 0x004fe400000e0000 */
[----:B------:R-:W-:-:S02]  /*0c70*/  LOP3.LUT R3, R2, 0xffffff80, RZ, 0xc0, !PT ;  /* 0xffffff8002037812 */ /* 0x000fc400078ec0ff */
[----:B------:R-:W-:Y:S02]  /*0c80*/  LEA.HI R2, R2, R12, RZ, 0x1 ;  /* 0x0000000c02027211 */ /* 0x000fe400078f08ff */
[----:B------:R-:W-:Y:S02]  /*0c90*/  IADD3 R10, R11, -R3, RZ ;  /* 0x800000030b0a7210 */ /* 0x000fe40007ffe0ff */
[----:B------:R-:W-:Y:S02]  /*0ca0*/  LOP3.LUT R2, R2, 0x3fffffe, RZ, 0xc0, !PT ;  /* 0x03fffffe02027812 */ /* 0x000fe400078ec0ff */
[----:B------:R-:W-:-:S03]  /*0cb0*/  SHF.R.S32.HI R5, RZ, 0x1f, R10 ;  /* 0x0000001fff057819 */ /* 0x000fc6000001140a */
[----:B------:R-:W-:Y:S01]  /*0cc0*/  ULOP3.LUT UR4, UR4, 0x1, URZ, 0xfc, !UPT ;  /* 0x0000000104047892 */ /* 0x000fe2000f8efc3f */
[CC--:B------:R-:W-:Y:S01]  /*0cd0*/  LEA.HI R7, R5.reuse, R10.reuse, RZ, 0x2 ;  /* 0x0000000a05077211 */ /* 0x0c0fe200078f10ff */
[----:B------:R-:W-:Y:S01]  /*0ce0*/  IMAD.IADD R2, R12, 0x1, -R2 ;  /* 0x000000010c027824 */ /* 0x000fe200078e0a02 */
[----:B------:R-:W-:Y:S02]  /*0cf0*/  LEA.HI R8, R5, R10, RZ, 0x5 ;  /* 0x0000000a05087211 */ /* 0x000fe400078f28ff */
[--C-:B------:R-:W-:Y:S02]  /*0d00*/  SHF.R.S32.HI R4, RZ, 0x2, R7.reuse ;  /* 0x00000002ff047819 */ /* 0x100fe40000011407 */
[----:B------:R-:W-:Y:S02]  /*0d10*/  SHF.R.S32.HI R3, RZ, 0x1f, R7 ;  /* 0x0000001fff037819 */ /* 0x000fe40000011407 */
[----:B------:R-:W-:Y:S02]  /*0d20*/  SHF.R.S32.HI R8, RZ, 0x5, R8 ;  /* 0x00000005ff087819 */ /* 0x000fe40000011408 */
[----:B------:R-:W-:-:S02]  /*0d30*/  LEA.HI R6, R3, R4, RZ, 0x3 ;  /* 0x0000000403067211 */ /* 0x000fc400078f18ff */
[----:B------:R-:W-:Y:S02]  /*0d40*/  LEA.HI R3, R0, R11, RZ, 0x4 ;  /* 0x0000000b00037211 */ /* 0x000fe400078f20ff */
[----:B------:R-:W-:Y:S02]  /*0d50*/  LOP3.LUT R9, R6, 0xfffffff8, RZ, 0xc0, !PT ;  /* 0xfffffff806097812 */ /* 0x000fe400078ec0ff */
[----:B------:R-:W-:Y:S02]  /*0d60*/  SHF.R.S32.HI R6, RZ, 0x4, R3 ;  /* 0x00000004ff067819 */ /* 0x000fe40000011403 */
[----:B------:R-:W-:Y:S01]  /*0d70*/  LOP3.LUT R7, R7, 0x7ffffffc, RZ, 0xc0, !PT ;  /* 0x7ffffffc07077812 */ /* 0x000fe200078ec0ff */
[----:B------:R-:W-:Y:S01]  /*0d80*/  IMAD.IADD R9, R4, 0x1, -R9 ;  /* 0x0000000104097824 */ /* 0x000fe200078e0a09 */
[C---:B------:R-:W-:Y:S02]  /*0d90*/  LOP3.LUT R4, R3.reuse, 0x3fffff0, RZ, 0xc0, !PT ;  /* 0x03fffff003047812 */ /* 0x040fe400078ec0ff */
[----:B------:R-:W-:-:S02]  /*0da0*/  LEA.HI R3, R3, R6, RZ, 0x1 ;  /* 0x0000000603037211 */ /* 0x000fc400078f08ff */
[----:B------:R-:W-:Y:S02]  /*0db0*/  LEA R9, R8, R9, 0x4 ;  /* 0x0000000908097211 */ /* 0x000fe400078e20ff */
[----:B------:R-:W-:Y:S01]  /*0dc0*/  LOP3.LUT R5, R3, 0x1ffffffe, RZ, 0xc0, !PT ;  /* 0x1ffffffe03057812 */ /* 0x000fe200078ec0ff */
[----:B------:R-:W-:Y:S02]  /*0dd0*/  IMAD.IADD R3, R11, 0x1, -R4 ;  /* 0x000000010b037824 */ /* 0x000fe400078e0a04 */
[----:B------:R-:W-:Y:S02]  /*0de0*/  IMAD R2, R2, 0x40, R9 ;  /* 0x0000004002027824 */ /* 0x000fe400078e0209 */
[----:B------:R-:W-:Y:S01]  /*0df0*/  IMAD R4, R228, 0x10, R3 ;  /* 0x00000010e4047824 */ /* 0x000fe200078e0203 */
[-C--:B------:R-:W-:Y:S01]  /*0e00*/  LEA.HI R3, R0, R11.reuse, RZ, 0x2 ;  /* 0x0000000b00037211 */ /* 0x080fe200078f10ff */
[----:B------:R-:W-:Y:S01]  /*0e10*/  IMAD.IADD R5, R6, 0x1, -R5 ;  /* 0x0000000106057824 */ /* 0x000fe200078e0a05 */
[----:B------:R0:W-:Y:S01]  /*0e20*/  STL [R1+0x90], R2 ;  /* 0x0000900201007387 */ /* 0x0001e20000100800 */
[----:B------:R-:W-:-:S02]  /*0e30*/  LEA.HI R0, R0, R11, RZ, 0x3 ;  /* 0x0000000b00007211 */ /* 0x000fc400078f18ff */
[----:B------:R-:W-:Y:S01]  /*0e40*/  SHF.R.S32.HI R19, RZ, 0x2, R3 ;  /* 0x00000002ff137819 */ /* 0x000fe20000011403 */
[----:B------:R-:W-:Y:S01]  /*0e50*/  IMAD R5, R4, 0x8, R5 ;  /* 0x0000000804057824 */ /* 0x000fe200078e0205 */
[----:B------:R-:W-:Y:S02]  /*0e60*/  MOV R4, UR4 ;  /* 0x0000000400047c02 */ /* 0x000fe40008000f00 */
[----:B------:R-:W-:Y:S01]  /*0e70*/  SHF.R.S32.HI R6, RZ, 0x1f, R3 ;  /* 0x0000001fff067819 */ /* 0x000fe20000011403 */
[----:B------:R-:W-:Y:S01]  /*0e80*/  VIADD R234, R19, 0x40 ;  /* 0x0000004013ea7836 */ /* 0x000fe20000000000 */
[----:B------:R-:W-:Y:S01]  /*0e90*/  SHF.R.S32.HI R226, RZ, 0x3, R0 ;  /* 0x00000003ffe27819 */ /* 0x000fe20000011400 */
[----:B------:R1:W-:Y:S01]  /*0ea0*/  STL [R1+0x7c], R4 ;  /* 0x00007c0401007387 */ /* 0x0003e20000100800 */
[----:B------:R-:W-:Y:S01]  /*0eb0*/  LOP3.LUT R0, R0, 0x1ffffff8, RZ, 0xc0, !PT ;  /* 0x1ffffff800007812 */ /* 0x000fe200078ec0ff */
[----:B------:R-:W-:Y:S01]  /*0ec0*/  IMAD.SHL.U32 R224, R234, 0x40, RZ ;  /* 0x00000040eae07824 */ /* 0x000fe200078e00ff */
[----:B------:R-:W-:Y:S01]  /*0ed0*/  LEA.HI R6, R6, R19, RZ, 0x3 ;  /* 0x0000001306067211 */ /* 0x000fe200078f18ff */
[----:B0-----:R-:W-:Y:S01]  /*0ee0*/  IMAD.MOV.U32 R2, RZ, RZ, RZ ;  /* 0x000000ffff027224 */ /* 0x001fe200078e00ff */
[----:B------:R-:W-:Y:S01]  /*0ef0*/  SHF.R.S32.HI R237, RZ, 0x1f, R19 ;  /* 0x0000001fffed7819 */ /* 0x000fe20000011413 */
[----:B------:R-:W-:Y:S01]  /*0f00*/  IMAD.IADD R0, R11, 0x1, -R0 ;  /* 0x000000010b007824 */ /* 0x000fe200078e0a00 */
[----:B------:R-:W-:-:S02]  /*0f10*/  LOP3.LUT R224, R224, 0x1c0, RZ, 0xc0, !PT ;  /* 0x000001c0e0e07812 */ /* 0x000fc400078ec0ff */
[----:B------:R-:W-:Y:S01]  /*0f20*/  LOP3.LUT R6, R6, 0xfffffff8, RZ, 0xc0, !PT ;  /* 0xfffffff806067812 */ /* 0x000fe200078ec0ff */
[----:B------:R-:W-:Y:S01]  /*0f30*/  IMAD.SHL.U32 R201, R0, 0x8, RZ ;  /* 0x0000000800c97824 */ /* 0x000fe200078e00ff */
[----:B-1----:R-:W-:Y:S02]  /*0f40*/  LOP3.LUT R4, R3, 0xfffffffc, RZ, 0xc0, !PT ;  /* 0xfffffffc03047812 */ /* 0x002fe400078ec0ff */
[----:B------:R-:W-:Y:S02]  /*0f50*/  SHF.R.S32.HI R3, RZ, 0x1f, R234 ;  /* 0x0000001fff037819 */ /* 0x000fe400000114ea */
[----:B------:R-:W-:Y:S02]  /*0f60*/  IADD3 R4, R11, -R4, RZ ;  /* 0x800000040b047210 */ /* 0x000fe40007ffe0ff */
[----:B------:R-:W-:Y:S02]  /*0f70*/  LEA.HI R3, R3, R234, RZ, 0x3 ;  /* 0x000000ea03037211 */ /* 0x000fe400078f18ff */
[----:B------:R-:W-:Y:S01]  /*0f80*/  SHF.R.U32.HI R8, RZ, 0x3, R224 ;  /* 0x00000003ff087819 */ /* 0x000fe200000116e0 */
[----:B------:R-:W-:Y:S01]  /*0f90*/  IMAD.SHL.U32 R16, R4, 0x8, RZ ;  /* 0x0000000804107824 */ /* 0x000fe200078e00ff */
[----:B------:R-:W-:Y:S01]  /*0fa0*/  IADD3 R0, R19, -R6, RZ ;  /* 0x8000000613007210 */ /* 0x000fe20007ffe0ff */
[----:B------:R-:W-:-:S02]  /*0fb0*/  IMAD.SHL.U32 R3, R3, 0x40, RZ ;  /* 0x0000004003037824 */ /* 0x000fc400078e00ff */
[----:B------:R-:W-:Y:S01]  /*0fc0*/  IMAD.IADD R6, R10, 0x1, -R7 ;  /* 0x000000010a067824 */ /* 0x000fe200078e0a07 */
[--C-:B------:R-:W-:Y:S01]  /*0fd0*/  LOP3.LUT R4, R224, 0x38, R16.reuse, 0xf8, !PT ;  /* 0x00000038e0047812 */ /* 0x100fe200078ef810 */
[----:B------:R0:W-:Y:S01]  /*0fe0*/  STL [R1+0x80], R0 ;  /* 0x0000800001007387 */ /* 0x0001e20000100800 */
[----:B------:R-:W-:Y:S02]  /*0ff0*/  LOP3.LUT R229, R3, 0xfffffe00, RZ, 0xc0, !PT ;  /* 0xfffffe0003e57812 */ /* 0x000fe400078ec0ff */
[----:B------:R-:W-:Y:S01]  /*1000*/  SHF.R.S32.HI R17, RZ, 0x1f, R16 ;  /* 0x0000001fff117819 */ /* 0x000fe20000011410 */
[----:B------:R1:W-:Y:S01]  /*1010*/  STL [R1+0x8c], R6 ;  /* 0x00008c0601007387 */ /* 0x0003e20000100800 */
[----:B------:R-:W-:Y:S01]  /*1020*/  LOP3.LUT R3, R229, R4, R8, 0xf6, !PT ;  /* 0x00000004e5037212 */ /* 0x000fe200078ef608 */
[----:B------:R-:W-:-:S04]  /*1030*/  IMAD.SHL.U32 R4, R5, 0x8, RZ ;  /* 0x0000000805047824 */ /* 0x000fc800078e00ff */
[----:B0-----:R-:W-:-:S05]  /*1040*/  IMAD R0, R3, 0x2, R18 ;  /* 0x0000000203007824 */ /* 0x001fca00078e0212 */
[----:B------:R1:W-:Y:S04]  /*1050*/  STL [R1+0x88], R0 ;  /* 0x0000880001007387 */ /* 0x0003e80000100800 */
[----:B------:R1:W-:Y:S02]  /*1060*/  STL [R1+0x94], R4 ;  /* 0x0000940401007387 */ /* 0x0003e40000100800 */
.L_x_1093:
[----:B01---5:R-:W0:Y:S02]  /*1070*/  LDC.64 R4, c[0x0][0xd60] ;  /* 0x00035800ff047b82 */ /* 0x023e240000000a00 */
[----:B0-----:R-:W-:-:S05]  /*1080*/  IMAD.WIDE R4, R35, 0x4, R4 ;  /* 0x0000000423047825 */ /* 0x001fca00078e0204 */
[----:B--2---:R-:W2:Y:S01]  /*1090*/  LDG.E R233, desc[UR60][R4.64] ;  /* 0x0000003c04e97981 */ /* 0x004ea2000c1e1900 */
[----:B------:R-:W-:Y:S05]  /*10a0*/  YIELD ;  /* 0x0000000000007946 */ /* 0x000fea0003800000 */
[----:B------:R-:W-:Y:S01]  /*10b0*/  ULDC.64 UR4, c[0x0][0xb20] ;  /* 0x0002c80000047ab9 */ /* 0x000fe20000000a00 */
[----:B------:R-:W-:Y:S01]  /*10c0*/  ULDC.64 UR6, c[0x0][0xb00] ;  /* 0x0002c00000067ab9 */ /* 0x000fe20000000a00 */
[----:B------:R-:W-:Y:S01]  /*10d0*/  ISETP.NE.U32.AND P1, PT, RZ, UR4, PT ;  /* 0x00000004ff007c0c */ /* 0x000fe2000bf25070 */
[----:B------:R-:W-:Y:S01]  /*10e0*/  IMAD.MOV.U32 R35, RZ, RZ, RZ ;  /* 0x000000ffff237224 */ /* 0x000fe200078e00ff */
[----:B------:R-:W-:-:S02]  /*10f0*/  ISETP.NE.U32.AND P0, PT, RZ, UR6, PT ;  /* 0x00000006ff007c0c */ /* 0x000fc4000bf05070 */
[----:B------:R-:W-:Y:S02]  /*1100*/  ISETP.NE.AND.EX P1, PT, RZ, UR5, PT, P1 ;  /* 0x00000005ff007c0c */ /* 0x000fe4000bf25310 */
[----:B------:R-:W-:Y:S02]  /*1110*/  MOV R3, RZ ;  /* 0x000000ff00037202 */ /* 0x000fe40000000f00 */
[----:B------:R-:W-:Y:S02]  /*1120*/  ISETP.NE.AND.EX P0, PT, RZ, UR7, PT, P0 ;  /* 0x00000007ff007c0c */ /* 0x000fe4000bf05300 */
[----:B--2---:R-:W-:Y:S01]  /*1130*/  SHF.R.S32.HI R0, RZ, 0x1f, R233 ;  /* 0x0000001fff007819 */ /* 0x004fe200000114e9 */
[----:B------:R-:W-:-:S06]  /*1140*/  IMAD.SHL.U32 R231, R233, 0x4, RZ ;  /* 0x00000004e9e77824 */ /* 0x000fcc00078e00ff */
[C---:B---3--:R-:W-:Y:S02]  /*1150*/  @P1 LEA R6, P2, R233.reuse, UR4, 0x2 ;  /* 0x00000004e9061c11 */ /* 0x048fe4000f8410ff */
[C-C-:B------:R-:W-:Y:S01]  /*1160*/  SHF.L.U64.HI R232, R233.reuse, 0x2, R0.reuse ;  /* 0x00000002e9e87819 */ /* 0x140fe20000010200 */
[----:B------:R0:W-:Y:S01]  /*1170*/  STL [R1+0x84], R0 ;  /* 0x0000840001007387 */ /* 0x0001e20000100800 */
[----:B------:R-:W-:Y:S01]  /*1180*/  @P1 LEA.HI.X R7, R233, UR5, R0, 0x2, P2 ;  /* 0x00000005e9071c11 */ /* 0x000fe200090f1400 */
[----:B------:R-:W-:Y:S01]  /*1190*/  ULDC.64 UR4, c[0x0][0xb10] ;  /* 0x0002c40000047ab9 */ /* 0x000fe20000000a00 */
[----:B------:R-:W-:Y:S02]  /*11a0*/  IADD3 R8, P3, R231, UR6, RZ ;  /* 0x00000006e7087c10 */ /* 0x000fe4000ff7e0ff */
[----:B------:R-:W-:Y:S01]  /*11b0*/  ISETP.NE.U32.AND P2, PT, RZ, UR4, PT ;  /* 0x00000004ff007c0c */ /* 0x000fe2000bf45070 */
[----:B------:R0:W5:Y:S01]  /*11c0*/  @P1 LDG.E R3, desc[UR60][R6.64] ;  /* 0x0000003c06031981 */ /* 0x000162000c1e1900 */
[----:B------:R-:W-:-:S02]  /*11d0*/  IADD3.X R9, R232, UR7, RZ, P3, !PT ;  /* 0x00000007e8097c10 */ /* 0x000fc40009ffe4ff */
[----:B------:R-:W-:-:S03]  /*11e0*/  ISETP.NE.AND.EX P2, PT, RZ, UR5, PT, P2 ;  /* 0x00000005ff007c0c */ /* 0x000fc6000bf45320 */
[----:B------:R0:W5:Y:S10]  /*11f0*/  @P0 LDG.E R35, desc[UR60][R8.64] ;  /* 0x0000003c08230981 */ /* 0x000174000c1e1900 */
[----:B------:R-:W-:Y:S01]  /*1200*/  @P2 IADD3 R4, P1, R231, UR4, RZ ;  /* 0x00000004e7042c10 */ /* 0x000fe2000ff3e0ff */
[----:B------:R-:W-:-:S02]  /*1210*/  ULDC UR4, c[0x0][0x288] ;  /* 0x0000a20000047ab9 */ /* 0x000fc40000000800 */
[----:B------:R-:W-:Y:S01]  /*1220*/  IMAD.U32 R99, RZ, RZ, UR4 ;  /* 0x00000004ff637e24 */ /* 0x000fe2000f8e00ff */
[----:B------:R-:W-:Y:S01]  /*1230*/  @P2 IADD3.X R5, R232, UR5, RZ, P1, !PT ;  /* 0x00000005e8052c10 */ /* 0x000fe20008ffe4ff */
[----:B------:R-:W-:-:S04]  /*1240*/  ULDC.64 UR4, c[0x0][0x3f8] ;  /* 0x0000fe0000047ab9 */ /* 0x000fc80000000a00 */
        /* <DEDUP_REMOVED lines=8> */
[----:B------:R-:W-:Y:S01]  /*12d0*/  IMAD.U32 R29, RZ, RZ, UR5 ;  /* 0x00000005ff1d7e24 */ /* 0x000fe2000f8e00ff */
[----:B------:R-:W-:Y:S01]  /*12e0*/  MOV R30, UR4 ;  /* 0x00000004001e7c02 */ /* 0x000fe20008000f00 */
[----:B------:R-:W-:Y:S01]  /*12f0*/  IMAD.MOV.U32 R31, RZ, RZ, R233 ;  /* 0x000000ffff1f7224 */ /* 0x000fe200078e00e9 */
[----:B0---4-:R-:W-:Y:S06]  /*1300*/  @P2 BRA `(.L_x_959) ;  /* 0x0000000000242947 */ /* 0x011fec0003800000 */
        /* <DEDUP_REMOVED lines=9> */
.L_x_959:
[----:B------:R-:W-:Y:S01]  /*13a0*/  ULDC.64 UR4, c[0x0][0xb18] ;  /* 0x0002c60000047ab9 */ /* 0x000fe20000000a00 */
[----:B------:R-:W-:Y:S01]  /*13b0*/  IMAD.MOV.U32 R236, RZ, RZ, R33 ;  /* 0x000000ffffec7224 */ /* 0x000fe200078e0021 */
[----:B------:R-:W-:Y:S01]  /*13c0*/  ISETP.NE.U32.AND P1, PT, RZ, UR4, PT ;  /* 0x00000004ff007c0c */ /* 0x000fe2000bf25070 */
[----:B------:R-:W-:-:S03]  /*13d0*/  IMAD.MOV.U32 R230, RZ, RZ, R34 ;  /* 0x000000ffffe67224 */ /* 0x000fc600078e0022 */
[----:B------:R-:W-:-:S13]  /*13e0*/  ISETP.NE.AND.EX P1, PT, RZ, UR5, PT, P1 ;  /* 0x00000005ff007c0c */ /* 0x000fda000bf25310 */
[----:B------:R-:W-:Y:S05]  /*13f0*/  @!P1 BRA `(.L_x_960) ;  /* 0x0000000000109947 */ /* 0x000fea0003800000 */
[----:B------:R-:W-:-:S04]  /*1400*/  IADD3 R4, P0, R231, UR4, RZ ;  /* 0x00000004e7047c10 */ /* 0x000fc8000ff1e0ff */
[----:B------:R-:W-:-:S05]  /*1410*/  IADD3.X R5, R232, UR5, RZ, P0, !PT ;  /* 0x00000005e8057c10 */ /* 0x000fca00087fe4ff */
[----:B------:R0:W5:Y:S01]  /*1420*/  LDG.E R30, desc[UR60][R4.64] ;  /* 0x0000003c041e7981 */ /* 0x000162000c1e1900 */
[----:B------:R-:W-:Y:S05]  /*1430*/  BRA `(.L_x_961) ;  /* 0x0000000000107947 */ /* 0x000fea0003800000 */
.L_x_960:
[----:B------:R-:W-:Y:S05]  /*1440*/  @!P0 BRA `(.L_x_961) ;  /* 0x00000000000c8947 */ /* 0x000fea0003800000 */
[----:B------:R-:W2:Y:S04]  /*1450*/  LDG.E R5, desc[UR60][R8.64] ;  /* 0x0000003c08057981 */ /* 0x000ea8000c1e1900 */
[----:B------:R-:W2:Y:S02]  /*1460*/  LDG.E R30, desc[UR60][R8.64+0x4] ;  /* 0x0000043c081e7981 */ /* 0x000ea4000c1e1900 */
[----:B--2---:R-:W-:-:S07]  /*1470*/  IMAD.IADD R30, R30, 0x1, -R5 ;  /* 0x000000011e1e7824 */ /* 0x004fce00078e0a05 */
.L_x_961:
        /* <DEDUP_REMOVED lines=8> */
[----:B------:R0:W2:Y:S01]  /*1500*/  @P0 LDG.E R9, desc[UR60][R4.64+0x4] ;  /* 0x0000043c04090981 */ /* 0x0000a2000c1e1900 */
[----:B------:R-:W-:Y:S02]  /*1510*/  ISETP.NE.U32.AND P1, PT, RZ, UR4, PT ;  /* 0x00000004ff007c0c */ /* 0x000fe4000bf25070 */
[----:B------:R-:W-:Y:S02]  /*1520*/  MOV R28, R30 ;  /* 0x0000001e001c7202 */ /* 0x000fe40000000f00 */
[----:B------:R-:W-:Y:S02]  /*1530*/  ISETP.NE.AND.EX P1, PT, RZ, UR5, PT, P1 ;  /* 0x00000005ff007c0c */ /* 0x000fe4000bf25310 */
[----:B0-----:R-:W-:-:S04]  /*1540*/  IADD3 R4, -R8, RZ, RZ ;  /* 0x000000ff08047210 */ /* 0x001fc80007ffe1ff */
[----:B------:R-:W-:-:S07]  /*1550*/  VIMNMX R4, RZ, R4, !PT ;  /* 0x00000004ff047248 */ /* 0x000fce0007fe0100 */
[----:B------:R-:W-:-:S04]  /*1560*/  @P1 IADD3 R6, P2, R231, UR4, RZ ;  /* 0x00000004e7061c10 */ /* 0x000fc8000ff5e0ff */
[----:B------:R-:W-:-:S05]  /*1570*/  @P1 IADD3.X R7, R232, UR5, RZ, P2, !PT ;  /* 0x00000005e8071c10 */ /* 0x000fca00097fe4ff */
[----:B------:R0:W5:Y:S01]  /*1580*/  @P1 LDG.E R28, desc[UR60][R6.64] ;  /* 0x0000003c061c1981 */ /* 0x000162000c1e1900 */
[----:B--2---:R-:W-:-:S04]  /*1590*/  @P0 IMAD.IADD R29, R9, 0x1, -R0 ;  /* 0x00000001091d0824 */ /* 0x004fc800078e0a00 */
        /* <DEDUP_REMOVED lines=9> */
[----:B------:R-:W-:-:S05]  /*1630*/  SHF.R.U32.HI R27, RZ, 0x6, R5 ;  /* 0x00000006ff1b7819 */ /* 0x000fca0000011605 */
[----:B------:R-:W-:Y:S02]  /*1640*/  IMAD.MOV.U32 R26, RZ, RZ, R27 ;  /* 0x000000ffff1a7224 */ /* 0x000fe400078e001b */
        /* <DEDUP_REMOVED lines=16> */
[----:B------:R-:W-:Y:S01]  /*1750*/  MOV R5, UR5 ;  /* 0x0000000500057c02 */ /* 0x000fe20008000f00 */
[----:B------:R-:W-:Y:S01]  /*1760*/  ULDC.64 UR4, c[0x4][0x20] ;  /* 0x0100080000047ab9 */ /* 0x000fe20000000a00 */
[----:B------:R-:W-:Y:S01]  /*1770*/  IMAD.U32 R6, RZ, RZ, UR6 ;  /* 0x00000006ff067e24 */ /* 0x000fe2000f8e00ff */
[----:B------:R-:W-:Y:S01]  /*1780*/  MOV R8, 0x70 ;  /* 0x0000007000087802 */ /* 0x000fe20000000f00 */
[----:B------:R-:W-:Y:S02]  /*1790*/  IMAD.U32 R7, RZ, RZ, UR7 ;  /* 0x00000007ff077e24 */ /* 0x000fe4000f8e00ff */
[----:B------:R-:W-:-:S02]  /*17a0*/  IMAD.U32 R10, RZ, RZ, UR4 ;  /* 0x00000004ff0a7e24 */ /* 0x000fc4000f8e00ff */
[----:B------:R-:W-:Y:S02]  /*17b0*/  IMAD.U32 R11, RZ, RZ, UR5 ;  /* 0x00000005ff0b7e24 */ /* 0x000fe4000f8e00ff */
[----:B------:R-:W-:Y:S02]  /*17c0*/  IMAD.MOV.U32 R12, RZ, RZ, 0x1 ;  /* 0x00000001ff0c7424 */ /* 0x000fe400078e00ff */
[----:B0-----:R-:W-:-:S07]  /*17d0*/  IMAD.MOV.U32 R13, RZ, RZ, RZ ;  /* 0x000000ffff0d7224 */ /* 0x001fce00078e00ff */
[----:B------:R-:W-:-:S07]  /*17e0*/  LEPC R20, `(.L_x_964) ;  /* 0x000000001014794e */ /* 0x000fce0000000000 */
[----:B-1---5:R-:W-:Y:S05]  /*17f0*/  CALL.ABS.NOINC R14 ;  /* 0x000000000e007343 */ /* 0x022fea0003c00000 */
.L_x_964:
[----:B------:R-:W-:Y:S05]  /*1800*/  BSYNC B6 ;  /* 0x0000000000067941 */ /* 0x000fea0003800000 */
.L_x_963:
        /* <DEDUP_REMOVED lines=20> */
.L_x_966:
[----:B------:R-:W-:Y:S05]  /*1950*/  BSYNC B6 ;  /* 0x0000000000067941 */ /* 0x000fea0003800000 */
.L_x_965:
[----:B------:R-:W-:Y:S01]  /*1960*/  ULDC.64 UR4, c[0x0][0xaf0] ;  /* 0x0002bc0000047ab9 */ /* 0x000fe20000000a00 */
[----:B------:R-:W2:Y:S01]  /*1970*/  LDL R48, [R1+0x80] ;  /* 0x0000800001307983 */ /* 0x000ea20000100800 */
[----:B------:R-:W-:Y:S01]  /*1980*/  ISETP.NE.U32.AND P0, PT, RZ, UR4, PT ;  /* 0x00000004ff007c0c */ /* 0x000fe2000bf05070 */
[----:B------:R-:W0:Y:S08]  /*1990*/  LDC R0, c[0x0][0x428] ;  /* 0x00010a00ff007b82 */ /* 0x000e300000000800 */
[----:B------:R-:W1:Y:S01]  /*19a0*/  LDC.64 R12, c[0x0][0x2f0] ;  /* 0x0000bc00ff0c7b82 */ /* 0x000e620000000a00 */
[----:B------:R-:W-:Y:S01]  /*19b0*/  ISETP.NE.AND.EX P0, PT, RZ, UR5, PT, P0 ;  /* 0x00000005ff007c0c */ /* 0x000fe2000bf05300 */
[----:B------:R-:W3:Y:S01]  /*19c0*/  S2R R36, SR_TID.X ;  /* 0x0000000000247919 */ /* 0x000ee20000002100 */
[----:B------:R-:W-:Y:S01]  /*19d0*/  IMAD.IADD R72, R35, 0x1, R30 ;  /* 0x0000000123487824 */ /* 0x000fe200078e021e */
[----:B------:R-:W-:-:S04]  /*19e0*/  ULDC.64 UR6, c[0x0][0xb00] ;  /* 0x0002c00000067ab9 */ /* 0x000fc80000000a00 */
[----:B------:R-:W4:Y:S06]  /*19f0*/  LDC R97, c[0x0][0x3d4] ;  /* 0x0000f500ff617b82 */ /* 0x000f2c0000000800 */
[----:B------:R-:W-:Y:S02]  /*1a00*/  @P0 IADD3 R4, P1, R231, UR4, RZ ;  /* 0x00000004e7040c10 */ /* 0x000fe4000ff3e0ff */
[----:B------:R-:W4:Y:S02]  /*1a10*/  LDC.64 R64, c[0x0][0x3e8] ;  /* 0x0000fa00ff407b82 */ /* 0x000f240000000a00 */
[----:B------:R-:W-:Y:S01]  /*1a20*/  @P0 IADD3.X R5, R232, UR5, RZ, P1, !PT ;  /* 0x00000005e8050c10 */ /* 0x000fe20008ffe4ff */
[----:B------:R-:W-:-:S04]  /*1a30*/  ULDC.64 UR4, c[0x0][0x2f8] ;  /* 0x0000be0000047ab9 */ /* 0x000fc80000000a00 */
[----:B------:R3:W2:Y:S01]  /*1a40*/  @P0 LDG.E R31, desc[UR60][R4.64] ;  /* 0x0000003c041f0981 */ /* 0x0006a2000c1e1900 */
[----:B0-----:R-:W-:Y:S01]  /*1a50*/  ISETP.NE.AND P0, PT, R0, 0x1, PT ;  /* 0x000000010000780c */ /* 0x001fe20003f05270 */
[----:B------:R-:W0:Y:S01]  /*1a60*/  LDC.64 R70, c[0x0][0x3d8] ;  /* 0x0000f600ff467b82 */ /* 0x000e220000000a00 */
[----:B------:R-:W-:Y:S01]  /*1a70*/  SHF.R.S32.HI R44, RZ, 0x1f, R72 ;  /* 0x0000001fff2c7819 */ /* 0x000fe20000011448 */
[C---:B------:R-:W-:Y:S02]  /*1a80*/  VIADD R10, R16.reuse, 0xc0 ;  /* 0x000000c0100a7836 */ /* 0x040fe40000000000 */
[----:B------:R-:W-:Y:S02]  /*1a90*/  VIADD R11, R16, 0xe0 ;  /* 0x000000e0100b7836 */ /* 0x000fe40000000000 */
[-C--:B-1----:R-:W-:Y:S02]  /*1aa0*/  IMAD R6, R44, R12.reuse, RZ ;  /* 0x0000000c2c067224 */ /* 0x082fe400078e02ff */
[----:B---3--:R-:W-:Y:S01]  /*1ab0*/  IMAD.WIDE.U32 R4, R72, R12, RZ ;  /* 0x0000000c48047225 */ /* 0x008fe200078e00ff */
[----:B------:R-:W-:-:S03]  /*1ac0*/  SHF.R.U32.HI R46, RZ, 0x7, R36 ;  /* 0x00000007ff2e7819 */ /* 0x000fc60000011624 */
[----:B------:R-:W1:Y:S01]  /*1ad0*/  @P0 LDC R3, c[0x0][0x42c] ;  /* 0x00010b00ff030b82 */ /* 0x000e620000000800 */
[----:B------:R-:W-:Y:S01]  /*1ae0*/  ISETP.NE.AND P6, PT, R46, 0x1, PT ;  /* 0x000000012e00780c */ /* 0x000fe20003fc5270 */
[----:B------:R-:W-:-:S05]  /*1af0*/  VIADD R37, R36, 0xffffff80 ;  /* 0xffffff8024257836 */ /* 0x000fca0000000000 */
[----:B------:R-:W-:Y:S01]  /*1b00*/  SHF.R.S32.HI R36, RZ, 0x1f, R37 ;  /* 0x0000001fff247819 */ /* 0x000fe20000011425 */
[----:B------:R-:W3:Y:S03]  /*1b10*/  @P0 LDC R7, c[0x0][0x430] ;  /* 0x00010c00ff070b82 */ /* 0x000ee60000000800 */
[----:B------:R-:W-:-:S04]  /*1b20*/  LEA.HI R36, R36, R37, RZ, 0x2 ;  /* 0x0000002524247211 */ /* 0x000fc800078f10ff */
[----:B------:R-:W-:-:S05]  /*1b30*/  LOP3.LUT R36, R36, 0xfffffffc, RZ, 0xc0, !PT ;  /* 0xfffffffc24247812 */ /* 0x000fca00078ec0ff */
[----:B------:R-:W-:Y:S02]  /*1b40*/  IMAD.IADD R36, R37, 0x1, -R36 ;  /* 0x0000000125247824 */ /* 0x000fe400078e0a24 */
[----:B-1----:R-:W-:-:S04]  /*1b50*/  @P0 IMAD.HI.U32 R0, R34, R3, RZ ;  /* 0x0000000322000227 */ /* 0x002fc800078e00ff */
[----:B------:R-:W-:Y:S02]  /*1b60*/  IMAD R3, R72, R13, R6 ;  /* 0x0000000d48037224 */ /* 0x000fe400078e0206 */
[----:B------:R-:W-:Y:S01]  /*1b70*/  IMAD R6, R237, R12, RZ ;  /* 0x0000000ced067224 */ /* 0x000fe200078e02ff */
[----:B---3--:R-:W-:Y:S01]  /*1b80*/  @P0 SHF.R.U32.HI R34, RZ, R7, R0 ;  /* 0x00000007ff220219 */ /* 0x008fe20000011600 */
        /* <DEDUP_REMOVED lines=8> */
[----:B------:R-:W-:-:S04]  /*1c10*/  ULDC.64 UR4, c[0x0][0x300] ;  /* 0x0000c00000047ab9 */ /* 0x000fc80000000a00 */
[----:B------:R-:W-:Y:S01]  /*1c20*/  IADD3 R5, R5, R3, RZ ;  /* 0x0000000305057210 */ /* 0x000fe20007ffe0ff */
[----:B----4-:R-:W-:-:S04]  /*1c30*/  IMAD.WIDE.U32 R38, R19, R64, R16 ;  /* 0x0000004013267225 */ /* 0x010fc800078e0010 */
[----:B------:R-:W-:Y:S02]  /*1c40*/  IMAD.MOV.U32 R40, RZ, RZ, R38 ;  /* 0x000000ffff287224 */ /* 0x000fe400078e0026 */
[----:B------:R-:W-:Y:S02]  /*1c50*/  IMAD R79, R13, 0x60, RZ ;  /* 0x000000600d4f7824 */ /* 0x000fe400078e02ff */
[----:B------:R-:W-:Y:S01]  /*1c60*/  VIADD R100, R46, 0x8 ;  /* 0x000000082e647836 */ /* 0x000fe20000000000 */
[----:B------:R-:W-:Y:S01]  /*1c70*/  SHF.R.U32.HI R46, RZ, 0x3, R224 ;  /* 0x00000003ff2e7819 */ /* 0x000fe200000116e0 */
[----:B------:R-:W-:Y:S01]  /*1c80*/  IMAD.MOV.U32 R77, RZ, RZ, 0x20 ;  /* 0x00000020ff4d7424 */ /* 0x000fe200078e00ff */
[----:B0-----:R-:W-:Y:S01]  /*1c90*/  SHF.L.U64.HI R74, R70, 0x6, R71 ;  /* 0x00000006464a7819 */ /* 0x001fe20000010247 */
[----:B------:R-:W-:Y:S02]  /*1ca0*/  IMAD R49, R65, 0x60, RZ ;  /* 0x0000006041317824 */ /* 0x000fe400078e02ff */
[----:B------:R-:W-:-:S02]  /*1cb0*/  IMAD R81, R71, 0x60, RZ ;  /* 0x0000006047517824 */ /* 0x000fc400078e02ff */
[----:B------:R-:W-:Y:S01]  /*1cc0*/  IMAD.SHL.U32 R75, R70, 0x40, RZ ;  /* 0x00000040464b7824 */ /* 0x000fe200078e00ff */
[----:B------:R-:W-:Y:S02]  /*1cd0*/  SHF.R.S32.HI R98, RZ, 0x1f, R234 ;  /* 0x0000001fff627819 */ /* 0x000fe400000114ea */
[----:B--2---:R-:W-:Y:S02]  /*1ce0*/  SHF.R.S32.HI R0, RZ, 0x1f, R31 ;  /* 0x0000001fff007819 */ /* 0x004fe4000001141f */
[----:B------:R-:W-:Y:S02]  /*1cf0*/  SEL R35, R31, RZ, !P0 ;  /* 0x000000ff1f237207 */ /* 0x000fe40004000000 */
[----:B------:R-:W-:-:S03]  /*1d00*/  SEL R32, R0, RZ, !P0 ;  /* 0x000000ff00207207 */ /* 0x000fc60004000000 */
[----:B------:R-:W-:-:S04]  /*1d10*/  IMAD.WIDE.U32 R14, R35, UR4, R4 ;  /* 0x00000004230e7c25 */ /* 0x000fc8000f8e0004 */
[----:B------:R-:W-:Y:S02]  /*1d20*/  IMAD R0, R32, UR4, RZ ;  /* 0x0000000420007c24 */ /* 0x000fe4000f8e02ff */
[----:B------:R-:W-:-:S04]  /*1d30*/  IMAD.WIDE.U32 R4, R19, R12, R16 ;  /* 0x0000000c13047225 */ /* 0x000fc800078e0010 */
[----:B------:R-:W-:Y:S01]  /*1d40*/  IMAD R3, R35, UR5, R0 ;  /* 0x0000000523037c24 */ /* 0x000fe2000f8e0200 */
[----:B------:R-:W-:Y:S05]  /*1d50*/  @!P6 WARPSYNC.ALL ;  /* 0x000000000000e948 */ /* 0x000fea0003800000 */
[----:B------:R-:W-:Y:S01]  /*1d60*/  VIADD R0, R16, 0x20 ;  /* 0x0000002010007836 */ /* 0x000fe20000000000 */
[----:B------:R-:W-:Y:S01]  /*1d70*/  ULDC UR6, c[0x0][0x310] ;  /* 0x0000c40000067ab9 */ /* 0x000fe20000000800 */
[----:B------:R-:W-:Y:S01]  /*1d80*/  IMAD.IADD R3, R15, 0x1, R3 ;  /* 0x000000010f037824 */ /* 0x000fe200078e0203 */
[----:B------:R-:W-:Y:S01]  /*1d90*/  @!P6 BAR.SYNC.DEFER_BLOCKING 0x9, 0x100 ;  /* 0x024400000000eb1d */ /* 0x000fe20000010000 */
[----:B------:R-:W-:-:S02]  /*1da0*/  IADD3 R4, P0, R14, R4, RZ ;  /* 0x000000040e047210 */ /* 0x000fc40007f1e0ff */
[----:B------:R-:W-:Y:S02]  /*1db0*/  ISETP.GE.AND P1, PT, R0, UR6, PT ;  /* 0x0000000600007c0c */ /* 0x000fe4000bf26270 */
[----:B------:R-:W-:Y:S01]  /*1dc0*/  IADD3.X R5, R3, R5, R6, P0, !PT ;  /* 0x0000000503057210 */ /* 0x000fe200007fe406 */
[----:B------:R-:W-:Y:S01]  /*1dd0*/  ULDC.64 UR4, c[0x0][0x320] ;  /* 0x0000c80000047ab9 */ /* 0x000fe20000000a00 */
[----:B------:R-:W-:Y:S02]  /*1de0*/  SEL R7, RZ, 0xffffffff, P1 ;  /* 0xffffffffff077807 */ /* 0x000fe40000800000 */
[----:B------:R-:W-:Y:S02]  /*1df0*/  ISETP.GE.AND P0, PT, R16, UR6, PT ;  /* 0x0000000610007c0c */ /* 0x000fe4000bf06270 */
[----:B------:R-:W-:Y:S01]  /*1e00*/  SHF.L.U32 R9, R7, 0x1, RZ ;  /* 0x0000000107097819 */ /* 0x000fe200000006ff */
[----:B------:R-:W-:Y:S01]  /*1e10*/  IMAD R7, R8, UR4, RZ ;  /* 0x0000000408077c24 */ /* 0x000fe2000f8e02ff */
[----:B------:R-:W-:Y:S01]  /*1e20*/  SEL R6, RZ, 0x1, P0 ;  /* 0x00000001ff067807 */ /* 0x000fe20000000000 */
[----:B------:R-:W-:Y:S01]  /*1e30*/  VIADD R8, R16, 0x80 ;  /* 0x0000008010087836 */ /* 0x000fe20000000000 */
[----:B------:R-:W-:Y:S01]  /*1e40*/  ISETP.GE.AND P2, PT, R10, UR6, PT ;  /* 0x000000060a007c0c */ /* 0x000fe2000bf46270 */
[----:B------:R-:W-:Y:S01]  /*1e50*/  IMAD R31, R34, UR5, R7 ;  /* 0x00000005221f7c24 */ /* 0x000fe2000f8e0207 */
[----:B------:R-:W-:Y:S01]  /*1e60*/  LOP3.LUT R20, R9, 0x2, R6, 0xe2, !PT ;  /* 0x0000000209147812 */ /* 0x000fe200078ee206 */
[C---:B------:R-:W-:Y:S01]  /*1e70*/  VIADD R6, R16.reuse, 0x40 ;  /* 0x0000004010067836 */ /* 0x040fe20000000000 */
[----:B------:R-:W-:Y:S01]  /*1e80*/  ISETP.GE.AND P3, PT, R11, UR6, PT ;  /* 0x000000060b007c0c */ /* 0x000fe2000bf66270 */
[----:B------:R-:W-:-:S02]  /*1e90*/  VIADD R7, R16, 0x60 ;  /* 0x0000006010077836 */ /* 0x000fc40000000000 */
[----:B------:R-:W-:Y:S01]  /*1ea0*/  VIADD R9, R16, 0xa0 ;  /* 0x000000a010097836 */ /* 0x000fe20000000000 */
[----:B------:R-:W-:Y:S01]  /*1eb0*/  ISETP.GE.AND P0, PT, R6, UR6, PT ;  /* 0x0000000606007c0c */ /* 0x000fe2000bf06270 */
[----:B------:R-:W-:Y:S01]  /*1ec0*/  IMAD.WIDE.U32 R10, R34, UR4, R16 ;  /* 0x00000004220a7c25 */ /* 0x000fe2000f8e0010 */
[----:B------:R-:W-:Y:S01]  /*1ed0*/  ISETP.GE.AND P1, PT, R7, UR6, PT ;  /* 0x0000000607007c0c */ /* 0x000fe2000bf26270 */
[----:B------:R-:W-:Y:S01]  /*1ee0*/  ULDC.64 UR4, c[0x0][0x328] ;  /* 0x0000ca0000047ab9 */ /* 0x000fe20000000a00 */
[----:B------:R-:W-:Y:S02]  /*1ef0*/  SEL R21, RZ, 0x4, P0 ;  /* 0x00000004ff157807 */ /* 0x000fe40000000000 */
[----:B------:R-:W-:Y:S02]  /*1f00*/  SEL R30, RZ, 0x8, P1 ;  /* 0x00000008ff1e7807 */ /* 0x000fe40000800000 */
[----:B------:R-:W-:Y:S02]  /*1f10*/  ISETP.GE.AND P0, PT, R8, UR6, PT ;  /* 0x0000000608007c0c */ /* 0x000fe4000bf06270 */
[----:B------:R-:W-:-:S02]  /*1f20*/  ISETP.GE.AND P1, PT, R9, UR6, PT ;  /* 0x0000000609007c0c */ /* 0x000fc4000bf26270 */
[----:B------:R-:W-:Y:S02]  /*1f30*/  LOP3.LUT R20, R30, R20, R21, 0xfe, !PT ;  /* 0x000000141e147212 */ /* 0x000fe400078efe15 */
[----:B------:R-:W-:Y:S02]  /*1f40*/  SEL R21, RZ, 0x10, P0 ;  /* 0x00000010ff157807 */ /* 0x000fe40000000000 */
[----:B------:R-:W-:Y:S02]  /*1f50*/  SEL R30, RZ, 0x20, P1 ;  /* 0x00000020ff1e7807 */ /* 0x000fe40000800000 */
[----:B------:R-:W-:Y:S02]  /*1f60*/  ISETP.GE.AND P0, PT, R16, R97, PT ;  /* 0x000000611000720c */ /* 0x000fe40003f06270 */
[----:B------:R-:W-:Y:S01]  /*1f70*/  IADD3 R11, R11, R31, RZ ;  /* 0x0000001f0b0b7210 */ /* 0x000fe20007ffe0ff */
[----:B------:R-:W-:Y:S01]  /*1f80*/  IMAD R31, R32, UR4, RZ ;  /* 0x00000004201f7c24 */ /* 0x000fe2000f8e02ff */
[----:B------:R-:W-:Y:S01]  /*1f90*/  LOP3.LUT R32, R30, R20, R21, 0xfe, !PT ;  /* 0x000000141e207212 */ /* 0x000fe200078efe15 */
[----:B------:R-:W-:Y:S01]  /*1fa0*/  IMAD.SHL.U32 R20, R36, 0x4, RZ ;  /* 0x0000000424147824 */ /* 0x000fe200078e00ff */
[----:B------:R-:W-:-:S02]  /*1fb0*/  SEL R21, RZ, 0x40, P2 ;  /* 0x00000040ff157807 */ /* 0x000fc40001000000 */
[----:B------:R-:W-:Y:S02]  /*1fc0*/  SEL R43, R97, RZ, P0 ;  /* 0x000000ff612b7207 */ /* 0x000fe40000000000 */
[----:B------:R-:W-:Y:S01]  /*1fd0*/  LOP3.LUT R94, R32, R21, RZ, 0xfc, !PT ;  /* 0x00000015205e7212 */ /* 0x000fe200078efcff */
[----:B------:R-:W-:Y:S02]  /*1fe0*/  IMAD R32, R237, R64, RZ ;  /* 0x00000040ed207224 */ /* 0x000fe400078e02ff */
[----:B------:R-:W-:Y:S02]  /*1ff0*/  IMAD.IADD R43, R16, 0x1, R43 ;  /* 0x00000001102b7824 */ /* 0x000fe400078e022b */
[C---:B------:R-:W-:Y:S02]  /*2000*/  IMAD R47, R35.reuse, UR5, R31 ;  /* 0x00000005232f7c24 */ /* 0x040fe4000f8e021f */
[----:B------:R-:W-:Y:S01]  /*2010*/  IMAD.WIDE.U32 R30, R35, UR4, R10 ;  /* 0x00000004231e7c25 */ /* 0x000fe2000f8e000a */
[----:B------:R-:W-:Y:S01]  /*2020*/  SHF.R.S32.HI R21, RZ, 0x1f, R20 ;  /* 0x0000001fff157819 */ /* 0x000fe20000011414 */
[----:B------:R-:W-:-:S02]  /*2030*/  ULDC UR4, c[0x0][0x2e4] ;  /* 0x0000b90000047ab9 */ /* 0x000fc40000000800 */
[-C--:B------:R-:W-:Y:S02]  /*2040*/  IMAD R10, R237, R70.reuse, RZ ;  /* 0x00000046ed0a7224 */ /* 0x080fe400078e02ff */
[C---:B------:R-:W-:Y:S01]  /*2050*/  IMAD R45, R19.reuse, R65, R32 ;  /* 0x00000041132d7224 */ /* 0x040fe200078e0220 */
[----:B------:R-:W-:Y:S01]  /*2060*/  SHF.R.S32.HI R32, RZ, 0x1f, R43 ;  /* 0x0000001fff207819 */ /* 0x000fe2000001142b */
[----:B------:R-:W-:-:S04]  /*2070*/  IMAD.WIDE.U32 R36, R19, R70, R16 ;  /* 0x0000004613247225 */ /* 0x000fc800078e0010 */
[C---:B------:R-:W-:Y:S01]  /*2080*/  IMAD R69, R19.reuse, R71, R10 ;  /* 0x0000004713457224 */ /* 0x040fe200078e020a */
[----:B------:R-:W-:Y:S01]  /*2090*/  LEA.HI R43, R32, R43, RZ, 0x3 ;  /* 0x0000002b202b7211 */ /* 0x000fe200078f18ff */
[----:B------:R-:W-:Y:S02]  /*20a0*/  IMAD.SHL.U32 R32, R48, 0x40, RZ ;  /* 0x0000004030207824 */ /* 0x000fe400078e00ff */
[----:B------:R-:W-:-:S04]  /*20b0*/  IMAD.WIDE.U32 R10, R19, R70, R20 ;  /* 0x00000046130a7225 */ /* 0x000fc800078e0014 */
[----:B------:R-:W-:Y:S01]  /*20c0*/  IMAD.IADD R67, R69, 0x1, R37 ;  /* 0x0000000145437824 */ /* 0x000fe200078e0225 */
[----:B-----5:R-:W-:Y:S01]  /*20d0*/  SHF.R.S32.HI R37, RZ, 0x1f, R28 ;  /* 0x0000001fff257819 */ /* 0x020fe2000001141c */
[----:B------:R-:W-:Y:S01]  /*20e0*/  IMAD.IADD R41, R45, 0x1, R39 ;  /* 0x000000012d297824 */ /* 0x000fe200078e0227 */
[----:B------:R-:W-:Y:S01]  /*20f0*/  LOP3.LUT R32, R32, 0x1c0, RZ, 0xc0, !PT ;  /* 0x000001c020207812 */ /* 0x000fe200078ec0ff */
[----:B------:R-:W-:Y:S01]  /*2100*/  IMAD.MOV.U32 R68, RZ, RZ, R10 ;  /* 0x000000ffff447224 */ /* 0x000fe200078e000a */
[----:B------:R-:W-:Y:S01]  /*2110*/  SHF.L.U64.HI R10, R12, 0x6, R13 ;  /* 0x000000060c0a7819 */ /* 0x000fe2000001020d */
[----:B------:R-:W-:Y:S02]  /*2120*/  IMAD.MOV.U32 R66, RZ, RZ, R36 ;  /* 0x000000ffff427224 */ /* 0x000fe400078e0024 */
[C---:B------:R-:W-:Y:S02]  /*2130*/  IMAD R13, R37.reuse, R64, RZ ;  /* 0x00000040250d7224 */ /* 0x040fe400078e02ff */
[----:B------:R-:W-:Y:S01]  /*2140*/  IMAD R42, R37, R70, RZ ;  /* 0x00000046252a7224 */ /* 0x000fe200078e02ff */
[----:B------:R-:W-:Y:S01]  /*2150*/  SHF.R.U32.HI R76, RZ, 0x3, R32 ;  /* 0x00000003ff4c7819 */ /* 0x000fe20000011620 */
[----:B------:R-:W-:Y:S01]  /*2160*/  IMAD.WIDE.U32 R36, R28, R64, R40 ;  /* 0x000000401c247225 */ /* 0x000fe200078e0028 */
[----:B------:R-:W-:-:S03]  /*2170*/  LOP3.LUT R41, R32, 0x18, R16, 0xf8, !PT ;  /* 0x0000001820297812 */ /* 0x000fc600078ef810 */
[----:B------:R-:W-:Y:S01]  /*2180*/  IMAD.WIDE.U32 R34, R19, R64, R20 ;  /* 0x0000004013227225 */ /* 0x000fe200078e0014 */
[----:B------:R-:W-:Y:S02]  /*2190*/  LOP3.LUT R41, R41, R76, RZ, 0x3c, !PT ;  /* 0x0000004c29297212 */ /* 0x000fe400078e3cff */
[----:B------:R-:W-:Y:S01]  /*21a0*/  SHF.R.S32.HI R85, RZ, 0x3, R43 ;  /* 0x00000003ff557819 */ /* 0x000fe2000001142b */
[----:B------:R-:W-:Y:S01]  /*21b0*/  IMAD.IADD R69, R11, 0x1, R69 ;  /* 0x000000010b457824 */ /* 0x000fe200078e0245 */
[----:B------:R-:W-:Y:S01]  /*21c0*/  IADD3 R39, R35, R45, RZ ;  /* 0x0000002d23277210 */ /* 0x000fe20007ffe0ff */
[----:B------:R-:W-:Y:S01]  /*21d0*/  IMAD R78, R228, 0x200, R41 ;  /* 0x00000200e44e7824 */ /* 0x000fe200078e0229 */
[----:B------:R-:W-:Y:S02]  /*21e0*/  MOV R38, R34 ;  /* 0x0000002200267202 */ /* 0x000fe40000000f00 */
[----:B------:R-:W-:Y:S02]  /*21f0*/  LOP3.LUT R41, R32, 0x38, R43, 0xf8, !PT ;  /* 0x0000003820297812 */ /* 0x000fe400078ef82b */
[----:B------:R-:W-:-:S02]  /*2200*/  LOP3.LUT R86, R43, 0xfffffff8, RZ, 0xc0, !PT ;  /* 0xfffffff82b567812 */ /* 0x000fc400078ec0ff */
[----:B------:R-:W-:Y:S02]  /*2210*/  LOP3.LUT R43, R224, 0x38, R43, 0xf8, !PT ;  /* 0x00000038e02b7812 */ /* 0x000fe400078ef82b */
[----:B------:R-:W-:Y:S01]  /*2220*/  LOP3.LUT P1, RZ, R48, 0x4, RZ, 0xc0, !PT ;  /* 0x0000000430ff7812 */ /* 0x000fe2000782c0ff */
[C---:B------:R-:W-:Y:S01]  /*2230*/  IMAD.SHL.U32 R11, R12.reuse, 0x40, RZ ;  /* 0x000000400c0b7824 */ /* 0x040fe200078e00ff */
[----:B------:R-:W-:Y:S01]  /*2240*/  IADD3 R72, P2, R19, R72, RZ ;  /* 0x0000004813487210 */ /* 0x000fe20007f5e0ff */
[----:B------:R-:W-:Y:S01]  /*2250*/  IMAD.WIDE.U32 R34, R12, 0x60, RZ ;  /* 0x000000600c227825 */ /* 0x000fe200078e00ff */
[----:B------:R-:W-:Y:S02]  /*2260*/  SHF.L.U64.HI R12, R64, 0x6, R65 ;  /* 0x00000006400c7819 */ /* 0x000fe40000010241 */
[----:B------:R-:W-:Y:S01]  /*2270*/  LOP3.LUT R40, R43, R46, RZ, 0x3c, !PT ;  /* 0x0000002e2b287212 */ /* 0x000fe200078e3cff */
[----:B------:R-:W-:Y:S01]  /*2280*/  IMAD R87, R28, R65, R13 ;  /* 0x000000411c577224 */ /* 0x000fe200078e020d */
[----:B------:R-:W-:Y:S01]  /*2290*/  SHF.L.U32 R13, R64, 0x6, RZ ;  /* 0x00000006400d7819 */ /* 0x000fe200000006ff */
[----:B------:R-:W-:Y:S01]  /*22a0*/  IMAD.WIDE.U32 R38, R28, R64, R38 ;  /* 0x000000401c267225 */ /* 0x000fe200078e0026 */
[----:B------:R-:W-:-:S02]  /*22b0*/  SEL R93, RZ, 0xffffff80, P3 ;  /* 0xffffff80ff5d7807 */ /* 0x000fc40001800000 */
[----:B------:R-:W-:Y:S01]  /*22c0*/  SEL R77, R77, 0xffffffe0, !P1 ;  /* 0xffffffe04d4d7807 */ /* 0x000fe20004800000 */
[C---:B------:R-:W-:Y:S01]  /*22d0*/  IMAD R45, R28.reuse, R71, R42 ;  /* 0x000000471c2d7224 */ /* 0x040fe200078e022a */
[----:B------:R-:W-:Y:S01]  /*22e0*/  LOP3.LUT R41, R41, R76, RZ, 0x3c, !PT ;  /* 0x0000004c29297212 */ /* 0x000fe200078e3cff */
[----:B------:R-:W-:-:S04]  /*22f0*/  IMAD.WIDE.U32 R66, R28, R70, R66 ;  /* 0x000000461c427225 */ /* 0x000fc800078e0042 */
[----:B------:R-:W-:Y:S01]  /*2300*/  IMAD.WIDE.U32 R68, R28, R70, R68 ;  /* 0x000000461c447225 */ /* 0x000fe200078e0044 */
[----:B------:R-:W-:-:S03]  /*2310*/  IADD3.X R73, R237, R44, RZ, P2, !PT ;  /* 0x0000002ced497210 */ /* 0x000fc600017fe4ff */
[----:B------:R-:W-:Y:S01]  /*2320*/  IMAD.WIDE.U32 R64, R64, 0x60, RZ ;  /* 0x0000006040407825 */ /* 0x000fe200078e00ff */
[----:B------:R-:W-:-:S03]  /*2330*/  LOP3.LUT R93, R94, 0x80, R93, 0xc8, !PT ;  /* 0x000000805e5d7812 */ /* 0x000fc600078ec85d */
[----:B------:R-:W-:Y:S01]  /*2340*/  IMAD.WIDE.U32 R70, R70, 0x60, RZ ;  /* 0x0000006046467825 */ /* 0x000fe200078e00ff */
[----:B------:R-:W-:Y:S02]  /*2350*/  IADD3 R82, R77, R78, RZ ;  /* 0x0000004e4d527210 */ /* 0x000fe40007ffe0ff */
[----:B------:R-:W-:Y:S01]  /*2360*/  SHF.R.S32.HI R89, RZ, 0x1f, R86 ;  /* 0x0000001fff597819 */ /* 0x000fe20000011456 */
[----:B------:R-:W-:Y:S01]  /*2370*/  IMAD.IADD R83, R87, 0x1, R37 ;  /* 0x0000000157537824 */ /* 0x000fe200078e0225 */
[----:B------:R-:W-:Y:S01]  /*2380*/  ISETP.GE.AND P1, PT, R16, UR4, PT ;  /* 0x0000000410007c0c */ /* 0x000fe2000bf26270 */
[----:B------:R-:W-:Y:S01]  /*2390*/  IMAD.SHL.U32 R97, R97, 0x2, RZ ;  /* 0x0000000261617824 */ /* 0x000fe200078e00ff */
[----:B------:R-:W-:Y:S01]  /*23a0*/  ISETP.GE.AND P2, PT, R0, UR4, PT ;  /* 0x0000000400007c0c */ /* 0x000fe2000bf46270 */
[----:B------:R-:W-:Y:S01]  /*23b0*/  IMAD.IADD R79, R35, 0x1, R79 ;  /* 0x00000001234f7824 */ /* 0x000fe200078e024f */
[----:B------:R-:W-:Y:S01]  /*23c0*/  LEA R90, R228, R41, 0x9 ;  /* 0x00000029e45a7211 */ /* 0x000fe200078e48ff */
[----:B------:R-:W-:Y:S01]  /*23d0*/  IMAD.IADD R80, R65, 0x1, R49 ;  /* 0x0000000141507824 */ /* 0x000fe200078e0231 */
[----:B------:R-:W-:Y:S01]  /*23e0*/  LOP3.LUT R94, R94, 0x40, RZ, 0xc0, !PT ;  /* 0x000000405e5e7812 */ /* 0x000fe200078ec0ff */
[----:B------:R-:W-:-:S02]  /*23f0*/  IMAD.IADD R81, R71, 0x1, R81 ;  /* 0x0000000147517824 */ /* 0x000fc400078e0251 */
[----:B------:R-:W-:Y:S02]  /*2400*/  IMAD.IADD R84, R45, 0x1, R67 ;  /* 0x000000012d547824 */ /* 0x000fe400078e0243 */
[----:B------:R-:W-:Y:S02]  /*2410*/  IMAD.IADD R87, R39, 0x1, R87 ;  /* 0x0000000127577824 */ /* 0x000fe400078e0257 */
[----:B------:R-:W-:Y:S02]  /*2420*/  IMAD.IADD R88, R69, 0x1, R45 ;  /* 0x0000000145587824 */ /* 0x000fe400078e022d */
[----:B------:R-:W-:Y:S02]  /*2430*/  IMAD.IADD R91, R229, 0x1, R40 ;  /* 0x00000001e55b7824 */ /* 0x000fe400078e0228 */
[----:B------:R-:W-:-:S07]  /*2440*/  IMAD.IADD R92, R31, 0x1, R47 ;  /* 0x000000011f5c7824 */ /* 0x000fce00078e022f */
.L_x_1014:
[----:B------:R-:W0:Y:S01]  /*2450*/  LDC.64 R102, c[0x0][0x2d8] ;  /* 0x0000b600ff667b82 */ /* 0x000e220000000a00 */
[----:B------:R-:W-:Y:S01]  /*2460*/  VIADD R53, R26, 0xffffffff ;  /* 0xffffffff1a357836 */ /* 0x000fe20000000000 */
[----:B------:R-:W-:Y:S05]  /*2470*/  YIELD ;  /* 0x0000000000007946 */ /* 0x000fea0003800000 */
[----:B------:R-:W-:Y:S01]  /*2480*/  SHF.R.S32.HI R47, RZ, 0x1f, R53 ;  /* 0x0000001fff2f7819 */ /* 0x000fe20000011435 */
[----:B------:R-:W1:Y:S01]  /*2490*/  LDC R107, c[0x0][0x3d4] ;  /* 0x0000f500ff6b7b82 */ /* 0x000e620000000800 */
[-C--:B------:R-:W-:Y:S01]  /*24a0*/  IMAD R41, R79, R53.reuse, RZ ;  /* 0x000000354f297224 */ /* 0x080fe200078e02ff */
[----:B------:R-:W-:Y:S01]  /*24b0*/  BSSY B0, `(.L_x_967) ;  /* 0x00002af000007945 */ /* 0x000fe20003800000 */
[----:B------:R-:W-:-:S04]  /*24c0*/  IMAD.WIDE.U32 R104, R34, R53, RZ ;  /* 0x0000003522687225 */ /* 0x000fc800078e00ff */
[----:B------:R-:W-:Y:S01]  /*24d0*/  IMAD R43, R47, R34, R41 ;  /* 0x000000222f2b7224 */ /* 0x000fe200078e0229 */
[-C--:B------:R-:W-:Y:S01]  /*24e0*/  IADD3 R26, P3, P4, R4, R104.reuse, R11 ;  /* 0x00000068041a7210 */ /* 0x080fe20007c7e00b */
[----:B------:R-:W-:Y:S01]  /*24f0*/  IMAD R108, R2, 0x1800, R78 ;  /* 0x00001800026c7824 */ /* 0x000fe200078e024e */
[----:B------:R-:W-:Y:S01]  /*2500*/  IADD3 R41, P5, R4, R104, RZ ;  /* 0x0000006804297210 */ /* 0x000fe20007fbe0ff */
[----:B------:R-:W-:Y:S02]  /*2510*/  IMAD.IADD R58, R105, 0x1, R43 ;  /* 0x00000001693a7824 */ /* 0x000fe400078e022b */
[----:B------:R-:W-:Y:S02]  /*2520*/  IMAD R106, R2, 0x1800, R82 ;  /* 0x00001800026a7824 */ /* 0x000fe400078e0252 */
[--C-:B------:R-:W-:Y:S01]  /*2530*/  IMAD R108, R108, 0x2, R25.reuse ;  /* 0x000000026c6c7824 */ /* 0x100fe200078e0219 */
[----:B------:R-:W-:Y:S01]  /*2540*/  IADD3.X R40, R5, R58, R10, P3, P4 ;  /* 0x0000003a05287210 */ /* 0x000fe20001fe840a */
[----:B------:R-:W-:Y:S01]  /*2550*/  IMAD R106, R106, 0x2, R25 ;  /* 0x000000026a6a7824 */ /* 0x000fe200078e0219 */
[----:B0-----:R-:W-:-:S02]  /*2560*/  LEA R48, P3, R26, R102, 0x1 ;  /* 0x000000661a307211 */ /* 0x001fc400078608ff */
[----:B------:R-:W-:Y:S02]  /*2570*/  IADD3.X R42, R58, R5, RZ, P5, !PT ;  /* 0x000000053a2a7210 */ /* 0x000fe40002ffe4ff */
[----:B------:R-:W-:Y:S01]  /*2580*/  LEA.HI.X R49, R26, R103, R40, 0x1, P3 ;  /* 0x000000671a317211 */ /* 0x000fe200018f0c28 */
[----:B------:R-:W-:Y:S01]  /*2590*/  IMAD.MOV.U32 R26, RZ, RZ, R53 ;  /* 0x000000ffff1a7224 */ /* 0x000fe200078e0035 */
[----:B-1----:R-:W-:Y:S02]  /*25a0*/  ISETP.GE.AND P3, PT, R107, 0x1, PT ;  /* 0x000000016b00780c */ /* 0x002fe40003f66270 */
[----:B------:R-:W-:Y:S02]  /*25b0*/  LEA R50, P5, R41, R102, 0x1 ;  /* 0x0000006629327211 */ /* 0x000fe400078a08ff */
[----:B------:R-:W-:Y:S02]  /*25c0*/  ISETP.GT.AND P4, PT, R53, R27, PT ;  /* 0x0000001b3500720c */ /* 0x000fe40003f84270 */
[----:B------:R-:W-:-:S02]  /*25d0*/  LEA.HI.X R51, R41, R103, R42, 0x1, P5 ;  /* 0x0000006729337211 */ /* 0x000fc400028f0c2a */
[----:B------:R-:W-:-:S05]  /*25e0*/  P2R R96, PR, RZ, 0x10 ;  /* 0x00000010ff607803 */ /* 0x000fca0000000000 */
[----:B----4-:R-:W-:Y:S05]  /*25f0*/  @!P3 BRA `(.L_x_968) ;  /* 0x0000002400f8b947 */ /* 0x010fea0003800000 */
        /* <DEDUP_REMOVED lines=42> */
.L_x_971:
[----:B------:R-:W-:Y:S05]  /*28a0*/  BSYNC B1 ;  /* 0x0000000000017941 */ /* 0x000fea0003800000 */
.L_x_970:
[----:B------:R-:W-:Y:S01]  /*28b0*/  ISETP.GE.AND P5, PT, R234, R101, PT ;  /* 0x00000065ea00720c */ /* 0x000fe20003fa6270 */
[----:B------:R-:W-:Y:S01]  /*28c0*/  BSSY B1, `(.L_x_972) ;  /* 0x000001c000017945 */ /* 0x000fe20003800000 */
[----:B0-----:R-:W-:Y:S02]  /*28d0*/  CS2R R52, SRZ ;  /* 0x0000000000347805 */ /* 0x001fe4000001ff00 */
[----:B------:R-:W-:Y:S01]  /*28e0*/  CS2R R44, SRZ ;  /* 0x00000000002c7805 */ /* 0x000fe2000001ff00 */
[----:B-----5:R-:W-:Y:S01]  /*28f0*/  IMAD.MOV.U32 R103, RZ, RZ, R58 ;  /* 0x000000ffff677224 */ /* 0x020fe200078e003a */
[----:B------:R-:W-:Y:S02]  /*2900*/  MOV R104, R59 ;  /* 0x0000003b00687202 */ /* 0x000fe40000000f00 */
        /* <DEDUP_REMOVED lines=23> */
.L_x_973:
[----:B------:R-:W-:Y:S05]  /*2a80*/  BSYNC B1 ;  /* 0x0000000000017941 */ /* 0x000fea0003800000 */
.L_x_972:
[----:B0-----:R-:W2:Y:S01]  /*2a90*/  LDL R40, [R1+0x7c] ;  /* 0x00007c0001287983 */ /* 0x001ea20000100800 */
[----:B------:R-:W-:Y:S01]  /*2aa0*/  IMAD.MOV.U32 R41, RZ, RZ, R61 ;  /* 0x000000ffff297224 */ /* 0x000fe200078e003d */
[----:B------:R-:W-:Y:S01]  /*2ab0*/  PRMT R109, R104, 0x5410, R103 ;  /* 0x00005410686d7816 */ /* 0x000fe20000000067 */
[----:B------:R-:W-:Y:S02]  /*2ac0*/  IMAD.MOV.U32 R42, RZ, RZ, R62 ;  /* 0x000000ffff2a7224 */ /* 0x000fe400078e003e */
[----:B------:R-:W-:-:S05]  /*2ad0*/  IMAD.MOV.U32 R43, RZ, RZ, R63 ;  /* 0x000000ffff2b7224 */ /* 0x000fca00078e003f */
[----:B------:R-:W-:Y:S01]  /*2ae0*/  PRMT R120, R42, 0x5410, R43 ;  /* 0x000054102a787816 */ /* 0x000fe2000000002b */
[----:B-----5:R-:W-:Y:S01]  /*2af0*/  IMAD.MOV.U32 R43, RZ, RZ, R53 ;  /* 0x000000ffff2b7224 */ /* 0x020fe200078e0035 */
[----:B------:R-:W-:-:S04]  /*2b00*/  MOV R42, R52 ;  /* 0x00000034002a7202 */ /* 0x000fc80000000f00 */
[----:B------:R-:W-:Y:S01]  /*2b10*/  PRMT R104, R42, 0x5410, R43 ;  /* 0x000054102a687816 */ /* 0x000fe2000000002b */
[----:B------:R-:W-:Y:S01]  /*2b20*/  IMAD.MOV.U32 R42, RZ, RZ, R54 ;  /* 0x000000ffff2a7224 */ /* 0x000fe200078e0036 */
[----:B------:R-:W-:-:S04]  /*2b30*/  MOV R43, R55 ;  /* 0x00000037002b7202 */ /* 0x000fc80000000f00 */
[----:B------:R-:W-:Y:S02]  /*2b40*/  PRMT R105, R42, 0x5410, R43 ;  /* 0x000054102a697816 */ /* 0x000fe4000000002b */
[----:B--2---:R-:W-:Y:S01]  /*2b50*/  R2UR UR4, R40 ;  /* 0x00000000280472ca */ /* 0x004fe200000e0000 */
[----:B------:R-:W-:-:S05]  /*2b60*/  IMAD.MOV.U32 R40, RZ, RZ, R60 ;  /* 0x000000ffff287224 */ /* 0x000fca00078e003c */
[----:B------:R-:W-:Y:S01]  /*2b70*/  PRMT R117, R40, 0x5410, R41 ;  /* 0x0000541028757816 */ /* 0x000fe20000000029 */
[----:B------:R-:W-:Y:S01]  /*2b80*/  IMAD.MOV.U32 R40, RZ, RZ, R56 ;  /* 0x000000ffff287224 */ /* 0x000fe200078e0038 */
[----:B------:R-:W-:-:S04]  /*2b90*/  MOV R41, R57 ;  /* 0x0000003900297202 */ /* 0x000fc80000000f00 */
[----:B------:R-:W-:Y:S01]  /*2ba0*/  PRMT R111, R40, 0x5410, R41 ;  /* 0x00005410286f7816 */ /* 0x000fe20000000029 */
[----:B------:R-:W-:Y:S01]  /*2bb0*/  UISETP.NE.AND UP0, UPT, UR4, 0x3, UPT ;  /* 0x000000030400788c */ /* 0x000fe2000bf05270 */
[----:B------:R-:W-:Y:S02]  /*2bc0*/  IMAD.MOV.U32 R40, RZ, RZ, R46 ;  /* 0x000000ffff287224 */ /* 0x000fe400078e002e */
[----:B------:R-:W-:-:S03]  /*2bd0*/  IMAD.MOV.U32 R41, RZ, RZ, R47 ;  /* 0x000000ffff297224 */ /* 0x000fc600078e002f */
[----:B------:R-:W-:Y:S02]  /*2be0*/  PLOP3.LUT P3, PT, PT, PT, UP0, 0x80, 0x0 ;  /* 0x000000000000781c */ /* 0x000fe40003f6f008 */
[----:B------:R-:W-:Y:S01]  /*2bf0*/  PRMT R102, R40, 0x5410, R41 ;  /* 0x0000541028667816 */ /* 0x000fe20000000029 */
[----:B------:R-:W-:Y:S02]  /*2c00*/  IMAD.MOV.U32 R40, RZ, RZ, R44 ;  /* 0x000000ffff287224 */ /* 0x000fe400078e002c */
[----:B------:R-:W-:-:S05]  /*2c10*/  IMAD.MOV.U32 R41, RZ, RZ, R45 ;  /* 0x000000ffff297224 */ /* 0x000fca00078e002d */
[----:B------:R-:W-:-:S03]  /*2c20*/  PRMT R103, R40, 0x5410, R41 ;  /* 0x0000541028677816 */ /* 0x000fc60000000029 */
[----:B------:R-:W-:Y:S05]  /*2c30*/  @!P3 BRA `(.L_x_974) ;  /* 0x000000000004b947 */ /* 0x000fea0003800000 */
[----:B------:R-:W-:Y:S01]  /*2c40*/  BPT.TRAP 0x1 ;  /* 0x000000040000795c */ /* 0x000fe20000300000 */
.L_x_974:
[----:B------:R-:W-:Y:S01]  /*2c50*/  IMAD R95, R2, 0x8, R18 ;  /* 0x00000008025f7824 */ /* 0x000fe200078e0212 */
[----:B------:R-:W-:Y:S01]  /*2c60*/  SHF.L.U32 R110, R23, 0x1f, RZ ;  /* 0x0000001f176e7819 */ /* 0x000fe200000006ff */
[----:B------:R-:W-:Y:S03]  /*2c70*/  BSSY B1, `(.L_x_975) ;  /* 0x0000003000017945 */ /* 0x000fe60003800000 */
[----:B------:R-:W0:Y:S02]  /*2c80*/  SYNCS.PHASECHK.TRANS64.TRYWAIT P6, [R95+URZ+0x32490], R110 ;  /* 0x0324906e5f0075a7 */ /* 0x000e2400080c017f */
[----:B0-----:R-:W-:Y:S05]  /*2c90*/  @!P6 BRA `(.L_x_976) ;  /* 0x0000013c00e4e947 */ /* 0x001fea0003800000 */
.L_x_1193:
[----:B------:R-:W-:Y:S05]  /*2ca0*/  BSYNC B1 ;  /* 0x0000000000017941 */ /* 0x000fea0003800000 */
.L_x_975:
        /* <DEDUP_REMOVED lines=49> */
.L_x_982:
[----:B------:R-:W-:Y:S05]  /*2fc0*/  BSYNC B3 ;  /* 0x0000000000037941 */ /* 0x000fea0003800000 */
.L_x_981:
[----:B--2---:R1:W-:Y:S02]  /*2fd0*/  STG.E.128 desc[UR60][R50.64], R40 ;  /* 0x0000002832007986 */ /* 0x0043e4000c101d3c */
.L_x_980:
[----:B------:R-:W-:Y:S05]  /*2fe0*/  BSYNC B2 ;  /* 0x0000000000027941 */ /* 0x000fea0003800000 */
.L_x_979:
        /* <DEDUP_REMOVED lines=14> */
[--C-:B------:R-:W-:Y:S02]  /*30d0*/  HADD2.F32 R57, -RZ, R43.reuse.H1_H1 ;  /* 0x3000002bff397230 */ /* 0x100fe40000004100 */
[----:B------:R-:W-:Y:S01]  /*30e0*/  FMUL.FTZ R112, R42, R59 ;  /* 0x0000003b2a707220 */ /* 0x000fe20000410000 */
[----:B------:R-:W-:Y:S02]  /*30f0*/  HADD2.F32 R43, -RZ, R43.H0_H0 ;  /* 0x2000002bff2b7230 */ /* 0x000fe40000004100 */
[----:B------:R-:W-:Y:S02]  /*3100*/  HADD2.F32 R41, -RZ, R41.H0_H0 ;  /* 0x20000029ff297230 */ /* 0x000fe40000004100 */
[-C--:B------:R-:W-:Y:S01]  /*3110*/  FMUL.FTZ R114, R57, R62.reuse ;  /* 0x0000003e39727220 */ /* 0x080fe20000410000 */
[----:B------:R-:W-:Y:S02]  /*3120*/  HADD2.F32 R58, -RZ, R58.H0_H0 ;  /* 0x2000003aff3a7230 */ /* 0x000fe40000004100 */
[----:B------:R-:W-:Y:S01]  /*3130*/  FMUL.FTZ R62, R43, R62 ;  /* 0x0000003e2b3e7220 */ /* 0x000fe20000410000 */
[----:B------:R-:W-:-:S02]  /*3140*/  HADD2.F32 R60, -RZ, R60.H0_H0 ;  /* 0x2000003cff3c7230 */ /* 0x000fc40000004100 */
[C---:B------:R-:W-:Y:S01]  /*3150*/  FMUL.FTZ R59, R41.reuse, R59 ;  /* 0x0000003b293b7220 */ /* 0x040fe20000410000 */
[----:B------:R-:W-:Y:S01]  /*3160*/  FFMA.FTZ R112, R41, R58, -R112 ;  /* 0x0000003a29707223 */ /* 0x000fe20000010870 */
[--C-:B------:R-:W-:Y:S02]  /*3170*/  HADD2.F32 R41, -RZ, R40.reuse.H1_H1 ;  /* 0x30000028ff297230 */ /* 0x100fe40000004100 */
[----:B------:R-:W-:Y:S01]  /*3180*/  FFMA.FTZ R63, R57, R60, R62 ;  /* 0x0000003c393f7223 */ /* 0x000fe2000001003e */
[----:B------:R-:W-:Y:S01]  /*3190*/  FFMA.FTZ R61, R42, R58, R59 ;  /* 0x0000003a2a3d7223 */ /* 0x000fe2000001003b */
[--C-:B------:R-:W-:Y:S02]  /*31a0*/  HADD2.F32 R57, -RZ, R111.reuse.H0_H0 ;  /* 0x2000006fff397230 */ /* 0x100fe40000004100 */
[----:B------:R-:W-:Y:S01]  /*31b0*/  FFMA.FTZ R114, R43, R60, -R114 ;  /* 0x0000003c2b727223 */ /* 0x000fe20000010872 */
[----:B------:R-:W-:Y:S02]  /*31c0*/  HADD2.F32 R40, -RZ, R40.H0_H0 ;  /* 0x20000028ff287230 */ /* 0x000fe40000004100 */
[----:B------:R-:W-:-:S02]  /*31d0*/  HADD2.F32 R111, -RZ, R111.H1_H1 ;  /* 0x3000006fff6f7230 */ /* 0x000fc40000004100 */
[CC--:B------:R-:W-:Y:S01]  /*31e0*/  FMUL.FTZ R59, R41.reuse, R57.reuse ;  /* 0x00000039293b7220 */ /* 0x0c0fe20000410000 */
[--C-:B------:R-:W-:Y:S02]  /*31f0*/  HADD2.F32 R42, -RZ, R56.reuse.H1_H1 ;  /* 0x30000038ff2a7230 */ /* 0x100fe40000004100 */
[----:B------:R-:W-:Y:S01]  /*3200*/  FMUL.FTZ R58, R40, R57 ;  /* 0x00000039283a7220 */ /* 0x000fe20000410000 */
[----:B------:R-:W-:Y:S02]  /*3210*/  HADD2.F32 R56, -RZ, R56.H0_H0 ;  /* 0x20000038ff387230 */ /* 0x000fe40000004100 */
[--C-:B------:R-:W-:Y:S02]  /*3220*/  HADD2.F32 R43, -RZ, R109.reuse.H1_H1 ;  /* 0x3000006dff2b7230 */ /* 0x100fe40000004100 */
[-C--:B------:R-:W-:Y:S01]  /*3230*/  FMUL.FTZ R57, R42, R111.reuse ;  /* 0x0000006f2a397220 */ /* 0x080fe20000410000 */
[----:B------:R-:W-:Y:S02]  /*3240*/  HADD2.F32 R109, -RZ, R109.H0_H0 ;  /* 0x2000006dff6d7230 */ /* 0x000fe40000004100 */
        /* <DEDUP_REMOVED lines=9> */
.L_x_984:
[----:B------:R-:W-:Y:S05]  /*32e0*/  BSYNC B2 ;  /* 0x0000000000027941 */ /* 0x000fea0003800000 */
.L_x_983:
[----:B--2---:R2:W-:Y:S02]  /*32f0*/  STG.E.128 desc[UR60][R50.64+0x40], R40 ;  /* 0x0000402832007986 */ /* 0x0045e4000c101d3c */
.L_x_978:
[----:B------:R-:W-:Y:S05]  /*3300*/  BSYNC B1 ;  /* 0x0000000000017941 */ /* 0x000fea0003800000 */
.L_x_977:
        /* <DEDUP_REMOVED lines=8> */
[--C-:B--2---:R-:W-:Y:S01]  /*3390*/  HADD2.F32 R51, -RZ, R43.reuse.H1_H1 ;  /* 0x3000002bff337230 */ /* 0x104fe20000004100 */
[----:B------:R-:W-:Y:S01]  /*33a0*/  SHF.R.U32.HI R57, RZ, 0x10, R53 ;  /* 0x00000010ff397819 */ /* 0x000fe20000011635 */
[----:B------:R-:W-:Y:S01]  /*33b0*/  HADD2.F32 R43, -RZ, R43.H0_H0 ;  /* 0x2000002bff2b7230 */ /* 0x000fe20000004100 */
[--C-:B------:R-:W-:Y:S01]  /*33c0*/  SHF.R.U64 R53, R54, 0x10, R55.reuse ;  /* 0x0000001036357819 */ /* 0x100fe20000001237 */
[----:B------:R-:W-:Y:S01]  /*33d0*/  HADD2.F32 R52, -RZ, R52.H0_H0 ;  /* 0x20000034ff347230 */ /* 0x000fe20000004100 */
[----:B------:R-:W-:Y:S01]  /*33e0*/  MOV R50, R42 ;  /* 0x0000002a00327202 */ /* 0x000fe20000000f00 */
[----:B------:R-:W-:Y:S01]  /*33f0*/  HADD2.F32 R42, -RZ, R41.H1_H1 ;  /* 0x30000029ff2a7230 */ /* 0x000fe20000004100 */
[----:B------:R-:W-:Y:S01]  /*3400*/  SHF.R.U32.HI R56, RZ, 0x10, R55 ;  /* 0x00000010ff387819 */ /* 0x000fe20000011637 */
[----:B------:R-:W-:Y:S02]  /*3410*/  HADD2.F32 R53, -RZ, R53.H0_H0 ;  /* 0x20000035ff357230 */ /* 0x000fe40000004100 */
[----:B------:R-:W-:-:S02]  /*3420*/  HADD2.F32 R41, -RZ, R41.H0_H0 ;  /* 0x20000029ff297230 */ /* 0x000fc40000004100 */
[----:B------:R-:W-:Y:S02]  /*3430*/  HADD2.F32 R56, -RZ, R56.H0_H0 ;  /* 0x20000038ff387230 */ /* 0x000fe40000004100 */
[CC--:B------:R-:W-:Y:S01]  /*3440*/  FMUL.FTZ R58, R42.reuse, R53.reuse ;  /* 0x000000352a3a7220 */ /* 0x0c0fe20000410000 */
[----:B------:R-:W-:Y:S02]  /*3450*/  HADD2.F32 R54, -RZ, R57.H0_H0 ;  /* 0x20000039ff367230 */ /* 0x000fe40000004100 */
[C---:B------:R-:W-:Y:S01]  /*3460*/  FMUL.FTZ R53, R41.reuse, R53 ;  /* 0x0000003529357220 */ /* 0x040fe20000410000 */
[----:B------:R-:W-:Y:S01]  /*3470*/  FFMA.FTZ R58, R41, R52, -R58 ;  /* 0x00000034293a7223 */ /* 0x000fe2000001083a */
[----:B------:R-:W-:Y:S02]  /*3480*/  FMUL.FTZ R60, R51, R56 ;  /* 0x00000038333c7220 */ /* 0x000fe40000410000 */
[----:B------:R-:W-:Y:S01]  /*3490*/  FFMA.FTZ R55, R42, R52, R53 ;  /* 0x000000342a377223 */ /* 0x000fe20000010035 */
[----:B------:R-:W-:-:S02]  /*34a0*/  HADD2.F32 R52, -RZ, R105.H0_H0 ;  /* 0x20000069ff347230 */ /* 0x000fc40000004100 */
[C---:B------:R-:W-:Y:S01]  /*34b0*/  FMUL.FTZ R56, R43.reuse, R56 ;  /* 0x000000382b387220 */ /* 0x040fe20000410000 */
[----:B------:R-:W-:Y:S02]  /*34c0*/  HADD2.F32 R105, -RZ, R105.H1_H1 ;  /* 0x30000069ff697230 */ /* 0x000fe40000004100 */
[-C--:B------:R-:W-:Y:S01]  /*34d0*/  FFMA.FTZ R60, R43, R54.reuse, -R60 ;  /* 0x000000362b3c7223 */ /* 0x080fe2000001083c */
[----:B------:R-:W-:Y:S02]  /*34e0*/  HADD2.F32 R41, -RZ, R40.H1_H1 ;  /* 0x30000028ff297230 */ /* 0x000fe40000004100 */
[----:B------:R-:W-:Y:S01]  /*34f0*/  FFMA.FTZ R59, R51, R54, R56 ;  /* 0x00000036333b7223 */ /* 0x000fe20000010038 */
        /* <DEDUP_REMOVED lines=17> */
.L_x_989:
[----:B------:R-:W-:Y:S05]  /*3610*/  BSYNC B2 ;  /* 0x0000000000027941 */ /* 0x000fea0003800000 */
.L_x_988:
[----:B--2---:R3:W-:Y:S02]  /*3620*/  STG.E.128 desc[UR60][R48.64], R40 ;  /* 0x0000002830007986 */ /* 0x0047e4000c101d3c */
.L_x_987:
[----:B------:R-:W-:Y:S05]  /*3630*/  BSYNC B1 ;  /* 0x0000000000017941 */ /* 0x000fea0003800000 */
.L_x_986:
        /* <DEDUP_REMOVED lines=47> */
.L_x_991:
[----:B------:R-:W-:Y:S05]  /*3930*/  BSYNC B1 ;  /* 0x0000000000017941 */ /* 0x000fea0003800000 */
.L_x_990:
[----:B--2---:R1:W-:Y:S01]  /*3940*/  STG.E.128 desc[UR60][R48.64+0x40], R40 ;  /* 0x0000402830007986 */ /* 0x0043e2000c101d3c */
[----:B------:R-:W-:Y:S05]  /*3950*/  BRA `(.L_x_985) ;  /* 0x0000001400907947 */ /* 0x000fea0003800000 */
.L_x_969:
[----:B------:R-:W2:Y:S01]  /*3960*/  LDL R44, [R1+0x7c] ;  /* 0x00007c00012c7983 */ /* 0x000ea20000100800 */
[----:B------:R-:W-:-:S04]  /*3970*/  ISETP.GE.AND P3, PT, R234, R101, PT ;  /* 0x00000065ea00720c */ /* 0x000fc80003f66270 */
        /* <DEDUP_REMOVED lines=9> */
[----:B------:R-:W3:Y:S01]  /*3a10*/  @!P4 LDC.64 R48, c[0x0][0x3e0] ;  /* 0x0000f800ff30cb82 */ /* 0x000ee20000000a00 */
[----:B------:R-:W-:-:S05]  /*3a20*/  @!P4 IADD3 R40, P5, R66, R40, RZ ;  /* 0x000000284228c210 */ /* 0x000fca0007fbe0ff */
[----:B------:R-:W-:Y:S01]  /*3a30*/  @!P4 IMAD.X R41, R95, 0x1, R84, P5 ;  /* 0x000000015f29c824 */ /* 0x000fe200028e0654 */
[----:B------:R-:W-:Y:S02]  /*3a40*/  CS2R R46, SRZ ;  /* 0x00000000002e7805 */ /* 0x000fe4000001ff00 */
[----:B--2---:R-:W-:Y:S02]  /*3a50*/  R2UR UR4, R44 ;  /* 0x000000002c0472ca */ /* 0x004fe400000e0000 */
[----:B------:R-:W2:Y:S02]  /*3a60*/  @!P4 LDC.64 R44, c[0x0][0x3c8] ;  /* 0x0000f200ff2ccb82 */ /* 0x000ea40000000a00 */
[----:B--2---:R-:W-:-:S04]  /*3a70*/  @!P4 LEA R44, P5, R40, R44, 0x1 ;  /* 0x0000002c282cc211 */ /* 0x004fc800078a08ff */
[----:B------:R-:W-:Y:S02]  /*3a80*/  @!P4 LEA.HI.X R45, R40, R45, R41, 0x1, P5 ;  /* 0x0000002d282dc211 */ /* 0x000fe400028f0c29 */
[----:B------:R-:W-:-:S05]  /*3a90*/  @!P4 IADD3 R42, P5, R36, R42, RZ ;  /* 0x0000002a242ac210 */ /* 0x000fca0007fbe0ff */
[----:B------:R-:W-:Y:S01]  /*3aa0*/  @!P4 IMAD.X R40, R110, 0x1, R83, P5 ;  /* 0x000000016e28c824 */ /* 0x000fe200028e0653 */
[----:B---3--:R-:W-:-:S04]  /*3ab0*/  @!P4 LEA R48, P5, R42, R48, 0x1 ;  /* 0x000000302a30c211 */ /* 0x008fc800078a08ff */
[----:B------:R-:W-:Y:S02]  /*3ac0*/  @!P4 LEA.HI.X R49, R42, R49, R40, 0x1, P5 ;  /* 0x000000312a31c211 */ /* 0x000fe400028f0c28 */
[----:B------:R-:W-:Y:S02]  /*3ad0*/  CS2R R42, SRZ ;  /* 0x00000000002a7805 */ /* 0x000fe4000001ff00 */
[----:B------:R-:W-:-:S06]  /*3ae0*/  CS2R R40, SRZ ;  /* 0x0000000000287805 */ /* 0x000fcc000001ff00 */
[----:B------:R2:W3:Y:S02]  /*3af0*/  @!P4 LDG.E.128 R40, desc[UR60][R44.64] ;  /* 0x0000003c2c28c981 */ /* 0x0004e4000c1e1d00 */
[----:B--2---:R-:W-:-:S06]  /*3b00*/  CS2R R44, SRZ ;  /* 0x00000000002c7805 */ /* 0x004fcc000001ff00 */
[----:B------:R2:W4:Y:S01]  /*3b10*/  @!P4 LDG.E.128 R44, desc[UR60][R48.64] ;  /* 0x0000003c302cc981 */ /* 0x000522000c1e1d00 */
[----:B0-----:R-:W-:-:S04]  /*3b20*/  @!P3 LEA R52, P4, R50, R52, 0x1 ;  /* 0x000000343234b211 */ /* 0x001fc800078808ff */
[----:B------:R-:W-:Y:S02]  /*3b30*/  @!P3 LEA.HI.X R53, R50, R53, R51, 0x1, P4 ;  /* 0x000000353235b211 */ /* 0x000fe400020f0c33 */
[----:B------:R-:W-:Y:S02]  /*3b40*/  CS2R R50, SRZ ;  /* 0x0000000000327805 */ /* 0x000fe4000001ff00 */
[C---:B-1----:R-:W-:Y:S02]  /*3b50*/  @!P3 LEA R56, P4, R54.reuse, R56, 0x1 ;  /* 0x000000383638b211 */ /* 0x042fe400078808ff */
[----:B--2---:R-:W-:Y:S02]  /*3b60*/  CS2R R48, SRZ ;  /* 0x0000000000307805 */ /* 0x004fe4000001ff00 */
[----:B------:R-:W-:Y:S02]  /*3b70*/  @!P3 LEA.HI.X R57, R54, R57, R55, 0x1, P4 ;  /* 0x000000393639b211 */ /* 0x000fe400020f0c37 */
[----:B------:R-:W-:-:S02]  /*3b80*/  CS2R R54, SRZ ;  /* 0x0000000000367805 */ /* 0x000fc4000001ff00 */
[----:B------:R0:W2:Y:S02]  /*3b90*/  @!P3 LDG.E.128 R48, desc[UR60][R52.64] ;  /* 0x0000003c3430b981 */ /* 0x0000a4000c1e1d00 */
[----:B0-----:R-:W-:-:S06]  /*3ba0*/  CS2R R52, SRZ ;  /* 0x0000000000347805 */ /* 0x001fcc000001ff00 */
[----:B------:R4:W5:Y:S01]  /*3bb0*/  @!P3 LDG.E.128 R52, desc[UR60][R56.64] ;  /* 0x0000003c3834b981 */ /* 0x000962000c1e1d00 */
[----:B------:R-:W-:Y:S01]  /*3bc0*/  UISETP.NE.AND UP0, UPT, UR4, 0x3, UPT ;  /* 0x000000030400788c */ /* 0x000fe2000bf05270 */
[----:B------:R-:W-:-:S05]  /*3bd0*/  ISETP.GE.AND P4, PT, R16, R107, PT ;  /* 0x0000006b1000720c */ /* 0x000fca0003f86270 */
[----:B------:R-:W-:Y:S01]  /*3be0*/  PLOP3.LUT P3, PT, PT, PT, UP0, 0x80, 0x0 ;  /* 0x000000000000781c */ /* 0x000fe20003f6f008 */
[----:B---3--:R-:W-:Y:S01]  /*3bf0*/  IMAD.MOV.U32 R60, RZ, RZ, R43 ;  /* 0x000000ffff3c7224 */ /* 0x008fe200078e002b */
[----:B------:R-:W-:Y:S01]  /*3c00*/  MOV R59, R42 ;  /* 0x0000002a003b7202 */ /* 0x000fe20000000f00 */
[----:B------:R-:W-:Y:S02]  /*3c10*/  IMAD.MOV.U32 R61, RZ, RZ, R40 ;  /* 0x000000ffff3d7224 */ /* 0x000fe400078e0028 */
[----:B------:R-:W-:Y:S01]  /*3c20*/  IMAD.MOV.U32 R62, RZ, RZ, R41 ;  /* 0x000000ffff3e7224 */ /* 0x000fe200078e0029 */
[----:B------:R-:W-:Y:S02]  /*3c30*/  PRMT R130, R60, 0x7610, R130 ;  /* 0x000076103c827816 */ /* 0x000fe40000000082 */
[----:B------:R-:W-:Y:S02]  /*3c40*/  PRMT R122, R122, 0x5410, R59 ;  /* 0x000054107a7a7816 */ /* 0x000fe4000000003b */
[----:B------:R-:W-:-:S02]  /*3c50*/  PRMT R124, R61, 0x7610, R124 ;  /* 0x000076103d7c7816 */ /* 0x000fc4000000007c */
[----:B------:R-:W-:Y:S01]  /*3c60*/  PRMT R125, R62, 0x7610, R125 ;  /* 0x000076103e7d7816 */ /* 0x000fe2000000007d */
[----:B----4-:R-:W-:Y:S01]  /*3c70*/  IMAD.MOV.U32 R57, RZ, RZ, R44 ;  /* 0x000000ffff397224 */ /* 0x010fe200078e002c */
[----:B------:R-:W-:Y:S01]  /*3c80*/  MOV R56, R47 ;  /* 0x0000002f00387202 */ /* 0x000fe20000000f00 */
[----:B------:R-:W-:Y:S02]  /*3c90*/  IMAD.MOV.U32 R60, RZ, RZ, R45 ;  /* 0x000000ffff3c7224 */ /* 0x000fe400078e002d */
[----:B------:R-:W-:Y:S01]  /*3ca0*/  IMAD.MOV.U32 R59, RZ, RZ, R46 ;  /* 0x000000ffff3b7224 */ /* 0x000fe200078e002e */
[----:B------:R-:W-:Y:S02]  /*3cb0*/  PRMT R130, R130, 0x5410, R56 ;  /* 0x0000541082827816 */ /* 0x000fe40000000038 */
[----:B------:R-:W-:Y:S02]  /*3cc0*/  PRMT R124, R124, 0x5410, R57 ;  /* 0x000054107c7c7816 */ /* 0x000fe40000000039 */
[----:B------:R-:W-:-:S02]  /*3cd0*/  PRMT R125, R125, 0x5410, R60 ;  /* 0x000054107d7d7816 */ /* 0x000fc4000000003c */
[----:B------:R-:W-:Y:S01]  /*3ce0*/  PRMT R122, R59, 0x7610, R122 ;  /* 0x000076103b7a7816 */ /* 0x000fe2000000007a */
[----:B--2---:R-:W-:Y:S01]  /*3cf0*/  IMAD.MOV.U32 R56, RZ, RZ, R50 ;  /* 0x000000ffff387224 */ /* 0x004fe200078e0032 */
[----:B------:R-:W-:Y:S01]  /*3d00*/  MOV R59, R48 ;  /* 0x00000030003b7202 */ /* 0x000fe20000000f00 */
[----:B------:R-:W-:Y:S02]  /*3d10*/  IMAD.MOV.U32 R57, RZ, RZ, R51 ;  /* 0x000000ffff397224 */ /* 0x000fe400078e0033 */
[----:B------:R-:W-:-:S03]  /*3d20*/  IMAD.MOV.U32 R60, RZ, RZ, R49 ;  /* 0x000000ffff3c7224 */ /* 0x000fc600078e0031 */
[----:B------:R-:W-:Y:S02]  /*3d30*/  PRMT R113, R56, 0x5410, R57 ;  /* 0x0000541038717816 */ /* 0x000fe40000000039 */
[----:B------:R-:W-:Y:S01]  /*3d40*/  PRMT R115, R59, 0x5410, R60 ;  /* 0x000054103b737816 */ /* 0x000fe2000000003c */
[----:B-----5:R-:W-:Y:S01]  /*3d50*/  IMAD.MOV.U32 R56, RZ, RZ, R54 ;  /* 0x000000ffff387224 */ /* 0x020fe200078e0036 */
[----:B------:R-:W-:Y:S01]  /*3d60*/  MOV R60, R53 ;  /* 0x00000035003c7202 */ /* 0x000fe20000000f00 */
[----:B------:R-:W-:Y:S02]  /*3d70*/  IMAD.MOV.U32 R57, RZ, RZ, R55 ;  /* 0x000000ffff397224 */ /* 0x000fe400078e0037 */
[----:B------:R-:W-:-:S03]  /*3d80*/  IMAD.MOV.U32 R59, RZ, RZ, R52 ;  /* 0x000000ffff3b7224 */ /* 0x000fc600078e0034 */
[----:B------:R-:W-:Y:S02]  /*3d90*/  PRMT R117, R56, 0x5410, R57 ;  /* 0x0000541038757816 */ /* 0x000fe40000000039 */
[----:B------:R-:W-:Y:S01]  /*3da0*/  PRMT R119, R59, 0x5410, R60 ;  /* 0x000054103b777816 */ /* 0x000fe2000000003c */
[----:B------:R-:W-:Y:S06]  /*3db0*/  @!P3 BRA `(.L_x_992) ;  /* 0x000000000004b947 */ /* 0x000fec0003800000 */
[----:B------:R-:W-:Y:S01]  /*3dc0*/  BPT.TRAP 0x1 ;  /* 0x000000040000795c */ /* 0x000fe20000300000 */
.L_x_992:
        /* <DEDUP_REMOVED lines=9> */
.L_x_1194:
[----:B------:R-:W-:Y:S05]  /*3e60*/  BSYNC B1 ;  /* 0x0000000000017941 */ /* 0x000fea0003800000 */
.L_x_993:
        /* <DEDUP_REMOVED lines=8> */
[----:B------:R-:W-:Y:S01]  /*3ef0*/  IADD3 R111, P5, P6, R14, R108, R86 ;  /* 0x0000006c0e6f7210 */ /* 0x000fe20007ebe056 */
[----:B------:R-:W-:Y:S01]  /*3f00*/  IMAD.IADD R118, R57, 0x1, R109 ;  /* 0x0000000139767824 */ /* 0x000fe200078e026d */
[----:B------:R-:W-:-:S04]  /*3f10*/  SHF.R.S32.HI R57, RZ, 0x1f, R56 ;  /* 0x0000001fff397819 */ /* 0x000fc80000011438 */
[----:B------:R-:W-:Y:S02]  /*3f20*/  LEA.HI R56, R57, R56, RZ, 0x4 ;  /* 0x0000003839387211 */ /* 0x000fe400078f20ff */
[----:B------:R-:W-:Y:S02]  /*3f30*/  IADD3.X R116, R3, R118, R89, P5, P6 ;  /* 0x0000007603747210 */ /* 0x000fe40002fec459 */
[----:B------:R-:W-:-:S04]  /*3f40*/  LEA.HI.SX32 R56, R56, R85, 0x1c ;  /* 0x0000005538387211 */ /* 0x000fc800078fe2ff */
[----:B------:R-:W-:-:S04]  /*3f50*/  SHF.L.U32 R121, R56, 0x3, RZ ;  /* 0x0000000338797819 */ /* 0x000fc800000006ff */
[----:B------:R-:W-:-:S04]  /*3f60*/  LOP3.LUT R57, R32, 0x38, R121, 0xf8, !PT ;  /* 0x0000003820397812 */ /* 0x000fc800078ef879 */
[----:B------:R-:W-:-:S05]  /*3f70*/  LOP3.LUT R57, R57, R76, RZ, 0x3c, !PT ;  /* 0x0000004c39397212 */ /* 0x000fca00078e3cff */
[----:B------:R-:W-:Y:S02]  /*3f80*/  IMAD R59, R228, 0x200, R57 ;  /* 0x00000200e43b7824 */ /* 0x000fe400078e0239 */
[C---:B------:R-:W-:Y:S02]  /*3f90*/  IMAD R57, R2.reuse, 0x1800, R90 ;  /* 0x0000180002397824 */ /* 0x040fe400078e025a */
[----:B------:R-:W-:Y:S02]  /*3fa0*/  IMAD R59, R2, 0x1800, R59 ;  /* 0x00001800023b7824 */ /* 0x000fe400078e023b */
[--C-:B------:R-:W-:Y:S02]  /*3fb0*/  IMAD R57, R57, 0x2, R18.reuse ;  /* 0x0000000239397824 */ /* 0x100fe400078e0212 */
[----:B------:R-:W-:-:S04]  /*3fc0*/  IMAD R60, R59, 0x2, R18 ;  /* 0x000000023b3c7824 */ /* 0x000fc800078e0212 */
[----:B------:R-:W1:Y:S04]  /*3fd0*/  LDS.128 R56, [R57+0x1c400] ;  /* 0x01c4000039387984 */ /* 0x000e680000000c00 */
[----:B------:R-:W2:Y:S01]  /*3fe0*/  LDS.128 R60, [R60+0x1c400] ;  /* 0x01c400003c3c7984 */ /* 0x000ea20000000c00 */
[----:B------:R-:W-:Y:S05]  /*3ff0*/  @P4 BRA `(.L_x_998) ;  /* 0x0000000400484947 */ /* 0x000fea0003800000 */
[--C-:B------:R-:W-:Y:S01]  /*4000*/  SHF.R.U64 R123, R44, 0x10, R45.reuse ;  /* 0x000000102c7b7819 */ /* 0x100fe2000000122d */
[----:B--2---:R-:W-:Y:S01]  /*4010*/  HADD2.F32 R44, -RZ, R61.H1_H1 ;  /* 0x3000003dff2c7230 */ /* 0x004fe20000004100 */
[----:B------:R-:W-:Y:S02]  /*4020*/  SHF.R.U32.HI R45, RZ, 0x10, R45 ;  /* 0x00000010ff2d7819 */ /* 0x000fe4000001162d */
[--C-:B------:R-:W-:Y:S01]  /*4030*/  SHF.R.U64 R120, R40, 0x10, R41.reuse ;  /* 0x0000001028787819 */ /* 0x100fe20000001229 */
[----:B------:R-:W-:Y:S01]  /*4040*/  HADD2.F32 R123, -RZ, R123.H0_H0 ;  /* 0x2000007bff7b7230 */ /* 0x000fe20000004100 */
[----:B------:R-:W-:Y:S02]  /*4050*/  SHF.R.U32.HI R126, RZ, 0x10, R41 ;  /* 0x00000010ff7e7819 */ /* 0x000fe40000011629 */
[--C-:B------:R-:W-:Y:S01]  /*4060*/  SHF.R.U64 R40, R42, 0x10, R43.reuse ;  /* 0x000000102a287819 */ /* 0x100fe2000000122b */
[----:B-1----:R-:W-:Y:S01]  /*4070*/  HADD2.F32 R42, -RZ, R57.H0_H0 ;  /* 0x20000039ff2a7230 */ /* 0x002fe20000004100 */
[----:B------:R-:W-:Y:S01]  /*4080*/  SHF.R.U32.HI R129, RZ, 0x10, R43 ;  /* 0x00000010ff817819 */ /* 0x000fe2000001162b */
[----:B------:R-:W-:Y:S01]  /*4090*/  HADD2.F32 R43, -RZ, R61.H0_H0 ;  /* 0x2000003dff2b7230 */ /* 0x000fe20000004100 */
[--C-:B------:R-:W-:Y:S01]  /*40a0*/  SHF.R.U64 R41, R46, 0x10, R47.reuse ;  /* 0x000000102e297819 */ /* 0x100fe2000000122f */
[----:B------:R-:W-:Y:S01]  /*40b0*/  HADD2.F32 R46, -RZ, R125.H0_H0 ;  /* 0x2000007dff2e7230 */ /* 0x000fe20000004100 */
[----:B------:R-:W-:Y:S01]  /*40c0*/  SHF.R.U32.HI R127, RZ, 0x10, R47 ;  /* 0x00000010ff7f7819 */ /* 0x000fe2000001162f */
[----:B------:R-:W-:-:S02]  /*40d0*/  HADD2.F32 R61, -RZ, R45.H0_H0 ;  /* 0x2000002dff3d7230 */ /* 0x000fc40000004100 */
[----:B------:R-:W-:Y:S02]  /*40e0*/  HADD2.F32 R125, -RZ, R125.H1_H1 ;  /* 0x3000007dff7d7230 */ /* 0x000fe40000004100 */
[----:B------:R-:W-:Y:S02]  /*40f0*/  HADD2.F32 R45, -RZ, R57.H1_H1 ;  /* 0x30000039ff2d7230 */ /* 0x000fe40000004100 */
[----:B------:R-:W-:Y:S01]  /*4100*/  FMUL.FTZ R128, R44, R61 ;  /* 0x0000003d2c807220 */ /* 0x000fe20000410000 */
[----:B------:R-:W-:Y:S02]  /*4110*/  HADD2.F32 R47, -RZ, R126.H0_H0 ;  /* 0x2000007eff2f7230 */ /* 0x000fe40000004100 */
[-C--:B------:R-:W-:Y:S01]  /*4120*/  FMUL.FTZ R57, R43, R125.reuse ;  /* 0x0000007d2b397220 */ /* 0x080fe20000410000 */
[C---:B------:R-:W-:Y:S01]  /*4130*/  FMUL.FTZ R126, R42.reuse, R125 ;  /* 0x0000007d2a7e7220 */ /* 0x040fe20000410000 */
[----:B------:R-:W-:Y:S02]  /*4140*/  FMUL.FTZ R61, R45, R61 ;  /* 0x0000003d2d3d7220 */ /* 0x000fe40000410000 */
[-C--:B------:R-:W-:Y:S01]  /*4150*/  FFMA.FTZ R42, R42, R46.reuse, -R57 ;  /* 0x0000002e2a2a7223 */ /* 0x080fe20000010839 */
[----:B------:R-:W-:Y:S01]  /*4160*/  FFMA.FTZ R43, R43, R46, R126 ;  /* 0x0000002e2b2b7223 */ /* 0x000fe2000001007e */
[-C--:B------:R-:W-:Y:S01]  /*4170*/  FFMA.FTZ R44, R44, R47.reuse, R61 ;  /* 0x0000002f2c2c7223 */ /* 0x080fe2000001003d */
[----:B------:R-:W-:Y:S01]  /*4180*/  FFMA.FTZ R45, R45, R47, -R128 ;  /* 0x0000002f2d2d7223 */ /* 0x000fe20000010880 */
[----:B------:R-:W-:-:S02]  /*4190*/  HADD2.F32 R61, -RZ, R130.H1_H1 ;  /* 0x30000082ff3d7230 */ /* 0x000fc40000004100 */
[----:B------:R-:W-:Y:S01]  /*41a0*/  HADD2.F32 R46, -RZ, R59.H0_H0 ;  /* 0x2000003bff2e7230 */ /* 0x000fe20000004100 */
[----:B------:R-:W-:Y:S01]  /*41b0*/  F2FP.F16.F32.PACK_AB R43, R44, R43 ;  /* 0x0000002b2c2b723e */ /* 0x000fe200000000ff */
[--C-:B------:R-:W-:Y:S02]  /*41c0*/  HADD2.F32 R47, -RZ, R63.reuse.H0_H0 ;  /* 0x2000003fff2f7230 */ /* 0x100fe40000004100 */
[----:B------:R-:W-:Y:S02]  /*41d0*/  HADD2.F32 R57, -RZ, R130.H0_H0 ;  /* 0x20000082ff397230 */ /* 0x000fe40000004100 */
[-C--:B------:R-:W-:Y:S01]  /*41e0*/  FMUL.FTZ R130, R46, R61.reuse ;  /* 0x0000003d2e827220 */ /* 0x080fe20000410000 */
[----:B------:R-:W-:Y:S02]  /*41f0*/  HADD2.F32 R63, -RZ, R63.H1_H1 ;  /* 0x3000003fff3f7230 */ /* 0x000fe40000004100 */
[----:B------:R-:W-:Y:S01]  /*4200*/  FMUL.FTZ R125, R47, R61 ;  /* 0x0000003d2f7d7220 */ /* 0x000fe20000410000 */
[----:B------:R-:W-:-:S02]  /*4210*/  HADD2.F32 R128, -RZ, R127.H0_H0 ;  /* 0x2000007fff807230 */ /* 0x000fc40000004100 */
[-C--:B------:R-:W-:Y:S01]  /*4220*/  FFMA.FTZ R130, R47, R57.reuse, R130 ;  /* 0x000000392f827223 */ /* 0x080fe20000010082 */
[----:B------:R-:W-:Y:S02]  /*4230*/  HADD2.F32 R59, -RZ, R59.H1_H1 ;  /* 0x3000003bff3b7230 */ /* 0x000fe40000004100 */
[----:B------:R-:W-:Y:S01]  /*4240*/  FFMA.FTZ R127, R46, R57, -R125 ;  /* 0x000000392e7f7223 */ /* 0x000fe2000001087d */
[----:B------:R-:W-:Y:S02]  /*4250*/  HADD2.F32 R126, -RZ, R129.H0_H0 ;  /* 0x20000081ff7e7230 */ /* 0x000fe40000004100 */
[-C--:B------:R-:W-:Y:S01]  /*4260*/  FMUL.FTZ R132, R63, R128.reuse ;  /* 0x000000803f847220 */ /* 0x080fe20000410000 */
[----:B------:R-:W-:Y:S02]  /*4270*/  HADD2.F32 R47, -RZ, R60.H0_H0 ;  /* 0x2000003cff2f7230 */ /* 0x000fe40000004100 */
[----:B------:R-:W-:Y:S01]  /*4280*/  FMUL.FTZ R128, R59, R128 ;  /* 0x000000803b807220 */ /* 0x000fe20000410000 */
[----:B------:R-:W-:-:S02]  /*4290*/  HADD2.F32 R57, -RZ, R124.H0_H0 ;  /* 0x2000007cff397230 */ /* 0x000fc40000004100 */
[-C--:B------:R-:W-:Y:S01]  /*42a0*/  FFMA.FTZ R132, R59, R126.reuse, -R132 ;  /* 0x0000007e3b847223 */ /* 0x080fe20000010884 */
[----:B------:R-:W-:Y:S02]  /*42b0*/  HADD2.F32 R46, -RZ, R56.H0_H0 ;  /* 0x20000038ff2e7230 */ /* 0x000fe40000004100 */
[----:B------:R-:W-:Y:S01]  /*42c0*/  FFMA.FTZ R129, R63, R126, R128 ;  /* 0x0000007e3f817223 */ /* 0x000fe20000010080 */
[----:B------:R-:W-:Y:S02]  /*42d0*/  HADD2.F32 R60, -RZ, R60.H1_H1 ;  /* 0x3000003cff3c7230 */ /* 0x000fe40000004100 */
[----:B------:R-:W-:Y:S02]  /*42e0*/  HADD2.F32 R124, -RZ, R124.H1_H1 ;  /* 0x3000007cff7c7230 */ /* 0x000fe40000004100 */
[----:B------:R-:W-:Y:S02]  /*42f0*/  HADD2.F32 R56, -RZ, R56.H1_H1 ;  /* 0x30000038ff387230 */ /* 0x000fe40000004100 */
[----:B------:R-:W-:Y:S01]  /*4300*/  FMUL.FTZ R63, R60, R123 ;  /* 0x0000007b3c3f7220 */ /* 0x000fe20000410000 */
[----:B------:R-:W-:-:S02]  /*4310*/  HADD2.F32 R59, -RZ, R120.H0_H0 ;  /* 0x20000078ff3b7230 */ /* 0x000fc40000004100 */
[-C--:B------:R-:W-:Y:S01]  /*4320*/  FMUL.FTZ R61, R47, R124.reuse ;  /* 0x0000007c2f3d7220 */ /* 0x080fe20000410000 */
[----:B------:R-:W-:Y:S01]  /*4330*/  FMUL.FTZ R124, R46, R124 ;  /* 0x0000007c2e7c7220 */ /* 0x000fe20000410000 */
[----:B------:R-:W-:Y:S01]  /*4340*/  FMUL.FTZ R123, R56, R123 ;  /* 0x0000007b387b7220 */ /* 0x000fe20000410000 */
[----:B------:R-:W-:Y:S01]  /*4350*/  F2FP.F16.F32.PACK_AB R129, R129, R130 ;  /* 0x000000828181723e */ /* 0x000fe200000000ff */
[----:B------:R-:W-:Y:S01]  /*4360*/  FFMA.FTZ R61, R46, R57, -R61 ;  /* 0x000000392e3d7223 */ /* 0x000fe2000001083d */
[-C--:B------:R-:W-:Y:S01]  /*4370*/  FFMA.FTZ R56, R56, R59.reuse, -R63 ;  /* 0x0000003b38387223 */ /* 0x080fe2000001083f */
[----:B------:R-:W-:Y:S01]  /*4380*/  FFMA.FTZ R123, R60, R59, R123 ;  /* 0x0000003b3c7b7223 */ /* 0x000fe2000001007b */
[----:B------:R-:W-:Y:S01]  /*4390*/  FFMA.FTZ R124, R47, R57, R124 ;  /* 0x000000392f7c7223 */ /* 0x000fe2000001007c */
[----:B------:R-:W-:Y:S02]  /*43a0*/  HADD2.F32 R59, -RZ, R41.H0_H0 ;  /* 0x20000029ff3b7230 */ /* 0x000fe40000004100 */
[----:B------:R-:W-:Y:S01]  /*43b0*/  HADD2.F32 R46, -RZ, R62.H0_H0 ;  /* 0x2000003eff2e7230 */ /* 0x000fe20000004100 */
[----:B------:R-:W-:Y:S01]  /*43c0*/  F2FP.F16.F32.PACK_AB R56, R56, R61 ;  /* 0x0000003d3838723e */ /* 0x000fe200000000ff */
[----:B------:R-:W-:Y:S01]  /*43d0*/  HADD2.F32 R47, -RZ, R122.H1_H1 ;  /* 0x3000007aff2f7230 */ /* 0x000fe20000004100 */
[----:B------:R-:W-:Y:S01]  /*43e0*/  F2FP.F16.F32.PACK_AB R60, R123, R124 ;  /* 0x0000007c7b3c723e */ /* 0x000fe200000000ff */
[----:B------:R-:W-:-:S02]  /*43f0*/  HADD2.F32 R41, -RZ, R58.H0_H0 ;  /* 0x2000003aff297230 */ /* 0x000fc40000004100 */
[----:B------:R-:W-:Y:S02]  /*4400*/  HADD2.F32 R62, -RZ, R62.H1_H1 ;  /* 0x3000003eff3e7230 */ /* 0x000fe40000004100 */
[----:B------:R-:W-:Y:S02]  /*4410*/  HADD2.F32 R122, -RZ, R122.H0_H0 ;  /* 0x2000007aff7a7230 */ /* 0x000fe40000004100 */
[----:B------:R-:W-:Y:S02]  /*4420*/  HADD2.F32 R58, -RZ, R58.H1_H1 ;  /* 0x3000003aff3a7230 */ /* 0x000fe40000004100 */
[-C--:B------:R-:W-:Y:S01]  /*4430*/  FMUL.FTZ R125, R62, R59.reuse ;  /* 0x0000003b3e7d7220 */ /* 0x080fe20000410000 */
[----:B------:R-:W-:Y:S02]  /*4440*/  HADD2.F32 R57, -RZ, R40.H0_H0 ;  /* 0x20000028ff397230 */ /* 0x000fe40000004100 */
[-C--:B------:R-:W-:Y:S01]  /*4450*/  FMUL.FTZ R63, R41, R122.reuse ;  /* 0x0000007a293f7220 */ /* 0x080fe20000410000 */
[----:B------:R-:W-:Y:S01]  /*4460*/  FMUL.FTZ R40, R46, R122 ;  /* 0x0000007a2e287220 */ /* 0x000fe20000410000 */
[----:B------:R-:W-:Y:S01]  /*4470*/  FMUL.FTZ R59, R58, R59 ;  /* 0x0000003b3a3b7220 */ /* 0x000fe20000410000 */
[----:B------:R-:W-:-:S02]  /*4480*/  IMAD.MOV.U32 R61, RZ, RZ, R43 ;  /* 0x000000ffff3d7224 */ /* 0x000fc400078e002b */
[-C--:B------:R-:W-:Y:S01]  /*4490*/  FFMA.FTZ R63, R46, R47.reuse, R63 ;  /* 0x0000002f2e3f7223 */ /* 0x080fe2000001003f */
[----:B------:R-:W-:Y:S01]  /*44a0*/  FFMA.FTZ R40, R41, R47, -R40 ;  /* 0x0000002f29287223 */ /* 0x000fe20000010828 */
[-C--:B------:R-:W-:Y:S01]  /*44b0*/  FFMA.FTZ R62, R62, R57.reuse, R59 ;  /* 0x000000393e3e7223 */ /* 0x080fe2000001003b */
[----:B------:R-:W-:Y:S01]  /*44c0*/  FFMA.FTZ R125, R58, R57, -R125 ;  /* 0x000000393a7d7223 */ /* 0x000fe2000001087d */
[----:B------:R-:W-:Y:S02]  /*44d0*/  F2FP.F16.F32.PACK_AB R57, R45, R42 ;  /* 0x0000002a2d39723e */ /* 0x000fe400000000ff */
[----:B------:R-:W-:Y:S02]  /*44e0*/  F2FP.F16.F32.PACK_AB R59, R132, R127 ;  /* 0x0000007f843b723e */ /* 0x000fe400000000ff */
[----:B------:R-:W-:Y:S02]  /*44f0*/  F2FP.F16.F32.PACK_AB R62, R62, R63 ;  /* 0x0000003f3e3e723e */ /* 0x000fe400000000ff */
[----:B------:R-:W-:-:S02]  /*4500*/  F2FP.F16.F32.PACK_AB R58, R125, R40 ;  /* 0x000000287d3a723e */ /* 0x000fc400000000ff */
[----:B------:R-:W-:-:S07]  /*4510*/  MOV R63, R129 ;  /* 0x00000081003f7202 */ /* 0x000fce0000000f00 */
.L_x_998:
[----:B------:R-:W-:Y:S05]  /*4520*/  BSYNC B2 ;  /* 0x0000000000027941 */ /* 0x000fea0003800000 */
.L_x_997:
        /* <DEDUP_REMOVED lines=12> */
.L_x_996:
[----:B------:R-:W-:Y:S05]  /*45f0*/  BSYNC B1 ;  /* 0x0000000000017941 */ /* 0x000fea0003800000 */
.L_x_995:
        /* <DEDUP_REMOVED lines=10> */
[C---:B------:R-:W-:Y:S02]  /*46a0*/  LEA R56, P5, R40.reuse, R102, 0x1 ;  /* 0x0000006628387211 */ /* 0x040fe400078a08ff */
[----:B------:R-:W-:Y:S02]  /*46b0*/  SHF.R.U32.HI R42, RZ, 0x3, R224 ;  /* 0x00000003ff2a7819 */ /* 0x000fe400000116e0 */
[----:B------:R-:W-:-:S02]  /*46c0*/  LEA.HI.X R57, R40, R103, R41, 0x1, P5 ;  /* 0x0000006728397211 */ /* 0x000fc400028f0c29 */
[----:B------:R-:W-:-:S04]  /*46d0*/  SHF.R.S32.HI R41, RZ, 0x1f, R114 ;  /* 0x0000001fff297819 */ /* 0x000fc80000011472 */
[----:B------:R-:W-:Y:S01]  /*46e0*/  LEA.HI R114, R41, R114, RZ, 0x4 ;  /* 0x0000007229727211 */ /* 0x000fe200078f20ff */
[----:B------:R-:W-:-:S03]  /*46f0*/  IMAD R41, R2, 0x1800, R91 ;  /* 0x0000180002297824 */ /* 0x000fc600078e025b */
[----:B------:R-:W-:Y:S01]  /*4700*/  LEA.HI.SX32 R59, R114, R85, 0x1c ;  /* 0x00000055723b7211 */ /* 0x000fe200078fe2ff */
[----:B------:R-:W-:-:S04]  /*4710*/  IMAD R41, R41, 0x2, R18 ;  /* 0x0000000229297824 */ /* 0x000fc800078e0212 */
[----:B------:R-:W-:-:S05]  /*4720*/  IMAD.SHL.U32 R59, R59, 0x8, RZ ;  /* 0x000000083b3b7824 */ /* 0x000fca00078e00ff */
[----:B------:R-:W-:-:S04]  /*4730*/  LOP3.LUT R40, R224, 0x38, R59, 0xf8, !PT ;  /* 0x00000038e0287812 */ /* 0x000fc800078ef83b */
[----:B------:R-:W-:-:S05]  /*4740*/  LOP3.LUT R40, R40, R42, RZ, 0x3c, !PT ;  /* 0x0000002a28287212 */ /* 0x000fca00078e3cff */
[----:B------:R-:W-:-:S04]  /*4750*/  IMAD.IADD R43, R229, 0x1, R40 ;  /* 0x00000001e52b7824 */ /* 0x000fc800078e0228 */
[----:B------:R-:W-:-:S05]  /*4760*/  IMAD R43, R2, 0x1800, R43 ;  /* 0x00001800022b7824 */ /* 0x000fca00078e022b */
[----:B------:R-:W-:Y:S02]  /*4770*/  LEA R44, R43, R18, 0x1 ;  /* 0x000000122b2c7211 */ /* 0x000fe400078e08ff */
[----:B------:R-:W1:Y:S04]  /*4780*/  LDS.128 R40, [R41+0x1c400] ;  /* 0x01c4000029287984 */ /* 0x000e680000000c00 */
[----:B------:R-:W2:Y:S01]  /*4790*/  LDS.128 R44, [R44+0x1c400] ;  /* 0x01c400002c2c7984 */ /* 0x000ea20000000c00 */
[----:B------:R-:W-:Y:S05]  /*47a0*/  @P4 BRA `(.L_x_1000) ;  /* 0x0000000400604947 */ /* 0x000fea0003800000 */
[----:B------:R-:W-:Y:S02]  /*47b0*/  SHF.R.U64 R108, R52, 0x10, R53 ;  /* 0x00000010346c7819 */ /* 0x000fe40000001235 */
[----:B------:R-:W-:Y:S02]  /*47c0*/  SHF.R.U64 R109, R48, 0x10, R49 ;  /* 0x00000010306d7819 */ /* 0x000fe40000001231 */
[----:B------:R-:W-:Y:S01]  /*47d0*/  SHF.R.U32.HI R52, RZ, 0x10, R53 ;  /* 0x00000010ff347819 */ /* 0x000fe20000011635 */
[----:B------:R-:W-:Y:S01]  /*47e0*/  HADD2.F32 R53, -RZ, R119.H1_H1 ;  /* 0x30000077ff357230 */ /* 0x000fe20000004100 */
[----:B------:R-:W-:Y:S01]  /*47f0*/  SHF.R.U32.HI R60, RZ, 0x10, R49 ;  /* 0x00000010ff3c7819 */ /* 0x000fe20000011631 */
[----:B--2---:R-:W-:Y:S01]  /*4800*/  IMAD.MOV.U32 R49, RZ, RZ, R44 ;  /* 0x000000ffff317224 */ /* 0x004fe200078e002c */
[----:B------:R-:W-:Y:S01]  /*4810*/  SHF.R.U64 R48, R50, 0x10, R51 ;  /* 0x0000001032307819 */ /* 0x000fe20000001233 */
[----:B------:R-:W-:Y:S01]  /*4820*/  IMAD.MOV.U32 R50, RZ, RZ, R46 ;  /* 0x000000ffff327224 */ /* 0x000fe200078e002e */
[----:B------:R-:W-:Y:S01]  /*4830*/  SHF.R.U64 R107, R54, 0x10, R55 ;  /* 0x00000010366b7819 */ /* 0x000fe20000001237 */
[----:B-1----:R-:W-:Y:S01]  /*4840*/  IMAD.MOV.U32 R44, RZ, RZ, R42 ;  /* 0x000000ffff2c7224 */ /* 0x002fe200078e002a */
[----:B------:R-:W-:Y:S01]  /*4850*/  SHF.R.U32.HI R62, RZ, 0x10, R51 ;  /* 0x00000010ff3e7819 */ /* 0x000fe20000011633 */
[----:B------:R-:W-:Y:S01]  /*4860*/  HADD2.F32 R46, -RZ, R45.H0_H0 ;  /* 0x2000002dff2e7230 */ /* 0x000fe20000004100 */
[----:B------:R-:W-:Y:S01]  /*4870*/  SHF.R.U32.HI R61, RZ, 0x10, R55 ;  /* 0x00000010ff3d7819 */ /* 0x000fe20000011637 */
[----:B------:R-:W-:-:S02]  /*4880*/  HADD2.F32 R42, -RZ, R41.H0_H0 ;  /* 0x20000029ff2a7230 */ /* 0x000fc40000004100 */
[----:B------:R-:W-:Y:S02]  /*4890*/  HADD2.F32 R45, -RZ, R45.H1_H1 ;  /* 0x3000002dff2d7230 */ /* 0x000fe40000004100 */
[-C--:B------:R-:W-:Y:S01]  /*48a0*/  FMUL.FTZ R55, R46, R53.reuse ;  /* 0x000000352e377220 */ /* 0x080fe20000410000 */
[----:B------:R-:W-:Y:S02]  /*48b0*/  HADD2.F32 R54, -RZ, R52.H0_H0 ;  /* 0x20000034ff367230 */ /* 0x000fe40000004100 */
[----:B------:R-:W-:Y:S01]  /*48c0*/  FMUL.FTZ R53, R42, R53 ;  /* 0x000000352a357220 */ /* 0x000fe20000410000 */
[----:B------:R-:W-:Y:S02]  /*48d0*/  HADD2.F32 R51, -RZ, R115.H1_H1 ;  /* 0x30000073ff337230 */ /* 0x000fe40000004100 */
[----:B------:R-:W-:Y:S02]  /*48e0*/  HADD2.F32 R41, -RZ, R41.H1_H1 ;  /* 0x30000029ff297230 */ /* 0x000fe40000004100 */
[----:B------:R-:W-:-:S02]  /*48f0*/  HADD2.F32 R52, -RZ, R60.H0_H0 ;  /* 0x2000003cff347230 */ /* 0x000fc40000004100 */
[-C--:B------:R-:W-:Y:S01]  /*4900*/  FMUL.FTZ R60, R45, R54.reuse ;  /* 0x000000362d3c7220 */ /* 0x080fe20000410000 */
[-C--:B------:R-:W-:Y:S01]  /*4910*/  FFMA.FTZ R55, R42, R51.reuse, -R55 ;  /* 0x000000332a377223 */ /* 0x080fe20000010837 */
[----:B------:R-:W-:Y:S01]  /*4920*/  FFMA.FTZ R53, R46, R51, R53 ;  /* 0x000000332e357223 */ /* 0x000fe20000010035 */
[C---:B------:R-:W-:Y:S01]  /*4930*/  FMUL.FTZ R54, R41.reuse, R54 ;  /* 0x0000003629367220 */ /* 0x040fe20000410000 */
[-C--:B------:R-:W-:Y:S01]  /*4940*/  FFMA.FTZ R60, R41, R52.reuse, -R60 ;  /* 0x00000034293c7223 */ /* 0x080fe2000001083c */
[----:B------:R-:W-:Y:S02]  /*4950*/  HADD2.F32 R51, -RZ, R117.H1_H1 ;  /* 0x30000075ff337230 */ /* 0x000fe40000004100 */
[----:B------:R-:W-:Y:S02]  /*4960*/  HADD2.F32 R42, -RZ, R47.H0_H0 ;  /* 0x2000002fff2a7230 */ /* 0x000fe40000004100 */
[----:B------:R-:W-:Y:S01]  /*4970*/  FFMA.FTZ R54, R45, R52, R54 ;  /* 0x000000342d367223 */ /* 0x000fe20000010036 */
[----:B------:R-:W-:-:S02]  /*4980*/  HADD2.F32 R41, -RZ, R43.H0_H0 ;  /* 0x2000002bff297230 */ /* 0x000fc40000004100 */
[----:B------:R-:W-:Y:S02]  /*4990*/  HADD2.F32 R46, -RZ, R62.H0_H0 ;  /* 0x2000003eff2e7230 */ /* 0x000fe40000004100 */
[-C--:B------:R-:W-:Y:S01]  /*49a0*/  FMUL.FTZ R62, R42, R51.reuse ;  /* 0x000000332a3e7220 */ /* 0x080fe20000410000 */
[----:B------:R-:W-:Y:S02]  /*49b0*/  HADD2.F32 R45, -RZ, R113.H1_H1 ;  /* 0x30000071ff2d7230 */ /* 0x000fe40000004100 */
[----:B------:R-:W-:Y:S01]  /*49c0*/  FMUL.FTZ R51, R41, R51 ;  /* 0x0000003329337220 */ /* 0x000fe20000410000 */
[----:B------:R-:W-:Y:S01]  /*49d0*/  HADD2.F32 R47, -RZ, R47.H1_H1 ;  /* 0x3000002fff2f7230 */ /* 0x000fe20000004100 */
[----:B------:R-:W-:Y:S01]  /*49e0*/  F2FP.F16.F32.PACK_AB R53, R54, R53 ;  /* 0x000000353635723e */ /* 0x000fe200000000ff */
[----:B------:R-:W-:Y:S02]  /*49f0*/  HADD2.F32 R52, -RZ, R61.H0_H0 ;  /* 0x2000003dff347230 */ /* 0x000fe40000004100 */
[----:B------:R-:W-:Y:S01]  /*4a00*/  FFMA.FTZ R61, R42, R45, R51 ;  /* 0x0000002d2a3d7223 */ /* 0x000fe20000010033 */
[----:B------:R-:W-:-:S02]  /*4a10*/  HADD2.F32 R43, -RZ, R43.H1_H1 ;  /* 0x3000002bff2b7230 */ /* 0x000fc40000004100 */
[----:B------:R-:W-:Y:S01]  /*4a20*/  FFMA.FTZ R62, R41, R45, -R62 ;  /* 0x0000002d293e7223 */ /* 0x000fe2000001083e */
[----:B------:R-:W-:Y:S02]  /*4a30*/  HADD2.F32 R119, -RZ, R119.H0_H0 ;  /* 0x20000077ff777230 */ /* 0x000fe40000004100 */
[-C--:B------:R-:W-:Y:S01]  /*4a40*/  FMUL.FTZ R106, R47, R52.reuse ;  /* 0x000000342f6a7220 */ /* 0x080fe20000410000 */
[--C-:B------:R-:W-:Y:S02]  /*4a50*/  HADD2.F32 R42, -RZ, R49.reuse.H0_H0 ;  /* 0x20000031ff2a7230 */ /* 0x100fe40000004100 */
[C---:B------:R-:W-:Y:S01]  /*4a60*/  FMUL.FTZ R52, R43.reuse, R52 ;  /* 0x000000342b347220 */ /* 0x040fe20000410000 */
[----:B------:R-:W-:Y:S02]  /*4a70*/  HADD2.F32 R45, -RZ, R108.H0_H0 ;  /* 0x2000006cff2d7230 */ /* 0x000fe40000004100 */
[----:B------:R-:W-:Y:S01]  /*4a80*/  FFMA.FTZ R63, R43, R46, -R106 ;  /* 0x0000002e2b3f7223 */ /* 0x000fe2000001086a */
[----:B------:R-:W-:-:S02]  /*4a90*/  HADD2.F32 R49, -RZ, R49.H1_H1 ;  /* 0x30000031ff317230 */ /* 0x000fc40000004100 */
[----:B------:R-:W-:Y:S01]  /*4aa0*/  FFMA.FTZ R106, R47, R46, R52 ;  /* 0x0000002e2f6a7223 */ /* 0x000fe20000010034 */
[----:B------:R-:W-:Y:S02]  /*4ab0*/  HADD2.F32 R115, -RZ, R115.H0_H0 ;  /* 0x20000073ff737230 */ /* 0x000fe40000004100 */
[----:B------:R-:W-:Y:S01]  /*4ac0*/  FMUL.FTZ R46, R42, R119 ;  /* 0x000000772a2e7220 */ /* 0x000fe20000410000 */
[--C-:B------:R-:W-:Y:S02]  /*4ad0*/  HADD2.F32 R41, -RZ, R40.reuse.H0_H0 ;  /* 0x20000028ff297230 */ /* 0x100fe40000004100 */
[----:B------:R-:W-:Y:S01]  /*4ae0*/  FMUL.FTZ R47, R49, R45 ;  /* 0x0000002d312f7220 */ /* 0x000fe20000410000 */
[----:B------:R-:W-:Y:S01]  /*4af0*/  HADD2.F32 R40, -RZ, R40.H1_H1 ;  /* 0x30000028ff287230 */ /* 0x000fe20000004100 */
[----:B------:R-:W-:Y:S01]  /*4b00*/  F2FP.F16.F32.PACK_AB R61, R106, R61 ;  /* 0x0000003d6a3d723e */ /* 0x000fe200000000ff */
[----:B------:R-:W-:Y:S02]  /*4b10*/  HADD2.F32 R43, -RZ, R109.H0_H0 ;  /* 0x2000006dff2b7230 */ /* 0x000fe40000004100 */
[C---:B------:R-:W-:Y:S01]  /*4b20*/  FMUL.FTZ R119, R41.reuse, R119 ;  /* 0x0000007729777220 */ /* 0x040fe20000410000 */
[----:B------:R-:W-:Y:S01]  /*4b30*/  FFMA.FTZ R46, R41, R115, -R46 ;  /* 0x00000073292e7223 */ /* 0x000fe2000001082e */
[----:B------:R-:W-:Y:S01]  /*4b40*/  FMUL.FTZ R52, R40, R45 ;  /* 0x0000002d28347220 */ /* 0x000fe20000410000 */
[----:B------:R-:W-:-:S02]  /*4b50*/  HADD2.F32 R41, -RZ, R50.H0_H0 ;  /* 0x20000032ff297230 */ /* 0x000fc40000004100 */
[-C--:B------:R-:W-:Y:S01]  /*4b60*/  FFMA.FTZ R47, R40, R43.reuse, -R47 ;  /* 0x0000002b282f7223 */ /* 0x080fe2000001082f */
[----:B------:R-:W-:Y:S02]  /*4b70*/  HADD2.F32 R117, -RZ, R117.H0_H0 ;  /* 0x20000075ff757230 */ /* 0x000fe40000004100 */
[----:B------:R-:W-:Y:S01]  /*4b80*/  FFMA.FTZ R52, R49, R43, R52 ;  /* 0x0000002b31347223 */ /* 0x000fe20000010034 */
[----:B------:R-:W-:Y:S02]  /*4b90*/  HADD2.F32 R45, -RZ, R107.H0_H0 ;  /* 0x2000006bff2d7230 */ /* 0x000fe40000004100 */
[----:B------:R-:W-:Y:S01]  /*4ba0*/  FFMA.FTZ R119, R42, R115, R119 ;  /* 0x000000732a777223 */ /* 0x000fe20000010077 */
[----:B------:R-:W-:Y:S02]  /*4bb0*/  HADD2.F32 R40, -RZ, R44.H0_H0 ;  /* 0x2000002cff287230 */ /* 0x000fe40000004100 */
[----:B------:R-:W-:Y:S01]  /*4bc0*/  FMUL.FTZ R49, R41, R117 ;  /* 0x0000007529317220 */ /* 0x000fe20000410000 */
[----:B------:R-:W-:-:S02]  /*4bd0*/  HADD2.F32 R50, -RZ, R50.H1_H1 ;  /* 0x30000032ff327230 */ /* 0x000fc40000004100 */
        /* <DEDUP_REMOVED lines=12> */
[----:B------:R-:W-:Y:S01]  /*4ca0*/  IMAD.MOV.U32 R47, RZ, RZ, R61 ;  /* 0x000000ffff2f7224 */ /* 0x000fe200078e003d */
[----:B------:R-:W-:-:S02]  /*4cb0*/  F2FP.F16.F32.PACK_AB R41, R60, R55 ;  /* 0x000000373c29723e */ /* 0x000fc400000000ff */
[----:B------:R-:W-:Y:S01]  /*4cc0*/  F2FP.F16.F32.PACK_AB R46, R44, R49 ;  /* 0x000000312c2e723e */ /* 0x000fe200000000ff */
[----:B------:R-:W-:Y:S01]  /*4cd0*/  IMAD.MOV.U32 R44, RZ, RZ, R52 ;  /* 0x000000ffff2c7224 */ /* 0x000fe200078e0034 */
[----:B------:R-:W-:Y:S02]  /*4ce0*/  F2FP.F16.F32.PACK_AB R60, R45, R42 ;  /* 0x0000002a2d3c723e */ /* 0x000fe400000000ff */
[----:B------:R-:W-:Y:S01]  /*4cf0*/  F2FP.F16.F32.PACK_AB R43, R63, R62 ;  /* 0x0000003e3f2b723e */ /* 0x000fe200000000ff */
[----:B------:R-:W-:Y:S01]  /*4d00*/  IMAD.MOV.U32 R42, RZ, RZ, R46 ;  /* 0x000000ffff2a7224 */ /* 0x000fe200078e002e */
[----:B------:R-:W-:Y:S01]  /*4d10*/  MOV R45, R53 ;  /* 0x00000035002d7202 */ /* 0x000fe20000000f00 */
[----:B------:R-:W-:-:S07]  /*4d20*/  IMAD.MOV.U32 R46, RZ, RZ, R60 ;  /* 0x000000ffff2e7224 */ /* 0x000fce00078e003c */
.L_x_1000:
[----:B------:R-:W-:Y:S05]  /*4d30*/  BSYNC B1 ;  /* 0x0000000000017941 */ /* 0x000fea0003800000 */
.L_x_999:
[----:B-1----:R4:W-:Y:S01]  /*4d40*/  STG.E.128 desc[UR60][R56.64], R40 ;  /* 0x0000002838007986 */ /* 0x0029e2000c101d3c */
[----:B------:R-:W-:-:S13]  /*4d50*/  ISETP.GE.AND P4, PT, R59, R112, PT ;  /* 0x000000703b00720c */ /* 0x000fda0003f86270 */
[----:B------:R-:W-:Y:S05]  /*4d60*/  @P4 BRA `(.L_x_985) ;  /* 0x00000000008c4947 */ /* 0x000fea0003800000 */
[--C-:B----4-:R-:W-:Y:S02]  /*4d70*/  SHF.R.S32.HI R40, RZ, 0x1f, R59.reuse ;  /* 0x0000001fff287819 */ /* 0x110fe4000001143b */
[----:B------:R-:W-:-:S04]  /*4d80*/  IADD3 R59, P4, P5, R14, R104, R59 ;  /* 0x000000680e3b7210 */ /* 0x000fc80007d9e03b */
[----:B------:R-:W-:Y:S02]  /*4d90*/  IADD3.X R58, R3, R58, R40, P4, P5 ;  /* 0x0000003a033a7210 */ /* 0x000fe400027ea428 */
[----:B------:R-:W-:-:S04]  /*4da0*/  LEA R102, P4, R59, R102, 0x1 ;  /* 0x000000663b667211 */ /* 0x000fc800078808ff */
[----:B------:R-:W-:-:S05]  /*4db0*/  LEA.HI.X R103, R59, R103, R58, 0x1, P4 ;  /* 0x000000673b677211 */ /* 0x000fca00020f0c3a */
[----:B--2---:R1:W-:Y:S01]  /*4dc0*/  STG.E.128 desc[UR60][R102.64], R44 ;  /* 0x0000002c66007986 */ /* 0x0043e2000c101d3c */
[----:B------:R-:W-:Y:S05]  /*4dd0*/  BRA `(.L_x_985) ;  /* 0x0000000000707947 */ /* 0x000fea0003800000 */
.L_x_968:
[----:B------:R-:W2:Y:S02]  /*4de0*/  LDL R40, [R1+0x7c] ;  /* 0x00007c0001287983 */ /* 0x000ea40000100800 */
[----:B--2---:R-:W-:-:S13]  /*4df0*/  R2UR UR4, R40 ;  /* 0x00000000280472ca */ /* 0x004fda00000e0000 */
[----:B------:R-:W-:-:S06]  /*4e00*/  UISETP.NE.AND UP0, UPT, UR4, 0x3, UPT ;  /* 0x000000030400788c */ /* 0x000fcc000bf05270 */
[----:B------:R-:W-:-:S13]  /*4e10*/  PLOP3.LUT P3, PT, PT, PT, UP0, 0x80, 0x0 ;  /* 0x000000000000781c */ /* 0x000fda0003f6f008 */
[----:B------:R-:W-:Y:S05]  /*4e20*/  @!P3 BRA `(.L_x_1001) ;  /* 0x000000000004b947 */ /* 0x000fea0003800000 */
[----:B------:R-:W-:Y:S01]  /*4e30*/  BPT.TRAP 0x1 ;  /* 0x000000040000795c */ /* 0x000fe20000300000 */
.L_x_1001:
[----:B------:R-:W-:Y:S01]  /*4e40*/  IMAD R95, R2, 0x8, R18 ;  /* 0x00000008025f7824 */ /* 0x000fe200078e0212 */
[----:B------:R-:W-:Y:S01]  /*4e50*/  SHF.L.U32 R110, R23, 0x1f, RZ ;  /* 0x0000001f176e7819 */ /* 0x000fe200000006ff */
[----:B------:R-:W-:Y:S01]  /*4e60*/  IMAD R101, R26, -0x60, R29 ;  /* 0xffffffa01a657824 */ /* 0x000fe200078e021d */
[----:B------:R-:W-:Y:S02]  /*4e70*/  BSSY B1, `(.L_x_1002) ;  /* 0x0000004000017945 */ /* 0x000fe40003800000 */
[----:B------:R-:W0:Y:S02]  /*4e80*/  SYNCS.PHASECHK.TRANS64.TRYWAIT P4, [R95+URZ+0x32490], R110 ;  /* 0x0324906e5f0075a7 */ /* 0x000e24000808017f */
[----:B------:R-:W-:Y:S01]  /*4e90*/  VIMNMX R101, R101, 0x60, PT ;  /* 0x0000006065657848 */ /* 0x000fe20003fe0100 */
[----:B0-----:R-:W-:Y:S06]  /*4ea0*/  @!P4 BRA `(.L_x_1003) ;  /* 0x0000011c0088c947 */ /* 0x001fec0003800000 */
.L_x_1195:
[----:B------:R-:W-:Y:S05]  /*4eb0*/  BSYNC B1 ;  /* 0x0000000000017941 */ /* 0x000fea0003800000 */
.L_x_1002:
        /* <DEDUP_REMOVED lines=8> */
.L_x_1005:
[----:B------:R-:W-:Y:S05]  /*4f40*/  BSYNC B1 ;  /* 0x0000000000017941 */ /* 0x000fea0003800000 */
.L_x_1004:
[----:B------:R-:W-:Y:S05]  /*4f50*/  @P4 BRA `(.L_x_985) ;  /* 0x0000000000104947 */ /* 0x000fea0003800000 */
[----:B-1----:R-:W1:Y:S04]  /*4f60*/  @!P1 LDS.128 R40, [R108+0x2000] ;  /* 0x002000006c289984 */ /* 0x002e680000000c00 */
[----:B------:R-:W2:Y:S04]  /*4f70*/  @!P2 LDS.128 R44, [R106+0x2000] ;  /* 0x002000006a2ca984 */ /* 0x000ea80000000c00 */
[----:B-1----:R3:W-:Y:S04]  /*4f80*/  @!P1 STG.E.128 desc[UR60][R48.64], R40 ;  /* 0x0000002830009986 */ /* 0x0027e8000c101d3c */
[----:B--2---:R3:W-:Y:S02]  /*4f90*/  @!P2 STG.E.128 desc[UR60][R48.64+0x40], R44 ;  /* 0x0000402c3000a986 */ /* 0x0047e4000c101d3c */
.L_x_985:
[----:B------:R-:W-:Y:S05]  /*4fa0*/  BSYNC B0 ;  /* 0x0000000000007941 */ /* 0x000fea0003800000 */
.L_x_967:
[----:B-1234-:R-:W1:Y:S01]  /*4fb0*/  S2R R40, SR_TID.X ;  /* 0x0000000000287919 */ /* 0x01ee620000002100 */
        /* <DEDUP_REMOVED lines=16> */
.L_x_1007:
[----:B------:R-:W-:Y:S05]  /*50c0*/  BSYNC B0 ;  /* 0x0000000000007941 */ /* 0x000fea0003800000 */
.L_x_1006:
[----:B------:R-:W2:Y:S01]  /*50d0*/  SYNCS.PHASECHK.TRANS64.TRYWAIT P3, [R95+URZ+0x324b0], R110 ;  /* 0x0324b06e5f0075a7 */ /* 0x000ea2000806017f */
[----:B------:R-:W-:Y:S01]  /*50e0*/  ULDC.64 UR56, c[0x0][0x318] ;  /* 0x0000c60000387ab9 */ /* 0x000fe20000000a00 */
[----:B------:R-:W-:Y:S01]  /*50f0*/  ULDC.64 UR58, c[0x0][0x308] ;  /* 0x0000c200003a7ab9 */ /* 0x000fe20000000a00 */
[----:B------:R-:W-:Y:S01]  /*5100*/  BSSY B0, `(.L_x_1008) ;  /* 0x0000003000007945 */ /* 0x000fe20003800000 */
[----:B-1----:R-:W-:-:S03]  /*5110*/  IMAD R40, R2, 0x6000, R78 ;  /* 0x0000600002287824 */ /* 0x002fc600078e024e */
[----:B--2---:R-:W-:Y:S05]  /*5120*/  @!P3 BRA `(.L_x_1009) ;  /* 0x0000011800fcb947 */ /* 0x004fea0003800000 */
.L_x_1196:
[----:B------:R-:W-:Y:S05]  /*5130*/  BSYNC B0 ;  /* 0x0000000000007941 */ /* 0x000fea0003800000 */
.L_x_1008:
[----:B------:R-:W-:Y:S01]  /*5140*/  ISETP.GE.AND P3, PT, R19, R101, PT ;  /* 0x000000651300720c */ /* 0x000fe20003f66270 */
[----:B------:R-:W-:Y:S01]  /*5150*/  IMAD.IADD R41, R77, 0x1, R40 ;  /* 0x000000014d297824 */ /* 0x000fe200078e0228 */
[----:B------:R-:W-:Y:S01]  /*5160*/  BSSY B0, `(.L_x_1010) ;  /* 0x0000026000007945 */ /* 0x000fe20003800000 */
[----:B------:R-:W-:Y:S02]  /*5170*/  IMAD R48, R40, 0x2, R24 ;  /* 0x0000000228307824 */ /* 0x000fe400078e0218 */
[----:B------:R-:W-:-:S04]  /*5180*/  IMAD.WIDE R44, R26, 0x60, R72 ;  /* 0x000000601a2c7825 */ /* 0x000fc800078e0248 */
[----:B------:R-:W-:-:S04]  /*5190*/  IMAD R49, R41, 0x2, R24 ;  /* 0x0000000229317824 */ /* 0x000fc800078e0218 */
[----:B------:R-:W-:Y:S05]  /*51a0*/  @P3 BRA `(.L_x_1011) ;  /* 0x0000000000843947 */ /* 0x000fea0003800000 */
[----:B------:R-:W-:Y:S01]  /*51b0*/  MOV R41, R92 ;  /* 0x0000005c00297202 */ /* 0x000fe20000000f00 */
[----:B------:R-:W-:Y:S01]  /*51c0*/  IMAD R43, R45, UR56, RZ ;  /* 0x000000382d2b7c24 */ /* 0x000fe2000f8e02ff */
[----:B------:R-:W-:Y:S01]  /*51d0*/  ULDC UR4, c[0x0][0x310] ;  /* 0x0000c40000047ab9 */ /* 0x000fe20000000800 */
        /* <DEDUP_REMOVED lines=30> */
.L_x_1011:
[----:B------:R-:W-:Y:S05]  /*53c0*/  BSYNC B0 ;  /* 0x0000000000007941 */ /* 0x000fea0003800000 */
.L_x_1010:
[----:B------:R-:W-:Y:S01]  /*53d0*/  ISETP.GE.AND P3, PT, R234, R101, PT ;  /* 0x00000065ea00720c */ /* 0x000fe20003f66270 */
[----:B------:R-:W-:-:S12]  /*53e0*/  BSSY B0, `(.L_x_1012) ;  /* 0x0000025000007945 */ /* 0x000fd80003800000 */
[----:B------:R-:W-:Y:S05]  /*53f0*/  @P3 BRA `(.L_x_1013) ;  /* 0x00000000008c3947 */ /* 0x000fea0003800000 */
[----:B--2---:R-:W-:Y:S01]  /*5400*/  IADD3 R43, P3, R44, 0x40, RZ ;  /* 0x000000402c2b7810 */ /* 0x004fe20007f7e0ff */
[----:B------:R-:W-:Y:S01]  /*5410*/  IMAD.MOV.U32 R40, RZ, RZ, R30 ;  /* 0x000000ffff287224 */ /* 0x000fe200078e001e */
[----:B------:R-:W-:Y:S01]  /*5420*/  ULDC UR4, c[0x0][0x310] ;  /* 0x0000c40000047ab9 */ /* 0x000fe20000000800 */
        /* <DEDUP_REMOVED lines=32> */
.L_x_1013:
[----:B------:R-:W-:Y:S05]  /*5630*/  BSYNC B0 ;  /* 0x0000000000007941 */ /* 0x000fea0003800000 */
.L_x_1012:
        /* <DEDUP_REMOVED lines=12> */
[----:B--23--:R-:W-:Y:S02]  /*5700*/  SEL R40, RZ, 0x1, P3 ;  /* 0x00000001ff287807 */ /* 0x00cfe40001800000 */
        /* <DEDUP_REMOVED lines=9> */
.L_x_962:
        /* <DEDUP_REMOVED lines=16> */
[----:B------:R-:W-:Y:S02]  /*58a0*/  MOV R182, RZ ;  /* 0x000000ff00b67202 */ /* 0x000fe40000000f00 */
        /* <DEDUP_REMOVED lines=19> */
[----:B------:R-:W-:Y:S01]  /*59e0*/  CS2R R174, SRZ ;  /* 0x0000000000ae7805 */ /* 0x000fe2000001ff00 */
[----:B------:R-:W-:Y:S01]  /*59f0*/  IMAD.MOV.U32 R98, RZ, RZ, RZ ;  /* 0x000000ffff627224 */ /* 0x000fe200078e00ff */
        /* <DEDUP_REMOVED lines=18> */
[----:B------:R-:W-:Y:S01]  /*5b20*/  CS2R R54, SRZ ;  /* 0x0000000000367805 */ /* 0x000fe2000001ff00 */
[----:B------:R-:W-:Y:S01]  /*5b30*/  IMAD.MOV.U32 R163, RZ, RZ, RZ ;  /* 0x000000ffffa37224 */ /* 0x000fe200078e00ff */
        /* <DEDUP_REMOVED lines=8> */
[----:B------:R-:W-:Y:S01]  /*5bc0*/  CS2R R10, SRZ ;  /* 0x00000000000a7805 */ /* 0x000fe2000001ff00 */
[----:B------:R-:W-:Y:S01]  /*5bd0*/  IMAD.MOV.U32 R31, RZ, RZ, RZ ;  /* 0x000000ffff1f7224 */ /* 0x000fe200078e00ff */
[----:B------:R-:W-:Y:S01]  /*5be0*/  MOV R29, RZ ;  /* 0x000000ff001d7202 */ /* 0x000fe20000000f00 */
[----:B------:R-:W-:-:S02]  /*5bf0*/  IMAD.MOV.U32 R27, RZ, RZ, RZ ;  /* 0x000000ffff1b7224 */ /* 0x000fc400078e00ff */
[----:B------:R-:W-:Y:S01]  /*5c00*/  IMAD.MOV.U32 R9, RZ, RZ, RZ ;  /* 0x000000ffff097224 */ /* 0x000fe200078e00ff */
[----:B------:R-:W-:Y:S06]  /*5c10*/  @P0 BRA `(.L_x_1015) ;  /* 0x00000000000c0947 */ /* 0x000fec0003800000 */
[----:B------:R-:W0:Y:S01]  /*5c20*/  FENCE.VIEW.ASYNC.G ;  /* 0x00000000000073c6 */ /* 0x000e220000000100 */
[----:B------:R-:W-:Y:S05]  /*5c30*/  WARPSYNC.ALL ;  /* 0x0000000000007948 */ /* 0x000fea0003800000 */
[----:B0-----:R-:W-:Y:S06]  /*5c40*/  BAR.ARV 0xc, 0x120 ;  /* 0x0304800000007b1d */ /* 0x001fec0000002000 */
.L_x_1015:
[----:B------:R-:W-:Y:S01]  /*5c50*/  CS2R R24, SRZ ;  /* 0x0000000000187805 */ /* 0x000fe2000001ff00 */
[----:B------:R-:W-:Y:S06]  /*5c60*/  @!P2 BRA `(.L_x_1016) ;  /* 0x0000008c006ca947 */ /* 0x000fec0003800000 */
[----:B------:R-:W-:-:S03]  /*5c70*/  UMOV UR4, 0xffffffff ;  /* 0xffffffff00047882 */ /* 0x000fc60000000000 */
[----:B------:R-:W-:Y:S05]  /*5c80*/  BRA.DIV UR4, `(.L_x_1017) ;  /* 0x0000011204387947 */ /* 0x000fea000b800000 */
[----:B------:R-:W0:Y:S02]  /*5c90*/  S2R R0, SR_TID.X ;  /* 0x0000000000007919 */ /* 0x000e240000002100 */
[----:B0-----:R-:W-:-:S05]  /*5ca0*/  VIADD R3, R0, 0xffffff80 ;  /* 0xffffff8000037836 */ /* 0x001fca0000000000 */
[----:B------:R-:W-:-:S04]  /*5cb0*/  SHF.R.S32.HI R0, RZ, 0x1f, R3 ;  /* 0x0000001fff007819 */ /* 0x000fc80000011403 */
[----:B------:R-:W-:-:S04]  /*5cc0*/  LEA.HI R0, R0, R3, RZ, 0x7 ;  /* 0x0000000300007211 */ /* 0x000fc800078f38ff */
[----:B------:R-:W-:-:S05]  /*5cd0*/  SHF.R.S32.HI R0, RZ, 0x7, R0 ;  /* 0x00000007ff007819 */ /* 0x000fca0000011400 */
[----:B------:R0:W1:Y:S02]  /*5ce0*/  SHFL.IDX PT, R14, R0, RZ, 0x1f ;  /* 0x00001fff000e7589 */ /* 0x00006400000e0000 */
.L_x_1199:
[----:B------:R-:W-:Y:S01]  /*5cf0*/  VIADD R24, R18, 0x18400 ;  /* 0x0001840012187836 */ /* 0x000fe20000000000 */
[----:B01----:R-:W-:Y:S01]  /*5d00*/  LEA.HI R0, R14, R14, RZ, 0x1 ;  /* 0x0000000e0e007211 */ /* 0x003fe200078f08ff */
[----:B------:R-:W-:Y:S03]  /*5d10*/  BSSY B6, `(.L_x_1018) ;  /* 0x0000015000067945 */ /* 0x000fe60003800000 */
[----:B------:R-:W-:Y:S02]  /*5d20*/  LOP3.LUT P0, RZ, R24, 0x1bf, RZ, 0xc0, !PT ;  /* 0x000001bf18ff7812 */ /* 0x000fe4000780c0ff */
[----:B------:R-:W-:-:S04]  /*5d30*/  LOP3.LUT R35, R0, 0xffffe, RZ, 0xc0, !PT ;  /* 0x000ffffe00237812 */ /* 0x000fc800078ec0ff */
[----:B------:R-:W-:-:S07]  /*5d40*/  IADD3 R35, R14, -R35, RZ ;  /* 0x800000230e237210 */ /* 0x000fce0007ffe0ff */
        /* <DEDUP_REMOVED lines=8> */
[----:B------:R-:W-:Y:S01]  /*5dd0*/  MOV R10, UR6 ;  /* 0x00000006000a7c02 */ /* 0x000fe20008000f00 */
[----:B------:R-:W-:Y:S02]  /*5de0*/  IMAD.U32 R6, RZ, RZ, UR4 ;  /* 0x00000004ff067e24 */ /* 0x000fe4000f8e00ff */
[----:B------:R-:W-:-:S02]  /*5df0*/  IMAD.U32 R7, RZ, RZ, UR5 ;  /* 0x00000005ff077e24 */ /* 0x000fc4000f8e00ff */
[----:B------:R-:W-:Y:S02]  /*5e00*/  IMAD.U32 R11, RZ, RZ, UR7 ;  /* 0x00000007ff0b7e24 */ /* 0x000fe4000f8e00ff */
[----:B------:R-:W-:Y:S02]  /*5e10*/  IMAD.MOV.U32 R8, RZ, RZ, 0x70 ;  /* 0x00000070ff087424 */ /* 0x000fe400078e00ff */
[----:B------:R-:W-:Y:S02]  /*5e20*/  IMAD.MOV.U32 R12, RZ, RZ, 0x1 ;  /* 0x00000001ff0c7424 */ /* 0x000fe400078e00ff */
[----:B0-----:R-:W-:-:S07]  /*5e30*/  IMAD.MOV.U32 R13, RZ, RZ, RZ ;  /* 0x000000ffff0d7224 */ /* 0x001fce00078e00ff */
[----:B------:R-:W-:-:S07]  /*5e40*/  LEPC R20, `(.L_x_1019) ;  /* 0x000000001014794e */ /* 0x000fce0000000000 */
[----:B-1---5:R-:W-:Y:S05]  /*5e50*/  CALL.ABS.NOINC R14 ;  /* 0x000000000e007343 */ /* 0x022fea0003c00000 */
.L_x_1019:
[----:B------:R-:W-:Y:S05]  /*5e60*/  BSYNC B6 ;  /* 0x0000000000067941 */ /* 0x000fea0003800000 */
.L_x_1018:
[----:B------:R-:W-:Y:S02]  /*5e70*/  ULDC UR4, c[0x0][0x3d4] ;  /* 0x0000f50000047ab9 */ /* 0x000fe40000000800 */
[----:B------:R-:W-:-:S13]  /*5e80*/  ISETP.LT.AND P0, PT, RZ, UR4, PT ;  /* 0x00000004ff007c0c */ /* 0x000fda000bf01270 */
[----:B------:R-:W-:Y:S05]  /*5e90*/  @P0 BRA `(.L_x_1020) ;  /* 0x00000000003c0947 */ /* 0x000fea0003800000 */
[----:B------:R-:W-:-:S04]  /*5ea0*/  LEA.HI R0, R235, R235, RZ, 0x1 ;  /* 0x000000ebeb007211 */ /* 0x000fc800078f08ff */
[----:B------:R-:W-:-:S04]  /*5eb0*/  LOP3.LUT R0, R0, 0xfffffffe, RZ, 0xc0, !PT ;  /* 0xfffffffe00007812 */ /* 0x000fc800078ec0ff */
[----:B------:R-:W-:-:S04]  /*5ec0*/  IADD3 R3, R235, -R0, RZ ;  /* 0x80000000eb037210 */ /* 0x000fc80007ffe0ff */
[----:B------:R-:W-:-:S04]  /*5ed0*/  SHF.L.U32 R5, R3, 0x1f, RZ ;  /* 0x0000001f03057819 */ /* 0x000fc800000006ff */
[----:B------:R0:W1:Y:S03]  /*5ee0*/  SYNCS.PHASECHK.TRANS64.TRYWAIT P0, [R18+URZ+0x32400], R5 ;  /* 0x03240005120075a7 */ /* 0x000066000800017f */
[----:B-1----:R-:W-:Y:S05]  /*5ef0*/  @!P0 NANOSLEEP.SYNCS 0x989680 ;  /* 0x009896800000895d */ /* 0x002fea0003900000 */
[----:B------:R-:W1:Y:S01]  /*5f00*/  @!P0 SYNCS.PHASECHK.TRANS64 P0, [R18+URZ+0x32400], R5 ;  /* 0x03240005120085a7 */ /* 0x000e62000800007f */
[----:B------:R-:W-:Y:S04]  /*5f10*/  BSSY B0, `(.L_x_1021) ;  /* 0x0000006000007945 */ /* 0x000fe80003800000 */
[----:B-1----:R-:W-:Y:S05]  /*5f20*/  @P0 BRA `(.L_x_1022) ;  /* 0x0000000000100947 */ /* 0x002fea0003800000 */
.L_x_1023:
[----:B-1----:R1:W2:Y:S02]  /*5f30*/  SYNCS.PHASECHK.TRANS64.TRYWAIT P0, [R18+URZ+0x32400], R5 ;  /* 0x03240005120075a7 */ /* 0x0022a4000800017f */
[----:B--2---:R-:W-:Y:S05]  /*5f40*/  @!P0 NANOSLEEP.SYNCS 0x989680 ;  /* 0x009896800000895d */ /* 0x004fea0003900000 */
[----:B------:R-:W2:Y:S02]  /*5f50*/  @!P0 SYNCS.PHASECHK.TRANS64 P0, [R18+URZ+0x32400], R5 ;  /* 0x03240005120085a7 */ /* 0x000ea4000800007f */
[----:B--2---:R-:W-:Y:S05]  /*5f60*/  @!P0 BRA `(.L_x_1023) ;  /* 0xfffffffc00f08947 */ /* 0x004fea000383ffff */
.L_x_1022:
[----:B------:R-:W-:Y:S05]  /*5f70*/  BSYNC B0 ;  /* 0x0000000000007941 */ /* 0x000fea0003800000 */
.L_x_1021:
[----:B------:R-:W-:Y:S05]  /*5f80*/  BRA `(.L_x_1024) ;  /* 0x0000002000947947 */ /* 0x000fea0003800000 */
.L_x_1020:
[----:B------:R-:W0:Y:S01]  /*5f90*/  S2R R4, SR_TID.X ;  /* 0x0000000000047919 */ /* 0x000e220000002100 */
[----:B-----5:R-:W-:Y:S01]  /*5fa0*/  SHF.R.S32.HI R0, RZ, 0x1f, R28 ;  /* 0x0000001fff007819 */ /* 0x020fe2000001141c */
[----:B------:R-:W-:Y:S01]  /*5fb0*/  ULDC.64 UR4, c[0x0][0x3d8] ;  /* 0x0000f60000047ab9 */ /* 0x000fe20000000a00 */
[----:B------:R-:W-:Y:S01]  /*5fc0*/  ULDC.64 UR8, c[0x0][0x3e8] ;  /* 0x0000fa0000087ab9 */ /* 0x000fe20000000a00 */
[----:B------:R-:W-:Y:S01]  /*5fd0*/  LOP3.LUT P0, RZ, R24, 0x3ff, RZ, 0xc0, !PT ;  /* 0x000003ff18ff7812 */ /* 0x000fe2000780c0ff */
[----:B------:R-:W-:Y:S01]  /*5fe0*/  ULDC.64 UR6, c[0x0][0x3c8] ;  /* 0x0000f20000067ab9 */ /* 0x000fe20000000a00 */
[C---:B------:R-:W-:Y:S01]  /*5ff0*/  IMAD R3, R0.reuse, UR4, RZ ;  /* 0x0000000400037c24 */ /* 0x040fe2000f8e02ff */
[----:B------:R-:W-:Y:S01]  /*6000*/  BSSY B6, `(.L_x_1025) ;  /* 0x0000035000067945 */ /* 0x000fe20003800000 */
[----:B------:R-:W-:Y:S02]  /*6010*/  IMAD R7, R0, UR8, RZ ;  /* 0x0000000800077c24 */ /* 0x000fe4000f8e02ff */
[----:B------:R-:W-:-:S02]  /*6020*/  IMAD R3, R28, UR5, R3 ;  /* 0x000000051c037c24 */ /* 0x000fc4000f8e0203 */
[----:B------:R-:W-:Y:S02]  /*6030*/  IMAD R31, R28, UR9, R7 ;  /* 0x000000091c1f7c24 */ /* 0x000fe4000f8e0207 */
[----:B0-----:R-:W-:-:S05]  /*6040*/  VIADD R4, R4, 0xffffff80 ;  /* 0xffffff8004047836 */ /* 0x001fca0000000000 */
[----:B------:R-:W-:-:S04]  /*6050*/  SHF.R.S32.HI R6, RZ, 0x1f, R4 ;  /* 0x0000001fff067819 */ /* 0x000fc80000011404 */
[----:B------:R-:W-:-:S04]  /*6060*/  LEA.HI R6, R6, R4, RZ, 0x2 ;  /* 0x0000000406067211 */ /* 0x000fc800078f10ff */
[----:B------:R-:W-:-:S05]  /*6070*/  LOP3.LUT R6, R6, 0xfffffffc, RZ, 0xc0, !PT ;  /* 0xfffffffc06067812 */ /* 0x000fca00078ec0ff */
[----:B------:R-:W-:Y:S02]  /*6080*/  IMAD.IADD R6, R4, 0x1, -R6 ;  /* 0x0000000104067824 */ /* 0x000fe400078e0a06 */
[----:B------:R-:W-:Y:S01]  /*6090*/  IMAD.WIDE.U32 R4, R28, UR4, RZ ;  /* 0x000000041c047c25 */ /* 0x000fe2000f8e00ff */
[----:B------:R-:W-:-:S03]  /*60a0*/  ULDC.64 UR4, c[0x0][0x3e0] ;  /* 0x0000f80000047ab9 */ /* 0x000fc60000000a00 */
[----:B------:R-:W-:Y:S02]  /*60b0*/  IMAD.SHL.U32 R24, R6, 0x4, RZ ;  /* 0x0000000406187824 */ /* 0x000fe400078e00ff */
[----:B------:R-:W-:Y:S01]  /*60c0*/  IMAD.WIDE.U32 R6, R28, UR8, RZ ;  /* 0x000000081c067c25 */ /* 0x000fe2000f8e00ff */
[----:B------:R-:W-:Y:S02]  /*60d0*/  LEA R28, P2, R4, UR6, 0x1 ;  /* 0x00000006041c7c11 */ /* 0x000fe4000f8408ff */
[-C--:B------:R-:W-:Y:S01]  /*60e0*/  IADD3 R0, P3, R24, R4.reuse, RZ ;  /* 0x0000000418007210 */ /* 0x080fe20007f7e0ff */
[----:B------:R-:W-:Y:S01]  /*60f0*/  IMAD.IADD R9, R3, 0x1, R5 ;  /* 0x0000000103097824 */ /* 0x000fe200078e0205 */
[----:B------:R-:W-:Y:S01]  /*6100*/  SHF.R.S32.HI R10, RZ, 0x1f, R24 ;  /* 0x0000001fff0a7819 */ /* 0x000fe20000011418 */
[----:B------:R-:W-:Y:S01]  /*6110*/  IMAD.IADD R31, R31, 0x1, R7 ;  /* 0x000000011f1f7824 */ /* 0x000fe200078e0207 */
[----:B------:R-:W-:Y:S02]  /*6120*/  IADD3 R5, P1, R16, R4, RZ ;  /* 0x0000000410057210 */ /* 0x000fe40007f3e0ff */
[----:B------:R-:W-:-:S02]  /*6130*/  LEA.HI.X R29, R4, UR7, R9, 0x1, P2 ;  /* 0x00000007041d7c11 */ /* 0x000fc400090f0c09 */
[----:B------:R-:W-:Y:S01]  /*6140*/  LEA R26, P2, R0, UR6, 0x1 ;  /* 0x00000006001a7c11 */ /* 0x000fe2000f8408ff */
[----:B------:R-:W-:Y:S01]  /*6150*/  IMAD.X R4, R17, 0x1, R9, P1 ;  /* 0x0000000111047824 */ /* 0x000fe200008e0609 */
[----:B------:R-:W-:Y:S02]  /*6160*/  IADD3.X R3, R10, R9, RZ, P3, !PT ;  /* 0x000000090a037210 */ /* 0x000fe40001ffe4ff */
[-C--:B------:R-:W-:Y:S02]  /*6170*/  IADD3 R8, P4, R24, R6.reuse, RZ ;  /* 0x0000000618087210 */ /* 0x080fe40007f9e0ff */
[----:B------:R-:W-:Y:S02]  /*6180*/  LEA.HI.X R27, R0, UR7, R3, 0x1, P2 ;  /* 0x00000007001b7c11 */ /* 0x000fe400090f0c03 */
[----:B------:R-:W-:Y:S01]  /*6190*/  IADD3 R0, P3, R16, R6, RZ ;  /* 0x0000000610007210 */ /* 0x000fe20007f7e0ff */
[----:B------:R-:W-:Y:S01]  /*61a0*/  IMAD.X R7, R10, 0x1, R31, P4 ;  /* 0x000000010a077824 */ /* 0x000fe200020e061f */
[----:B------:R-:W-:-:S02]  /*61b0*/  LEA R30, P2, R6, UR4, 0x1 ;  /* 0x00000004061e7c11 */ /* 0x000fc4000f8408ff */
[----:B------:R-:W-:Y:S01]  /*61c0*/  LEA R40, P5, R8, UR4, 0x1 ;  /* 0x0000000408287c11 */ /* 0x000fe2000f8a08ff */
[----:B------:R-:W-:Y:S01]  /*61d0*/  IMAD.X R3, R17, 0x1, R31, P3 ;  /* 0x0000000111037824 */ /* 0x000fe200018e061f */
[C---:B------:R-:W-:Y:S02]  /*61e0*/  LEA R36, P4, R5.reuse, UR6, 0x1 ;  /* 0x0000000605247c11 */ /* 0x040fe4000f8808ff */
[----:B------:R-:W-:Y:S02]  /*61f0*/  LEA R38, P1, R0, UR4, 0x1 ;  /* 0x0000000400267c11 */ /* 0x000fe4000f8208ff */
[----:B------:R-:W-:Y:S02]  /*6200*/  LEA.HI.X R41, R8, UR5, R7, 0x1, P5 ;  /* 0x0000000508297c11 */ /* 0x000fe4000a8f0c07 */
[----:B------:R-:W-:Y:S02]  /*6210*/  LEA.HI.X R31, R6, UR5, R31, 0x1, P2 ;  /* 0x00000005061f7c11 */ /* 0x000fe400090f0c1f */
[----:B------:R-:W-:-:S02]  /*6220*/  LEA.HI.X R37, R5, UR7, R4, 0x1, P4 ;  /* 0x0000000705257c11 */ /* 0x000fc4000a0f0c04 */
[----:B------:R-:W-:Y:S01]  /*6230*/  LEA.HI.X R39, R0, UR5, R3, 0x1, P1 ;  /* 0x0000000500277c11 */ /* 0x000fe200088f0c03 */
[----:B------:R-:W-:Y:S06]  /*6240*/  @!P0 BRA `(.L_x_1026) ;  /* 0x0000000000408947 */ /* 0x000fec0003800000 */
[----:B------:R-:W-:Y:S01]  /*6250*/  MOV R0, 0x0 ;  /* 0x0000000000007802 */ /* 0x000fe20000000f00 */
[----:B------:R-:W-:Y:S01]  /*6260*/  ULDC.64 UR4, c[0x4][0x90] ;  /* 0x0100240000047ab9 */ /* 0x000fe20000000a00 */
[----:B------:R-:W-:Y:S01]  /*6270*/  ULDC.64 UR6, c[0x4][0x30] ;  /* 0x01000c0000067ab9 */ /* 0x000fe20000000a00 */
[----:B------:R-:W-:Y:S01]  /*6280*/  MOV R4, UR4 ;  /* 0x0000000400047c02 */ /* 0x000fe20008000f00 */
[----:B------:R0:W1:Y:S01]  /*6290*/  LDC.64 R14, c[0x4][R0] ;  /* 0x01000000000e7b82 */ /* 0x0000620000000a00 */
[----:B------:R-:W-:Y:S01]  /*62a0*/  IMAD.U32 R5, RZ, RZ, UR5 ;  /* 0x00000005ff057e24 */ /* 0x000fe2000f8e00ff */
[----:B------:R-:W-:Y:S01]  /*62b0*/  ULDC.64 UR4, c[0x4][0x98] ;  /* 0x0100260000047ab9 */ /* 0x000fe20000000a00 */
[----:B------:R-:W-:Y:S01]  /*62c0*/  IMAD.U32 R10, RZ, RZ, UR6 ;  /* 0x00000006ff0a7e24 */ /* 0x000fe2000f8e00ff */
[----:B------:R-:W-:Y:S01]  /*62d0*/  MOV R11, UR7 ;  /* 0x00000007000b7c02 */ /* 0x000fe20008000f00 */
[----:B------:R-:W-:Y:S02]  /*62e0*/  IMAD.U32 R6, RZ, RZ, UR4 ;  /* 0x00000004ff067e24 */ /* 0x000fe4000f8e00ff */
[----:B------:R-:W-:-:S02]  /*62f0*/  IMAD.U32 R7, RZ, RZ, UR5 ;  /* 0x00000005ff077e24 */ /* 0x000fc4000f8e00ff */
[----:B------:R-:W-:Y:S02]  /*6300*/  IMAD.MOV.U32 R8, RZ, RZ, 0x70 ;  /* 0x00000070ff087424 */ /* 0x000fe400078e00ff */
[----:B------:R-:W-:Y:S02]  /*6310*/  IMAD.MOV.U32 R12, RZ, RZ, 0x1 ;  /* 0x00000001ff0c7424 */ /* 0x000fe400078e00ff */
[----:B0-----:R-:W-:-:S07]  /*6320*/  IMAD.MOV.U32 R13, RZ, RZ, RZ ;  /* 0x000000ffff0d7224 */ /* 0x001fce00078e00ff */
[----:B------:R-:W-:-:S07]  /*6330*/  LEPC R20, `(.L_x_1026) ;  /* 0x000000001014794e */ /* 0x000fce0000000000 */
[----:B-1----:R-:W-:Y:S05]  /*6340*/  CALL.ABS.NOINC R14 ;  /* 0x000000000e007343 */ /* 0x002fea0003c00000 */
.L_x_1026:
[----:B------:R-:W-:Y:S05]  /*6350*/  BSYNC B6 ;  /* 0x0000000000067941 */ /* 0x000fea0003800000 */
.L_x_1025:
[----:B------:R-:W-:Y:S01]  /*6360*/  ULDC.U8 UR4, c[0x0][0x3f0] ;  /* 0x0000fc0000047ab9 */ /* 0x000fe20000000000 */
[----:B------:R-:W-:Y:S01]  /*6370*/  BSSY B0, `(.L_x_1027) ;  /* 0x00001de000007945 */ /* 0x000fe20003800000 */
[----:B------:R-:W-:-:S13]  /*6380*/  ISETP.NE.AND P0, PT, RZ, UR4, PT ;  /* 0x00000004ff007c0c */ /* 0x000fda000bf05270 */
[----:B------:R-:W-:Y:S05]  /*6390*/  @!P0 BRA `(.L_x_1028) ;  /* 0x0000000c00e08947 */ /* 0x000fea0003800000 */
[----:B------:R-:W2:Y:S01]  /*63a0*/  LDL R34, [R1+0x80] ;  /* 0x0000800001227983 */ /* 0x000ea20000100800 */
[----:B------:R-:W-:Y:S01]  /*63b0*/  IMAD R99, R33, -0x80, R99 ;  /* 0xffffff8021637824 */ /* 0x000fe200078e0263 */
[----:B------:R-:W-:Y:S01]  /*63c0*/  LEA.HI R0, R235, R235, RZ, 0x1 ;  /* 0x000000ebeb007211 */ /* 0x000fe200078f08ff */
[----:B------:R-:W-:Y:S01]  /*63d0*/  BSSY B1, `(.L_x_1029) ;  /* 0x000001c000017945 */ /* 0x000fe20003800000 */
[----:B------:R-:W-:Y:S02]  /*63e0*/  CS2R R6, SRZ ;  /* 0x0000000000067805 */ /* 0x000fe4000001ff00 */
[----:B------:R-:W-:Y:S02]  /*63f0*/  CS2R R8, SRZ ;  /* 0x0000000000087805 */ /* 0x000fe4000001ff00 */
[----:B------:R-:W-:Y:S02]  /*6400*/  VIMNMX R99, R99, 0x80, PT ;  /* 0x0000008063637848 */ /* 0x000fe40003fe0100 */
[----:B------:R-:W-:-:S02]  /*6410*/  CS2R R20, SRZ ;  /* 0x0000000000147805 */ /* 0x000fc4000001ff00 */
[----:B------:R-:W-:Y:S02]  /*6420*/  LOP3.LUT R0, R0, 0xfffffffe, RZ, 0xc0, !PT ;  /* 0xfffffffe00007812 */ /* 0x000fe400078ec0ff */
[----:B------:R-:W-:Y:S01]  /*6430*/  ISETP.GE.AND P0, PT, R19, R99, PT ;  /* 0x000000631300720c */ /* 0x000fe20003f06270 */
[----:B--2---:R-:W-:-:S05]  /*6440*/  IMAD.SHL.U32 R3, R34, 0x40, RZ ;  /* 0x0000004022037824 */ /* 0x004fca00078e00ff */
[----:B------:R-:W-:-:S04]  /*6450*/  LOP3.LUT R3, R3, 0x1c0, RZ, 0xc0, !PT ;  /* 0x000001c003037812 */ /* 0x000fc800078ec0ff */
[----:B------:R-:W-:Y:S02]  /*6460*/  LOP3.LUT R4, R3, 0x18, R16, 0xf8, !PT ;  /* 0x0000001803047812 */ /* 0x000fe400078ef810 */
[----:B------:R-:W-:Y:S02]  /*6470*/  SHF.R.U32.HI R5, RZ, 0x3, R3 ;  /* 0x00000003ff057819 */ /* 0x000fe40000011603 */
[----:B------:R-:W-:Y:S02]  /*6480*/  IADD3 R3, R235, -R0, RZ ;  /* 0x80000000eb037210 */ /* 0x000fe40007ffe0ff */
        /* <DEDUP_REMOVED lines=16> */
.L_x_1030:
[----:B------:R-:W-:Y:S05]  /*6590*/  BSYNC B1 ;  /* 0x0000000000017941 */ /* 0x000fea0003800000 */
.L_x_1029:
[----:B------:R-:W-:-:S03]  /*65a0*/  UMOV UR4, 0xffffffff ;  /* 0xffffffff00047882 */ /* 0x000fc60000000000 */
[----:B------:R-:W-:Y:S05]  /*65b0*/  BRA.DIV UR4, `(.L_x_1031) ;  /* 0x0000010a04287947 */ /* 0x000fea000b800000 */
.L_x_1202:
[----:B------:R-:W-:-:S03]  /*65c0*/  UMOV UR4, 0xffffffff ;  /* 0xffffffff00047882 */ /* 0x000fc60000000000 */
[----:B------:R-:W-:Y:S05]  /*65d0*/  BRA.DIV UR4, `(.L_x_1032) ;  /* 0x0000010a04487947 */ /* 0x000fea000b800000 */
.L_x_1205:
[----:B------:R-:W-:-:S03]  /*65e0*/  UMOV UR4, 0xffffffff ;  /* 0xffffffff00047882 */ /* 0x000fc60000000000 */
[----:B------:R-:W-:Y:S05]  /*65f0*/  BRA.DIV UR4, `(.L_x_1033) ;  /* 0x0000010a04687947 */ /* 0x000fea000b800000 */
.L_x_1208:
[----:B------:R-:W-:-:S03]  /*6600*/  UMOV UR4, 0xffffffff ;  /* 0xffffffff00047882 */ /* 0x000fc60000000000 */
[----:B------:R-:W-:Y:S05]  /*6610*/  BRA.DIV UR4, `(.L_x_1034) ;  /* 0x0000010a04887947 */ /* 0x000fea000b800000 */
.L_x_1211:
[----:B------:R-:W1:Y:S01]  /*6620*/  SYNCS.PHASECHK.TRANS64.TRYWAIT P1, [R18+URZ+0x32400], R25 ;  /* 0x03240019120075a7 */ /* 0x000e62000802017f */
[----:B------:R-:W-:Y:S01]  /*6630*/  LOP3.LUT P2, RZ, R34, 0x4, RZ, 0xc0, !PT ;  /* 0x0000000422ff7812 */ /* 0x000fe2000784c0ff */
[----:B------:R-:W-:Y:S01]  /*6640*/  IMAD R33, R228, 0x200, R33 ;  /* 0x00000200e4217824 */ /* 0x000fe200078e0221 */
[--C-:B-----5:R-:W-:Y:S01]  /*6650*/  SHF.R.U64 R32, R8, 0x10, R9.reuse ;  /* 0x0000001008207819 */ /* 0x120fe20000001209 */
[----:B------:R-:W-:Y:S01]  /*6660*/  IMAD.MOV.U32 R30, RZ, RZ, R8 ;  /* 0x000000ffff1e7224 */ /* 0x000fe200078e0008 */
[----:B------:R-:W-:Y:S01]  /*6670*/  SHF.R.U32.HI R12, RZ, 0x10, R9 ;  /* 0x00000010ff0c7819 */ /* 0x000fe20000011609 */
[----:B------:R-:W-:Y:S01]  /*6680*/  IMAD R8, R33, 0x2, R18 ;  /* 0x0000000221087824 */ /* 0x000fe200078e0212 */
[----:B------:R-:W-:Y:S01]  /*6690*/  SHF.R.U64 R34, R4, 0x10, R5 ;  /* 0x0000001004227819 */ /* 0x000fe20000001205 */
[----:B------:R-:W-:Y:S01]  /*66a0*/  IMAD.MOV.U32 R10, RZ, RZ, R9 ;  /* 0x000000ffff0a7224 */ /* 0x000fe200078e0009 */
[--C-:B------:R-:W-:Y:S01]  /*66b0*/  SHF.R.U32.HI R15, RZ, 0x10, R5.reuse ;  /* 0x00000010ff0f7819 */ /* 0x100fe20000011605 */
[----:B------:R-:W-:Y:S01]  /*66c0*/  IMAD.MOV.U32 R9, RZ, RZ, R5 ;  /* 0x000000ffff097224 */ /* 0x000fe200078e0005 */
[----:B------:R-:W-:Y:S01]  /*66d0*/  MOV R31, R20 ;  /* 0x00000014001f7202 */ /* 0x000fe20000000f00 */
[--C-:B------:R-:W-:Y:S01]  /*66e0*/  IMAD.MOV.U32 R11, RZ, RZ, R21.reuse ;  /* 0x000000ffff0b7224 */ /* 0x100fe200078e0015 */
[--C-:B------:R-:W-:Y:S01]  /*66f0*/  SHF.R.U64 R13, R20, 0x10, R21.reuse ;  /* 0x00000010140d7819 */ /* 0x100fe20000001215 */
[----:B0-----:R-:W-:Y:S01]  /*6700*/  IMAD.MOV.U32 R27, RZ, RZ, R4 ;  /* 0x000000ffff1b7224 */ /* 0x001fe200078e0004 */
[----:B------:R-:W-:Y:S01]  /*6710*/  SHF.R.U32.HI R14, RZ, 0x10, R21 ;  /* 0x00000010ff0e7819 */ /* 0x000fe20000011615 */
[--C-:B------:R-:W-:Y:S01]  /*6720*/  IMAD.MOV.U32 R5, RZ, RZ, R7.reuse ;  /* 0x000000ffff057224 */ /* 0x100fe200078e0007 */
[----:B------:R-:W-:Y:S01]  /*6730*/  MOV R29, R6 ;  /* 0x00000006001d7202 */ /* 0x000fe20000000f00 */
[C---:B------:R-:W-:Y:S01]  /*6740*/  VIADD R4, R8.reuse, 0x18400 ;  /* 0x0001840008047836 */ /* 0x040fe20000000000 */
[----:B------:R-:W-:Y:S01]  /*6750*/  BSSY B1, `(.L_x_1035) ;  /* 0x000000d000017945 */ /* 0x000fe20003800000 */
[----:B------:R-:W-:Y:S01]  /*6760*/  VIADD R0, R8, 0x18440 ;  /* 0x0001844008007836 */ /* 0x000fe20000000000 */
[--C-:B------:R-:W-:Y:S01]  /*6770*/  SHF.R.U64 R36, R6, 0x10, R7.reuse ;  /* 0x0000001006247819 */ /* 0x100fe20000001207 */
[----:B------:R-:W-:Y:S01]  /*6780*/  @P2 VIADD R0, R4, 0xffffffc0 ;  /* 0xffffffc004002836 */ /* 0x000fe20000000000 */
[----:B------:R-:W-:-:S02]  /*6790*/  SHF.R.U32.HI R6, RZ, 0x10, R7 ;  /* 0x00000010ff067819 */ /* 0x000fc40000011607 */
[----:B------:R-:W-:Y:S02]  /*67a0*/  PRMT R30, R30, 0x5410, R10 ;  /* 0x000054101e1e7816 */ /* 0x000fe4000000000a */
[----:B------:R-:W-:Y:S02]  /*67b0*/  PRMT R32, R32, 0x5410, R12 ;  /* 0x0000541020207816 */ /* 0x000fe4000000000c */
[----:B------:R-:W-:Y:S02]  /*67c0*/  PRMT R31, R31, 0x5410, R11 ;  /* 0x000054101f1f7816 */ /* 0x000fe4000000000b */
[----:B------:R-:W-:Y:S02]  /*67d0*/  PRMT R33, R13, 0x5410, R14 ;  /* 0x000054100d217816 */ /* 0x000fe4000000000e */
[----:B------:R-:W-:Y:S02]  /*67e0*/  PRMT R27, R27, 0x5410, R9 ;  /* 0x000054101b1b7816 */ /* 0x000fe40000000009 */
[----:B------:R-:W-:-:S02]  /*67f0*/  PRMT R34, R34, 0x5410, R15 ;  /* 0x0000541022227816 */ /* 0x000fc4000000000f */
[----:B------:R-:W-:Y:S01]  /*6800*/  PRMT R29, R29, 0x5410, R5 ;  /* 0x000054101d1d7816 */ /* 0x000fe20000000005 */
[----:B-1----:R-:W-:Y:S06]  /*6810*/  @!P1 BRA `(.L_x_1036) ;  /* 0x0000010800309947 */ /* 0x002fec0003800000 */
.L_x_1212:
[----:B------:R-:W-:Y:S05]  /*6820*/  BSYNC B1 ;  /* 0x0000000000017941 */ /* 0x000fea0003800000 */
.L_x_1035:
[----:B------:R-:W-:Y:S01]  /*6830*/  BSSY B1, `(.L_x_1037) ;  /* 0x0000057000017945 */ /* 0x000fe20003800000 */
[----:B------:R-:W-:-:S03]  /*6840*/  PRMT R36, R36, 0x5410, R6 ;  /* 0x0000541024247816 */ /* 0x000fc60000000006 */
[----:B------:R-:W-:Y:S05]  /*6850*/  @P0 BRA `(.L_x_1038) ;  /* 0x0000000400500947 */ /* 0x000fea0003800000 */
[----:B------:R-:W1:Y:S01]  /*6860*/  LDC R5, c[0x0][0x3d4] ;  /* 0x0000f500ff057b82 */ /* 0x000e620000000800 */
[C---:B------:R-:W-:Y:S01]  /*6870*/  IADD3 R4, R24.reuse, 0x10, RZ ;  /* 0x0000001018047810 */ /* 0x040fe20007ffe0ff */
[----:B------:R-:W-:Y:S01]  /*6880*/  BSSY B2, `(.L_x_1039) ;  /* 0x000002a000027945 */ /* 0x000fe20003800000 */
[-C--:B-1----:R-:W-:Y:S02]  /*6890*/  ISETP.GE.AND P0, PT, R24, R5.reuse, PT ;  /* 0x000000051800720c */ /* 0x082fe40003f06270 */
[----:B------:R-:W-:-:S11]  /*68a0*/  ISETP.GE.AND P1, PT, R4, R5, PT ;  /* 0x000000050400720c */ /* 0x000fd60003f26270 */
        /* <DEDUP_REMOVED lines=14> */
[----:B------:R-:W-:Y:S01]  /*6990*/  FMUL.FTZ R21, R5, R20 ;  /* 0x0000001405157220 */ /* 0x000fe20000410000 */
[C---:B------:R-:W-:Y:S01]  /*69a0*/  FFMA.FTZ R26, R9.reuse, R13, -R26 ;  /* 0x0000000d091a7223 */ /* 0x040fe2000001081a */
[----:B------:R-:W-:Y:S01]  /*69b0*/  FFMA.FTZ R15, R9, R15, R4 ;  /* 0x0000000f090f7223 */ /* 0x000fe20000010004 */
[----:B0-----:R-:W-:Y:S01]  /*69c0*/  FMUL.FTZ R25, R5, R14 ;  /* 0x0000000e05197220 */ /* 0x001fe20000410000 */
        /* <DEDUP_REMOVED lines=10> */
[----:B------:R-:W-:Y:S01]  /*6a70*/  FMUL.FTZ R25, R7, R13 ;  /* 0x0000000d07197220 */ /* 0x000fe20000410000 */
[----:B------:R-:W-:Y:S01]  /*6a80*/  FFMA.FTZ R6, R11, R4, -R14 ;  /* 0x000000040b067223 */ /* 0x000fe2000001080e */
[----:B------:R-:W-:Y:S01]  /*6a90*/  FMUL.FTZ R28, R7, R5 ;  /* 0x00000005071c7220 */ /* 0x000fe20000410000 */
        /* <DEDUP_REMOVED lines=8> */
.L_x_1040:
[----:B------:R-:W-:Y:S05]  /*6b20*/  BSYNC B2 ;  /* 0x0000000000027941 */ /* 0x000fea0003800000 */
.L_x_1039:
        /* <DEDUP_REMOVED lines=39> */
.L_x_1038:
[----:B------:R-:W-:Y:S05]  /*6da0*/  BSYNC B1 ;  /* 0x0000000000017941 */ /* 0x000fea0003800000 */
.L_x_1037:
[----:B------:R-:W-:-:S13]  /*6db0*/  ISETP.GE.AND P0, PT, R234, R99, PT ;  /* 0x00000063ea00720c */ /* 0x000fda0003f06270 */
[----:B------:R-:W-:Y:S05]  /*6dc0*/  @P0 BRA `(.L_x_1041) ;  /* 0x0000001000e00947 */ /* 0x000fea0003800000 */
[----:B-12---:R-:W1:Y:S01]  /*6dd0*/  LDC R5, c[0x0][0x3d4] ;  /* 0x0000f500ff057b82 */ /* 0x006e620000000800 */
[C---:B------:R-:W-:Y:S01]  /*6de0*/  VIADD R4, R24.reuse, 0x10 ;  /* 0x0000001018047836 */ /* 0x040fe20000000000 */
[----:B------:R-:W-:Y:S01]  /*6df0*/  BSSY B1, `(.L_x_1042) ;  /* 0x000002a000017945 */ /* 0x000fe20003800000 */
[----:B-1----:R-:W-:-:S03]  /*6e00*/  ISETP.GE.AND P0, PT, R24, R5, PT ;  /* 0x000000051800720c */ /* 0x002fc60003f06270 */
[----:B------:R-:W-:-:S10]  /*6e10*/  ISETP.GE.AND P1, PT, R4, R5, PT ;  /* 0x000000050400720c */ /* 0x000fd40003f26270 */
[----:B------:R-:W-:Y:S05]  /*6e20*/  @P0 BRA `(.L_x_1043) ;  /* 0x0000000000980947 */ /* 0x000fea0003800000 */
[----:B------:R-:W1:Y:S01]  /*6e30*/  LDS.128 R4, [R8+0x1a400] ;  /* 0x01a4000008047984 */ /* 0x000e620000000c00 */
[--C-:B------:R-:W-:Y:S02]  /*6e40*/  HADD2.F32 R21, -RZ, R27.reuse.H0_H0 ;  /* 0x2000001bff157230 */ /* 0x100fe40000004100 */
[----:B------:R-:W-:Y:S02]  /*6e50*/  HADD2.F32 R15, -RZ, R30.H0_H0 ;  /* 0x2000001eff0f7230 */ /* 0x000fe40000004100 */
[----:B------:R-:W-:Y:S02]  /*6e60*/  HADD2.F32 R26, -RZ, R34.H0_H0 ;  /* 0x20000022ff1a7230 */ /* 0x000fe40000004100 */
[----:B------:R-:W-:Y:S02]  /*6e70*/  HADD2.F32 R24, -RZ, R32.H0_H0 ;  /* 0x20000020ff187230 */ /* 0x000fe40000004100 */
[----:B0-----:R-:W-:Y:S02]  /*6e80*/  HADD2.F32 R25, -RZ, R27.H1_H1 ;  /* 0x3000001bff197230 */ /* 0x001fe40000004100 */
        /* <DEDUP_REMOVED lines=8> */
[----:B------:R-:W-:Y:S01]  /*6f10*/  FMUL.FTZ R13, R26, R5 ;  /* 0x000000051a0d7220 */ /* 0x000fe20000410000 */
[----:B------:R-:W-:Y:S01]  /*6f20*/  FFMA.FTZ R4, R15, R9, -R14 ;  /* 0x000000090f047223 */ /* 0x000fe2000001080e */
[--C-:B------:R-:W-:Y:S02]  /*6f30*/  HADD2.F32 R12, -RZ, R7.reuse.H0_H0 ;  /* 0x20000007ff0c7230 */ /* 0x100fe40000004100 */
[C---:B------:R-:W-:Y:S01]  /*6f40*/  FMUL.FTZ R15, R24.reuse, R5 ;  /* 0x00000005180f7220 */ /* 0x040fe20000410000 */
[----:B------:R-:W-:Y:S02]  /*6f50*/  HADD2.F32 R6, -RZ, R6.H1_H1 ;  /* 0x30000006ff067230 */ /* 0x000fe40000004100 */
[----:B------:R-:W-:Y:S01]  /*6f60*/  FFMA.FTZ R9, R21, R9, R20 ;  /* 0x0000000915097223 */ /* 0x000fe20000010014 */
[----:B------:R-:W-:Y:S02]  /*6f70*/  HADD2.F32 R7, -RZ, R7.H1_H1 ;  /* 0x30000007ff077230 */ /* 0x000fe40000004100 */
[----:B------:R-:W-:Y:S01]  /*6f80*/  FFMA.FTZ R5, R24, R10, -R13 ;  /* 0x0000000a18057223 */ /* 0x000fe2000001080d */
[----:B------:R-:W-:-:S02]  /*6f90*/  HADD2.F32 R21, -RZ, R30.H1_H1 ;  /* 0x3000001eff157230 */ /* 0x000fc40000004100 */
[----:B------:R-:W-:Y:S01]  /*6fa0*/  FFMA.FTZ R10, R26, R10, R15 ;  /* 0x0000000a1a0a7223 */ /* 0x000fe2000001000f */
[----:B------:R-:W-:Y:S02]  /*6fb0*/  HADD2.F32 R24, -RZ, R32.H1_H1 ;  /* 0x30000020ff187230 */ /* 0x000fe40000004100 */
[-C--:B------:R-:W-:Y:S01]  /*6fc0*/  FMUL.FTZ R14, R25, R6.reuse ;  /* 0x00000006190e7220 */ /* 0x080fe20000410000 */
[-C--:B------:R-:W-:Y:S01]  /*6fd0*/  FMUL.FTZ R13, R28, R7.reuse ;  /* 0x000000071c0d7220 */ /* 0x080fe20000410000 */
[----:B------:R-:W-:Y:S01]  /*6fe0*/  FMUL.FTZ R20, R21, R6 ;  /* 0x0000000615147220 */ /* 0x000fe20000410000 */
[----:B------:R-:W-:Y:S01]  /*6ff0*/  F2FP.F16.F32.PACK_AB R4, R9, R4 ;  /* 0x000000040904723e */ /* 0x000fe200000000ff */
        /* <DEDUP_REMOVED lines=8> */
[----:B------:R1:W-:Y:S02]  /*7080*/  STS.128 [R8+0x1a400], R4 ;  /* 0x01a4000408007388 */ /* 0x0003e40000000c00 */
.L_x_1043:
[----:B------:R-:W-:Y:S05]  /*7090*/  BSYNC B1 ;  /* 0x0000000000017941 */ /* 0x000fea0003800000 */
.L_x_1042:
[----:B------:R-:W-:Y:S05]  /*70a0*/  @P1 BRA `(.L_x_1041) ;  /* 0x0000001000281947 */ /* 0x000fea0003800000 */
[----:B-1----:R-:W1:Y:S01]  /*70b0*/  LDS.128 R4, [R0+0x2000] ;  /* 0x0020000000047984 */ /* 0x002e620000000c00 */
[----:B------:R-:W-:Y:S02]  /*70c0*/  HADD2.F32 R14, -RZ, R31.H0_H0 ;  /* 0x2000001fff0e7230 */ /* 0x000fe40000004100 */
[----:B------:R-:W-:Y:S02]  /*70d0*/  HADD2.F32 R20, -RZ, R29.H0_H0 ;  /* 0x2000001dff147230 */ /* 0x000fe40000004100 */
[--C-:B0-----:R-:W-:Y:S02]  /*70e0*/  HADD2.F32 R25, -RZ, R36.reuse.H0_H0 ;  /* 0x20000024ff197230 */ /* 0x101fe40000004100 */
        /* <DEDUP_REMOVED lines=13> */
[C---:B------:R-:W-:Y:S01]  /*71c0*/  FMUL.FTZ R8, R21.reuse, R5 ;  /* 0x0000000515087220 */ /* 0x040fe20000410000 */
[--C-:B------:R-:W-:Y:S02]  /*71d0*/  HADD2.F32 R11, -RZ, R7.reuse.H0_H0 ;  /* 0x20000007ff0b7230 */ /* 0x100fe40000004100 */
[-C--:B------:R-:W-:Y:S01]  /*71e0*/  FFMA.FTZ R5, R21, R9.reuse, -R12 ;  /* 0x0000000915057223 */ /* 0x080fe2000001080c */
[----:B------:R-:W-:Y:S02]  /*71f0*/  HADD2.F32 R6, -RZ, R6.H1_H1 ;  /* 0x30000006ff067230 */ /* 0x000fe40000004100 */
[----:B------:R-:W-:Y:S01]  /*7200*/  FFMA.FTZ R8, R25, R9, R8 ;  /* 0x0000000919087223 */ /* 0x000fe20000010008 */
[----:B------:R-:W-:Y:S01]  /*7210*/  HADD2.F32 R7, -RZ, R7.H1_H1 ;  /* 0x30000007ff077230 */ /* 0x000fe20000004100 */
[----:B------:R-:W-:Y:S01]  /*7220*/  F2FP.F16.F32.PACK_AB R4, R15, R4 ;  /* 0x000000040f04723e */ /* 0x000fe200000000ff */
[----:B------:R-:W-:-:S02]  /*7230*/  HADD2.F32 R20, -RZ, R31.H1_H1 ;  /* 0x3000001fff147230 */ /* 0x000fc40000004100 */
[-C--:B------:R-:W-:Y:S01]  /*7240*/  FMUL.FTZ R9, R24, R6.reuse ;  /* 0x0000000618097220 */ /* 0x080fe20000410000 */
[----:B------:R-:W-:Y:S02]  /*7250*/  HADD2.F32 R21, -RZ, R33.H1_H1 ;  /* 0x30000021ff157230 */ /* 0x000fe40000004100 */
[----:B------:R-:W-:Y:S01]  /*7260*/  FMUL.FTZ R12, R27, R7 ;  /* 0x000000071b0c7220 */ /* 0x000fe20000410000 */
[----:B------:R-:W-:Y:S01]  /*7270*/  F2FP.F16.F32.PACK_AB R5, R8, R5 ;  /* 0x000000050805723e */ /* 0x000fe200000000ff */
[C---:B------:R-:W-:Y:S01]  /*7280*/  FMUL.FTZ R13, R20.reuse, R6 ;  /* 0x00000006140d7220 */ /* 0x040fe20000410000 */
[-C--:B------:R-:W-:Y:S01]  /*7290*/  FFMA.FTZ R6, R20, R10.reuse, -R9 ;  /* 0x0000000a14067223 */ /* 0x080fe20000010809 */
[C---:B------:R-:W-:Y:S01]  /*72a0*/  FMUL.FTZ R14, R21.reuse, R7 ;  /* 0x00000007150e7220 */ /* 0x040fe20000410000 */
[-C--:B------:R-:W-:Y:S01]  /*72b0*/  FFMA.FTZ R7, R21, R11.reuse, -R12 ;  /* 0x0000000b15077223 */ /* 0x080fe2000001080c */
[----:B------:R-:W-:Y:S02]  /*72c0*/  FFMA.FTZ R13, R24, R10, R13 ;  /* 0x0000000a180d7223 */ /* 0x000fe4000001000d */
[----:B------:R-:W-:-:S03]  /*72d0*/  FFMA.FTZ R14, R27, R11, R14 ;  /* 0x0000000b1b0e7223 */ /* 0x000fc6000001000e */
[----:B------:R-:W-:Y:S02]  /*72e0*/  F2FP.F16.F32.PACK_AB R6, R13, R6 ;  /* 0x000000060d06723e */ /* 0x000fe400000000ff */
[----:B------:R-:W-:-:S05]  /*72f0*/  F2FP.F16.F32.PACK_AB R7, R14, R7 ;  /* 0x000000070e07723e */ /* 0x000fca00000000ff */
[----:B------:R3:W-:Y:S01]  /*7300*/  STS.128 [R0+0x2000], R4 ;  /* 0x0020000400007388 */ /* 0x0007e20000000c00 */
[----:B------:R-:W-:Y:S05]  /*7310*/  BRA `(.L_x_1041) ;  /* 0x0000000c008c7947 */ /* 0x000fea0003800000 */
.L_x_1028:
[----:B------:R-:W0:Y:S01]  /*7320*/  LDC R21, c[0x0][0x3d4] ;  /* 0x0000f500ff157b82 */ /* 0x000e220000000800 */
[----:B------:R-:W-:Y:S01]  /*7330*/  IMAD R99, R33, -0x80, R99 ;  /* 0xffffff8021637824 */ /* 0x000fe200078e0263 */
[----:B------:R-:W-:Y:S02]  /*7340*/  CS2R R6, SRZ ;  /* 0x0000000000067805 */ /* 0x000fe4000001ff00 */
[----:B------:R-:W-:Y:S02]  /*7350*/  CS2R R4, SRZ ;  /* 0x0000000000047805 */ /* 0x000fe4000001ff00 */
[----:B------:R-:W-:Y:S02]  /*7360*/  CS2R R26, SRZ ;  /* 0x00000000001a7805 */ /* 0x000fe4000001ff00 */
[----:B------:R-:W-:Y:S02]  /*7370*/  CS2R R24, SRZ ;  /* 0x0000000000187805 */ /* 0x000fe4000001ff00 */
[----:B------:R-:W-:-:S02]  /*7380*/  VIMNMX R0, R99, 0x80, PT ;  /* 0x0000008063007848 */ /* 0x000fc40003fe0100 */
[----:B0-----:R-:W-:-:S04]  /*7390*/  ISETP.GE.AND P0, PT, R16, R21, PT ;  /* 0x000000151000720c */ /* 0x001fc80003f06270 */
[----:B------:R-:W-:-:S13]  /*73a0*/  ISETP.GE.OR P1, PT, R19, R0, P0 ;  /* 0x000000001300720c */ /* 0x000fda0000726670 */
[----:B------:R0:W5:Y:S04]  /*73b0*/  @!P1 LDG.E.128 R4, desc[UR60][R36.64] ;  /* 0x0000003c24049981 */ /* 0x000168000c1e1d00 */
[----:B------:R0:W5:Y:S01]  /*73c0*/  @!P1 LDG.E.128 R24, desc[UR60][R38.64] ;  /* 0x0000003c26189981 */ /* 0x000162000c1e1d00 */
[----:B------:R-:W-:Y:S01]  /*73d0*/  UMOV UR4, 0xffffffff ;  /* 0xffffffff00047882 */ /* 0x000fe20000000000 */
[----:B------:R-:W-:Y:S02]  /*73e0*/  LEA.HI R3, R235, R235, RZ, 0x1 ;  /* 0x000000ebeb037211 */ /* 0x000fe400078f08ff */
[----:B------:R-:W-:Y:S05]  /*73f0*/  BRA.DIV UR4, `(.L_x_1044) ;  /* 0x000000fe044c7947 */ /* 0x000fea000b800000 */
.L_x_1215:
[----:B------:R-:W-:Y:S01]  /*7400*/  UMOV UR4, 0xffffffff ;  /* 0xffffffff00047882 */ /* 0x000fe20000000000 */
[----:B------:R-:W-:Y:S02]  /*7410*/  LOP3.LUT R8, R3, 0xfffffffe, RZ, 0xc0, !PT ;  /* 0xfffffffe03087812 */ /* 0x000fe400078ec0ff */
[----:B------:R-:W-:Y:S05]  /*7420*/  BRA.DIV UR4, `(.L_x_1045) ;  /* 0x000000fe04687947 */ /* 0x000fea000b800000 */
.L_x_1218:
[----:B------:R-:W-:Y:S01]  /*7430*/  UMOV UR4, 0xffffffff ;  /* 0xffffffff00047882 */ /* 0x000fe20000000000 */
[----:B------:R-:W-:Y:S02]  /*7440*/  IMAD.IADD R3, R235, 0x1, -R8 ;  /* 0x00000001eb037824 */ /* 0x000fe400078e0a08 */
[----:B------:R-:W-:Y:S05]  /*7450*/  BRA.DIV UR4, `(.L_x_1046) ;  /* 0x000000fe04847947 */ /* 0x000fea000b800000 */
.L_x_1221:
[----:B------:R-:W-:Y:S01]  /*7460*/  UMOV UR4, 0xffffffff ;  /* 0xffffffff00047882 */ /* 0x000fe20000000000 */
[----:B------:R-:W-:Y:S02]  /*7470*/  SHF.L.U32 R9, R3, 0x1f, RZ ;  /* 0x0000001f03097819 */ /* 0x000fe400000006ff */
[----:B------:R-:W-:Y:S05]  /*7480*/  BRA.DIV UR4, `(.L_x_1047) ;  /* 0x000000fe04a07947 */ /* 0x000fea000b800000 */
.L_x_1224:
[----:B------:R-:W1:Y:S01]  /*7490*/  SYNCS.PHASECHK.TRANS64.TRYWAIT P1, [R18+URZ+0x32400], R9 ;  /* 0x03240009120075a7 */ /* 0x000e62000802017f */
[-C--:B------:R-:W-:Y:S01]  /*74a0*/  ISETP.GE.OR P2, PT, R19, R0.reuse, P0 ;  /* 0x000000001300720c */ /* 0x080fe20000746670 */
[----:B-----5:R-:W-:Y:S01]  /*74b0*/  IMAD.MOV.U32 R42, RZ, RZ, R4 ;  /* 0x000000ffff2a7224 */ /* 0x020fe200078e0004 */
[----:B------:R-:W-:Y:S01]  /*74c0*/  ISETP.GE.OR P0, PT, R234, R0, P0 ;  /* 0x00000000ea00720c */ /* 0x000fe20000706670 */
[----:B------:R-:W-:Y:S01]  /*74d0*/  IMAD.MOV.U32 R0, RZ, RZ, R7 ;  /* 0x000000ffff007224 */ /* 0x000fe200078e0007 */
[--C-:B------:R-:W-:Y:S01]  /*74e0*/  SHF.R.U64 R43, R4, 0x10, R5.reuse ;  /* 0x00000010042b7819 */ /* 0x100fe20000001205 */
[--C-:B------:R-:W-:Y:S01]  /*74f0*/  IMAD.MOV.U32 R8, RZ, RZ, R5.reuse ;  /* 0x000000ffff087224 */ /* 0x100fe200078e0005 */
[----:B------:R-:W-:Y:S01]  /*7500*/  SHF.R.U32.HI R4, RZ, 0x10, R5 ;  /* 0x00000010ff047819 */ /* 0x000fe20000011605 */
[----:B0-----:R-:W-:Y:S01]  /*7510*/  IMAD.MOV.U32 R36, RZ, RZ, R26 ;  /* 0x000000ffff247224 */ /* 0x001fe200078e001a */
[----:B------:R-:W-:Y:S01]  /*7520*/  MOV R40, R6 ;  /* 0x0000000600287202 */ /* 0x000fe20000000f00 */
[----:B------:R-:W-:Y:S01]  /*7530*/  IMAD.MOV.U32 R38, RZ, RZ, R24 ;  /* 0x000000ffff267224 */ /* 0x000fe200078e0018 */
[--C-:B------:R-:W-:Y:S01]  /*7540*/  SHF.R.U64 R44, R6, 0x10, R7.reuse ;  /* 0x00000010062c7819 */ /* 0x100fe20000001207 */
[----:B------:R-:W-:Y:S01]  /*7550*/  BSSY B1, `(.L_x_1048) ;  /* 0x0000012000017945 */ /* 0x000fe20003800000 */
[----:B------:R-:W-:-:S02]  /*7560*/  SHF.R.U32.HI R5, RZ, 0x10, R7 ;  /* 0x00000010ff057819 */ /* 0x000fc40000011607 */
[----:B------:R-:W-:Y:S01]  /*7570*/  PRMT R43, R43, 0x5410, R4 ;  /* 0x000054102b2b7816 */ /* 0x000fe20000000004 */
[----:B------:R-:W-:Y:S01]  /*7580*/  IMAD.MOV.U32 R4, RZ, RZ, R25 ;  /* 0x000000ffff047224 */ /* 0x000fe200078e0019 */
[----:B------:R-:W-:Y:S02]  /*7590*/  PRMT R40, R40, 0x5410, R0 ;  /* 0x0000541028287816 */ /* 0x000fe40000000000 */
[----:B------:R-:W-:Y:S02]  /*75a0*/  PRMT R44, R44, 0x5410, R5 ;  /* 0x000054102c2c7816 */ /* 0x000fe40000000005 */
[----:B------:R-:W-:Y:S02]  /*75b0*/  MOV R0, R27 ;  /* 0x0000001b00007202 */ /* 0x000fe40000000f00 */
[--C-:B------:R-:W-:Y:S02]  /*75c0*/  SHF.R.U64 R45, R24, 0x10, R25.reuse ;  /* 0x00000010182d7819 */ /* 0x100fe40000001219 */
[----:B------:R-:W-:-:S02]  /*75d0*/  SHF.R.U32.HI R5, RZ, 0x10, R25 ;  /* 0x00000010ff057819 */ /* 0x000fc40000011619 */
[--C-:B------:R-:W-:Y:S02]  /*75e0*/  SHF.R.U64 R46, R26, 0x10, R27.reuse ;  /* 0x000000101a2e7819 */ /* 0x100fe4000000121b */
[----:B------:R-:W-:Y:S02]  /*75f0*/  SHF.R.U32.HI R6, RZ, 0x10, R27 ;  /* 0x00000010ff067819 */ /* 0x000fe4000001161b */
[----:B------:R-:W-:Y:S01]  /*7600*/  PRMT R36, R36, 0x5410, R0 ;  /* 0x0000541024247816 */ /* 0x000fe20000000000 */
[----:B------:R-:W-:Y:S01]  /*7610*/  IMAD.IADD R0, R16, 0x1, R21 ;  /* 0x0000000110007824 */ /* 0x000fe200078e0215 */
[----:B------:R-:W-:Y:S02]  /*7620*/  PRMT R42, R42, 0x5410, R8 ;  /* 0x000054102a2a7816 */ /* 0x000fe40000000008 */
[----:B------:R-:W-:Y:S02]  /*7630*/  PRMT R38, R38, 0x5410, R4 ;  /* 0x0000541026267816 */ /* 0x000fe40000000004 */
[----:B------:R-:W-:-:S02]  /*7640*/  PRMT R45, R45, 0x5410, R5 ;  /* 0x000054102d2d7816 */ /* 0x000fc40000000005 */
[----:B------:R-:W-:Y:S01]  /*7650*/  PRMT R46, R46, 0x5410, R6 ;  /* 0x000054102e2e7816 */ /* 0x000fe20000000006 */
[----:B-1----:R-:W-:Y:S06]  /*7660*/  @!P1 BRA `(.L_x_1049) ;  /* 0x000000fc00509947 */ /* 0x002fec0003800000 */
.L_x_1225:
[----:B------:R-:W-:Y:S05]  /*7670*/  BSYNC B1 ;  /* 0x0000000000017941 */ /* 0x000fea0003800000 */
.L_x_1048:
[----:B------:R-:W-:Y:S01]  /*7680*/  BSSY B1, `(.L_x_1050) ;  /* 0x000005a000017945 */ /* 0x000fe20003800000 */
[----:B------:R-:W-:-:S03]  /*7690*/  LOP3.LUT R13, R0, 0x38, RZ, 0xc0, !PT ;  /* 0x00000038000d7812 */ /* 0x000fc600078ec0ff */
[----:B------:R-:W-:Y:S05]  /*76a0*/  @P2 BRA `(.L_x_1051) ;  /* 0x00000004005c2947 */ /* 0x000fea0003800000 */
[----:B------:R-:W2:Y:S01]  /*76b0*/  LDL R4, [R1+0x80] ;  /* 0x0000800001047983 */ /* 0x000ea20000100800 */
[----:B------:R-:W-:Y:S02]  /*76c0*/  HADD2.F32 R29, -RZ, R38.H0_H0 ;  /* 0x20000026ff1d7230 */ /* 0x000fe40000004100 */
[----:B------:R-:W-:Y:S02]  /*76d0*/  HADD2.F32 R27, -RZ, R42.H0_H0 ;  /* 0x2000002aff1b7230 */ /* 0x000fe40000004100 */
[----:B------:R-:W-:Y:S02]  /*76e0*/  HADD2.F32 R31, -RZ, R45.H0_H0 ;  /* 0x2000002dff1f7230 */ /* 0x000fe40000004100 */
[----:B--2---:R-:W-:-:S05]  /*76f0*/  IMAD.SHL.U32 R0, R4, 0x40, RZ ;  /* 0x0000004004007824 */ /* 0x004fca00078e00ff */
[----:B0-----:R-:W-:-:S04]  /*7700*/  LOP3.LUT R9, R0, 0x1c0, RZ, 0xc0, !PT ;  /* 0x000001c000097812 */ /* 0x001fc800078ec0ff */
[--C-:B------:R-:W-:Y:S02]  /*7710*/  SHF.R.U32.HI R4, RZ, 0x3, R9.reuse ;  /* 0x00000003ff047819 */ /* 0x100fe40000011609 */
[----:B------:R-:W-:Y:S02]  /*7720*/  LOP3.LUT R0, R9, 0x38, R16, 0xf8, !PT ;  /* 0x0000003809007812 */ /* 0x000fe400078ef810 */
[----:B------:R-:W-:Y:S02]  /*7730*/  LOP3.LUT R9, R4, R13, R9, 0x1e, !PT ;  /* 0x0000000d04097212 */ /* 0x000fe400078e1e09 */
[----:B------:R-:W-:Y:S02]  /*7740*/  LOP3.LUT R5, R0, R4, RZ, 0x3c, !PT ;  /* 0x0000000400057212 */ /* 0x000fe400078e3cff */
[----:B------:R-:W-:-:S03]  /*7750*/  LEA R9, R228, R9, 0x9 ;  /* 0x00000009e4097211 */ /* 0x000fc600078e48ff */
[----:B------:R-:W-:Y:S02]  /*7760*/  IMAD R5, R228, 0x200, R5 ;  /* 0x00000200e4057824 */ /* 0x000fe400078e0205 */
[--C-:B------:R-:W-:Y:S02]  /*7770*/  IMAD R34, R9, 0x2, R18.reuse ;  /* 0x0000000209227824 */ /* 0x100fe400078e0212 */
[----:B------:R-:W-:-:S03]  /*7780*/  IMAD R32, R5, 0x2, R18 ;  /* 0x0000000205207824 */ /* 0x000fc600078e0212 */
[----:B------:R-:W0:Y:S04]  /*7790*/  LDS.128 R8, [R34+0x18400] ;  /* 0x0184000022087984 */ /* 0x000e280000000c00 */
[----:B------:R-:W1:Y:S01]  /*77a0*/  LDS.128 R4, [R32+0x18400] ;  /* 0x0184000020047984 */ /* 0x000e620000000c00 */
[--C-:B0-----:R-:W-:Y:S02]  /*77b0*/  HADD2.F32 R20, -RZ, R8.reuse.H0_H0 ;  /* 0x20000008ff147230 */ /* 0x101fe40000004100 */
[----:B------:R-:W-:Y:S02]  /*77c0*/  HADD2.F32 R8, -RZ, R8.H1_H1 ;  /* 0x30000008ff087230 */ /* 0x000fe40000004100 */
[--C-:B-1----:R-:W-:Y:S02]  /*77d0*/  HADD2.F32 R0, -RZ, R4.reuse.H0_H0 ;  /* 0x20000004ff007230 */ /* 0x102fe40000004100 */
[C---:B------:R-:W-:Y:S01]  /*77e0*/  FMUL.FTZ R33, R20.reuse, R29 ;  /* 0x0000001d14217220 */ /* 0x040fe20000410000 */
[----:B------:R-:W-:Y:S01]  /*77f0*/  FMUL.FTZ R37, R20, R27 ;  /* 0x0000001b14257220 */ /* 0x000fe20000410000 */
[----:B------:R-:W-:-:S02]  /*7800*/  HADD2.F32 R4, -RZ, R4.H1_H1 ;  /* 0x30000004ff047230 */ /* 0x000fc40000004100 */
[----:B------:R-:W-:Y:S01]  /*7810*/  FMUL.FTZ R39, R8, R31 ;  /* 0x0000001f08277220 */ /* 0x000fe20000410000 */
[C---:B------:R-:W-:Y:S01]  /*7820*/  FFMA.FTZ R33, R0.reuse, R27, -R33 ;  /* 0x0000001b00217223 */ /* 0x040fe20000010821 */
[----:B------:R-:W-:Y:S02]  /*7830*/  HADD2.F32 R27, -RZ, R43.H0_H0 ;  /* 0x2000002bff1b7230 */ /* 0x000fe40000004100 */
[----:B------:R-:W-:Y:S01]  /*7840*/  FFMA.FTZ R37, R0, R29, R37 ;  /* 0x0000001d00257223 */ /* 0x000fe20000010025 */
[----:B------:R-:W-:Y:S02]  /*7850*/  HADD2.F32 R21, -RZ, R9.H0_H0 ;  /* 0x20000009ff157230 */ /* 0x000fe40000004100 */
[----:B------:R-:W-:Y:S02]  /*7860*/  HADD2.F32 R20, -RZ, R38.H1_H1 ;  /* 0x30000026ff147230 */ /* 0x000fe40000004100 */
[----:B------:R-:W-:Y:S01]  /*7870*/  FMUL.FTZ R29, R8, R27 ;  /* 0x0000001b081d7220 */ /* 0x000fe20000410000 */
[----:B------:R-:W-:-:S02]  /*7880*/  HADD2.F32 R12, -RZ, R5.H0_H0 ;  /* 0x20000005ff0c7230 */ /* 0x000fc40000004100 */
[C---:B------:R-:W-:Y:S01]  /*7890*/  FFMA.FTZ R26, R4.reuse, R27, -R39 ;  /* 0x0000001b041a7223 */ /* 0x040fe20000010827 */
[----:B------:R-:W-:Y:S02]  /*78a0*/  HADD2.F32 R0, -RZ, R42.H1_H1 ;  /* 0x3000002aff007230 */ /* 0x000fe40000004100 */
[C---:B------:R-:W-:Y:S01]  /*78b0*/  FMUL.FTZ R27, R21.reuse, R20 ;  /* 0x00000014151b7220 */ /* 0x040fe20000410000 */
[----:B------:R-:W-:Y:S02]  /*78c0*/  HADD2.F32 R9, -RZ, R9.H1_H1 ;  /* 0x30000009ff097230 */ /* 0x000fe40000004100 */
[----:B------:R-:W-:Y:S01]  /*78d0*/  FFMA.FTZ R28, R4, R31, R29 ;  /* 0x0000001f041c7223 */ /* 0x000fe2000001001d */
[----:B------:R-:W-:Y:S02]  /*78e0*/  HADD2.F32 R8, -RZ, R45.H1_H1 ;  /* 0x3000002dff087230 */ /* 0x000fe40000004100 */
[-C--:B------:R-:W-:Y:S01]  /*78f0*/  FMUL.FTZ R21, R21, R0.reuse ;  /* 0x0000000015157220 */ /* 0x080fe20000410000 */
[----:B------:R-:W-:Y:S01]  /*7900*/  FFMA.FTZ R30, R12, R0, -R27 ;  /* 0x000000000c1e7223 */ /* 0x000fe2000001081b */
[----:B------:R-:W-:-:S02]  /*7910*/  HADD2.F32 R0, -RZ, R43.H1_H1 ;  /* 0x3000002bff007230 */ /* 0x000fc40000004100 */
[----:B------:R-:W-:Y:S02]  /*7920*/  HADD2.F32 R24, -RZ, R10.H0_H0 ;  /* 0x2000000aff187230 */ /* 0x000fe40000004100 */
[----:B------:R-:W-:Y:S01]  /*7930*/  FFMA.FTZ R12, R12, R20, R21 ;  /* 0x000000140c0c7223 */ /* 0x000fe20000010015 */
[----:B------:R-:W-:Y:S02]  /*7940*/  HADD2.F32 R27, -RZ, R36.H0_H0 ;  /* 0x20000024ff1b7230 */ /* 0x000fe40000004100 */
[C---:B------:R-:W-:Y:S01]  /*7950*/  FMUL.FTZ R4, R9.reuse, R8 ;  /* 0x0000000809047220 */ /* 0x040fe20000410000 */
[----:B------:R-:W-:Y:S02]  /*7960*/  HADD2.F32 R5, -RZ, R5.H1_H1 ;  /* 0x30000005ff057230 */ /* 0x000fe40000004100 */
[----:B------:R-:W-:Y:S01]  /*7970*/  FMUL.FTZ R20, R9, R0 ;  /* 0x0000000009147220 */ /* 0x000fe20000410000 */
[----:B------:R-:W-:Y:S02]  /*7980*/  HADD2.F32 R14, -RZ, R6.H0_H0 ;  /* 0x20000006ff0e7230 */ /* 0x000fe40000004100 */
[----:B------:R-:W-:Y:S01]  /*7990*/  FMUL.FTZ R41, R24, R27 ;  /* 0x0000001b18297220 */ /* 0x000fe20000410000 */
[----:B------:R-:W-:-:S02]  /*79a0*/  HADD2.F32 R21, -RZ, R40.H0_H0 ;  /* 0x20000028ff157230 */ /* 0x000fc40000004100 */
[C---:B------:R-:W-:Y:S01]  /*79b0*/  FFMA.FTZ R31, R5.reuse, R0, -R4 ;  /* 0x00000000051f7223 */ /* 0x040fe20000010804 */
[----:B------:R-:W-:Y:S02]  /*79c0*/  HADD2.F32 R10, -RZ, R10.H1_H1 ;  /* 0x3000000aff0a7230 */ /* 0x000fe40000004100 */
[----:B------:R-:W-:Y:S01]  /*79d0*/  FFMA.FTZ R39, R5, R8, R20 ;  /* 0x0000000805277223 */ /* 0x000fe20000010014 */
[----:B------:R-:W-:Y:S02]  /*79e0*/  HADD2.F32 R29, -RZ, R46.H0_H0 ;  /* 0x2000002eff1d7230 */ /* 0x000fe40000004100 */
[-C--:B------:R-:W-:Y:S01]  /*79f0*/  FMUL.FTZ R24, R24, R21.reuse ;  /* 0x0000001518187220 */ /* 0x080fe20000410000 */
[----:B------:R-:W-:Y:S02]  /*7a00*/  HADD2.F32 R9, -RZ, R44.H0_H0 ;  /* 0x2000002cff097230 */ /* 0x000fe40000004100 */
[----:B------:R-:W-:Y:S01]  /*7a10*/  FFMA.FTZ R41, R14, R21, -R41 ;  /* 0x000000150e297223 */ /* 0x000fe20000010829 */
[----:B------:R-:W-:-:S02]  /*7a20*/  HADD2.F32 R6, -RZ, R6.H1_H1 ;  /* 0x30000006ff067230 */ /* 0x000fc40000004100 */
[C---:B------:R-:W-:Y:S01]  /*7a30*/  FMUL.FTZ R5, R10.reuse, R29 ;  /* 0x0000001d0a057220 */ /* 0x040fe20000410000 */
[--C-:B------:R-:W-:Y:S02]  /*7a40*/  HADD2.F32 R25, -RZ, R11.reuse.H0_H0 ;  /* 0x2000000bff197230 */ /* 0x100fe40000004100 */
[----:B------:R-:W-:Y:S01]  /*7a50*/  FMUL.FTZ R21, R10, R9 ;  /* 0x000000090a157220 */ /* 0x000fe20000410000 */
[----:B------:R-:W-:Y:S02]  /*7a60*/  HADD2.F32 R8, -RZ, R36.H1_H1 ;  /* 0x30000024ff087230 */ /* 0x000fe40000004100 */
[----:B------:R-:W-:Y:S01]  /*7a70*/  FFMA.FTZ R24, R14, R27, R24 ;  /* 0x0000001b0e187223 */ /* 0x000fe20000010018 */
[----:B------:R-:W-:Y:S02]  /*7a80*/  HADD2.F32 R0, -RZ, R40.H1_H1 ;  /* 0x30000028ff007230 */ /* 0x000fe40000004100 */
[----:B------:R-:W-:Y:S01]  /*7a90*/  FFMA.FTZ R14, R6, R9, -R5 ;  /* 0x00000009060e7223 */ /* 0x000fe20000010805 */
[----:B------:R-:W-:-:S02]  /*7aa0*/  HADD2.F32 R11, -RZ, R11.H1_H1 ;  /* 0x3000000bff0b7230 */ /* 0x000fc40000004100 */
[----:B------:R-:W-:Y:S01]  /*7ab0*/  FFMA.FTZ R21, R6, R29, R21 ;  /* 0x0000001d06157223 */ /* 0x000fe20000010015 */
[----:B------:R-:W-:Y:S02]  /*7ac0*/  HADD2.F32 R10, -RZ, R46.H1_H1 ;  /* 0x3000002eff0a7230 */ /* 0x000fe40000004100 */
[C---:B------:R-:W-:Y:S01]  /*7ad0*/  FMUL.FTZ R6, R25.reuse, R8 ;  /* 0x0000000819067220 */ /* 0x040fe20000410000 */
[----:B------:R-:W-:Y:S02]  /*7ae0*/  HADD2.F32 R4, -RZ, R44.H1_H1 ;  /* 0x3000002cff047230 */ /* 0x000fe40000004100 */
[----:B------:R-:W-:Y:S01]  /*7af0*/  FMUL.FTZ R25, R25, R0 ;  /* 0x0000000019197220 */ /* 0x000fe20000410000 */
[--C-:B------:R-:W-:Y:S02]  /*7b00*/  HADD2.F32 R15, -RZ, R7.reuse.H0_H0 ;  /* 0x20000007ff0f7230 */ /* 0x100fe40000004100 */
[----:B------:R-:W-:Y:S01]  /*7b10*/  FMUL.FTZ R20, R11, R10 ;  /* 0x0000000a0b147220 */ /* 0x000fe20000410000 */
[----:B------:R-:W-:-:S02]  /*7b20*/  HADD2.F32 R7, -RZ, R7.H1_H1 ;  /* 0x30000007ff077230 */ /* 0x000fc40000004100 */
[----:B------:R-:W-:Y:S01]  /*7b30*/  FMUL.FTZ R5, R11, R4 ;  /* 0x000000040b057220 */ /* 0x000fe20000410000 */
[----:B------:R-:W-:Y:S01]  /*7b40*/  F2FP.F16.F32.PACK_AB R9, R39, R12 ;  /* 0x0000000c2709723e */ /* 0x000fe200000000ff */
[C---:B------:R-:W-:Y:S01]  /*7b50*/  FFMA.FTZ R0, R15.reuse, R0, -R6 ;  /* 0x000000000f007223 */ /* 0x040fe20000010806 */
[----:B------:R-:W-:Y:S01]  /*7b60*/  FFMA.FTZ R11, R15, R8, R25 ;  /* 0x000000080f0b7223 */ /* 0x000fe20000010019 */
[C---:B------:R-:W-:Y:S01]  /*7b70*/  FFMA.FTZ R15, R7.reuse, R4, -R20 ;  /* 0x00000004070f7223 */ /* 0x040fe20000010814 */
[----:B------:R-:W-:Y:S01]  /*7b80*/  FFMA.FTZ R20, R7, R10, R5 ;  /* 0x0000000a07147223 */ /* 0x000fe20000010005 */
[----:B------:R-:W-:Y:S02]  /*7b90*/  F2FP.F16.F32.PACK_AB R4, R26, R33 ;  /* 0x000000211a04723e */ /* 0x000fe400000000ff */
[----:B------:R-:W-:Y:S02]  /*7ba0*/  F2FP.F16.F32.PACK_AB R5, R31, R30 ;  /* 0x0000001e1f05723e */ /* 0x000fe400000000ff */
[----:B------:R-:W-:-:S02]  /*7bb0*/  F2FP.F16.F32.PACK_AB R6, R14, R41 ;  /* 0x000000290e06723e */ /* 0x000fc400000000ff */
[----:B------:R-:W-:Y:S02]  /*7bc0*/  F2FP.F16.F32.PACK_AB R7, R15, R0 ;  /* 0x000000000f07723e */ /* 0x000fe400000000ff */
[----:B------:R-:W-:Y:S02]  /*7bd0*/  F2FP.F16.F32.PACK_AB R8, R28, R37 ;  /* 0x000000251c08723e */ /* 0x000fe400000000ff */
[----:B------:R-:W-:Y:S01]  /*7be0*/  F2FP.F16.F32.PACK_AB R10, R21, R24 ;  /* 0x00000018150a723e */ /* 0x000fe200000000ff */
[----:B------:R1:W-:Y:S01]  /*7bf0*/  STS.128 [R32+0x18400], R4 ;  /* 0x0184000420007388 */ /* 0x0003e20000000c00 */
[----:B------:R-:W-:-:S05]  /*7c00*/  F2FP.F16.F32.PACK_AB R11, R20, R11 ;  /* 0x0000000b140b723e */ /* 0x000fca00000000ff */
[----:B------:R1:W-:Y:S02]  /*7c10*/  STS.128 [R34+0x18400], R8 ;  /* 0x0184000822007388 */ /* 0x0003e40000000c00 */
.L_x_1051:
[----:B------:R-:W-:Y:S05]  /*7c20*/  BSYNC B1 ;  /* 0x0000000000017941 */ /* 0x000fea0003800000 */
.L_x_1050:
[----:B------:R-:W-:Y:S05]  /*7c30*/  @P0 BRA `(.L_x_1041) ;  /* 0x0000000400440947 */ /* 0x000fea0003800000 */
[----:B------:R-:W2:Y:S01]  /*7c40*/  LDL R47, [R1+0x88] ;  /* 0x00008800012f7983 */ /* 0x000ea20000100800 */
[----:B------:R-:W-:-:S04]  /*7c50*/  SHF.R.U32.HI R0, RZ, 0x3, R224 ;  /* 0x00000003ff007819 */ /* 0x000fc800000116e0 */
[----:B------:R-:W-:-:S05]  /*7c60*/  LOP3.LUT R0, R0, R13, R224, 0x1e, !PT ;  /* 0x0000000d00007212 */ /* 0x000fca00078e1ee0 */
[----:B01----:R-:W-:-:S04]  /*7c70*/  IMAD.IADD R9, R229, 0x1, R0 ;  /* 0x00000001e5097824 */ /* 0x003fc800078e0200 */
[----:B------:R-:W-:-:S05]  /*7c80*/  IMAD R0, R9, 0x2, R18 ;  /* 0x0000000209007824 */ /* 0x000fca00078e0212 */
[----:B------:R-:W0:Y:S01]  /*7c90*/  LDS.128 R8, [R0+0x18400] ;  /* 0x0184000000087984 */ /* 0x000e220000000c00 */
[----:B------:R-:W-:Y:S02]  /*7ca0*/  HADD2.F32 R26, -RZ, R42.H0_H0 ;  /* 0x2000002aff1a7230 */ /* 0x000fe40000004100 */
[--C-:B------:R-:W-:Y:S02]  /*7cb0*/  HADD2.F32 R28, -RZ, R38.reuse.H0_H0 ;  /* 0x20000026ff1c7230 */ /* 0x100fe40000004100 */
[--C-:B------:R-:W-:Y:S02]  /*7cc0*/  HADD2.F32 R30, -RZ, R45.reuse.H0_H0 ;  /* 0x2000002dff1e7230 */ /* 0x100fe40000004100 */
[----:B------:R-:W-:Y:S02]  /*7cd0*/  HADD2.F32 R39, -RZ, R38.H1_H1 ;  /* 0x30000026ff277230 */ /* 0x000fe40000004100 */
[----:B------:R-:W-:Y:S02]  /*7ce0*/  HADD2.F32 R37, -RZ, R42.H1_H1 ;  /* 0x3000002aff257230 */ /* 0x000fe40000004100 */
[----:B------:R-:W-:-:S02]  /*7cf0*/  HADD2.F32 R41, -RZ, R45.H1_H1 ;  /* 0x3000002dff297230 */ /* 0x000fc40000004100 */
[----:B------:R-:W-:Y:S02]  /*7d00*/  HADD2.F32 R34, -RZ, R46.H0_H0 ;  /* 0x2000002eff227230 */ /* 0x000fe40000004100 */
[----:B------:R-:W-:Y:S02]  /*7d10*/  HADD2.F32 R32, -RZ, R36.H0_H0 ;  /* 0x20000024ff207230 */ /* 0x000fe40000004100 */
[--C-:B0-----:R-:W-:Y:S02]  /*7d20*/  HADD2.F32 R20, -RZ, R8.reuse.H0_H0 ;  /* 0x20000008ff147230 */ /* 0x101fe40000004100 */
[----:B------:R-:W-:-:S03]  /*7d30*/  HADD2.F32 R8, -RZ, R8.H1_H1 ;  /* 0x30000008ff087230 */ /* 0x000fc60000004100 */
[-C--:B------:R-:W-:Y:S01]  /*7d40*/  FMUL.FTZ R27, R28, R20.reuse ;  /* 0x000000141c1b7220 */ /* 0x080fe20000410000 */
[----:B------:R-:W-:Y:S01]  /*7d50*/  FMUL.FTZ R29, R26, R20 ;  /* 0x000000141a1d7220 */ /* 0x000fe20000410000 */
[----:B------:R-:W-:Y:S02]  /*7d60*/  HADD2.F32 R20, -RZ, R43.H0_H0 ;  /* 0x2000002bff147230 */ /* 0x000fe40000004100 */
[-C--:B------:R-:W-:Y:S01]  /*7d70*/  FMUL.FTZ R31, R30, R8.reuse ;  /* 0x000000081e1f7220 */ /* 0x080fe20000410000 */
[--C-:B------:R-:W-:Y:S02]  /*7d80*/  HADD2.F32 R21, -RZ, R9.reuse.H0_H0 ;  /* 0x20000009ff157230 */ /* 0x100fe40000004100 */
[----:B------:R-:W-:Y:S02]  /*7d90*/  HADD2.F32 R9, -RZ, R9.H1_H1 ;  /* 0x30000009ff097230 */ /* 0x000fe40000004100 */
[----:B------:R-:W-:Y:S01]  /*7da0*/  FMUL.FTZ R33, R20, R8 ;  /* 0x0000000814217220 */ /* 0x000fe20000410000 */
[----:B------:R-:W-:-:S02]  /*7db0*/  HADD2.F32 R24, -RZ, R10.H0_H0 ;  /* 0x2000000aff187230 */ /* 0x000fc40000004100 */
[----:B------:R-:W-:Y:S02]  /*7dc0*/  HADD2.F32 R10, -RZ, R10.H1_H1 ;  /* 0x3000000aff0a7230 */ /* 0x000fe40000004100 */
[--C-:B------:R-:W-:Y:S02]  /*7dd0*/  HADD2.F32 R25, -RZ, R11.reuse.H0_H0 ;  /* 0x2000000bff197230 */ /* 0x100fe40000004100 */
[----:B------:R-:W-:Y:S01]  /*7de0*/  HADD2.F32 R11, -RZ, R11.H1_H1 ;  /* 0x3000000bff0b7230 */ /* 0x000fe20000004100 */
[----:B--2---:R-:W0:Y:S02]  /*7df0*/  LDS.128 R4, [R47+0x18400] ;  /* 0x018400002f047984 */ /* 0x004e240000000c00 */
[--C-:B0-----:R-:W-:Y:S02]  /*7e00*/  HADD2.F32 R12, -RZ, R4.reuse.H0_H0 ;  /* 0x20000004ff0c7230 */ /* 0x101fe40000004100 */
[----:B------:R-:W-:-:S03]  /*7e10*/  HADD2.F32 R4, -RZ, R4.H1_H1 ;  /* 0x30000004ff047230 */ /* 0x000fc60000004100 */
[----:B------:R-:W-:Y:S01]  /*7e20*/  FFMA.FTZ R27, R26, R12, -R27 ;  /* 0x0000000c1a1b7223 */ /* 0x000fe2000001081b */
[-C--:B------:R-:W-:Y:S01]  /*7e30*/  FMUL.FTZ R26, R37, R21.reuse ;  /* 0x00000015251a7220 */ /* 0x080fe20000410000 */
[----:B------:R-:W-:Y:S01]  /*7e40*/  FFMA.FTZ R8, R20, R4, -R31 ;  /* 0x0000000414087223 */ /* 0x000fe2000001081f */
[----:B------:R-:W-:Y:S01]  /*7e50*/  FMUL.FTZ R20, R39, R21 ;  /* 0x0000001527147220 */ /* 0x000fe20000410000 */
[----:B------:R-:W-:Y:S02]  /*7e60*/  HADD2.F32 R21, -RZ, R43.H1_H1 ;  /* 0x3000002bff157230 */ /* 0x000fe40000004100 */
[----:B------:R-:W-:Y:S01]  /*7e70*/  FFMA.FTZ R29, R28, R12, R29 ;  /* 0x0000000c1c1d7223 */ /* 0x000fe2000001001d */
[--C-:B------:R-:W-:Y:S02]  /*7e80*/  HADD2.F32 R13, -RZ, R5.reuse.H0_H0 ;  /* 0x20000005ff0d7230 */ /* 0x100fe40000004100 */
[----:B------:R-:W-:Y:S01]  /*7e90*/  FFMA.FTZ R12, R30, R4, R33 ;  /* 0x000000041e0c7223 */ /* 0x000fe20000010021 */
[----:B------:R-:W-:-:S02]  /*7ea0*/  HADD2.F32 R5, -RZ, R5.H1_H1 ;  /* 0x30000005ff057230 */ /* 0x000fc40000004100 */
[-C--:B------:R-:W-:Y:S01]  /*7eb0*/  FMUL.FTZ R4, R41, R9.reuse ;  /* 0x0000000929047220 */ /* 0x080fe20000410000 */
[----:B------:R-:W-:Y:S01]  /*7ec0*/  FMUL.FTZ R28, R21, R9 ;  /* 0x00000009151c7220 */ /* 0x000fe20000410000 */
[----:B------:R-:W-:Y:S02]  /*7ed0*/  HADD2.F32 R14, -RZ, R6.H0_H0 ;  /* 0x20000006ff0e7230 */ /* 0x000fe40000004100 */
[----:B------:R-:W-:Y:S01]  /*7ee0*/  FFMA.FTZ R20, R37, R13, -R20 ;  /* 0x0000000d25147223 */ /* 0x000fe20000010814 */
[----:B------:R-:W-:Y:S01]  /*7ef0*/  FFMA.FTZ R9, R21, R5, -R4 ;  /* 0x0000000515097223 */ /* 0x000fe20000010804 */
[----:B------:R-:W-:Y:S01]  /*7f00*/  FFMA.FTZ R26, R39, R13, R26 ;  /* 0x0000000d271a7223 */ /* 0x000fe2000001001a */
[----:B------:R-:W-:Y:S02]  /*7f10*/  HADD2.F32 R4, -RZ, R44.H0_H0 ;  /* 0x2000002cff047230 */ /* 0x000fe40000004100 */
[----:B------:R-:W-:Y:S01]  /*7f20*/  FFMA.FTZ R13, R41, R5, R28 ;  /* 0x00000005290d7223 */ /* 0x000fe2000001001c */
[----:B------:R-:W-:-:S02]  /*7f30*/  HADD2.F32 R6, -RZ, R6.H1_H1 ;  /* 0x30000006ff067230 */ /* 0x000fc40000004100 */
[-C--:B------:R-:W-:Y:S01]  /*7f40*/  FMUL.FTZ R5, R34, R10.reuse ;  /* 0x0000000a22057220 */ /* 0x080fe20000410000 */
[----:B------:R-:W-:Y:S02]  /*7f50*/  HADD2.F32 R30, -RZ, R40.H0_H0 ;  /* 0x20000028ff1e7230 */ /* 0x000fe40000004100 */
[----:B------:R-:W-:Y:S01]  /*7f60*/  FMUL.FTZ R33, R4, R10 ;  /* 0x0000000a04217220 */ /* 0x000fe20000410000 */
[----:B------:R-:W-:Y:S01]  /*7f70*/  FMUL.FTZ R21, R32, R24 ;  /* 0x0000001820157220 */ /* 0x000fe20000410000 */
[----:B------:R-:W-:Y:S01]  /*7f80*/  FFMA.FTZ R10, R4, R6, -R5 ;  /* 0x00000006040a7223 */ /* 0x000fe20000010805 */
[----:B------:R-:W-:Y:S02]  /*7f90*/  HADD2.F32 R39, -RZ, R36.H1_H1 ;  /* 0x30000024ff277230 */ /* 0x000fe40000004100 */
[----:B------:R-:W-:Y:S01]  /*7fa0*/  FMUL.FTZ R31, R30, R24 ;  /* 0x000000181e1f7220 */ /* 0x000fe20000410000 */
[----:B------:R-:W-:Y:S02]  /*7fb0*/  HADD2.F32 R41, -RZ, R46.H1_H1 ;  /* 0x3000002eff297230 */ /* 0x000fe40000004100 */
[----:B------:R-:W-:-:S02]  /*7fc0*/  HADD2.F32 R5, -RZ, R40.H1_H1 ;  /* 0x30000028ff057230 */ /* 0x000fc40000004100 */
[----:B------:R-:W-:Y:S02]  /*7fd0*/  HADD2.F32 R37, -RZ, R44.H1_H1 ;  /* 0x3000002cff257230 */ /* 0x000fe40000004100 */
[-C--:B------:R-:W-:Y:S01]  /*7fe0*/  FFMA.FTZ R21, R30, R14.reuse, -R21 ;  /* 0x0000000e1e157223 */ /* 0x080fe20000010815 */
[--C-:B------:R-:W-:Y:S02]  /*7ff0*/  HADD2.F32 R15, -RZ, R7.reuse.H0_H0 ;  /* 0x20000007ff0f7230 */ /* 0x100fe40000004100 */
[----:B------:R-:W-:Y:S01]  /*8000*/  FFMA.FTZ R31, R32, R14, R31 ;  /* 0x0000000e201f7223 */ /* 0x000fe2000001001f */
[----:B------:R-:W-:Y:S02]  /*8010*/  HADD2.F32 R7, -RZ, R7.H1_H1 ;  /* 0x30000007ff077230 */ /* 0x000fe40000004100 */
[----:B------:R-:W-:Y:S01]  /*8020*/  FFMA.FTZ R14, R34, R6, R33 ;  /* 0x00000006220e7223 */ /* 0x000fe20000010021 */
[----:B------:R-:W-:Y:S01]  /*8030*/  FMUL.FTZ R4, R39, R25 ;  /* 0x0000001927047220 */ /* 0x000fe20000410000 */
[----:B------:R-:W-:Y:S01]  /*8040*/  FMUL.FTZ R24, R41, R11 ;  /* 0x0000000b29187220 */ /* 0x000fe20000410000 */
[----:B------:R-:W-:Y:S01]  /*8050*/  FMUL.FTZ R6, R5, R25 ;  /* 0x0000001905067220 */ /* 0x000fe20000410000 */
[----:B------:R-:W-:Y:S01]  /*8060*/  FMUL.FTZ R28, R37, R11 ;  /* 0x0000000b251c7220 */ /* 0x000fe20000410000 */
[----:B------:R-:W-:Y:S01]  /*8070*/  FFMA.FTZ R11, R5, R15, -R4 ;  /* 0x0000000f050b7223 */ /* 0x000fe20000010804 */
[----:B------:R-:W-:Y:S01]  /*8080*/  FFMA.FTZ R24, R37, R7, -R24 ;  /* 0x0000000725187223 */ /* 0x000fe20000010818 */
[----:B------:R-:W-:Y:S01]  /*8090*/  FFMA.FTZ R15, R39, R15, R6 ;  /* 0x0000000f270f7223 */ /* 0x000fe20000010006 */
[----:B------:R-:W-:Y:S01]  /*80a0*/  FFMA.FTZ R28, R41, R7, R28 ;  /* 0x00000007291c7223 */ /* 0x000fe2000001001c */
[----:B------:R-:W-:-:S02]  /*80b0*/  F2FP.F16.F32.PACK_AB R4, R8, R27 ;  /* 0x0000001b0804723e */ /* 0x000fc400000000ff */
[----:B------:R-:W-:Y:S02]  /*80c0*/  F2FP.F16.F32.PACK_AB R5, R9, R20 ;  /* 0x000000140905723e */ /* 0x000fe400000000ff */
[----:B------:R-:W-:Y:S02]  /*80d0*/  F2FP.F16.F32.PACK_AB R6, R10, R21 ;  /* 0x000000150a06723e */ /* 0x000fe400000000ff */
[----:B------:R-:W-:Y:S02]  /*80e0*/  F2FP.F16.F32.PACK_AB R7, R24, R11 ;  /* 0x0000000b1807723e */ /* 0x000fe400000000ff */
[----:B------:R-:W-:Y:S02]  /*80f0*/  F2FP.F16.F32.PACK_AB R8, R12, R29 ;  /* 0x0000001d0c08723e */ /* 0x000fe400000000ff */
[----:B------:R-:W-:Y:S02]  /*8100*/  F2FP.F16.F32.PACK_AB R9, R13, R26 ;  /* 0x0000001a0d09723e */ /* 0x000fe400000000ff */
[----:B------:R-:W-:-:S02]  /*8110*/  F2FP.F16.F32.PACK_AB R10, R14, R31 ;  /* 0x0000001f0e0a723e */ /* 0x000fc400000000ff */
[----:B------:R-:W-:Y:S01]  /*8120*/  F2FP.F16.F32.PACK_AB R11, R28, R15 ;  /* 0x0000000f1c0b723e */ /* 0x000fe200000000ff */
[----:B------:R4:W-:Y:S04]  /*8130*/  STS.128 [R47+0x18400], R4 ;  /* 0x018400042f007388 */ /* 0x0009e80000000c00 */
[----:B------:R4:W-:Y:S02]  /*8140*/  STS.128 [R0+0x18400], R8 ;  /* 0x0184000800007388 */ /* 0x0009e40000000c00 */
.L_x_1041:
[----:B------:R-:W-:Y:S05]  /*8150*/  BSYNC B0 ;  /* 0x0000000000007941 */ /* 0x000fea0003800000 */
.L_x_1027:
        /* <DEDUP_REMOVED lines=8> */
.L_x_1024:
[----:B-1234-:R-:W2:Y:S01]  /*81e0*/  LDL R4, [R1+0x7c] ;  /* 0x00007c0001047983 */ /* 0x01eea20000100800 */
[----:B0-----:R-:W0:Y:S02]  /*81f0*/  S2R R5, SR_TID.X ;  /* 0x0000000000057919 */ /* 0x001e240000002100 */
[----:B0-----:R-:W-:-:S04]  /*8200*/  SHF.R.U32.HI R5, RZ, 0x7, R5 ;  /* 0x00000007ff057819 */ /* 0x001fc80000011605 */
[----:B------:R-:W-:Y:S02]  /*8210*/  IADD3 R199, R5, 0x8, RZ ;  /* 0x0000000805c77810 */ /* 0x000fe40007ffe0ff */
[----:B--2---:R-:W-:-:S13]  /*8220*/  R2UR UR4, R4 ;  /* 0x00000000040472ca */ /* 0x004fda00000e0000 */
[----:B------:R-:W-:-:S05]  /*8230*/  IMAD.U32 R4, RZ, RZ, UR4 ;  /* 0x00000004ff047e24 */ /* 0x000fca000f8e00ff */
[----:B------:R-:W-:Y:S01]  /*8240*/  ISETP.NE.AND P0, PT, R4, 0x3, PT ;  /* 0x000000030400780c */ /* 0x000fe20003f05270 */
[----:B------:R-:W-:Y:S05]  /*8250*/  WARPSYNC.ALL ;  /* 0x0000000000007948 */ /* 0x000fea0003800000 */
[----:B------:R0:W-:Y:S07]  /*8260*/  BAR.SYNC.DEFER_BLOCKING R199, 0x100 ;  /* 0x000400c70000751d */ /* 0x0001ee0000010000 */
[----:B0-----:R-:W-:Y:S05]  /*8270*/  @!P0 BRA `(.L_x_1052) ;  /* 0x0000000000048947 */ /* 0x001fea0003800000 */
[----:B------:R-:W-:Y:S01]  /*8280*/  BPT.TRAP 0x1 ;  /* 0x000000040000795c */ /* 0x000fe20000300000 */
.L_x_1052:
[----:B------:R-:W-:Y:S01]  /*8290*/  IMAD R0, R22, 0x8, R18 ;  /* 0x0000000816007824 */ /* 0x000fe200078e0212 */
[----:B------:R-:W-:-:S04]  /*82a0*/  SHF.L.U32 R7, R200, 0x1f, RZ ;  /* 0x0000001fc8077819 */ /* 0x000fc800000006ff */
[----:B------:R0:W1:Y:S01]  /*82b0*/  SYNCS.PHASECHK.TRANS64.TRYWAIT P1, [R0+URZ+0x32430], R7 ;  /* 0x03243007000075a7 */ /* 0x000062000802017f */
[----:B------:R-:W-:Y:S05]  /*82c0*/  @!P0 BRA `(.L_x_1053) ;  /* 0x0000000000048947 */ /* 0x000fea0003800000 */
[----:B------:R-:W-:Y:S01]  /*82d0*/  BPT.TRAP 0x1 ;  /* 0x000000040000795c */ /* 0x000fe20000300000 */
.L_x_1053:
[----:B------:R-:W-:-:S05]  /*82e0*/  VIADD R4, R18, 0x1c400 ;  /* 0x0001c40012047836 */ /* 0x000fca0000000000 */
[----:B------:R-:W-:-:S04]  /*82f0*/  SHF.R.U32.HI R4, RZ, 0x4, R4 ;  /* 0x00000004ff047819 */ /* 0x000fc80000011604 */
[----:B------:R-:W-:Y:S01]  /*8300*/  LOP3.LUT R4, R4, 0x3fff, RZ, 0xc0, !PT ;  /* 0x00003fff04047812 */ /* 0x000fe200078ec0ff */
[----:B-1----:R-:W-:Y:S06]  /*8310*/  @P1 BRA `(.L_x_1054) ;  /* 0x0000000000081947 */ /* 0x002fec0003800000 */
[----:B------:R-:W1:Y:S02]  /*8320*/  SYNCS.PHASECHK.TRANS64.TRYWAIT P1, [R0+URZ+0x32430], R7 ;  /* 0x03243007000075a7 */ /* 0x000e64000802017f */
[----:B-1----:R-:W-:Y:S05]  /*8330*/  @!P1 BRA `(.L_x_1055) ;  /* 0x000000f000309947 */ /* 0x002fea0003800000 */
.L_x_1054:
[----:B------:R-:W-:Y:S05]  /*8340*/  WARPSYNC.ALL ;  /* 0x0000000000007948 */ /* 0x000fea0003800000 */
[----:B------:R-:W-:Y:S01]  /*8350*/  LOP3.LUT R225, R4, 0x10000, RZ, 0xfc, !PT ;  /* 0x0001000004e17812 */ /* 0x000fe200078efcff */
[----:B------:R-:W-:Y:S01]  /*8360*/  IMAD R35, R35, 0x2000, R18 ;  /* 0x0000200023237824 */ /* 0x000fe200078e0212 */
[----:B------:R-:W-:-:S03]  /*8370*/  UMOV UR9, 0x40000040 ;  /* 0x4000004000097882 */ /* 0x000fc60000000000 */
[----:B------:R-:W-:Y:S01]  /*8380*/  IMAD R4, R22, 0x300, R225 ;  /* 0x0000030016047824 */ /* 0x000fe200078e02e1 */
[----:B------:R-:W-:Y:S01]  /*8390*/  SHF.L.U32 R3, R3, 0x1f, RZ ;  /* 0x0000001f03037819 */ /* 0x000fe200000006ff */
[----:B------:R-:W-:Y:S01]  /*83a0*/  IMAD.MOV.U32 R5, RZ, RZ, 0x40000040 ;  /* 0x40000040ff057424 */ /* 0x000fe200078e00ff */
[----:B------:R-:W-:Y:S01]  /*83b0*/  R2UR UR4, R35 ;  /* 0x00000000230472ca */ /* 0x000fe200000e0000 */
[C---:B------:R-:W-:Y:S01]  /*83c0*/  VIADD R8, R4.reuse, 0x2 ;  /* 0x0000000204087836 */ /* 0x040fe20000000000 */
[----:B------:R-:W-:Y:S01]  /*83d0*/  R2UR UR10, R4 ;  /* 0x00000000040a72ca */ /* 0x000fe200000e0000 */
[----:B-----5:R-:W-:Y:S01]  /*83e0*/  WARPGROUP.ARRIVE ;  /* 0x00000000000079c5 */ /* 0x020fe20000000000 */
[----:B------:R-:W-:Y:S01]  /*83f0*/  R2UR UR11, R5 ;  /* 0x00000000050b72ca */ /* 0x000fe200000e0000 */
[----:B------:R-:W-:Y:S01]  /*8400*/  IMAD.MOV.U32 R9, RZ, RZ, 0x40000040 ;  /* 0x40000040ff097424 */ /* 0x000fe200078e00ff */
[----:B------:R-:W-:Y:S01]  /*8410*/  BSSY B0, `(.L_x_1056) ;  /* 0x0000032000007945 */ /* 0x000fe20003800000 */
[----:B------:R-:W-:-:S02]  /*8420*/  IMAD.U32 R11, RZ, RZ, UR9 ;  /* 0x00000009ff0b7e24 */ /* 0x000fc4000f8e00ff */
[----:B------:R-:W-:-:S04]  /*8430*/  IMAD.MOV.U32 R5, RZ, RZ, 0x40000040 ;  /* 0x40000040ff057424 */ /* 0x000fc800078e00ff */
[----:B------:R-:W-:-:S04]  /*8440*/  UIADD3 UR5, UR4, 0x18400, URZ ;  /* 0x0001840004057890 */ /* 0x000fc8000fffe03f */
[----:B------:R-:W-:-:S04]  /*8450*/  USHF.R.U32.HI UR5, URZ, 0x4, UR5 ;  /* 0x000000043f057899 */ /* 0x000fc80008011605 */
[----:B------:R-:W-:-:S04]  /*8460*/  ULOP3.LUT UR5, UR5, 0x3fff, URZ, 0xc0, !UPT ;  /* 0x00003fff05057892 */ /* 0x000fc8000f8ec03f */
[----:B------:R-:W-:-:S04]  /*8470*/  ULOP3.LUT UR6, UR5, 0x10000, URZ, 0xfc, !UPT ;  /* 0x0001000005067892 */ /* 0x000fc8000f8efc3f */
[----:B------:R-:W-:-:S03]  /*8480*/  UIADD3 UR5, UR6, 0x2, URZ ;  /* 0x0000000206057890 */ /* 0x000fc6000fffe03f */
[----:B------:R-:W-:Y:S02]  /*8490*/  UMOV UR8, UR6 ;  /* 0x0000000600087c82 */ /* 0x000fe40008000000 */
[----:B------:R-:W-:Y:S01]  /*84a0*/  HGMMA.64x96x16.F32 R24, gdesc[UR8], RZ, !UPT, gsb0 ;  /* 0x01600000081879f0 */ /* 0x000fe2000c0008ff */
[----:B------:R-:W-:Y:S01]  /*84b0*/  R2UR UR10, R8 ;  /* 0x00000000080a72ca */ /* 0x000fe200000e0000 */
[----:B------:R-:W-:Y:S01]  /*84c0*/  UMOV UR9, 0x40000040 ;  /* 0x4000004000097882 */ /* 0x000fe20000000000 */
[----:B------:R-:W-:Y:S01]  /*84d0*/  R2UR UR11, R9 ;  /* 0x00000000090b72ca */ /* 0x000fe200000e0000 */
[C---:B------:R-:W-:Y:S01]  /*84e0*/  VIADD R8, R4.reuse, 0x4 ;  /* 0x0000000404087836 */ /* 0x040fe20000000000 */
[----:B------:R-:W-:Y:S01]  /*84f0*/  MOV R10, UR8 ;  /* 0x00000008000a7c02 */ /* 0x000fe20008000f00 */
[----:B------:R-:W-:Y:S01]  /*8500*/  UMOV UR8, UR5 ;  /* 0x0000000500087c82 */ /* 0x000fe20008000000 */
[----:B------:R-:W-:Y:S01]  /*8510*/  IMAD.MOV.U32 R9, RZ, RZ, 0x40000040 ;  /* 0x40000040ff097424 */ /* 0x000fe200078e00ff */
[----:B------:R-:W-:Y:S01]  /*8520*/  UIADD3 UR5, UR6, 0x4, URZ ;  /* 0x0000000406057890 */ /* 0x000fe2000fffe03f */
[----:B------:R-:W-:Y:S01]  /*8530*/  IADD3 R4, R4, 0x6, RZ ;  /* 0x0000000604047810 */ /* 0x000fe20007ffe0ff */
[----:B------:R2:W-:Y:S02]  /*8540*/  STL.64 [R1+0x70], R10 ;  /* 0x0000700a01007387 */ /* 0x0005e40000100a00 */
[----:B--2---:R-:W-:Y:S01]  /*8550*/  IMAD.U32 R10, RZ, RZ, UR8 ;  /* 0x00000008ff0a7e24 */ /* 0x004fe2000f8e00ff */
[----:B------:R-:W-:-:S05]  /*8560*/  MOV R11, UR9 ;  /* 0x00000009000b7c02 */ /* 0x000fca0008000f00 */
[----:B------:R2:W-:Y:S01]  /*8570*/  STL.64 [R1+0x68], R10 ;  /* 0x0000680a01007387 */ /* 0x0005e20000100a00 */
[----:B------:R-:W-:Y:S02]  /*8580*/  WARPGROUP.DEPBAR.LE gsb0, 0x0 ;  /* 0x00008000000079c5 */ /* 0x000fe40000010000 */
[----:B------:R-:W-:-:S06]  /*8590*/  WARPGROUP.ARRIVE ;  /* 0x00000000000079c5 */ /* 0x000fcc0000000000 */
[----:B------:R-:W-:Y:S01]  /*85a0*/  HGMMA.64x96x16.F32 R24, gdesc[UR8], R24, gsb0 ;  /* 0x01600000081879f0 */ /* 0x000fe20008000818 */
[----:B------:R-:W-:Y:S01]  /*85b0*/  R2UR UR10, R8 ;  /* 0x00000000080a72ca */ /* 0x000fe200000e0000 */
[----:B------:R-:W-:Y:S01]  /*85c0*/  UMOV UR8, UR5 ;  /* 0x0000000500087c82 */ /* 0x000fe20008000000 */
[----:B------:R-:W-:Y:S01]  /*85d0*/  R2UR UR11, R9 ;  /* 0x00000000090b72ca */ /* 0x000fe200000e0000 */
[----:B------:R-:W-:Y:S01]  /*85e0*/  UMOV UR9, 0x40000040 ;  /* 0x4000004000097882 */ /* 0x000fe20000000000 */
[----:B------:R-:W-:Y:S01]  /*85f0*/  UIADD3 UR5, UR6, 0x6, URZ ;  /* 0x0000000606057890 */ /* 0x000fe2000fffe03f */
[----:B------:R-:W-:Y:S02]  /*8600*/  IMAD.U32 R8, RZ, RZ, UR8 ;  /* 0x00000008ff087e24 */ /* 0x000fe4000f8e00ff */
[----:B------:R-:W-:-:S05]  /*8610*/  IMAD.U32 R9, RZ, RZ, UR9 ;  /* 0x00000009ff097e24 */ /* 0x000fca000f8e00ff */
        /* <DEDUP_REMOVED lines=8> */
[----:B------:R-:W-:Y:S02]  /*86a0*/  IMAD.U32 R4, RZ, RZ, UR8 ;  /* 0x00000008ff047e24 */ /* 0x000fe4000f8e00ff */
[----:B------:R-:W-:-:S05]  /*86b0*/  IMAD.U32 R5, RZ, RZ, UR9 ;  /* 0x00000009ff057e24 */ /* 0x000fca000f8e00ff */
[----:B------:R2:W-:Y:S01]  /*86c0*/  STL.64 [R1+0x58], R4 ;  /* 0x0000580401007387 */ /* 0x0005e20000100a00 */
[----:B------:R-:W-:Y:S02]  /*86d0*/  WARPGROUP.DEPBAR.LE gsb0, 0x0 ;  /* 0x00008000000079c5 */ /* 0x000fe40000010000 */
[----:B------:R-:W-:-:S06]  /*86e0*/  WARPGROUP.ARRIVE ;  /* 0x00000000000079c5 */ /* 0x000fcc0000000000 */
[----:B------:R-:W-:Y:S03]  /*86f0*/  HGMMA.64x96x16.F32 R24, gdesc[UR8], R24, gsb0 ;  /* 0x01600000081879f0 */ /* 0x000fe60008000818 */
[----:B------:R-:W-:Y:S02]  /*8700*/  WARPGROUP.DEPBAR.LE gsb0, 0x0 ;  /* 0x00008000000079c5 */ /* 0x000fe40000010000 */
[----:B------:R-:W3:Y:S02]  /*8710*/  SYNCS.PHASECHK.TRANS64.TRYWAIT P1, [R18+URZ+0x32410], R3 ;  /* 0x03241003120075a7 */ /* 0x000ee4000802017f */
[----:B--23--:R-:W-:Y:S05]  /*8720*/  @!P1 BRA `(.L_x_1057) ;  /* 0x000000ec00489947 */ /* 0x00cfea0003800000 */
.L_x_1226:
[----:B------:R-:W-:Y:S05]  /*8730*/  BSYNC B0 ;  /* 0x0000000000007941 */ /* 0x000fea0003800000 */
.L_x_1056:
[----:B------:R-:W-:Y:S05]  /*8740*/  @!P0 BRA `(.L_x_1058) ;  /* 0x0000000000048947 */ /* 0x000fea0003800000 */
[----:B------:R-:W-:Y:S01]  /*8750*/  BPT.TRAP 0x1 ;  /* 0x000000040000795c */ /* 0x000fe20000300000 */
.L_x_1058:
[----:B------:R3:W4:Y:S01]  /*8760*/  SYNCS.PHASECHK.TRANS64.TRYWAIT P2, [R0+URZ+0x32450], R7 ;  /* 0x03245007000075a7 */ /* 0x000722000804017f */
[----:B------:R-:W-:Y:S05]  /*8770*/  @!P0 BRA `(.L_x_1059) ;  /* 0x0000000000048947 */ /* 0x000fea0003800000 */
[----:B------:R-:W-:Y:S01]  /*8780*/  BPT.TRAP 0x1 ;  /* 0x000000040000795c */ /* 0x000fe20000300000 */
.L_x_1059:
[----:B--2---:R-:W2:Y:S01]  /*8790*/  S2R R3, SR_TID.X ;  /* 0x0000000000037919 */ /* 0x004ea20000002100 */
[----:B------:R-:W-:Y:S01]  /*87a0*/  BSSY B0, `(.L_x_1060) ;  /* 0x0000006000007945 */ /* 0x000fe20003800000 */
[----:B--2---:R-:W-:-:S04]  /*87b0*/  LOP3.LUT R3, R3, 0x7f, RZ, 0xc0, !PT ;  /* 0x0000007f03037812 */ /* 0x004fc800078ec0ff */
[----:B------:R-:W-:Y:S01]  /*87c0*/  ISETP.NE.AND P1, PT, R3, RZ, PT ;  /* 0x000000ff0300720c */ /* 0x000fe20003f25270 */
[----:B----4-:R-:W-:-:S12]  /*87d0*/  @P2 BRA `(.L_x_1061) ;  /* 0x0000000000082947 */ /* 0x010fd80003800000 */
[----:B------:R-:W2:Y:S02]  /*87e0*/  SYNCS.PHASECHK.TRANS64.TRYWAIT P2, [R0+URZ+0x32450], R7 ;  /* 0x03245007000075a7 */ /* 0x000ea4000804017f */
[----:B--2---:R-:W-:Y:S05]  /*87f0*/  @!P2 BRA `(.L_x_1062) ;  /* 0x000000ec0028a947 */ /* 0x004fea0003800000 */
.L_x_1061:
[----:B------:R-:W-:Y:S05]  /*8800*/  BSYNC B0 ;  /* 0x0000000000007941 */ /* 0x000fea0003800000 */
.L_x_1060:
[----:B------:R-:W-:Y:S05]  /*8810*/  WARPSYNC.ALL ;  /* 0x0000000000007948 */ /* 0x000fea0003800000 */
[----:B------:R-:W-:Y:S01]  /*8820*/  R2UR UR5, R18 ;  /* 0x00000000120572ca */ /* 0x000fe200000e0000 */
[----:B------:R-:W-:Y:S01]  /*8830*/  IMAD.MOV.U32 R5, RZ, RZ, 0xc00 ;  /* 0x00000c00ff057424 */ /* 0x000fe200078e00ff */
[----:B------:R-:W-:Y:S01]  /*8840*/  UIADD3 UR4, UR4, 0x22400, URZ ;  /* 0x0002240004047890 */ /* 0x000fe2000fffe03f */
[----:B------:R-:W-:Y:S01]  /*8850*/  WARPGROUP.ARRIVE ;  /* 0x00000000000079c5 */ /* 0x000fe20000000000 */
[----:B------:R-:W-:Y:S01]  /*8860*/  UMOV UR9, 0x40000040 ;  /* 0x4000004000097882 */ /* 0x000fe20000000000 */
[----:B0123--:R-:W-:Y:S01]  /*8870*/  MOV R7, 0x40000040 ;  /* 0x4000004000077802 */ /* 0x00ffe20000000f00 */
[----:B------:R-:W-:Y:S01]  /*8880*/  USHF.R.U32.HI UR4, URZ, 0x4, UR4 ;  /* 0x000000043f047899 */ /* 0x000fe20008011604 */
[----:B------:R-:W-:-:S03]  /*8890*/  IMAD.U32 R9, RZ, RZ, UR9 ;  /* 0x00000009ff097e24 */ /* 0x000fc6000f8e00ff */
[----:B------:R-:W-:-:S03]  /*88a0*/  ULOP3.LUT UR4, UR4, 0x3fff, URZ, 0xc0, !UPT ;  /* 0x00003fff04047892 */ /* 0x000fc6000f8ec03f */
[----:B------:R-:W-:Y:S02]  /*88b0*/  UIADD3 UR5, UR5, 0x400, URZ ;  /* 0x0000040005057890 */ /* 0x000fe4000fffe03f */
[----:B------:R-:W-:Y:S02]  /*88c0*/  ULOP3.LUT UR4, UR4, 0x10000, URZ, 0xfc, !UPT ;  /* 0x0001000004047892 */ /* 0x000fe4000f8efc3f */
[----:B------:R-:W-:-:S04]  /*88d0*/  USHF.R.U32.HI UR5, URZ, 0x4, UR5 ;  /* 0x000000043f057899 */ /* 0x000fc80008011605 */
[----:B------:R-:W-:Y:S01]  /*88e0*/  ULOP3.LUT UR5, UR5, 0x3fff, URZ, 0xc0, !UPT ;  /* 0x00003fff05057892 */ /* 0x000fe2000f8ec03f */
[----:B------:R-:W-:-:S03]  /*88f0*/  UMOV UR8, UR4 ;  /* 0x0000000400087c82 */ /* 0x000fc60008000000 */
[----:B------:R-:W-:Y:S01]  /*8900*/  ULOP3.LUT UR6, UR5, 0x10000, URZ, 0xfc, !UPT ;  /* 0x0001000005067892 */ /* 0x000fe2000f8efc3f */
[----:B------:R-:W-:-:S05]  /*8910*/  IMAD.U32 R8, RZ, RZ, UR8 ;  /* 0x00000008ff087e24 */ /* 0x000fca000f8e00ff */
[----:B------:R-:W-:Y:S01]  /*8920*/  IMAD R4, R22, R5, UR6 ;  /* 0x0000000616047e24 */ /* 0x000fe2000f8e0205 */
[----:B------:R-:W-:Y:S01]  /*8930*/  MOV R3, UR6 ;  /* 0x0000000600037c02 */ /* 0x000fe20008000f00 */
[----:B------:R-:W-:Y:S01]  /*8940*/  IMAD.MOV.U32 R5, RZ, RZ, 0x40000040 ;  /* 0x40000040ff057424 */ /* 0x000fe200078e00ff */
[----:B------:R-:W-:Y:S01]  /*8950*/  UIADD3 UR6, UR4, 0x2, URZ ;  /* 0x0000000204067890 */ /* 0x000fe2000fffe03f */
[C---:B------:R-:W-:Y:S01]  /*8960*/  VIADD R6, R4.reuse, 0x2 ;  /* 0x0000000204067836 */ /* 0x040fe20000000000 */
[----:B------:R-:W-:Y:S01]  /*8970*/  R2UR UR10, R4 ;  /* 0x00000000040a72ca */ /* 0x000fe200000e0000 */
[----:B------:R-:W-:Y:S01]  /*8980*/  STL [R1+0x78], R3 ;  /* 0x0000780301007387 */ /* 0x000fe20000100800 */
[----:B------:R-:W-:-:S03]  /*8990*/  R2UR UR11, R5 ;  /* 0x00000000050b72ca */ /* 0x000fc600000e0000 */
[----:B------:R0:W-:Y:S10]  /*89a0*/  STL.64 [R1+0x50], R8 ;  /* 0x0000500801007387 */ /* 0x0001f40000100a00 */
[----:B------:R-:W-:Y:S01]  /*89b0*/  HGMMA.64x96x16.F32 R24, gdesc[UR8], R24, gsb0 ;  /* 0x01600000081879f0 */ /* 0x000fe20008000818 */
[----:B------:R-:W-:Y:S01]  /*89c0*/  R2UR UR10, R6 ;  /* 0x00000000060a72ca */ /* 0x000fe200000e0000 */
[----:B------:R-:W-:Y:S01]  /*89d0*/  UMOV UR8, UR6 ;  /* 0x0000000600087c82 */ /* 0x000fe20008000000 */
[----:B------:R-:W-:Y:S01]  /*89e0*/  R2UR UR11, R7 ;  /* 0x00000000070b72ca */ /* 0x000fe200000e0000 */
[----:B------:R-:W-:Y:S01]  /*89f0*/  UMOV UR9, 0x40000040 ;  /* 0x4000004000097882 */ /* 0x000fe20000000000 */
[----:B------:R-:W-:Y:S01]  /*8a00*/  VIADD R6, R4, 0x4 ;  /* 0x0000000404067836 */ /* 0x000fe20000000000 */
[----:B------:R-:W-:Y:S01]  /*8a10*/  UIADD3 UR6, UR4, 0x4, URZ ;  /* 0x0000000404067890 */ /* 0x000fe2000fffe03f */
[----:B------:R-:W-:-:S02]  /*8a20*/  IMAD.MOV.U32 R7, RZ, RZ, 0x40000040 ;  /* 0x40000040ff077424 */ /* 0x000fc400078e00ff */
[----:B0-----:R-:W-:Y:S02]  /*8a30*/  IMAD.U32 R8, RZ, RZ, UR8 ;  /* 0x00000008ff087e24 */ /* 0x001fe4000f8e00ff */
        /* <DEDUP_REMOVED lines=9> */
[----:B------:R-:W-:Y:S01]  /*8ad0*/  VIADD R6, R4, 0x6 ;  /* 0x0000000604067836 */ /* 0x000fe20000000000 */
[----:B------:R-:W-:Y:S01]  /*8ae0*/  UIADD3 UR6, UR4, 0x6, URZ ;  /* 0x0000000604067890 */ /* 0x000fe2000fffe03f */
[----:B------:R-:W-:Y:S01]  /*8af0*/  IMAD.MOV.U32 R7, RZ, RZ, 0x40000040 ;  /* 0x40000040ff077424 */ /* 0x000fe200078e00ff */
[----:B0-----:R-:W-:Y:S01]  /*8b00*/  MOV R8, UR8 ;  /* 0x0000000800087c02 */ /* 0x001fe20008000f00 */
        /* <DEDUP_REMOVED lines=22> */
[----:B------:R-:W-:Y:S01]  /*8c70*/  IMAD.MOV.U32 R7, RZ, RZ, 0x40000040 ;  /* 0x40000040ff077424 */ /* 0x000fe200078e00ff */
[----:B------:R-:W-:Y:S01]  /*8c80*/  IADD3 R6, R4, 0x302, RZ ;  /* 0x0000030204067810 */ /* 0x000fe20007ffe0ff */
[----:B------:R-:W-:Y:S01]  /*8c90*/  UIADD3 UR6, UR4, 0x402, URZ ;  /* 0x0000040204067890 */ /* 0x000fe2000fffe03f */
        /* <DEDUP_REMOVED lines=11> */
[----:B------:R-:W-:Y:S01]  /*8d50*/  MOV R7, 0x40000040 ;  /* 0x4000004000077802 */ /* 0x000fe20000000f00 */
        /* <DEDUP_REMOVED lines=13> */
[----:B------:R-:W-:Y:S02]  /*8e30*/  IMAD.MOV.U32 R7, RZ, RZ, 0x40000040 ;  /* 0x40000040ff077424 */ /* 0x000fe400078e00ff */
        /* <DEDUP_REMOVED lines=40> */
[----:B------:R-:W-:Y:S01]  /*90c0*/  IMAD.U32 R9, RZ, RZ, UR9 ;  /* 0x00000009ff097e24 */ /* 0x000fe2000f8e00ff */
[----:B------:R-:W-:Y:S01]  /*90d0*/  UIADD3 UR52, UR4, 0x806, URZ ;  /* 0x0000080604347890 */ /* 0x000fe2000fffe03f */
[----:B------:R-:W-:Y:S01]  /*90e0*/  UMOV UR53, 0x40000040 ;  /* 0x4000004000357882 */ /* 0x000fe20000000000 */
[----:B------:R-:W-:-:S02]  /*90f0*/  UIADD3 UR48, UR4, 0xc00, URZ ;  /* 0x00000c0004307890 */ /* 0x000fc4000fffe03f */
[----:B------:R0:W-:Y:S01]  /*9100*/  STL.64 [R1+0x8], R8 ;  /* 0x0000080801007387 */ /* 0x0001e20000100a00 */
[----:B------:R-:W-:Y:S01]  /*9110*/  UMOV UR49, 0x40000040 ;  /* 0x4000004000317882 */ /* 0x000fe20000000000 */
[----:B------:R-:W-:Y:S01]  /*9120*/  UIADD3 UR44, UR4, 0xc02, URZ ;  /* 0x00000c02042c7890 */ /* 0x000fe2000fffe03f */
[----:B------:R-:W-:Y:S01]  /*9130*/  UMOV UR45, 0x40000040 ;  /* 0x40000040002d7882 */ /* 0x000fe20000000000 */
[----:B------:R-:W2:Y:S01]  /*9140*/  LDL R14, [R1+0x8c] ;  /* 0x00008c00010e7983 */ /* 0x000ea20000100800 */
        /* <DEDUP_REMOVED lines=10> */
[----:B------:R-:W-:Y:S01]  /*91f0*/  UMOV UR41, 0x40000040 ;  /* 0x4000004000297882 */ /* 0x000fe20000000000 */
[----:B------:R-:W-:Y:S02]  /*9200*/  WARPGROUP.DEPBAR.LE gsb0, 0x0 ;  /* 0x00008000000079c5 */ /* 0x000fe40000010000 */
[----:B------:R-:W-:Y:S01]  /*9210*/  WARPGROUP.ARRIVE ;  /* 0x00000000000079c5 */ /* 0x000fe20000000000 */
[----:B------:R-:W-:Y:S01]  /*9220*/  IMAD.MOV.U32 R5, RZ, RZ, 0x40000040 ;  /* 0x40000040ff057424 */ /* 0x000fe200078e00ff */
[----:B------:R-:W-:Y:S01]  /*9230*/  UIADD3 UR36, UR4, 0xc06, URZ ;  /* 0x00000c0604247890 */ /* 0x000fe2000fffe03f */
[----:B------:R-:W-:Y:S01]  /*9240*/  R2UR UR54, R6 ;  /* 0x00000000063672ca */ /* 0x000fe200000e0000 */
[----:B------:R-:W-:Y:S01]  /*9250*/  UMOV UR37, 0x40000040 ;  /* 0x4000004000257882 */ /* 0x000fe20000000000 */
[----:B0-----:R-:W-:Y:S01]  /*9260*/  IMAD.U32 R8, RZ, RZ, UR8 ;  /* 0x00000008ff087e24 */ /* 0x001fe2000f8e00ff */
[----:B------:R-:W-:Y:S01]  /*9270*/  HGMMA.64x96x16.F32 R24, gdesc[UR8], R24, gsb0 ;  /* 0x01600000081879f0 */ /* 0x000fe20008000818 */
[----:B------:R-:W-:Y:S01]  /*9280*/  R2UR UR55, R7 ;  /* 0x00000000073772ca */ /* 0x000fe200000e0000 */
[----:B------:R-:W-:Y:S01]  /*9290*/  VIADD R6, R4, 0x900 ;  /* 0x0000090004067836 */ /* 0x000fe20000000000 */
[----:B------:R-:W-:Y:S01]  /*92a0*/  R2UR UR39, R5 ;  /* 0x00000000052772ca */ /* 0x000fe200000e0000 */
[----:B------:R-:W-:Y:S01]  /*92b0*/  IMAD.MOV.U32 R7, RZ, RZ, 0x40000040 ;  /* 0x40000040ff077424 */ /* 0x000fe200078e00ff */
[----:B------:R-:W-:Y:S01]  /*92c0*/  ULDC UR4, c[0x0][0xad0] ;  /* 0x0002b40000047ab9 */ /* 0x000fe20000000800 */
[----:B------:R-:W-:Y:S01]  /*92d0*/  IMAD.U32 R9, RZ, RZ, UR9 ;  /* 0x00000009ff097e24 */ /* 0x000fe2000f8e00ff */
[----:B------:R-:W-:-:S02]  /*92e0*/  R2UR UR50, R6 ;  /* 0x00000000063272ca */ /* 0x000fc400000e0000 */
[----:B------:R-:W-:Y:S01]  /*92f0*/  R2UR UR51, R7 ;  /* 0x00000000073372ca */ /* 0x000fe200000e0000 */
[----:B------:R-:W-:Y:S02]  /*9300*/  WARPGROUP.DEPBAR.LE gsb0, 0x0 ;  /* 0x00008000000079c5 */ /* 0x000fe40000010000 */
[----:B------:R-:W-:-:S06]  /*9310*/  WARPGROUP.ARRIVE ;  /* 0x00000000000079c5 */ /* 0x000fcc0000000000 */
[----:B------:R-:W-:Y:S01]  /*9320*/  HGMMA.64x96x16.F32 R24, gdesc[UR52], R24, gsb0 ;  /* 0x01600000341879f0 */ /* 0x000fe20008000818 */
[----:B------:R-:W-:Y:S02]  /*9330*/  VIADD R6, R4, 0x902 ;  /* 0x0000090204067836 */ /* 0x000fe40000000000 */
[----:B------:R-:W-:-:S03]  /*9340*/  IMAD.MOV.U32 R7, RZ, RZ, 0x40000040 ;  /* 0x40000040ff077424 */ /* 0x000fc600078e00ff */
[----:B------:R-:W-:Y:S02]  /*9350*/  R2UR UR46, R6 ;  /* 0x00000000062e72ca */ /* 0x000fe400000e0000 */
[----:B------:R-:W-:Y:S01]  /*9360*/  R2UR UR47, R7 ;  /* 0x00000000072f72ca */ /* 0x000fe200000e0000 */
[----:B------:R-:W-:Y:S02]  /*9370*/  WARPGROUP.DEPBAR.LE gsb0, 0x0 ;  /* 0x00008000000079c5 */ /* 0x000fe40000010000 */
[----:B------:R-:W-:-:S06]  /*9380*/  WARPGROUP.ARRIVE ;  /* 0x00000000000079c5 */ /* 0x000fcc0000000000 */
[----:B------:R-:W-:Y:S01]  /*9390*/  HGMMA.64x96x16.F32 R24, gdesc[UR48], R24, gsb0 ;  /* 0x01600000301879f0 */ /* 0x000fe20008000818 */
[----:B------:R-:W-:Y:S01]  /*93a0*/  IMAD.MOV.U32 R7, RZ, RZ, 0x40000040 ;  /* 0x40000040ff077424 */ /* 0x000fe200078e00ff */
[----:B------:R-:W-:-:S04]  /*93b0*/  IADD3 R6, R4, 0x904, RZ ;  /* 0x0000090404067810 */ /* 0x000fc80007ffe0ff */
[----:B------:R-:W-:Y:S02]  /*93c0*/  R2UR UR42, R6 ;  /* 0x00000000062a72ca */ /* 0x000fe400000e0000 */
[----:B------:R-:W-:Y:S01]  /*93d0*/  R2UR UR43, R7 ;  /* 0x00000000072b72ca */ /* 0x000fe200000e0000 */
[----:B------:R-:W-:Y:S02]  /*93e0*/  WARPGROUP.DEPBAR.LE gsb0, 0x0 ;  /* 0x00008000000079c5 */ /* 0x000fe40000010000 */
[----:B------:R-:W-:-:S06]  /*93f0*/  WARPGROUP.ARRIVE ;  /* 0x00000000000079c5 */ /* 0x000fcc0000000000 */
[----:B------:R-:W-:Y:S01]  /*9400*/  HGMMA.64x96x16.F32 R24, gdesc[UR44], R24, gsb0 ;  /* 0x016000002c1879f0 */ /* 0x000fe20008000818 */
[----:B------:R-:W-:-:S05]  /*9410*/  VIADD R4, R4, 0x906 ;  /* 0x0000090604047836 */ /* 0x000fca0000000000 */
[----:B------:R-:W-:Y:S01]  /*9420*/  R2UR UR38, R4 ;  /* 0x00000000042672ca */ /* 0x000fe200000e0000 */
[----:B------:R-:W-:Y:S02]  /*9430*/  WARPGROUP.DEPBAR.LE gsb0, 0x0 ;  /* 0x00008000000079c5 */ /* 0x000fe40000010000 */
[----:B------:R-:W-:-:S06]  /*9440*/  WARPGROUP.ARRIVE ;  /* 0x00000000000079c5 */ /* 0x000fcc0000000000 */
[----:B------:R-:W-:Y:S01]  /*9450*/  HGMMA.64x96x16.F32 R24, gdesc[UR40], R24, gsb0 ;  /* 0x01600000281879f0 */ /* 0x000fe20008000818 */
[----:B------:R0:W-:Y:S01]  /*9460*/  STL.64 [R1], R8 ;  /* 0x0000000801007387 */ /* 0x0001e20000100a00 */
[----:B------:R-:W-:Y:S01]  /*9470*/  ULDC UR43, c[0x0][0xa80] ;  /* 0x0002a000002b7ab9 */ /* 0x000fe20000000800 */
[----:B------:R-:W-:Y:S02]  /*9480*/  WARPGROUP.DEPBAR.LE gsb0, 0x0 ;  /* 0x00008000000079c5 */ /* 0x000fe40000010000 */
[----:B------:R-:W-:-:S06]  /*9490*/  WARPGROUP.ARRIVE ;  /* 0x00000000000079c5 */ /* 0x000fcc0000000000 */
[----:B------:R-:W-:Y:S01]  /*94a0*/  HGMMA.64x96x16.F32 R24, gdesc[UR36], R24, gsb0 ;  /* 0x01600000241879f0 */ /* 0x000fe20008000818 */
[----:B0-----:R-:W-:Y:S02]  /*94b0*/  IMAD R8, R198, -0x60, R197 ;  /* 0xffffffa0c6087824 */ /* 0x001fe400078e02c5 */
[----:B------:R-:W0:Y:S01]  /*94c0*/  S2R R72, SR_TID.X ;  /* 0x0000000000487919 */ /* 0x000e220000002100 */
[----:B------:R-:W-:Y:S01]  /*94d0*/  ULDC UR39, c[0x0][0xa80] ;  /* 0x0002a00000277ab9 */ /* 0x000fe20000000800 */
[----:B------:R-:W-:Y:S01]  /*94e0*/  ULOP3.LUT UR42, UR5, 0x3000000, URZ, 0xfc, !UPT ;  /* 0x03000000052a7892 */ /* 0x000fe2000f8efc3f */
[----:B------:R-:W-:Y:S01]  /*94f0*/  VIADD R8, R8, 0x60 ;  /* 0x0000006008087836 */ /* 0x000fe20000000000 */
[----:B------:R-:W-:-:S03]  /*9500*/  ULDC UR38, c[0x0][0xad0] ;  /* 0x0002b40000267ab9 */ /* 0x000fc60000000800 */
[----:B--2---:R-:W-:-:S05]  /*9510*/  IMAD R8, R14, -0x2, R8 ;  /* 0xfffffffe0e087824 */ /* 0x004fca00078e0208 */
[C---:B------:R-:W-:Y:S02]  /*9520*/  ISETP.GT.AND P4, PT, R8.reuse, RZ, PT ;  /* 0x000000ff0800720c */ /* 0x040fe40003f84270 */
[C---:B------:R-:W-:Y:S02]  /*9530*/  ISETP.GT.AND P5, PT, R8.reuse, 0x1, PT ;  /* 0x000000010800780c */ /* 0x040fe40003fa4270 */
[C---:B------:R-:W-:Y:S02]  /*9540*/  ISETP.GT.AND P2, PT, R8.reuse, 0x8, PT ;  /* 0x000000080800780c */ /* 0x040fe40003f44270 */
[----:B------:R-:W-:Y:S01]  /*9550*/  ISETP.GT.AND P3, PT, R8, 0x9, PT ;  /* 0x000000090800780c */ /* 0x000fe20003f64270 */
[----:B------:R-:W-:Y:S02]  /*9560*/  WARPGROUP.DEPBAR.LE gsb0, 0x0 ;  /* 0x00008000000079c5 */ /* 0x000fe40000010000 */
[----:B------:R-:W-:Y:S01]  /*9570*/  FMUL.FTZ R24, R24, UR4 ;  /* 0x0000000418187c20 */ /* 0x000fe20008410000 */
[----:B------:R-:W-:Y:S01]  /*9580*/  FMUL.FTZ R25, R25, UR4 ;  /* 0x0000000419197c20 */ /* 0x000fe20008410000 */
[----:B------:R-:W-:Y:S01]  /*9590*/  FMUL.FTZ R30, R30, UR4 ;  /* 0x000000041e1e7c20 */ /* 0x000fe20008410000 */
[----:B------:R-:W-:Y:S01]  /*95a0*/  FMUL.FTZ R28, R28, UR4 ;  /* 0x000000041c1c7c20 */ /* 0x000fe20008410000 */
[----:B------:R-:W1:Y:S01]  /*95b0*/  MUFU.TANH R9, R24 ;  /* 0x0000001800097308 */ /* 0x000e620000002400 */
[----:B------:R-:W-:Y:S01]  /*95c0*/  FMUL.FTZ R27, R27, UR4 ;  /* 0x000000041b1b7c20 */ /* 0x000fe20008410000 */
[----:B------:R-:W-:Y:S01]  /*95d0*/  FMUL.FTZ R29, R29, UR4 ;  /* 0x000000041d1d7c20 */ /* 0x000fe20008410000 */
[----:B------:R-:W-:-:S05]  /*95e0*/  FMUL.FTZ R26, R26, UR4 ;  /* 0x000000041a1a7c20 */ /* 0x000fca0008410000 */
[----:B------:R-:W2:Y:S01]  /*95f0*/  MUFU.TANH R13, R25 ;  /* 0x00000019000d7308 */ /* 0x000ea20000002400 */
[----:B------:R-:W-:-:S07]  /*9600*/  FMUL.FTZ R32, R32, UR4 ;  /* 0x0000000420207c20 */ /* 0x000fce0008410000 */
[----:B------:R-:W3:Y:S01]  /*9610*/  MUFU.TANH R30, R30 ;  /* 0x0000001e001e7308 */ /* 0x000ee20000002400 */
[----:B------:R-:W-:-:S07]  /*9620*/  FMUL.FTZ R33, R33, UR4 ;  /* 0x0000000421217c20 */ /* 0x000fce0008410000 */
[----:B------:R-:W4:Y:S08]  /*9630*/  MUFU.TANH R28, R28 ;  /* 0x0000001c001c7308 */ /* 0x000f300000002400 */
[----:B------:R3:W5:Y:S08]  /*9640*/  MUFU.TANH R12, R26 ;  /* 0x0000001a000c7308 */ /* 0x0007700000002400 */
[----:B------:R-:W0:Y:S08]  /*9650*/  MUFU.TANH R27, R27 ;  /* 0x0000001b001b7308 */ /* 0x000e300000002400 */
[----:B------:R-:W0:Y:S01]  /*9660*/  MUFU.TANH R29, R29 ;  /* 0x0000001d001d7308 */ /* 0x000e220000002400 */
[----:B------:R-:W-:Y:S01]  /*9670*/  FMUL.FTZ R31, R31, UR4 ;  /* 0x000000041f1f7c20 */ /* 0x000fe20008410000 */
[----:B-1----:R-:W-:-:S06]  /*9680*/  FSEL R9, R9, -INF , P4 ;  /* 0xff80000009097808 */ /* 0x002fcc0002000000 */
[----:B------:R-:W1:Y:S01]  /*9690*/  MUFU.TANH R7, R32 ;  /* 0x0000002000077308 */ /* 0x000e620000002400 */
[----:B--2---:R-:W-:Y:S01]  /*96a0*/  FSEL R13, R13, -INF , P5 ;  /* 0xff8000000d0d7808 */ /* 0x004fe20002800000 */
[----:B------:R-:W-:Y:S01]  /*96b0*/  FMUL.FTZ R36, R36, UR4 ;  /* 0x0000000424247c20 */ /* 0x000fe20008410000 */
[----:B---3--:R-:W-:-:S05]  /*96c0*/  FSEL R26, R30, -INF , P2 ;  /* 0xff8000001e1a7808 */ /* 0x008fca0001000000 */
[----:B------:R-:W2:Y:S01]  /*96d0*/  MUFU.TANH R33, R33 ;  /* 0x0000002100217308 */ /* 0x000ea20000002400 */
[----:B----4-:R-:W-:Y:S01]  /*96e0*/  FSEL R25, R28, -INF , P2 ;  /* 0xff8000001c197808 */ /* 0x010fe20001000000 */
[----:B------:R-:W-:Y:S01]  /*96f0*/  FMUL.FTZ R37, R37, UR4 ;  /* 0x0000000425257c20 */ /* 0x000fe20008410000 */
[----:B------:R-:W-:Y:S01]  /*9700*/  FMNMX.FTZ R30, R9, R13, !PT ;  /* 0x0000000d091e7209 */ /* 0x000fe20007810000 */
[----:B------:R-:W-:Y:S01]  /*9710*/  FMUL.FTZ R34, R34, UR4 ;  /* 0x0000000422227c20 */ /* 0x000fe20008410000 */
[----:B-----5:R-:W-:Y:S02]  /*9720*/  FSEL R12, R12, -INF , P4 ;  /* 0xff8000000c0c7808 */ /* 0x020fe40002000000 */
[----:B0-----:R-:W-:Y:S01]  /*9730*/  FSEL R24, R27, -INF , P5 ;  /* 0xff8000001b187808 */ /* 0x001fe20002800000 */
[----:B------:R-:W0:Y:S01]  /*9740*/  MUFU.TANH R31, R31 ;  /* 0x0000001f001f7308 */ /* 0x000e220000002400 */
[----:B------:R-:W-:Y:S01]  /*9750*/  ISETP.GT.AND P4, PT, R8, 0x10, PT ;  /* 0x000000100800780c */ /* 0x000fe20003f84270 */
[----:B------:R-:W-:Y:S01]  /*9760*/  FMUL.FTZ R40, R40, UR4 ;  /* 0x0000000428287c20 */ /* 0x000fe20008410000 */
[----:B------:R-:W-:-:S02]  /*9770*/  FSEL R27, R29, -INF , P3 ;  /* 0xff8000001d1b7808 */ /* 0x000fc40001800000 */
[----:B------:R-:W-:-:S03]  /*9780*/  FMNMX.FTZ R30, R25, R30, !PT ;  /* 0x0000001e191e7209 */ /* 0x000fc60007810000 */
[----:B------:R-:W3:Y:S01]  /*9790*/  MUFU.TANH R11, R36 ;  /* 0x00000024000b7308 */ /* 0x000ee20000002400 */
[----:B------:R-:W-:Y:S01]  /*97a0*/  FMUL.FTZ R35, R35, UR4 ;  /* 0x0000000423237c20 */ /* 0x000fe20008410000 */
[----:B------:R-:W-:Y:S01]  /*97b0*/  ISETP.GT.AND P5, PT, R8, 0x11, PT ;  /* 0x000000110800780c */ /* 0x000fe20003fa4270 */
[----:B------:R-:W-:Y:S01]  /*97c0*/  FMUL.FTZ R41, R41, UR4 ;  /* 0x0000000429297c20 */ /* 0x000fe20008410000 */
[----:B-1----:R-:W-:Y:S02]  /*97d0*/  FSEL R7, R7, -INF , P4 ;  /* 0xff80000007077808 */ /* 0x002fe40002000000 */
[----:B------:R-:W-:Y:S02]  /*97e0*/  FMNMX.FTZ R30, R27, R30, !PT ;  /* 0x0000001e1b1e7209 */ /* 0x000fe40007810000 */
[----:B------:R-:W1:Y:S01]  /*97f0*/  MUFU.TANH R5, R34 ;  /* 0x0000002200057308 */ /* 0x000e620000002400 */
[----:B------:R-:W-:Y:S01]  /*9800*/  FMUL.FTZ R38, R38, UR4 ;  /* 0x0000000426267c20 */ /* 0x000fe20008410000 */
[----:B------:R-:W-:Y:S01]  /*9810*/  FMUL.FTZ R39, R39, UR4 ;  /* 0x0000000427277c20 */ /* 0x000fe20008410000 */
[----:B--2---:R-:W-:-:S05]  /*9820*/  FSEL R180, R33, -INF , P5 ;  /* 0xff80000021b47808 */ /* 0x004fca0002800000 */
[----:B------:R-:W2:Y:S01]  /*9830*/  MUFU.TANH R37, R37 ;  /* 0x0000002500257308 */ /* 0x000ea20000002400 */
[----:B------:R-:W-:Y:S01]  /*9840*/  FMNMX.FTZ R29, R7, R30, !PT ;  /* 0x0000001e071d7209 */ /* 0x000fe20007810000 */
[----:B------:R-:W-:-:S06]  /*9850*/  FMUL.FTZ R44, R44, UR4 ;  /* 0x000000042c2c7c20 */ /* 0x000fcc0008410000 */
[----:B------:R-:W4:Y:S01]  /*9860*/  MUFU.TANH R6, R35 ;  /* 0x0000002300067308 */ /* 0x000f220000002400 */
[----:B------:R-:W-:Y:S01]  /*9870*/  FMUL.FTZ R42, R42, UR4 ;  /* 0x000000042a2a7c20 */ /* 0x000fe20008410000 */
[----:B------:R-:W-:-:S06]  /*9880*/  ISETP.GT.AND P2, PT, R8, 0x18, PT ;  /* 0x000000180800780c */ /* 0x000fcc0003f44270 */
[----:B------:R-:W5:Y:S01]  /*9890*/  MUFU.TANH R40, R40 ;  /* 0x0000002800287308 */ /* 0x000f620000002400 */
[----:B------:R-:W-:Y:S01]  /*98a0*/  FMNMX.FTZ R30, R180, R29, !PT ;  /* 0x0000001db41e7209 */ /* 0x000fe20007810000 */
[----:B------:R-:W-:Y:S01]  /*98b0*/  FMUL.FTZ R45, R45, UR4 ;  /* 0x000000042d2d7c20 */ /* 0x000fe20008410000 */
[----:B------:R-:W-:-:S05]  /*98c0*/  FMNMX.FTZ R29, R12, R24, !PT ;  /* 0x000000180c1d7209 */ /* 0x000fca0007810000 */
[----:B------:R-:W5:Y:S01]  /*98d0*/  MUFU.TANH R10, R38 ;  /* 0x00000026000a7308 */ /* 0x000f620000002400 */
[----:B0-----:R-:W-:Y:S01]  /*98e0*/  FSEL R28, R31, -INF , P3 ;  /* 0xff8000001f1c7808 */ /* 0x001fe20001800000 */
[----:B------:R-:W-:Y:S01]  /*98f0*/  FMUL.FTZ R43, R43, UR4 ;  /* 0x000000042b2b7c20 */ /* 0x000fe20008410000 */
[----:B------:R-:W-:-:S05]  /*9900*/  ISETP.GT.AND P3, PT, R8, 0x19, PT ;  /* 0x000000190800780c */ /* 0x000fca0003f64270 */
[----:B------:R-:W0:Y:S01]  /*9910*/  MUFU.TANH R41, R41 ;  /* 0x0000002900297308 */ /* 0x000e220000002400 */
[----:B---3--:R-:W-:Y:S02]  /*9920*/  FSEL R11, R11, -INF , P2 ;  /* 0xff8000000b0b7808 */ /* 0x008fe40001000000 */
[----:B------:R-:W-:-:S05]  /*9930*/  FMNMX.FTZ R29, R26, R29, !PT ;  /* 0x0000001d1a1d7209 */ /* 0x000fca0007810000 */
[----:B------:R-:W3:Y:S01]  /*9940*/  MUFU.TANH R39, R39 ;  /* 0x0000002700277308 */ /* 0x000ee20000002400 */
[----:B------:R-:W-:Y:S01]  /*9950*/  FMUL.FTZ R48, R48, UR4 ;  /* 0x0000000430307c20 */ /* 0x000fe20008410000 */
[----:B-1----:R-:W-:Y:S01]  /*9960*/  FSEL R5, R5, -INF , P4 ;  /* 0xff80000005057808 */ /* 0x002fe20002000000 */
[----:B------:R-:W-:-:S05]  /*9970*/  FMUL.FTZ R46, R46, UR4 ;  /* 0x000000042e2e7c20 */ /* 0x000fca0008410000 */
[----:B------:R-:W1:Y:S01]  /*9980*/  MUFU.TANH R44, R44 ;  /* 0x0000002c002c7308 */ /* 0x000e620000002400 */
[----:B------:R-:W-:Y:S01]  /*9990*/  ISETP.GT.AND P4, PT, R8, 0x20, PT ;  /* 0x000000200800780c */ /* 0x000fe20003f84270 */
[----:B------:R-:W-:Y:S01]  /*99a0*/  FMUL.FTZ R49, R49, UR4 ;  /* 0x0000000431317c20 */ /* 0x000fe20008410000 */
[----:B--2---:R-:W-:Y:S02]  /*99b0*/  FSEL R182, R37, -INF , P3 ;  /* 0xff80000025b67808 */ /* 0x004fe40001800000 */
[----:B------:R-:W-:-:S03]  /*99c0*/  FMNMX.FTZ R31, R11, R30, !PT ;  /* 0x0000001e0b1f7209 */ /* 0x000fc60007810000 */
[----:B------:R-:W2:Y:S01]  /*99d0*/  MUFU.TANH R42, R42 ;  /* 0x0000002a002a7308 */ /* 0x000ea20000002400 */
[----:B------:R-:W-:Y:S01]  /*99e0*/  FMNMX.FTZ R30, R28, R29, !PT ;  /* 0x0000001d1c1e7209 */ /* 0x000fe20007810000 */
[----:B------:R-:W-:Y:S01]  /*99f0*/  FMUL.FTZ R47, R47, UR4 ;  /* 0x000000042f2f7c20 */ /* 0x000fe20008410000 */
[----:B----4-:R-:W-:-:S05]  /*9a00*/  FSEL R6, R6, -INF , P5 ;  /* 0xff80000006067808 */ /* 0x010fca0002800000 */
[----:B------:R-:W4:Y:S01]  /*9a10*/  MUFU.TANH R45, R45 ;  /* 0x0000002d002d7308 */ /* 0x000f220000002400 */
[----:B------:R-:W-:Y:S01]  /*9a20*/  ISETP.GT.AND P5, PT, R8, 0x21, PT ;  /* 0x000000210800780c */ /* 0x000fe20003fa4270 */
[----:B------:R-:W-:Y:S01]  /*9a30*/  FMUL.FTZ R52, R52, UR4 ;  /* 0x0000000434347c20 */ /* 0x000fe20008410000 */
[----:B-----5:R-:W-:Y:S02]  /*9a40*/  FSEL R168, R40, -INF , P4 ;  /* 0xff80000028a87808 */ /* 0x020fe40002000000 */
[----:B------:R-:W-:-:S03]  /*9a50*/  FMNMX.FTZ R31, R182, R31, !PT ;  /* 0x0000001fb61f7209 */ /* 0x000fc60007810000 */
[----:B------:R-:W5:Y:S01]  /*9a60*/  MUFU.TANH R43, R43 ;  /* 0x0000002b002b7308 */ /* 0x000f620000002400 */
[----:B------:R-:W-:Y:S02]  /*9a70*/  FMNMX.FTZ R29, R5, R30, !PT ;  /* 0x0000001e051d7209 */ /* 0x000fe40007810000 */
[----:B------:R-:W-:-:S05]  /*9a80*/  FSEL R10, R10, -INF , P2 ;  /* 0xff8000000a0a7808 */ /* 0x000fca0001000000 */
[----:B------:R-:W5:Y:S01]  /*9a90*/  MUFU.TANH R4, R48 ;  /* 0x0000003000047308 */ /* 0x000f620000002400 */
[----:B------:R-:W-:Y:S01]  /*9aa0*/  ISETP.GT.AND P2, PT, R8, 0x28, PT ;  /* 0x000000280800780c */ /* 0x000fe20003f44270 */
[----:B------:R-:W-:Y:S01]  /*9ab0*/  FMUL.FTZ R53, R53, UR4 ;  /* 0x0000000435357c20 */ /* 0x000fe20008410000 */
[----:B0-----:R-:W-:Y:S02]  /*9ac0*/  FSEL R169, R41, -INF , P5 ;  /* 0xff80000029a97808 */ /* 0x001fe40002800000 */
[----:B------:R-:W-:-:S03]  /*9ad0*/  FMNMX.FTZ R32, R168, R31, !PT ;  /* 0x0000001fa8207209 */ /* 0x000fc60007810000 */
[----:B------:R-:W0:Y:S01]  /*9ae0*/  MUFU.TANH R46, R46 ;  /* 0x0000002e002e7308 */ /* 0x000e220000002400 */
[----:B------:R-:W-:Y:S01]  /*9af0*/  FMNMX.FTZ R29, R6, R29, !PT ;  /* 0x0000001d061d7209 */ /* 0x000fe20007810000 */
[----:B------:R-:W-:Y:S01]  /*9b00*/  FMUL.FTZ R50, R50, UR4 ;  /* 0x0000000432327c20 */ /* 0x000fe20008410000 */
[----:B------:R-:W-:Y:S01]  /*9b10*/  FMUL.FTZ R51, R51, UR4 ;  /* 0x0000000433337c20 */ /* 0x000fe20008410000 */
[----:B------:R-:W-:-:S04]  /*9b20*/  FMUL.FTZ R54, R54, UR4 ;  /* 0x0000000436367c20 */ /* 0x000fc80008410000 */
[----:B------:R-:W0:Y:S01]  /*9b30*/  MUFU.TANH R49, R49 ;  /* 0x0000003100317308 */ /* 0x000e220000002400 */
[----:B------:R-:W-:Y:S01]  /*9b40*/  FMUL.FTZ R55, R55, UR4 ;  /* 0x0000000437377c20 */ /* 0x000fe20008410000 */
[----:B---3--:R-:W-:Y:S01]  /*9b50*/  FSEL R181, R39, -INF , P3 ;  /* 0xff80000027b57808 */ /* 0x008fe20001800000 */
[----:B------:R-:W-:Y:S01]  /*9b60*/  FMUL.FTZ R56, R56, UR4 ;  /* 0x0000000438387c20 */ /* 0x000fe20008410000 */
[----:B------:R-:W-:Y:S02]  /*9b70*/  ISETP.GT.AND P3, PT, R8, 0x29, PT ;  /* 0x000000290800780c */ /* 0x000fe40003f64270 */
[----:B-1----:R-:W-:Y:S02]  /*9b80*/  FSEL R170, R44, -INF , P2 ;  /* 0xff8000002caa7808 */ /* 0x002fe40001000000 */
[----:B------:R-:W1:Y:S01]  /*9b90*/  MUFU.TANH R47, R47 ;  /* 0x0000002f002f7308 */ /* 0x000e620000002400 */
[----:B------:R-:W-:Y:S02]  /*9ba0*/  FMNMX.FTZ R31, R169, R32, !PT ;  /* 0x00000020a91f7209 */ /* 0x000fe40007810000 */
[----:B------:R-:W-:-:S05]  /*9bb0*/  FMNMX.FTZ R30, R10, R29, !PT ;  /* 0x0000001d0a1e7209 */ /* 0x000fca0007810000 */
[----:B------:R-:W3:Y:S01]  /*9bc0*/  MUFU.TANH R52, R52 ;  /* 0x0000003400347308 */ /* 0x000ee20000002400 */
[----:B--2---:R-:W-:Y:S01]  /*9bd0*/  FSEL R172, R42, -INF , P4 ;  /* 0xff8000002aac7808 */ /* 0x004fe20002000000 */
[----:B------:R-:W-:Y:S01]  /*9be0*/  FMUL.FTZ R58, R58, UR4 ;  /* 0x000000043a3a7c20 */ /* 0x000fe20008410000 */
[----:B------:R-:W-:Y:S01]  /*9bf0*/  ISETP.GT.AND P4, PT, R8, 0x30, PT ;  /* 0x000000300800780c */ /* 0x000fe20003f84270 */
[----:B------:R-:W-:Y:S01]  /*9c00*/  FMUL.FTZ R61, R61, UR4 ;  /* 0x000000043d3d7c20 */ /* 0x000fe20008410000 */
[----:B----4-:R-:W-:Y:S01]  /*9c10*/  FSEL R171, R45, -INF , P3 ;  /* 0xff8000002dab7808 */ /* 0x010fe20001800000 */
[----:B------:R-:W-:Y:S02]  /*9c20*/  FMUL.FTZ R63, R63, UR4 ;  /* 0x000000043f3f7c20 */ /* 0x000fe40008410000 */
[----:B------:R-:W2:Y:S01]  /*9c30*/  MUFU.TANH R3, R50 ;  /* 0x0000003200037308 */ /* 0x000ea20000002400 */
[----:B------:R-:W-:Y:S01]  /*9c40*/  FMNMX.FTZ R32, R170, R31, !PT ;  /* 0x0000001faa207209 */ /* 0x000fe20007810000 */
[----:B------:R-:W-:Y:S01]  /*9c50*/  FMUL.FTZ R57, R57, UR4 ;  /* 0x0000000439397c20 */ /* 0x000fe20008410000 */
[----:B------:R-:W-:Y:S01]  /*9c60*/  FMNMX.FTZ R29, R181, R30, !PT ;  /* 0x0000001eb51d7209 */ /* 0x000fe20007810000 */
[----:B------:R-:W-:Y:S01]  /*9c70*/  FMUL.FTZ R59, R59, UR4 ;  /* 0x000000043b3b7c20 */ /* 0x000fe20008410000 */
[----:B------:R-:W-:-:S03]  /*9c80*/  FMUL.FTZ R60, R60, UR4 ;  /* 0x000000043c3c7c20 */ /* 0x000fc60008410000 */
[----:B------:R-:W4:Y:S01]  /*9c90*/  MUFU.TANH R53, R53 ;  /* 0x0000003500357308 */ /* 0x000f220000002400 */
[----:B------:R-:W-:Y:S01]  /*9ca0*/  FMUL.FTZ R62, R62, UR4 ;  /* 0x000000043e3e7c20 */ /* 0x000fe20008410000 */
[----:B-----5:R-:W-:Y:S02]  /*9cb0*/  FSEL R173, R43, -INF , P5 ;  /* 0xff8000002bad7808 */ /* 0x020fe40002800000 */
[----:B------:R-:W-:-:S04]  /*9cc0*/  ISETP.GT.AND P5, PT, R8, 0x31, PT ;  /* 0x000000310800780c */ /* 0x000fc80003fa4270 */
[----:B------:R-:W5:Y:S01]  /*9cd0*/  MUFU.TANH R51, R51 ;  /* 0x0000003300337308 */ /* 0x000f620000002400 */
[----:B------:R-:W-:Y:S02]  /*9ce0*/  FSEL R4, R4, -INF , P4 ;  /* 0xff80000004047808 */ /* 0x000fe40002000000 */
[----:B------:R-:W-:-:S05]  /*9cf0*/  FMNMX.FTZ R31, R171, R32, !PT ;  /* 0x00000020ab1f7209 */ /* 0x000fca0007810000 */
[----:B------:R-:W5:Y:S01]  /*9d00*/  MUFU.TANH R54, R54 ;  /* 0x0000003600367308 */ /* 0x000f620000002400 */
[----:B------:R-:W-:-:S07]  /*9d10*/  FMNMX.FTZ R30, R172, R29, !PT ;  /* 0x0000001dac1e7209 */ /* 0x000fce0007810000 */
[----:B------:R-:W5:Y:S01]  /*9d20*/  MUFU.TANH R55, R55 ;  /* 0x0000003700377308 */ /* 0x000f620000002400 */
[----:B0-----:R-:W-:Y:S02]  /*9d30*/  FSEL R174, R46, -INF , P2 ;  /* 0xff8000002eae7808 */ /* 0x001fe40001000000 */
[----:B------:R-:W-:-:S05]  /*9d40*/  ISETP.GT.AND P2, PT, R8, 0x38, PT ;  /* 0x000000380800780c */ /* 0x000fca0003f44270 */
[----:B------:R-:W0:Y:S01]  /*9d50*/  MUFU.TANH R56, R56 ;  /* 0x0000003800387308 */ /* 0x000e220000002400 */
[----:B------:R-:W-:Y:S02]  /*9d60*/  FSEL R159, R49, -INF , P5 ;  /* 0xff800000319f7808 */ /* 0x000fe40002800000 */
[----:B------:R-:W-:Y:S02]  /*9d70*/  FMNMX.FTZ R32, R4, R31, !PT ;  /* 0x0000001f04207209 */ /* 0x000fe40007810000 */
[----:B------:R-:W-:-:S03]  /*9d80*/  FMNMX.FTZ R29, R173, R30, !PT ;  /* 0x0000001ead1d7209 */ /* 0x000fc60007810000 */
[----:B------:R-:W-:Y:S01]  /*9d90*/  MUFU.TANH R14, R57 ;  /* 0x00000039000e7308 */ /* 0x000fe20000002400 */
[----:B-1----:R-:W-:-:S07]  /*9da0*/  FSEL R175, R47, -INF , P3 ;  /* 0xff8000002faf7808 */ /* 0x002fce0001800000 */
[----:B------:R-:W1:Y:S01]  /*9db0*/  MUFU.TANH R58, R58 ;  /* 0x0000003a003a7308 */ /* 0x000e620000002400 */
[----:B------:R-:W-:-:S07]  /*9dc0*/  ISETP.GT.AND P3, PT, R8, 0x39, PT ;  /* 0x000000390800780c */ /* 0x000fce0003f64270 */
[----:B------:R-:W1:Y:S01]  /*9dd0*/  MUFU.TANH R15, R59 ;  /* 0x0000003b000f7308 */ /* 0x000e620000002400 */
[----:B---3--:R-:W-:-:S07]  /*9de0*/  FSEL R161, R52, -INF , P2 ;  /* 0xff80000034a17808 */ /* 0x008fce0001000000 */
[----:B------:R-:W-:Y:S01]  /*9df0*/  MUFU.TANH R20, R60 ;  /* 0x0000003c00147308 */ /* 0x000fe20000002400 */
[----:B------:R-:W-:-:S07]  /*9e00*/  FMNMX.FTZ R32, R159, R32, !PT ;  /* 0x000000209f207209 */ /* 0x000fce0007810000 */
[----:B------:R-:W-:Y:S01]  /*9e10*/  MUFU.TANH R61, R61 ;  /* 0x0000003d003d7308 */ /* 0x000fe20000002400 */
[----:B------:R-:W-:-:S07]  /*9e20*/  FMUL.FTZ R64, R64, UR4 ;  /* 0x0000000440407c20 */ /* 0x000fce0008410000 */
[----:B------:R-:W3:Y:S01]  /*9e30*/  MUFU.TANH R21, R62 ;  /* 0x0000003e00157308 */ /* 0x000ee20000002400 */
[----:B------:R-:W-:-:S07]  /*9e40*/  FMNMX.FTZ R30, R174, R29, !PT ;  /* 0x0000001dae1e7209 */ /* 0x000fce0007810000 */
[----:B------:R-:W3:Y:S01]  /*9e50*/  MUFU.TANH R63, R63 ;  /* 0x0000003f003f7308 */ /* 0x000ee20000002400 */
[----:B--2---:R-:W-:Y:S01]  /*9e60*/  FSEL R3, R3, -INF , P4 ;  /* 0xff80000003037808 */ /* 0x004fe20002000000 */
[----:B------:R-:W-:Y:S01]  /*9e70*/  FMUL.FTZ R65, R65, UR4 ;  /* 0x0000000441417c20 */ /* 0x000fe20008410000 */
[----:B------:R-:W-:Y:S02]  /*9e80*/  ISETP.GT.AND P4, PT, R8, 0x40, PT ;  /* 0x000000400800780c */ /* 0x000fe40003f84270 */
[----:B----4-:R-:W-:Y:S02]  /*9e90*/  FSEL R166, R53, -INF , P3 ;  /* 0xff80000035a67808 */ /* 0x010fe40001800000 */
[----:B------:R-:W-:Y:S02]  /*9ea0*/  FMNMX.FTZ R31, R161, R32, !PT ;  /* 0x00000020a11f7209 */ /* 0x000fe40007810000 */
[----:B------:R-:W-:Y:S01]  /*9eb0*/  FMNMX.FTZ R30, R175, R30, !PT ;  /* 0x0000001eaf1e7209 */ /* 0x000fe20007810000 */
[----:B------:R-:W2:Y:S01]  /*9ec0*/  MUFU.TANH R64, R64 ;  /* 0x0000004000407308 */ /* 0x000ea20000002400 */
[----:B-----5:R-:W-:-:S02]  /*9ed0*/  FSEL R160, R51, -INF , P5 ;  /* 0xff80000033a07808 */ /* 0x020fc40002800000 */
[----:B------:R-:W-:Y:S02]  /*9ee0*/  FSEL R163, R54, -INF , P2 ;  /* 0xff80000036a37808 */ /* 0x000fe40001000000 */
[----:B------:R-:W-:Y:S02]  /*9ef0*/  FSEL R167, R55, -INF , P3 ;  /* 0xff80000037a77808 */ /* 0x000fe40001800000 */
[C---:B------:R-:W-:Y:S02]  /*9f00*/  ISETP.GT.AND P5, PT, R8.reuse, 0x41, PT ;  /* 0x000000410800780c */ /* 0x040fe40003fa4270 */
[C---:B------:R-:W-:Y:S02]  /*9f10*/  ISETP.GT.AND P2, PT, R8.reuse, 0x48, PT ;  /* 0x000000480800780c */ /* 0x040fe40003f44270 */
[----:B------:R-:W-:Y:S01]  /*9f20*/  ISETP.GT.AND P3, PT, R8, 0x49, PT ;  /* 0x000000490800780c */ /* 0x000fe20003f64270 */
[----:B------:R-:W-:Y:S01]  /*9f30*/  FMUL.FTZ R68, R68, UR4 ;  /* 0x0000000444447c20 */ /* 0x000fe20008410000 */
[----:B0-----:R-:W-:-:S02]  /*9f40*/  FSEL R183, R56, -INF , P4 ;  /* 0xff80000038b77808 */ /* 0x001fc40002000000 */
[----:B------:R-:W-:Y:S02]  /*9f50*/  FMNMX.FTZ R32, R166, R31, !PT ;  /* 0x0000001fa6207209 */ /* 0x000fe40007810000 */
[----:B------:R-:W-:Y:S01]  /*9f60*/  FMNMX.FTZ R29, R3, R30, !PT ;  /* 0x0000001e031d7209 */ /* 0x000fe20007810000 */
[----:B------:R-:W0:Y:S01]  /*9f70*/  MUFU.TANH R65, R65 ;  /* 0x0000004100417308 */ /* 0x000e220000002400 */
[----:B-1----:R-:W-:Y:S02]  /*9f80*/  FSEL R184, R58, -INF , P4 ;  /* 0xff8000003ab87808 */ /* 0x002fe40002000000 */
[----:B------:R-:W-:Y:S02]  /*9f90*/  FSEL R15, R15, -INF , P5 ;  /* 0xff8000000f0f7808 */ /* 0x000fe40002800000 */
[----:B------:R-:W-:Y:S02]  /*9fa0*/  FSEL R14, R14, -INF , P5 ;  /* 0xff8000000e0e7808 */ /* 0x000fe40002800000 */
[----:B---3--:R-:W-:-:S02]  /*9fb0*/  FSEL R21, R21, -INF , P2 ;  /* 0xff80000015157808 */ /* 0x008fc40001000000 */
[----:B------:R-:W-:Y:S02]  /*9fc0*/  FSEL R20, R20, -INF , P2 ;  /* 0xff80000014147808 */ /* 0x000fe40001000000 */
[----:B------:R-:W-:Y:S02]  /*9fd0*/  FSEL R165, R63, -INF , P3 ;  /* 0xff8000003fa57808 */ /* 0x000fe40001800000 */
[----:B------:R-:W-:Y:S01]  /*9fe0*/  FSEL R164, R61, -INF , P3 ;  /* 0xff8000003da47808 */ /* 0x000fe20001800000 */
[----:B------:R-:W-:Y:S01]  /*9ff0*/  FMUL.FTZ R69, R69, UR4 ;  /* 0x0000000445457c20 */ /* 0x000fe20008410000 */
[C---:B------:R-:W-:Y:S02]  /*a000*/  ISETP.GT.AND P4, PT, R8.reuse, 0x50, PT ;  /* 0x000000500800780c */ /* 0x040fe40003f84270 */
[C---:B------:R-:W-:Y:S02]  /*a010*/  ISETP.GT.AND P5, PT, R8.reuse, 0x51, PT ;  /* 0x000000510800780c */ /* 0x040fe40003fa4270 */
[----:B------:R-:W-:-:S02]  /*a020*/  ISETP.GT.AND P2, PT, R8, 0x58, PT ;  /* 0x000000580800780c */ /* 0x000fc40003f44270 */
[----:B------:R-:W-:Y:S02]  /*a030*/  FMNMX.FTZ R31, R183, R32, !PT ;  /* 0x00000020b71f7209 */ /* 0x000fe40007810000 */
[----:B------:R-:W-:Y:S01]  /*a040*/  ISETP.GT.AND P3, PT, R8, 0x59, PT ;  /* 0x000000590800780c */ /* 0x000fe20003f64270 */
[----:B------:R-:W-:Y:S01]  /*a050*/  FMUL.FTZ R66, R66, UR4 ;  /* 0x0000000442427c20 */ /* 0x000fe20008410000 */
[----:B------:R-:W-:Y:S01]  /*a060*/  FMNMX.FTZ R8, R160, R29, !PT ;  /* 0x0000001da0087209 */ /* 0x000fe20007810000 */
[----:B------:R-:W1:Y:S01]  /*a070*/  MUFU.TANH R68, R68 ;  /* 0x0000004400447308 */ /* 0x000e620000002400 */
[----:B------:R-:W-:Y:S01]  /*a080*/  FMNMX.FTZ R31, R14, R31, !PT ;  /* 0x0000001f0e1f7209 */ /* 0x000fe20007810000 */
[----:B------:R-:W-:Y:S01]  /*a090*/  FMUL.FTZ R67, R67, UR4 ;  /* 0x0000000443437c20 */ /* 0x000fe20008410000 */
[----:B------:R-:W-:Y:S02]  /*a0a0*/  FMNMX.FTZ R8, R163, R8, !PT ;  /* 0x00000008a3087209 */ /* 0x000fe40007810000 */
[----:B------:R-:W-:-:S03]  /*a0b0*/  FMNMX.FTZ R31, R20, R31, !PT ;  /* 0x0000001f141f7209 */ /* 0x000fc60007810000 */
[----:B------:R-:W3:Y:S01]  /*a0c0*/  MUFU.TANH R69, R69 ;  /* 0x0000004500457308 */ /* 0x000ee20000002400 */
[----:B------:R-:W-:Y:S01]  /*a0d0*/  FMNMX.FTZ R29, R167, R8, !PT ;  /* 0x00000008a71d7209 */ /* 0x000fe20007810000 */
[----:B------:R-:W-:Y:S01]  /*a0e0*/  FMUL.FTZ R70, R70, UR4 ;  /* 0x0000000446467c20 */ /* 0x000fe20008410000 */
[----:B--2---:R-:W-:-:S05]  /*a0f0*/  FSEL R193, R64, -INF , P4 ;  /* 0xff80000040c17808 */ /* 0x004fca0002000000 */
[----:B------:R-:W2:Y:S01]  /*a100*/  MUFU.TANH R66, R66 ;  /* 0x0000004200427308 */ /* 0x000ea20000002400 */
[----:B------:R-:W-:Y:S01]  /*a110*/  FMNMX.FTZ R30, R164, R31, !PT ;  /* 0x0000001fa41e7209 */ /* 0x000fe20007810000 */
[----:B------:R-:W-:Y:S01]  /*a120*/  FMUL.FTZ R71, R71, UR4 ;  /* 0x0000000447477c20 */ /* 0x000fe20008410000 */
[----:B------:R-:W-:-:S05]  /*a130*/  FMNMX.FTZ R8, R184, R29, !PT ;  /* 0x0000001db8087209 */ /* 0x000fca0007810000 */
[----:B------:R-:W4:Y:S01]  /*a140*/  MUFU.TANH R67, R67 ;  /* 0x0000004300437308 */ /* 0x000f220000002400 */
[----:B0-----:R-:W-:Y:S02]  /*a150*/  FSEL R187, R65, -INF , P5 ;  /* 0xff80000041bb7808 */ /* 0x001fe40002800000 */
[----:B------:R-:W-:Y:S02]  /*a160*/  FMNMX.FTZ R30, R193, R30, !PT ;  /* 0x0000001ec11e7209 */ /* 0x000fe40007810000 */
[----:B------:R-:W-:-:S03]  /*a170*/  FMNMX.FTZ R8, R15, R8, !PT ;  /* 0x000000080f087209 */ /* 0x000fc60007810000 */
[----:B------:R-:W0:Y:S01]  /*a180*/  MUFU.TANH R70, R70 ;  /* 0x0000004600467308 */ /* 0x000e220000002400 */
[----:B-1----:R-:W-:Y:S02]  /*a190*/  FSEL R186, R68, -INF , P2 ;  /* 0xff80000044ba7808 */ /* 0x002fe40001000000 */
[----:B------:R-:W-:Y:S02]  /*a1a0*/  FMNMX.FTZ R29, R187, R30, !PT ;  /* 0x0000001ebb1d7209 */ /* 0x000fe40007810000 */
[----:B------:R-:W-:-:S03]  /*a1b0*/  FMNMX.FTZ R8, R21, R8, !PT ;  /* 0x0000000815087209 */ /* 0x000fc60007810000 */
[----:B------:R-:W1:Y:S01]  /*a1c0*/  MUFU.TANH R71, R71 ;  /* 0x0000004700477308 */ /* 0x000e620000002400 */
[----:B---3--:R-:W-:Y:S02]  /*a1d0*/  FSEL R158, R69, -INF , P3 ;  /* 0xff800000459e7808 */ /* 0x008fe40001800000 */
[----:B------:R-:W-:Y:S02]  /*a1e0*/  FMNMX.FTZ R29, R186, R29, !PT ;  /* 0x0000001dba1d7209 */ /* 0x000fe40007810000 */
[----:B--2---:R-:W-:Y:S02]  /*a1f0*/  FSEL R179, R66, -INF , P4 ;  /* 0xff80000042b37808 */ /* 0x004fe40002000000 */
[----:B------:R-:W-:Y:S02]  /*a200*/  FMNMX.FTZ R8, R165, R8, !PT ;  /* 0x00000008a5087209 */ /* 0x000fe40007810000 */
[----:B------:R-:W-:Y:S02]  /*a210*/  FMNMX.FTZ R30, R158, R29, !PT ;  /* 0x0000001d9e1e7209 */ /* 0x000fe40007810000 */
[----:B----4-:R-:W-:-:S02]  /*a220*/  FSEL R178, R67, -INF , P5 ;  /* 0xff80000043b27808 */ /* 0x010fc40002800000 */
[----:B------:R-:W-:Y:S02]  /*a230*/  FMNMX.FTZ R29, R179, R8, !PT ;  /* 0x00000008b31d7209 */ /* 0x000fe40007810000 */
[----:B0-----:R-:W-:Y:S02]  /*a240*/  FSEL R177, R70, -INF , P2 ;  /* 0xff80000046b17808 */ /* 0x001fe40001000000 */
[----:B------:R-:W-:Y:S02]  /*a250*/  FMNMX.FTZ R8, R178, R29, !PT ;  /* 0x0000001db2087209 */ /* 0x000fe40007810000 */
[----:B-1----:R-:W-:Y:S02]  /*a260*/  FSEL R176, R71, -INF , P3 ;  /* 0xff80000047b07808 */ /* 0x002fe40001800000 */
[----:B------:R-:W-:Y:S01]  /*a270*/  FMNMX.FTZ R29, R177, R8, !PT ;  /* 0x00000008b11d7209 */ /* 0x000fe20007810000 */
[----:B------:R-:W0:Y:S03]  /*a280*/  SHFL.BFLY PT, R31, R30, 0x2, 0x1f ;  /* 0x0c401f001e1f7f89 */ /* 0x000e2600000e0000 */
[----:B------:R-:W-:-:S05]  /*a290*/  FMNMX.FTZ R29, R176, R29, !PT ;  /* 0x0000001db01d7209 */ /* 0x000fca0007810000 */
[----:B------:R-:W1:Y:S01]  /*a2a0*/  SHFL.BFLY PT, R8, R29, 0x2, 0x1f ;  /* 0x0c401f001d087f89 */ /* 0x000e6200000e0000 */
[----:B0-----:R-:W-:-:S05]  /*a2b0*/  FMNMX.FTZ R31, R30, R31, !PT ;  /* 0x0000001f1e1f7209 */ /* 0x001fca0007810000 */
[----:B------:R-:W0:Y:S01]  /*a2c0*/  SHFL.BFLY PT, R162, R31, 0x1, 0x1f ;  /* 0x0c201f001fa27f89 */ /* 0x000e2200000e0000 */
[----:B-1----:R-:W-:-:S05]  /*a2d0*/  FMNMX.FTZ R30, R29, R8, !PT ;  /* 0x000000081d1e7209 */ /* 0x002fca0007810000 */
[----:B------:R-:W1:Y:S01]  /*a2e0*/  SHFL.BFLY PT, R33, R30, 0x1, 0x1f ;  /* 0x0c201f001e217f89 */ /* 0x000e6200000e0000 */
[----:B0-----:R-:W-:-:S04]  /*a2f0*/  FMNMX.FTZ R162, R31, R162, !PT ;  /* 0x000000a21fa27209 */ /* 0x001fc80007810000 */
[C---:B------:R-:W-:Y:S01]  /*a300*/  FSETP.NEU.FTZ.AND P2, PT, R162.reuse, -INF , PT ;  /* 0xff800000a200780b */ /* 0x040fe20003f5d000 */
[----:B------:R-:W-:Y:S01]  /*a310*/  FMUL.FTZ R156, R162, UR39 ;  /* 0x00000027a29c7c20 */ /* 0x000fe20008410000 */
[----:B-1----:R-:W-:-:S04]  /*a320*/  FMNMX.FTZ R8, R30, R33, !PT ;  /* 0x000000211e087209 */ /* 0x002fc80007810000 */
[----:B------:R-:W-:Y:S02]  /*a330*/  FSEL R156, R156, RZ, P2 ;  /* 0x000000ff9c9c7208 */ /* 0x000fe40001000000 */
[C---:B------:R-:W-:Y:S01]  /*a340*/  FSETP.NEU.FTZ.AND P2, PT, R8.reuse, -INF , PT ;  /* 0xff8000000800780b */ /* 0x040fe20003f5d000 */
[----:B------:R-:W-:-:S05]  /*a350*/  FMUL.FTZ R157, R8, UR39 ;  /* 0x00000027089d7c20 */ /* 0x000fca0008410000 */
[----:B------:R-:W-:Y:S02]  /*a360*/  FSEL R157, R157, RZ, P2 ;  /* 0x000000ff9d9d7208 */ /* 0x000fe40001000000 */
[----:B------:R-:W-:-:S03]  /*a370*/  SHF.R.U32.HI R34, RZ, 0x7, R72 ;  /* 0x00000007ff227819 */ /* 0x000fc60000011648 */
[--C-:B------:R-:W-:Y:S01]  /*a380*/  FFMA.FTZ R189, R24, UR39, -R157.reuse ;  /* 0x0000002718bd7c23 */ /* 0x100fe2000801089d */
[----:B------:R-:W-:Y:S02]  /*a390*/  @!P1 VIADD R24, R0, 0x32440 ;  /* 0x0003244000189836 */ /* 0x000fe40000000000 */
[--C-:B------:R-:W-:Y:S01]  /*a3a0*/  FFMA.FTZ R195, R9, UR39, -R156.reuse ;  /* 0x0000002709c37c23 */ /* 0x100fe2000801089c */
[----:B------:R-:W-:Y:S01]  /*a3b0*/  IADD3 R9, -R34, 0xb, RZ ;  /* 0x0000000b22097810 */ /* 0x000fe20007ffe1ff */
[----:B------:R-:W-:Y:S01]  /*a3c0*/  FFMA.FTZ R194, R13, UR39, -R156 ;  /* 0x000000270dc27c23 */ /* 0x000fe2000801089c */
[----:B------:R-:W-:Y:S01]  /*a3d0*/  @!P1 PRMT R24, RZ, 0x654, R24 ;  /* 0x00000654ff189816 */ /* 0x000fe20000000018 */
[--C-:B------:R-:W-:Y:S01]  /*a3e0*/  FFMA.FTZ R192, R25, UR39, -R156.reuse ;  /* 0x0000002719c07c23 */ /* 0x100fe2000801089c */
[----:B------:R-:W-:Y:S01]  /*a3f0*/  FFMA.FTZ R191, R27, UR39, -R156 ;  /* 0x000000271bbf7c23 */ /* 0x000fe2000801089c */
[--C-:B------:R-:W-:Y:S01]  /*a400*/  FFMA.FTZ R190, R12, UR39, -R157.reuse ;  /* 0x000000270cbe7c23 */ /* 0x100fe2000801089d */
[--C-:B------:R-:W-:Y:S01]  /*a410*/  FFMA.FTZ R188, R26, UR39, -R157.reuse ;  /* 0x000000271abc7c23 */ /* 0x100fe2000801089d */
[----:B------:R-:W-:Y:S01]  /*a420*/  FFMA.FTZ R196, R28, UR39, -R157 ;  /* 0x000000271cc47c23 */ /* 0x000fe2000801089d */
[----:B------:R0:W-:Y:S06]  /*a430*/  BAR.ARV R9, 0x100 ;  /* 0x000400090000751d */ /* 0x0001ec0000002000 */
[----:B------:R1:W-:Y:S01]  /*a440*/  @!P1 SYNCS.ARRIVE.TRANS64.RED.A1T0 RZ, [R24+URZ], RZ ;  /* 0x000000ff18ff99a7 */ /* 0x0003e2000810043f */
[----:B------:R-:W-:Y:S01]  /*a450*/  MUFU.EX2 R195, R195 ;  /* 0x000000c300c37308 */ /* 0x000fe20000000800 */
[----:B------:R-:W-:-:S07]  /*a460*/  MOV R13, 0xc00 ;  /* 0x00000c00000d7802 */ /* 0x000fce0000000f00 */
[----:B------:R-:W2:Y:S08]  /*a470*/  MUFU.EX2 R194, R194 ;  /* 0x000000c200c27308 */ /* 0x000eb00000000800 */
[----:B------:R-:W-:Y:S08]  /*a480*/  MUFU.EX2 R192, R192 ;  /* 0x000000c000c07308 */ /* 0x000ff00000000800 */
[----:B------:R-:W3:Y:S08]  /*a490*/  MUFU.EX2 R191, R191 ;  /* 0x000000bf00bf7308 */ /* 0x000ef00000000800 */
[----:B------:R-:W-:Y:S08]  /*a4a0*/  MUFU.EX2 R190, R190 ;  /* 0x000000be00be7308 */ /* 0x000ff00000000800 */
[----:B------:R-:W4:Y:S08]  /*a4b0*/  MUFU.EX2 R189, R189 ;  /* 0x000000bd00bd7308 */ /* 0x000f300000000800 */
[----:B------:R-:W-:Y:S08]  /*a4c0*/  MUFU.EX2 R188, R188 ;  /* 0x000000bc00bc7308 */ /* 0x000ff00000000800 */
[----:B------:R-:W5:Y:S01]  /*a4d0*/  MUFU.EX2 R196, R196 ;  /* 0x000000c400c47308 */ /* 0x000f620000000800 */
[----:B------:R-:W-:-:S02]  /*a4e0*/  IMAD R12, R22, R13, UR42 ;  /* 0x0000002a160c7e24 */ /* 0x000fc4000f8e020d */
[----:B------:R-:W-:-:S03]  /*a4f0*/  IMAD.MOV.U32 R13, RZ, RZ, 0x40000040 ;  /* 0x40000040ff0d7424 */ /* 0x000fc600078e00ff */
[----:B------:R-:W-:Y:S02]  /*a500*/  R2UR UR6, R12 ;  /* 0x000000000c0672ca */ /* 0x000fe400000e0000 */
[----:B------:R-:W-:Y:S02]  /*a510*/  R2UR UR7, R13 ;  /* 0x000000000d0772ca */ /* 0x000fe400000e0000 */
[----:B--2---:R-:W-:Y:S02]  /*a520*/  F2FP.F16.F32.PACK_AB R152, R194, R195 ;  /* 0x000000c3c298723e */ /* 0x004fe400000000ff */
[----:B---3--:R-:W-:Y:S02]  /*a530*/  F2FP.F16.F32.PACK_AB R154, R191, R192 ;  /* 0x000000c0bf9a723e */ /* 0x008fe400000000ff */
[----:B----4-:R-:W-:Y:S02]  /*a540*/  F2FP.F16.F32.PACK_AB R153, R189, R190 ;  /* 0x000000bebd99723e */ /* 0x010fe400000000ff */
[----:B-----5:R-:W-:Y:S01]  /*a550*/  F2FP.F16.F32.PACK_AB R155, R196, R188 ;  /* 0x000000bcc49b723e */ /* 0x020fe200000000ff */
[----:B------:R0:W-:Y:S06]  /*a560*/  BAR.SYNC.DEFER_BLOCKING R199, 0x100 ;  /* 0x000400c70000751d */ /* 0x0001ec0000010000 */
[----:B-1----:R-:W-:-:S06]  /*a570*/  WARPGROUP.ARRIVE ;  /* 0x00000000000079c5 */ /* 0x002fcc0000000000 */
[----:B------:R-:W-:Y:S01]  /*a580*/  HGMMA.64x256x16.F32 R24, R152, gdesc[UR4].tnspB, RZ, !UPT, gsb0 ;  /* 0x43e0000498187df0 */ /* 0x000fe2000c0008ff */
[--C-:B------:R-:W-:Y:S01]  /*a590*/  FFMA.FTZ R185, R7, UR39, -R156.reuse ;  /* 0x0000002707b97c23 */ /* 0x100fe2000801089c */
[--C-:B------:R-:W-:Y:S01]  /*a5a0*/  FFMA.FTZ R7, R11, UR39, -R156.reuse ;  /* 0x000000270b077c23 */ /* 0x100fe2000801089c */
[--C-:B------:R-:W-:Y:S01]  /*a5b0*/  FFMA.FTZ R180, R180, UR39, -R156.reuse ;  /* 0x00000027b4b47c23 */ /* 0x100fe2000801089c */
[--C-:B------:R-:W-:Y:S01]  /*a5c0*/  FFMA.FTZ R11, R182, UR39, -R156.reuse ;  /* 0x00000027b60b7c23 */ /* 0x100fe2000801089c */
[--C-:B------:R-:W-:Y:S01]  /*a5d0*/  FFMA.FTZ R5, R5, UR39, -R157.reuse ;  /* 0x0000002705057c23 */ /* 0x100fe2000801089d */
[--C-:B------:R-:W-:Y:S01]  /*a5e0*/  FFMA.FTZ R6, R6, UR39, -R157.reuse ;  /* 0x0000002706067c23 */ /* 0x100fe2000801089d */
[--C-:B------:R-:W-:Y:S01]  /*a5f0*/  FFMA.FTZ R10, R10, UR39, -R157.reuse ;  /* 0x000000270a0a7c23 */ /* 0x100fe2000801089d */
[--C-:B------:R-:W-:Y:S01]  /*a600*/  FFMA.FTZ R13, R181, UR39, -R157.reuse ;  /* 0x00000027b50d7c23 */ /* 0x100fe2000801089d */
[----:B------:R-:W-:Y:S08]  /*a610*/  MUFU.EX2 R185, R185 ;  /* 0x000000b900b97308 */ /* 0x000ff00000000800 */
[----:B------:R-:W1:Y:S08]  /*a620*/  MUFU.EX2 R180, R180 ;  /* 0x000000b400b47308 */ /* 0x000e700000000800 */
[----:B------:R-:W-:Y:S08]  /*a630*/  MUFU.EX2 R7, R7 ;  /* 0x0000000700077308 */ /* 0x000ff00000000800 */
[----:B------:R-:W-:Y:S08]  /*a640*/  MUFU.EX2 R11, R11 ;  /* 0x0000000b000b7308 */ /* 0x000ff00000000800 */
[----:B------:R-:W-:Y:S08]  /*a650*/  MUFU.EX2 R5, R5 ;  /* 0x0000000500057308 */ /* 0x000ff00000000800 */
[----:B------:R-:W2:Y:S08]  /*a660*/  MUFU.EX2 R6, R6 ;  /* 0x0000000600067308 */ /* 0x000eb00000000800 */
[----:B------:R-:W-:Y:S08]  /*a670*/  MUFU.EX2 R10, R10 ;  /* 0x0000000a000a7308 */ /* 0x000ff00000000800 */
[----:B------:R-:W3:Y:S01]  /*a680*/  MUFU.EX2 R13, R13 ;  /* 0x0000000d000d7308 */ /* 0x000ee20000000800 */
[--C-:B------:R-:W-:Y:S01]  /*a690*/  FFMA.FTZ R168, R168, UR39, -R156.reuse ;  /* 0x00000027a8a87c23 */ /* 0x100fe2000801089c */
[--C-:B------:R-:W-:Y:S01]  /*a6a0*/  FFMA.FTZ R169, R169, UR39, -R156.reuse ;  /* 0x00000027a9a97c23 */ /* 0x100fe2000801089c */
[--C-:B------:R-:W-:Y:S01]  /*a6b0*/  FFMA.FTZ R170, R170, UR39, -R156.reuse ;  /* 0x00000027aaaa7c23 */ /* 0x100fe2000801089c */
[----:B------:R-:W-:Y:S01]  /*a6c0*/  FFMA.FTZ R171, R171, UR39, -R156 ;  /* 0x00000027abab7c23 */ /* 0x000fe2000801089c */
[--C-:B------:R-:W-:Y:S01]  /*a6d0*/  FFMA.FTZ R172, R172, UR39, -R157.reuse ;  /* 0x00000027acac7c23 */ /* 0x100fe2000801089d */
[--C-:B------:R-:W-:Y:S01]  /*a6e0*/  FFMA.FTZ R173, R173, UR39, -R157.reuse ;  /* 0x00000027adad7c23 */ /* 0x100fe2000801089d */
[--C-:B------:R-:W-:Y:S01]  /*a6f0*/  FFMA.FTZ R174, R174, UR39, -R157.reuse ;  /* 0x00000027aeae7c23 */ /* 0x100fe2000801089d */
[----:B------:R-:W-:Y:S01]  /*a700*/  FFMA.FTZ R175, R175, UR39, -R157 ;  /* 0x00000027afaf7c23 */ /* 0x000fe2000801089d */
[----:B------:R-:W-:Y:S08]  /*a710*/  MUFU.EX2 R168, R168 ;  /* 0x000000a800a87308 */ /* 0x000ff00000000800 */
[----:B------:R-:W4:Y:S08]  /*a720*/  MUFU.EX2 R169, R169 ;  /* 0x000000a900a97308 */ /* 0x000f300000000800 */
[----:B------:R-:W-:Y:S01]  /*a730*/  MUFU.EX2 R170, R170 ;  /* 0x000000aa00aa7308 */ /* 0x000fe20000000800 */
[----:B------:R-:W-:-:S02]  /*a740*/  WARPGROUP.DEPBAR.LE gsb0, 0x0 ;  /* 0x00008000000079c5 */ /* 0x000fc40000010000 */
[----:B------:R-:W-:Y:S02]  /*a750*/  VIADD R152, R12, 0x80 ;  /* 0x000000800c987836 */ /* 0x000fe40000000000 */
[----:B------:R-:W-:-:S03]  /*a760*/  IMAD.MOV.U32 R153, RZ, RZ, 0x40000040 ;  /* 0x40000040ff997424 */ /* 0x000fc600078e00ff */
[----:B------:R-:W-:Y:S02]  /*a770*/  R2UR UR6, R152 ;  /* 0x00000000980672ca */ /* 0x000fe400000e0000 */
[----:B------:R-:W-:Y:S02]  /*a780*/  R2UR UR7, R153 ;  /* 0x00000000990772ca */ /* 0x000fe400000e0000 */
[----:B-1----:R-:W-:Y:S02]  /*a790*/  F2FP.F16.F32.PACK_AB R152, R180, R185 ;  /* 0x000000b9b498723e */ /* 0x002fe400000000ff */
[----:B--2---:R-:W-:Y:S02]  /*a7a0*/  F2FP.F16.F32.PACK_AB R153, R6, R5 ;  /* 0x000000050699723e */ /* 0x004fe400000000ff */
[----:B------:R-:W-:Y:S02]  /*a7b0*/  F2FP.F16.F32.PACK_AB R154, R11, R7 ;  /* 0x000000070b9a723e */ /* 0x000fe400000000ff */
[----:B---3--:R-:W-:-:S04]  /*a7c0*/  F2FP.F16.F32.PACK_AB R155, R13, R10 ;  /* 0x0000000a0d9b723e */ /* 0x008fc800000000ff */
[----:B------:R-:W-:-:S06]  /*a7d0*/  WARPGROUP.ARRIVE ;  /* 0x00000000000079c5 */ /* 0x000fcc0000000000 */
[----:B------:R-:W-:Y:S01]  /*a7e0*/  HGMMA.64x256x16.F32 R24, R152, gdesc[UR4].tnspB, R24, gsb0 ;  /* 0x43e0000498187df0 */ /* 0x000fe20008000818 */
[----:B------:R-:W-:Y:S08]  /*a7f0*/  MUFU.EX2 R171, R171 ;  /* 0x000000ab00ab7308 */ /* 0x000ff00000000800 */
[----:B------:R-:W-:Y:S08]  /*a800*/  MUFU.EX2 R172, R172 ;  /* 0x000000ac00ac7308 */ /* 0x000ff00000000800 */
[----:B------:R-:W1:Y:S08]  /*a810*/  MUFU.EX2 R173, R173 ;  /* 0x000000ad00ad7308 */ /* 0x000e700000000800 */
[----:B------:R-:W-:Y:S08]  /*a820*/  MUFU.EX2 R174, R174 ;  /* 0x000000ae00ae7308 */ /* 0x000ff00000000800 */
[----:B------:R-:W2:Y:S01]  /*a830*/  MUFU.EX2 R175, R175 ;  /* 0x000000af00af7308 */ /* 0x000ea20000000800 */
        /* <DEDUP_REMOVED lines=9> */
[----:B------:R-:W3:Y:S08]  /*a8d0*/  MUFU.EX2 R159, R159 ;  /* 0x0000009f009f7308 */ /* 0x000ef00000000800 */
[----:B------:R-:W-:Y:S08]  /*a8e0*/  MUFU.EX2 R161, R161 ;  /* 0x000000a100a17308 */ /* 0x000ff00000000800 */
[----:B------:R-:W-:Y:S08]  /*a8f0*/  MUFU.EX2 R166, R166 ;  /* 0x000000a600a67308 */ /* 0x000ff00000000800 */
[----:B------:R-:W-:Y:S08]  /*a900*/  MUFU.EX2 R3, R3 ;  /* 0x0000000300037308 */ /* 0x000ff00000000800 */
[----:B------:R-:W5:Y:S08]  /*a910*/  MUFU.EX2 R160, R160 ;  /* 0x000000a000a07308 */ /* 0x000f700000000800 */
[----:B------:R-:W-:Y:S01]  /*a920*/  MUFU.EX2 R163, R163 ;  /* 0x000000a300a37308 */ /* 0x000fe20000000800 */
[----:B------:R-:W-:-:S02]  /*a930*/  WARPGROUP.DEPBAR.LE gsb0, 0x0 ;  /* 0x00008000000079c5 */ /* 0x000fc40000010000 */
[----:B------:R-:W-:Y:S01]  /*a940*/  IMAD.MOV.U32 R153, RZ, RZ, 0x40000040 ;  /* 0x40000040ff997424 */ /* 0x000fe200078e00ff */
[----:B------:R-:W-:-:S04]  /*a950*/  IADD3 R152, R12, 0x100, RZ ;  /* 0x000001000c987810 */ /* 0x000fc80007ffe0ff */
[----:B------:R-:W-:Y:S02]  /*a960*/  R2UR UR6, R152 ;  /* 0x00000000980672ca */ /* 0x000fe400000e0000 */
[----:B------:R-:W-:Y:S02]  /*a970*/  R2UR UR7, R153 ;  /* 0x00000000990772ca */ /* 0x000fe400000e0000 */
[----:B----4-:R-:W-:Y:S02]  /*a980*/  F2FP.F16.F32.PACK_AB R152, R169, R168 ;  /* 0x000000a8a998723e */ /* 0x010fe400000000ff */
[----:B-1----:R-:W-:Y:S02]  /*a990*/  F2FP.F16.F32.PACK_AB R153, R173, R172 ;  /* 0x000000acad99723e */ /* 0x002fe400000000ff */
[----:B------:R-:W-:Y:S02]  /*a9a0*/  F2FP.F16.F32.PACK_AB R154, R171, R170 ;  /* 0x000000aaab9a723e */ /* 0x000fe400000000ff */
[----:B--2---:R-:W-:-:S04]  /*a9b0*/  F2FP.F16.F32.PACK_AB R155, R175, R174 ;  /* 0x000000aeaf9b723e */ /* 0x004fc800000000ff */
[----:B------:R-:W-:-:S06]  /*a9c0*/  WARPGROUP.ARRIVE ;  /* 0x00000000000079c5 */ /* 0x000fcc0000000000 */
[----:B------:R-:W-:Y:S01]  /*a9d0*/  HGMMA.64x256x16.F32 R24, R152, gdesc[UR4].tnspB, R24, gsb0 ;  /* 0x43e0000498187df0 */ /* 0x000fe20008000818 */
[----:B------:R-:W1:Y:S01]  /*a9e0*/  MUFU.EX2 R167, R167 ;  /* 0x000000a700a77308 */ /* 0x000e620000000800 */
[--C-:B------:R-:W-:Y:S01]  /*a9f0*/  FFMA.FTZ R181, R183, UR39, -R156.reuse ;  /* 0x00000027b7b57c23 */ /* 0x100fe2000801089c */
[--C-:B------:R-:W-:Y:S01]  /*aa00*/  FFMA.FTZ R183, R184, UR39, -R157.reuse ;  /* 0x00000027b8b77c23 */ /* 0x100fe2000801089d */
[--C-:B------:R-:W-:Y:S01]  /*aa10*/  FFMA.FTZ R182, R14, UR39, -R156.reuse ;  /* 0x000000270eb67c23 */ /* 0x100fe2000801089c */
[--C-:B------:R-:W-:Y:S01]  /*aa20*/  FFMA.FTZ R20, R20, UR39, -R156.reuse ;  /* 0x0000002714147c23 */ /* 0x100fe2000801089c */
[----:B------:R-:W-:Y:S01]  /*aa30*/  FFMA.FTZ R164, R164, UR39, -R156 ;  /* 0x00000027a4a47c23 */ /* 0x000fe2000801089c */
[--C-:B------:R-:W-:Y:S01]  /*aa40*/  FFMA.FTZ R184, R15, UR39, -R157.reuse ;  /* 0x000000270fb87c23 */ /* 0x100fe2000801089d */
[--C-:B------:R-:W-:Y:S01]  /*aa50*/  FFMA.FTZ R21, R21, UR39, -R157.reuse ;  /* 0x0000002715157c23 */ /* 0x100fe2000801089d */
[----:B------:R-:W-:Y:S01]  /*aa60*/  FFMA.FTZ R165, R165, UR39, -R157 ;  /* 0x00000027a5a57c23 */ /* 0x000fe2000801089d */
[----:B------:R-:W-:Y:S08]  /*aa70*/  MUFU.EX2 R181, R181 ;  /* 0x000000b500b57308 */ /* 0x000ff00000000800 */
[----:B------:R-:W2:Y:S08]  /*aa80*/  MUFU.EX2 R182, R182 ;  /* 0x000000b600b67308 */ /* 0x000eb00000000800 */
[----:B------:R-:W-:Y:S08]  /*aa90*/  MUFU.EX2 R20, R20 ;  /* 0x0000001400147308 */ /* 0x000ff00000000800 */
[----:B------:R-:W-:Y:S08]  /*aaa0*/  MUFU.EX2 R164, R164 ;  /* 0x000000a400a47308 */ /* 0x000ff00000000800 */
[----:B------:R-:W-:Y:S08]  /*aab0*/  MUFU.EX2 R183, R183 ;  /* 0x000000b700b77308 */ /* 0x000ff00000000800 */
[----:B------:R-:W4:Y:S08]  /*aac0*/  MUFU.EX2 R184, R184 ;  /* 0x000000b800b87308 */ /* 0x000f300000000800 */
[----:B------:R-:W-:Y:S08]  /*aad0*/  MUFU.EX2 R21, R21 ;  /* 0x0000001500157308 */ /* 0x000ff00000000800 */
[----:B------:R-:W0:Y:S01]  /*aae0*/  MUFU.EX2 R165, R165 ;  /* 0x000000a500a57308 */ /* 0x000e220000000800 */
[----:B------:R-:W-:Y:S01]  /*aaf0*/  VIADD R14, R12, 0x200 ;  /* 0x000002000c0e7836 */ /* 0x000fe20000000000 */
[----:B------:R-:W-:Y:S01]  /*ab00*/  MOV R15, 0x40000040 ;  /* 0x40000040000f7802 */ /* 0x000fe20000000f00 */
[----:B------:R-:W-:-:S02]  /*ab10*/  WARPGROUP.DEPBAR.LE gsb0, 0x0 ;  /* 0x00008000000079c5 */ /* 0x000fc40000010000 */
[----:B------:R-:W-:Y:S02]  /*ab20*/  VIADD R152, R12, 0x180 ;  /* 0x000001800c987836 */ /* 0x000fe40000000000 */
[----:B------:R-:W-:-:S03]  /*ab30*/  IMAD.MOV.U32 R153, RZ, RZ, 0x40000040 ;  /* 0x40000040ff997424 */ /* 0x000fc600078e00ff */
[----:B------:R-:W-:Y:S02]  /*ab40*/  R2UR UR6, R152 ;  /* 0x00000000980672ca */ /* 0x000fe400000e0000 */
[----:B------:R-:W-:Y:S02]  /*ab50*/  R2UR UR7, R153 ;  /* 0x00000000990772ca */ /* 0x000fe400000e0000 */
[----:B---3--:R-:W-:Y:S02]  /*ab60*/  F2FP.F16.F32.PACK_AB R152, R159, R4 ;  /* 0x000000049f98723e */ /* 0x008fe400000000ff */
[----:B-----5:R-:W-:Y:S02]  /*ab70*/  F2FP.F16.F32.PACK_AB R153, R160, R3 ;  /* 0x00000003a099723e */ /* 0x020fe400000000ff */
[----:B------:R-:W-:Y:S02]  /*ab80*/  F2FP.F16.F32.PACK_AB R154, R166, R161 ;  /* 0x000000a1a69a723e */ /* 0x000fe400000000ff */
[----:B-1----:R-:W-:-:S04]  /*ab90*/  F2FP.F16.F32.PACK_AB R155, R167, R163 ;  /* 0x000000a3a79b723e */ /* 0x002fc800000000ff */
[----:B------:R-:W-:-:S06]  /*aba0*/  WARPGROUP.ARRIVE ;  /* 0x00000000000079c5 */ /* 0x000fcc0000000000 */
[----:B------:R-:W-:Y:S01]  /*abb0*/  HGMMA.64x256x16.F32 R24, R152, gdesc[UR4].tnspB, R24, gsb0 ;  /* 0x43e0000498187df0 */ /* 0x000fe20008000818 */
[----:B------:R-:W-:Y:S02]  /*abc0*/  R2UR UR6, R14 ;  /* 0x000000000e0672ca */ /* 0x000fe400000e0000 */
[----:B------:R-:W-:Y:S01]  /*abd0*/  R2UR UR7, R15 ;  /* 0x000000000f0772ca */ /* 0x000fe200000e0000 */
        /* <DEDUP_REMOVED lines=8> */
[----:B------:R-:W-:Y:S01]  /*ac60*/  VIADD R14, R12, 0x280 ;  /* 0x000002800c0e7836 */ /* 0x000fe20000000000 */
[----:B------:R-:W1:Y:S08]  /*ac70*/  MUFU.EX2 R193, R193 ;  /* 0x000000c100c17308 */ /* 0x000e700000000800 */
[----:B------:R-:W-:Y:S08]  /*ac80*/  MUFU.EX2 R187, R187 ;  /* 0x000000bb00bb7308 */ /* 0x000ff00000000800 */
[----:B------:R-:W-:Y:S08]  /*ac90*/  MUFU.EX2 R186, R186 ;  /* 0x000000ba00ba7308 */ /* 0x000ff00000000800 */
[----:B------:R-:W-:Y:S08]  /*aca0*/  MUFU.EX2 R156, R156 ;  /* 0x0000009c009c7308 */ /* 0x000ff00000000800 */
[----:B------:R-:W3:Y:S08]  /*acb0*/  MUFU.EX2 R158, R158 ;  /* 0x0000009e009e7308 */ /* 0x000ef00000000800 */
[----:B------:R-:W5:Y:S08]  /*acc0*/  MUFU.EX2 R178, R178 ;  /* 0x000000b200b27308 */ /* 0x000f700000000800 */
[----:B------:R-:W-:Y:S08]  /*acd0*/  MUFU.EX2 R177, R177 ;  /* 0x000000b100b17308 */ /* 0x000ff00000000800 */
[----:B------:R-:W5:Y:S01]  /*ace0*/  MUFU.EX2 R12, R157 ;  /* 0x0000009d000c7308 */ /* 0x000f620000000800 */
[----:B------:R-:W-:Y:S01]  /*acf0*/  IMAD.MOV.U32 R15, RZ, RZ, 0x40000040 ;  /* 0x40000040ff0f7424 */ /* 0x000fe200078e00ff */
[----:B------:R-:W-:-:S02]  /*ad00*/  WARPGROUP.DEPBAR.LE gsb0, 0x0 ;  /* 0x00008000000079c5 */ /* 0x000fc40000010000 */
[----:B--2---:R-:W-:Y:S02]  /*ad10*/  F2FP.F16.F32.PACK_AB R152, R182, R181 ;  /* 0x000000b5b698723e */ /* 0x004fe400000000ff */
[----:B----4-:R-:W-:Y:S02]  /*ad20*/  F2FP.F16.F32.PACK_AB R153, R184, R183 ;  /* 0x000000b7b899723e */ /* 0x010fe400000000ff */
[----:B------:R-:W-:Y:S02]  /*ad30*/  F2FP.F16.F32.PACK_AB R154, R164, R20 ;  /* 0x00000014a49a723e */ /* 0x000fe400000000ff */
[----:B0-----:R-:W-:-:S04]  /*ad40*/  F2FP.F16.F32.PACK_AB R155, R165, R21 ;  /* 0x00000015a59b723e */ /* 0x001fc800000000ff */
[----:B------:R-:W-:-:S06]  /*ad50*/  WARPGROUP.ARRIVE ;  /* 0x00000000000079c5 */ /* 0x000fcc0000000000 */
[----:B------:R-:W-:Y:S01]  /*ad60*/  HGMMA.64x256x16.F32 R24, R152, gdesc[UR4].tnspB, R24, gsb0 ;  /* 0x43e0000498187df0 */ /* 0x000fe20008000818 */
[----:B------:R-:W-:Y:S02]  /*ad70*/  R2UR UR6, R14 ;  /* 0x000000000e0672ca */ /* 0x000fe400000e0000 */
[----:B------:R-:W-:Y:S01]  /*ad80*/  R2UR UR7, R15 ;  /* 0x000000000f0772ca */ /* 0x000fe200000e0000 */
[----:B------:R-:W-:Y:S01]  /*ad90*/  FADD.FTZ R194, R195, R194 ;  /* 0x000000c2c3c27221 */ /* 0x000fe20000010000 */
[----:B------:R-:W-:-:S03]  /*ada0*/  FADD.FTZ R189, R190, R189 ;  /* 0x000000bdbebd7221 */ /* 0x000fc60000010000 */
        /* <DEDUP_REMOVED lines=33> */
[----:B------:R-:W-:Y:S01]  /*afc0*/  FADD.FTZ R184, R21, R184 ;  /* 0x000000b815b87221 */ /* 0x000fe20000010000 */
[----:B------:R-:W-:Y:S02]  /*afd0*/  ISETP.GE.AND P2, PT, R197, 0x61, PT ;  /* 0x00000061c500780c */ /* 0x000fe40003f46270 */
[----:B------:R-:W-:Y:S01]  /*afe0*/  FADD.FTZ R164, R164, R181 ;  /* 0x000000b5a4a47221 */ /* 0x000fe20000010000 */
[----:B------:R-:W-:Y:S01]  /*aff0*/  FADD.FTZ R165, R165, R184 ;  /* 0x000000b8a5a57221 */ /* 0x000fe20000010000 */
[----:B------:R-:W-:Y:S02]  /*b000*/  @!P1 VIADD R0, R0, 0x32460 ;  /* 0x0003246000009836 */ /* 0x000fe40000000000 */
[----:B-1----:R-:W-:Y:S01]  /*b010*/  FADD.FTZ R164, R193, R164 ;  /* 0x000000a4c1a47221 */ /* 0x002fe20000010000 */
[----:B---3--:R-:W-:Y:S02]  /*b020*/  FADD.FTZ R165, R158, R165 ;  /* 0x000000a59ea57221 */ /* 0x008fe40000010000 */
[----:B------:R-:W-:Y:S01]  /*b030*/  @!P1 PRMT R0, RZ, 0x654, R0 ;  /* 0x00000654ff009816 */ /* 0x000fe20000000000 */
[----:B------:R-:W-:-:S02]  /*b040*/  WARPGROUP.DEPBAR.LE gsb0, 0x0 ;  /* 0x00008000000079c5 */ /* 0x000fc40000010000 */
[----:B------:R-:W-:Y:S02]  /*b050*/  F2FP.F16.F32.PACK_AB R152, R187, R193 ;  /* 0x000000c1bb98723e */ /* 0x000fe400000000ff */
[----:B-----5:R-:W-:Y:S02]  /*b060*/  F2FP.F16.F32.PACK_AB R153, R178, R158 ;  /* 0x0000009eb299723e */ /* 0x020fe400000000ff */
[----:B------:R-:W-:Y:S02]  /*b070*/  F2FP.F16.F32.PACK_AB R154, R156, R186 ;  /* 0x000000ba9c9a723e */ /* 0x000fe400000000ff */
[----:B------:R-:W-:-:S04]  /*b080*/  F2FP.F16.F32.PACK_AB R155, R12, R177 ;  /* 0x000000b10c9b723e */ /* 0x000fc800000000ff */
[----:B------:R-:W-:-:S06]  /*b090*/  WARPGROUP.ARRIVE ;  /* 0x00000000000079c5 */ /* 0x000fcc0000000000 */
[----:B------:R-:W-:Y:S01]  /*b0a0*/  HGMMA.64x256x16.F32 R24, R152, gdesc[UR4].tnspB, R24, gsb0 ;  /* 0x43e0000498187df0 */ /* 0x000fe20008000818 */
[----:B------:R-:W-:Y:S01]  /*b0b0*/  FADD.FTZ R187, R187, R164 ;  /* 0x000000a4bbbb7221 */ /* 0x000fe20000010000 */
[----:B------:R-:W-:-:S03]  /*b0c0*/  FADD.FTZ R178, R178, R165 ;  /* 0x000000a5b2b27221 */ /* 0x000fc60000010000 */
[----:B------:R-:W-:Y:S01]  /*b0d0*/  FADD.FTZ R187, R186, R187 ;  /* 0x000000bbbabb7221 */ /* 0x000fe20000010000 */
[----:B------:R-:W-:-:S03]  /*b0e0*/  FADD.FTZ R177, R177, R178 ;  /* 0x000000b2b1b17221 */ /* 0x000fc60000010000 */
[----:B------:R-:W-:Y:S01]  /*b0f0*/  FADD.FTZ R7, R156, R187 ;  /* 0x000000bb9c077221 */ /* 0x000fe20000010000 */
[----:B------:R-:W-:Y:S01]  /*b100*/  FADD.FTZ R4, R12, R177 ;  /* 0x000000b10c047221 */ /* 0x000fe20000010000 */
[----:B------:R-:W-:Y:S02]  /*b110*/  WARPGROUP.DEPBAR.LE gsb0, 0x0 ;  /* 0x00008000000079c5 */ /* 0x000fe40000010000 */
[----:B------:R0:W-:Y:S01]  /*b120*/  @!P1 SYNCS.ARRIVE.TRANS64.RED.A1T0 RZ, [R0+URZ], RZ ;  /* 0x000000ff00ff99a7 */ /* 0x0001e2000810043f */
[----:B------:R-:W-:Y:S05]  /*b130*/  @!P2 BRA `(.L_x_1063) ;  /* 0x0000002c00a8a947 */ /* 0x000fea0003800000 */
[----:B0-----:R-:W-:Y:S01]  /*b140*/  VIADD R0, R198, 0xfffffffe ;  /* 0xfffffffec6007836 */ /* 0x001fe20000000000 */
[----:B------:R-:W-:Y:S01]  /*b150*/  MOV R6, R8 ;  /* 0x0000000800067202 */ /* 0x000fe20000000f00 */
[----:B------:R-:W-:-:S07]  /*b160*/  IMAD.MOV.U32 R5, RZ, RZ, R162 ;  /* 0x000000ffff057224 */ /* 0x000fce00078e00a2 */
.L_x_1073:
[----:B------:R-:W-:Y:S01]  /*b170*/  VIADD R22, R22, 0x1 ;  /* 0x0000000116167836 */ /* 0x000fe20000000000 */
[----:B------:R-:W-:Y:S05]  /*b180*/  YIELD ;  /* 0x0000000000007946 */ /* 0x000fea0003800000 */
[----:B------:R-:W-:Y:S02]  /*b190*/  ISETP.NE.AND P3, PT, R22, 0x2, PT ;  /* 0x000000021600780c */ /* 0x000fe40003f65270 */
[C---:B------:R-:W-:Y:S01]  /*b1a0*/  ISETP.GT.AND P2, PT, R0.reuse, RZ, PT ;  /* 0x000000ff0000720c */ /* 0x040fe20003f44270 */
[----:B------:R-:W-:Y:S01]  /*b1b0*/  VIADD R0, R0, 0xffffffff ;  /* 0xffffffff00007836 */ /* 0x000fe20000000000 */
[----:B-1----:R-:W-:-:S02]  /*b1c0*/  SEL R3, RZ, 0x1, P3 ;  /* 0x00000001ff037807 */ /* 0x002fc40001800000 */
[----:B------:R-:W-:Y:S02]  /*b1d0*/  SEL R22, R22, RZ, P3 ;  /* 0x000000ff16167207 */ /* 0x000fe40001800000 */
[----:B------:R-:W-:Y:S01]  /*b1e0*/  LOP3.LUT R200, R200, R3, RZ, 0x3c, !PT ;  /* 0x00000003c8c87212 */ /* 0x000fe200078e3cff */
[----:B------:R-:W-:Y:S06]  /*b1f0*/  @!P0 BRA `(.L_x_1064) ;  /* 0x0000000000048947 */ /* 0x000fec0003800000 */
[----:B------:R-:W-:Y:S01]  /*b200*/  BPT.TRAP 0x1 ;  /* 0x000000040000795c */ /* 0x000fe20000300000 */
.L_x_1064:
[----:B------:R-:W-:Y:S01]  /*b210*/  IMAD R3, R22, 0x8, R18 ;  /* 0x0000000816037824 */ /* 0x000fe200078e0212 */
[----:B------:R-:W-:-:S04]  /*b220*/  SHF.L.U32 R12, R200, 0x1f, RZ ;  /* 0x0000001fc80c7819 */ /* 0x000fc800000006ff */
[----:B------:R0:W1:Y:S01]  /*b230*/  SYNCS.PHASECHK.TRANS64.TRYWAIT P3, [R3+URZ+0x32430], R12 ;  /* 0x0324300c030075a7 */ /* 0x000062000806017f */
[----:B------:R-:W-:Y:S05]  /*b240*/  @!P0 BRA `(.L_x_1065) ;  /* 0x0000000000048947 */ /* 0x000fea0003800000 */
[----:B------:R-:W-:Y:S01]  /*b250*/  BPT.TRAP 0x1 ;  /* 0x000000040000795c */ /* 0x000fe20000300000 */
.L_x_1065:
[----:B------:R-:W-:Y:S01]  /*b260*/  IMAD R8, R22, 0x300, R225 ;  /* 0x0000030016087824 */ /* 0x000fe200078e02e1 */
[----:B------:R-:W-:Y:S01]  /*b270*/  MOV R9, 0x40000040 ;  /* 0x4000004000097802 */ /* 0x000fe20000000f00 */
[----:B-1----:R-:W-:Y:S06]  /*b280*/  @P3 BRA `(.L_x_1066) ;  /* 0x0000000000083947 */ /* 0x002fec0003800000 */
[----:B------:R-:W1:Y:S02]  /*b290*/  SYNCS.PHASECHK.TRANS64.TRYWAIT P3, [R3+URZ+0x32430], R12 ;  /* 0x0324300c030075a7 */ /* 0x000e64000806017f */
[----:B-1----:R-:W-:Y:S05]  /*b2a0*/  @!P3 BRA `(.L_x_1067) ;  /* 0x000000c00090b947 */ /* 0x002fea0003800000 */
.L_x_1066:
[----:B------:R-:W2:Y:S04]  /*b2b0*/  LDL.64 R152, [R1+0x70] ;  /* 0x0000700001987983 */ /* 0x000ea80000100a00 */
[----:B------:R-:W3:Y:S04]  /*b2c0*/  LDL.64 R202, [R1+0x68] ;  /* 0x0000680001ca7983 */ /* 0x000ee80000100a00 */
[----:B------:R-:W4:Y:S01]  /*b2d0*/  LDL.64 R20, [R1+0x60] ;  /* 0x0000600001147983 */ /* 0x000f220000100a00 */
[----:B------:R-:W-:Y:S05]  /*b2e0*/  WARPSYNC.ALL ;  /* 0x0000000000007948 */ /* 0x000fea0003800000 */
[----:B------:R-:W5:Y:S01]  /*b2f0*/  LDL.64 R14, [R1+0x58] ;  /* 0x00005800010e7983 */ /* 0x000f620000100a00 */
[C---:B------:R-:W-:Y:S01]  /*b300*/  R2UR UR6, R8.reuse ;  /* 0x00000000080672ca */ /* 0x040fe200000e0000 */
[----:B------:R-:W-:Y:S01]  /*b310*/  VIADD R10, R8, 0x2 ;  /* 0x00000002080a7836 */ /* 0x000fe20000000000 */
[----:B------:R-:W-:Y:S01]  /*b320*/  R2UR UR7, R9 ;  /* 0x00000000090772ca */ /* 0x000fe200000e0000 */
[----:B------:R-:W-:-:S02]  /*b330*/  IMAD.MOV.U32 R11, RZ, RZ, 0x40000040 ;  /* 0x40000040ff0b7424 */ /* 0x000fc400078e00ff */
[----:B------:R-:W-:Y:S01]  /*b340*/  IMAD.MOV.U32 R9, RZ, RZ, 0x40000040 ;  /* 0x40000040ff097424 */ /* 0x000fe200078e00ff */
[----:B--2---:R-:W-:Y:S02]  /*b350*/  R2UR UR4, R152 ;  /* 0x00000000980472ca */ /* 0x004fe400000e0000 */
[----:B------:R-:W-:Y:S02]  /*b360*/  R2UR UR5, R153 ;  /* 0x00000000990572ca */ /* 0x000fe400000e0000 */
[----:B------:R-:W-:-:S11]  /*b370*/  WARPGROUP.ARRIVE ;  /* 0x00000000000079c5 */ /* 0x000fd60000000000 */
[----:B------:R-:W-:Y:S01]  /*b380*/  HGMMA.64x96x16.F32 R152, gdesc[UR4], RZ, !UPT, gsb0 ;  /* 0x01600000049879f0 */ /* 0x000fe2000c0008ff */
[----:B------:R-:W-:Y:S01]  /*b390*/  R2UR UR6, R10 ;  /* 0x000000000a0672ca */ /* 0x000fe200000e0000 */
[----:B------:R-:W-:Y:S01]  /*b3a0*/  VIADD R10, R8, 0x4 ;  /* 0x00000004080a7836 */ /* 0x000fe20000000000 */
[----:B------:R-:W-:Y:S01]  /*b3b0*/  R2UR UR7, R11 ;  /* 0x000000000b0772ca */ /* 0x000fe200000e0000 */
[----:B------:R-:W-:Y:S01]  /*b3c0*/  IMAD.MOV.U32 R11, RZ, RZ, 0x40000040 ;  /* 0x40000040ff0b7424 */ /* 0x000fe200078e00ff */
[----:B---3--:R-:W-:Y:S02]  /*b3d0*/  R2UR UR4, R202 ;  /* 0x00000000ca0472ca */ /* 0x008fe400000e0000 */
[----:B------:R-:W-:Y:S02]  /*b3e0*/  R2UR UR5, R203 ;  /* 0x00000000cb0572ca */ /* 0x000fe400000e0000 */
[----:B------:R-:W-:Y:S01]  /*b3f0*/  IADD3 R8, R8, 0x6, RZ ;  /* 0x0000000608087810 */ /* 0x000fe20007ffe0ff */
[----:B------:R-:W-:-:S02]  /*b400*/  WARPGROUP.DEPBAR.LE gsb0, 0x0 ;  /* 0x00008000000079c5 */ /* 0x000fc40000010000 */
[----:B------:R-:W-:-:S08]  /*b410*/  WARPGROUP.ARRIVE ;  /* 0x00000000000079c5 */ /* 0x000fd00000000000 */
[----:B------:R-:W-:Y:S01]  /*b420*/  HGMMA.64x96x16.F32 R152, gdesc[UR4], R152, gsb0 ;  /* 0x01600000049879f0 */ /* 0x000fe20008000898 */
[----:B------:R-:W-:Y:S02]  /*b430*/  R2UR UR6, R10 ;  /* 0x000000000a0672ca */ /* 0x000fe400000e0000 */
[----:B------:R-:W-:Y:S02]  /*b440*/  R2UR UR7, R11 ;  /* 0x000000000b0772ca */ /* 0x000fe400000e0000 */
[----:B----4-:R-:W-:Y:S02]  /*b450*/  R2UR UR4, R20 ;  /* 0x00000000140472ca */ /* 0x010fe400000e0000 */
[----:B------:R-:W-:Y:S01]  /*b460*/  R2UR UR5, R21 ;  /* 0x00000000150572ca */ /* 0x000fe200000e0000 */
[----:B------:R-:W-:Y:S02]  /*b470*/  WARPGROUP.DEPBAR.LE gsb0, 0x0 ;  /* 0x00008000000079c5 */ /* 0x000fe40000010000 */
[----:B------:R-:W-:-:S10]  /*b480*/  WARPGROUP.ARRIVE ;  /* 0x00000000000079c5 */ /* 0x000fd40000000000 */
[----:B------:R-:W-:Y:S01]  /*b490*/  HGMMA.64x96x16.F32 R152, gdesc[UR4], R152, gsb0 ;  /* 0x01600000049879f0 */ /* 0x000fe20008000898 */
[----:B------:R-:W-:Y:S02]  /*b4a0*/  R2UR UR6, R8 ;  /* 0x00000000080672ca */ /* 0x000fe400000e0000 */
[----:B------:R-:W-:Y:S02]  /*b4b0*/  R2UR UR7, R9 ;  /* 0x00000000090772ca */ /* 0x000fe400000e0000 */
[----:B-----5:R-:W-:Y:S02]  /*b4c0*/  R2UR UR4, R14 ;  /* 0x000000000e0472ca */ /* 0x020fe400000e0000 */
[----:B------:R-:W-:Y:S01]  /*b4d0*/  R2UR UR5, R15 ;  /* 0x000000000f0572ca */ /* 0x000fe200000e0000 */
[----:B------:R-:W-:Y:S02]  /*b4e0*/  WARPGROUP.DEPBAR.LE gsb0, 0x0 ;  /* 0x00008000000079c5 */ /* 0x000fe40000010000 */
[----:B------:R-:W-:-:S10]  /*b4f0*/  WARPGROUP.ARRIVE ;  /* 0x00000000000079c5 */ /* 0x000fd40000000000 */
[----:B------:R-:W-:Y:S03]  /*b500*/  HGMMA.64x96x16.F32 R152, gdesc[UR4], R152, gsb0 ;  /* 0x01600000049879f0 */ /* 0x000fe60008000898 */
[----:B------:R-:W-:Y:S02]  /*b510*/  WARPGROUP.DEPBAR.LE gsb0, 0x0 ;  /* 0x00008000000079c5 */ /* 0x000fe40000010000 */
[----:B------:R-:W-:Y:S05]  /*b520*/  @!P0 BRA `(.L_x_1068) ;  /* 0x0000000000048947 */ /* 0x000fea0003800000 */
[----:B------:R-:W-:Y:S01]  /*b530*/  BPT.TRAP 0x1 ;  /* 0x000000040000795c */ /* 0x000fe20000300000 */
.L_x_1068:
[----:B------:R2:W3:Y:S01]  /*b540*/  SYNCS.PHASECHK.TRANS64.TRYWAIT P3, [R3+URZ+0x32450], R12 ;  /* 0x0324500c030075a7 */ /* 0x0004e2000806017f */
[----:B------:R-:W-:Y:S05]  /*b550*/  @!P0 BRA `(.L_x_1069) ;  /* 0x0000000000048947 */ /* 0x000fea0003800000 */
[----:B------:R-:W-:Y:S01]  /*b560*/  BPT.TRAP 0x1 ;  /* 0x000000040000795c */ /* 0x000fe20000300000 */
.L_x_1069:
[----:B------:R-:W-:Y:S04]  /*b570*/  BSSY B0, `(.L_x_1070) ;  /* 0x0000004000007945 */ /* 0x000fe80003800000 */
[----:B---3--:R-:W-:Y:S05]  /*b580*/  @P3 BRA `(.L_x_1071) ;  /* 0x0000000000083947 */ /* 0x008fea0003800000 */
[----:B------:R-:W3:Y:S02]  /*b590*/  SYNCS.PHASECHK.TRANS64.TRYWAIT P3, [R3+URZ+0x32450], R12 ;  /* 0x0324500c030075a7 */ /* 0x000ee4000806017f */
[----:B---3--:R-:W-:Y:S05]  /*b5a0*/  @!P3 BRA `(.L_x_1072) ;  /* 0x000000bc00e4b947 */ /* 0x008fea0003800000 */
.L_x_1071:
[----:B------:R-:W-:Y:S05]  /*b5b0*/  BSYNC B0 ;  /* 0x0000000000007941 */ /* 0x000fea0003800000 */
.L_x_1070:
[----:B------:R-:W-:Y:S05]  /*b5c0*/  WARPSYNC.ALL ;  /* 0x0000000000007948 */ /* 0x000fea0003800000 */
[----:B------:R-:W4:Y:S04]  /*b5d0*/  LDL R8, [R1+0x78] ;  /* 0x0000780001087983 */ /* 0x000f280000100800 */
[----:B------:R-:W5:Y:S04]  /*b5e0*/  LDL.64 R204, [R1+0x50] ;  /* 0x0000500001cc7983 */ /* 0x000f680000100a00 */
[----:B------:R-:W5:Y:S04]  /*b5f0*/  LDL.64 R202, [R1+0x48] ;  /* 0x0000480001ca7983 */ /* 0x000f680000100a00 */
[----:B------:R-:W5:Y:S01]  /*b600*/  LDL.64 R20, [R1+0x40] ;  /* 0x0000400001147983 */ /* 0x000f620000100a00 */
[----:B------:R-:W-:-:S03]  /*b610*/  IMAD.MOV.U32 R9, RZ, RZ, 0x40000040 ;  /* 0x40000040ff097424 */ /* 0x000fc600078e00ff */
[----:B------:R-:W5:Y:S02]  /*b620*/  LDL.64 R14, [R1+0x38] ;  /* 0x00003800010e7983 */ /* 0x000f640000100a00 */
[----:B------:R-:W-:Y:S01]  /*b630*/  R2UR UR7, R9 ;  /* 0x00000000090772ca */ /* 0x000fe200000e0000 */
[----:B------:R-:W-:Y:S01]  /*b640*/  WARPGROUP.ARRIVE ;  /* 0x00000000000079c5 */ /* 0x000fe20000000000 */
[----:B------:R-:W-:Y:S01]  /*b650*/  MOV R11, 0x40000040 ;  /* 0x40000040000b7802 */ /* 0x000fe20000000f00 */
[----:B0123--:R-:W2:Y:S04]  /*b660*/  LDL.64 R12, [R1+0x30] ;  /* 0x00003000010c7983 */ /* 0x00fea80000100a00 */
[----:B------:R-:W3:Y:S01]  /*b670*/  LDL.64 R206, [R1+0x28] ;  /* 0x0000280001ce7983 */ /* 0x000ee20000100a00 */
[----:B----4-:R-:W-:Y:S01]  /*b680*/  R2UR UR4, R8 ;  /* 0x00000000080472ca */ /* 0x010fe200000e0000 */
[----:B------:R-:W-:Y:S01]  /*b690*/  IMAD.MOV.U32 R8, RZ, RZ, 0xc00 ;  /* 0x00000c00ff087424 */ /* 0x000fe200078e00ff */
[----:B-----5:R-:W-:-:S11]  /*b6a0*/  R2UR UR5, R205 ;  /* 0x00000000cd0572ca */ /* 0x020fd600000e0000 */
[----:B------:R-:W-:Y:S01]  /*b6b0*/  IMAD R8, R22, R8, UR4 ;  /* 0x0000000416087e24 */ /* 0x000fe2000f8e0208 */
[----:B------:R-:W-:Y:S02]  /*b6c0*/  R2UR UR4, R204 ;  /* 0x00000000cc0472ca */ /* 0x000fe400000e0000 */
[----:B------:R-:W4:Y:S02]  /*b6d0*/  LDL.64 R204, [R1+0x20] ;  /* 0x0000200001cc7983 */ /* 0x000f240000100a00 */
[----:B------:R-:W-:-:S13]  /*b6e0*/  R2UR UR6, R8 ;  /* 0x00000000080672ca */ /* 0x000fda00000e0000 */
[----:B------:R-:W-:Y:S01]  /*b6f0*/  HGMMA.64x96x16.F32 R152, gdesc[UR4], R152, gsb0 ;  /* 0x01600000049879f0 */ /* 0x000fe20008000898 */
[----:B------:R-:W-:Y:S01]  /*b700*/  VIADD R10, R8, 0x2 ;  /* 0x00000002080a7836 */ /* 0x000fe20000000000 */
[----:B------:R-:W-:Y:S02]  /*b710*/  R2UR UR7, R11 ;  /* 0x000000000b0772ca */ /* 0x000fe400000e0000 */
[----:B------:R-:W-:Y:S02]  /*b720*/  R2UR UR4, R202 ;  /* 0x00000000ca0472ca */ /* 0x000fe400000e0000 */
[----:B------:R-:W-:Y:S02]  /*b730*/  R2UR UR6, R10 ;  /* 0x000000000a0672ca */ /* 0x000fe400000e0000 */
[----:B------:R-:W-:Y:S01]  /*b740*/  R2UR UR5, R203 ;  /* 0x00000000cb0572ca */ /* 0x000fe200000e0000 */
[----:B------:R-:W-:Y:S01]  /*b750*/  VIADD R10, R8, 0x4 ;  /* 0x00000004080a7836 */ /* 0x000fe20000000000 */
[----:B------:R-:W5:Y:S01]  /*b760*/  LDL.64 R202, [R1+0x18] ;  /* 0x0000180001ca7983 */ /* 0x000f620000100a00 */
[----:B------:R-:W-:Y:S01]  /*b770*/  IMAD.MOV.U32 R11, RZ, RZ, 0x40000040 ;  /* 0x40000040ff0b7424 */ /* 0x000fe200078e00ff */
[----:B------:R-:W-:-:S02]  /*b780*/  WARPGROUP.DEPBAR.LE gsb0, 0x0 ;  /* 0x00008000000079c5 */ /* 0x000fc40000010000 */
[----:B------:R-:W-:-:S07]  /*b790*/  WARPGROUP.ARRIVE ;  /* 0x00000000000079c5 */ /* 0x000fce0000000000 */
[----:B------:R-:W-:Y:S01]  /*b7a0*/  HGMMA.64x96x16.F32 R152, gdesc[UR4], R152, gsb0 ;  /* 0x01600000049879f0 */ /* 0x000fe20008000898 */
        /* <DEDUP_REMOVED lines=14> */
[----:B------:R-:W-:Y:S01]  /*b890*/  IMAD.MOV.U32 R11, RZ, RZ, 0x40000040 ;  /* 0x40000040ff0b7424 */ /* 0x000fe200078e00ff */
[----:B------:R-:W-:Y:S01]  /*b8a0*/  IADD3 R10, R8, 0x300, RZ ;  /* 0x00000300080a7810 */ /* 0x000fe20007ffe0ff */
[----:B------:R-:W5:Y:S01]  /*b8b0*/  LDL.64 R14, [R1+0x8] ;  /* 0x00000800010e7983 */ /* 0x000f620000100a00 */
[----:B------:R-:W-:-:S02]  /*b8c0*/  WARPGROUP.DEPBAR.LE gsb0, 0x0 ;  /* 0x00008000000079c5 */ /* 0x000fc40000010000 */
[----:B------:R-:W-:-:S07]  /*b8d0*/  WARPGROUP.ARRIVE ;  /* 0x00000000000079c5 */ /* 0x000fce0000000000 */
[----:B------:R-:W-:Y:S01]  /*b8e0*/  HGMMA.64x96x16.F32 R152, gdesc[UR4], R152, gsb0 ;  /* 0x01600000049879f0 */ /* 0x000fe20008000898 */
[----:B------:R-:W-:Y:S02]  /*b8f0*/  R2UR UR6, R10 ;  /* 0x000000000a0672ca */ /* 0x000fe400000e0000 */
[----:B------:R-:W-:Y:S02]  /*b900*/  R2UR UR7, R11 ;  /* 0x000000000b0772ca */ /* 0x000fe400000e0000 */
[----:B--2---:R-:W-:Y:S02]  /*b910*/  R2UR UR4, R12 ;  /* 0x000000000c0472ca */ /* 0x004fe400000e0000 */
[----:B------:R-:W-:Y:S01]  /*b920*/  R2UR UR5, R13 ;  /* 0x000000000d0572ca */ /* 0x000fe200000e0000 */
[----:B------:R-:W-:Y:S01]  /*b930*/  VIADD R10, R8, 0x302 ;  /* 0x00000302080a7836 */ /* 0x000fe20000000000 */
[----:B------:R-:W2:Y:S01]  /*b940*/  LDL.64 R12, [R1] ;  /* 0x00000000010c7983 */ /* 0x000ea20000100a00 */
[----:B------:R-:W-:Y:S01]  /*b950*/  IMAD.MOV.U32 R11, RZ, RZ, 0x40000040 ;  /* 0x40000040ff0b7424 */ /* 0x000fe200078e00ff */
[----:B------:R-:W-:-:S02]  /*b960*/  WARPGROUP.DEPBAR.LE gsb0, 0x0 ;  /* 0x00008000000079c5 */ /* 0x000fc40000010000 */
[----:B------:R-:W-:-:S07]  /*b970*/  WARPGROUP.ARRIVE ;  /* 0x00000000000079c5 */ /* 0x000fce0000000000 */
[----:B------:R-:W-:Y:S01]  /*b980*/  HGMMA.64x96x16.F32 R152, gdesc[UR4], R152, gsb0 ;  /* 0x01600000049879f0 */ /* 0x000fe20008000898 */
[----:B------:R-:W-:Y:S02]  /*b990*/  R2UR UR6, R10 ;  /* 0x000000000a0672ca */ /* 0x000fe400000e0000 */
[----:B------:R-:W-:Y:S02]  /*b9a0*/  R2UR UR7, R11 ;  /* 0x000000000b0772ca */ /* 0x000fe400000e0000 */
[----:B---3--:R-:W-:Y:S02]  /*b9b0*/  R2UR UR4, R206 ;  /* 0x00000000ce0472ca */ /* 0x008fe400000e0000 */
[----:B------:R-:W-:Y:S01]  /*b9c0*/  R2UR UR5, R207 ;  /* 0x00000000cf0572ca */ /* 0x000fe200000e0000 */
[----:B------:R-:W-:Y:S01]  /*b9d0*/  VIADD R10, R8, 0x304 ;  /* 0x00000304080a7836 */ /* 0x000fe20000000000 */
[----:B------:R-:W-:Y:S01]  /*b9e0*/  MOV R11, 0x40000040 ;  /* 0x40000040000b7802 */ /* 0x000fe20000000f00 */
[----:B------:R-:W-:-:S02]  /*b9f0*/  WARPGROUP.DEPBAR.LE gsb0, 0x0 ;  /* 0x00008000000079c5 */ /* 0x000fc40000010000 */
[----:B------:R-:W-:-:S08]  /*ba00*/  WARPGROUP.ARRIVE ;  /* 0x00000000000079c5 */ /* 0x000fd00000000000 */
[----:B------:R-:W-:Y:S01]  /*ba10*/  HGMMA.64x96x16.F32 R152, gdesc[UR4], R152, gsb0 ;  /* 0x01600000049879f0 */ /* 0x000fe20008000898 */
[----:B------:R-:W-:Y:S02]  /*ba20*/  R2UR UR6, R10 ;  /* 0x000000000a0672ca */ /* 0x000fe400000e0000 */
[----:B------:R-:W-:Y:S02]  /*ba30*/  R2UR UR7, R11 ;  /* 0x000000000b0772ca */ /* 0x000fe400000e0000 */
[----:B----4-:R-:W-:Y:S02]  /*ba40*/  R2UR UR4, R204 ;  /* 0x00000000cc0472ca */ /* 0x010fe400000e0000 */
[----:B------:R-:W-:Y:S01]  /*ba50*/  R2UR UR5, R205 ;  /* 0x00000000cd0572ca */ /* 0x000fe200000e0000 */
[----:B------:R-:W-:Y:S02]  /*ba60*/  VIADD R10, R8, 0x306 ;  /* 0x00000306080a7836 */ /* 0x000fe40000000000 */
[----:B------:R-:W-:Y:S01]  /*ba70*/  IMAD.MOV.U32 R11, RZ, RZ, 0x40000040 ;  /* 0x40000040ff0b7424 */ /* 0x000fe200078e00ff */
[----:B------:R-:W-:-:S02]  /*ba80*/  WARPGROUP.DEPBAR.LE gsb0, 0x0 ;  /* 0x00008000000079c5 */ /* 0x000fc40000010000 */
[----:B------:R-:W-:-:S07]  /*ba90*/  WARPGROUP.ARRIVE ;  /* 0x00000000000079c5 */ /* 0x000fce0000000000 */
[----:B------:R-:W-:Y:S01]  /*baa0*/  HGMMA.64x96x16.F32 R152, gdesc[UR4], R152, gsb0 ;  /* 0x01600000049879f0 */ /* 0x000fe20008000898 */
[----:B------:R-:W-:Y:S02]  /*bab0*/  R2UR UR6, R10 ;  /* 0x000000000a0672ca */ /* 0x000fe400000e0000 */
[----:B------:R-:W-:Y:S02]  /*bac0*/  R2UR UR7, R11 ;  /* 0x000000000b0772ca */ /* 0x000fe400000e0000 */
[----:B-----5:R-:W-:Y:S02]  /*bad0*/  R2UR UR4, R202 ;  /* 0x00000000ca0472ca */ /* 0x020fe400000e0000 */
        /* <DEDUP_REMOVED lines=29> */
[----:B------:R-:W-:Y:S01]  /*bcb0*/  MOV R11, 0x40000040 ;  /* 0x40000040000b7802 */ /* 0x000fe20000000f00 */
[----:B------:R-:W-:-:S02]  /*bcc0*/  WARPGROUP.DEPBAR.LE gsb0, 0x0 ;  /* 0x00008000000079c5 */ /* 0x000fc40000010000 */
[----:B------:R-:W-:-:S08]  /*bcd0*/  WARPGROUP.ARRIVE ;  /* 0x00000000000079c5 */ /* 0x000fd00000000000 */
[----:B------:R-:W-:Y:S01]  /*bce0*/  HGMMA.64x96x16.F32 R152, gdesc[UR4], R152, gsb0 ;  /* 0x01600000049879f0 */ /* 0x000fe20008000898 */
[----:B------:R-:W-:Y:S02]  /*bcf0*/  R2UR UR6, R10 ;  /* 0x000000000a0672ca */ /* 0x000fe400000e0000 */
[----:B------:R-:W-:Y:S01]  /*bd00*/  R2UR UR7, R11 ;  /* 0x000000000b0772ca */ /* 0x000fe200000e0000 */
[----:B------:R-:W-:Y:S01]  /*bd10*/  UMOV UR4, UR52 ;  /* 0x0000003400047c82 */ /* 0x000fe20008000000 */
[----:B------:R-:W-:Y:S01]  /*bd20*/  UMOV UR5, UR53 ;  /* 0x0000003500057c82 */ /* 0x000fe20008000000 */
[----:B------:R-:W-:Y:S02]  /*bd30*/  VIADD R10, R8, 0x900 ;  /* 0x00000900080a7836 */ /* 0x000fe40000000000 */
[----:B------:R-:W-:Y:S01]  /*bd40*/  IMAD.MOV.U32 R11, RZ, RZ, 0x40000040 ;  /* 0x40000040ff0b7424 */ /* 0x000fe200078e00ff */
[----:B------:R-:W-:Y:S02]  /*bd50*/  WARPGROUP.DEPBAR.LE gsb0, 0x0 ;  /* 0x00008000000079c5 */ /* 0x000fe40000010000 */
[----:B------:R-:W-:-:S06]  /*bd60*/  WARPGROUP.ARRIVE ;  /* 0x00000000000079c5 */ /* 0x000fcc0000000000 */
        /* <DEDUP_REMOVED lines=14> */
[----:B------:R-:W-:Y:S01]  /*be50*/  IMAD.MOV.U32 R11, RZ, RZ, 0x40000040 ;  /* 0x40000040ff0b7424 */ /* 0x000fe200078e00ff */
[----:B------:R-:W-:Y:S01]  /*be60*/  IADD3 R10, R8, 0x904, RZ ;  /* 0x00000904080a7810 */ /* 0x000fe20007ffe0ff */
        /* <DEDUP_REMOVED lines=16> */
[----:B------:R-:W-:Y:S02]  /*bf70*/  WARPGROUP.DEPBAR.LE gsb0, 0x0 ;  /* 0x00008000000079c5 */ /* 0x000fe40000010000 */
[----:B------:R-:W-:-:S08]  /*bf80*/  WARPGROUP.ARRIVE ;  /* 0x00000000000079c5 */ /* 0x000fd00000000000 */
[----:B------:R-:W-:Y:S03]  /*bf90*/  HGMMA.64x96x16.F32 R152, gdesc[UR4], R152, gsb0 ;  /* 0x01600000049879f0 */ /* 0x000fe60008000898 */
[----:B------:R-:W-:Y:S02]  /*bfa0*/  WARPGROUP.DEPBAR.LE gsb0, 0x0 ;  /* 0x00008000000079c5 */ /* 0x000fe40000010000 */
[----:B------:R-:W-:Y:S01]  /*bfb0*/  FMUL.FTZ R8, R152, UR38 ;  /* 0x0000002698087c20 */ /* 0x000fe20008410000 */
[----:B------:R-:W-:Y:S01]  /*bfc0*/  FMUL.FTZ R9, R153, UR38 ;  /* 0x0000002699097c20 */ /* 0x000fe20008410000 */
[----:B------:R-:W-:-:S04]  /*bfd0*/  FMUL.FTZ R12, R156, UR38 ;  /* 0x000000269c0c7c20 */ /* 0x000fc80008410000 */
[----:B------:R-:W0:Y:S01]  /*bfe0*/  MUFU.TANH R8, R8 ;  /* 0x0000000800087308 */ /* 0x000e220000002400 */
[----:B------:R-:W-:Y:S01]  /*bff0*/  FMUL.FTZ R15, R157, UR38 ;  /* 0x000000269d0f7c20 */ /* 0x000fe20008410000 */
[----:B------:R-:W-:-:S06]  /*c000*/  FMUL.FTZ R13, R160, UR38 ;  /* 0x00000026a00d7c20 */ /* 0x000fcc0008410000 */
[----:B------:R-:W1:Y:S01]  /*c010*/  MUFU.TANH R9, R9 ;  /* 0x0000000900097308 */ /* 0x000e620000002400 */
[----:B------:R-:W-:-:S07]  /*c020*/  FMUL.FTZ R14, R161, UR38 ;  /* 0x00000026a10e7c20 */ /* 0x000fce0008410000 */
[----:B------:R-:W2:Y:S01]  /*c030*/  MUFU.TANH R12, R12 ;  /* 0x0000000c000c7308 */ /* 0x000ea20000002400 */
[----:B0-----:R-:W-:Y:S01]  /*c040*/  FMNMX.FTZ R152, R8, R5, !PT ;  /* 0x0000000508987209 */ /* 0x001fe20007810000 */
[----:B------:R-:W-:-:S06]  /*c050*/  FMUL.FTZ R156, R164, UR38 ;  /* 0x00000026a49c7c20 */ /* 0x000fcc0008410000 */
[----:B------:R-:W0:Y:S01]  /*c060*/  MUFU.TANH R15, R15 ;  /* 0x0000000f000f7308 */ /* 0x000e220000002400 */
[----:B-1----:R-:W-:Y:S01]  /*c070*/  FMNMX.FTZ R152, R9, R152, !PT ;  /* 0x0000009809987209 */ /* 0x002fe20007810000 */
[----:B------:R-:W-:-:S06]  /*c080*/  FMUL.FTZ R157, R165, UR38 ;  /* 0x00000026a59d7c20 */ /* 0x000fcc0008410000 */
[----:B------:R-:W1:Y:S01]  /*c090*/  MUFU.TANH R13, R13 ;  /* 0x0000000d000d7308 */ /* 0x000e620000002400 */
[----:B------:R-:W-:Y:S01]  /*c0a0*/  FMUL.FTZ R10, R154, UR38 ;  /* 0x000000269a0a7c20 */ /* 0x000fe20008410000 */
[----:B--2---:R-:W-:-:S06]  /*c0b0*/  FMNMX.FTZ R152, R12, R152, !PT ;  /* 0x000000980c987209 */ /* 0x004fcc0007810000 */
[----:B------:R-:W2:Y:S01]  /*c0c0*/  MUFU.TANH R14, R14 ;  /* 0x0000000e000e7308 */ /* 0x000ea20000002400 */
[----:B------:R-:W-:Y:S01]  /*c0d0*/  FMUL.FTZ R210, R168, UR38 ;  /* 0x00000026a8d27c20 */ /* 0x000fe20008410000 */
[----:B------:R-:W-:Y:S01]  /*c0e0*/  FMUL.FTZ R11, R155, UR38 ;  /* 0x000000269b0b7c20 */ /* 0x000fe20008410000 */
[----:B0-----:R-:W-:-:S05]  /*c0f0*/  FMNMX.FTZ R152, R15, R152, !PT ;  /* 0x000000980f987209 */ /* 0x001fca0007810000 */
[----:B------:R-:W0:Y:S01]  /*c100*/  MUFU.TANH R156, R156 ;  /* 0x0000009c009c7308 */ /* 0x000e220000002400 */
[----:B------:R-:W-:Y:S01]  /*c110*/  FMUL.FTZ R209, R169, UR38 ;  /* 0x00000026a9d17c20 */ /* 0x000fe20008410000 */
[----:B------:R-:W-:Y:S01]  /*c120*/  FMUL.FTZ R20, R158, UR38 ;  /* 0x000000269e147c20 */ /* 0x000fe20008410000 */
[----:B-1----:R-:W-:-:S05]  /*c130*/  FMNMX.FTZ R152, R13, R152, !PT ;  /* 0x000000980d987209 */ /* 0x002fca0007810000 */
[----:B------:R-:W1:Y:S01]  /*c140*/  MUFU.TANH R157, R157 ;  /* 0x0000009d009d7308 */ /* 0x000e620000002400 */
[----:B------:R-:W-:Y:S01]  /*c150*/  FMUL.FTZ R205, R172, UR38 ;  /* 0x00000026accd7c20 */ /* 0x000fe20008410000 */
[----:B------:R-:W-:-:S06]  /*c160*/  FMUL.FTZ R21, R159, UR38 ;  /* 0x000000269f157c20 */ /* 0x000fcc0008410000 */
[----:B------:R-:W3:Y:S01]  /*c170*/  MUFU.TANH R10, R10 ;  /* 0x0000000a000a7308 */ /* 0x000ee20000002400 */
[----:B--2---:R-:W-:Y:S01]  /*c180*/  FMNMX.FTZ R152, R14, R152, !PT ;  /* 0x000000980e987209 */ /* 0x004fe20007810000 */
[----:B------:R-:W-:-:S06]  /*c190*/  FMUL.FTZ R204, R173, UR38 ;  /* 0x00000026adcc7c20 */ /* 0x000fcc0008410000 */
[----:B------:R-:W2:Y:S01]  /*c1a0*/  MUFU.TANH R210, R210 ;  /* 0x000000d200d27308 */ /* 0x000ea20000002400 */
[----:B------:R-:W-:-:S07]  /*c1b0*/  FMUL.FTZ R203, R162, UR38 ;  /* 0x00000026a2cb7c20 */ /* 0x000fce0008410000 */
[----:B------:R-:W4:Y:S01]  /*c1c0*/  MUFU.TANH R11, R11 ;  /* 0x0000000b000b7308 */ /* 0x000f220000002400 */
[----:B0-----:R-:W-:Y:S01]  /*c1d0*/  FMNMX.FTZ R152, R156, R152, !PT ;  /* 0x000000989c987209 */ /* 0x001fe20007810000 */
[----:B------:R-:W-:-:S06]  /*c1e0*/  FMUL.FTZ R219, R176, UR38 ;  /* 0x00000026b0db7c20 */ /* 0x000fcc0008410000 */
[----:B------:R-:W0:Y:S01]  /*c1f0*/  MUFU.TANH R209, R209 ;  /* 0x000000d100d17308 */ /* 0x000e220000002400 */
[----:B------:R-:W-:-:S07]  /*c200*/  FMUL.FTZ R202, R163, UR38 ;  /* 0x00000026a3ca7c20 */ /* 0x000fce0008410000 */
[----:B------:R-:W5:Y:S01]  /*c210*/  MUFU.TANH R20, R20 ;  /* 0x0000001400147308 */ /* 0x000f620000002400 */
[----:B-1----:R-:W-:Y:S01]  /*c220*/  FMNMX.FTZ R152, R157, R152, !PT ;  /* 0x000000989d987209 */ /* 0x002fe20007810000 */
[----:B------:R-:W-:-:S06]  /*c230*/  FMUL.FTZ R218, R177, UR38 ;  /* 0x00000026b1da7c20 */ /* 0x000fcc0008410000 */
[----:B------:R-:W1:Y:S01]  /*c240*/  MUFU.TANH R205, R205 ;  /* 0x000000cd00cd7308 */ /* 0x000e620000002400 */
[----:B---3--:R-:W-:Y:S01]  /*c250*/  FMNMX.FTZ R153, R10, R6, !PT ;  /* 0x000000060a997209 */ /* 0x008fe20007810000 */
[----:B------:R-:W-:-:S06]  /*c260*/  FMUL.FTZ R158, R166, UR38 ;  /* 0x00000026a69e7c20 */ /* 0x000fcc0008410000 */
[----:B------:R-:W3:Y:S01]  /*c270*/  MUFU.TANH R21, R21 ;  /* 0x0000001500157308 */ /* 0x000ee20000002400 */
[----:B--2---:R-:W-:Y:S01]  /*c280*/  FMNMX.FTZ R152, R210, R152, !PT ;  /* 0x00000098d2987209 */ /* 0x004fe20007810000 */
[----:B------:R-:W-:-:S06]  /*c290*/  FMUL.FTZ R214, R180, UR38 ;  /* 0x00000026b4d67c20 */ /* 0x000fcc0008410000 */
[----:B------:R-:W2:Y:S01]  /*c2a0*/  MUFU.TANH R204, R204 ;  /* 0x000000cc00cc7308 */ /* 0x000ea20000002400 */
[----:B----4-:R-:W-:Y:S01]  /*c2b0*/  FMNMX.FTZ R153, R11, R153, !PT ;  /* 0x000000990b997209 */ /* 0x010fe20007810000 */
[----:B------:R-:W-:-:S06]  /*c2c0*/  FMUL.FTZ R159, R167, UR38 ;  /* 0x00000026a79f7c20 */ /* 0x000fcc0008410000 */
[----:B------:R-:W4:Y:S01]  /*c2d0*/  MUFU.TANH R203, R203 ;  /* 0x000000cb00cb7308 */ /* 0x000f220000002400 */
[----:B0-----:R-:W-:Y:S01]  /*c2e0*/  FMNMX.FTZ R152, R209, R152, !PT ;  /* 0x00000098d1987209 */ /* 0x001fe20007810000 */
[----:B------:R-:W-:-:S06]  /*c2f0*/  FMUL.FTZ R213, R181, UR38 ;  /* 0x00000026b5d57c20 */ /* 0x000fcc0008410000 */
[----:B------:R-:W0:Y:S01]  /*c300*/  MUFU.TANH R219, R219 ;  /* 0x000000db00db7308 */ /* 0x000e220000002400 */
[----:B-----5:R-:W-:Y:S01]  /*c310*/  FMNMX.FTZ R153, R20, R153, !PT ;  /* 0x0000009914997209 */ /* 0x020fe20007810000 */
[----:B------:R-:W-:-:S06]  /*c320*/  FMUL.FTZ R212, R170, UR38 ;  /* 0x00000026aad47c20 */ /* 0x000fcc0008410000 */
        /* <DEDUP_REMOVED lines=49> */
[----:B0-----:R-:W-:-:S07]  /*c640*/  FMNMX.FTZ R152, R163, R152, !PT ;  /* 0x00000098a3987209 */ /* 0x001fce0007810000 */
[----:B------:R-:W0:Y:S01]  /*c650*/  MUFU.TANH R168, R168 ;  /* 0x000000a800a87308 */ /* 0x000e220000002400 */
[----:B-----5:R-:W-:Y:S01]  /*c660*/  FMNMX.FTZ R153, R207, R153, !PT ;  /* 0x00000099cf997209 */ /* 0x020fe20007810000 */
[----:B------:R-:W-:-:S06]  /*c670*/  FMUL.FTZ R220, R187, UR38 ;  /* 0x00000026bbdc7c20 */ /* 0x000fcc0008410000 */
[----:B------:R-:W5:Y:S01]  /*c680*/  MUFU.TANH R217, R217 ;  /* 0x000000d900d97308 */ /* 0x000f620000002400 */
[----:B-1----:R-:W-:-:S07]  /*c690*/  FMNMX.FTZ R152, R164, R152, !PT ;  /* 0x00000098a4987209 */ /* 0x002fce0007810000 */
[----:B------:R-:W1:Y:S01]  /*c6a0*/  MUFU.TANH R169, R169 ;  /* 0x000000a900a97308 */ /* 0x000e620000002400 */
[----:B---3--:R-:W-:Y:S01]  /*c6b0*/  FMNMX.FTZ R153, R223, R153, !PT ;  /* 0x00000099df997209 */ /* 0x008fe20007810000 */
[----:B------:R-:W-:-:S06]  /*c6c0*/  FMUL.FTZ R187, R190, UR38 ;  /* 0x00000026bebb7c20 */ /* 0x000fcc0008410000 */
[----:B------:R-:W3:Y:S01]  /*c6d0*/  MUFU.TANH R216, R216 ;  /* 0x000000d800d87308 */ /* 0x000ee20000002400 */
[----:B--2---:R-:W-:-:S07]  /*c6e0*/  FMNMX.FTZ R152, R165, R152, !PT ;  /* 0x00000098a5987209 */ /* 0x004fce0007810000 */
[----:B------:R-:W2:Y:S01]  /*c6f0*/  MUFU.TANH R172, R172 ;  /* 0x000000ac00ac7308 */ /* 0x000ea20000002400 */
[----:B----4-:R-:W-:Y:S01]  /*c700*/  FMNMX.FTZ R153, R222, R153, !PT ;  /* 0x00000099de997209 */ /* 0x010fe20007810000 */
[----:B------:R-:W-:-:S06]  /*c710*/  FMUL.FTZ R186, R191, UR38 ;  /* 0x00000026bfba7c20 */ /* 0x000fcc0008410000 */
[----:B------:R-:W4:Y:S01]  /*c720*/  MUFU.TANH R221, R221 ;  /* 0x000000dd00dd7308 */ /* 0x000f220000002400 */
[----:B0-----:R-:W-:Y:S01]  /*c730*/  FMNMX.FTZ R152, R168, R152, !PT ;  /* 0x00000098a8987209 */ /* 0x001fe20007810000 */
[----:B------:R-:W-:Y:S01]  /*c740*/  FMUL.FTZ R166, R194, UR38 ;  /* 0x00000026c2a67c20 */ /* 0x000fe20008410000 */
[----:B-----5:R-:W-:-:S05]  /*c750*/  FMNMX.FTZ R153, R217, R153, !PT ;  /* 0x00000099d9997209 */ /* 0x020fca0007810000 */
[----:B------:R-:W0:Y:S01]  /*c760*/  MUFU.TANH R220, R220 ;  /* 0x000000dc00dc7308 */ /* 0x000e220000002400 */
[----:B-1----:R-:W-:Y:S01]  /*c770*/  FMNMX.FTZ R152, R169, R152, !PT ;  /* 0x00000098a9987209 */ /* 0x002fe20007810000 */
[----:B------:R-:W-:Y:S01]  /*c780*/  FMUL.FTZ R167, R195, UR38 ;  /* 0x00000026c3a77c20 */ /* 0x000fe20008410000 */
[----:B---3--:R-:W-:-:S05]  /*c790*/  FMNMX.FTZ R153, R216, R153, !PT ;  /* 0x00000099d8997209 */ /* 0x008fca0007810000 */
[----:B------:R-:W1:Y:S01]  /*c7a0*/  MUFU.TANH R187, R187 ;  /* 0x000000bb00bb7308 */ /* 0x000e620000002400 */
[----:B--2---:R-:W-:Y:S01]  /*c7b0*/  FMNMX.FTZ R152, R172, R152, !PT ;  /* 0x00000098ac987209 */ /* 0x004fe20007810000 */
[----:B------:R-:W-:Y:S01]  /*c7c0*/  FMUL.FTZ R170, R198, UR38 ;  /* 0x00000026c6aa7c20 */ /* 0x000fe20008410000 */
[----:B----4-:R-:W-:-:S05]  /*c7d0*/  FMNMX.FTZ R153, R221, R153, !PT ;  /* 0x00000099dd997209 */ /* 0x010fca0007810000 */
[----:B------:R-:W2:Y:S01]  /*c7e0*/  MUFU.TANH R186, R186 ;  /* 0x000000ba00ba7308 */ /* 0x000ea20000002400 */
[----:B------:R-:W3:Y:S01]  /*c7f0*/  SHFL.BFLY PT, R162, R152, 0x2, 0x1f ;  /* 0x0c401f0098a27f89 */ /* 0x000ee200000e0000 */
[----:B0-----:R-:W-:-:S06]  /*c800*/  FMNMX.FTZ R153, R220, R153, !PT ;  /* 0x00000099dc997209 */ /* 0x001fcc0007810000 */
[----:B------:R-:W0:Y:S01]  /*c810*/  MUFU.TANH R166, R166 ;  /* 0x000000a600a67308 */ /* 0x000e220000002400 */
[----:B------:R-:W-:Y:S01]  /*c820*/  FMUL.FTZ R171, R199, UR38 ;  /* 0x00000026c7ab7c20 */ /* 0x000fe20008410000 */
[----:B-1----:R-:W-:-:S06]  /*c830*/  FMNMX.FTZ R153, R187, R153, !PT ;  /* 0x00000099bb997209 */ /* 0x002fcc0007810000 */
[----:B------:R-:W1:Y:S01]  /*c840*/  MUFU.TANH R167, R167 ;  /* 0x000000a700a77308 */ /* 0x000e620000002400 */
[----:B--2---:R-:W-:-:S07]  /*c850*/  FMNMX.FTZ R153, R186, R153, !PT ;  /* 0x00000099ba997209 */ /* 0x004fce0007810000 */
[----:B------:R-:W2:Y:S01]  /*c860*/  MUFU.TANH R170, R170 ;  /* 0x000000aa00aa7308 */ /* 0x000ea20000002400 */
[----:B0-----:R-:W-:-:S07]  /*c870*/  FMNMX.FTZ R153, R166, R153, !PT ;  /* 0x00000099a6997209 */ /* 0x001fce0007810000 */
[----:B------:R-:W0:Y:S01]  /*c880*/  MUFU.TANH R171, R171 ;  /* 0x000000ab00ab7308 */ /* 0x000e220000002400 */
[----:B-1----:R-:W-:Y:S02]  /*c890*/  FMNMX.FTZ R153, R167, R153, !PT ;  /* 0x00000099a7997209 */ /* 0x002fe40007810000 */
[----:B---3--:R-:W-:Y:S02]  /*c8a0*/  FMNMX.FTZ R162, R152, R162, !PT ;  /* 0x000000a298a27209 */ /* 0x008fe40007810000 */
[----:B--2---:R-:W-:-:S03]  /*c8b0*/  FMNMX.FTZ R153, R170, R153, !PT ;  /* 0x00000099aa997209 */ /* 0x004fc60007810000 */
[----:B------:R-:W1:Y:S01]  /*c8c0*/  SHFL.BFLY PT, R154, R162, 0x1, 0x1f ;  /* 0x0c201f00a29a7f89 */ /* 0x000e6200000e0000 */
[----:B0-----:R-:W-:-:S05]  /*c8d0*/  FMNMX.FTZ R152, R171, R153, !PT ;  /* 0x00000099ab987209 */ /* 0x001fca0007810000 */
[----:B------:R-:W0:Y:S01]  /*c8e0*/  SHFL.BFLY PT, R153, R152, 0x2, 0x1f ;  /* 0x0c401f0098997f89 */ /* 0x000e2200000e0000 */
[----:B-1----:R-:W-:Y:S02]  /*c8f0*/  FMNMX.FTZ R162, R162, R154, !PT ;  /* 0x0000009aa2a27209 */ /* 0x002fe40007810000 */
[----:B0-----:R-:W-:-:S03]  /*c900*/  FMNMX.FTZ R152, R152, R153, !PT ;  /* 0x0000009998987209 */ /* 0x001fc60007810000 */
[----:B------:R-:W-:Y:S02]  /*c910*/  FADD.FTZ R153, -R162, R5 ;  /* 0x00000005a2997221 */ /* 0x000fe40000010100 */
[----:B------:R-:W0:Y:S01]  /*c920*/  SHFL.BFLY PT, R5, R152, 0x1, 0x1f ;  /* 0x0c201f0098057f89 */ /* 0x000e2200000e0000 */
[----:B------:R-:W1:Y:S01]  /*c930*/  S2R R155, SR_TID.X ;  /* 0x00000000009b7919 */ /* 0x000e620000002100 */
[----:B------:R-:W-:Y:S01]  /*c940*/  MOV R161, 0x40000040 ;  /* 0x4000004000a17802 */ /* 0x000fe20000000f00 */
[----:B------:R-:W-:-:S03]  /*c950*/  UMOV UR39, UR43 ;  /* 0x0000002b00277c82 */ /* 0x000fc60008000000 */
[----:B------:R-:W-:Y:S01]  /*c960*/  R2UR UR7, R161 ;  /* 0x00000000a10772ca */ /* 0x000fe200000e0000 */
[----:B------:R-:W-:-:S04]  /*c970*/  FMUL.FTZ R161, R162, UR39 ;  /* 0x00000027a2a17c20 */ /* 0x000fc80008410000 */
[----:B------:R-:W-:Y:S01]  /*c980*/  FFMA.FTZ R174, R8, UR39, -R161 ;  /* 0x0000002708ae7c23 */ /* 0x000fe200080108a1 */
[----:B0-----:R-:W-:-:S05]  /*c990*/  FMNMX.FTZ R8, R152, R5, !PT ;  /* 0x0000000598087209 */ /* 0x001fca0007810000 */
[----:B------:R-:W-:-:S04]  /*c9a0*/  FADD.FTZ R6, -R8, R6 ;  /* 0x0000000608067221 */ /* 0x000fc80000010100 */
[----:B------:R-:W-:-:S04]  /*c9b0*/  FMUL.FTZ R6, R6, UR39 ;  /* 0x0000002706067c20 */ /* 0x000fc80008410000 */
[----:B------:R0:W-:Y:S01]  /*c9c0*/  MUFU.EX2 R178, R6 ;  /* 0x0000000600b27308 */ /* 0x0001e20000000800 */
[----:B-1----:R-:W-:Y:S01]  /*c9d0*/  SHF.R.U32.HI R155, RZ, 0x7, R155 ;  /* 0x00000007ff9b7819 */ /* 0x002fe2000001169b */
[----:B------:R-:W-:Y:S01]  /*c9e0*/  FFMA.FTZ R175, R9, UR39, -R161 ;  /* 0x0000002709af7c23 */ /* 0x000fe200080108a1 */
[----:B0-----:R-:W-:-:S04]  /*c9f0*/  FMUL.FTZ R6, R8, UR39 ;  /* 0x0000002708067c20 */ /* 0x001fc80008410000 */
[--C-:B------:R-:W-:Y:S01]  /*ca00*/  FFMA.FTZ R179, R10, UR39, -R6.reuse ;  /* 0x000000270ab37c23 */ /* 0x100fe20008010806 */
[----:B------:R-:W-:Y:S02]  /*ca10*/  @!P1 VIADD R10, R3, 0x32440 ;  /* 0x00032440030a9836 */ /* 0x000fe40000000000 */
[--C-:B------:R-:W-:Y:S01]  /*ca20*/  FFMA.FTZ R11, R11, UR39, -R6.reuse ;  /* 0x000000270b0b7c23 */ /* 0x100fe20008010806 */
[----:B------:R-:W-:Y:S01]  /*ca30*/  IADD3 R9, -R155, 0xb, RZ ;  /* 0x0000000b9b097810 */ /* 0x000fe20007ffe1ff */
[----:B------:R-:W-:Y:S01]  /*ca40*/  FFMA.FTZ R5, R15, UR39, -R161 ;  /* 0x000000270f057c23 */ /* 0x000fe200080108a1 */
[----:B------:R-:W-:Y:S01]  /*ca50*/  FFMA.FTZ R15, R20, UR39, -R6 ;  /* 0x00000027140f7c23 */ /* 0x000fe20008010806 */
[----:B------:R-:W-:Y:S01]  /*ca60*/  @!P1 PRMT R10, RZ, 0x654, R10 ;  /* 0x00000654ff0a9816 */ /* 0x000fe2000000000a */
[----:B------:R0:W-:Y:S01]  /*ca70*/  MUFU.EX2 R20, R11 ;  /* 0x0000000b00147308 */ /* 0x0001e20000000800 */
[----:B------:R1:W-:Y:S06]  /*ca80*/  BAR.ARV R9, 0x100 ;  /* 0x000400090000751d */ /* 0x0003ec0000002000 */
[----:B------:R2:W-:Y:S01]  /*ca90*/  @!P1 SYNCS.ARRIVE.TRANS64.RED.A1T0 RZ, [R10+URZ], RZ ;  /* 0x000000ff0aff99a7 */ /* 0x0005e2000810043f */
[----:B0-----:R-:W-:-:S02]  /*caa0*/  VIADD R11, R155, 0x8 ;  /* 0x000000089b0b7836 */ /* 0x001fc40000000000 */
[----:B------:R-:W-:Y:S01]  /*cab0*/  FMUL.FTZ R153, R153, UR39 ;  /* 0x0000002799997c20 */ /* 0x000fe20008410000 */
[----:B------:R-:W-:Y:S02]  /*cac0*/  FFMA.FTZ R12, R12, UR39, -R161 ;  /* 0x000000270c0c7c23 */ /* 0x000fe400080108a1 */
[----:B------:R0:W-:Y:S01]  /*cad0*/  BAR.SYNC.DEFER_BLOCKING R11, 0x100 ;  /* 0x0004000b0000751d */ /* 0x0001e20000010000 */
[----:B--2---:R-:W-:-:S05]  /*cae0*/  FFMA.FTZ R10, R21, UR39, -R6 ;  /* 0x00000027150a7c23 */ /* 0x004fca0008010806 */
[----:B------:R-:W2:Y:S01]  /*caf0*/  MUFU.EX2 R173, R153 ;  /* 0x0000009900ad7308 */ /* 0x000ea20000000800 */
[----:B------:R-:W-:-:S07]  /*cb00*/  IMAD.MOV.U32 R160, RZ, RZ, 0xc00 ;  /* 0x00000c00ffa07424 */ /* 0x000fce00078e00ff */
[----:B------:R-:W-:Y:S08]  /*cb10*/  MUFU.EX2 R174, R174 ;  /* 0x000000ae00ae7308 */ /* 0x000ff00000000800 */
[----:B------:R-:W3:Y:S08]  /*cb20*/  MUFU.EX2 R175, R175 ;  /* 0x000000af00af7308 */ /* 0x000ef00000000800 */
[----:B------:R-:W-:Y:S08]  /*cb30*/  MUFU.EX2 R12, R12 ;  /* 0x0000000c000c7308 */ /* 0x000ff00000000800 */
[----:B------:R-:W4:Y:S08]  /*cb40*/  MUFU.EX2 R5, R5 ;  /* 0x0000000500057308 */ /* 0x000f300000000800 */
[----:B------:R-:W5:Y:S08]  /*cb50*/  MUFU.EX2 R179, R179 ;  /* 0x000000b300b37308 */ /* 0x000f700000000800 */
[----:B------:R-:W-:Y:S08]  /*cb60*/  MUFU.EX2 R15, R15 ;  /* 0x0000000f000f7308 */ /* 0x000ff00000000800 */
[----:B------:R-:W1:Y:S01]  /*cb70*/  MUFU.EX2 R10, R10 ;  /* 0x0000000a000a7308 */ /* 0x000e620000000800 */
[----:B------:R-:W-:-:S02]  /*cb80*/  IMAD R160, R22, R160, UR42 ;  /* 0x0000002a16a07e24 */ /* 0x000fc4000f8e02a0 */
[-C--:B--2---:R-:W-:Y:S01]  /*cb90*/  FMUL.FTZ R24, R24, R173.reuse ;  /* 0x000000ad18187220 */ /* 0x084fe20000410000 */
[-C--:B------:R-:W-:Y:S01]  /*cba0*/  FMUL.FTZ R25, R25, R173.reuse ;  /* 0x000000ad19197220 */ /* 0x080fe20000410000 */
[-C--:B------:R-:W-:Y:S01]  /*cbb0*/  FMUL.FTZ R28, R28, R173.reuse ;  /* 0x000000ad1c1c7220 */ /* 0x080fe20000410000 */
[-C--:B------:R-:W-:Y:S01]  /*cbc0*/  FMUL.FTZ R29, R29, R173.reuse ;  /* 0x000000ad1d1d7220 */ /* 0x080fe20000410000 */
[----:B------:R-:W-:Y:S01]  /*cbd0*/  R2UR UR6, R160 ;  /* 0x00000000a00672ca */ /* 0x000fe200000e0000 */
        /* <DEDUP_REMOVED lines=124> */
[----:B---3--:R-:W-:-:S02]  /*d3a0*/  F2FP.F16.F32.PACK_AB R152, R175, R174 ;  /* 0x000000aeaf98723e */ /* 0x008fc400000000ff */
[----:B----4-:R-:W-:Y:S02]  /*d3b0*/  F2FP.F16.F32.PACK_AB R154, R5, R12 ;  /* 0x0000000c059a723e */ /* 0x010fe400000000ff */
[----:B-----5:R-:W-:Y:S02]  /*d3c0*/  F2FP.F16.F32.PACK_AB R153, R20, R179 ;  /* 0x000000b31499723e */ /* 0x020fe400000000ff */
[----:B-1----:R-:W-:-:S04]  /*d3d0*/  F2FP.F16.F32.PACK_AB R155, R10, R15 ;  /* 0x0000000f0a9b723e */ /* 0x002fc800000000ff */
[----:B------:R-:W-:-:S06]  /*d3e0*/  WARPGROUP.ARRIVE ;  /* 0x00000000000079c5 */ /* 0x000fcc0000000000 */
[----:B------:R-:W-:Y:S01]  /*d3f0*/  HGMMA.64x256x16.F32 R24, R152, gdesc[UR4].tnspB, R24, gsb0 ;  /* 0x43e0000498187df0 */ /* 0x000fe20008000818 */
[--C-:B------:R-:W-:Y:S01]  /*d400*/  FFMA.FTZ R177, R14, UR39, -R161.reuse ;  /* 0x000000270eb17c23 */ /* 0x100fe200080108a1 */
[--C-:B------:R-:W-:Y:S01]  /*d410*/  FFMA.FTZ R176, R13, UR39, -R161.reuse ;  /* 0x000000270db07c23 */ /* 0x100fe200080108a1 */
[--C-:B0-----:R-:W-:Y:S01]  /*d420*/  FFMA.FTZ R11, R156, UR39, -R161.reuse ;  /* 0x000000279c0b7c23 */ /* 0x101fe200080108a1 */
[--C-:B------:R-:W-:Y:S01]  /*d430*/  FFMA.FTZ R14, R157, UR39, -R161.reuse ;  /* 0x000000279d0e7c23 */ /* 0x100fe200080108a1 */
[--C-:B------:R-:W-:Y:S01]  /*d440*/  FFMA.FTZ R157, R203, UR39, -R6.reuse ;  /* 0x00000027cb9d7c23 */ /* 0x100fe20008010806 */
[--C-:B------:R-:W-:Y:S01]  /*d450*/  FFMA.FTZ R13, R202, UR39, -R6.reuse ;  /* 0x00000027ca0d7c23 */ /* 0x100fe20008010806 */
[--C-:B------:R-:W-:Y:S01]  /*d460*/  FFMA.FTZ R21, R158, UR39, -R6.reuse ;  /* 0x000000279e157c23 */ /* 0x100fe20008010806 */
[--C-:B------:R-:W-:Y:S01]  /*d470*/  FFMA.FTZ R156, R159, UR39, -R6.reuse ;  /* 0x000000279f9c7c23 */ /* 0x100fe20008010806 */
[----:B------:R-:W-:Y:S08]  /*d480*/  MUFU.EX2 R176, R176 ;  /* 0x000000b000b07308 */ /* 0x000ff00000000800 */
[----:B------:R-:W0:Y:S08]  /*d490*/  MUFU.EX2 R177, R177 ;  /* 0x000000b100b17308 */ /* 0x000e300000000800 */
[----:B------:R-:W-:Y:S08]  /*d4a0*/  MUFU.EX2 R11, R11 ;  /* 0x0000000b000b7308 */ /* 0x000ff00000000800 */
        /* <DEDUP_REMOVED lines=15> */
[----:B------:R-:W-:Y:S01]  /*d5a0*/  MUFU.EX2 R180, R180 ;  /* 0x000000b400b47308 */ /* 0x000fe20000000800 */
[----:B------:R-:W-:-:S02]  /*d5b0*/  WARPGROUP.DEPBAR.LE gsb0, 0x0 ;  /* 0x00008000000079c5 */ /* 0x000fc40000010000 */
[----:B------:R-:W-:Y:S02]  /*d5c0*/  VIADD R152, R160, 0x80 ;  /* 0x00000080a0987836 */ /* 0x000fe40000000000 */
[----:B------:R-:W-:-:S03]  /*d5d0*/  IMAD.MOV.U32 R153, RZ, RZ, 0x40000040 ;  /* 0x40000040ff997424 */ /* 0x000fc600078e00ff */
[----:B------:R-:W-:Y:S02]  /*d5e0*/  R2UR UR6, R152 ;  /* 0x00000000980672ca */ /* 0x000fe400000e0000 */
[----:B------:R-:W-:Y:S02]  /*d5f0*/  R2UR UR7, R153 ;  /* 0x00000000990772ca */ /* 0x000fe400000e0000 */
[----:B0-----:R-:W-:Y:S02]  /*d600*/  F2FP.F16.F32.PACK_AB R152, R177, R176 ;  /* 0x000000b0b198723e */ /* 0x001fe400000000ff */
[----:B-1----:R-:W-:Y:S02]  /*d610*/  F2FP.F16.F32.PACK_AB R153, R13, R157 ;  /* 0x0000009d0d99723e */ /* 0x002fe400000000ff */
[----:B------:R-:W-:Y:S02]  /*d620*/  F2FP.F16.F32.PACK_AB R154, R14, R11 ;  /* 0x0000000b0e9a723e */ /* 0x000fe400000000ff */
[----:B--2---:R-:W-:-:S04]  /*d630*/  F2FP.F16.F32.PACK_AB R155, R156, R21 ;  /* 0x000000159c9b723e */ /* 0x004fc800000000ff */
[----:B------:R-:W-:-:S06]  /*d640*/  WARPGROUP.ARRIVE ;  /* 0x00000000000079c5 */ /* 0x000fcc0000000000 */
[----:B------:R-:W-:Y:S01]  /*d650*/  HGMMA.64x256x16.F32 R24, R152, gdesc[UR4].tnspB, R24, gsb0 ;  /* 0x43e0000498187df0 */ /* 0x000fe20008000818 */
[----:B------:R-:W-:Y:S08]  /*d660*/  MUFU.EX2 R181, R181 ;  /* 0x000000b500b57308 */ /* 0x000ff00000000800 */
[----:B------:R-:W-:Y:S08]  /*d670*/  MUFU.EX2 R182, R182 ;  /* 0x000000b600b67308 */ /* 0x000ff00000000800 */
[----:B------:R-:W0:Y:S08]  /*d680*/  MUFU.EX2 R183, R183 ;  /* 0x000000b700b77308 */ /* 0x000e300000000800 */
[----:B------:R-:W-:Y:S08]  /*d690*/  MUFU.EX2 R184, R184 ;  /* 0x000000b800b87308 */ /* 0x000ff00000000800 */
[----:B------:R-:W1:Y:S01]  /*d6a0*/  MUFU.EX2 R185, R185 ;  /* 0x000000b900b97308 */ /* 0x000e620000000800 */
[----:B------:R-:W-:Y:S01]  /*d6b0*/  FFMA.FTZ R190, R178, R4, R179 ;  /* 0x00000004b2be7223 */ /* 0x000fe200000100b3 */
[----:B------:R-:W-:Y:S01]  /*d6c0*/  FFMA.FTZ R4, R219, UR39, -R161 ;  /* 0x00000027db047c23 */ /* 0x000fe200080108a1 */
[--C-:B------:R-:W-:Y:S01]  /*d6d0*/  FFMA.FTZ R178, R223, UR39, -R6.reuse ;  /* 0x00000027dfb27c23 */ /* 0x100fe20008010806 */
[--C-:B------:R-:W-:Y:S01]  /*d6e0*/  FFMA.FTZ R179, R222, UR39, -R6.reuse ;  /* 0x00000027deb37c23 */ /* 0x100fe20008010806 */
[--C-:B------:R-:W-:Y:S01]  /*d6f0*/  FFMA.FTZ R188, R217, UR39, -R6.reuse ;  /* 0x00000027d9bc7c23 */ /* 0x100fe20008010806 */
[----:B------:R-:W-:-:S02]  /*d700*/  FFMA.FTZ R189, R216, UR39, -R6 ;  /* 0x00000027d8bd7c23 */ /* 0x000fc40008010806 */
[----:B------:R-:W-:Y:S08]  /*d710*/  MUFU.EX2 R4, R4 ;  /* 0x0000000400047308 */ /* 0x000ff00000000800 */
[----:B------:R-:W-:Y:S08]  /*d720*/  MUFU.EX2 R178, R178 ;  /* 0x000000b200b27308 */ /* 0x000ff00000000800 */
[----:B------:R-:W-:Y:S08]  /*d730*/  MUFU.EX2 R179, R179 ;  /* 0x000000b300b37308 */ /* 0x000ff00000000800 */
[----:B------:R-:W-:Y:S08]  /*d740*/  MUFU.EX2 R188, R188 ;  /* 0x000000bc00bc7308 */ /* 0x000ff00000000800 */
[----:B------:R-:W-:Y:S01]  /*d750*/  MUFU.EX2 R189, R189 ;  /* 0x000000bd00bd7308 */ /* 0x000fe20000000800 */
[----:B------:R-:W-:-:S02]  /*d760*/  WARPGROUP.DEPBAR.LE gsb0, 0x0 ;  /* 0x00008000000079c5 */ /* 0x000fc40000010000 */
[----:B------:R-:W-:Y:S01]  /*d770*/  IMAD.MOV.U32 R153, RZ, RZ, 0x40000040 ;  /* 0x40000040ff997424 */ /* 0x000fe200078e00ff */
[----:B------:R-:W-:-:S04]  /*d780*/  IADD3 R152, R160, 0x100, RZ ;  /* 0x00000100a0987810 */ /* 0x000fc80007ffe0ff */
[----:B------:R-:W-:Y:S02]  /*d790*/  R2UR UR6, R152 ;  /* 0x00000000980672ca */ /* 0x000fe400000e0000 */
[----:B------:R-:W-:Y:S02]  /*d7a0*/  R2UR UR7, R153 ;  /* 0x00000000990772ca */ /* 0x000fe400000e0000 */
[----:B---3--:R-:W-:Y:S02]  /*d7b0*/  F2FP.F16.F32.PACK_AB R152, R159, R158 ;  /* 0x0000009e9f98723e */ /* 0x008fe400000000ff */
[----:B0-----:R-:W-:Y:S02]  /*d7c0*/  F2FP.F16.F32.PACK_AB R153, R183, R182 ;  /* 0x000000b6b799723e */ /* 0x001fe400000000ff */
[----:B------:R-:W-:Y:S02]  /*d7d0*/  F2FP.F16.F32.PACK_AB R154, R181, R180 ;  /* 0x000000b4b59a723e */ /* 0x000fe400000000ff */
[----:B-1----:R-:W-:-:S04]  /*d7e0*/  F2FP.F16.F32.PACK_AB R155, R185, R184 ;  /* 0x000000b8b99b723e */ /* 0x002fc800000000ff */
[----:B------:R-:W-:-:S06]  /*d7f0*/  WARPGROUP.ARRIVE ;  /* 0x00000000000079c5 */ /* 0x000fcc0000000000 */
[----:B------:R-:W-:Y:S01]  /*d800*/  HGMMA.64x256x16.F32 R24, R152, gdesc[UR4].tnspB, R24, gsb0 ;  /* 0x43e0000498187df0 */ /* 0x000fe20008000818 */
[--C-:B------:R-:W-:Y:S01]  /*d810*/  FFMA.FTZ R215, R215, UR39, -R161.reuse ;  /* 0x00000027d7d77c23 */ /* 0x100fe200080108a1 */
[--C-:B------:R-:W-:Y:S01]  /*d820*/  FFMA.FTZ R206, R206, UR39, -R161.reuse ;  /* 0x00000027cece7c23 */ /* 0x100fe200080108a1 */
        /* <DEDUP_REMOVED lines=9> */
[----:B------:R-:W-:Y:S08]  /*d8c0*/  MUFU.EX2 R206, R206 ;  /* 0x000000ce00ce7308 */ /* 0x000ff00000000800 */
[----:B------:R-:W-:Y:S08]  /*d8d0*/  MUFU.EX2 R163, R163 ;  /* 0x000000a300a37308 */ /* 0x000ff00000000800 */
[----:B------:R-:W-:Y:S08]  /*d8e0*/  MUFU.EX2 R164, R164 ;  /* 0x000000a400a47308 */ /* 0x000ff00000000800 */
[----:B------:R-:W-:Y:S08]  /*d8f0*/  MUFU.EX2 R191, R191 ;  /* 0x000000bf00bf7308 */ /* 0x000ff00000000800 */
[----:B------:R-:W-:Y:S08]  /*d900*/  MUFU.EX2 R187, R187 ;  /* 0x000000bb00bb7308 */ /* 0x000ff00000000800 */
[----:B------:R-:W-:Y:S01]  /*d910*/  MUFU.EX2 R186, R186 ;  /* 0x000000ba00ba7308 */ /* 0x000fe20000000800 */
[----:B------:R-:W-:-:S02]  /*d920*/  WARPGROUP.DEPBAR.LE gsb0, 0x0 ;  /* 0x00008000000079c5 */ /* 0x000fc40000010000 */
[----:B------:R-:W-:Y:S01]  /*d930*/  FFMA.FTZ R154, R173, R7, R174 ;  /* 0x00000007ad9a7223 */ /* 0x000fe200000100ae */
[--C-:B------:R-:W-:Y:S01]  /*d940*/  FFMA.FTZ R7, R218, UR39, -R161.reuse ;  /* 0x00000027da077c23 */ /* 0x100fe200080108a1 */
[--C-:B------:R-:W-:Y:S01]  /*d950*/  FFMA.FTZ R173, R214, UR39, -R161.reuse ;  /* 0x00000027d6ad7c23 */ /* 0x100fe200080108a1 */
[----:B------:R-:W-:-:S04]  /*d960*/  FFMA.FTZ R174, R213, UR39, -R161 ;  /* 0x00000027d5ae7c23 */ /* 0x000fc800080108a1 */
[----:B------:R-:W0:Y:S08]  /*d970*/  MUFU.EX2 R7, R7 ;  /* 0x0000000700077308 */ /* 0x000e300000000800 */
[----:B------:R-:W-:Y:S08]  /*d980*/  MUFU.EX2 R173, R173 ;  /* 0x000000ad00ad7308 */ /* 0x000ff00000000800 */
[----:B------:R-:W1:Y:S01]  /*d990*/  MUFU.EX2 R174, R174 ;  /* 0x000000ae00ae7308 */ /* 0x000e620000000800 */
[----:B------:R-:W-:-:S02]  /*d9a0*/  VIADD R152, R160, 0x180 ;  /* 0x00000180a0987836 */ /* 0x000fc40000000000 */
[----:B------:R-:W-:Y:S02]  /*d9b0*/  IMAD.MOV.U32 R153, RZ, RZ, 0x40000040 ;  /* 0x40000040ff997424 */ /* 0x000fe400078e00ff */
[----:B------:R-:W-:Y:S01]  /*d9c0*/  FADD.FTZ R175, R175, R154 ;  /* 0x0000009aafaf7221 */ /* 0x000fe20000010000 */
[----:B------:R-:W-:Y:S02]  /*d9d0*/  R2UR UR6, R152 ;  /* 0x00000000980672ca */ /* 0x000fe400000e0000 */
[----:B------:R-:W-:Y:S02]  /*d9e0*/  R2UR UR7, R153 ;  /* 0x00000000990772ca */ /* 0x000fe400000e0000 */
[----:B0-----:R-:W-:Y:S02]  /*d9f0*/  F2FP.F16.F32.PACK_AB R152, R7, R4 ;  /* 0x000000040798723e */ /* 0x001fe400000000ff */
[----:B------:R-:W-:Y:S02]  /*da00*/  F2FP.F16.F32.PACK_AB R153, R179, R178 ;  /* 0x000000b2b399723e */ /* 0x000fe400000000ff */
[----:B------:R-:W-:-:S02]  /*da10*/  F2FP.F16.F32.PACK_AB R155, R189, R188 ;  /* 0x000000bcbd9b723e */ /* 0x000fc400000000ff */
[----:B-1----:R-:W-:-:S04]  /*da20*/  F2FP.F16.F32.PACK_AB R154, R174, R173 ;  /* 0x000000adae9a723e */ /* 0x002fc800000000ff */
[----:B------:R-:W-:-:S06]  /*da30*/  WARPGROUP.ARRIVE ;  /* 0x00000000000079c5 */ /* 0x000fcc0000000000 */
[----:B------:R-:W-:Y:S01]  /*da40*/  HGMMA.64x256x16.F32 R24, R152, gdesc[UR4].tnspB, R24, gsb0 ;  /* 0x43e0000498187df0 */ /* 0x000fe20008000818 */
[----:B------:R-:W-:Y:S01]  /*da50*/  FFMA.FTZ R161, R172, UR39, -R161 ;  /* 0x00000027aca17c23 */ /* 0x000fe200080108a1 */
[----:B------:R-:W-:-:S06]  /*da60*/  FFMA.FTZ R172, R221, UR39, -R6 ;  /* 0x00000027ddac7c23 */ /* 0x000fcc0008010806 */
[----:B------:R-:W0:Y:S01]  /*da70*/  MUFU.EX2 R172, R172 ;  /* 0x000000ac00ac7308 */ /* 0x000e220000000800 */
[--C-:B------:R-:W-:Y:S01]  /*da80*/  FFMA.FTZ R166, R166, UR39, -R6.reuse ;  /* 0x00000027a6a67c23 */ /* 0x100fe20008010806 */
[--C-:B------:R-:W-:Y:S01]  /*da90*/  FFMA.FTZ R167, R167, UR39, -R6.reuse ;  /* 0x00000027a7a77c23 */ /* 0x100fe20008010806 */
[--C-:B------:R-:W-:Y:S01]  /*daa0*/  FFMA.FTZ R170, R170, UR39, -R6.reuse ;  /* 0x00000027aaaa7c23 */ /* 0x100fe20008010806 */
[----:B------:R-:W-:Y:S01]  /*dab0*/  FFMA.FTZ R6, R171, UR39, -R6 ;  /* 0x00000027ab067c23 */ /* 0x000fe20008010806 */
[----:B------:R-:W-:-:S03]  /*dac0*/  FADD.FTZ R175, R12, R175 ;  /* 0x000000af0caf7221 */ /* 0x000fc60000010000 */
[----:B------:R-:W-:Y:S08]  /*dad0*/  MUFU.EX2 R165, R165 ;  /* 0x000000a500a57308 */ /* 0x000ff00000000800 */
[----:B------:R-:W1:Y:S08]  /*dae0*/  MUFU.EX2 R168, R168 ;  /* 0x000000a800a87308 */ /* 0x000e700000000800 */
[----:B------:R-:W-:Y:S08]  /*daf0*/  MUFU.EX2 R169, R169 ;  /* 0x000000a900a97308 */ /* 0x000ff00000000800 */
[----:B------:R2:W-:Y:S08]  /*db00*/  MUFU.EX2 R12, R161 ;  /* 0x000000a1000c7308 */ /* 0x0005f00000000800 */
[----:B------:R-:W-:Y:S08]  /*db10*/  MUFU.EX2 R166, R166 ;  /* 0x000000a600a67308 */ /* 0x000ff00000000800 */
[----:B------:R-:W3:Y:S08]  /*db20*/  MUFU.EX2 R167, R167 ;  /* 0x000000a700a77308 */ /* 0x000ef00000000800 */
[----:B------:R-:W-:Y:S08]  /*db30*/  MUFU.EX2 R170, R170 ;  /* 0x000000aa00aa7308 */ /* 0x000ff00000000800 */
[----:B------:R-:W4:Y:S01]  /*db40*/  MUFU.EX2 R6, R6 ;  /* 0x0000000600067308 */ /* 0x000f220000000800 */
[----:B--2---:R-:W-:Y:S01]  /*db50*/  IMAD.MOV.U32 R161, RZ, RZ, 0x40000040 ;  /* 0x40000040ffa17424 */ /* 0x004fe200078e00ff */
[----:B------:R-:W-:-:S02]  /*db60*/  WARPGROUP.DEPBAR.LE gsb0, 0x0 ;  /* 0x00008000000079c5 */ /* 0x000fc40000010000 */
[----:B------:R-:W-:Y:S01]  /*db70*/  VIADD R152, R160, 0x200 ;  /* 0x00000200a0987836 */ /* 0x000fe20000000000 */
[----:B------:R-:W-:-:S04]  /*db80*/  MOV R153, 0x40000040 ;  /* 0x4000004000997802 */ /* 0x000fc80000000f00 */
[----:B------:R-:W-:Y:S02]  /*db90*/  R2UR UR6, R152 ;  /* 0x00000000980672ca */ /* 0x000fe400000e0000 */
[----:B------:R-:W-:Y:S02]  /*dba0*/  R2UR UR7, R153 ;  /* 0x00000000990772ca */ /* 0x000fe400000e0000 */
[----:B------:R-:W-:Y:S02]  /*dbb0*/  F2FP.F16.F32.PACK_AB R152, R206, R215 ;  /* 0x000000d7ce98723e */ /* 0x000fe400000000ff */
[----:B0-----:R-:W-:Y:S02]  /*dbc0*/  F2FP.F16.F32.PACK_AB R153, R191, R172 ;  /* 0x000000acbf99723e */ /* 0x001fe400000000ff */
[----:B------:R-:W-:Y:S02]  /*dbd0*/  F2FP.F16.F32.PACK_AB R154, R164, R163 ;  /* 0x000000a3a49a723e */ /* 0x000fe400000000ff */
[----:B------:R-:W-:-:S04]  /*dbe0*/  F2FP.F16.F32.PACK_AB R155, R186, R187 ;  /* 0x000000bbba9b723e */ /* 0x000fc800000000ff */
[----:B------:R-:W-:-:S06]  /*dbf0*/  WARPGROUP.ARRIVE ;  /* 0x00000000000079c5 */ /* 0x000fcc0000000000 */
[----:B------:R-:W-:Y:S01]  /*dc00*/  HGMMA.64x256x16.F32 R24, R152, gdesc[UR4].tnspB, R24, gsb0 ;  /* 0x43e0000498187df0 */ /* 0x000fe20008000818 */
[----:B------:R-:W-:Y:S01]  /*dc10*/  VIADD R160, R160, 0x280 ;  /* 0x00000280a0a07836 */ /* 0x000fe20000000000 */
[----:B------:R-:W-:-:S04]  /*dc20*/  R2UR UR7, R161 ;  /* 0x00000000a10772ca */ /* 0x000fc800000e0000 */
[----:B------:R-:W-:Y:S01]  /*dc30*/  R2UR UR6, R160 ;  /* 0x00000000a00672ca */ /* 0x000fe200000e0000 */
[----:B------:R-:W-:-:S04]  /*dc40*/  FADD.FTZ R190, R20, R190 ;  /* 0x000000be14be7221 */ /* 0x000fc80000010000 */
        /* <DEDUP_REMOVED lines=35> */
[----:B------:R-:W-:-:S05]  /*de80*/  @!P1 VIADD R3, R3, 0x32460 ;  /* 0x0003246003039836 */ /* 0x000fca0000000000 */
[----:B------:R-:W-:Y:S02]  /*de90*/  @!P1 PRMT R3, RZ, 0x654, R3 ;  /* 0x00000654ff039816 */ /* 0x000fe40000000003 */
[----:B------:R-:W-:Y:S01]  /*dea0*/  MOV R5, R162 ;  /* 0x000000a200057202 */ /* 0x000fe20000000f00 */
[----:B------:R-:W-:Y:S02]  /*deb0*/  WARPGROUP.DEPBAR.LE gsb0, 0x0 ;  /* 0x00008000000079c5 */ /* 0x000fe40000010000 */
[----:B-1----:R-:W-:Y:S02]  /*dec0*/  F2FP.F16.F32.PACK_AB R152, R168, R165 ;  /* 0x000000a5a898723e */ /* 0x002fe400000000ff */
[----:B---3--:R-:W-:Y:S02]  /*ded0*/  F2FP.F16.F32.PACK_AB R153, R167, R166 ;  /* 0x000000a6a799723e */ /* 0x008fe400000000ff */
[----:B------:R-:W-:Y:S02]  /*dee0*/  F2FP.F16.F32.PACK_AB R154, R12, R169 ;  /* 0x000000a90c9a723e */ /* 0x000fe400000000ff */
[----:B----4-:R-:W-:-:S04]  /*def0*/  F2FP.F16.F32.PACK_AB R155, R6, R170 ;  /* 0x000000aa069b723e */ /* 0x010fc800000000ff */
[----:B------:R-:W-:-:S06]  /*df00*/  WARPGROUP.ARRIVE ;  /* 0x00000000000079c5 */ /* 0x000fcc0000000000 */
[----:B------:R-:W-:Y:S01]  /*df10*/  HGMMA.64x256x16.F32 R24, R152, gdesc[UR4].tnspB, R24, gsb0 ;  /* 0x43e0000498187df0 */ /* 0x000fe20008000818 */
        /* <DEDUP_REMOVED lines=8> */
[----:B------:R-:W-:Y:S01]  /*dfa0*/  IMAD.MOV.U32 R6, RZ, RZ, R8 ;  /* 0x000000ffff067224 */ /* 0x000fe200078e0008 */
[----:B------:R-:W-:Y:S02]  /*dfb0*/  WARPGROUP.DEPBAR.LE gsb0, 0x0 ;  /* 0x00008000000079c5 */ /* 0x000fe40000010000 */
[----:B------:R1:W-:Y:S01]  /*dfc0*/  @!P1 SYNCS.ARRIVE.TRANS64.RED.A1T0 RZ, [R3+URZ], RZ ;  /* 0x000000ff03ff99a7 */ /* 0x0003e2000810043f */
[----:B------:R-:W-:Y:S05]  /*dfd0*/  @P2 BRA `(.L_x_1073) ;  /* 0xffffffd000642947 */ /* 0x000fea000383ffff */
.L_x_1063:
[----:B------:R-:W-:Y:S05]  /*dfe0*/  WARPSYNC.ALL ;  /* 0x0000000000007948 */ /* 0x000fea0003800000 */
[----:B0-----:R-:W0:Y:S01]  /*dff0*/  SHFL.BFLY PT, R0, R7, 0x2, 0x1f ;  /* 0x0c401f0007007f89 */ /* 0x001e2200000e0000 */
[----:B------:R-:W-:Y:S01]  /*e000*/  VIADD R22, R22, 0x1 ;  /* 0x0000000116167836 */ /* 0x000fe20000000000 */
[----:B------:R2:W-:Y:S08]  /*e010*/  BAR.ARV R9, 0x100 ;  /* 0x000400090000751d */ /* 0x0005f00000002000 */
[----:B------:R-:W-:Y:S06]  /*e020*/  BAR.ARV 0x8, 0x120 ;  /* 0x0204800000007b1d */ /* 0x000fec0000002000 */
[----:B------:R-:W-:Y:S01]  /*e030*/  ISETP.NE.AND P0, PT, R22, 0x2, PT ;  /* 0x000000021600780c */ /* 0x000fe20003f05270 */
[----:B------:R-:W-:Y:S01]  /*e040*/  VIADD R235, R235, 0x1 ;  /* 0x00000001ebeb7836 */ /* 0x000fe20000000000 */
[----:B------:R-:W3:Y:S01]  /*e050*/  SHFL.BFLY PT, R5, R4, 0x2, 0x1f ;  /* 0x0c401f0004057f89 */ /* 0x000ee200000e0000 */
[----:B------:R-:W-:-:S02]  /*e060*/  PLOP3.LUT P1, PT, PT, PT, PT, 0x8, 0x0 ;  /* 0x000000000000781c */ /* 0x000fc40003f2e170 */
[----:B------:R-:W-:Y:S01]  /*e070*/  SEL R11, RZ, 0x1, P0 ;  /* 0x00000001ff0b7807 */ /* 0x000fe20000000000 */
[----:B0-----:R-:W-:Y:S01]  /*e080*/  FADD.FTZ R0, R0, R7 ;  /* 0x0000000700007221 */ /* 0x001fe20000010000 */
[----:B------:R-:W-:Y:S02]  /*e090*/  SEL R22, R22, RZ, P0 ;  /* 0x000000ff16167207 */ /* 0x000fe40000000000 */
[----:B------:R-:W-:Y:S02]  /*e0a0*/  LOP3.LUT R200, R200, R11, RZ, 0x3c, !PT ;  /* 0x0000000bc8c87212 */ /* 0x000fe400078e3cff */
[----:B-1----:R-:W0:Y:S01]  /*e0b0*/  SHFL.BFLY PT, R3, R0, 0x1, 0x1f ;  /* 0x0c201f0000037f89 */ /* 0x002e2200000e0000 */
[----:B---3--:R-:W-:Y:S01]  /*e0c0*/  FADD.FTZ R5, R5, R4 ;  /* 0x0000000405057221 */ /* 0x008fe20000010000 */
[----:B------:R-:W-:-:S04]  /*e0d0*/  IMAD.MOV.U32 R4, RZ, RZ, RZ ;  /* 0x000000ffff047224 */ /* 0x000fc800078e00ff */
[----:B------:R-:W1:Y:S01]  /*e0e0*/  SHFL.BFLY PT, R10, R5, 0x1, 0x1f ;  /* 0x0c201f00050a7f89 */ /* 0x000e6200000e0000 */
[----:B0-----:R-:W-:Y:S01]  /*e0f0*/  FADD.FTZ R6, R0, R3 ;  /* 0x0000000300067221 */ /* 0x001fe20000010000 */
[----:B------:R-:W-:-:S04]  /*e100*/  IMAD.MOV.U32 R3, RZ, RZ, RZ ;  /* 0x000000ffff037224 */ /* 0x000fc800078e00ff */
[----:B------:R-:W-:-:S13]  /*e110*/  FSETP.NE.FTZ.AND P2, PT, R6, RZ, PT ;  /* 0x000000ff0600720b */ /* 0x000fda0003f55000 */
[----:B------:R-:W0:Y:S01]  /*e120*/  @P2 MUFU.RCP R4, R6 ;  /* 0x0000000600042308 */ /* 0x000e220000001000 */
[----:B-1----:R-:W-:Y:S01]  /*e130*/  FADD.FTZ R7, R5, R10 ;  /* 0x0000000a05077221 */ /* 0x002fe20000010000 */
[----:B------:R-:W-:-:S04]  /*e140*/  MOV R5, 0xff800000 ;  /* 0xff80000000057802 */ /* 0x000fc80000000f00 */
[----:B------:R-:W-:Y:S01]  /*e150*/  FSETP.NE.FTZ.AND P3, PT, R7, RZ, PT ;  /* 0x000000ff0700720b */ /* 0x000fe20003f75000 */
[-C--:B0-----:R-:W-:Y:S01]  /*e160*/  FMUL.FTZ R10, R28, R4.reuse ;  /* 0x000000041c0a7220 */ /* 0x081fe20000410000 */
[-C--:B------:R-:W-:Y:S01]  /*e170*/  FMUL.FTZ R12, R32, R4.reuse ;  /* 0x00000004200c7220 */ /* 0x080fe20000410000 */
[----:B------:R-:W0:Y:S01]  /*e180*/  @P2 MUFU.LG2 R28, R6 ;  /* 0x00000006001c2308 */ /* 0x000e220000000c00 */
[-C--:B------:R-:W-:Y:S01]  /*e190*/  FMUL.FTZ R0, R33, R4.reuse ;  /* 0x0000000421007220 */ /* 0x080fe20000410000 */
[----:B------:R-:W-:Y:S02]  /*e1a0*/  IMAD.U32 R33, RZ, RZ, UR39 ;  /* 0x00000027ff217e24 */ /* 0x000fe4000f8e00ff */
[-C--:B------:R-:W-:Y:S01]  /*e1b0*/  FMUL.FTZ R161, R48, R4.reuse ;  /* 0x0000000430a17220 */ /* 0x080fe20000410000 */
[----:B------:R-:W-:Y:S02]  /*e1c0*/  IMAD.U32 R32, RZ, RZ, UR39 ;  /* 0x00000027ff207e24 */ /* 0x000fe4000f8e00ff */
[-C--:B------:R-:W-:Y:S01]  /*e1d0*/  FMUL.FTZ R166, R64, R4.reuse ;  /* 0x0000000440a67220 */ /* 0x080fe20000410000 */
[----:B------:R-:W-:Y:S01]  /*e1e0*/  @P2 FMUL.FTZ R33, R33, 0.69314718246459960938 ;  /* 0x3f31721821212820 */ /* 0x000fe20000410000 */
[-C--:B------:R-:W-:Y:S01]  /*e1f0*/  FMUL.FTZ R171, R84, R4.reuse ;  /* 0x0000000454ab7220 */ /* 0x080fe20000410000 */
[----:B------:R-:W1:Y:S01]  /*e200*/  @P3 MUFU.RCP R3, R7 ;  /* 0x0000000700033308 */ /* 0x000e620000001000 */
[----:B------:R-:W-:Y:S01]  /*e210*/  @P3 FMUL.FTZ R32, R32, 0.69314718246459960938 ;  /* 0x3f31721820203820 */ /* 0x000fe20000410000 */
[-C--:B------:R-:W-:Y:S01]  /*e220*/  FMUL.FTZ R24, R24, R4.reuse ;  /* 0x0000000418187220 */ /* 0x080fe20000410000 */
[-C--:B------:R-:W-:Y:S01]  /*e230*/  FMUL.FTZ R25, R25, R4.reuse ;  /* 0x0000000419197220 */ /* 0x080fe20000410000 */
[-C--:B------:R-:W-:Y:S01]  /*e240*/  FMUL.FTZ R29, R29, R4.reuse ;  /* 0x000000041d1d7220 */ /* 0x080fe20000410000 */
[-C--:B------:R-:W-:Y:S01]  /*e250*/  FMUL.FTZ R36, R36, R4.reuse ;  /* 0x0000000424247220 */ /* 0x080fe20000410000 */
[-C--:B------:R-:W-:Y:S01]  /*e260*/  FMUL.FTZ R37, R37, R4.reuse ;  /* 0x0000000425257220 */ /* 0x080fe20000410000 */
[-C--:B------:R-:W-:Y:S01]  /*e270*/  FMUL.FTZ R14, R40, R4.reuse ;  /* 0x00000004280e7220 */ /* 0x080fe20000410000 */
[----:B------:R1:W3:Y:S01]  /*e280*/  @P3 MUFU.LG2 R18, R7 ;  /* 0x0000000700123308 */ /* 0x0002e20000000c00 */
[----:B0-----:R-:W-:Y:S01]  /*e290*/  @P2 FMUL.FTZ R28, R28, 0.69314718246459960938 ;  /* 0x3f3172181c1c2820 */ /* 0x001fe20000410000 */
[-C--:B------:R-:W-:Y:S01]  /*e2a0*/  FMUL.FTZ R41, R41, R4.reuse ;  /* 0x0000000429297220 */ /* 0x080fe20000410000 */
[-C--:B------:R-:W-:Y:S01]  /*e2b0*/  FMUL.FTZ R160, R44, R4.reuse ;  /* 0x000000042ca07220 */ /* 0x080fe20000410000 */
[-C--:B------:R-:W-:Y:S01]  /*e2c0*/  FMUL.FTZ R45, R45, R4.reuse ;  /* 0x000000042d2d7220 */ /* 0x080fe20000410000 */
[-C--:B------:R-:W-:Y:S01]  /*e2d0*/  FMUL.FTZ R49, R49, R4.reuse ;  /* 0x0000000431317220 */ /* 0x080fe20000410000 */
[-C--:B------:R-:W-:Y:S01]  /*e2e0*/  FMUL.FTZ R163, R52, R4.reuse ;  /* 0x0000000434a37220 */ /* 0x080fe20000410000 */
[-C--:B------:R-:W-:Y:S01]  /*e2f0*/  FMUL.FTZ R53, R53, R4.reuse ;  /* 0x0000000435357220 */ /* 0x080fe20000410000 */
[-C--:B------:R-:W-:Y:S01]  /*e300*/  FMUL.FTZ R164, R56, R4.reuse ;  /* 0x0000000438a47220 */ /* 0x080fe20000410000 */
[-C--:B-1----:R-:W-:Y:S01]  /*e310*/  FMUL.FTZ R7, R35, R3.reuse ;  /* 0x0000000323077220 */ /* 0x082fe20000410000 */
[-C--:B------:R-:W-:Y:S01]  /*e320*/  FMUL.FTZ R57, R57, R4.reuse ;  /* 0x0000000439397220 */ /* 0x080fe20000410000 */
[-C--:B------:R-:W-:Y:S01]  /*e330*/  FMUL.FTZ R165, R60, R4.reuse ;  /* 0x000000043ca57220 */ /* 0x080fe20000410000 */
[-C--:B------:R-:W-:Y:S01]  /*e340*/  FMUL.FTZ R61, R61, R4.reuse ;  /* 0x000000043d3d7220 */ /* 0x080fe20000410000 */
[-C--:B------:R-:W-:Y:S01]  /*e350*/  FMUL.FTZ R65, R65, R4.reuse ;  /* 0x0000000441417220 */ /* 0x080fe20000410000 */
[-C--:B------:R-:W-:Y:S01]  /*e360*/  FMUL.FTZ R167, R68, R4.reuse ;  /* 0x0000000444a77220 */ /* 0x080fe20000410000 */
[-C--:B------:R-:W-:Y:S01]  /*e370*/  FMUL.FTZ R69, R69, R4.reuse ;  /* 0x0000000445457220 */ /* 0x080fe20000410000 */
[-C--:B------:R-:W-:Y:S01]  /*e380*/  FMUL.FTZ R168, R72, R4.reuse ;  /* 0x0000000448a87220 */ /* 0x080fe20000410000 */
[----:B---3--:R-:W-:Y:S01]  /*e390*/  @P3 FMUL.FTZ R35, R18, 0.69314718246459960938 ;  /* 0x3f31721812233820 */ /* 0x008fe20000410000 */
        /* <DEDUP_REMOVED lines=39> */
[----:B------:R-:W-:Y:S01]  /*e610*/  FMUL.FTZ R15, R47, R3 ;  /* 0x000000032f0f7220 */ /* 0x000fe20000410000 */
[----:B------:R-:W-:-:S02]  /*e620*/  IMAD.MOV.U32 R4, RZ, RZ, -0x800000 ;  /* 0xff800000ff047424 */ /* 0x000fc400078e00ff */
[-C--:B--2---:R-:W-:Y:S01]  /*e630*/  FMUL.FTZ R9, R26, R3.reuse ;  /* 0x000000031a097220 */ /* 0x084fe20000410000 */
        /* <DEDUP_REMOVED lines=62> */
.L_x_1016:
        /* <DEDUP_REMOVED lines=10> */
[----:B------:R-:W2:Y:S01]  /*eac0*/  LDL R8, [R1+0x94] ;  /* 0x0000940001087983 */ /* 0x000ea20000100800 */
[----:B------:R-:W-:Y:S05]  /*ead0*/  WARPSYNC.ALL ;  /* 0x0000000000007948 */ /* 0x000fea0003800000 */
[----:B------:R-:W3:Y:S01]  /*eae0*/  S2R R93, SR_SWINHI ;  /* 0x00000000005d7919 */ /* 0x000ee20000002f00 */
[----:B------:R-:W-:Y:S01]  /*eaf0*/  F2FP.F16.F32.PACK_AB R9, R27, R9 ;  /* 0x000000091b09723e */ /* 0x000fe200000000ff */
[----:B------:R-:W-:Y:S01]  /*eb00*/  ULDC.64 UR4, c[0x0][0xcd8] ;  /* 0x0003360000047ab9 */ /* 0x000fe20000000a00 */
[----:B------:R-:W-:Y:S02]  /*eb10*/  F2FP.F16.F32.PACK_AB R10, R29, R10 ;  /* 0x0000000a1d0a723e */ /* 0x000fe400000000ff */
        /* <DEDUP_REMOVED lines=14> */
[----:B------:R-:W-:Y:S02]  /*ec00*/  MOV R88, R18 ;  /* 0x0000001200587202 */ /* 0x000fe40000000f00 */
[----:B---3--:R-:W-:Y:S02]  /*ec10*/  MOV R89, R93 ;  /* 0x0000005d00597202 */ /* 0x008fe40000000f00 */
[----:B------:R-:W-:Y:S01]  /*ec20*/  F2FP.F16.F32.PACK_AB R147, R3, R150 ;  /* 0x000000960393723e */ /* 0x000fe200000000ff */
[----:B------:R-:W-:Y:S01]  /*ec30*/  IMAD R3, R226, 0x40, R201 ;  /* 0x00000040e2037824 */ /* 0x000fe200078e02c9 */
[----:B------:R-:W-:Y:S01]  /*ec40*/  BAR.SYNC.DEFER_BLOCKING 0x1, 0x100 ;  /* 0x0044000000007b1d */ /* 0x000fe20000010000 */
[----:B--2---:R-:W-:-:S03]  /*ec50*/  IMAD.WIDE R128, R8, 0x2, R88 ;  /* 0x0000000208807825 */ /* 0x004fc600078e0258 */
[C---:B------:R-:W-:Y:S02]  /*ec60*/  IADD3 R8, P1, R128.reuse, 0x20, RZ ;  /* 0x0000002080087810 */ /* 0x040fe40007f3e0ff */
[----:B------:R-:W-:Y:S02]  /*ec70*/  IADD3 R92, P0, R128, 0x4040, RZ ;  /* 0x00004040805c7810 */ /* 0x000fe40007f1e0ff */
[----:B------:R-:W-:Y:S02]  /*ec80*/  LOP3.LUT R100, R8, 0x380, RZ, 0xc0, !PT ;  /* 0x0000038008647812 */ /* 0x000fe400078ec0ff */
[----:B------:R-:W-:Y:S02]  /*ec90*/  IADD3 R26, P2, R128, 0x40, RZ ;  /* 0x00000040801a7810 */ /* 0x000fe40007f5e0ff */
[----:B------:R-:W-:Y:S02]  /*eca0*/  SHF.R.U64 R100, R100, 0x3, RZ ;  /* 0x0000000364647819 */ /* 0x000fe400000012ff */
[C---:B-----5:R-:W-:Y:S01]  /*ecb0*/  IADD3 R28, P3, R128.reuse, 0x60, RZ ;  /* 0x00000060801c7810 */ /* 0x060fe20007f7e0ff */
[----:B------:R-:W-:Y:S01]  /*ecc0*/  IMAD.X R105, RZ, RZ, R129, P2 ;  /* 0x000000ffff697224 */ /* 0x000fe200010e0681 */
[----:B------:R-:W-:-:S02]  /*ecd0*/  IADD3 R30, P4, R128, 0x4000, RZ ;  /* 0x00004000801e7810 */ /* 0x000fc40007f9e0ff */
[----:B------:R-:W-:Y:S01]  /*ece0*/  LOP3.LUT R100, R100, R8, RZ, 0x3c, !PT ;  /* 0x0000000864647212 */ /* 0x000fe200078e3cff */
[--C-:B------:R-:W-:Y:S01]  /*ecf0*/  IMAD.X R107, RZ, RZ, R129.reuse, P3 ;  /* 0x000000ffff6b7224 */ /* 0x100fe200018e0681 */
[----:B------:R-:W-:Y:S01]  /*ed00*/  LOP3.LUT R8, R92, 0x380, RZ, 0xc0, !PT ;  /* 0x000003805c087812 */ /* 0x000fe200078ec0ff */
[----:B------:R-:W-:Y:S01]  /*ed10*/  IMAD.X R109, RZ, RZ, R129, P4 ;  /* 0x000000ffff6d7224 */ /* 0x000fe200020e0681 */
[----:B------:R-:W-:Y:S02]  /*ed20*/  LOP3.LUT R104, R26, 0x380, RZ, 0xc0, !PT ;  /* 0x000003801a687812 */ /* 0x000fe400078ec0ff */
[----:B------:R-:W-:Y:S02]  /*ed30*/  LOP3.LUT R106, R28, 0x380, RZ, 0xc0, !PT ;  /* 0x000003801c6a7812 */ /* 0x000fe400078ec0ff */
[----:B------:R-:W-:Y:S02]  /*ed40*/  SHF.R.U64 R8, R8, 0x3, RZ ;  /* 0x0000000308087819 */ /* 0x000fe400000012ff */
[----:B------:R-:W-:-:S02]  /*ed50*/  IADD3.X R101, RZ, R129, RZ, P1, !PT ;  /* 0x00000081ff657210 */ /* 0x000fc40000ffe4ff */
[----:B------:R-:W-:Y:S02]  /*ed60*/  IADD3 R120, P4, R128, 0x8040, RZ ;  /* 0x0000804080787810 */ /* 0x000fe40007f9e0ff */
[----:B------:R-:W-:Y:S02]  /*ed70*/  SHF.R.U64 R104, R104, 0x3, RZ ;  /* 0x0000000368687819 */ /* 0x000fe400000012ff */
[----:B------:R-:W-:Y:S01]  /*ed80*/  IADD3 R96, P1, R128, 0x4060, RZ ;  /* 0x0000406080607810 */ /* 0x000fe20007f3e0ff */
[--C-:B------:R-:W-:Y:S01]  /*ed90*/  IMAD.X R121, RZ, RZ, R129.reuse, P4 ;  /* 0x000000ffff797224 */ /* 0x100fe200020e0681 */
[----:B------:R-:W-:Y:S02]  /*eda0*/  SHF.R.U64 R106, R106, 0x3, RZ ;  /* 0x000000036a6a7819 */ /* 0x000fe400000012ff */
[----:B------:R-:W-:Y:S01]  /*edb0*/  IADD3 R99, P2, R128, 0x8000, RZ ;  /* 0x0000800080637810 */ /* 0x000fe20007f5e0ff */
[----:B------:R-:W-:Y:S01]  /*edc0*/  IMAD.X R115, RZ, RZ, R129, P1 ;  /* 0x000000ffff737224 */ /* 0x000fe200008e0681 */
[----:B------:R-:W-:-:S02]  /*edd0*/  LOP3.LUT R112, R8, R92, RZ, 0x3c, !PT ;  /* 0x0000005c08707212 */ /* 0x000fc400078e3cff */
[----:B-1----:R-:W-:Y:S01]  /*ede0*/  IADD3 R32, P5, R128, 0x4020, RZ ;  /* 0x0000402080207810 */ /* 0x002fe20007fbe0ff */
[--C-:B------:R-:W-:Y:S01]  /*edf0*/  IMAD.X R117, RZ, RZ, R129.reuse, P2 ;  /* 0x000000ffff757224 */ /* 0x100fe200010e0681 */
[----:B------:R-:W-:Y:S02]  /*ee00*/  LOP3.LUT R104, R104, R26, RZ, 0x3c, !PT ;  /* 0x0000001a68687212 */ /* 0x000fe400078e3cff */
[----:B------:R-:W-:Y:S01]  /*ee10*/  LOP3.LUT R8, R120, 0x380, RZ, 0xc0, !PT ;  /* 0x0000038078087812 */ /* 0x000fe200078ec0ff */
[----:B------:R-:W-:Y:S01]  /*ee20*/  IMAD.X R111, RZ, RZ, R129, P5 ;  /* 0x000000ffff6f7224 */ /* 0x000fe200028e0681 */
[----:B------:R-:W-:Y:S02]  /*ee30*/  LOP3.LUT R106, R106, R28, RZ, 0x3c, !PT ;  /* 0x0000001c6a6a7212 */ /* 0x000fe400078e3cff */
[----:B------:R-:W-:Y:S02]  /*ee40*/  LOP3.LUT R26, R96, 0x380, RZ, 0xc0, !PT ;  /* 0x00000380601a7812 */ /* 0x000fe400078ec0ff */
[----:B------:R-:W-:-:S02]  /*ee50*/  LOP3.LUT R28, R30, 0x380, RZ, 0xc0, !PT ;  /* 0x000003801e1c7812 */ /* 0x000fc400078ec0ff */
[----:B------:R-:W-:Y:S02]  /*ee60*/  SHF.R.U64 R8, R8, 0x3, RZ ;  /* 0x0000000308087819 */ /* 0x000fe400000012ff */
[----:B------:R-:W-:Y:S02]  /*ee70*/  IADD3 R151, P2, R128, 0xc040, RZ ;  /* 0x0000c04080977810 */ /* 0x000fe40007f5e0ff */
[----:B------:R-:W-:Y:S02]  /*ee80*/  SHF.R.U64 R26, R26, 0x3, RZ ;  /* 0x000000031a1a7819 */ /* 0x000fe400000012ff */
[C---:B------:R-:W-:Y:S01]  /*ee90*/  LOP3.LUT R97, R128.reuse, 0x380, RZ, 0xc0, !PT ;  /* 0x0000038080617812 */ /* 0x040fe200078ec0ff */
[----:B------:R-:W-:Y:S01]  /*eea0*/  IMAD.X R93, RZ, RZ, R129, P2 ;  /* 0x000000ffff5d7224 */ /* 0x000fe200010e0681 */
[----:B------:R-:W-:Y:S02]  /*eeb0*/  IADD3 R122, P5, R128, 0x8060, RZ ;  /* 0x00008060807a7810 */ /* 0x000fe40007fbe0ff */
[----:B------:R-:W-:-:S02]  /*eec0*/  SHF.R.U64 R28, R28, 0x3, RZ ;  /* 0x000000031c1c7819 */ /* 0x000fc400000012ff */
[----:B------:R-:W-:Y:S02]  /*eed0*/  IADD3 R118, P3, R128, 0x8020, RZ ;  /* 0x0000802080767810 */ /* 0x000fe40007f7e0ff */
[----:B------:R-:W-:Y:S02]  /*eee0*/  LOP3.LUT R120, R8, R120, RZ, 0x3c, !PT ;  /* 0x0000007808787212 */ /* 0x000fe400078e3cff */
[----:B------:R-:W-:Y:S01]  /*eef0*/  LOP3.LUT R114, R26, R96, RZ, 0x3c, !PT ;  /* 0x000000601a727212 */ /* 0x000fe200078e3cff */
[----:B------:R-:W-:Y:S01]  /*ef00*/  IMAD.X R119, RZ, RZ, R129, P3 ;  /* 0x000000ffff777224 */ /* 0x000fe200018e0681 */
[----:B------:R-:W-:Y:S02]  /*ef10*/  LOP3.LUT R8, R151, 0x380, RZ, 0xc0, !PT ;  /* 0x0000038097087812 */ /* 0x000fe400078ec0ff */
[----:B------:R-:W-:Y:S02]  /*ef20*/  SHF.R.U64 R97, R97, 0x3, RZ ;  /* 0x0000000361617819 */ /* 0x000fe400000012ff */
[----:B------:R-:W-:-:S02]  /*ef30*/  LOP3.LUT R108, R28, R30, RZ, 0x3c, !PT ;  /* 0x0000001e1c6c7212 */ /* 0x000fc400078e3cff */
[----:B------:R-:W-:Y:S02]  /*ef40*/  LOP3.LUT R26, R122, 0x380, RZ, 0xc0, !PT ;  /* 0x000003807a1a7812 */ /* 0x000fe400078ec0ff */
[----:B------:R-:W-:Y:S02]  /*ef50*/  LOP3.LUT R28, R99, 0x380, RZ, 0xc0, !PT ;  /* 0x00000380631c7812 */ /* 0x000fe400078ec0ff */
[----:B------:R-:W-:Y:S02]  /*ef60*/  LOP3.LUT R30, R118, 0x380, RZ, 0xc0, !PT ;  /* 0x00000380761e7812 */ /* 0x000fe400078ec0ff */
[----:B------:R-:W-:Y:S02]  /*ef70*/  IADD3.X R113, RZ, R129, RZ, P0, !PT ;  /* 0x00000081ff717210 */ /* 0x000fe400007fe4ff */
[C---:B------:R-:W-:Y:S02]  /*ef80*/  IADD3 R124, P0, R128.reuse, 0xc000, RZ ;  /* 0x0000c000807c7810 */ /* 0x040fe40007f1e0ff */
[----:B------:R-:W-:-:S02]  /*ef90*/  IADD3 R126, P1, R128, 0xc020, RZ ;  /* 0x0000c020807e7810 */ /* 0x000fc40007f3e0ff */
[----:B------:R-:W-:Y:S01]  /*efa0*/  IADD3 R162, P3, R128, 0xc060, RZ ;  /* 0x0000c06080a27810 */ /* 0x000fe20007f7e0ff */
[--C-:B------:R-:W-:Y:S01]  /*efb0*/  IMAD.X R125, RZ, RZ, R129.reuse, P0 ;  /* 0x000000ffff7d7224 */ /* 0x100fe200000e0681 */
[----:B------:R-:W-:Y:S01]  /*efc0*/  SHF.R.U64 R8, R8, 0x3, RZ ;  /* 0x0000000308087819 */ /* 0x000fe200000012ff */
[--C-:B------:R-:W-:Y:S01]  /*efd0*/  IMAD.X R127, RZ, RZ, R129.reuse, P1 ;  /* 0x000000ffff7f7224 */ /* 0x100fe200008e0681 */
[----:B------:R-:W-:Y:S01]  /*efe0*/  LOP3.LUT R128, R97, R128, RZ, 0x3c, !PT ;  /* 0x0000008061807212 */ /* 0x000fe200078e3cff */
[----:B------:R-:W-:Y:S01]  /*eff0*/  IMAD.X R97, RZ, RZ, R129, P3 ;  /* 0x000000ffff617224 */ /* 0x000fe200018e0681 */
[----:B------:R-:W-:Y:S02]  /*f000*/  SHF.R.U64 R26, R26, 0x3, RZ ;  /* 0x000000031a1a7819 */ /* 0x000fe400000012ff */
[----:B------:R-:W-:Y:S02]  /*f010*/  SHF.R.U64 R28, R28, 0x3, RZ ;  /* 0x000000031c1c7819 */ /* 0x000fe400000012ff */
[----:B------:R-:W-:-:S02]  /*f020*/  SHF.R.U64 R30, R30, 0x3, RZ ;  /* 0x000000031e1e7819 */ /* 0x000fc400000012ff */
[----:B------:R-:W-:Y:S02]  /*f030*/  LOP3.LUT R92, R8, R151, RZ, 0x3c, !PT ;  /* 0x00000097085c7212 */ /* 0x000fe400078e3cff */
[----:B------:R-:W-:Y:S02]  /*f040*/  LOP3.LUT R110, R32, 0x380, RZ, 0xc0, !PT ;  /* 0x00000380206e7812 */ /* 0x000fe400078ec0ff */
[----:B------:R-:W-:Y:S02]  /*f050*/  LOP3.LUT R122, R26, R122, RZ, 0x3c, !PT ;  /* 0x0000007a1a7a7212 */ /* 0x000fe400078e3cff */
[----:B------:R-:W-:Y:S02]  /*f060*/  MOV R128, R128 ;  /* 0x0000008000807202 */ /* 0x000fe40000000f00 */
[----:B------:R-:W-:Y:S02]  /*f070*/  F2FP.F16.F32.PACK_AB R8, R25, R24 ;  /* 0x000000181908723e */ /* 0x000fe400000000ff */
[----:B------:R-:W-:-:S02]  /*f080*/  LOP3.LUT R116, R28, R99, RZ, 0x3c, !PT ;  /* 0x000000631c747212 */ /* 0x000fc400078e3cff */
[----:B------:R-:W-:Y:S01]  /*f090*/  LOP3.LUT R118, R30, R118, RZ, 0x3c, !PT ;  /* 0x000000761e767212 */ /* 0x000fe200078e3cff */
[----:B------:R1:W-:Y:S01]  /*f0a0*/  STSM.16.M88.4 [R128], R8 ;  /* 0x0000000880007844 */ /* 0x0003e20000000200 */
[----:B------:R-:W-:Y:S02]  /*f0b0*/  LOP3.LUT R26, R162, 0x380, RZ, 0xc0, !PT ;  /* 0x00000380a21a7812 */ /* 0x000fe400078ec0ff */
[----:B------:R-:W-:Y:S02]  /*f0c0*/  LOP3.LUT R28, R124, 0x380, RZ, 0xc0, !PT ;  /* 0x000003807c1c7812 */ /* 0x000fe400078ec0ff */
[----:B------:R-:W-:Y:S02]  /*f0d0*/  LOP3.LUT R30, R126, 0x380, RZ, 0xc0, !PT ;  /* 0x000003807e1e7812 */ /* 0x000fe400078ec0ff */
[----:B------:R-:W-:Y:S02]  /*f0e0*/  SHF.R.U64 R110, R110, 0x3, RZ ;  /* 0x000000036e6e7819 */ /* 0x000fe400000012ff */
[----:B------:R-:W-:-:S02]  /*f0f0*/  SHF.R.U64 R26, R26, 0x3, RZ ;  /* 0x000000031a1a7819 */ /* 0x000fc400000012ff */
[----:B------:R-:W-:Y:S02]  /*f100*/  SHF.R.U64 R28, R28, 0x3, RZ ;  /* 0x000000031c1c7819 */ /* 0x000fe400000012ff */
[----:B------:R-:W-:Y:S02]  /*f110*/  SHF.R.U64 R30, R30, 0x3, RZ ;  /* 0x000000031e1e7819 */ /* 0x000fe400000012ff */
[----:B------:R-:W-:Y:S02]  /*f120*/  MOV R100, R100 ;  /* 0x0000006400647202 */ /* 0x000fe40000000f00 */
[----:B-1----:R-:W-:Y:S02]  /*f130*/  F2FP.F16.F32.PACK_AB R8, R0, R12 ;  /* 0x0000000c0008723e */ /* 0x002fe400000000ff */
[----:B------:R-:W-:Y:S02]  /*f140*/  F2FP.F16.F32.PACK_AB R9, R7, R6 ;  /* 0x000000060709723e */ /* 0x000fe400000000ff */
[----:B------:R-:W-:-:S02]  /*f150*/  F2FP.F16.F32.PACK_AB R10, R37, R36 ;  /* 0x00000024250a723e */ /* 0x000fc400000000ff */
[----:B------:R-:W-:Y:S02]  /*f160*/  F2FP.F16.F32.PACK_AB R11, R39, R38 ;  /* 0x00000026270b723e */ /* 0x000fe400000000ff */
[----:B------:R-:W-:Y:S02]  /*f170*/  F2FP.F16.F32.PACK_AB R12, R41, R14 ;  /* 0x0000000e290c723e */ /* 0x000fe400000000ff */
[----:B------:R-:W-:Y:S01]  /*f180*/  LOP3.LUT R110, R110, R32, RZ, 0x3c, !PT ;  /* 0x000000206e6e7212 */ /* 0x000fe200078e3cff */
[----:B------:R1:W-:Y:S01]  /*f190*/  STSM.16.M88.4 [R100], R8 ;  /* 0x0000000864007844 */ /* 0x0003e20000000200 */
[----:B------:R-:W-:Y:S02]  /*f1a0*/  MOV R104, R104 ;  /* 0x0000006800687202 */ /* 0x000fe40000000f00 */
[----:B------:R-:W-:Y:S02]  /*f1b0*/  F2FP.F16.F32.PACK_AB R14, R45, R160 ;  /* 0x000000a02d0e723e */ /* 0x000fe400000000ff */
[----:B------:R-:W-:-:S02]  /*f1c0*/  LOP3.LUT R96, R26, R162, RZ, 0x3c, !PT ;  /* 0x000000a21a607212 */ /* 0x000fc400078e3cff */
[----:B------:R-:W-:Y:S01]  /*f1d0*/  LOP3.LUT R124, R28, R124, RZ, 0x3c, !PT ;  /* 0x0000007c1c7c7212 */ /* 0x000fe200078e3cff */
[----:B------:R2:W-:Y:S01]  /*f1e0*/  STSM.16.M88.4 [R104], R12 ;  /* 0x0000000c68007844 */ /* 0x0005e20000000200 */
[----:B------:R-:W-:Y:S02]  /*f1f0*/  LOP3.LUT R126, R30, R126, RZ, 0x3c, !PT ;  /* 0x0000007e1e7e7212 */ /* 0x000fe400078e3cff */
[----:B------:R-:W-:Y:S02]  /*f200*/  MOV R106, R106 ;  /* 0x0000006a006a7202 */ /* 0x000fe40000000f00 */
[----:B------:R-:W-:Y:S02]  /*f210*/  F2FP.F16.F32.PACK_AB R24, R49, R161 ;  /* 0x000000a13118723e */ /* 0x000fe400000000ff */
[----:B------:R-:W-:Y:S02]  /*f220*/  F2FP.F16.F32.PACK_AB R25, R51, R50 ;  /* 0x000000323319723e */ /* 0x000fe400000000ff */
[----:B------:R-:W-:-:S02]  /*f230*/  F2FP.F16.F32.PACK_AB R26, R53, R163 ;  /* 0x000000a3351a723e */ /* 0x000fc400000000ff */
[----:B------:R-:W-:Y:S02]  /*f240*/  MOV R108, R108 ;  /* 0x0000006c006c7202 */ /* 0x000fe40000000f00 */
[----:B------:R-:W-:Y:S01]  /*f250*/  F2FP.F16.F32.PACK_AB R28, R57, R164 ;  /* 0x000000a4391c723e */ /* 0x000fe200000000ff */
[----:B------:R-:W-:Y:S01]  /*f260*/  STSM.16.M88.4 [R106], R24 ;  /* 0x000000186a007844 */ /* 0x000fe20000000200 */
[----:B------:R-:W-:Y:S02]  /*f270*/  F2FP.F16.F32.PACK_AB R30, R61, R165 ;  /* 0x000000a53d1e723e */ /* 0x000fe400000000ff */
[----:B------:R-:W-:Y:S02]  /*f280*/  MOV R110, R110 ;  /* 0x0000006e006e7202 */ /* 0x000fe40000000f00 */
[----:B-1----:R-:W-:Y:S01]  /*f290*/  F2FP.F16.F32.PACK_AB R8, R65, R166 ;  /* 0x000000a64108723e */ /* 0x002fe200000000ff */
[----:B------:R-:W-:Y:S01]  /*f2a0*/  STSM.16.M88.4 [R108], R28 ;  /* 0x0000001c6c007844 */ /* 0x000fe20000000200 */
[----:B------:R-:W-:-:S02]  /*f2b0*/  F2FP.F16.F32.PACK_AB R9, R67, R66 ;  /* 0x000000424309723e */ /* 0x000fc400000000ff */
[----:B------:R-:W-:Y:S02]  /*f2c0*/  F2FP.F16.F32.PACK_AB R10, R69, R167 ;  /* 0x000000a7450a723e */ /* 0x000fe400000000ff */
[----:B------:R-:W-:Y:S02]  /*f2d0*/  F2FP.F16.F32.PACK_AB R11, R71, R70 ;  /* 0x00000046470b723e */ /* 0x000fe400000000ff */
[----:B------:R-:W-:Y:S02]  /*f2e0*/  MOV R112, R112 ;  /* 0x0000007000707202 */ /* 0x000fe40000000f00 */
[----:B--2---:R-:W-:Y:S01]  /*f2f0*/  F2FP.F16.F32.PACK_AB R12, R73, R168 ;  /* 0x000000a8490c723e */ /* 0x004fe200000000ff */
[----:B------:R1:W-:Y:S01]  /*f300*/  STSM.16.M88.4 [R110], R8 ;  /* 0x000000086e007844 */ /* 0x0003e20000000200 */
[----:B------:R-:W-:Y:S02]  /*f310*/  F2FP.F16.F32.PACK_AB R13, R75, R74 ;  /* 0x0000004a4b0d723e */ /* 0x000fe400000000ff */
[----:B------:R-:W-:-:S02]  /*f320*/  F2FP.F16.F32.PACK_AB R14, R77, R169 ;  /* 0x000000a94d0e723e */ /* 0x000fc400000000ff */
[----:B------:R-:W-:Y:S02]  /*f330*/  F2FP.F16.F32.PACK_AB R15, R79, R78 ;  /* 0x0000004e4f0f723e */ /* 0x000fe400000000ff */
[----:B------:R-:W-:Y:S02]  /*f340*/  MOV R114, R114 ;  /* 0x0000007200727202 */ /* 0x000fe40000000f00 */
[----:B------:R-:W-:Y:S01]  /*f350*/  F2FP.F16.F32.PACK_AB R36, R81, R170 ;  /* 0x000000aa5124723e */ /* 0x000fe200000000ff */
[----:B------:R2:W-:Y:S01]  /*f360*/  STSM.16.M88.4 [R112], R12 ;  /* 0x0000000c70007844 */ /* 0x0005e20000000200 */
[----:B------:R-:W-:Y:S02]  /*f370*/  F2FP.F16.F32.PACK_AB R37, R83, R82 ;  /* 0x000000525325723e */ /* 0x000fe400000000ff */
[----:B------:R-:W-:Y:S02]  /*f380*/  F2FP.F16.F32.PACK_AB R38, R85, R171 ;  /* 0x000000ab5526723e */ /* 0x000fe400000000ff */
[----:B------:R-:W-:-:S02]  /*f390*/  F2FP.F16.F32.PACK_AB R39, R87, R86 ;  /* 0x000000565727723e */ /* 0x000fc400000000ff */
[----:B------:R-:W-:Y:S02]  /*f3a0*/  MOV R116, R116 ;  /* 0x0000007400747202 */ /* 0x000fe40000000f00 */
[----:B------:R-:W-:Y:S01]  /*f3b0*/  F2FP.F16.F32.PACK_AB R49, R91, R90 ;  /* 0x0000005a5b31723e */ /* 0x000fe200000000ff */
[----:B------:R-:W-:Y:S01]  /*f3c0*/  STSM.16.M88.4 [R114], R36 ;  /* 0x0000002472007844 */ /* 0x000fe20000000200 */
[----:B------:R-:W-:Y:S02]  /*f3d0*/  F2FP.F16.F32.PACK_AB R50, R64, R173 ;  /* 0x000000ad4032723e */ /* 0x000fe400000000ff */
[----:B------:R-:W-:Y:S02]  /*f3e0*/  F2FP.F16.F32.PACK_AB R51, R95, R94 ;  /* 0x0000005e5f33723e */ /* 0x000fe400000000ff */
[----:B------:R-:W-:Y:S02]  /*f3f0*/  MOV R118, R118 ;  /* 0x0000007600767202 */ /* 0x000fe40000000f00 */
[----:B------:R-:W-:Y:S01]  /*f400*/  F2FP.F16.F32.PACK_AB R64, R84, R174 ;  /* 0x000000ae5440723e */ /* 0x000fe200000000ff */
[----:B------:R-:W-:Y:S01]  /*f410*/  STSM.16.M88.4 [R116], R48 ;  /* 0x0000003074007844 */ /* 0x000fe20000000200 */
[----:B------:R-:W-:-:S02]  /*f420*/  F2FP.F16.F32.PACK_AB R65, R20, R98 ;  /* 0x000000621441723e */ /* 0x000fc400000000ff */
[----:B------:R-:W-:Y:S02]  /*f430*/  F2FP.F16.F32.PACK_AB R66, R152, R175 ;  /* 0x000000af9842723e */ /* 0x000fe400000000ff */
[----:B------:R-:W-:Y:S02]  /*f440*/  F2FP.F16.F32.PACK_AB R67, R103, R102 ;  /* 0x000000666743723e */ /* 0x000fe400000000ff */
[----:B------:R-:W-:Y:S02]  /*f450*/  MOV R120, R120 ;  /* 0x0000007800787202 */ /* 0x000fe40000000f00 */
[----:B-1----:R-:W-:Y:S01]  /*f460*/  F2FP.F16.F32.PACK_AB R8, R153, R176 ;  /* 0x000000b09908723e */ /* 0x002fe200000000ff */
[----:B------:R-:W-:Y:S01]  /*f470*/  STSM.16.M88.4 [R118], R64 ;  /* 0x0000004076007844 */ /* 0x000fe20000000200 */
[----:B------:R-:W-:Y:S02]  /*f480*/  F2FP.F16.F32.PACK_AB R9, R40, R21 ;  /* 0x000000152809723e */ /* 0x000fe400000000ff */
[----:B------:R-:W-:-:S02]  /*f490*/  F2FP.F16.F32.PACK_AB R10, R154, R177 ;  /* 0x000000b19a0a723e */ /* 0x000fc400000000ff */
[----:B------:R-:W-:Y:S02]  /*f4a0*/  F2FP.F16.F32.PACK_AB R11, R44, R43 ;  /* 0x0000002b2c0b723e */ /* 0x000fe400000000ff */
[----:B------:R-:W-:Y:S02]  /*f4b0*/  IADD3.X R123, RZ, R129, RZ, P5, !PT ;  /* 0x00000081ff7b7210 */ /* 0x000fe40002ffe4ff */
[----:B--2---:R-:W-:Y:S01]  /*f4c0*/  F2FP.F16.F32.PACK_AB R12, R155, R178 ;  /* 0x000000b29b0c723e */ /* 0x004fe200000000ff */
[----:B------:R1:W-:Y:S01]  /*f4d0*/  STSM.16.M88.4 [R120], R8 ;  /* 0x0000000878007844 */ /* 0x0003e20000000200 */
[----:B------:R-:W-:Y:S02]  /*f4e0*/  MOV R122, R122 ;  /* 0x0000007a007a7202 */ /* 0x000fe40000000f00 */
        /* <DEDUP_REMOVED lines=9> */
[----:B------:R-:W-:Y:S02]  /*f580*/  ISETP.NE.U32.AND P0, PT, RZ, UR4, PT ;  /* 0x00000004ff007c0c */ /* 0x000fe4000bf05070 */
[----:B-1----:R-:W-:Y:S01]  /*f590*/  IADD3 R8, P1, R231, UR4, RZ ;  /* 0x00000004e7087c10 */ /* 0x002fe2000ff3e0ff */
[----:B------:R2:W-:Y:S01]  /*f5a0*/  STSM.16.M88.4 [R124], R24 ;  /* 0x000000187c007844 */ /* 0x0005e20000000200 */
[----:B------:R-:W-:Y:S02]  /*f5b0*/  MOV R126, R126 ;  /* 0x0000007e007e7202 */ /* 0x000fe40000000f00 */
[----:B------:R-:W-:Y:S02]  /*f5c0*/  F2FP.F16.F32.PACK_AB R28, R159, R182 ;  /* 0x000000b69f1c723e */ /* 0x000fe400000000ff */
[----:B------:R-:W-:Y:S02]  /*f5d0*/  F2FP.F16.F32.PACK_AB R29, R131, R130 ;  /* 0x00000082831d723e */ /* 0x000fe400000000ff */
[----:B------:R-:W-:-:S02]  /*f5e0*/  F2FP.F16.F32.PACK_AB R30, R133, R132 ;  /* 0x00000084851e723e */ /* 0x000fc400000000ff */
[----:B------:R-:W-:Y:S02]  /*f5f0*/  F2FP.F16.F32.PACK_AB R31, R135, R134 ;  /* 0x00000086871f723e */ /* 0x000fe400000000ff */
[----:B------:R-:W-:Y:S02]  /*f600*/  MOV R92, R92 ;  /* 0x0000005c005c7202 */ /* 0x000fe40000000f00 */
[----:B------:R-:W-:Y:S01]  /*f610*/  MOV R96, R96 ;  /* 0x0000006000607202 */ /* 0x000fe20000000f00 */
[----:B------:R2:W-:Y:S01]  /*f620*/  STSM.16.M88.4 [R126], R28 ;  /* 0x0000001c7e007844 */ /* 0x0005e20000000200 */
[----:B------:R-:W-:Y:S02]  /*f630*/  ISETP.NE.AND.EX P0, PT, RZ, UR5, PT, P0 ;  /* 0x00000005ff007c0c */ /* 0x000fe4000bf05300 */
[----:B------:R-:W-:Y:S01]  /*f640*/  IADD3.X R9, R232, UR5, RZ, P1, !PT ;  /* 0x00000005e8097c10 */ /* 0x000fe20008ffe4ff */
[----:B------:R-:W-:Y:S01]  /*f650*/  ULDC.64 UR4, c[0x0][0xce0] ;  /* 0x0003380000047ab9 */ /* 0x000fe20000000a00 */
[----:B------:R2:W-:Y:S01]  /*f660*/  STSM.16.M88.4 [R92], R136 ;  /* 0x000000885c007844 */ /* 0x0005e20000000200 */
[----:B------:R-:W-:Y:S01]  /*f670*/  ISETP.NE.U32.AND P1, PT, RZ, UR4, PT ;  /* 0x00000004ff007c0c */ /* 0x000fe2000bf25070 */
[----:B------:R-:W-:Y:S01]  /*f680*/  IMAD.WIDE R88, R3, 0x2, R88 ;  /* 0x0000000203587825 */ /* 0x000fe200078e0258 */
[----:B------:R-:W-:Y:S01]  /*f690*/  MOV R20, RZ ;  /* 0x000000ff00147202 */ /* 0x000fe20000000f00 */
[----:B------:R2:W-:Y:S01]  /*f6a0*/  STSM.16.M88.4 [R96], R144 ;  /* 0x0000009060007844 */ /* 0x0005e20000000200 */
[----:B------:R-:W-:Y:S01]  /*f6b0*/  BAR.SYNC.DEFER_BLOCKING 0x1, 0x100 ;  /* 0x0044000000007b1d */ /* 0x000fe20000010000 */
[----:B------:R-:W-:-:S13]  /*f6c0*/  ISETP.NE.AND.EX P1, PT, RZ, UR5, PT, P1 ;  /* 0x00000005ff007c0c */ /* 0x000fda000bf25310 */
[----:B------:R-:W-:Y:S01]  /*f6d0*/  @P1 IADD3 R6, P2, R231, UR4, RZ ;  /* 0x00000004e7061c10 */ /* 0x000fe2000ff5e0ff */
[----:B------:R-:W-:Y:S02]  /*f6e0*/  ULDC UR4, c[0x0][0xb88] ;  /* 0x0002e20000047ab9 */ /* 0x000fe40000000800 */
[----:B------:R-:W-:Y:S01]  /*f6f0*/  IMAD.U32 R3, RZ, RZ, UR4 ;  /* 0x00000004ff037e24 */ /* 0x000fe2000f8e00ff */
[----:B------:R-:W-:Y:S01]  /*f700*/  @P1 IADD3.X R7, R232, UR5, RZ, P2, !PT ;  /* 0x00000005e8071c10 */ /* 0x000fe200097fe4ff */
[----:B------:R2:W5:Y:S01]  /*f710*/  @P0 LDG.E R20, desc[UR60][R8.64] ;  /* 0x0000003c08140981 */ /* 0x000562000c1e1900 */
[----:B------:R-:W-:-:S03]  /*f720*/  IADD3 R11, P4, R88, 0x1000, RZ ;  /* 0x00001000580b7810 */ /* 0x000fc60007f9e0ff */
[----:B------:R2:W5:Y:S01]  /*f730*/  @P1 LDG.E R3, desc[UR60][R6.64] ;  /* 0x0000003c06031981 */ /* 0x000562000c1e1900 */
[----:B------:R-:W-:Y:S09]  /*f740*/  @P1 BRA `(.L_x_1076) ;  /* 0x0000000000101947 */ /* 0x000ff20003800000 */
[----:B------:R-:W-:Y:S05]  /*f750*/  @!P0 BRA `(.L_x_1076) ;  /* 0x00000000000c8947 */ /* 0x000fea0003800000 */
[----:B------:R-:W3:Y:S04]  /*f760*/  LDG.E R0, desc[UR60][R8.64] ;  /* 0x0000003c08007981 */ /* 0x000ee8000c1e1900 */
[----:B-----5:R-:W3:Y:S02]  /*f770*/  LDG.E R3, desc[UR60][R8.64+0x4] ;  /* 0x0000043c08037981 */ /* 0x020ee4000c1e1900 */
[----:B---3--:R-:W-:-:S07]  /*f780*/  IMAD.IADD R3, R3, 0x1, -R0 ;  /* 0x0000000103037824 */ /* 0x008fce00078e0a00 */
.L_x_1076:
[----:B------:R-:W3:Y:S01]  /*f790*/  LDL.LU R0, [R1+0x84] ;  /* 0x0000840001007983 */ /* 0x000ee20000300800 */
[----:B--2---:R-:W-:Y:S01]  /*f7a0*/  LOP3.LUT R8, R11, 0x380, RZ, 0xc0, !PT ;  /* 0x000003800b087812 */ /* 0x004fe200078ec0ff */
[----:B------:R-:W-:Y:S02]  /*f7b0*/  ULDC.64 UR4, c[0x0][0xc70] ;  /* 0x00031c0000047ab9 */ /* 0x000fe40000000a00 */
[----:B------:R-:W2:Y:S01]  /*f7c0*/  LDL R14, [R1+0x90] ;  /* 0x00009000010e7983 */ /* 0x000ea20000100800 */
[----:B------:R-:W-:Y:S02]  /*f7d0*/  SHF.R.U64 R8, R8, 0x3, RZ ;  /* 0x0000000308087819 */ /* 0x000fe400000012ff */
[----:B------:R-:W-:Y:S02]  /*f7e0*/  SHF.R.S32.HI R32, RZ, 0x1f, R230 ;  /* 0x0000001fff207819 */ /* 0x000fe400000114e6 */
[----:B------:R-:W-:Y:S02]  /*f7f0*/  LOP3.LUT R8, R8, R11, RZ, 0x3c, !PT ;  /* 0x0000000b08087212 */ /* 0x000fe400078e3cff */
[----:B-----5:R-:W-:Y:S01]  /*f800*/  SHF.R.S32.HI R21, RZ, 0x1f, R20 ;  /* 0x0000001fff157819 */ /* 0x020fe20000011414 */
[----:B------:R-:W-:Y:S01]  /*f810*/  IMAD R7, R32, UR4, RZ ;  /* 0x0000000420077c24 */ /* 0x000fe2000f8e02ff */
[----:B------:R-:W-:-:S02]  /*f820*/  SEL R233, R233, RZ, !P0 ;  /* 0x000000ffe9e97207 */ /* 0x000fc40004000000 */
[----:B------:R-:W-:Y:S01]  /*f830*/  IADD3 R13, P5, R88, 0x2000, RZ ;  /* 0x00002000580d7810 */ /* 0x000fe20007fbe0ff */
[----:B------:R-:W-:Y:S01]  /*f840*/  IMAD R9, R230, UR5, R7 ;  /* 0x00000005e6097c24 */ /* 0x000fe2000f8e0207 */
[----:B------:R-:W-:Y:S01]  /*f850*/  IADD3 R37, P2, R88, 0x5000, RZ ;  /* 0x0000500058257810 */ /* 0x000fe20007f5e0ff */
[----:B------:R-:W-:Y:S01]  /*f860*/  IMAD.WIDE.U32 R6, R230, UR4, R20 ;  /* 0x00000004e6067c25 */ /* 0x000fe2000f8e0014 */
[----:B------:R-:W-:Y:S01]  /*f870*/  ULDC.64 UR4, c[0x0][0xc78] ;  /* 0x00031e0000047ab9 */ /* 0x000fe20000000a00 */
[----:B------:R-:W-:Y:S02]  /*f880*/  IADD3 R29, P1, R88, 0x4000, RZ ;  /* 0x00004000581d7810 */ /* 0x000fe40007f3e0ff */
[----:B------:R-:W-:Y:S01]  /*f890*/  IMAD.IADD R7, R7, 0x1, R9 ;  /* 0x0000000107077824 */ /* 0x000fe200078e0209 */
[----:B------:R-:W-:Y:S02]  /*f8a0*/  LOP3.LUT R12, R13, 0x380, RZ, 0xc0, !PT ;  /* 0x000003800d0c7812 */ /* 0x000fe400078ec0ff */
[----:B------:R-:W-:Y:S01]  /*f8b0*/  LOP3.LUT R36, R37, 0x380, RZ, 0xc0, !PT ;  /* 0x0000038025247812 */ /* 0x000fe200078ec0ff */
[----:B------:R-:W-:Y:S01]  /*f8c0*/  IMAD.WIDE.U32 R6, R233, UR4, R6 ;  /* 0x00000004e9067c25 */ /* 0x000fe2000f8e0006 */
[----:B------:R-:W-:-:S02]  /*f8d0*/  LOP3.LUT R28, R29, 0x380, RZ, 0xc0, !PT ;  /* 0x000003801d1c7812 */ /* 0x000fc400078ec0ff */
[----:B------:R-:W-:Y:S02]  /*f8e0*/  SHF.R.U64 R12, R12, 0x3, RZ ;  /* 0x000000030c0c7819 */ /* 0x000fe400000012ff */
[----:B------:R-:W-:Y:S02]  /*f8f0*/  SHF.R.U64 R36, R36, 0x3, RZ ;  /* 0x0000000324247819 */ /* 0x000fe400000012ff */
[----:B------:R-:W-:Y:S02]  /*f900*/  SHF.R.U64 R28, R28, 0x3, RZ ;  /* 0x000000031c1c7819 */ /* 0x000fe400000012ff */
[----:B------:R-:W-:Y:S01]  /*f910*/  LOP3.LUT R12, R12, R13, RZ, 0x3c, !PT ;  /* 0x0000000d0c0c7212 */ /* 0x000fe200078e3cff */
[----:B------:R-:W-:Y:S01]  /*f920*/  IMAD.X R13, RZ, RZ, R89, P5 ;  /* 0x000000ffff0d7224 */ /* 0x000fe200028e0659 */
[----:B------:R-:W-:Y:S02]  /*f930*/  LOP3.LUT R36, R36, R37, RZ, 0x3c, !PT ;  /* 0x0000002524247212 */ /* 0x000fe400078e3cff */
[----:B------:R-:W-:-:S02]  /*f940*/  IADD3 R49, P5, R88, 0x8000, RZ ;  /* 0x0000800058317810 */ /* 0x000fc40007fbe0ff */
[----:B------:R-:W-:Y:S02]  /*f950*/  IADD3.X R37, RZ, R89, RZ, P2, !PT ;  /* 0x00000059ff257210 */ /* 0x000fe400017fe4ff */
[----:B------:R-:W-:Y:S01]  /*f960*/  LOP3.LUT R28, R28, R29, RZ, 0x3c, !PT ;  /* 0x0000001d1c1c7212 */ /* 0x000fe200078e3cff */
[----:B------:R-:W-:Y:S01]  /*f970*/  IMAD.X R29, RZ, RZ, R89, P1 ;  /* 0x000000ffff1d7224 */ /* 0x000fe200008e0659 */
[C---:B------:R-:W-:Y:S02]  /*f980*/  IADD3 R61, P2, R88.reuse, 0xb000, RZ ;  /* 0x0000b000583d7810 */ /* 0x040fe40007f5e0ff */
[----:B------:R-:W-:Y:S02]  /*f990*/  IADD3 R57, P1, R88, 0xa000, RZ ;  /* 0x0000a00058397810 */ /* 0x000fe40007f3e0ff */
[----:B------:R-:W-:Y:S02]  /*f9a0*/  LOP3.LUT R48, R49, 0x380, RZ, 0xc0, !PT ;  /* 0x0000038031307812 */ /* 0x000fe400078ec0ff */
[----:B------:R-:W-:-:S02]  /*f9b0*/  LOP3.LUT R60, R61, 0x380, RZ, 0xc0, !PT ;  /* 0x000003803d3c7812 */ /* 0x000fc400078ec0ff */
[----:B------:R-:W-:Y:S02]  /*f9c0*/  LOP3.LUT R56, R57, 0x380, RZ, 0xc0, !PT ;  /* 0x0000038039387812 */ /* 0x000fe400078ec0ff */
[----:B------:R-:W-:Y:S02]  /*f9d0*/  SHF.R.U64 R48, R48, 0x3, RZ ;  /* 0x0000000330307819 */ /* 0x000fe400000012ff */
[----:B------:R-:W-:Y:S02]  /*f9e0*/  SHF.R.U64 R60, R60, 0x3, RZ ;  /* 0x000000033c3c7819 */ /* 0x000fe400000012ff */
[----:B------:R-:W-:Y:S02]  /*f9f0*/  SHF.R.U64 R56, R56, 0x3, RZ ;  /* 0x0000000338387819 */ /* 0x000fe400000012ff */
[----:B------:R-:W-:Y:S01]  /*fa00*/  LOP3.LUT R48, R48, R49, RZ, 0x3c, !PT ;  /* 0x0000003130307212 */ /* 0x000fe200078e3cff */
[--C-:B------:R-:W-:Y:S01]  /*fa10*/  IMAD.X R49, RZ, RZ, R89.reuse, P5 ;  /* 0x000000ffff317224 */ /* 0x100fe200028e0659 */
[----:B------:R-:W-:Y:S01]  /*fa20*/  LOP3.LUT R60, R60, R61, RZ, 0x3c, !PT ;  /* 0x0000003d3c3c7212 */ /* 0x000fe200078e3cff */
[----:B------:R-:W-:Y:S01]  /*fa30*/  IMAD.X R61, RZ, RZ, R89, P2 ;  /* 0x000000ffff3d7224 */ /* 0x000fe200010e0659 */
[----:B------:R-:W-:-:S02]  /*fa40*/  IADD3 R73, P5, R88, 0xe000, RZ ;  /* 0x0000e00058497810 */ /* 0x000fc40007fbe0ff */
[----:B------:R-:W-:Y:S01]  /*fa50*/  LOP3.LUT R56, R56, R57, RZ, 0x3c, !PT ;  /* 0x0000003938387212 */ /* 0x000fe200078e3cff */
[----:B------:R-:W-:Y:S01]  /*fa60*/  IMAD.X R57, RZ, RZ, R89, P1 ;  /* 0x000000ffff397224 */ /* 0x000fe200008e0659 */
[----:B------:R-:W-:-:S04]  /*fa70*/  LOP3.LUT R72, R73, 0x380, RZ, 0xc0, !PT ;  /* 0x0000038049487812 */ /* 0x000fc800078ec0ff */
[----:B------:R-:W-:-:S04]  /*fa80*/  SHF.R.U64 R72, R72, 0x3, RZ ;  /* 0x0000000348487819 */ /* 0x000fc800000012ff */
[----:B------:R-:W-:Y:S01]  /*fa90*/  LOP3.LUT R72, R72, R73, RZ, 0x3c, !PT ;  /* 0x0000004948487212 */ /* 0x000fe200078e3cff */
[----:B------:R-:W-:Y:S01]  /*faa0*/  IMAD.X R73, RZ, RZ, R89, P5 ;  /* 0x000000ffff497224 */ /* 0x000fe200028e0659 */
[--C-:B------:R-:W-:Y:S01]  /*fab0*/  SHF.R.S32.HI R81, RZ, 0x1f, R201.reuse ;  /* 0x0000001fff517819 */ /* 0x100fe200000114c9 */
[----:B------:R-:W-:Y:S02]  /*fac0*/  IMAD.MOV.U32 R80, RZ, RZ, R201 ;  /* 0x000000ffff507224 */ /* 0x000fe400078e00c9 */
[----:B------:R-:W-:Y:S01]  /*fad0*/  IMAD R85, R236, -0x80, R3 ;  /* 0xffffff80ec557824 */ /* 0x000fe200078e0203 */
[----:B------:R-:W-:Y:S01]  /*fae0*/  SHF.R.S32.HI R227, RZ, 0x1f, R226 ;  /* 0x0000001fffe37819 */ /* 0x000fe200000114e2 */
[----:B------:R-:W-:Y:S01]  /*faf0*/  VIADD R82, R226, 0x20 ;  /* 0x00000020e2527836 */ /* 0x000fe20000000000 */
[----:B------:R-:W-:Y:S01]  /*fb00*/  BSSY B1, `(.L_x_1077) ;  /* 0x0000084000017945 */ /* 0x000fe20003800000 */
[----:B---3--:R-:W-:Y:S02]  /*fb10*/  SEL R0, R0, RZ, !P0 ;  /* 0x000000ff00007207 */ /* 0x008fe40004000000 */
[----:B------:R-:W-:-:S02]  /*fb20*/  IADD3 R25, P0, R88, 0x3000, RZ ;  /* 0x0000300058197810 */ /* 0x000fc40007f1e0ff */
[----:B--2---:R-:W-:Y:S01]  /*fb30*/  LEA R11, R236, R14, 0x7 ;  /* 0x0000000eec0b7211 */ /* 0x004fe200078e38ff */
[----:B------:R-:W-:Y:S01]  /*fb40*/  IMAD R10, R0, UR4, RZ ;  /* 0x00000004000a7c24 */ /* 0x000fe2000f8e02ff */
[----:B------:R-:W1:Y:S01]  /*fb50*/  S2R R14, SR_TID.X ;  /* 0x00000000000e7919 */ /* 0x000e620000002100 */
[----:B------:R-:W-:Y:S02]  /*fb60*/  LOP3.LUT R24, R25, 0x380, RZ, 0xc0, !PT ;  /* 0x0000038019187812 */ /* 0x000fe400078ec0ff */
[----:B------:R-:W-:Y:S01]  /*fb70*/  IMAD R10, R233, UR5, R10 ;  /* 0x00000005e90a7c24 */ /* 0x000fe2000f8e020a */
[----:B------:R-:W-:Y:S01]  /*fb80*/  SHF.R.S32.HI R9, RZ, 0x1f, R11 ;  /* 0x0000001fff097819 */ /* 0x000fe2000001140b */
[----:B------:R-:W-:Y:S01]  /*fb90*/  ULDC.64 UR4, c[0x0][0xc40] ;  /* 0x0003100000047ab9 */ /* 0x000fe20000000a00 */
[----:B------:R-:W-:Y:S02]  /*fba0*/  IADD3 R6, P3, R11, R6, RZ ;  /* 0x000000060b067210 */ /* 0x000fe40007f7e0ff */
[----:B------:R-:W-:-:S02]  /*fbb0*/  SHF.R.U64 R24, R24, 0x3, RZ ;  /* 0x0000000318187819 */ /* 0x000fc400000012ff */
[----:B------:R-:W-:Y:S02]  /*fbc0*/  IADD3.X R9, R9, R7, R10, P3, !PT ;  /* 0x0000000709097210 */ /* 0x000fe40001ffe40a */
[----:B------:R-:W-:Y:S02]  /*fbd0*/  LEA R58, P3, R6, UR4, 0x2 ;  /* 0x00000004063a7c11 */ /* 0x000fe4000f8610ff */
[----:B------:R-:W-:Y:S01]  /*fbe0*/  LOP3.LUT R24, R24, R25, RZ, 0x3c, !PT ;  /* 0x0000001918187212 */ /* 0x000fe200078e3cff */
[----:B------:R-:W-:Y:S01]  /*fbf0*/  IMAD.X R25, RZ, RZ, R89, P0 ;  /* 0x000000ffff197224 */ /* 0x000fe200000e0659 */
[----:B------:R-:W-:Y:S01]  /*fc00*/  LEA.HI.X R59, R6, UR5, R9, 0x2, P3 ;  /* 0x00000005063b7c11 */ /* 0x000fe200098f1409 */
[----:B------:R-:W-:Y:S01]  /*fc10*/  IMAD.X R9, RZ, RZ, R89, P4 ;  /* 0x000000ffff097224 */ /* 0x000fe200020e0659 */
[C---:B------:R-:W-:Y:S01]  /*fc20*/  IADD3 R53, P0, R88.reuse, 0x9000, RZ ;  /* 0x0000900058357810 */ /* 0x040fe20007f1e0ff */
[----:B------:R-:W-:Y:S01]  /*fc30*/  VIADD R6, R11, 0x8 ;  /* 0x000000080b067836 */ /* 0x000fe20000000000 */
[C---:B------:R-:W-:Y:S01]  /*fc40*/  IADD3 R41, P3, R88.reuse, 0x6000, RZ ;  /* 0x0000600058297810 */ /* 0x040fe20007f7e0ff */
[----:B------:R-:W-:Y:S01]  /*fc50*/  ULDC.64 UR4, c[0x0][0xba0] ;  /* 0x0002e80000047ab9 */ /* 0x000fe20000000a00 */
[----:B------:R-:W-:-:S02]  /*fc60*/  IADD3 R45, P4, R88, 0x7000, RZ ;  /* 0x00007000582d7810 */ /* 0x000fc40007f9e0ff */
[----:B------:R-:W-:Y:S02]  /*fc70*/  LOP3.LUT R52, R53, 0x380, RZ, 0xc0, !PT ;  /* 0x0000038035347812 */ /* 0x000fe400078ec0ff */
[----:B------:R-:W-:Y:S02]  /*fc80*/  LOP3.LUT R40, R41, 0x380, RZ, 0xc0, !PT ;  /* 0x0000038029287812 */ /* 0x000fe400078ec0ff */
[----:B------:R-:W-:Y:S02]  /*fc90*/  LOP3.LUT R44, R45, 0x380, RZ, 0xc0, !PT ;  /* 0x000003802d2c7812 */ /* 0x000fe400078ec0ff */
[----:B------:R-:W-:Y:S01]  /*fca0*/  SHF.R.U64 R52, R52, 0x3, RZ ;  /* 0x0000000334347819 */ /* 0x000fe200000012ff */
[----:B-1----:R-:W-:Y:S01]  /*fcb0*/  VIADD R15, R14, 0xffffff80 ;  /* 0xffffff800e0f7836 */ /* 0x002fe20000000000 */
[----:B------:R-:W-:Y:S02]  /*fcc0*/  SHF.R.U64 R40, R40, 0x3, RZ ;  /* 0x0000000328287819 */ /* 0x000fe400000012ff */
[----:B------:R-:W-:-:S02]  /*fcd0*/  SHF.R.U64 R44, R44, 0x3, RZ ;  /* 0x000000032c2c7819 */ /* 0x000fc400000012ff */
[----:B------:R-:W-:Y:S02]  /*fce0*/  SHF.R.S32.HI R14, RZ, 0x1f, R15 ;  /* 0x0000001fff0e7819 */ /* 0x000fe4000001140f */
[----:B------:R-:W-:Y:S01]  /*fcf0*/  LOP3.LUT R52, R52, R53, RZ, 0x3c, !PT ;  /* 0x0000003534347212 */ /* 0x000fe200078e3cff */
[--C-:B------:R-:W-:Y:S01]  /*fd00*/  IMAD.X R53, RZ, RZ, R89.reuse, P0 ;  /* 0x000000ffff357224 */ /* 0x100fe200000e0659 */
[----:B------:R-:W-:Y:S02]  /*fd10*/  LEA.HI R14, R14, R15, RZ, 0x7 ;  /* 0x0000000f0e0e7211 */ /* 0x000fe400078f38ff */
[----:B------:R-:W-:Y:S01]  /*fd20*/  LOP3.LUT R40, R40, R41, RZ, 0x3c, !PT ;  /* 0x0000002928287212 */ /* 0x000fe200078e3cff */
[--C-:B------:R-:W-:Y:S01]  /*fd30*/  IMAD.X R41, RZ, RZ, R89.reuse, P3 ;  /* 0x000000ffff297224 */ /* 0x100fe200018e0659 */
[----:B------:R-:W-:Y:S02]  /*fd40*/  LOP3.LUT R14, R14, 0xffffff80, RZ, 0xc0, !PT ;  /* 0xffffff800e0e7812 */ /* 0x000fe400078ec0ff */
[----:B------:R-:W-:Y:S01]  /*fd50*/  LOP3.LUT R44, R44, R45, RZ, 0x3c, !PT ;  /* 0x0000002d2c2c7212 */ /* 0x000fe200078e3cff */
[----:B------:R-:W-:Y:S01]  /*fd60*/  IMAD.X R45, RZ, RZ, R89, P4 ;  /* 0x000000ffff2d7224 */ /* 0x000fe200020e0659 */
[----:B------:R-:W-:-:S02]  /*fd70*/  IADD3 R14, R15, -R14, RZ ;  /* 0x8000000e0f0e7210 */ /* 0x000fc40007ffe0ff */
[----:B------:R-:W-:Y:S02]  /*fd80*/  IADD3 R65, P3, R88, 0xc000, RZ ;  /* 0x0000c00058417810 */ /* 0x000fe40007f7e0ff */
[----:B------:R-:W-:Y:S02]  /*fd90*/  LOP3.LUT P0, RZ, R14, 0x3, RZ, 0xc0, !PT ;  /* 0x000000030eff7812 */ /* 0x000fe4000780c0ff */
[C---:B------:R-:W-:Y:S02]  /*fda0*/  IADD3 R69, P4, R88.reuse, 0xd000, RZ ;  /* 0x0000d00058457810 */ /* 0x040fe40007f9e0ff */
[----:B------:R-:W-:Y:S02]  /*fdb0*/  IADD3 R7, P2, R88, 0xf000, RZ ;  /* 0x0000f00058077810 */ /* 0x000fe40007f5e0ff */
[----:B------:R-:W-:Y:S02]  /*fdc0*/  ISETP.GE.OR P1, PT, R11, R3, P0 ;  /* 0x000000030b00720c */ /* 0x000fe40000726670 */
[----:B------:R-:W-:Y:S01]  /*fdd0*/  LOP3.LUT R64, R65, 0x380, RZ, 0xc0, !PT ;  /* 0x0000038041407812 */ /* 0x000fe200078ec0ff */
[----:B------:R-:W-:Y:S01]  /*fde0*/  IMAD.X R77, RZ, RZ, R89, P2 ;  /* 0x000000ffff4d7224 */ /* 0x000fe200010e0659 */
[----:B------:R-:W-:-:S02]  /*fdf0*/  LOP3.LUT R68, R69, 0x380, RZ, 0xc0, !PT ;  /* 0x0000038045447812 */ /* 0x000fc400078ec0ff */
[----:B------:R-:W-:Y:S02]  /*fe00*/  ISETP.GE.OR P0, PT, R6, R3, P0 ;  /* 0x000000030600720c */ /* 0x000fe40000706670 */
[----:B------:R-:W-:Y:S02]  /*fe10*/  LOP3.LUT R6, R7, 0x380, RZ, 0xc0, !PT ;  /* 0x0000038007067812 */ /* 0x000fe400078ec0ff */
[----:B------:R-:W-:Y:S02]  /*fe20*/  LOP3.LUT R11, R88, 0x380, RZ, 0xc0, !PT ;  /* 0x00000380580b7812 */ /* 0x000fe400078ec0ff */
[----:B------:R-:W-:Y:S01]  /*fe30*/  SHF.R.U64 R64, R64, 0x3, RZ ;  /* 0x0000000340407819 */ /* 0x000fe200000012ff */
[----:B------:R-:W-:Y:S01]  /*fe40*/  IMAD R21, R21, UR4, RZ ;  /* 0x0000000415157c24 */ /* 0x000fe2000f8e02ff */
[----:B------:R-:W-:Y:S01]  /*fe50*/  SHF.R.U64 R68, R68, 0x3, RZ ;  /* 0x0000000344447819 */ /* 0x000fe200000012ff */
[----:B------:R-:W-:Y:S01]  /*fe60*/  @!P1 STG.E desc[UR60][R58.64], R5 ;  /* 0x000000053a009986 */ /* 0x000fe2000c10193c */
[----:B------:R-:W-:-:S02]  /*fe70*/  SHF.R.U64 R6, R6, 0x3, RZ ;  /* 0x0000000306067819 */ /* 0x000fc400000012ff */
[----:B------:R-:W-:Y:S01]  /*fe80*/  SHF.R.U64 R11, R11, 0x3, RZ ;  /* 0x000000030b0b7819 */ /* 0x000fe200000012ff */
[----:B------:R1:W-:Y:S01]  /*fe90*/  @!P0 STG.E desc[UR60][R58.64+0x20], R4 ;  /* 0x000020043a008986 */ /* 0x0003e2000c10193c */
[----:B------:R-:W-:Y:S02]  /*fea0*/  LOP3.LUT R64, R64, R65, RZ, 0x3c, !PT ;  /* 0x0000004140407212 */ /* 0x000fe400078e3cff */
[----:B------:R-:W-:Y:S01]  /*feb0*/  LOP3.LUT R68, R68, R69, RZ, 0x3c, !PT ;  /* 0x0000004544447212 */ /* 0x000fe200078e3cff */
[----:B------:R-:W-:Y:S01]  /*fec0*/  IMAD.X R69, RZ, RZ, R89, P4 ;  /* 0x000000ffff457224 */ /* 0x000fe200020e0659 */
[----:B------:R-:W-:Y:S01]  /*fed0*/  IADD3.X R65, RZ, R89, RZ, P3, !PT ;  /* 0x00000059ff417210 */ /* 0x000fe20001ffe4ff */
[----:B------:R-:W5:Y:S01]  /*fee0*/  LD.E.128 R12, desc[UR60][R12.64] ;  /* 0x0000003c0c0c7980 */ /* 0x000f62000c101d00 */
[----:B------:R-:W-:Y:S02]  /*fef0*/  LOP3.LUT R76, R6, R7, RZ, 0x3c, !PT ;  /* 0x00000007064c7212 */ /* 0x000fe400078e3cff */
[----:B------:R-:W-:Y:S01]  /*ff00*/  LOP3.LUT R88, R11, R88, RZ, 0x3c, !PT ;  /* 0x000000580b587212 */ /* 0x000fe200078e3cff */
[----:B------:R-:W5:Y:S01]  /*ff10*/  LD.E.128 R24, desc[UR60][R24.64] ;  /* 0x0000003c18187980 */ /* 0x000f62000c101d00 */
[----:B------:R-:W-:-:S03]  /*ff20*/  IMAD.WIDE.U32 R80, R20, UR4, R80 ;  /* 0x0000000414507c25 */ /* 0x000fc6000f8e0050 */
[----:B-1----:R1:W5:Y:S01]  /*ff30*/  LD.E.128 R4, desc[UR60][R88.64] ;  /* 0x0000003c58047980 */ /* 0x002362000c101d00 */
[----:B------:R-:W-:Y:S01]  /*ff40*/  IMAD R21, R20, UR5, R21 ;  /* 0x0000000514157c24 */ /* 0x000fe2000f8e0215 */
[----:B------:R-:W-:Y:S02]  /*ff50*/  ULDC.64 UR4, c[0x0][0xbe0] ;  /* 0x0002f80000047ab9 */ /* 0x000fe40000000a00 */
[----:B------:R-:W5:Y:S04]  /*ff60*/  LD.E.128 R8, desc[UR60][R8.64] ;  /* 0x0000003c08087980 */ /* 0x000f68000c101d00 */
        /* <DEDUP_REMOVED lines=11> */
[----:B------:R-:W5:Y:S01]  /*10020*/  LD.E.128 R76, desc[UR60][R76.64] ;  /* 0x0000003c4c4c7980 */ /* 0x000f62000c101d00 */
[----:B------:R-:W-:Y:S01]  /*10030*/  @!PT LDS RZ, [RZ] ;  /* 0x00000000fffff984 */ /* 0x000fe20000000800 */
[----:B------:R-:W-:Y:S01]  /*10040*/  @!PT LDS RZ, [RZ] ;  /* 0x00000000fffff984 */ /* 0x000fe20000000800 */
[----:B------:R-:W-:Y:S01]  /*10050*/  @!PT LDS RZ, [RZ] ;  /* 0x00000000fffff984 */ /* 0x000fe20000000800 */
[----:B------:R-:W-:Y:S01]  /*10060*/  @!PT LDS RZ, [RZ] ;  /* 0x00000000fffff984 */ /* 0x000fe20000000800 */
[----:B------:R2:W-:Y:S06]  /*10070*/  MEMBAR.ALL.CTA ;  /* 0x0000000000007992 */ /* 0x0005ec0000008000 */
[----:B--2---:R-:W2:Y:S01]  /*10080*/  FENCE.VIEW.ASYNC.S ;  /* 0x00000000000073c6 */ /* 0x004ea20000000000 */
[----:B------:R-:W-:Y:S01]  /*10090*/  IADD3 R81, R81, R21, RZ ;  /* 0x0000001551517210 */ /* 0x000fe20007ffe0ff */
[----:B------:R-:W-:-:S02]  /*100a0*/  IMAD R21, R32, UR4, RZ ;  /* 0x0000000420157c24 */ /* 0x000fc4000f8e02ff */
[C---:B------:R-:W-:Y:S01]  /*100b0*/  VIADD R32, R226.reuse, 0x60 ;  /* 0x00000060e2207836 */ /* 0x040fe20000000000 */
[-C--:B------:R-:W-:Y:S01]  /*100c0*/  ISETP.GE.AND P3, PT, R226, R85.reuse, PT ;  /* 0x00000055e200720c */ /* 0x080fe20003f66270 */
[C---:B------:R-:W-:Y:S02]  /*100d0*/  IMAD R83, R230.reuse, UR5, R21 ;  /* 0x00000005e6537c24 */ /* 0x040fe4000f8e0215 */
[----:B------:R-:W-:Y:S01]  /*100e0*/  IMAD.WIDE.U32 R20, R230, UR4, R80 ;  /* 0x00000004e6147c25 */ /* 0x000fe2000f8e0050 */
[----:B------:R-:W-:Y:S01]  /*100f0*/  ULDC.64 UR4, c[0x0][0xbe8] ;  /* 0x0002fa0000047ab9 */ /* 0x000fe20000000a00 */
[----:B------:R-:W-:Y:S02]  /*10100*/  ISETP.GE.AND P1, PT, R32, R85, PT ;  /* 0x000000552000720c */ /* 0x000fe40003f26270 */
[----:B------:R-:W-:Y:S01]  /*10110*/  IMAD R32, R0, UR4, RZ ;  /* 0x0000000400207c24 */ /* 0x000fe2000f8e02ff */
[----:B------:R-:W-:Y:S01]  /*10120*/  IADD3 R0, R18, 0x32420, RZ ;  /* 0x0003242012007810 */ /* 0x000fe20007ffe0ff */
[----:B------:R-:W-:-:S02]  /*10130*/  VIADD R3, R226, 0x40 ;  /* 0x00000040e2037836 */ /* 0x000fc40000000000 */
[----:B------:R-:W-:Y:S01]  /*10140*/  IMAD.IADD R21, R21, 0x1, R83 ;  /* 0x0000000115157824 */ /* 0x000fe200078e0253 */
[----:B------:R-:W-:Y:S02]  /*10150*/  PRMT R0, RZ, 0x654, R0 ;  /* 0x00000654ff007816 */ /* 0x000fe40000000000 */
[-C--:B------:R-:W-:Y:S01]  /*10160*/  ISETP.GE.AND P0, PT, R3, R85.reuse, PT ;  /* 0x000000550300720c */ /* 0x080fe20003f06270 */
[C---:B------:R-:W-:Y:S02]  /*10170*/  IMAD R3, R233.reuse, UR5, R32 ;  /* 0x00000005e9037c24 */ /* 0x040fe4000f8e0220 */
[----:B------:R-:W-:Y:S01]  /*10180*/  IMAD.WIDE.U32 R20, R233, UR4, R20 ;  /* 0x00000004e9147c25 */ /* 0x000fe2000f8e0014 */
[----:B--2---:R1:W-:Y:S01]  /*10190*/  SYNCS.ARRIVE.TRANS64.RED.A1T0 RZ, [R0+URZ], RZ ;  /* 0x000000ff00ff79a7 */ /* 0x0043e2000810043f */
[----:B------:R-:W-:Y:S02]  /*101a0*/  ISETP.GE.AND P2, PT, R82, R85, PT ;  /* 0x000000555200720c */ /* 0x000fe40003f46270 */
[----:B------:R-:W-:-:S04]  /*101b0*/  IMAD.WIDE R82, R236, 0x80, R226 ;  /* 0x00000080ec527825 */ /* 0x000fc800078e02e2 */
[----:B------:R-:W-:Y:S01]  /*101c0*/  IMAD.IADD R87, R21, 0x1, R3 ;  /* 0x0000000115577824 */ /* 0x000fe200078e0203 */
[----:B-1----:R-:W-:Y:S06]  /*101d0*/  @P3 BRA `(.L_x_1078) ;  /* 0x0000000000583947 */ /* 0x002fec0003800000 */
[----:B------:R-:W-:Y:S01]  /*101e0*/  ULDC.64 UR4, c[0x0][0xbd8] ;  /* 0x0002f60000047ab9 */ /* 0x000fe20000000a00 */
[----:B------:R-:W-:Y:S01]  /*101f0*/  IMAD.MOV.U32 R80, RZ, RZ, R20 ;  /* 0x000000ffff507224 */ /* 0x000fe200078e0014 */
[----:B------:R-:W-:Y:S01]  /*10200*/  ULDC UR6, c[0x0][0xb8c] ;  /* 0x0002e30000067ab9 */ /* 0x000fe20000000800 */
[----:B------:R-:W-:Y:S01]  /*10210*/  IMAD R3, R83, UR4, RZ ;  /* 0x0000000453037c24 */ /* 0x000fe2000f8e02ff */
[C---:B------:R-:W-:Y:S01]  /*10220*/  ISETP.GE.AND P5, PT, R201.reuse, UR6, PT ;  /* 0x00000006c9007c0c */ /* 0x040fe2000bfa6270 */
[----:B------:R-:W-:Y:S01]  /*10230*/  IMAD.MOV.U32 R81, RZ, RZ, R87 ;  /* 0x000000ffff517224 */ /* 0x000fe200078e0057 */
[----:B------:R-:W-:Y:S01]  /*10240*/  IADD3 R0, R201, 0x40, RZ ;  /* 0x00000040c9007810 */ /* 0x000fe20007ffe0ff */
[C---:B------:R-:W-:Y:S02]  /*10250*/  IMAD R3, R82.reuse, UR5, R3 ;  /* 0x0000000552037c24 */ /* 0x040fe4000f8e0203 */
[----:B------:R-:W-:Y:S01]  /*10260*/  IMAD.WIDE.U32 R80, R82, UR4, R80 ;  /* 0x0000000452507c25 */ /* 0x000fe2000f8e0050 */
[----:B------:R-:W-:Y:S01]  /*10270*/  ULDC.64 UR4, c[0x0][0xb80] ;  /* 0x0002e00000047ab9 */ /* 0x000fe20000000a00 */
[----:B------:R-:W-:-:S02]  /*10280*/  ISETP.GE.AND P4, PT, R0, UR6, PT ;  /* 0x0000000600007c0c */ /* 0x000fc4000bf86270 */
[----:B------:R-:W-:Y:S01]  /*10290*/  IMAD.IADD R3, R81, 0x1, R3 ;  /* 0x0000000151037824 */ /* 0x000fe200078e0203 */
[----:B------:R-:W-:Y:S01]  /*102a0*/  LEA R84, P3, R80, UR4, 0x1 ;  /* 0x0000000450547c11 */ /* 0x000fe2000f8608ff */
[----:B------:R-:W-:-:S03]  /*102b0*/  VIADD R0, R201, 0xc0 ;  /* 0x000000c0c9007836 */ /* 0x000fc60000000000 */
[----:B------:R-:W-:Y:S01]  /*102c0*/  LEA.HI.X R85, R80, UR5, R3, 0x1, P3 ;  /* 0x0000000550557c11 */ /* 0x000fe200098f0c03 */
[----:B------:R-:W-:-:S04]  /*102d0*/  VIADD R3, R201, 0x80 ;  /* 0x00000080c9037836 */ /* 0x000fc80000000000 */
[----:B-----5:R1:W-:Y:S01]  /*102e0*/  @!P5 STG.E.128 desc[UR60][R84.64], R4 ;  /* 0x000000045400d986 */ /* 0x0203e2000c101d3c */
[----:B------:R-:W-:Y:S02]  /*102f0*/  ISETP.GE.AND P3, PT, R3, UR6, PT ;  /* 0x0000000603007c0c */ /* 0x000fe4000bf66270 */
[----:B------:R-:W-:Y:S01]  /*10300*/  ISETP.GE.AND P5, PT, R0, UR6, PT ;  /* 0x0000000600007c0c */ /* 0x000fe2000bfa6270 */
[----:B------:R1:W-:Y:S10]  /*10310*/  @!P4 STG.E.128 desc[UR60][R84.64+0x80], R28 ;  /* 0x0000801c5400c986 */ /* 0x0003f4000c101d3c */
[----:B------:R1:W-:Y:S04]  /*10320*/  @!P3 STG.E.128 desc[UR60][R84.64+0x100], R48 ;  /* 0x000100305400b986 */ /* 0x0003e8000c101d3c */
[----:B------:R1:W-:Y:S02]  /*10330*/  @!P5 STG.E.128 desc[UR60][R84.64+0x180], R64 ;  /* 0x000180405400d986 */ /* 0x0003e4000c101d3c */
.L_x_1078:
[----:B------:R-:W-:Y:S05]  /*10340*/  BSYNC B1 ;  /* 0x0000000000017941 */ /* 0x000fea0003800000 */
.L_x_1077:
        /* <DEDUP_REMOVED lines=17> */
[----:B------:R-:W-:Y:S02]  /*10460*/  IMAD.IADD R3, R5, 0x1, R3 ;  /* 0x0000000105037824 */ /* 0x000fe400078e0203 */
[----:B------:R-:W-:Y:S01]  /*10470*/  VIADD R5, R201, 0xc0 ;  /* 0x000000c0c9057836 */ /* 0x000fe20000000000 */
[----:B------:R-:W-:Y:S02]  /*10480*/  ISETP.GE.AND P2, PT, R0, UR6, PT ;  /* 0x0000000600007c0c */ /* 0x000fe4000bf46270 */
[----:B------:R-:W-:Y:S02]  /*10490*/  LEA.HI.X R7, R4, UR5, R3, 0x1, P5 ;  /* 0x0000000504077c11 */ /* 0x000fe4000a8f0c03 */
[----:B------:R-:W-:-:S03]  /*104a0*/  ISETP.GE.AND P5, PT, R5, UR6, PT ;  /* 0x0000000605007c0c */ /* 0x000fc6000bfa6270 */
[----:B------:R2:W-:Y:S04]  /*104b0*/  @!P4 STG.E.128 desc[UR60][R6.64], R8 ;  /* 0x000000080600c986 */ /* 0x0005e8000c101d3c */
[----:B------:R2:W-:Y:S04]  /*104c0*/  @!P3 STG.E.128 desc[UR60][R6.64+0x80], R36 ;  /* 0x000080240600b986 */ /* 0x0005e8000c101d3c */
[----:B------:R2:W-:Y:S04]  /*104d0*/  @!P2 STG.E.128 desc[UR60][R6.64+0x100], R52 ;  /* 0x000100340600a986 */ /* 0x0005e8000c101d3c */
[----:B------:R2:W-:Y:S02]  /*104e0*/  @!P5 STG.E.128 desc[UR60][R6.64+0x180], R68 ;  /* 0x000180440600d986 */ /* 0x0005e4000c101d3c */
.L_x_1080:
[----:B------:R-:W-:Y:S05]  /*104f0*/  BSYNC B1 ;  /* 0x0000000000017941 */ /* 0x000fea0003800000 */
.L_x_1079:
[----:B------:R-:W-:Y:S04]  /*10500*/  BSSY B1, `(.L_x_1081) ;  /* 0x000001a000017945 */ /* 0x000fe80003800000 */
[----:B------:R-:W-:Y:S05]  /*10510*/  @P0 BRA `(.L_x_1082) ;  /* 0x0000000000600947 */ /* 0x000fea0003800000 */
[----:B------:R-:W-:Y:S01]  /*10520*/  IADD3 R3, P0, R82, 0x40, RZ ;  /* 0x0000004052037810 */ /* 0x000fe20007f1e0ff */
[C---:B-1---5:R-:W-:Y:S01]  /*10530*/  VIADD R5, R201.reuse, 0x80 ;  /* 0x00000080c9057836 */ /* 0x062fe20000000000 */
[C---:B------:R-:W-:Y:S01]  /*10540*/  IADD3 R4, R201.reuse, 0x40, RZ ;  /* 0x00000040c9047810 */ /* 0x040fe20007ffe0ff */
[----:B------:R-:W-:Y:S01]  /*10550*/  ULDC UR6, c[0x0][0xb8c] ;  /* 0x0002e30000067ab9 */ /* 0x000fe20000000800 */
[----:B------:R-:W-:Y:S01]  /*10560*/  ULDC.64 UR4, c[0x0][0xbd8] ;  /* 0x0002f60000047ab9 */ /* 0x000fe20000000a00 */
[----:B------:R-:W-:Y:S01]  /*10570*/  IMAD.X R0, RZ, RZ, R83, P0 ;  /* 0x000000ffff007224 */ /* 0x000fe200000e0653 */
[----:B------:R-:W-:Y:S01]  /*10580*/  ISETP.GE.AND P3, PT, R4, UR6, PT ;  /* 0x0000000604007c0c */ /* 0x000fe2000bf66270 */
[----:B--2---:R-:W-:Y:S01]  /*10590*/  VIADD R6, R201, 0xc0 ;  /* 0x000000c0c9067836 */ /* 0x004fe20000000000 */
[----:B------:R-:W-:Y:S01]  /*105a0*/  ISETP.GE.AND P4, PT, R5, UR6, PT ;  /* 0x0000000605007c0c */ /* 0x000fe2000bf86270 */
[----:B------:R-:W-:Y:S01]  /*105b0*/  IMAD.MOV.U32 R5, RZ, RZ, R87 ;  /* 0x000000ffff057224 */ /* 0x000fe200078e0057 */
[----:B------:R-:W-:Y:S01]  /*105c0*/  MOV R4, R20 ;  /* 0x0000001400047202 */ /* 0x000fe20000000f00 */
[----:B------:R-:W-:Y:S01]  /*105d0*/  IMAD R0, R0, UR4, RZ ;  /* 0x0000000400007c24 */ /* 0x000fe2000f8e02ff */
[----:B------:R-:W-:-:S02]  /*105e0*/  ISETP.GE.AND P2, PT, R201, UR6, PT ;  /* 0x00000006c9007c0c */ /* 0x000fc4000bf46270 */
[----:B------:R-:W-:Y:S01]  /*105f0*/  ISETP.GE.AND P5, PT, R6, UR6, PT ;  /* 0x0000000606007c0c */ /* 0x000fe2000bfa6270 */
[----:B------:R-:W-:-:S04]  /*10600*/  IMAD.WIDE.U32 R4, R3, UR4, R4 ;  /* 0x0000000403047c25 */ /* 0x000fc8000f8e0004 */
        /* <DEDUP_REMOVED lines=9> */
.L_x_1082:
[----:B------:R-:W-:Y:S05]  /*106a0*/  BSYNC B1 ;  /* 0x0000000000017941 */ /* 0x000fea0003800000 */
.L_x_1081:
[----:B------:R-:W-:Y:S05]  /*106b0*/  @P1 BRA `(.L_x_1083) ;  /* 0x0000000c00501947 */ /* 0x000fea0003800000 */
[----:B------:R-:W-:Y:S01]  /*106c0*/  IADD3 R3, P0, R82, 0x60, RZ ;  /* 0x0000006052037810 */ /* 0x000fe20007f1e0ff */
[C---:B------:R-:W-:Y:S01]  /*106d0*/  VIADD R0, R201.reuse, 0x40 ;  /* 0x00000040c9007836 */ /* 0x040fe20000000000 */
[----:B------:R-:W-:Y:S01]  /*106e0*/  ULDC UR6, c[0x0][0xb8c] ;  /* 0x0002e30000067ab9 */ /* 0x000fe20000000800 */
[----:B-1---5:R-:W-:Y:S01]  /*106f0*/  MOV R4, R20 ;  /* 0x0000001400047202 */ /* 0x022fe20000000f00 */
[----:B------:R-:W-:Y:S01]  /*10700*/  ULDC.64 UR4, c[0x0][0xbd8] ;  /* 0x0002f60000047ab9 */ /* 0x000fe20000000a00 */
[----:B------:R-:W-:Y:S01]  /*10710*/  IMAD.X R82, RZ, RZ, R83, P0 ;  /* 0x000000ffff527224 */ /* 0x000fe200000e0653 */
[----:B------:R-:W-:Y:S01]  /*10720*/  ISETP.GE.AND P2, PT, R0, UR6, PT ;  /* 0x0000000600007c0c */ /* 0x000fe2000bf46270 */
[----:B------:R-:W-:Y:S01]  /*10730*/  IMAD.MOV.U32 R5, RZ, RZ, R87 ;  /* 0x000000ffff057224 */ /* 0x000fe200078e0057 */
[C---:B------:R-:W-:Y:S01]  /*10740*/  ISETP.GE.AND P1, PT, R201.reuse, UR6, PT ;  /* 0x00000006c9007c0c */ /* 0x040fe2000bf26270 */
[----:B------:R-:W-:Y:S02]  /*10750*/  IMAD R82, R82, UR4, RZ ;  /* 0x0000000452527c24 */ /* 0x000fe4000f8e02ff */
[----:B------:R-:W-:-:S02]  /*10760*/  VIADD R0, R201, 0x80 ;  /* 0x00000080c9007836 */ /* 0x000fc40000000000 */
[----:B------:R-:W-:-:S03]  /*10770*/  IMAD.WIDE.U32 R4, R3, UR4, R4 ;  /* 0x0000000403047c25 */ /* 0x000fc6000f8e0004 */
[----:B------:R-:W-:Y:S01]  /*10780*/  ISETP.GE.AND P3, PT, R0, UR6, PT ;  /* 0x0000000600007c0c */ /* 0x000fe2000bf66270 */
[----:B------:R-:W-:Y:S01]  /*10790*/  IMAD R3, R3, UR5, R82 ;  /* 0x0000000503037c24 */ /* 0x000fe2000f8e0252 */
[----:B------:R-:W-:Y:S01]  /*107a0*/  ULDC.64 UR4, c[0x0][0xb80] ;  /* 0x0002e00000047ab9 */ /* 0x000fe20000000a00 */
[----:B------:R-:W-:Y:S01]  /*107b0*/  VIADD R0, R201, 0xc0 ;  /* 0x000000c0c9007836 */ /* 0x000fe20000000000 */
[----:B--23--:R-:W-:Y:S02]  /*107c0*/  LEA R6, P0, R4, UR4, 0x1 ;  /* 0x0000000404067c11 */ /* 0x00cfe4000f8008ff */
        /* <DEDUP_REMOVED lines=9> */
.L_x_1075:
        /* <DEDUP_REMOVED lines=9> */
[----:B------:R2:W5:Y:S01]  /*108f0*/  @P0 LDG.E R9, desc[UR60][R4.64] ;  /* 0x0000003c04090981 */ /* 0x000562000c1e1900 */
[----:B------:R-:W3:Y:S08]  /*10900*/  S2R R0, SR_TID.X ;  /* 0x0000000000007919 */ /* 0x000ef00000002100 */
[----:B------:R-:W-:Y:S01]  /*10910*/  @P1 IADD3 R6, P2, R231, UR4, RZ ;  /* 0x00000004e7061c10 */ /* 0x000fe2000ff5e0ff */
[----:B------:R-:W-:-:S02]  /*10920*/  ULDC UR4, c[0x0][0xb88] ;  /* 0x0002e20000047ab9 */ /* 0x000fc40000000800 */
[----:B------:R-:W-:Y:S02]  /*10930*/  MOV R3, UR4 ;  /* 0x0000000400037c02 */ /* 0x000fe40008000f00 */
[----:B------:R-:W-:-:S05]  /*10940*/  @P1 IADD3.X R7, R232, UR5, RZ, P2, !PT ;  /* 0x00000005e8071c10 */ /* 0x000fca00097fe4ff */
[----:B------:R2:W5:Y:S01]  /*10950*/  @P1 LDG.E R3, desc[UR60][R6.64] ;  /* 0x0000003c06031981 */ /* 0x000562000c1e1900 */
[----:B---3--:R-:W-:-:S05]  /*10960*/  VIADD R0, R0, 0xffffff80 ;  /* 0xffffff8000007836 */ /* 0x008fca0000000000 */
[----:B------:R-:W-:Y:S01]  /*10970*/  ISETP.GE.AND P2, PT, R0, 0x80, PT ;  /* 0x000000800000780c */ /* 0x000fe20003f46270 */
[----:B--2---:R-:W-:-:S12]  /*10980*/  @P1 BRA `(.L_x_1084) ;  /* 0x0000000000101947 */ /* 0x004fd80003800000 */
[----:B------:R-:W-:Y:S05]  /*10990*/  @!P0 BRA `(.L_x_1084) ;  /* 0x00000000000c8947 */ /* 0x000fea0003800000 */
[----:B------:R-:W2:Y:S04]  /*109a0*/  LDG.E R0, desc[UR60][R4.64] ;  /* 0x0000003c04007981 */ /* 0x000ea8000c1e1900 */
[----:B-----5:R-:W2:Y:S02]  /*109b0*/  LDG.E R3, desc[UR60][R4.64+0x4] ;  /* 0x0000043c04037981 */ /* 0x020ea4000c1e1900 */
[----:B--2---:R-:W-:-:S07]  /*109c0*/  IMAD.IADD R3, R3, 0x1, -R0 ;  /* 0x0000000103037824 */ /* 0x004fce00078e0a00 */
.L_x_1084:
[----:B------:R-:W2:Y:S01]  /*109d0*/  LDL.LU R0, [R1+0x84] ;  /* 0x0000840001007983 */ /* 0x000ea20000300800 */
[----:B------:R-:W-:Y:S01]  /*109e0*/  BSSY B1, `(.L_x_1085) ;  /* 0x000001d000017945 */ /* 0x000fe20003800000 */
[----:B------:R-:W-:Y:S02]  /*109f0*/  SHF.R.S32.HI R10, RZ, 0x1f, R230 ;  /* 0x0000001fff0a7819 */ /* 0x000fe400000114e6 */
[----:B------:R-:W-:Y:S02]  /*10a00*/  SHF.R.S32.HI R14, RZ, 0x1f, R201 ;  /* 0x0000001fff0e7819 */ /* 0x000fe400000114c9 */
[----:B------:R-:W-:Y:S02]  /*10a10*/  SEL R233, R233, RZ, !P0 ;  /* 0x000000ffe9e97207 */ /* 0x000fe40004000000 */
[----:B-----5:R-:W-:Y:S02]  /*10a20*/  SHF.R.S32.HI R8, RZ, 0x1f, R9 ;  /* 0x0000001fff087819 */ /* 0x020fe40000011409 */
[----:B--2---:R-:W-:Y:S01]  /*10a30*/  SEL R12, R0, RZ, !P0 ;  /* 0x000000ff000c7207 */ /* 0x004fe20004000000 */
[----:B------:R-:W-:Y:S06]  /*10a40*/  @P2 BRA `(.L_x_1086) ;  /* 0x0000000000582947 */ /* 0x000fec0003800000 */
[----:B------:R-:W2:Y:S02]  /*10a50*/  S2R R0, SR_TID.X ;  /* 0x0000000000007919 */ /* 0x000ea40000002100 */
        /* <DEDUP_REMOVED lines=21> */
.L_x_1086:
[----:B------:R-:W-:Y:S05]  /*10bb0*/  BSYNC B1 ;  /* 0x0000000000017941 */ /* 0x000fea0003800000 */
.L_x_1085:
[----:B------:R-:W-:Y:S01]  /*10bc0*/  ULDC.64 UR4, c[0x0][0xba0] ;  /* 0x0002e80000047ab9 */ /* 0x000fe20000000a00 */
[----:B--2---:R-:W-:Y:S01]  /*10bd0*/  MOV R5, R14 ;  /* 0x0000000e00057202 */ /* 0x004fe20000000f00 */
        /* <DEDUP_REMOVED lines=8> */
[----:B------:R-:W-:Y:S02]  /*10c60*/  IMAD R7, R10, UR4, RZ ;  /* 0x000000040a077c24 */ /* 0x000fe4000f8e02ff */
[----:B------:R-:W-:Y:S01]  /*10c70*/  IMAD.IADD R5, R5, 0x1, R9 ;  /* 0x0000000105057824 */ /* 0x000fe200078e0209 */
[C---:B------:R-:W-:Y:S01]  /*10c80*/  ISETP.GE.AND P1, PT, R226.reuse, R11, PT ;  /* 0x0000000be200720c */ /* 0x040fe20003f26270 */
[----:B------:R-:W-:Y:S01]  /*10c90*/  VIADD R0, R226, 0x20 ;  /* 0x00000020e2007836 */ /* 0x000fe20000000000 */
[----:B------:R-:W-:Y:S01]  /*10ca0*/  SHF.R.S32.HI R9, RZ, 0x1f, R226 ;  /* 0x0000001fff097819 */ /* 0x000fe200000114e2 */
        /* <DEDUP_REMOVED lines=34> */
.L_x_1088:
[----:B------:R-:W-:Y:S05]  /*10ed0*/  BSYNC B1 ;  /* 0x0000000000017941 */ /* 0x000fea0003800000 */
.L_x_1087:
        /* <DEDUP_REMOVED lines=28> */
.L_x_1090:
[----:B------:R-:W-:Y:S05]  /*110a0*/  BSYNC B1 ;  /* 0x0000000000017941 */ /* 0x000fea0003800000 */
.L_x_1089:
        /* <DEDUP_REMOVED lines=27> */
.L_x_1092:
[----:B------:R-:W-:Y:S05]  /*11260*/  BSYNC B1 ;  /* 0x0000000000017941 */ /* 0x000fea0003800000 */
.L_x_1091:
        /* <DEDUP_REMOVED lines=25> */
.L_x_1083:
[----:B------:R-:W-:Y:S05]  /*11400*/  BSYNC B0 ;  /* 0x0000000000007941 */ /* 0x000fea0003800000 */
.L_x_1074:
[----:B------:R-:W-:Y:S02]  /*11410*/  ULDC UR4, c[0x0][0xd14] ;  /* 0x0003450000047ab9 */ /* 0x000fe40000000800 */
[----:B-1----:R-:W-:-:S13]  /*11420*/  ISETP.GE.AND P0, PT, R35, UR4, PT ;  /* 0x0000000423007c0c */ /* 0x002fda000bf06270 */
[----:B------:R-:W-:Y:S05]  /*11430*/  @!P0 BRA `(.L_x_1093) ;  /* 0xfffffefc000c8947 */ /* 0x000fea000383ffff */
[----:B------:R-:W-:Y:S05]  /*11440*/  BRA `(.L_x_958) ;  /* 0x0000005400f07947 */ /* 0x000fea0003800000 */
.L_x_956:
[----:B------:R-:W-:-:S08]  /*11450*/  NOP ;  /* 0x0000000000007918 */ /* 0x000fd00000000000 */
[----:B0-----:R-:W0:-:S00]  /*11460*/  USETMAXREG.DEALLOC.CTAPOOL 0x18 ;  /* 0x00000018000079c8 */ /* 0x001e0000080e0500 */
        /* <DEDUP_REMOVED lines=59> */
.L_x_1098:
        /* <DEDUP_REMOVED lines=16> */
.L_x_1097:
[----:B------:R-:W-:Y:S05]  /*11920*/  BSYNC B0 ;  /* 0x0000000000007941 */ /* 0x000fea0003800000 */
.L_x_1096:
        /* <DEDUP_REMOVED lines=26> */
.L_x_1094:
        /* <DEDUP_REMOVED lines=16> */
.L_x_1099:
        /* <DEDUP_REMOVED lines=25> */
.L_x_1095:
[----:B------:R-:W-:Y:S01]  /*11d60*/  IMAD.MOV.U32 R17, RZ, RZ, RZ ;  /* 0x000000ffff117224 */ /* 0x000fe200078e00ff */
[----:B------:R-:W-:Y:S01]  /*11d70*/  MOV R16, UR6 ;  /* 0x0000000600107c02 */ /* 0x000fe20008000f00 */
[----:B------:R-:W-:-:S07]  /*11d80*/  IMAD.MOV.U32 R18, RZ, RZ, RZ ;  /* 0x000000ffff127224 */ /* 0x000fce00078e00ff */
.L_x_1100:
        /* <DEDUP_REMOVED lines=15> */
[----:B------:R0:W-:Y:S01]  /*11e80*/  STL [R1+0x4], RZ ;  /* 0x000004ff01007387 */ /* 0x0001e20000100800 */
[----:B------:R-:W-:Y:S01]  /*11e90*/  ULDC.64 UR48, c[0x0][0x198] ;  /* 0x0000660000307ab9 */ /* 0x000fe20000000a00 */
[----:B------:R-:W-:Y:S01]  /*11ea0*/  ULDC UR51, c[0x0][0xc] ;  /* 0x0000030000337ab9 */ /* 0x000fe20000000800 */
[----:B------:R-:W-:Y:S01]  /*11eb0*/  UMOV UR50, URZ ;  /* 0x0000003f00327c82 */ /* 0x000fe20008000000 */
[----:B------:R0:W-:Y:S04]  /*11ec0*/  STL [R1+0xc], R0 ;  /* 0x00000c0001007387 */ /* 0x0001e80000100800 */
[----:B------:R0:W-:Y:S04]  /*11ed0*/  STL [R1], RZ ;  /* 0x000000ff01007387 */ /* 0x0001e80000100800 */
[----:B------:R0:W-:Y:S02]  /*11ee0*/  STL [R1+0x8], R0 ;  /* 0x0000080001007387 */ /* 0x0001e40000100800 */
.L_x_1183:
        /* <DEDUP_REMOVED lines=8> */
[----:B------:R-:W-:-:S03]  /*11f70*/  ULDC.64 UR6, c[0x0][0xb08] ;  /* 0x0002c20000067ab9 */ /* 0x000fc60000000a00 */
        /* <DEDUP_REMOVED lines=13> */
[----:B------:R-:W-:Y:S01]  /*12050*/  ISETP.NE.U32.AND P1, PT, RZ, UR4, PT ;  /* 0x00000004ff007c0c */ /* 0x000fe2000bf25070 */
[----:B------:R-:W-:Y:S01]  /*12060*/  IMAD.MOV.U32 R10, RZ, RZ, RZ ;  /* 0x000000ffff0a7224 */ /* 0x000fe200078e00ff */
        /* <DEDUP_REMOVED lines=23> */
[----:B-1----:R-:W-:-:S06]  /*121e0*/  MOV R0, UR4 ;  /* 0x0000000400007c02 */ /* 0x002fcc0008000f00 */
[----:B------:R0:W5:Y:S01]  /*121f0*/  @P1 LDG.E R0, desc[UR60][R8.64] ;  /* 0x0000003c08001981 */ /* 0x000162000c1e1900 */
[----:B------:R-:W-:Y:S01]  /*12200*/  ISETP.NE.U32.AND P0, PT, RZ, UR6, PT ;  /* 0x00000006ff007c0c */ /* 0x000fe2000bf05070 */
[----:B------:R-:W-:Y:S02]  /*12210*/  ULDC UR4, c[0x0][0x338] ;  /* 0x0000ce0000047ab9 */ /* 0x000fe40000000800 */
[----:B------:R-:W-:Y:S01]  /*12220*/  IMAD.U32 R6, RZ, RZ, UR4 ;  /* 0x00000004ff067e24 */ /* 0x000fe2000f8e00ff */
[----:B------:R-:W-:Y:S01]  /*12230*/  ISETP.NE.AND.EX P0, PT, RZ, UR7, PT, P0 ;  /* 0x00000007ff007c0c */ /* 0x000fe2000bf05300 */
[----:B------:R-:W-:-:S12]  /*12240*/  @P1 BRA `(.L_x_1102) ;  /* 0x0000000000101947 */ /* 0x000fd80003800000 */
[----:B------:R-:W-:Y:S05]  /*12250*/  @!P2 BRA `(.L_x_1102) ;  /* 0x00000000000ca947 */ /* 0x000fea0003800000 */
[----:B-----5:R-:W2:Y:S04]  /*12260*/  LDG.E R0, desc[UR60][R2.64] ;  /* 0x0000003c02007981 */ /* 0x020ea8000c1e1900 */
[----:B0-----:R-:W2:Y:S02]  /*12270*/  LDG.E R2, desc[UR60][R2.64+0x4] ;  /* 0x0000043c02027981 */ /* 0x001ea4000c1e1900 */
[----:B--2---:R-:W-:-:S07]  /*12280*/  IMAD.IADD R0, R2, 0x1, -R0 ;  /* 0x0000000102007824 */ /* 0x004fce00078e0a00 */
.L_x_1102:
        /* <DEDUP_REMOVED lines=17> */
[----:B------:R-:W-:-:S05]  /*123a0*/  SHF.R.U32.HI R2, RZ, 0x6, R9 ;  /* 0x00000006ff027819 */ /* 0x000fca0000011609 */
[----:B------:R-:W-:Y:S02]  /*123b0*/  IMAD.MOV.U32 R0, RZ, RZ, R2 ;  /* 0x000000ffff007224 */ /* 0x000fe400078e0002 */
[----:B------:R-:W-:-:S05]  /*123c0*/  @P1 IADD3 R3, R6, 0x5f, RZ ;  /* 0x0000005f06031810 */ /* 0x000fca0007ffe0ff */
        /* <DEDUP_REMOVED lines=21> */
.L_x_1229:
[----:B------:R-:W-:-:S03]  /*12520*/  UMOV UR4, 0xffffffff ;  /* 0xffffffff00047882 */ /* 0x000fc60000000000 */
[----:B------:R-:W-:Y:S05]  /*12530*/  BRA.DIV UR4, `(.L_x_1106) ;  /* 0x0000005204487947 */ /* 0x000fea000b800000 */
[----:B------:R-:W-:-:S13]  /*12540*/  ELECT P6, URZ, PT ;  /* 0x00000000003f782f */ /* 0x000fda00038c0000 */
.L_x_1232:
[----:B------:R-:W0:Y:S01]  /*12550*/  S2R R5, SR_CgaCtaId ;  /* 0x0000000000057919 */ /* 0x000e220000008800 */
[----:B------:R-:W-:Y:S01]  /*12560*/  UIADD3 UR4, UR50, 0x1, URZ ;  /* 0x0000000132047890 */ /* 0x000fe2000fffe03f */
[----:B------:R-:W-:-:S03]  /*12570*/  MOV R7, 0x400 ;  /* 0x0000040000077802 */ /* 0x000fc60000000f00 */
[----:B------:R-:W-:-:S04]  /*12580*/  ULEA.HI UR5, UR4, UR4, URZ, 0x1 ;  /* 0x0000000404057291 */ /* 0x000fc8000f8f083f */
[----:B------:R-:W-:-:S04]  /*12590*/  ULOP3.LUT UR5, UR5, 0xfffffffe, URZ, 0xc0, !UPT ;  /* 0xfffffffe05057892 */ /* 0x000fc8000f8ec03f */
[----:B------:R-:W-:Y:S01]  /*125a0*/  UIADD3 UR5, UR4, -UR5, URZ ;  /* 0x8000000504057290 */ /* 0x000fe2000fffe03f */
[----:B0-----:R-:W-:-:S05]  /*125b0*/  LEA R5, R5, R7, 0x18 ;  /* 0x0000000705057211 */ /* 0x001fca00078ec0ff */
[----:B------:R-:W-:-:S05]  /*125c0*/  IMAD.U32 R7, RZ, RZ, UR5 ;  /* 0x00000005ff077e24 */ /* 0x000fca000f8e00ff */
[----:B------:R-:W-:-:S04]  /*125d0*/  SHF.L.U32 R7, R7, 0x1f, RZ ;  /* 0x0000001f07077819 */ /* 0x000fc800000006ff */
[----:B------:R-:W0:Y:S02]  /*125e0*/  SYNCS.PHASECHK.TRANS64.TRYWAIT P0, [R5+URZ+0x32420], R7 ;  /* 0x03242007050075a7 */ /* 0x000e24000800017f */
[----:B0-----:R-:W-:Y:S05]  /*125f0*/  @!P0 BRA `(.L_x_1107) ;  /* 0x0000005000388947 */ /* 0x001fea0003800000 */
.L_x_1233:
        /* <DEDUP_REMOVED lines=8> */
.L_x_1234:
[----:B------:R-:W1:Y:S02]  /*12680*/  S2R R8, SR_TID.X ;  /* 0x0000000000087919 */ /* 0x000e640000002100 */
[----:B-1----:R-:W-:-:S04]  /*12690*/  LOP3.LUT R8, R8, 0x7f, RZ, 0xc0, !PT ;  /* 0x0000007f08087812 */ /* 0x002fc800078ec0ff */
[----:B------:R-:W-:-:S13]  /*126a0*/  ISETP.NE.AND P1, PT, R8, RZ, PT ;  /* 0x000000ff0800720c */ /* 0x000fda0003f25270 */
[----:B------:R-:W-:Y:S05]  /*126b0*/  @P1 BRA `(.L_x_1111) ;  /* 0x00000000001c1947 */ /* 0x000fea0003800000 */
[----:B------:R-:W1:Y:S02]  /*126c0*/  S2R R8, SR_TID.X ;  /* 0x0000000000087919 */ /* 0x000e640000002100 */
[----:B-1----:R-:W-:-:S04]  /*126d0*/  LOP3.LUT R8, R8, 0x1f, RZ, 0xc0, !PT ;  /* 0x0000001f08087812 */ /* 0x002fc800078ec0ff */
[----:B------:R-:W-:Y:S01]  /*126e0*/  ISETP.NE.AND P0, PT, R8, RZ, PT ;  /* 0x000000ff0800720c */ /* 0x000fe20003f05270 */
[----:B------:R-:W-:-:S04]  /*126f0*/  IMAD.MOV.U32 R8, RZ, RZ, 0x3000 ;  /* 0x00003000ff087424 */ /* 0x000fc800078e00ff */
[----:B------:R1:W-:Y:S08]  /*12700*/  SYNCS.ARRIVE.TRANS64 RZ, [R7+URZ+0x32490], R8 ;  /* 0x0324900807ff79a7 */ /* 0x0003f0000800003f */
[----:B------:R-:W-:Y:S05]  /*12710*/  @!P0 BRA `(.L_x_1111) ;  /* 0x0000000000048947 */ /* 0x000fea0003800000 */
[----:B------:R-:W-:Y:S01]  /*12720*/  BPT.TRAP 0x1 ;  /* 0x000000040000795c */ /* 0x000fe20000300000 */
.L_x_1111:
        /* <DEDUP_REMOVED lines=12> */
[----:B-----5:R-:W-:-:S05]  /*127f0*/  IMAD R8, R0, 0x60, R6 ;  /* 0x0000006000087824 */ /* 0x020fca00078e0206 */
[----:B------:R-:W-:-:S04]  /*12800*/  IADD3 R8, R8, -0x60, RZ ;  /* 0xffffffa008087810 */ /* 0x000fc80007ffe0ff */
[----:B------:R-:W-:-:S03]  /*12810*/  R2UR UR11, R8 ;  /* 0x00000000080b72ca */ /* 0x000fc600000e0000 */
[----:B------:R-:W-:-:S10]  /*12820*/  UIADD3 UR8, UR8, 0x1c400, URZ ;  /* 0x0001c40008087890 */ /* 0x000fd4000fffe03f */
[----:B------:R1:W-:Y:S01]  /*12830*/  UTMALDG.4D [UR8], [UR4], desc[UR6] ;  /* 0x00000608040075b4 */ /* 0x0003e20008019000 */
[----:B------:R-:W2:Y:S02]  /*12840*/  SYNCS.PHASECHK.TRANS64.TRYWAIT P0, [R7+URZ+0x324c0], R9 ;  /* 0x0324c009070075a7 */ /* 0x000ea4000800017f */
[----:B-12---:R-:W-:Y:S05]  /*12850*/  @!P0 BRA `(.L_x_1112) ;  /* 0x0000004c00c88947 */ /* 0x006fea0003800000 */
.L_x_1235:
        /* <DEDUP_REMOVED lines=8> */
.L_x_1113:
        /* <DEDUP_REMOVED lines=31> */
.L_x_1109:
[----:B------:R-:W-:Y:S05]  /*12ad0*/  BSYNC B1 ;  /* 0x0000000000017941 */ /* 0x000fea0003800000 */
.L_x_1108:
[----:B0-----:R-:W2:Y:S04]  /*12ae0*/  LDL.LU R7, [R1+0x4] ;  /* 0x0000040001077983 */ /* 0x001ea80000300800 */
[----:B------:R-:W3:Y:S01]  /*12af0*/  LDL.LU R9, [R1+0xc] ;  /* 0x00000c0001097983 */ /* 0x000ee20000300800 */
[----:B------:R-:W-:Y:S01]  /*12b00*/  PLOP3.LUT P2, PT, PT, PT, PT, 0x8, 0x0 ;  /* 0x000000000000781c */ /* 0x000fe20003f4e170 */
[----:B--2---:R-:W-:-:S05]  /*12b10*/  VIADD R7, R7, 0x1 ;  /* 0x0000000107077836 */ /* 0x004fca0000000000 */
[----:B------:R-:W-:-:S04]  /*12b20*/  ISETP.NE.AND P0, PT, R7, 0x2, PT ;  /* 0x000000020700780c */ /* 0x000fc80003f05270 */
[----:B------:R-:W-:-:S04]  /*12b30*/  SEL R8, RZ, 0x1, P0 ;  /* 0x00000001ff087807 */ /* 0x000fc80000000000 */
[----:B---3--:R-:W-:Y:S02]  /*12b40*/  LOP3.LUT R9, R9, R8, RZ, 0x3c, !PT ;  /* 0x0000000809097212 */ /* 0x008fe400078e3cff */
[----:B------:R-:W-:Y:S01]  /*12b50*/  SEL R8, R7, RZ, P0 ;  /* 0x000000ff07087207 */ /* 0x000fe20000000000 */
[----:B------:R-:W-:Y:S02]  /*12b60*/  VIADD R7, R0, 0xfffffffe ;  /* 0xfffffffe00077836 */ /* 0x000fe40000000000 */
[----:B------:R1:W-:Y:S03]  /*12b70*/  STL [R1+0xc], R9 ;  /* 0x00000c0901007387 */ /* 0x0003e60000100800 */
[----:B------:R-:W-:Y:S01]  /*12b80*/  ISETP.GE.AND P0, PT, R7, R2, PT ;  /* 0x000000020700720c */ /* 0x000fe20003f06270 */
[----:B------:R1:W-:-:S12]  /*12b90*/  STL [R1+0x4], R8 ;  /* 0x0000040801007387 */ /* 0x0003d80000100800 */
[----:B-1----:R-:W-:Y:S05]  /*12ba0*/  @!P0 BRA `(.L_x_1104) ;  /* 0x0000000400748947 */ /* 0x002fea0003800000 */
[C---:B-----5:R-:W-:Y:S01]  /*12bb0*/  IMAD R6, R0.reuse, 0x60, R6 ;  /* 0x0000006000067824 */ /* 0x060fe200078e0206 */
[----:B------:R-:W-:-:S03]  /*12bc0*/  IADD3 R0, R0, -0x1, RZ ;  /* 0xffffffff00007810 */ /* 0x000fc60007ffe0ff */
[----:B------:R-:W-:-:S07]  /*12bd0*/  VIADD R6, R6, 0xffffff40 ;  /* 0xffffff4006067836 */ /* 0x000fce0000000000 */
.L_x_1120:
        /* <DEDUP_REMOVED lines=9> */
.L_x_1236:
        /* <DEDUP_REMOVED lines=11> */
.L_x_1117:
        /* <DEDUP_REMOVED lines=17> */
.L_x_1237:
[----:B------:R-:W-:Y:S05]  /*12e30*/  @P0 BRA `(.L_x_1119) ;  /* 0x00000000001c0947 */ /* 0x000fea0003800000 */
[----:B------:R-:W2:Y:S01]  /*12e40*/  S2R R9, SR_TID.X ;  /* 0x0000000000097919 */ /* 0x000ea20000002100 */
[----:B01----:R-:W-:-:S04]  /*12e50*/  MOV R8, 0xc000 ;  /* 0x0000c00000087802 */ /* 0x003fc80000000f00 */
[----:B------:R3:W-:Y:S01]  /*12e60*/  SYNCS.ARRIVE.TRANS64 RZ, [R7+URZ+0x324b0], R8 ;  /* 0x0324b00807ff79a7 */ /* 0x0007e2000800003f */
[----:B--2---:R-:W-:-:S04]  /*12e70*/  LOP3.LUT R9, R9, 0x1f, RZ, 0xc0, !PT ;  /* 0x0000001f09097812 */ /* 0x004fc800078ec0ff */
[----:B------:R-:W-:-:S13]  /*12e80*/  ISETP.NE.AND P1, PT, R9, RZ, PT ;  /* 0x000000ff0900720c */ /* 0x000fda0003f25270 */
[----:B---3--:R-:W-:Y:S05]  /*12e90*/  @!P1 BRA `(.L_x_1119) ;  /* 0x0000000000049947 */ /* 0x008fea0003800000 */
[----:B------:R-:W-:Y:S01]  /*12ea0*/  BPT.TRAP 0x1 ;  /* 0x000000040000795c */ /* 0x000fe20000300000 */
.L_x_1119:
        /* <DEDUP_REMOVED lines=31> */
.L_x_1115:
[----:B------:R-:W-:Y:S05]  /*130a0*/  BSYNC B1 ;  /* 0x0000000000017941 */ /* 0x000fea0003800000 */
.L_x_1114:
[----:B------:R-:W2:Y:S04]  /*130b0*/  LDL.LU R7, [R1+0x4] ;  /* 0x0000040001077983 */ /* 0x000ea80000300800 */
[----:B------:R-:W3:Y:S01]  /*130c0*/  LDL.LU R9, [R1+0xc] ;  /* 0x00000c0001097983 */ /* 0x000ee20000300800 */
[----:B------:R-:W-:Y:S02]  /*130d0*/  VIADD R0, R0, 0xffffffff ;  /* 0xffffffff00007836 */ /* 0x000fe40000000000 */
[----:B------:R-:W-:Y:S02]  /*130e0*/  VIADD R6, R6, 0xffffffa0 ;  /* 0xffffffa006067836 */ /* 0x000fe40000000000 */
[----:B--2---:R-:W-:-:S05]  /*130f0*/  VIADD R7, R7, 0x1 ;  /* 0x0000000107077836 */ /* 0x004fca0000000000 */
[----:B------:R-:W-:-:S04]  /*13100*/  ISETP.NE.AND P0, PT, R7, 0x2, PT ;  /* 0x000000020700780c */ /* 0x000fc80003f05270 */
[----:B------:R-:W-:Y:S02]  /*13110*/  SEL R8, RZ, 0x1, P0 ;  /* 0x00000001ff087807 */ /* 0x000fe40000000000 */
[----:B------:R-:W-:Y:S02]  /*13120*/  SEL R7, R7, RZ, P0 ;  /* 0x000000ff07077207 */ /* 0x000fe40000000000 */
[----:B---3--:R-:W-:Y:S02]  /*13130*/  LOP3.LUT R9, R9, R8, RZ, 0x3c, !PT ;  /* 0x0000000809097212 */ /* 0x008fe400078e3cff */
[----:B------:R-:W-:-:S03]  /*13140*/  ISETP.GT.AND P0, PT, R0, R2, PT ;  /* 0x000000020000720c */ /* 0x000fc60003f04270 */
[----:B------:R1:W-:Y:S04]  /*13150*/  STL [R1+0xc], R9 ;  /* 0x00000c0901007387 */ /* 0x0003e80000100800 */
[----:B------:R1:W-:Y:S06]  /*13160*/  STL [R1+0x4], R7 ;  /* 0x0000040701007387 */ /* 0x0003ec0000100800 */
[----:B------:R-:W-:Y:S05]  /*13170*/  @P0 BRA `(.L_x_1120) ;  /* 0xfffffff800980947 */ /* 0x000fea000383ffff */
.L_x_1104:
[----:B------:R-:W-:Y:S05]  /*13180*/  BSYNC B0 ;  /* 0x0000000000007941 */ /* 0x000fea0003800000 */
.L_x_1103:
[----:B-1----:R-:W2:Y:S01]  /*13190*/  LDL R7, [R1+0x2c] ;  /* 0x00002c0001077983 */ /* 0x002ea20000100800 */
[----:B------:R-:W-:Y:S05]  /*131a0*/  @!P2 WARPSYNC.ALL ;  /* 0x000000000000a948 */ /* 0x000fea0003800000 */
[----:B------:R-:W-:Y:S01]  /*131b0*/  BSSY B6, `(.L_x_1121) ;  /* 0x00002ce000067945 */ /* 0x000fe20003800000 */
[----:B------:R-:W-:Y:S01]  /*131c0*/  @!P2 BAR.SYNC.DEFER_BLOCKING 0xc, 0x120 ;  /* 0x030480000000ab1d */ /* 0x000fe20000010000 */
[----:B--2---:R-:W-:-:S13]  /*131d0*/  ISETP.GT.AND P0, PT, R7, RZ, PT ;  /* 0x000000ff0700720c */ /* 0x004fda0003f04270 */
[----:B------:R-:W-:Y:S05]  /*131e0*/  @P0 BRA `(.L_x_1122) ;  /* 0x0000000000440947 */ /* 0x000fea0003800000 */
[----:B------:R-:W1:Y:S02]  /*131f0*/  S2R R7, SR_TID.X ;  /* 0x0000000000077919 */ /* 0x000e640000002100 */
[----:B-1----:R-:W-:-:S04]  /*13200*/  LOP3.LUT R7, R7, 0x1f, RZ, 0xc0, !PT ;  /* 0x0000001f07077812 */ /* 0x002fc800078ec0ff */
[----:B------:R-:W-:-:S13]  /*13210*/  ISETP.NE.AND P1, PT, R7, RZ, PT ;  /* 0x000000ff0700720c */ /* 0x000fda0003f25270 */
[----:B------:R-:W-:Y:S05]  /*13220*/  @P1 BRA `(.L_x_1123) ;  /* 0x0000002c00181947 */ /* 0x000fea0003800000 */
[----:B------:R-:W1:Y:S01]  /*13230*/  S2R R7, SR_LANEID ;  /* 0x0000000000077919 */ /* 0x000e620000000000 */
[----:B------:R-:W-:Y:S01]  /*13240*/  VOTEU.ANY UR4, UPT, PT ;  /* 0x0000000000047886 */ /* 0x000fe200038e0100 */
[----:B0-----:R-:W0:Y:S01]  /*13250*/  LDC.64 R2, c[0x0][0xd38] ;  /* 0x00034e00ff027b82 */ /* 0x001e220000000a00 */
[----:B------:R-:W1:Y:S08]  /*13260*/  FLO.U32 R0, UR4 ;  /* 0x0000000400007d00 */ /* 0x000e7000080e0000 */
[----:B------:R-:W0:Y:S01]  /*13270*/  POPC R5, UR4 ;  /* 0x0000000400057d09 */ /* 0x000e220008000000 */
[----:B-1----:R-:W-:-:S13]  /*13280*/  ISETP.EQ.U32.AND P0, PT, R0, R7, PT ;  /* 0x000000070000720c */ /* 0x002fda0003f02070 */
[----:B0-----:R-:W2:Y:S01]  /*13290*/  @P0 ATOMG.E.ADD.STRONG.GPU PT, R3, desc[UR60][R2.64], R5 ;  /* 0x00000005020309a8 */ /* 0x001ea200081ee1fc */
[----:B------:R-:W0:Y:S02]  /*132a0*/  S2R R4, SR_LTMASK ;  /* 0x0000000000047919 */ /* 0x000e240000003900 */
[----:B0-----:R-:W-:-:S04]  /*132b0*/  LOP3.LUT R4, R4, UR4, RZ, 0xc0, !PT ;  /* 0x0000000404047c12 */ /* 0x001fc8000f8ec0ff */
[----:B------:R-:W0:Y:S01]  /*132c0*/  POPC R7, R4 ;  /* 0x0000000400077309 */ /* 0x000e220000000000 */
[----:B--2---:R-:W0:Y:S02]  /*132d0*/  SHFL.IDX PT, R0, R3, R0, 0x1f ;  /* 0x00001f0003007589 */ /* 0x004e2400000e0000 */
[----:B0-----:R-:W-:Y:S01]  /*132e0*/  IADD3 R16, R0, UR51, R7 ;  /* 0x0000003300107c10 */ /* 0x001fe2000fffe007 */
[----:B------:R-:W-:Y:S06]  /*132f0*/  BRA `(.L_x_1123) ;  /* 0x0000002800e47947 */ /* 0x000fec0003800000 */
.L_x_1122:
[----:B------:R-:W0:Y:S01]  /*13300*/  S2R R0, SR_CgaCtaId ;  /* 0x0000000000007919 */ /* 0x000e220000008800 */
[----:B------:R-:W-:-:S04]  /*13310*/  MOV R2, 0x400 ;  /* 0x0000040000027802 */ /* 0x000fc80000000f00 */
[----:B0-----:R-:W-:-:S04]  /*13320*/  LEA R3, R0, R2, 0x18 ;  /* 0x0000000200037211 */ /* 0x001fc800078ec0ff */
        /* <DEDUP_REMOVED lines=13> */
[----:B-----5:R-:W-:Y:S02]  /*13400*/  IMAD.U32 R6, RZ, RZ, UR8 ;  /* 0x00000008ff067e24 */ /* 0x020fe4000f8e00ff */
[----:B------:R-:W-:-:S02]  /*13410*/  IMAD.U32 R10, RZ, RZ, UR4 ;  /* 0x00000004ff0a7e24 */ /* 0x000fc4000f8e00ff */
[----:B------:R-:W-:Y:S02]  /*13420*/  IMAD.U32 R11, RZ, RZ, UR5 ;  /* 0x00000005ff0b7e24 */ /* 0x000fe4000f8e00ff */
[----:B------:R-:W-:Y:S02]  /*13430*/  IMAD.MOV.U32 R8, RZ, RZ, 0x70 ;  /* 0x00000070ff087424 */ /* 0x000fe400078e00ff */
[----:B------:R-:W-:-:S07]  /*13440*/  IMAD.MOV.U32 R13, RZ, RZ, RZ ;  /* 0x000000ffff0d7224 */ /* 0x000fce00078e00ff */
[----:B------:R-:W-:-:S07]  /*13450*/  LEPC R20, `(.L_x_1124) ;  /* 0x000000001014794e */ /* 0x000fce0000000000 */
[----:B0-----:R-:W-:Y:S05]  /*13460*/  CALL.ABS.NOINC R2 ;  /* 0x0000000002007343 */ /* 0x001fea0003c00000 */
.L_x_1124:
        /* <DEDUP_REMOVED lines=10> */
[----:B------:R-:W-:Y:S01]  /*13510*/  MOV R5, UR7 ;  /* 0x0000000700057c02 */ /* 0x000fe20008000f00 */
[----:B-----5:R-:W-:Y:S01]  /*13520*/  IMAD.U32 R6, RZ, RZ, UR8 ;  /* 0x00000008ff067e24 */ /* 0x020fe2000f8e00ff */
        /* <DEDUP_REMOVED lines=8> */
.L_x_1126:
[----:B------:R-:W-:Y:S01]  /*135b0*/  MOV R2, 0x0 ;  /* 0x0000000000027802 */ /* 0x000fe20000000f00 */
[----:B------:R-:W-:Y:S01]  /*135c0*/  ULDC.64 UR4, c[0x4][0x90] ;  /* 0x0100240000047ab9 */ /* 0x000fe20000000a00 */
[----:B------:R-:W-:Y:S01]  /*135d0*/  ULDC.64 UR6, c[0x4][0x98] ;  /* 0x0100260000067ab9 */ /* 0x000fe20000000a00 */
[----:B------:R-:W-:Y:S01]  /*135e0*/  ULDC.64 UR8, c[0x4][0x18] ;  /* 0x0100060000087ab9 */ /* 0x000fe20000000a00 */
[----:B------:R-:W-:Y:S01]  /*135f0*/  MOV R4, UR4 ;  /* 0x0000000400047c02 */ /* 0x000fe20008000f00 */
[----:B------:R-:W-:Y:S01]  /*13600*/  IMAD.U32 R5, RZ, RZ, UR5 ;  /* 0x00000005ff057e24 */ /* 0x000fe2000f8e00ff */
[----:B------:R-:W0:Y:S01]  /*13610*/  LDC.64 R2, c[0x4][R2] ;  /* 0x0100000002027b82 */ /* 0x000e220000000a00 */
        /* <DEDUP_REMOVED lines=8> */
[----:B0-----:R-:W-:Y:S05]  /*136a0*/  CALL.ABS.NOINC R2 ;  /* 0x0000000002007343 */ /* 0x001fea0003c00000 */
.L_x_1125:
[----:B------:R-:W2:Y:S01]  /*136b0*/  LDL.LU R2, [R1+0x24] ;  /* 0x0000240001027983 */ /* 0x000ea20000300800 */
[----:B------:R-:W-:-:S03]  /*136c0*/  ULDC.64 UR4, c[0x0][0xaf0] ;  /* 0x0002bc0000047ab9 */ /* 0x000fc60000000a00 */
[----:B------:R-:W3:Y:S04]  /*136d0*/  LDL.LU R0, [R1+0x28] ;  /* 0x0000280001007983 */ /* 0x000ee80000300800 */
[----:B------:R-:W4:Y:S04]  /*136e0*/  LDL.LU R4, [R1+0x34] ;  /* 0x0000340001047983 */ /* 0x000f280000300800 */
[----:B-----5:R-:W4:Y:S01]  /*136f0*/  LDL.LU R6, [R1+0x1c] ;  /* 0x00001c0001067983 */ /* 0x020f220000300800 */
        /* <DEDUP_REMOVED lines=20> */
[----:B-1----:R-:W1:Y:S01]  /*13840*/  @P0 LDC R2, c[0x0][0x430] ;  /* 0x00010c00ff020b82 */ /* 0x002e620000000800 */
[----:B0-----:R-:W-:-:S05]  /*13850*/  @P0 IMAD.HI.U32 R3, R18, R5, RZ ;  /* 0x0000000512030227 */ /* 0x001fca00078e00ff */
[----:B-1----:R-:W-:Y:S02]  /*13860*/  @P0 SHF.R.U32.HI R4, RZ, R2, R3 ;  /* 0x00000002ff040219 */ /* 0x002fe40000011603 */
[----:B------:R-:W-:-:S04]  /*13870*/  ISETP.NE.U32.AND P0, PT, RZ, UR4, PT ;  /* 0x00000004ff007c0c */ /* 0x000fc8000bf05070 */
[----:B------:R-:W-:-:S04]  /*13880*/  ISETP.NE.AND.EX P0, PT, RZ, UR5, PT, P0 ;  /* 0x00000005ff007c0c */ /* 0x000fc8000bf05300 */
[----:B------:R-:W-:-:S09]  /*13890*/  SEL R2, R6, RZ, !P0 ;  /* 0x000000ff06027207 */ /* 0x000fd20004000000 */
.L_x_1127:
        /* <DEDUP_REMOVED lines=17> */
.L_x_1240:
[----:B------:R-:W2:Y:S01]  /*139b0*/  LDL R3, [R1+0x20] ;  /* 0x0000200001037983 */ /* 0x000ea20000100800 */
[----:B------:R-:W-:Y:S01]  /*139c0*/  UMOV UR4, 0xffffffff ;  /* 0xffffffff00047882 */ /* 0x000fe20000000000 */
[----:B------:R-:W-:Y:S02]  /*139d0*/  SHF.R.S32.HI R8, RZ, 0x1f, R0 ;  /* 0x0000001fff087819 */ /* 0x000fe40000011400 */
[----:B--2---:R-:W-:Y:S01]  /*139e0*/  IADD3 R3, R3, -0x1, RZ ;  /* 0xffffffff03037810 */ /* 0x004fe20007ffe0ff */
[----:B------:R-:W-:Y:S06]  /*139f0*/  BRA.DIV UR4, `(.L_x_1129) ;  /* 0x0000003e04d07947 */ /* 0x000fec000b800000 */
[----:B------:R-:W-:-:S13]  /*13a00*/  ELECT P6, URZ, PT ;  /* 0x00000000003f782f */ /* 0x000fda00038c0000 */
.L_x_1243:
        /* <DEDUP_REMOVED lines=16> */
[----:B------:R-:W-:Y:S02]  /*13b10*/  IMAD R9, R0, UR5, R6 ;  /* 0x0000000500097c24 */ /* 0x000fe4000f8e0206 */
[--C-:B------:R-:W-:Y:S01]  /*13b20*/  IMAD.MOV.U32 R6, RZ, RZ, R5.reuse ;  /* 0x000000ffff067224 */ /* 0x100fe200078e0005 */
[----:B0-----:R-:W-:-:S03]  /*13b30*/  SHF.R.S32.HI R7, RZ, 0x1f, R5 ;  /* 0x0000001fff077819 */ /* 0x001fc60000011405 */
[----:B------:R-:W-:-:S05]  /*13b40*/  IMAD.WIDE.U32 R6, R0, UR4, R6 ;  /* 0x0000000400067c25 */ /* 0x000fca000f8e0006 */
[----:B------:R-:W-:Y:S02]  /*13b50*/  IADD3 R5, R7, R9, RZ ;  /* 0x0000000907057210 */ /* 0x000fe40007ffe0ff */
[----:B------:R-:W-:-:S04]  /*13b60*/  LEA R10, P0, R6, R20, 0x2 ;  /* 0x00000014060a7211 */ /* 0x000fc800078010ff */
[----:B------:R-:W-:-:S05]  /*13b70*/  LEA.HI.X R11, R6, R21, R5, 0x2, P0 ;  /* 0x00000015060b7211 */ /* 0x000fca00000f1405 */
[----:B------:R0:W5:Y:S04]  /*13b80*/  LDG.E R6, desc[UR60][R10.64] ;  /* 0x0000003c0a067981 */ /* 0x000168000c1e1900 */
.L_x_1131:
        /* <DEDUP_REMOVED lines=9> */
.L_x_1244:
        /* <DEDUP_REMOVED lines=11> */
.L_x_1133:
        /* <DEDUP_REMOVED lines=23> */
.L_x_1130:
        /* <DEDUP_REMOVED lines=26> */
[----:B0-----:R-:W-:Y:S01]  /*13fe0*/  MOV R2, 0x10000 ;  /* 0x0001000000027802 */ /* 0x001fe20000000f00 */
        /* <DEDUP_REMOVED lines=28> */
.L_x_1135:
[----:B------:R-:W-:Y:S05]  /*141b0*/  BSYNC B0 ;  /* 0x0000000000007941 */ /* 0x000fea0003800000 */
.L_x_1134:
        /* <DEDUP_REMOVED lines=8> */
.L_x_1245:
[----:B------:R-:W-:Y:S01]  /*14240*/  ULDC.64 UR38, c[0x0][0x3f8] ;  /* 0x0000fe0000267ab9 */ /* 0x000fe20000000a00 */
[----:B------:R-:W-:Y:S01]  /*14250*/  ULDC.64 UR46, c[0x0][0x408] ;  /* 0x00010200002e7ab9 */ /* 0x000fe20000000a00 */
        /* <DEDUP_REMOVED lines=11> */
.L_x_1246:
        /* <DEDUP_REMOVED lines=11> */
.L_x_1140:
        /* <DEDUP_REMOVED lines=38> */
.L_x_1138:
[----:B------:R-:W-:Y:S05]  /*14620*/  BSYNC B0 ;  /* 0x0000000000007941 */ /* 0x000fea0003800000 */
.L_x_1137:
[----:B0-----:R-:W2:Y:S01]  /*14630*/  LDL.LU R2, [R1+0x2c] ;  /* 0x00002c0001027983 */ /* 0x001ea20000300800 */
[----:B------:R-:W-:Y:S01]  /*14640*/  BSSY B0, `(.L_x_1141) ;  /* 0x0000169000007945 */ /* 0x000fe20003800000 */
[----:B--2---:R-:W-:-:S13]  /*14650*/  ISETP.GE.AND P0, PT, R2, 0x61, PT ;  /* 0x000000610200780c */ /* 0x004fda0003f06270 */
[----:B------:R-:W-:Y:S05]  /*14660*/  @!P0 BRA `(.L_x_1142) ;  /* 0x0000001400988947 */ /* 0x000fea0003800000 */
[----:B------:R-:W2:Y:S01]  /*14670*/  LDL R5, [R1+0x20] ;  /* 0x0000200001057983 */ /* 0x000ea20000100800 */
[----:B------:R-:W-:Y:S01]  /*14680*/  IMAD.MOV.U32 R2, RZ, RZ, 0x1 ;  /* 0x00000001ff027424 */ /* 0x000fe200078e00ff */
[----:B------:R-:W-:Y:S01]  /*14690*/  BSSY B1, `(.L_x_1143) ;  /* 0x000007d000017945 */ /* 0x000fe20003800000 */
[----:B--2---:R-:W-:-:S04]  /*146a0*/  IADD3 R9, -R5, RZ, RZ ;  /* 0x000000ff05097210 */ /* 0x004fc80007ffe1ff */
        /* <DEDUP_REMOVED lines=30> */
[----:B------:R-:W-:Y:S01]  /*14890*/  IMAD.MOV.U32 R6, RZ, RZ, R2 ;  /* 0x000000ffff067224 */ /* 0x000fe200078e0002 */
[----:B------:R-:W-:-:S03]  /*148a0*/  IADD3 R2, -R2, RZ, RZ ;  /* 0x000000ff02027210 */ /* 0x000fc60007ffe1ff */
[----:B------:R-:W-:-:S04]  /*148b0*/  IMAD.WIDE.U32 R6, R0, UR4, R6 ;  /* 0x0000000400067c25 */ /* 0x000fc8000f8e0006 */
[----:B------:R-:W-:Y:S01]  /*148c0*/  IMAD.IADD R10, R10, 0x1, R7 ;  /* 0x000000010a0a7824 */ /* 0x000fe200078e0207 */
[----:B------:R-:W-:Y:S01]  /*148d0*/  LEA R20, P0, R6, R20, 0x2 ;  /* 0x0000001406147211 */ /* 0x000fe200078010ff */
[----:B------:R-:W-:-:S03]  /*148e0*/  IMAD R5, R11, R2, R5 ;  /* 0x000000020b057224 */ /* 0x000fc600078e0205 */
[----:B------:R-:W-:-:S05]  /*148f0*/  LEA.HI.X R21, R6, R21, R10, 0x2, P0 ;  /* 0x0000001506157211 */ /* 0x000fca00000f140a */
[----:B------:R1:W5:Y:S04]  /*14900*/  LDG.E R6, desc[UR60][R20.64] ;  /* 0x0000003c14067981 */ /* 0x000368000c1e1900 */
.L_x_1147:
[----:B------:R-:W2:Y:S01]  /*14910*/  S2R R7, SR_CgaCtaId ;  /* 0x0000000000077919 */ /* 0x000ea20000008800 */
[----:B------:R-:W-:-:S04]  /*14920*/  MOV R2, 0x400 ;  /* 0x0000040000027802 */ /* 0x000fc80000000f00 */
[----:B--2---:R-:W-:Y:S02]  /*14930*/  LEA R2, R7, R2, 0x18 ;  /* 0x0000000207027211 */ /* 0x004fe400078ec0ff */
[----:B------:R-:W-:-:S03]  /*14940*/  SHF.L.U32 R7, R12, 0x1f, RZ ;  /* 0x0000001f0c077819 */ /* 0x000fc600000006ff */
[----:B------:R-:W-:-:S04]  /*14950*/  IMAD R2, R13, 0x8, R2 ;  /* 0x000000080d027824 */ /* 0x000fc800078e0202 */
[----:B------:R-:W2:Y:S02]  /*14960*/  SYNCS.PHASECHK.TRANS64.TRYWAIT P0, [R2+URZ+0x32440], R7 ;  /* 0x03244007020075a7 */ /* 0x000ea4000800017f */
[----:B--2---:R-:W-:Y:S05]  /*14970*/  @!P0 BRA `(.L_x_1148) ;  /* 0x0000003000588947 */ /* 0x004fea0003800000 */
.L_x_1247:
        /* <DEDUP_REMOVED lines=11> */
.L_x_1149:
        /* <DEDUP_REMOVED lines=22> */
.L_x_1248:
[----:B------:R-:W-:Y:S05]  /*14b90*/  @P1 BRA `(.L_x_1151) ;  /* 0x00000000001c1947 */ /* 0x000fea0003800000 */
[----:B------:R-:W3:Y:S01]  /*14ba0*/  S2R R10, SR_TID.X ;  /* 0x00000000000a7919 */ /* 0x000ee20000002100 */
[----:B0-2---:R-:W-:-:S04]  /*14bb0*/  IMAD.MOV.U32 R7, RZ, RZ, 0xc000 ;  /* 0x0000c000ff077424 */ /* 0x005fc800078e00ff */
[----:B------:R4:W-:Y:S01]  /*14bc0*/  SYNCS.ARRIVE.TRANS64 RZ, [R2+URZ+0x32450], R7 ;  /* 0x0324500702ff79a7 */ /* 0x0009e2000800003f */
[----:B---3--:R-:W-:-:S04]  /*14bd0*/  LOP3.LUT R10, R10, 0x1f, RZ, 0xc0, !PT ;  /* 0x0000001f0a0a7812 */ /* 0x008fc800078ec0ff */
[----:B------:R-:W-:-:S13]  /*14be0*/  ISETP.NE.AND P0, PT, R10, RZ, PT ;  /* 0x000000ff0a00720c */ /* 0x000fda0003f05270 */
[----:B----4-:R-:W-:Y:S05]  /*14bf0*/  @!P0 BRA `(.L_x_1151) ;  /* 0x0000000000048947 */ /* 0x010fea0003800000 */
[----:B------:R-:W-:Y:S01]  /*14c00*/  BPT.TRAP 0x1 ;  /* 0x000000040000795c */ /* 0x000fe20000300000 */
.L_x_1151:
        /* <DEDUP_REMOVED lines=34> */
.L_x_1146:
[----:B------:R-:W-:Y:S05]  /*14e30*/  BSYNC B2 ;  /* 0x0000000000027941 */ /* 0x000fea0003800000 */
.L_x_1145:
[----:B------:R-:W2:Y:S02]  /*14e40*/  LDL.LU R2, [R1+0x20] ;  /* 0x0000200001027983 */ /* 0x000ea40000300800 */
[----:B--2---:R-:W-:-:S07]  /*14e50*/  IADD3 R5, R2, -0x3, RZ ;  /* 0xfffffffd02057810 */ /* 0x004fce0007ffe0ff */
.L_x_1144:
[----:B------:R-:W-:Y:S05]  /*14e60*/  BSYNC B1 ;  /* 0x0000000000017941 */ /* 0x000fea0003800000 */
.L_x_1143:
[----:B------:R-:W-:-:S05]  /*14e70*/  IMAD.MOV R2, RZ, RZ, -R9 ;  /* 0x000000ffff027224 */ /* 0x000fca00078e0a09 */
[----:B------:R-:W-:-:S13]  /*14e80*/  ISETP.NE.AND P0, PT, R3, R2, PT ;  /* 0x000000020300720c */ /* 0x000fda0003f05270 */
[----:B------:R-:W-:Y:S05]  /*14e90*/  @!P0 BRA `(.L_x_1142) ;  /* 0x0000000c008c8947 */ /* 0x000fea0003800000 */
.L_x_1166:
        /* <DEDUP_REMOVED lines=10> */
[----:B------:R-:W-:Y:S01]  /*14f40*/  ISETP.NE.U32.AND P0, PT, RZ, UR38, PT ;  /* 0x00000026ff007c0c */ /* 0x000fe2000bf05070 */
[----:B------:R-:W-:-:S03]  /*14f50*/  IMAD.MOV.U32 R11, RZ, RZ, R5 ;  /* 0x000000ffff0b7224 */ /* 0x000fc600078e0005 */
[----:B------:R-:W-:-:S13]  /*14f60*/  ISETP.NE.AND.EX P0, PT, RZ, UR39, PT, P0 ;  /* 0x00000027ff007c0c */ /* 0x000fda000bf05300 */
[----:B------:R-:W-:Y:S05]  /*14f70*/  @!P0 BRA `(.L_x_1154) ;  /* 0x0000000000408947 */ /* 0x000fea0003800000 */
[----:B------:R-:W2:Y:S02]  /*14f80*/  LDC R6, c[0x0][0x41c] ;  /* 0x00010700ff067b82 */ /* 0x000ea40000000800 */
[----:B--2---:R-:W-:-:S13]  /*14f90*/  ISETP.NE.AND P0, PT, R6, 0x1, PT ;  /* 0x000000010600780c */ /* 0x004fda0003f05270 */
[----:B------:R-:W0:Y:S02]  /*14fa0*/  @P0 LDC.64 R2, c[0x0][0x420] ;  /* 0x00010800ff020b82 */ /* 0x000e240000000a00 */
[----:B0-----:R-:W-:Y:S01]  /*14fb0*/  @P0 IMAD.HI.U32 R12, R5, R2, RZ ;  /* 0x00000002050c0227 */ /* 0x001fe200078e00ff */
[----:B------:R-:W-:-:S04]  /*14fc0*/  MOV R2, R5 ;  /* 0x0000000500027202 */ /* 0x000fc80000000f00 */
        /* <DEDUP_REMOVED lines=11> */
.L_x_1154:
[----:B------:R-:W3:Y:S01]  /*15080*/  S2R R3, SR_CgaCtaId ;  /* 0x0000000000037919 */ /* 0x000ee20000008800 */
[----:B------:R-:W-:Y:S02]  /*15090*/  MOV R2, 0x400 ;  /* 0x0000040000027802 */ /* 0x000fe40000000f00 */
[----:B--2---:R-:W-:Y:S02]  /*150a0*/  SHF.L.U32 R7, R10, 0x1f, RZ ;  /* 0x0000001f0a077819 */ /* 0x004fe400000006ff */
[----:B---3--:R-:W-:-:S05]  /*150b0*/  LEA R2, R3, R2, 0x18 ;  /* 0x0000000203027211 */ /* 0x008fca00078ec0ff */
[----:B------:R-:W-:-:S04]  /*150c0*/  IMAD R3, R9, 0x8, R2 ;  /* 0x0000000809037824 */ /* 0x000fc800078e0202 */
[----:B------:R-:W2:Y:S02]  /*150d0*/  SYNCS.PHASECHK.TRANS64.TRYWAIT P0, [R3+URZ+0x32440], R7 ;  /* 0x03244007030075a7 */ /* 0x000ea4000800017f */
[----:B--2---:R-:W-:Y:S05]  /*150e0*/  @!P0 BRA `(.L_x_1155) ;  /* 0x0000002800a48947 */ /* 0x004fea0003800000 */
.L_x_1249:
[----:B------:R-:W3:Y:S02]  /*150f0*/  S2R R2, SR_TID.X ;  /* 0x0000000000027919 */ /* 0x000ee40000002100 */
[----:B---3--:R-:W-:-:S04]  /*15100*/  LOP3.LUT R2, R2, 0x7f, RZ, 0xc0, !PT ;  /* 0x0000007f02027812 */ /* 0x008fc800078ec0ff */
[----:B------:R-:W-:-:S13]  /*15110*/  ISETP.NE.AND P0, PT, R2, RZ, PT ;  /* 0x000000ff0200720c */ /* 0x000fda0003f05270 */
[----:B------:R-:W-:Y:S05]  /*15120*/  @P0 BRA `(.L_x_1156) ;  /* 0x00000000001c0947 */ /* 0x000fea0003800000 */
[----:B------:R-:W3:Y:S02]  /*15130*/  S2R R2, SR_TID.X ;  /* 0x0000000000027919 */ /* 0x000ee40000002100 */
[----:B---3--:R-:W-:-:S04]  /*15140*/  LOP3.LUT R2, R2, 0x1f, RZ, 0xc0, !PT ;  /* 0x0000001f02027812 */ /* 0x008fc800078ec0ff */
[----:B------:R-:W-:Y:S02]  /*15150*/  ISETP.NE.AND P1, PT, R2, RZ, PT ;  /* 0x000000ff0200720c */ /* 0x000fe40003f25270 */
[----:B------:R-:W-:-:S04]  /*15160*/  MOV R2, 0x3000 ;  /* 0x0000300000027802 */ /* 0x000fc80000000f00 */
[----:B------:R3:W-:Y:S07]  /*15170*/  SYNCS.ARRIVE.TRANS64 RZ, [R3+URZ+0x32430], R2 ;  /* 0x0324300203ff79a7 */ /* 0x0007ee000800003f */
[----:B------:R-:W-:Y:S05]  /*15180*/  @!P1 BRA `(.L_x_1156) ;  /* 0x0000000000049947 */ /* 0x000fea0003800000 */
[----:B------:R-:W-:Y:S01]  /*15190*/  BPT.TRAP 0x1 ;  /* 0x000000040000795c */ /* 0x000fe20000300000 */
.L_x_1156:
        /* <DEDUP_REMOVED lines=21> */
.L_x_1250:
        /* <DEDUP_REMOVED lines=8> */
.L_x_1158:
        /* <DEDUP_REMOVED lines=33> */
.L_x_1153:
[----:B------:R-:W-:Y:S05]  /*15580*/  BSYNC B1 ;  /* 0x0000000000017941 */ /* 0x000fea0003800000 */
.L_x_1152:
        /* <DEDUP_REMOVED lines=9> */
[----:B------:R-:W-:Y:S01]  /*15620*/  ISETP.NE.U32.AND P0, PT, RZ, UR38, PT ;  /* 0x00000026ff007c0c */ /* 0x000fe2000bf05070 */
[----:B------:R-:W-:-:S03]  /*15630*/  VIADD R9, R5, 0xffffffff ;  /* 0xffffffff05097836 */ /* 0x000fc60000000000 */
[----:B------:R-:W-:-:S13]  /*15640*/  ISETP.NE.AND.EX P0, PT, RZ, UR39, PT, P0 ;  /* 0x00000027ff007c0c */ /* 0x000fda000bf05300 */
[----:B------:R-:W-:Y:S05]  /*15650*/  @!P0 BRA `(.L_x_1161) ;  /* 0x0000000000408947 */ /* 0x000fea0003800000 */
[----:B------:R-:W3:Y:S02]  /*15660*/  LDC R6, c[0x0][0x41c] ;  /* 0x00010700ff067b82 */ /* 0x000ee40000000800 */
[----:B---3--:R-:W-:-:S13]  /*15670*/  ISETP.NE.AND P0, PT, R6, 0x1, PT ;  /* 0x000000010600780c */ /* 0x008fda0003f05270 */
[----:B------:R-:W3:Y:S02]  /*15680*/  @P0 LDC.64 R2, c[0x0][0x420] ;  /* 0x00010800ff020b82 */ /* 0x000ee40000000a00 */
[----:B---3--:R-:W-:Y:S01]  /*15690*/  @P0 IMAD.HI.U32 R7, R9, R2, RZ ;  /* 0x0000000209070227 */ /* 0x008fe200078e00ff */
[----:B------:R-:W-:-:S04]  /*156a0*/  MOV R2, R9 ;  /* 0x0000000900027202 */ /* 0x000fc80000000f00 */
        /* <DEDUP_REMOVED lines=11> */
.L_x_1161:
[----:B------:R-:W4:Y:S01]  /*15760*/  S2R R3, SR_CgaCtaId ;  /* 0x0000000000037919 */ /* 0x000f220000008800 */
[----:B------:R-:W-:Y:S02]  /*15770*/  MOV R2, 0x400 ;  /* 0x0000040000027802 */ /* 0x000fe40000000f00 */
[----:B---3--:R-:W-:Y:S02]  /*15780*/  SHF.L.U32 R7, R10, 0x1f, RZ ;  /* 0x0000001f0a077819 */ /* 0x008fe400000006ff */
[----:B----4-:R-:W-:-:S05]  /*15790*/  LEA R2, R3, R2, 0x18 ;  /* 0x0000000203027211 */ /* 0x010fca00078ec0ff */
[----:B------:R-:W-:-:S04]  /*157a0*/  IMAD R3, R11, 0x8, R2 ;  /* 0x000000080b037824 */ /* 0x000fc800078e0202 */
[----:B------:R-:W3:Y:S02]  /*157b0*/  SYNCS.PHASECHK.TRANS64.TRYWAIT P0, [R3+URZ+0x32440], R7 ;  /* 0x03244007030075a7 */ /* 0x000ee4000800017f */
[----:B---3--:R-:W-:Y:S05]  /*157c0*/  @!P0 BRA `(.L_x_1162) ;  /* 0x0000002400148947 */ /* 0x008fea0003800000 */
.L_x_1251:
[----:B------:R-:W4:Y:S02]  /*157d0*/  S2R R2, SR_TID.X ;  /* 0x0000000000027919 */ /* 0x000f240000002100 */
[----:B----4-:R-:W-:-:S04]  /*157e0*/  LOP3.LUT R2, R2, 0x7f, RZ, 0xc0, !PT ;  /* 0x0000007f02027812 */ /* 0x010fc800078ec0ff */
[----:B------:R-:W-:-:S13]  /*157f0*/  ISETP.NE.AND P0, PT, R2, RZ, PT ;  /* 0x000000ff0200720c */ /* 0x000fda0003f05270 */
[----:B------:R-:W-:Y:S05]  /*15800*/  @P0 BRA `(.L_x_1163) ;  /* 0x00000000001c0947 */ /* 0x000fea0003800000 */
[----:B------:R-:W4:Y:S02]  /*15810*/  S2R R2, SR_TID.X ;  /* 0x0000000000027919 */ /* 0x000f240000002100 */
[----:B----4-:R-:W-:-:S04]  /*15820*/  LOP3.LUT R2, R2, 0x1f, RZ, 0xc0, !PT ;  /* 0x0000001f02027812 */ /* 0x010fc800078ec0ff */
[----:B------:R-:W-:Y:S02]  /*15830*/  ISETP.NE.AND P1, PT, R2, RZ, PT ;  /* 0x000000ff0200720c */ /* 0x000fe40003f25270 */
[----:B------:R-:W-:-:S04]  /*15840*/  MOV R2, 0x3000 ;  /* 0x0000300000027802 */ /* 0x000fc80000000f00 */
[----:B------:R4:W-:Y:S07]  /*15850*/  SYNCS.ARRIVE.TRANS64 RZ, [R3+URZ+0x32430], R2 ;  /* 0x0324300203ff79a7 */ /* 0x0009ee000800003f */
[----:B------:R-:W-:Y:S05]  /*15860*/  @!P1 BRA `(.L_x_1163) ;  /* 0x0000000000049947 */ /* 0x000fea0003800000 */
[----:B------:R-:W-:Y:S01]  /*15870*/  BPT.TRAP 0x1 ;  /* 0x000000040000795c */ /* 0x000fe20000300000 */
.L_x_1163:
        /* <DEDUP_REMOVED lines=22> */
.L_x_1252:
        /* <DEDUP_REMOVED lines=8> */
.L_x_1165:
        /* <DEDUP_REMOVED lines=34> */
.L_x_1160:
[----:B------:R-:W-:Y:S05]  /*15c80*/  BSYNC B1 ;  /* 0x0000000000017941 */ /* 0x000fea0003800000 */
.L_x_1159:
[C---:B------:R-:W-:Y:S01]  /*15c90*/  ISETP.GT.AND P0, PT, R5.reuse, 0x1, PT ;  /* 0x000000010500780c */ /* 0x040fe20003f04270 */
[----:B------:R-:W-:-:S04]  /*15ca0*/  VIADD R2, R5, 0xfffffffe ;  /* 0xfffffffe05027836 */ /* 0x000fc80000000000 */
[----:B------:R-:W-:-:S08]  /*15cb0*/  IMAD.MOV.U32 R5, RZ, RZ, R2 ;  /* 0x000000ffff057224 */ /* 0x000fd000078e0002 */
[----:B------:R-:W-:Y:S05]  /*15cc0*/  @P0 BRA `(.L_x_1166) ;  /* 0xfffffff000740947 */ /* 0x000fea000383ffff */
.L_x_1142:
[----:B------:R-:W-:Y:S05]  /*15cd0*/  BSYNC B0 ;  /* 0x0000000000007941 */ /* 0x000fea0003800000 */
.L_x_1141:
        /* <DEDUP_REMOVED lines=23> */
.L_x_1168:
[----:B------:R-:W-:Y:S05]  /*15e50*/  BSYNC B0 ;  /* 0x0000000000007941 */ /* 0x000fea0003800000 */
.L_x_1167:
[----:B---3--:R-:W3:Y:S02]  /*15e60*/  LDL.LU R2, [R1+0x8] ;  /* 0x0000080001027983 */ /* 0x008ee40000300800 */
[----:B---3--:R-:W-:-:S05]  /*15e70*/  LOP3.LUT R2, R2, R0, RZ, 0x3c, !PT ;  /* 0x0000000002027212 */ /* 0x008fca00078e3cff */
[----:B------:R3:W-:Y:S02]  /*15e80*/  STL [R1+0x8], R2 ;  /* 0x0000080201007387 */ /* 0x0007e40000100800 */
.L_x_1123:
[----:B------:R-:W-:Y:S05]  /*15e90*/  BSYNC B6 ;  /* 0x0000000000067941 */ /* 0x000fea0003800000 */
.L_x_1121:
[----:B------:R-:W-:-:S03]  /*15ea0*/  UMOV UR4, 0xffffffff ;  /* 0xffffffff00047882 */ /* 0x000fc60000000000 */
[----:B------:R-:W-:Y:S05]  /*15eb0*/  BRA.DIV UR4, `(.L_x_1169) ;  /* 0x0000001e04807947 */ /* 0x000fea000b800000 */
[----:B0-----:R0:W4:Y:S04]  /*15ec0*/  SHFL.IDX PT, R4, R16, RZ, 0x1f ;  /* 0x00001fff10047589 */ /* 0x00112800000e0000 */
[----:B------:R0:W0:Y:S02]  /*15ed0*/  SHFL.IDX PT, R5, R16, 0x1, 0x1f ;  /* 0x00201f0010057f89 */ /* 0x00002400000e0000 */
.L_x_1256:
        /* <DEDUP_REMOVED lines=13> */
.L_x_1171:
[----:B------:R-:W-:Y:S05]  /*15fb0*/  BSYNC B0 ;  /* 0x0000000000007941 */ /* 0x000fea0003800000 */
.L_x_1170:
        /* <DEDUP_REMOVED lines=8> */
[----:B------:R-:W1:Y:S02]  /*16040*/  SHFL.UP PT, R14, R13, 0x2, RZ ;  /* 0x044000000d0e7989 */ /* 0x000e6400000e00ff */
[----:B-1-3--:R-:W-:Y:S02]  /*16050*/  SEL R2, R14, RZ, P1 ;  /* 0x000000ff0e027207 */ /* 0x00afe40000800000 */
        /* <DEDUP_REMOVED lines=12> */
[----:B------:R0:W1:Y:S02]  /*16120*/  SHFL.IDX PT, R14, R3, 0x1f, 0x1f ;  /* 0x03e01f00030e7f89 */ /* 0x00006400000e0000 */
.L_x_1264:
[----:B------:R-:W-:Y:S02]  /*16130*/  ULDC UR4, c[0x0][0xd10] ;  /* 0x0003440000047ab9 */ /* 0x000fe40000000800 */
[----:B------:R-:W-:-:S04]  /*16140*/  IMAD.U32 R16, RZ, RZ, UR4 ;  /* 0x00000004ff107e24 */ /* 0x000fc8000f8e00ff */
[----:B-1----:R-:W-:-:S04]  /*16150*/  IMAD R2, R14, R16, RZ ;  /* 0x000000100e027224 */ /* 0x002fc800078e02ff */
[----:B------:R-:W-:-:S05]  /*16160*/  IMAD.IADD R5, R5, 0x1, R2 ;  /* 0x0000000105057824 */ /* 0x000fca00078e0202 */
[----:B----4-:R-:W-:-:S13]  /*16170*/  ISETP.GT.AND P0, PT, R5, R4, PT ;  /* 0x000000040500720c */ /* 0x010fda0003f04270 */
[----:B------:R-:W-:Y:S05]  /*16180*/  @P0 BRA `(.L_x_1173) ;  /* 0x0000000000b40947 */ /* 0x000fea0003800000 */
[----:B------:R-:W1:Y:S02]  /*16190*/  LDC R0, c[0x0][0xd14] ;  /* 0x00034500ff007b82 */ /* 0x000e640000000800 */
.L_x_1178:
[----:B------:R-:W-:-:S05]  /*161a0*/  VIADD R19, R19, 0x1f ;  /* 0x0000001f13137836 */ /* 0x000fca0000000000 */
[----:B-1----:R-:W-:-:S13]  /*161b0*/  ISETP.GE.AND P0, PT, R19, R0, PT ;  /* 0x000000001300720c */ /* 0x002fda0003f06270 */
[----:B------:R-:W-:Y:S05]  /*161c0*/  @P0 BRA `(.L_x_1174) ;  /* 0x00000004005c0947 */ /* 0x000fea0003800000 */
[----:B------:R-:W1:Y:S01]  /*161d0*/  S2R R2, SR_TID.X ;  /* 0x0000000000027919 */ /* 0x000e620000002100 */
[----:B------:R-:W-:Y:S01]  /*161e0*/  BSSY B0, `(.L_x_1175) ;  /* 0x000000a000007945 */ /* 0x000fe20003800000 */
[----:B------:R-:W-:Y:S01]  /*161f0*/  IMAD.MOV.U32 R17, RZ, RZ, RZ ;  /* 0x000000ffff117224 */ /* 0x000fe200078e00ff */
[----:B-1----:R-:W-:-:S04]  /*16200*/  LOP3.LUT R8, R2, 0x1f, RZ, 0xc0, !PT ;  /* 0x0000001f02087812 */ /* 0x002fc800078ec0ff */
[C---:B------:R-:W-:Y:S02]  /*16210*/  ISETP.NE.AND P1, PT, R8.reuse, 0x1f, PT ;  /* 0x0000001f0800780c */ /* 0x040fe40003f25270 */
[----:B------:R-:W-:-:S04]  /*16220*/  IADD3 R7, R8, R19, RZ ;  /* 0x0000001308077210 */ /* 0x000fc80007ffe0ff */
[----:B------:R-:W-:-:S13]  /*16230*/  ISETP.GE.OR P0, PT, R7, R0, !P1 ;  /* 0x000000000700720c */ /* 0x000fda0004f06670 */
[----:B------:R-:W-:Y:S05]  /*16240*/  @P0 BRA `(.L_x_1176) ;  /* 0x00000000000c0947 */ /* 0x000fea0003800000 */
[----:B0-----:R-:W0:Y:S02]  /*16250*/  LDC.64 R2, c[0x0][0xd58] ;  /* 0x00035600ff027b82 */ /* 0x001e240000000a00 */
[----:B0-----:R-:W-:-:S05]  /*16260*/  IMAD.WIDE R2, R7, 0x4, R2 ;  /* 0x0000000407027825 */ /* 0x001fca00078e0202 */
[----:B------:R1:W5:Y:S02]  /*16270*/  LDG.E R17, desc[UR60][R2.64] ;  /* 0x0000003c02117981 */ /* 0x000364000c1e1900 */
.L_x_1176:
[----:B------:R-:W-:Y:S05]  /*16280*/  BSYNC B0 ;  /* 0x0000000000007941 */ /* 0x000fea0003800000 */
.L_x_1175:
[----:B------:R-:W-:-:S03]  /*16290*/  UMOV UR4, 0xffffffff ;  /* 0xffffffff00047882 */ /* 0x000fc60000000000 */
[----:B------:R-:W-:Y:S05]  /*162a0*/  BRA.DIV UR4, `(.L_x_1177) ;  /* 0x0000001e04a07947 */ /* 0x000fea000b800000 */
[----:B-----5:R-:W3:Y:S01]  /*162b0*/  SHFL.UP PT, R14, R17, 0x1, RZ ;  /* 0x04200000110e7989 */ /* 0x020ee200000e00ff */
[C---:B------:R-:W-:Y:S02]  /*162c0*/  ISETP.NE.AND P0, PT, R8.reuse, RZ, PT ;  /* 0x000000ff0800720c */ /* 0x040fe40003f05270 */
[----:B------:R-:W-:Y:S02]  /*162d0*/  ISETP.GE.U32.AND P1, PT, R8, 0x2, PT ;  /* 0x000000020800780c */ /* 0x000fe40003f26070 */
[----:B---3--:R-:W-:Y:S02]  /*162e0*/  SEL R14, R14, RZ, P0 ;  /* 0x000000ff0e0e7207 */ /* 0x008fe40000000000 */
[----:B------:R-:W-:-:S03]  /*162f0*/  ISETP.GE.U32.AND P0, PT, R8, 0x4, PT ;  /* 0x000000040800780c */ /* 0x000fc60003f06070 */
[----:B------:R-:W-:-:S05]  /*16300*/  IMAD.IADD R13, R17, 0x1, R14 ;  /* 0x00000001110d7824 */ /* 0x000fca00078e020e */
[----:B------:R-:W1:Y:S02]  /*16310*/  SHFL.UP PT, R14, R13, 0x2, RZ ;  /* 0x044000000d0e7989 */ /* 0x000e6400000e00ff */
[----:B-1----:R-:W-:Y:S02]  /*16320*/  SEL R2, R14, RZ, P1 ;  /* 0x000000ff0e027207 */ /* 0x002fe40000800000 */
[----:B------:R-:W-:-:S03]  /*16330*/  ISETP.GE.U32.AND P1, PT, R8, 0x8, PT ;  /* 0x000000080800780c */ /* 0x000fc60003f26070 */
[----:B------:R-:W-:-:S05]  /*16340*/  IMAD.IADD R2, R13, 0x1, R2 ;  /* 0x000000010d027824 */ /* 0x000fca00078e0202 */
        /* <DEDUP_REMOVED lines=11> */
.L_x_1272:
[----:B------:R-:W-:Y:S02]  /*16400*/  ULDC UR4, c[0x0][0xd10] ;  /* 0x0003440000047ab9 */ /* 0x000fe40000000800 */
[----:B------:R-:W-:-:S04]  /*16410*/  IMAD.U32 R16, RZ, RZ, UR4 ;  /* 0x00000004ff107e24 */ /* 0x000fc8000f8e00ff */
[----:B-1----:R-:W-:-:S05]  /*16420*/  IMAD R2, R14, R16, RZ ;  /* 0x000000100e027224 */ /* 0x002fca00078e02ff */
[----:B------:R-:W-:-:S04]  /*16430*/  IADD3 R5, R2, R5, RZ ;  /* 0x0000000502057210 */ /* 0x000fc80007ffe0ff */
[----:B------:R-:W-:-:S13]  /*16440*/  ISETP.GT.AND P0, PT, R5, R4, PT ;  /* 0x000000040500720c */ /* 0x000fda0003f04270 */
[----:B------:R-:W-:Y:S05]  /*16450*/  @!P0 BRA `(.L_x_1178) ;  /* 0xfffffffc00508947 */ /* 0x000fea000383ffff */
.L_x_1173:
        /* <DEDUP_REMOVED lines=8> */
.L_x_1276:
[----:B------:R-:W-:Y:S01]  /*164e0*/  ISETP.NE.AND P0, PT, R6, RZ, PT ;  /* 0x000000ff0600720c */ /* 0x000fe20003f05270 */
[----:B------:R-:W-:-:S12]  /*164f0*/  IMAD.MOV.U32 R14, RZ, RZ, RZ ;  /* 0x000000ffff0e7224 */ /* 0x000fd800078e00ff */
[----:B------:R-:W-:Y:S05]  /*16500*/  @!P0 BRA `(.L_x_1180) ;  /* 0x0000000000108947 */ /* 0x000fea0003800000 */
[----:B------:R-:W-:Y:S01]  /*16510*/  UMOV UR4, 0xffffffff ;  /* 0xffffffff00047882 */ /* 0x000fe20000000000 */
[----:B------:R-:W-:Y:S02]  /*16520*/  VIADD R12, R5, 0xffffffff ;  /* 0xffffffff050c7836 */ /* 0x000fe40000000000 */
[----:B------:R-:W-:Y:S05]  /*16530*/  BRA.DIV UR4, `(.L_x_1181) ;  /* 0x0000002204147947 */ /* 0x000fea000b800000 */
[----:B------:R4:W0:Y:S02]  /*16540*/  SHFL.IDX PT, R14, R3, R12, 0x1f ;  /* 0x00001f0c030e7589 */ /* 0x00082400000e0000 */
.L_x_1180:
[----:B---3--:R-:W-:Y:S01]  /*16550*/  IABS R6, R17 ;  /* 0x0000001100067213 */ /* 0x008fe20000000000 */
[----:B0-----:R-:W-:Y:S02]  /*16560*/  IMAD R16, R14, R16, R2 ;  /* 0x000000100e107224 */ /* 0x001fe400078e0202 */
[----:B------:R-:W-:Y:S01]  /*16570*/  IMAD.MOV.U32 R2, RZ, RZ, RZ ;  /* 0x000000ffff027224 */ /* 0x000fe200078e00ff */
[----:B------:R-:W0:Y:S01]  /*16580*/  I2F.RP R7, R6 ;  /* 0x0000000600077306 */ /* 0x000e220000209400 */
[----:B------:R-:W-:-:S07]  /*16590*/  IMAD.IADD R19, R5, 0x1, R19 ;  /* 0x0000000105137824 */ /* 0x000fce00078e0213 */
[----:B0-----:R-:W0:Y:S02]  /*165a0*/  MUFU.RCP R7, R7 ;  /* 0x0000000700077308 */ /* 0x001e240000001000 */
[----:B0-----:R-:W-:-:S06]  /*165b0*/  IADD3 R8, R7, 0xffffffe, RZ ;  /* 0x0ffffffe07087810 */ /* 0x001fcc0007ffe0ff */
[----:B----4-:R-:W0:Y:S02]  /*165c0*/  F2I.FTZ.U32.TRUNC.NTZ R3, R8 ;  /* 0x0000000800037305 */ /* 0x010e24000021f000 */
        /* <DEDUP_REMOVED lines=23> */
.L_x_1174:
[----:B------:R-:W-:Y:S01]  /*16740*/  UMOV UR4, URZ ;  /* 0x0000003f00047c82 */ /* 0x000fe20008000000 */
[----:B------:R-:W-:Y:S01]  /*16750*/  UMOV UR5, URZ ;  /* 0x0000003f00057c82 */ /* 0x000fe20008000000 */
[----:B------:R-:W-:Y:S01]  /*16760*/  ULDC UR6, c[0x0][0xd14] ;  /* 0x0003450000067ab9 */ /* 0x000fe20000000800 */
[----:B------:R-:W-:Y:S01]  /*16770*/  MOV R16, R4 ;  /* 0x0000000400107202 */ /* 0x000fe20000000f00 */
[----:B------:R-:W-:Y:S02]  /*16780*/  IMAD.U32 R17, RZ, RZ, UR4 ;  /* 0x00000004ff117e24 */ /* 0x000fe4000f8e00ff */
[----:B------:R-:W-:Y:S02]  /*16790*/  IMAD.U32 R18, RZ, RZ, UR5 ;  /* 0x00000005ff127e24 */ /* 0x000fe4000f8e00ff */
[----:B------:R-:W-:-:S07]  /*167a0*/  IMAD.U32 R19, RZ, RZ, UR6 ;  /* 0x00000006ff137e24 */ /* 0x000fce000f8e00ff */
.L_x_1182:
[----:B------:R-:W3:Y:S01]  /*167b0*/  S2R R2, SR_TID.X ;  /* 0x0000000000027919 */ /* 0x000ee20000002100 */
[----:B------:R-:W-:Y:S05]  /*167c0*/  WARPSYNC.ALL ;  /* 0x0000000000007948 */ /* 0x000fea0003800000 */
[----:B------:R-:W-:Y:S01]  /*167d0*/  BAR.SYNC.DEFER_BLOCKING 0x4, 0x120 ;  /* 0x0104800000007b1d */ /* 0x000fe20000010000 */
[----:B---3--:R-:W-:-:S04]  /*167e0*/  LOP3.LUT R2, R2, 0x1f, RZ, 0xc0, !PT ;  /* 0x0000001f02027812 */ /* 0x008fc800078ec0ff */
[----:B------:R-:W-:-:S13]  /*167f0*/  ISETP.NE.AND P0, PT, R2, RZ, PT ;  /* 0x000000ff0200720c */ /* 0x000fda0003f05270 */
[----:B0-----:R-:W0:Y:S01]  /*16800*/  @!P0 S2R R3, SR_CgaCtaId ;  /* 0x0000000000038919 */ /* 0x001e220000008800 */
[----:B------:R-:W-:-:S04]  /*16810*/  @!P0 MOV R2, 0x400 ;  /* 0x0000040000028802 */ /* 0x000fc80000000f00 */
[----:B0-----:R-:W-:-:S05]  /*16820*/  @!P0 LEA R2, R3, R2, 0x18 ;  /* 0x0000000203028211 */ /* 0x001fca00078ec0ff */
[----:B------:R3:W-:Y:S01]  /*16830*/  @!P0 STS.128 [R2+0x324d0], R16 ;  /* 0x0324d01002008388 */ /* 0x0007e20000000c00 */
[----:B------:R-:W-:Y:S06]  /*16840*/  BAR.ARV 0x5, 0x120 ;  /* 0x0144800000007b1d */ /* 0x000fec0000002000 */
[----:B------:R-:W-:-:S13]  /*16850*/  ISETP.GE.AND P0, PT, R19, R0, PT ;  /* 0x000000001300720c */ /* 0x000fda0003f06270 */
[----:B------:R-:W-:Y:S05]  /*16860*/  @!P0 BRA `(.L_x_1183) ;  /* 0xffffffb400a08947 */ /* 0x000fea000383ffff */
.L_x_1101:
[----:B------:R-:W4:Y:S01]  /*16870*/  S2R R3, SR_CgaCtaId ;  /* 0x0000000000037919 */ /* 0x000f220000008800 */
[----:B------:R-:W-:Y:S01]  /*16880*/  UIADD3 UR4, UR50, 0x1, URZ ;  /* 0x0000000132047890 */ /* 0x000fe2000fffe03f */
[----:B0-----:R-:W-:-:S03]  /*16890*/  MOV R0, 0x400 ;  /* 0x0000040000007802 */ /* 0x001fc60000000f00 */
[----:B------:R-:W-:-:S04]  /*168a0*/  ULEA.HI UR5, UR4, UR4, URZ, 0x1 ;  /* 0x0000000404057291 */ /* 0x000fc8000f8f083f */
[----:B------:R-:W-:-:S04]  /*168b0*/  ULOP3.LUT UR5, UR5, 0xfffffffe, URZ, 0xc0, !UPT ;  /* 0xfffffffe05057892 */ /* 0x000fc8000f8ec03f */
[----:B------:R-:W-:Y:S01]  /*168c0*/  UIADD3 UR5, UR4, -UR5, URZ ;  /* 0x8000000504057290 */ /* 0x000fe2000fffe03f */
[----:B----4-:R-:W-:-:S05]  /*168d0*/  LEA R0, R3, R0, 0x18 ;  /* 0x0000000003007211 */ /* 0x010fca00078ec0ff */
[----:B------:R-:W-:-:S04]  /*168e0*/  MOV R3, UR5 ;  /* 0x0000000500037c02 */ /* 0x000fc80008000f00 */
[----:B------:R-:W-:-:S04]  /*168f0*/  SHF.L.U32 R3, R3, 0x1f, RZ ;  /* 0x0000001f03037819 */ /* 0x000fc800000006ff */
[----:B------:R-:W0:Y:S02]  /*16900*/  SYNCS.PHASECHK.TRANS64.TRYWAIT P0, [R0+URZ+0x32420], R3 ;  /* 0x03242003000075a7 */ /* 0x000e24000800017f */
[----:B0-----:R-:W-:Y:S05]  /*16910*/  @!P0 BRA `(.L_x_1184) ;  /* 0x0000001c00408947 */ /* 0x001fea0003800000 */
.L_x_1279:
[----:B------:R-:W-:-:S03]  /*16920*/  UMOV UR4, 0xffffffff ;  /* 0xffffffff00047882 */ /* 0x000fc60000000000 */
[----:B------:R-:W-:Y:S05]  /*16930*/  BRA.DIV UR4, `(.L_x_1185) ;  /* 0x0000001e044c7947 */ /* 0x000fea000b800000 */
[----:B---3--:R-:W3:Y:S02]  /*16940*/  S2R R2, SR_TID.X ;  /* 0x0000000000027919 */ /* 0x008ee40000002100 */
[----:B---3--:R-:W-:-:S04]  /*16950*/  SHF.R.U32.HI R2, RZ, 0x5, R2 ;  /* 0x00000005ff027819 */ /* 0x008fc80000011602 */
[----:B------:R-:W-:-:S05]  /*16960*/  LOP3.LUT R2, R2, 0x3, RZ, 0xc0, !PT ;  /* 0x0000000302027812 */ /* 0x000fca00078ec0ff */
[----:B------:R3:W4:Y:S02]  /*16970*/  SHFL.IDX PT, R14, R2, RZ, 0x1f ;  /* 0x00001fff020e7589 */ /* 0x00072400000e0000 */
.L_x_1282:
[----:B----4-:R-:W-:-:S13]  /*16980*/  ISETP.NE.AND P0, PT, R14, RZ, PT ;  /* 0x000000ff0e00720c */ /* 0x010fda0003f05270 */
[----:B------:R-:W-:Y:S05]  /*16990*/  @P0 BRA `(.L_x_958) ;  /* 0x00000000009c0947 */ /* 0x000fea0003800000 */
[----:B------:R-:W-:-:S03]  /*169a0*/  UMOV UR4, 0xffffffff ;  /* 0xffffffff00047882 */ /* 0x000fc60000000000 */
[----:B------:R-:W-:Y:S05]  /*169b0*/  BRA.DIV UR4, `(.L_x_1186) ;  /* 0x0000001e04607947 */ /* 0x000fea000b800000 */
[----:B------:R-:W-:-:S13]  /*169c0*/  ELECT P6, URZ, PT ;  /* 0x00000000003f782f */ /* 0x000fda00038c0000 */
.L_x_1285:
[----:B------:R-:W-:Y:S05]  /*169d0*/  @!P6 BRA `(.L_x_958) ;  /* 0x00000000008ce947 */ /* 0x000fea0003800000 */
[----:B---3--:R-:W3:Y:S02]  /*169e0*/  LDL R2, [R1+0x98] ;  /* 0x0000980001027983 */ /* 0x008ee40000100800 */
[----:B---3--:R-:W-:-:S13]  /*169f0*/  R2UR UR4, R2 ;  /* 0x00000000020472ca */ /* 0x008fda00000e0000 */
[----:B------:R-:W-:-:S06]  /*16a00*/  ULOP3.LUT UR4, UR4, 0x2, URZ, 0xfc, !UPT ;  /* 0x0000000204047892 */ /* 0x000fcc000f8efc3f */
[----:B------:R-:W-:-:S05]  /*16a10*/  IMAD.U32 R2, RZ, RZ, UR4 ;  /* 0x00000004ff027e24 */ /* 0x000fca000f8e00ff */
[----:B------:R-:W-:-:S13]  /*16a20*/  ISETP.NE.AND P2, PT, R2, 0x3, PT ;  /* 0x000000030200780c */ /* 0x000fda0003f45270 */
[----:B------:R-:W-:Y:S05]  /*16a30*/  @!P2 BRA `(.L_x_1187) ;  /* 0x000000000004a947 */ /* 0x000fea0003800000 */
[----:B------:R-:W-:Y:S01]  /*16a40*/  BPT.TRAP 0x1 ;  /* 0x000000040000795c */ /* 0x000fe20000300000 */
.L_x_1187:
[----:B0-----:R-:W3:Y:S04]  /*16a50*/  LDL R3, [R1] ;  /* 0x0000000001037983 */ /* 0x001ee80000100800 */
[----:B------:R-:W1:Y:S01]  /*16a60*/  LDL.LU R7, [R1+0x8] ;  /* 0x0000080001077983 */ /* 0x000e620000300800 */
[----:B------:R-:W-:-:S04]  /*16a70*/  VIADD R2, R0, 0x32440 ;  /* 0x0003244000027836 */ /* 0x000fc80000000000 */
[C---:B---3--:R-:W-:Y:S01]  /*16a80*/  IMAD R6, R3.reuse, 0x8, R2 ;  /* 0x0000000803067824 */ /* 0x048fe200078e0202 */
[----:B------:R-:W-:Y:S02]  /*16a90*/  IADD3 R3, R3, 0x1, RZ ;  /* 0x0000000103037810 */ /* 0x000fe40007ffe0ff */
[----:B-1----:R-:W-:Y:S02]  /*16aa0*/  SHF.L.U32 R5, R7, 0x1f, RZ ;  /* 0x0000001f07057819 */ /* 0x002fe400000006ff */
[C---:B------:R-:W-:Y:S02]  /*16ab0*/  ISETP.NE.AND P1, PT, R3.reuse, 0x2, PT ;  /* 0x000000020300780c */ /* 0x040fe40003f25270 */
[----:B------:R-:W0:Y:S02]  /*16ac0*/  SYNCS.PHASECHK.TRANS64.TRYWAIT P0, [R6+URZ], R5 ;  /* 0x00000005060075a7 */ /* 0x000e24000800017f */
[----:B------:R-:W-:Y:S02]  /*16ad0*/  SEL R4, RZ, 0x1, P1 ;  /* 0x00000001ff047807 */ /* 0x000fe40000800000 */
[----:B------:R-:W-:-:S02]  /*16ae0*/  SEL R3, R3, RZ, P1 ;  /* 0x000000ff03037207 */ /* 0x000fc40000800000 */
[----:B------:R-:W-:-:S03]  /*16af0*/  LOP3.LUT R4, R7, R4, RZ, 0x3c, !PT ;  /* 0x0000000407047212 */ /* 0x000fc600078e3cff */
[----:B------:R-:W-:Y:S01]  /*16b00*/  IMAD R7, R3, 0x8, R2 ;  /* 0x0000000803077824 */ /* 0x000fe200078e0202 */
[----:B------:R-:W-:Y:S01]  /*16b10*/  SHF.L.U32 R2, R4, 0x1f, RZ ;  /* 0x0000001f04027819 */ /* 0x000fe200000006ff */
[----:B0-----:R-:W-:Y:S06]  /*16b20*/  @!P0 BRA `(.L_x_1188) ;  /* 0x0000001c00248947 */ /* 0x001fec0003800000 */
.L_x_1286:
[----:B------:R-:W1:Y:S02]  /*16b30*/  SYNCS.PHASECHK.TRANS64.TRYWAIT P0, [R7+URZ], R2 ;  /* 0x00000002070075a7 */ /* 0x000e64000800017f */
[----:B-1----:R-:W-:Y:S05]  /*16b40*/  @!P0 BRA `(.L_x_1189) ;  /* 0x0000001c00308947 */ /* 0x002fea0003800000 */
.L_x_1287:
[----:B------:R-:W-:Y:S05]  /*16b50*/  @!P2 BRA `(.L_x_1190) ;  /* 0x000000000004a947 */ /* 0x000fea0003800000 */
[----:B------:R-:W-:Y:S01]  /*16b60*/  BPT.TRAP 0x1 ;  /* 0x000000040000795c */ /* 0x000fe20000300000 */
.L_x_1190:
[----:B------:R-:W3:Y:S01]  /*16b70*/  LDL.LU R4, [R1] ;  /* 0x0000000001047983 */ /* 0x000ee20000300800 */
[----:B------:R-:W-:-:S04]  /*16b80*/  VIADD R0, R0, 0x32460 ;  /* 0x0003246000007836 */ /* 0x000fc80000000000 */
[----:B---3--:R-:W-:-:S04]  /*16b90*/  IMAD R4, R4, 0x8, R0 ;  /* 0x0000000804047824 */ /* 0x008fc800078e0200 */
[----:B------:R-:W3:Y:S02]  /*16ba0*/  SYNCS.PHASECHK.TRANS64.TRYWAIT P0, [R4+URZ], R5 ;  /* 0x00000005040075a7 */ /* 0x000ee4000800017f */
[----:B---3--:R-:W-:Y:S05]  /*16bb0*/  @!P0 BRA `(.L_x_1191) ;  /* 0x0000001c00288947 */ /* 0x008fea0003800000 */
.L_x_1288:
[----:B------:R-:W-:-:S07]  /*16bc0*/  LEA R3, R3, R0, 0x3 ;  /* 0x0000000003037211 */ /* 0x000fce00078e18ff */
.L_x_1192:
[----:B----4-:R4:W0:Y:S02]  /*16bd0*/  SYNCS.PHASECHK.TRANS64.TRYWAIT P0, [R3+URZ], R2 ;  /* 0x00000002030075a7 */ /* 0x010824000800017f */
[----:B0-----:R-:W-:Y:S05]  /*16be0*/  @!P0 NANOSLEEP.SYNCS 0x989680 ;  /* 0x009896800000895d */ /* 0x001fea0003900000 */
[----:B------:R-:W0:Y:S02]  /*16bf0*/  @!P0 SYNCS.PHASECHK.TRANS64 P0, [R3+URZ], R2 ;  /* 0x00000002030085a7 */ /* 0x000e24000800007f */
[----:B0-----:R-:W-:Y:S05]  /*16c00*/  @!P0 BRA `(.L_x_1192) ;  /* 0xfffffffc00f08947 */ /* 0x001fea000383ffff */
.L_x_958:
[----:B------:R-:W-:Y:S05]  /*16c10*/  BSYNC B7 ;  /* 0x0000000000077941 */ /* 0x000fea0003800000 */
.L_x_955:
[----:B------:R-:W-:Y:S05]  /*16c20*/  EXIT ;  /* 0x000000000000794d */ /* 0x000fea0003800000 */
.L_x_976:
[----:B0-----:R0:W1:Y:S02]  /*16c30*/  SYNCS.PHASECHK.TRANS64.TRYWAIT P6, [R95+URZ+0x32490], R110 ;  /* 0x0324906e5f0075a7 */ /* 0x00106400080c017f */
[----:B-1----:R-:W-:Y:S05]  /*16c40*/  @!P6 NANOSLEEP.SYNCS 0x989680 ;  /* 0x009896800000e95d */ /* 0x002fea0003900000 */
[----:B------:R-:W1:Y:S02]  /*16c50*/  @!P6 SYNCS.PHASECHK.TRANS64 P6, [R95+URZ+0x32490], R110 ;  /* 0x0324906e5f00e5a7 */ /* 0x000e6400080c007f */
[----:B-1----:R-:W-:Y:S05]  /*16c60*/  @!P6 BRA `(.L_x_976) ;  /* 0xfffffffc00f0e947 */ /* 0x002fea000383ffff */
[----:B------:R-:W-:Y:S05]  /*16c70*/  BRA `(.L_x_1193) ;  /* 0xfffffec000087947 */ /* 0x000fea000383ffff */
.L_x_994:
[----:B0-----:R0:W1:Y:S02]  /*16c80*/  SYNCS.PHASECHK.TRANS64.TRYWAIT P5, [R95+URZ+0x32490], R110 ;  /* 0x0324906e5f0075a7 */ /* 0x00106400080a017f */
[----:B-1----:R-:W-:Y:S05]  /*16c90*/  @!P5 NANOSLEEP.SYNCS 0x989680 ;  /* 0x009896800000d95d */ /* 0x002fea0003900000 */
[----:B------:R-:W1:Y:S02]  /*16ca0*/  @!P5 SYNCS.PHASECHK.TRANS64 P5, [R95+URZ+0x32490], R110 ;  /* 0x0324906e5f00d5a7 */ /* 0x000e6400080a007f */
[----:B-1----:R-:W-:Y:S05]  /*16cb0*/  @!P5 BRA `(.L_x_994) ;  /* 0xfffffffc00f0d947 */ /* 0x002fea000383ffff */
[----:B------:R-:W-:Y:S05]  /*16cc0*/  BRA `(.L_x_1194) ;  /* 0xfffffed000647947 */ /* 0x000fea000383ffff */
.L_x_1003:
[----:B0-----:R0:W1:Y:S02]  /*16cd0*/  SYNCS.PHASECHK.TRANS64.TRYWAIT P4, [R95+URZ+0x32490], R110 ;  /* 0x0324906e5f0075a7 */ /* 0x001064000808017f */
[----:B-1----:R-:W-:Y:S05]  /*16ce0*/  @!P4 NANOSLEEP.SYNCS 0x989680 ;  /* 0x009896800000c95d */ /* 0x002fea0003900000 */
[----:B------:R-:W1:Y:S02]  /*16cf0*/  @!P4 SYNCS.PHASECHK.TRANS64 P4, [R95+URZ+0x32490], R110 ;  /* 0x0324906e5f00c5a7 */ /* 0x000e64000808007f */
[----:B-1----:R-:W-:Y:S05]  /*16d00*/  @!P4 BRA `(.L_x_1003) ;  /* 0xfffffffc00f0c947 */ /* 0x002fea000383ffff */
[----:B------:R-:W-:Y:S05]  /*16d10*/  BRA `(.L_x_1195) ;  /* 0xfffffee000647947 */ /* 0x000fea000383ffff */
.L_x_1009:
[----:B-1----:R1:W2:Y:S02]  /*16d20*/  SYNCS.PHASECHK.TRANS64.TRYWAIT P3, [R95+URZ+0x324b0], R110 ;  /* 0x0324b06e5f0075a7 */ /* 0x0022a4000806017f */
[----:B--2---:R-:W-:Y:S05]  /*16d30*/  @!P3 NANOSLEEP.SYNCS 0x989680 ;  /* 0x009896800000b95d */ /* 0x004fea0003900000 */
[----:B------:R-:W2:Y:S02]  /*16d40*/  @!P3 SYNCS.PHASECHK.TRANS64 P3, [R95+URZ+0x324b0], R110 ;  /* 0x0324b06e5f00b5a7 */ /* 0x000ea4000806007f */
[----:B--2---:R-:W-:Y:S05]  /*16d50*/  @!P3 BRA `(.L_x_1009) ;  /* 0xfffffffc00f0b947 */ /* 0x004fea000383ffff */
[----:B------:R-:W-:Y:S05]  /*16d60*/  BRA `(.L_x_1196) ;  /* 0xfffffee000f07947 */ /* 0x000fea000383ffff */
.L_x_1017:
[----:B------:R-:W0:Y:S01]  /*16d70*/  S2R R8, SR_TID.X ;  /* 0x0000000000087919 */ /* 0x000e220000002100 */
[----:B------:R-:W-:Y:S01]  /*16d80*/  BSSY B0, `(.L_x_1197) ;  /* 0x000000c000007945 */ /* 0x000fe20003800000 */
[----:B------:R-:W-:Y:S01]  /*16d90*/  IMAD.MOV.U32 R12, RZ, RZ, RZ ;  /* 0x000000ffff0c7224 */ /* 0x000fe200078e00ff */
[----:B------:R-:W-:Y:S01]  /*16da0*/  MOV R11, 0x1f ;  /* 0x0000001f000b7802 */ /* 0x000fe20000000f00 */
[----:B------:R-:W-:Y:S02]  /*16db0*/  IMAD.MOV.U32 R15, RZ, RZ, -0x1 ;  /* 0xffffffffff0f7424 */ /* 0x000fe400078e00ff */
[----:B0-----:R-:W-:-:S05]  /*16dc0*/  VIADD R26, R8, 0xffffff80 ;  /* 0xffffff80081a7836 */ /* 0x001fca0000000000 */
[----:B------:R-:W-:-:S04]  /*16dd0*/  SHF.R.S32.HI R8, RZ, 0x1f, R26 ;  /* 0x0000001fff087819 */ /* 0x000fc8000001141a */
[----:B------:R-:W-:-:S04]  /*16de0*/  LEA.HI R8, R8, R26, RZ, 0x7 ;  /* 0x0000001a08087211 */ /* 0x000fc800078f38ff */
[----:B------:R-:W-:-:S05]  /*16df0*/  SHF.R.S32.HI R8, RZ, 0x7, R8 ;  /* 0x00000007ff087819 */ /* 0x000fca0000011408 */
[----:B------:R-:W-:-:S07]  /*16e00*/  IMAD.MOV.U32 R13, RZ, RZ, R8 ;  /* 0x000000ffff0d7224 */ /* 0x000fce00078e0008 */
[----:B-----5:R-:W-:Y:S05]  /*16e10*/  WARPSYNC.COLLECTIVE R15, `(.L_x_1198) ;  /* 0x000000000f087348 */ /* 0x020fea0003c00000 */
[----:B------:R0:W1:Y:S02]  /*16e20*/  SHFL.IDX P6, R14, R13, R12, R11 ;  /* 0x0000000c0d0e7389 */ /* 0x00006400000c000b */
[----:B01---5:R-:W-:Y:S01]  /*16e30*/  ENDCOLLECTIVE ;  /* 0x000000000000791b */ /* 0x023fe20003800000 */
.L_x_1198:
[----:B------:R-:W-:Y:S05]  /*16e40*/  BSYNC B0 ;  /* 0x0000000000007941 */ /* 0x000fea0003800000 */
.L_x_1197:
[----:B------:R-:W-:Y:S05]  /*16e50*/  BRA `(.L_x_1199) ;  /* 0xfffffeec00a47947 */ /* 0x000fea000383ffff */
.L_x_1031:
[----:B------:R-:W-:Y:S01]  /*16e60*/  BSSY B1, `(.L_x_1200) ;  /* 0x0000008000017945 */ /* 0x000fe20003800000 */
[----:B------:R-:W-:Y:S01]  /*16e70*/  IMAD.MOV.U32 R13, RZ, RZ, R29 ;  /* 0x000000ffff0d7224 */ /* 0x000fe200078e001d */
[----:B------:R-:W-:Y:S01]  /*16e80*/  MOV R11, 0x1c1f ;  /* 0x00001c1f000b7802 */ /* 0x000fe20000000f00 */
[----:B------:R-:W-:Y:S02]  /*16e90*/  IMAD.MOV.U32 R12, RZ, RZ, RZ ;  /* 0x000000ffff0c7224 */ /* 0x000fe400078e00ff */
[----:B------:R-:W-:-:S07]  /*16ea0*/  IMAD.MOV.U32 R15, RZ, RZ, -0x1 ;  /* 0xffffffffff0f7424 */ /* 0x000fce00078e00ff */
[----:B0----5:R-:W-:Y:S05]  /*16eb0*/  WARPSYNC.COLLECTIVE R15, `(.L_x_1201) ;  /* 0x000000000f087348 */ /* 0x021fea0003c00000 */
[----:B------:R1:W2:Y:S02]  /*16ec0*/  SHFL.IDX P6, R14, R13, R12, R11 ;  /* 0x0000000c0d0e7389 */ /* 0x0002a400000c000b */
[----:B012--5:R-:W-:Y:S01]  /*16ed0*/  ENDCOLLECTIVE ;  /* 0x000000000000791b */ /* 0x027fe20003800000 */
.L_x_1201:
[----:B------:R-:W-:Y:S05]  /*16ee0*/  BSYNC B1 ;  /* 0x0000000000017941 */ /* 0x000fea0003800000 */
.L_x_1200:
[----:B------:R-:W-:Y:S05]  /*16ef0*/  BRA `(.L_x_1202) ;  /* 0xfffffef400b07947 */ /* 0x000fea000383ffff */
.L_x_1032:
        /* <DEDUP_REMOVED lines=8> */
.L_x_1204:
[----:B------:R-:W-:Y:S05]  /*16f80*/  BSYNC B1 ;  /* 0x0000000000017941 */ /* 0x000fea0003800000 */
.L_x_1203:
[----:B------:R-:W-:Y:S05]  /*16f90*/  BRA `(.L_x_1205) ;  /* 0xfffffef400907947 */ /* 0x000fea000383ffff */
.L_x_1033:
        /* <DEDUP_REMOVED lines=8> */
.L_x_1207:
[----:B------:R-:W-:Y:S05]  /*17020*/  BSYNC B1 ;  /* 0x0000000000017941 */ /* 0x000fea0003800000 */
.L_x_1206:
[----:B------:R-:W-:Y:S05]  /*17030*/  BRA `(.L_x_1208) ;  /* 0xfffffef400707947 */ /* 0x000fea000383ffff */
.L_x_1034:
        /* <DEDUP_REMOVED lines=8> */
.L_x_1210:
[----:B------:R-:W-:Y:S05]  /*170c0*/  BSYNC B1 ;  /* 0x0000000000017941 */ /* 0x000fea0003800000 */
.L_x_1209:
[----:B------:R-:W-:Y:S05]  /*170d0*/  BRA `(.L_x_1211) ;  /* 0xfffffef400507947 */ /* 0x000fea000383ffff */
.L_x_1036:
[----:B0-----:R0:W1:Y:S02]  /*170e0*/  SYNCS.PHASECHK.TRANS64.TRYWAIT P1, [R18+URZ+0x32400], R25 ;  /* 0x03240019120075a7 */ /* 0x001064000802017f */
[----:B-1----:R-:W-:Y:S05]  /*170f0*/  @!P1 NANOSLEEP.SYNCS 0x989680 ;  /* 0x009896800000995d */ /* 0x002fea0003900000 */
[----:B------:R-:W1:Y:S02]  /*17100*/  @!P1 SYNCS.PHASECHK.TRANS64 P1, [R18+URZ+0x32400], R25 ;  /* 0x03240019120095a7 */ /* 0x000e64000802007f */
[----:B-1----:R-:W-:Y:S05]  /*17110*/  @!P1 BRA `(.L_x_1036) ;  /* 0xfffffffc00f09947 */ /* 0x002fea000383ffff */
[----:B------:R-:W-:Y:S05]  /*17120*/  BRA `(.L_x_1212) ;  /* 0xfffffef400bc7947 */ /* 0x000fea000383ffff */
.L_x_1044:
        /* <DEDUP_REMOVED lines=8> */
.L_x_1214:
[----:B------:R-:W-:Y:S05]  /*171b0*/  BSYNC B1 ;  /* 0x0000000000017941 */ /* 0x000fea0003800000 */
.L_x_1213:
[----:B------:R-:W-:Y:S05]  /*171c0*/  BRA `(.L_x_1215) ;  /* 0xffffff00008c7947 */ /* 0x000fea000383ffff */
.L_x_1045:
        /* <DEDUP_REMOVED lines=8> */
.L_x_1217:
[----:B------:R-:W-:Y:S05]  /*17250*/  BSYNC B1 ;  /* 0x0000000000017941 */ /* 0x000fea0003800000 */
.L_x_1216:
[----:B------:R-:W-:Y:S05]  /*17260*/  BRA `(.L_x_1218) ;  /* 0xffffff0000707947 */ /* 0x000fea000383ffff */
.L_x_1046:
        /* <DEDUP_REMOVED lines=8> */
.L_x_1220:
[----:B------:R-:W-:Y:S05]  /*172f0*/  BSYNC B1 ;  /* 0x0000000000017941 */ /* 0x000fea0003800000 */
.L_x_1219:
[----:B------:R-:W-:Y:S05]  /*17300*/  BRA `(.L_x_1221) ;  /* 0xffffff0000547947 */ /* 0x000fea000383ffff */
.L_x_1047:
        /* <DEDUP_REMOVED lines=8> */
.L_x_1223:
[----:B------:R-:W-:Y:S05]  /*17390*/  BSYNC B1 ;  /* 0x0000000000017941 */ /* 0x000fea0003800000 */
.L_x_1222:
[----:B------:R-:W-:Y:S05]  /*173a0*/  BRA `(.L_x_1224) ;  /* 0xffffff0000387947 */ /* 0x000fea000383ffff */
.L_x_1049:
[----:B0-----:R0:W1:Y:S02]  /*173b0*/  SYNCS.PHASECHK.TRANS64.TRYWAIT P1, [R18+URZ+0x32400], R9 ;  /* 0x03240009120075a7 */ /* 0x001064000802017f */
[----:B-1----:R-:W-:Y:S05]  /*173c0*/  @!P1 NANOSLEEP.SYNCS 0x989680 ;  /* 0x009896800000995d */ /* 0x002fea0003900000 */
[----:B------:R-:W1:Y:S02]  /*173d0*/  @!P1 SYNCS.PHASECHK.TRANS64 P1, [R18+URZ+0x32400], R9 ;  /* 0x03240009120095a7 */ /* 0x000e64000802007f */
[----:B-1----:R-:W-:Y:S05]  /*173e0*/  @!P1 BRA `(.L_x_1049) ;  /* 0xfffffffc00f09947 */ /* 0x002fea000383ffff */
[----:B------:R-:W-:Y:S05]  /*173f0*/  BRA `(.L_x_1225) ;  /* 0xffffff00009c7947 */ /* 0x000fea000383ffff */
.L_x_1055:
[----:B-1----:R1:W2:Y:S02]  /*17400*/  SYNCS.PHASECHK.TRANS64.TRYWAIT P1, [R0+URZ+0x32430], R7 ;  /* 0x03243007000075a7 */ /* 0x0022a4000802017f */
[----:B--2---:R-:W-:Y:S05]  /*17410*/  @!P1 NANOSLEEP.SYNCS 0x989680 ;  /* 0x009896800000995d */ /* 0x004fea0003900000 */
[----:B------:R-:W2:Y:S02]  /*17420*/  @!P1 SYNCS.PHASECHK.TRANS64 P1, [R0+URZ+0x32430], R7 ;  /* 0x03243007000095a7 */ /* 0x000ea4000802007f */
[----:B--2---:R-:W-:Y:S05]  /*17430*/  @!P1 BRA `(.L_x_1055) ;  /* 0xfffffffc00f09947 */ /* 0x004fea000383ffff */
[----:B------:R-:W-:Y:S05]  /*17440*/  BRA `(.L_x_1054) ;  /* 0xffffff0c00bc7947 */ /* 0x000fea000383ffff */
.L_x_1057:
[----:B--2---:R2:W3:Y:S02]  /*17450*/  SYNCS.PHASECHK.TRANS64.TRYWAIT P1, [R18+URZ+0x32410], R3 ;  /* 0x03241003120075a7 */ /* 0x0044e4000802017f */
[----:B---3--:R-:W-:Y:S05]  /*17460*/  @!P1 NANOSLEEP.SYNCS 0x989680 ;  /* 0x009896800000995d */ /* 0x008fea0003900000 */
[----:B------:R-:W3:Y:S02]  /*17470*/  @!P1 SYNCS.PHASECHK.TRANS64 P1, [R18+URZ+0x32410], R3 ;  /* 0x03241003120095a7 */ /* 0x000ee4000802007f */
[----:B---3--:R-:W-:Y:S05]  /*17480*/  @!P1 BRA `(.L_x_1057) ;  /* 0xfffffffc00f09947 */ /* 0x008fea000383ffff */
[----:B------:R-:W-:Y:S05]  /*17490*/  BRA `(.L_x_1226) ;  /* 0xffffff1000a47947 */ /* 0x000fea000383ffff */
.L_x_1062:
[----:B--2---:R2:W4:Y:S02]  /*174a0*/  SYNCS.PHASECHK.TRANS64.TRYWAIT P2, [R0+URZ+0x32450], R7 ;  /* 0x03245007000075a7 */ /* 0x004524000804017f */
[----:B----4-:R-:W-:Y:S05]  /*174b0*/  @!P2 NANOSLEEP.SYNCS 0x989680 ;  /* 0x009896800000a95d */ /* 0x010fea0003900000 */
[----:B------:R-:W4:Y:S02]  /*174c0*/  @!P2 SYNCS.PHASECHK.TRANS64 P2, [R0+URZ+0x32450], R7 ;  /* 0x032450070000a5a7 */ /* 0x000f24000804007f */
[----:B----4-:R-:W-:Y:S05]  /*174d0*/  @!P2 BRA `(.L_x_1062) ;  /* 0xfffffffc00f0a947 */ /* 0x010fea000383ffff */
[----:B------:R-:W-:Y:S05]  /*174e0*/  BRA `(.L_x_1061) ;  /* 0xffffff1000c47947 */ /* 0x000fea000383ffff */
.L_x_1067:
[----:B-1----:R1:W2:Y:S02]  /*174f0*/  SYNCS.PHASECHK.TRANS64.TRYWAIT P3, [R3+URZ+0x32430], R12 ;  /* 0x0324300c030075a7 */ /* 0x0022a4000806017f */
[----:B--2---:R-:W-:Y:S05]  /*17500*/  @!P3 NANOSLEEP.SYNCS 0x989680 ;  /* 0x009896800000b95d */ /* 0x004fea0003900000 */
[----:B------:R-:W2:Y:S02]  /*17510*/  @!P3 SYNCS.PHASECHK.TRANS64 P3, [R3+URZ+0x32430], R12 ;  /* 0x0324300c0300b5a7 */ /* 0x000ea4000806007f */
[----:B--2---:R-:W-:Y:S05]  /*17520*/  @!P3 BRA `(.L_x_1067) ;  /* 0xfffffffc00f0b947 */ /* 0x004fea000383ffff */
[----:B------:R-:W-:Y:S05]  /*17530*/  BRA `(.L_x_1066) ;  /* 0xffffff3c005c7947 */ /* 0x000fea000383ffff */
.L_x_1072:
[----:B---3--:R3:W4:Y:S02]  /*17540*/  SYNCS.PHASECHK.TRANS64.TRYWAIT P3, [R3+URZ+0x32450], R12 ;  /* 0x0324500c030075a7 */ /* 0x008724000806017f */
[----:B----4-:R-:W-:Y:S05]  /*17550*/  @!P3 NANOSLEEP.SYNCS 0x989680 ;  /* 0x009896800000b95d */ /* 0x010fea0003900000 */
[----:B------:R-:W4:Y:S02]  /*17560*/  @!P3 SYNCS.PHASECHK.TRANS64 P3, [R3+URZ+0x32450], R12 ;  /* 0x0324500c0300b5a7 */ /* 0x000f24000806007f */
[----:B----4-:R-:W-:Y:S05]  /*17570*/  @!P3 BRA `(.L_x_1072) ;  /* 0xfffffffc00f0b947 */ /* 0x010fea000383ffff */
[----:B------:R-:W-:Y:S05]  /*17580*/  BRA `(.L_x_1071) ;  /* 0xffffff4000087947 */ /* 0x000fea000383ffff */
.L_x_1105:
        /* <DEDUP_REMOVED lines=11> */
.L_x_1228:
[----:B------:R-:W-:Y:S05]  /*17640*/  BSYNC B1 ;  /* 0x0000000000017941 */ /* 0x000fea0003800000 */
.L_x_1227:
[----:B------:R-:W-:Y:S05]  /*17650*/  BRA `(.L_x_1229) ;  /* 0xffffffac00b07947 */ /* 0x000fea000383ffff */
.L_x_1106:
[----:B------:R-:W-:Y:S01]  /*17660*/  BSSY B1, `(.L_x_1230) ;  /* 0x0000006000017945 */ /* 0x000fe20003800000 */
[----:B------:R-:W-:-:S07]  /*17670*/  IMAD.MOV.U32 R15, RZ, RZ, -0x1 ;  /* 0xffffffffff0f7424 */ /* 0x000fce00078e00ff */
[----:B-----5:R-:W-:Y:S05]  /*17680*/  WARPSYNC.COLLECTIVE R15, `(.L_x_1231) ;  /* 0x000000000f0c7348 */ /* 0x020fea0003c00000 */
[----:B------:R-:W-:Y:S02]  /*17690*/  ELECT P6, UR62, PT ;  /* 0x00000000003e782f */ /* 0x000fe400038c0000 */
[----:B------:R-:W-:Y:S01]  /*176a0*/  MOV R14, UR62 ;  /* 0x0000003e000e7c02 */ /* 0x000fe20008000f00 */
[----:B-----5:R-:W-:Y:S10]  /*176b0*/  ENDCOLLECTIVE ;  /* 0x000000000000791b */ /* 0x020ff40003800000 */
.L_x_1231:
[----:B------:R-:W-:Y:S05]  /*176c0*/  BSYNC B1 ;  /* 0x0000000000017941 */ /* 0x000fea0003800000 */
.L_x_1230:
[----:B------:R-:W-:Y:S05]  /*176d0*/  BRA `(.L_x_1232) ;  /* 0xffffffac009c7947 */ /* 0x000fea000383ffff */
.L_x_1107:
[----:B0-----:R0:W1:Y:S02]  /*176e0*/  SYNCS.PHASECHK.TRANS64.TRYWAIT P0, [R5+URZ+0x32420], R7 ;  /* 0x03242007050075a7 */ /* 0x001064000800017f */
[----:B-1----:R-:W-:Y:S05]  /*176f0*/  @!P0 NANOSLEEP.SYNCS 0x989680 ;  /* 0x009896800000895d */ /* 0x002fea0003900000 */
[----:B------:R-:W1:Y:S02]  /*17700*/  @!P0 SYNCS.PHASECHK.TRANS64 P0, [R5+URZ+0x32420], R7 ;  /* 0x03242007050085a7 */ /* 0x000e64000800007f */
[----:B-1----:R-:W-:Y:S05]  /*17710*/  @!P0 BRA `(.L_x_1107) ;  /* 0xfffffffc00f08947 */ /* 0x002fea000383ffff */
[----:B------:R-:W-:Y:S05]  /*17720*/  BRA `(.L_x_1233) ;  /* 0xffffffac00b47947 */ /* 0x000fea000383ffff */
.L_x_1110:
[----:B0-----:R0:W1:Y:S02]  /*17730*/  SYNCS.PHASECHK.TRANS64.TRYWAIT P0, [R7+URZ+0x324a0], R9 ;  /* 0x0324a009070075a7 */ /* 0x001064000800017f */
[----:B-1----:R-:W-:Y:S05]  /*17740*/  @!P0 NANOSLEEP.SYNCS 0x989680 ;  /* 0x009896800000895d */ /* 0x002fea0003900000 */
[----:B------:R-:W1:Y:S02]  /*17750*/  @!P0 SYNCS.PHASECHK.TRANS64 P0, [R7+URZ+0x324a0], R9 ;  /* 0x0324a009070085a7 */ /* 0x000e64000800007f */
[----:B-1----:R-:W-:Y:S05]  /*17760*/  @!P0 BRA `(.L_x_1110) ;  /* 0xfffffffc00f08947 */ /* 0x002fea000383ffff */
[----:B------:R-:W-:Y:S05]  /*17770*/  BRA `(.L_x_1234) ;  /* 0xffffffac00c07947 */ /* 0x000fea000383ffff */
.L_x_1112:
[----:B-1----:R1:W2:Y:S02]  /*17780*/  SYNCS.PHASECHK.TRANS64.TRYWAIT P0, [R7+URZ+0x324c0], R9 ;  /* 0x0324c009070075a7 */ /* 0x0022a4000800017f */
[----:B--2---:R-:W-:Y:S05]  /*17790*/  @!P0 NANOSLEEP.SYNCS 0x989680 ;  /* 0x009896800000895d */ /* 0x004fea0003900000 */
[----:B------:R-:W2:Y:S02]  /*177a0*/  @!P0 SYNCS.PHASECHK.TRANS64 P0, [R7+URZ+0x324c0], R9 ;  /* 0x0324c009070085a7 */ /* 0x000ea4000800007f */
[----:B--2---:R-:W-:Y:S05]  /*177b0*/  @!P0 BRA `(.L_x_1112) ;  /* 0xfffffffc00f08947 */ /* 0x004fea000383ffff */
[----:B------:R-:W-:Y:S05]  /*177c0*/  BRA `(.L_x_1235) ;  /* 0xffffffb000247947 */ /* 0x000fea000383ffff */
.L_x_1116:
[----:B0-----:R0:W1:Y:S02]  /*177d0*/  SYNCS.PHASECHK.TRANS64.TRYWAIT P0, [R7+URZ+0x324a0], R8 ;  /* 0x0324a008070075a7 */ /* 0x001064000800017f */
[----:B-1----:R-:W-:Y:S05]  /*177e0*/  @!P0 NANOSLEEP.SYNCS 0x989680 ;  /* 0x009896800000895d */ /* 0x002fea0003900000 */
[----:B------:R-:W1:Y:S02]  /*177f0*/  @!P0 SYNCS.PHASECHK.TRANS64 P0, [R7+URZ+0x324a0], R8 ;  /* 0x0324a008070085a7 */ /* 0x000e64000800007f */
[----:B-1----:R-:W-:Y:S05]  /*17800*/  @!P0 BRA `(.L_x_1116) ;  /* 0xfffffffc00f08947 */ /* 0x002fea000383ffff */
[----:B------:R-:W-:Y:S05]  /*17810*/  BRA `(.L_x_1236) ;  /* 0xffffffb400147947 */ /* 0x000fea000383ffff */
.L_x_1118:
[----:B-1----:R1:W2:Y:S02]  /*17820*/  SYNCS.PHASECHK.TRANS64.TRYWAIT P1, [R7+URZ+0x324c0], R8 ;  /* 0x0324c008070075a7 */ /* 0x0022a4000802017f */
[----:B--2---:R-:W-:Y:S05]  /*17830*/  @!P1 NANOSLEEP.SYNCS 0x989680 ;  /* 0x009896800000995d */ /* 0x004fea0003900000 */
[----:B------:R-:W2:Y:S02]  /*17840*/  @!P1 SYNCS.PHASECHK.TRANS64 P1, [R7+URZ+0x324c0], R8 ;  /* 0x0324c008070095a7 */ /* 0x000ea4000802007f */
[----:B--2---:R-:W-:Y:S05]  /*17850*/  @!P1 BRA `(.L_x_1118) ;  /* 0xfffffffc00f09947 */ /* 0x004fea000383ffff */
[----:B------:R-:W-:Y:S05]  /*17860*/  BRA `(.L_x_1237) ;  /* 0xffffffb400707947 */ /* 0x000fea000383ffff */
.L_x_1128:
        /* <DEDUP_REMOVED lines=11> */
.L_x_1239:
[----:B------:R-:W-:Y:S05]  /*17920*/  BSYNC B0 ;  /* 0x0000000000007941 */ /* 0x000fea0003800000 */
.L_x_1238:
[----:B------:R-:W-:Y:S05]  /*17930*/  BRA `(.L_x_1240) ;  /* 0xffffffc0001c7947 */ /* 0x000fea000383ffff */
.L_x_1129:
[----:B------:R-:W-:Y:S01]  /*17940*/  BSSY B0, `(.L_x_1241) ;  /* 0x0000006000007945 */ /* 0x000fe20003800000 */
[----:B------:R-:W-:-:S07]  /*17950*/  IMAD.MOV.U32 R15, RZ, RZ, -0x1 ;  /* 0xffffffffff0f7424 */ /* 0x000fce00078e00ff */
[----:B------:R-:W-:Y:S05]  /*17960*/  WARPSYNC.COLLECTIVE R15, `(.L_x_1242) ;  /* 0x000000000f0c7348 */ /* 0x000fea0003c00000 */
[----:B------:R-:W-:Y:S02]  /*17970*/  ELECT P6, UR62, PT ;  /* 0x00000000003e782f */ /* 0x000fe400038c0000 */
[----:B------:R-:W-:Y:S01]  /*17980*/  MOV R14, UR62 ;  /* 0x0000003e000e7c02 */ /* 0x000fe20008000f00 */
[----:B------:R-:W-:Y:S10]  /*17990*/  ENDCOLLECTIVE ;  /* 0x000000000000791b */ /* 0x000ff40003800000 */
.L_x_1242:
[----:B------:R-:W-:Y:S05]  /*179a0*/  BSYNC B0 ;  /* 0x0000000000007941 */ /* 0x000fea0003800000 */
.L_x_1241:
[----:B------:R-:W-:Y:S05]  /*179b0*/  BRA `(.L_x_1243) ;  /* 0xffffffc000147947 */ /* 0x000fea000383ffff */
.L_x_1132:
[----:B0-----:R0:W1:Y:S02]  /*179c0*/  SYNCS.PHASECHK.TRANS64.TRYWAIT P0, [R5+URZ+0x32440], R7 ;  /* 0x03244007050075a7 */ /* 0x001064000800017f */
[----:B-1----:R-:W-:Y:S05]  /*179d0*/  @!P0 NANOSLEEP.SYNCS 0x989680 ;  /* 0x009896800000895d */ /* 0x002fea0003900000 */
[----:B------:R-:W1:Y:S02]  /*179e0*/  @!P0 SYNCS.PHASECHK.TRANS64 P0, [R5+URZ+0x32440], R7 ;  /* 0x03244007050085a7 */ /* 0x000e64000800007f */
[----:B-1----:R-:W-:Y:S05]  /*179f0*/  @!P0 BRA `(.L_x_1132) ;  /* 0xfffffffc00f08947 */ /* 0x002fea000383ffff */
[----:B------:R-:W-:Y:S05]  /*17a00*/  BRA `(.L_x_1244) ;  /* 0xffffffc000847947 */ /* 0x000fea000383ffff */
.L_x_1136:
        /* <DEDUP_REMOVED lines=8> */
.L_x_1139:
[----:B0-----:R0:W1:Y:S02]  /*17a90*/  SYNCS.PHASECHK.TRANS64.TRYWAIT P0, [R2+URZ+0x32460], R5 ;  /* 0x03246005020075a7 */ /* 0x001064000800017f */
[----:B-1----:R-:W-:Y:S05]  /*17aa0*/  @!P0 NANOSLEEP.SYNCS 0x989680 ;  /* 0x009896800000895d */ /* 0x002fea0003900000 */
[----:B------:R-:W1:Y:S02]  /*17ab0*/  @!P0 SYNCS.PHASECHK.TRANS64 P0, [R2+URZ+0x32460], R5 ;  /* 0x03246005020085a7 */ /* 0x000e64000800007f */
[----:B-1----:R-:W-:Y:S05]  /*17ac0*/  @!P0 BRA `(.L_x_1139) ;  /* 0xfffffffc00f08947 */ /* 0x002fea000383ffff */
[----:B------:R-:W-:Y:S05]  /*17ad0*/  BRA `(.L_x_1246) ;  /* 0xffffffc8000c7947 */ /* 0x000fea000383ffff */
.L_x_1148:
[----:B--2---:R2:W3:Y:S02]  /*17ae0*/  SYNCS.PHASECHK.TRANS64.TRYWAIT P0, [R2+URZ+0x32440], R7 ;  /* 0x03244007020075a7 */ /* 0x0044e4000800017f */
[----:B---3--:R-:W-:Y:S05]  /*17af0*/  @!P0 NANOSLEEP.SYNCS 0x989680 ;  /* 0x009896800000895d */ /* 0x008fea0003900000 */
[----:B------:R-:W3:Y:S02]  /*17b00*/  @!P0 SYNCS.PHASECHK.TRANS64 P0, [R2+URZ+0x32440], R7 ;  /* 0x03244007020085a7 */ /* 0x000ee4000800007f */
[----:B---3--:R-:W-:Y:S05]  /*17b10*/  @!P0 BRA `(.L_x_1148) ;  /* 0xfffffffc00f08947 */ /* 0x008fea000383ffff */
[----:B------:R-:W-:Y:S05]  /*17b20*/  BRA `(.L_x_1247) ;  /* 0xffffffcc00947947 */ /* 0x000fea000383ffff */
.L_x_1150:
[----:B0-----:R0:W3:Y:S02]  /*17b30*/  SYNCS.PHASECHK.TRANS64.TRYWAIT P0, [R2+URZ+0x32460], R7 ;  /* 0x03246007020075a7 */ /* 0x0010e4000800017f */
[----:B---3--:R-:W-:Y:S05]  /*17b40*/  @!P0 NANOSLEEP.SYNCS 0x989680 ;  /* 0x009896800000895d */ /* 0x008fea0003900000 */
[----:B------:R-:W3:Y:S02]  /*17b50*/  @!P0 SYNCS.PHASECHK.TRANS64 P0, [R2+URZ+0x32460], R7 ;  /* 0x03246007020085a7 */ /* 0x000ee4000800007f */
[----:B---3--:R-:W-:Y:S05]  /*17b60*/  @!P0 BRA `(.L_x_1150) ;  /* 0xfffffffc00f08947 */ /* 0x008fea000383ffff */
[----:B------:R-:W-:Y:S05]  /*17b70*/  BRA `(.L_x_1248) ;  /* 0xffffffd000047947 */ /* 0x000fea000383ffff */
.L_x_1155:
[----:B--2---:R2:W3:Y:S02]  /*17b80*/  SYNCS.PHASECHK.TRANS64.TRYWAIT P0, [R3+URZ+0x32440], R7 ;  /* 0x03244007030075a7 */ /* 0x0044e4000800017f */
[----:B---3--:R-:W-:Y:S05]  /*17b90*/  @!P0 NANOSLEEP.SYNCS 0x989680 ;  /* 0x009896800000895d */ /* 0x008fea0003900000 */
[----:B------:R-:W3:Y:S02]  /*17ba0*/  @!P0 SYNCS.PHASECHK.TRANS64 P0, [R3+URZ+0x32440], R7 ;  /* 0x03244007030085a7 */ /* 0x000ee4000800007f */
[----:B---3--:R-:W-:Y:S05]  /*17bb0*/  @!P0 BRA `(.L_x_1155) ;  /* 0xfffffffc00f08947 */ /* 0x008fea000383ffff */
[----:B------:R-:W-:Y:S05]  /*17bc0*/  BRA `(.L_x_1249) ;  /* 0xffffffd400487947 */ /* 0x000fea000383ffff */
.L_x_1157:
[----:B0-----:R0:W3:Y:S02]  /*17bd0*/  SYNCS.PHASECHK.TRANS64.TRYWAIT P1, [R3+URZ+0x32460], R7 ;  /* 0x03246007030075a7 */ /* 0x0010e4000802017f */
[----:B---3--:R-:W-:Y:S05]  /*17be0*/  @!P1 NANOSLEEP.SYNCS 0x989680 ;  /* 0x009896800000995d */ /* 0x008fea0003900000 */
[----:B------:R-:W3:Y:S02]  /*17bf0*/  @!P1 SYNCS.PHASECHK.TRANS64 P1, [R3+URZ+0x32460], R7 ;  /* 0x03246007030095a7 */ /* 0x000ee4000802007f */
[----:B---3--:R-:W-:Y:S05]  /*17c00*/  @!P1 BRA `(.L_x_1157) ;  /* 0xfffffffc00f09947 */ /* 0x008fea000383ffff */
[----:B------:R-:W-:Y:S05]  /*17c10*/  BRA `(.L_x_1250) ;  /* 0xffffffd400b47947 */ /* 0x000fea000383ffff */
.L_x_1162:
[----:B---3--:R3:W4:Y:S02]  /*17c20*/  SYNCS.PHASECHK.TRANS64.TRYWAIT P0, [R3+URZ+0x32440], R7 ;  /* 0x03244007030075a7 */ /* 0x008724000800017f */
[----:B----4-:R-:W-:Y:S05]  /*17c30*/  @!P0 NANOSLEEP.SYNCS 0x989680 ;  /* 0x009896800000895d */ /* 0x010fea0003900000 */
[----:B------:R-:W4:Y:S02]  /*17c40*/  @!P0 SYNCS.PHASECHK.TRANS64 P0, [R3+URZ+0x32440], R7 ;  /* 0x03244007030085a7 */ /* 0x000f24000800007f */
[----:B----4-:R-:W-:Y:S05]  /*17c50*/  @!P0 BRA `(.L_x_1162) ;  /* 0xfffffffc00f08947 */ /* 0x010fea000383ffff */
[----:B------:R-:W-:Y:S05]  /*17c60*/  BRA `(.L_x_1251) ;  /* 0xffffffd800d87947 */ /* 0x000fea000383ffff */
.L_x_1164:
[----:B0-----:R0:W2:Y:S02]  /*17c70*/  SYNCS.PHASECHK.TRANS64.TRYWAIT P1, [R3+URZ+0x32460], R7 ;  /* 0x03246007030075a7 */ /* 0x0010a4000802017f */
[----:B--2---:R-:W-:Y:S05]  /*17c80*/  @!P1 NANOSLEEP.SYNCS 0x989680 ;  /* 0x009896800000995d */ /* 0x004fea0003900000 */
[----:B------:R-:W2:Y:S02]  /*17c90*/  @!P1 SYNCS.PHASECHK.TRANS64 P1, [R3+URZ+0x32460], R7 ;  /* 0x03246007030095a7 */ /* 0x000ea4000802007f */
[----:B--2---:R-:W-:Y:S05]  /*17ca0*/  @!P1 BRA `(.L_x_1164) ;  /* 0xfffffffc00f09947 */ /* 0x004fea000383ffff */
[----:B------:R-:W-:Y:S05]  /*17cb0*/  BRA `(.L_x_1252) ;  /* 0xffffffdc00487947 */ /* 0x000fea000383ffff */
.L_x_1169:
[----:B------:R-:W-:Y:S01]  /*17cc0*/  BSSY B0, `(.L_x_1253) ;  /* 0x0000008000007945 */ /* 0x000fe20003800000 */
[----:B0-----:R-:W-:Y:S01]  /*17cd0*/  MOV R13, R16 ;  /* 0x00000010000d7202 */ /* 0x001fe20000000f00 */
[----:B------:R-:W-:Y:S02]  /*17ce0*/  IMAD.MOV.U32 R12, RZ, RZ, RZ ;  /* 0x000000ffff0c7224 */ /* 0x000fe400078e00ff */
[----:B--2---:R-:W-:Y:S02]  /*17cf0*/  IMAD.MOV.U32 R11, RZ, RZ, 0x1f ;  /* 0x0000001fff0b7424 */ /* 0x004fe400078e00ff */
[----:B------:R-:W-:-:S07]  /*17d00*/  IMAD.MOV.U32 R15, RZ, RZ, -0x1 ;  /* 0xffffffffff0f7424 */ /* 0x000fce00078e00ff */
[----:B-1-3-5:R-:W-:Y:S05]  /*17d10*/  WARPSYNC.COLLECTIVE R15, `(.L_x_1254) ;  /* 0x000000000f087348 */ /* 0x02afea0003c00000 */
[----:B------:R0:W2:Y:S02]  /*17d20*/  SHFL.IDX P6, R14, R13, R12, R11 ;  /* 0x0000000c0d0e7389 */ /* 0x0000a400000c000b */
[----:B0123-5:R-:W-:Y:S01]  /*17d30*/  ENDCOLLECTIVE ;  /* 0x000000000000791b */ /* 0x02ffe20003800000 */
.L_x_1254:
[----:B------:R-:W-:Y:S05]  /*17d40*/  BSYNC B0 ;  /* 0x0000000000007941 */ /* 0x000fea0003800000 */
.L_x_1253:
        /* <DEDUP_REMOVED lines=8> */
.L_x_1255:
[----:B------:R-:W-:Y:S01]  /*17dd0*/  IMAD.MOV.U32 R5, RZ, RZ, R14 ;  /* 0x000000ffff057224 */ /* 0x000fe200078e000e */
[----:B------:R-:W-:Y:S06]  /*17de0*/  BRA `(.L_x_1256) ;  /* 0xffffffe0003c7947 */ /* 0x000fec000383ffff */
.L_x_1172:
        /* <DEDUP_REMOVED lines=8> */
.L_x_1258:
[----:B------:R-:W-:Y:S05]  /*17e70*/  BSYNC B0 ;  /* 0x0000000000007941 */ /* 0x000fea0003800000 */
.L_x_1257:
        /* <DEDUP_REMOVED lines=10> */
.L_x_1259:
        /* <DEDUP_REMOVED lines=8> */
.L_x_1260:
        /* <DEDUP_REMOVED lines=8> */
.L_x_1261:
        /* <DEDUP_REMOVED lines=8> */
.L_x_1262:
        /* <DEDUP_REMOVED lines=8> */
.L_x_1263:
[----:B------:R-:W-:Y:S05]  /*18120*/  BRA `(.L_x_1264) ;  /* 0xffffffe000007947 */ /* 0x000fea000383ffff */
.L_x_1177:
[----:B------:R-:W-:Y:S01]  /*18130*/  BSSY B0, `(.L_x_1265) ;  /* 0x0000008000007945 */ /* 0x000fe20003800000 */
[----:B-----5:R-:W-:Y:S01]  /*18140*/  IMAD.MOV.U32 R13, RZ, RZ, R17 ;  /* 0x000000ffff0d7224 */ /* 0x020fe200078e0011 */
[----:B------:R-:W-:Y:S01]  /*18150*/  MOV R12, 0x1 ;  /* 0x00000001000c7802 */ /* 0x000fe20000000f00 */
[----:B--2---:R-:W-:Y:S02]  /*18160*/  IMAD.MOV.U32 R11, RZ, RZ, RZ ;  /* 0x000000ffff0b7224 */ /* 0x004fe400078e00ff */
[----:B------:R-:W-:-:S07]  /*18170*/  IMAD.MOV.U32 R15, RZ, RZ, -0x1 ;  /* 0xffffffffff0f7424 */ /* 0x000fce00078e00ff */
[----:B01----:R-:W-:Y:S05]  /*18180*/  WARPSYNC.COLLECTIVE R15, `(.L_x_1266) ;  /* 0x000000000f087348 */ /* 0x003fea0003c00000 */
[----:B------:R2:W3:Y:S02]  /*18190*/  SHFL.UP P6, R14, R13, R12, R11 ;  /* 0x0400000c0d0e7389 */ /* 0x0004e400000c000b */
[----:B0123--:R-:W-:Y:S01]  /*181a0*/  ENDCOLLECTIVE ;  /* 0x000000000000791b */ /* 0x00ffe20003800000 */
.L_x_1266:
[----:B------:R-:W-:Y:S05]  /*181b0*/  BSYNC B0 ;  /* 0x0000000000007941 */ /* 0x000fea0003800000 */
.L_x_1265:
        /* <DEDUP_REMOVED lines=10> */
.L_x_1267:
        /* <DEDUP_REMOVED lines=8> */
.L_x_1268:
        /* <DEDUP_REMOVED lines=8> */
.L_x_1269:
        /* <DEDUP_REMOVED lines=8> */
.L_x_1270:
        /* <DEDUP_REMOVED lines=8> */
.L_x_1271:
[----:B------:R-:W-:Y:S05]  /*18460*/  BRA `(.L_x_1272) ;  /* 0xffffffdc00e47947 */ /* 0x000fea000383ffff */
.L_x_1179:
[----:B------:R-:W-:Y:S01]  /*18470*/  BSSY B0, `(.L_x_1273) ;  /* 0x0000006000007945 */ /* 0x000fe20003800000 */
[----:B------:R-:W-:Y:S02]  /*18480*/  PLOP3.LUT P6, PT, P6, PT, PT, 0x8, 0x0 ;  /* 0x000000000000781c */ /* 0x000fe400037ce170 */
[----:B------:R-:W-:-:S11]  /*18490*/  MOV R15, 0xffffffff ;  /* 0xffffffff000f7802 */ /* 0x000fd60000000f00 */
[----:B0-2---:R-:W-:Y:S05]  /*184a0*/  WARPSYNC.COLLECTIVE R15, `(.L_x_1274) ;  /* 0x000000000f087348 */ /* 0x005fea0003c00000 */
[----:B------:R-:W-:Y:S01]  /*184b0*/  VOTE.ANY R14, PT, P6 ;  /* 0x00000000000e7806 */ /* 0x000fe200030e0100 */
[----:B0-2---:R-:W-:Y:S06]  /*184c0*/  ENDCOLLECTIVE ;  /* 0x000000000000791b */ /* 0x005fec0003800000 */
.L_x_1274:
[----:B------:R-:W-:Y:S05]  /*184d0*/  BSYNC B0 ;  /* 0x0000000000007941 */ /* 0x000fea0003800000 */
.L_x_1273:
        /* <DEDUP_REMOVED lines=9> */
.L_x_1275:
[----:B------:R-:W-:Y:S01]  /*18570*/  IMAD.MOV.U32 R17, RZ, RZ, R14 ;  /* 0x000000ffff117224 */ /* 0x000fe200078e000e */
[----:B------:R-:W-:Y:S06]  /*18580*/  BRA `(.L_x_1276) ;  /* 0xffffffdc00d47947 */ /* 0x000fec000383ffff */
.L_x_1181:
[----:B------:R-:W-:Y:S01]  /*18590*/  BSSY B0, `(.L_x_1277) ;  /* 0x0000007000007945 */ /* 0x000fe20003800000 */
[----:B------:R-:W-:Y:S01]  /*185a0*/  IMAD.MOV.U32 R13, RZ, RZ, R3 ;  /* 0x000000ffff0d7224 */ /* 0x000fe200078e0003 */
[----:B--2---:R-:W-:Y:S01]  /*185b0*/  MOV R11, 0x1f ;  /* 0x0000001f000b7802 */ /* 0x004fe20000000f00 */
[----:B------:R-:W-:-:S07]  /*185c0*/  IMAD.MOV.U32 R15, RZ, RZ, -0x1 ;  /* 0xffffffffff0f7424 */ /* 0x000fce00078e00ff */
[----:B01-3--:R-:W-:Y:S05]  /*185d0*/  WARPSYNC.COLLECTIVE R15, `(.L_x_1278) ;  /* 0x000000000f087348 */ /* 0x00bfea0003c00000 */
[----:B------:R2:W4:Y:S02]  /*185e0*/  SHFL.IDX P6, R14, R13, R12, R11 ;  /* 0x0000000c0d0e7389 */ /* 0x00052400000c000b */
[----:B01234-:R-:W-:Y:S01]  /*185f0*/  ENDCOLLECTIVE ;  /* 0x000000000000791b */ /* 0x01ffe20003800000 */
.L_x_1278:
[----:B------:R-:W-:Y:S05]  /*18600*/  BSYNC B0 ;  /* 0x0000000000007941 */ /* 0x000fea0003800000 */
.L_x_1277:
[----:B------:R-:W-:Y:S05]  /*18610*/  BRA `(.L_x_1180) ;  /* 0xffffffdc00cc7947 */ /* 0x000fea000383ffff */
.L_x_1184:
[----:B0-----:R0:W4:Y:S02]  /*18620*/  SYNCS.PHASECHK.TRANS64.TRYWAIT P0, [R0+URZ+0x32420], R3 ;  /* 0x03242003000075a7 */ /* 0x001124000800017f */
[----:B----4-:R-:W-:Y:S05]  /*18630*/  @!P0 NANOSLEEP.SYNCS 0x989680 ;  /* 0x009896800000895d */ /* 0x010fea0003900000 */
[----:B------:R-:W4:Y:S02]  /*18640*/  @!P0 SYNCS.PHASECHK.TRANS64 P0, [R0+URZ+0x32420], R3 ;  /* 0x03242003000085a7 */ /* 0x000f24000800007f */
[----:B----4-:R-:W-:Y:S05]  /*18650*/  @!P0 BRA `(.L_x_1184) ;  /* 0xfffffffc00f08947 */ /* 0x010fea000383ffff */
[----:B------:R-:W-:Y:S05]  /*18660*/  BRA `(.L_x_1279) ;  /* 0xffffffe000ac7947 */ /* 0x000fea000383ffff */
.L_x_1185:
[----:B---3--:R-:W3:Y:S01]  /*18670*/  S2R R2, SR_TID.X ;  /* 0x0000000000027919 */ /* 0x008ee20000002100 */
[----:B------:R-:W-:Y:S01]  /*18680*/  BSSY B0, `(.L_x_1280) ;  /* 0x000000a000007945 */ /* 0x000fe20003800000 */
[----:B------:R-:W-:Y:S01]  /*18690*/  IMAD.MOV.U32 R12, RZ, RZ, RZ ;  /* 0x000000ffff0c7224 */ /* 0x000fe200078e00ff */
[----:B--2---:R-:W-:Y:S01]  /*186a0*/  MOV R11, 0x1f ;  /* 0x0000001f000b7802 */ /* 0x004fe20000000f00 */
[----:B------:R-:W-:Y:S01]  /*186b0*/  IMAD.MOV.U32 R15, RZ, RZ, -0x1 ;  /* 0xffffffffff0f7424 */ /* 0x000fe200078e00ff */
[----:B---3--:R-:W-:-:S04]  /*186c0*/  SHF.R.U32.HI R2, RZ, 0x5, R2 ;  /* 0x00000005ff027819 */ /* 0x008fc80000011602 */
[----:B------:R-:W-:-:S05]  /*186d0*/  LOP3.LUT R2, R2, 0x3, RZ, 0xc0, !PT ;  /* 0x0000000302027812 */ /* 0x000fca00078ec0ff */
[----:B------:R-:W-:-:S07]  /*186e0*/  IMAD.MOV.U32 R13, RZ, RZ, R2 ;  /* 0x000000ffff0d7224 */ /* 0x000fce00078e0002 */
[----:B01----:R-:W-:Y:S05]  /*186f0*/  WARPSYNC.COLLECTIVE R15, `(.L_x_1281) ;  /* 0x000000000f087348 */ /* 0x003fea0003c00000 */
[----:B------:R2:W3:Y:S02]  /*18700*/  SHFL.IDX P6, R14, R13, R12, R11 ;  /* 0x0000000c0d0e7389 */ /* 0x0004e400000c000b */
[----:B0123--:R-:W-:Y:S01]  /*18710*/  ENDCOLLECTIVE ;  /* 0x000000000000791b */ /* 0x00ffe20003800000 */
.L_x_1281:
[----:B------:R-:W-:Y:S05]  /*18720*/  BSYNC B0 ;  /* 0x0000000000007941 */ /* 0x000fea0003800000 */
.L_x_1280:
[----:B------:R-:W-:Y:S05]  /*18730*/  BRA `(.L_x_1282) ;  /* 0xffffffe000907947 */ /* 0x000fea000383ffff */
.L_x_1186:
[----:B------:R-:W-:Y:S01]  /*18740*/  BSSY B0, `(.L_x_1283) ;  /* 0x0000006000007945 */ /* 0x000fe20003800000 */
[----:B------:R-:W-:-:S07]  /*18750*/  IMAD.MOV.U32 R15, RZ, RZ, -0x1 ;  /* 0xffffffffff0f7424 */ /* 0x000fce00078e00ff */
[----:B0123--:R-:W-:Y:S05]  /*18760*/  WARPSYNC.COLLECTIVE R15, `(.L_x_1284) ;  /* 0x000000000f0c7348 */ /* 0x00ffea0003c00000 */
[----:B------:R-:W-:Y:S02]  /*18770*/  ELECT P6, UR62, PT ;  /* 0x00000000003e782f */ /* 0x000fe400038c0000 */
[----:B------:R-:W-:Y:S01]  /*18780*/  MOV R14, UR62 ;  /* 0x0000003e000e7c02 */ /* 0x000fe20008000f00 */
[----:B0123--:R-:W-:Y:S10]  /*18790*/  ENDCOLLECTIVE ;  /* 0x000000000000791b */ /* 0x00fff40003800000 */
.L_x_1284:
[----:B------:R-:W-:Y:S05]  /*187a0*/  BSYNC B0 ;  /* 0x0000000000007941 */ /* 0x000fea0003800000 */
.L_x_1283:
[----:B------:R-:W-:Y:S05]  /*187b0*/  BRA `(.L_x_1285) ;  /* 0xffffffe000847947 */ /* 0x000fea000383ffff */
.L_x_1188:
[----:B0-----:R0:W1:Y:S02]  /*187c0*/  SYNCS.PHASECHK.TRANS64.TRYWAIT P0, [R6+URZ], R5 ;  /* 0x00000005060075a7 */ /* 0x001064000800017f */
[----:B-1----:R-:W-:Y:S05]  /*187d0*/  @!P0 NANOSLEEP.SYNCS 0x989680 ;  /* 0x009896800000895d */ /* 0x002fea0003900000 */
[----:B------:R-:W1:Y:S02]  /*187e0*/  @!P0 SYNCS.PHASECHK.TRANS64 P0, [R6+URZ], R5 ;  /* 0x00000005060085a7 */ /* 0x000e64000800007f */
[----:B-1----:R-:W-:Y:S05]  /*187f0*/  @!P0 BRA `(.L_x_1188) ;  /* 0xfffffffc00f08947 */ /* 0x002fea000383ffff */
[----:B------:R-:W-:Y:S05]  /*18800*/  BRA `(.L_x_1286) ;  /* 0xffffffe000c87947 */ /* 0x000fea000383ffff */
.L_x_1189:
[----:B-1----:R1:W3:Y:S02]  /*18810*/  SYNCS.PHASECHK.TRANS64.TRYWAIT P0, [R7+URZ], R2 ;  /* 0x00000002070075a7 */ /* 0x0022e4000800017f */
[----:B---3--:R-:W-:Y:S05]  /*18820*/  @!P0 NANOSLEEP.SYNCS 0x989680 ;  /* 0x009896800000895d */ /* 0x008fea0003900000 */
[----:B------:R-:W3:Y:S02]  /*18830*/  @!P0 SYNCS.PHASECHK.TRANS64 P0, [R7+URZ], R2 ;  /* 0x00000002070085a7 */ /* 0x000ee4000800007f */
[----:B---3--:R-:W-:Y:S05]  /*18840*/  @!P0 BRA `(.L_x_1189) ;  /* 0xfffffffc00f08947 */ /* 0x008fea000383ffff */
[----:B------:R-:W-:Y:S05]  /*18850*/  BRA `(.L_x_1287) ;  /* 0xffffffe000bc7947 */ /* 0x000fea000383ffff */
.L_x_1191:
[----:B---3--:R3:W4:Y:S02]  /*18860*/  SYNCS.PHASECHK.TRANS64.TRYWAIT P0, [R4+URZ], R5 ;  /* 0x00000005040075a7 */ /* 0x008724000800017f */
[----:B----4-:R-:W-:Y:S05]  /*18870*/  @!P0 NANOSLEEP.SYNCS 0x989680 ;  /* 0x009896800000895d */ /* 0x010fea0003900000 */
[----:B------:R-:W4:Y:S02]  /*18880*/  @!P0 SYNCS.PHASECHK.TRANS64 P0, [R4+URZ], R5 ;  /* 0x00000005040085a7 */ /* 0x000f24000800007f */
[----:B----4-:R-:W-:Y:S05]  /*18890*/  @!P0 BRA `(.L_x_1191) ;  /* 0xfffffffc00f08947 */ /* 0x010fea000383ffff */
[----:B------:R-:W-:Y:S05]  /*188a0*/  BRA `(.L_x_1288) ;  /* 0xffffffe000c47947 */ /* 0x000fea000383ffff */
.L_x_1289:
        /* <DEDUP_REMOVED lines=13> */
.L_x_4719:


//--------------------- .text._ZN7cutlass13device_kernelIN5flash11enable_sm90INS1_16FlashAttnFwdSm90INS1_25CollectiveMainloopFwdSm90ILi2EN4cute5tupleIJNS5_1CILi1EEES8_S8_EEENS6_IJNS7_ILi128EEENS7_ILi96EEENS7_ILi64EEEEEELi256ENS_6half_tEfNS_4arch4Sm90ELb0ELb1ELb1ELb0ELb0ELb0ELb0ELb1ELb0ELb0ELb0ELb0EEENS1_21CollectiveEpilogueFwdINS6_IJSA_NS7_ILi256EEESB_EEES9_SE_SG_Li256ELb0ELb0ELb0ELb0EEENS1_30DynamicPersistentTileSchedulerILi256ELi32ELb0ELb0ELb1EEEEEEEEEvNT_6ParamsE --------------------------
	.section	.text._ZN7cutlass13device_kernelIN5flash11enable_sm90INS1_16FlashAttnFwdSm90INS1_25CollectiveMainloopFwdSm90ILi2EN4cute5tupleIJNS5_1CILi1EEES8_S8_EEENS6_IJNS7_ILi128EEENS7_ILi96EEENS7_ILi64EEEEEELi256ENS_6half_tEfNS_4arch4Sm90ELb0ELb1ELb1ELb0ELb0ELb0ELb0ELb1ELb0ELb0ELb0ELb0EEENS1_21CollectiveEpilogueFwdINS6_IJSA_NS7_ILi256EEESB_EEES9_SE_SG_Li256ELb0ELb0ELb0ELb0EEENS1_30DynamicPersistentTileSchedulerILi256ELi32ELb0ELb0ELb1EEEEEEEEEvNT_6ParamsE,"ax",@progbits
	.align	128
.text._ZN7cutlass13device_kernelIN5flash11enable_sm90INS1_16FlashAttnFwdSm90INS1_25CollectiveMainloopFwdSm90ILi2EN4cute5tupleIJNS5_1CILi1EEES8_S8_EEENS6_IJNS7_ILi128EEENS7_ILi96EEENS7_ILi64EEEEEELi256ENS_6half_tEfNS_4arch4Sm90ELb0ELb1ELb1ELb0ELb0ELb0ELb0ELb1ELb0ELb0ELb0ELb0EEENS1_21CollectiveEpilogueFwdINS6_IJSA_NS7_ILi256EEESB_EEES9_SE_SG_Li256ELb0ELb0ELb0ELb0EEENS1_30DynamicPersistentTileSchedulerILi256ELi32ELb0ELb0ELb1EEEEEEEEEvNT_6ParamsE:
        .type           _ZN7cutlass13device_kernelIN5flash11enable_sm90INS1_16FlashAttnFwdSm90INS1_25CollectiveMainloopFwdSm90ILi2EN4cute5tupleIJNS5_1CILi1EEES8_S8_EEENS6_IJNS7_ILi128EEENS7_ILi96EEENS7_ILi64EEEEEELi256ENS_6half_tEfNS_4arch4Sm90ELb0ELb1ELb1ELb0ELb0ELb0ELb0ELb1ELb0ELb0ELb0ELb0EEENS1_21CollectiveEpilogueFwdINS6_IJSA_NS7_ILi256EEESB_EEES9_SE_SG_Li256ELb0ELb0ELb0ELb0EEENS1_30DynamicPersistentTileSchedulerILi256ELi32ELb0ELb0ELb1EEEEEEEEEvNT_6ParamsE,@function
        .size           _ZN7cutlass13device_kernelIN5flash11enable_sm90INS1_16FlashAttnFwdSm90INS1_25CollectiveMainloopFwdSm90ILi2EN4cute5tupleIJNS5_1CILi1EEES8_S8_EEENS6_IJNS7_ILi128EEENS7_ILi96EEENS7_ILi64EEEEEELi256ENS_6half_tEfNS_4arch4Sm90ELb0ELb1ELb1ELb0ELb0ELb0ELb0ELb1ELb0ELb0ELb0ELb0EEENS1_21CollectiveEpilogueFwdINS6_IJSA_NS7_ILi256EEESB_EEES9_SE_SG_Li256ELb0ELb0ELb0ELb0EEENS1_30DynamicPersistentTileSchedulerILi256ELi32ELb0ELb0ELb1EEEEEEEEEvNT_6ParamsE,(.L_x_4720 - _ZN7cutlass13device_kernelIN5flash11enable_sm90INS1_16FlashAttnFwdSm90INS1_25CollectiveMainloopFwdSm90ILi2EN4cute5tupleIJNS5_1CILi1EEES8_S8_EEENS6_IJNS7_ILi128EEENS7_ILi96EEENS7_ILi64EEEEEELi256ENS_6half_tEfNS_4arch4Sm90ELb0ELb1ELb1ELb0ELb0ELb0ELb0ELb1ELb0ELb0ELb0ELb0EEENS1_21CollectiveEpilogueFwdINS6_IJSA_NS7_ILi256EEESB_EEES9_SE_SG_Li256ELb0ELb0ELb0ELb0EEENS1_30DynamicPersistentTileSchedulerILi256ELi32ELb0ELb0ELb1EEEEEEEEEvNT_6ParamsE)
        .other          _ZN7cutlass13device_kernelIN5flash11enable_sm90INS1_16FlashAttnFwdSm90INS1_25CollectiveMainloopFwdSm90ILi2EN4cute5tupleIJNS5_1CILi1EEES8_S8_EEENS6_IJNS7_ILi128EEENS7_ILi96EEENS7_ILi64EEEEEELi256ENS_6half_tEfNS_4arch4Sm90ELb0ELb1ELb1ELb0ELb0ELb0ELb0ELb1ELb0ELb0ELb0ELb0EEENS1_21CollectiveEpilogueFwdINS6_IJSA_NS7_ILi256EEESB_EEES9_SE_SG_Li256ELb0ELb0ELb0ELb0EEENS1_30DynamicPersistentTileSchedulerILi256ELi32ELb0ELb0ELb1EEEEEEEEEvNT_6ParamsE,@"STO_CUDA_ENTRY STV_DEFAULT"
_ZN7cutlass13device_kernelIN5flash11enable_sm90INS1_16FlashAttnFwdSm90INS1_25CollectiveMainloopFwdSm90ILi2EN4cute5tupleIJNS5_1CILi1EEES8_S8_EEENS6_IJNS7_ILi128EEENS7_ILi96EEENS7_ILi64EEEEEELi256ENS_6half_tEfNS_4arch4Sm90ELb0ELb1ELb1ELb0ELb0ELb0ELb0ELb1ELb0ELb0ELb0ELb0EEENS1_21CollectiveEpilogueFwdINS6_IJSA_NS7_ILi256EEESB_EEES9_SE_SG_Li256ELb0ELb0ELb0ELb0EEENS1_30DynamicPersistentTileSchedulerILi256ELi32ELb0ELb0ELb1EEEEEEEEEvNT_6ParamsE:
[----:B------:R-:W1:Y:S01]  /*0000*/  LDC R1, c[0x0][0x28] ;  /* 0x00000a00ff017b82 */ /* 0x000e620000000800 */
[----:B------:R-:W2:Y:S01]  /*0010*/  S2R R3, SR_TID.X ;  /* 0x0000000000037919 */ /* 0x000ea20000002100 */
[----:B------:R-:W-:Y:S01]  /*0020*/  ELECT P0, URZ, PT ;  /* 0x00000000003f782f */ /* 0x000fe20003800000 */
[----:B------:R-:W-:Y:S01]  /*0030*/  BSSY B0, `(.L_x_1290) ;  /* 0x0000014000007945 */ /* 0x000fe20003800000 */
[--C-:B--2---:R-:W-:Y:S02]  /*0040*/  SHF.R.U32.HI R0, RZ, 0x5, R3.reuse ;  /* 0x00000005ff007819 */ /* 0x104fe40000011603 */
[----:B------:R-:W-:-:S03]  /*0050*/  SHF.R.U32.HI R23, RZ, 0x7, R3 ;  /* 0x00000007ff177819 */ /* 0x000fc60000011603 */
[----:B------:R-:W2:Y:S02]  /*0060*/  SHFL.IDX PT, R2, R0, RZ, 0x1f ;  /* 0x00001fff00027589 */ /* 0x000ea400000e0000 */
[----:B--2---:R-:W-:-:S13]  /*0070*/  ISETP.EQ.AND P0, PT, R2, RZ, P0 ;  /* 0x000000ff0200720c */ /* 0x004fda0000702270 */
[----:B-1----:R-:W-:Y:S05]  /*0080*/  @!P0 BRA `(.L_x_1291) ;  /* 0x0000000000388947 */ /* 0x002fea0003800000 */
        /* <DEDUP_REMOVED lines=14> */
.L_x_1291:
[----:B------:R-:W-:Y:S05]  /*0170*/  BSYNC B0 ;  /* 0x0000000000007941 */ /* 0x000fea0003800000 */
.L_x_1290:
        /* <DEDUP_REMOVED lines=37> */
.L_x_1292:
        /* <DEDUP_REMOVED lines=22> */
.L_x_1293:
        /* <DEDUP_REMOVED lines=18> */
.L_x_1294:
        /* <DEDUP_REMOVED lines=22> */
.L_x_1295:
        /* <DEDUP_REMOVED lines=22> */
.L_x_1296:
[----:B------:R-:W-:Y:S01]  /*0910*/  PLOP3.LUT P0, PT, PT, PT, UP0, 0x80, 0x0 ;  /* 0x000000000000781c */ /* 0x000fe20003f0f008 */
[----:B------:R-:W-:Y:S01]  /*0920*/  UMOV UR36, 0x1 ;  /* 0x0000000100247882 */ /* 0x000fe20000000000 */
[----:B------:R-:W-:Y:S01]  /*0930*/  NOP ;  /* 0x0000000000007918 */ /* 0x000fe20000000000 */
[----:B------:R-:W-:Y:S01]  /*0940*/  USEL UR36, UR36, 0x2, !UP0 ;  /* 0x0000000224247887 */ /* 0x000fe2000c000000 */
[----:B------:R-:W-:Y:S01]  /*0950*/  ULDC.64 UR48, c[0x0][0x208] ;  /* 0x0000820000307ab9 */ /* 0x000fe20000000a00 */
[----:B-123--:R-:W-:Y:S08]  /*0960*/  BAR.SYNC.DEFER_BLOCKING 0x0 ;  /* 0x0000000000007b1d */ /* 0x00eff00000010000 */
[----:B------:R-:W-:Y:S05]  /*0970*/  @!P0 BRA `(.L_x_1297) ;  /* 0x000000f400408947 */ /* 0x000fea0003800000 */
.L_x_1298:
[----:B------:R-:W-:-:S08]  /*0980*/  NOP ;  /* 0x0000000000007918 */ /* 0x000fd00000000000 */
[----:B------:R-:W1:Y:S02]  /*0990*/  USETMAXREG.TRY_ALLOC.CTAPOOL UP0, 0xf0 ;  /* 0x000000f0000079c8 */ /* 0x000e640008000600 */
[----:B-1----:R-:W-:-:S13]  /*09a0*/  PLOP3.LUT P0, PT, PT, PT, UP0, 0x80, 0x0 ;  /* 0x000000000000781c */ /* 0x002fda0003f0f008 */
[----:B------:R-:W-:Y:S05]  /*09b0*/  @!P0 BRA `(.L_x_1298) ;  /* 0xfffffffc00f08947 */ /* 0x000fea000383ffff */
[----:B------:R-:W1:Y:S08]  /*09c0*/  S2UR UR7, SR_CTAID.X ;  /* 0x00000000000779c3 */ /* 0x000e700000002500 */
[----:B------:R-:W-:Y:S08]  /*09d0*/  BAR.ARV 0x4, 0x120 ;  /* 0x0104800000007b1d */ /* 0x000ff00000002000 */
[----:B------:R-:W-:Y:S08]  /*09e0*/  BAR.ARV 0x8, 0x120 ;  /* 0x0204800000007b1d */ /* 0x000ff00000002000 */
[----:B------:R-:W1:Y:S01]  /*09f0*/  LDC R0, c[0x0][0xda8] ;  /* 0x00036a00ff007b82 */ /* 0x000e620000000800 */
[----:B------:R-:W-:-:S13]  /*0a00*/  ISETP.NE.AND P0, PT, R23, 0x1, PT ;  /* 0x000000011700780c */ /* 0x000fda0003f05270 */
[----:B------:R-:W-:Y:S06]  /*0a10*/  @!P0 BAR.ARV 0x9, 0x100 ;  /* 0x0244000000008b1d */ /* 0x000fec0000002000 */
[----:B-1----:R-:W-:-:S13]  /*0a20*/  ISETP.LE.AND P0, PT, R0, UR7, PT ;  /* 0x0000000700007c0c */ /* 0x002fda000bf03270 */
[----:B------:R-:W-:Y:S05]  /*0a30*/  @P0 EXIT ;  /* 0x000000000000094d */ /* 0x000fea0003800000 */
[----:B------:R-:W1:Y:S01]  /*0a40*/  S2R R2, SR_TID.X ;  /* 0x0000000000027919 */ /* 0x000e620000002100 */
[----:B------:R-:W2:Y:S01]  /*0a50*/  S2UR UR4, SR_CgaCtaId ;  /* 0x00000000000479c3 */ /* 0x000ea20000008800 */
[----:B------:R-:W-:Y:S01]  /*0a60*/  UMOV UR46, 0x400 ;  /* 0x00000400002e7882 */ /* 0x000fe20000000000 */
[----:B------:R-:W-:Y:S01]  /*0a70*/  ULOP3.LUT UR47, UR36, 0x1, URZ, 0xfc, !UPT ;  /* 0x00000001242f7892 */ /* 0x000fe2000f8efc3f */
[----:B------:R-:W-:Y:S01]  /*0a80*/  ULDC.64 UR50, c[0x0][0x198] ;  /* 0x0000660000327ab9 */ /* 0x000fe20000000a00 */
[----:B------:R-:W-:Y:S01]  /*0a90*/  UMOV UR37, URZ ;  /* 0x0000003f00257c82 */ /* 0x000fe20008000000 */
[----:B------:R-:W-:Y:S01]  /*0aa0*/  UMOV UR38, URZ ;  /* 0x0000003f00267c82 */ /* 0x000fe20008000000 */
[----:B------:R-:W-:Y:S02]  /*0ab0*/  UMOV UR39, URZ ;  /* 0x0000003f00277c82 */ /* 0x000fe40008000000 */
[----:B------:R-:W3:Y:S01]  /*0ac0*/  S2UR UR6, SR_SWINHI ;  /* 0x00000000000679c3 */ /* 0x000ee20000002f00 */
[----:B--2---:R-:W-:Y:S01]  /*0ad0*/  ULEA UR46, UR4, UR46, 0x18 ;  /* 0x0000002e042e7291 */ /* 0x004fe2000f8ec03f */
[----:B-1----:R-:W-:-:S06]  /*0ae0*/  VIADD R202, R2, 0xffffff80 ;  /* 0xffffff8002ca7836 */ /* 0x002fcc0000000000 */
[----:B------:R-:W-:Y:S01]  /*0af0*/  UMOV UR4, UR46 ;  /* 0x0000002e00047c82 */ /* 0x000fe20008000000 */
[----:B---3--:R-:W-:Y:S01]  /*0b00*/  UMOV UR5, UR6 ;  /* 0x0000000600057c82 */ /* 0x008fe20008000000 */
[----:B------:R-:W-:Y:S01]  /*0b10*/  IMAD.U32 R18, RZ, RZ, UR4 ;  /* 0x00000004ff127e24 */ /* 0x000fe2000f8e00ff */
[----:B------:R-:W-:Y:S01]  /*0b20*/  UMOV UR4, UR7 ;  /* 0x0000000700047c82 */ /* 0x000fe20008000000 */
[----:B------:R-:W-:Y:S01]  /*0b30*/  SHF.R.S32.HI R3, RZ, 0x1f, R202 ;  /* 0x0000001fff037819 */ /* 0x000fe200000114ca */
[----:B------:R-:W-:-:S03]  /*0b40*/  IMAD.U32 R19, RZ, RZ, UR5 ;  /* 0x00000005ff137e24 */ /* 0x000fc6000f8e00ff */
[CC--:B------:R-:W-:Y:S02]  /*0b50*/  LEA.HI R0, R3.reuse, R202.reuse, RZ, 0x7 ;  /* 0x000000ca03007211 */ /* 0x0c0fe400078f38ff */
[CC--:B------:R-:W-:Y:S02]  /*0b60*/  LEA.HI R2, R3.reuse, R202.reuse, RZ, 0x4 ;  /* 0x000000ca03027211 */ /* 0x0c0fe400078f20ff */
[----:B------:R-:W-:Y:S02]  /*0b70*/  LOP3.LUT R5, R0, 0xffffff80, RZ, 0xc0, !PT ;  /* 0xffffff8000057812 */ /* 0x000fe400078ec0ff */
[----:B------:R-:W-:Y:S02]  /*0b80*/  LEA.HI R4, R3, R202, RZ, 0x5 ;  /* 0x000000ca03047211 */ /* 0x000fe400078f28ff */
[----:B------:R-:W-:Y:S01]  /*0b90*/  LOP3.LUT R3, R2, 0x3fffff0, RZ, 0xc0, !PT ;  /* 0x03fffff002037812 */ /* 0x000fe200078ec0ff */
[----:B------:R-:W-:Y:S01]  /*0ba0*/  IMAD.IADD R6, R202, 0x1, -R5 ;  /* 0x00000001ca067824 */ /* 0x000fe200078e0a05 */
[----:B------:R-:W-:-:S02]  /*0bb0*/  SHF.R.S32.HI R5, RZ, 0x4, R2 ;  /* 0x00000004ff057819 */ /* 0x000fc40000011402 */
[----:B------:R-:W-:Y:S01]  /*0bc0*/  SHF.R.S32.HI R4, RZ, 0x5, R4 ;  /* 0x00000005ff047819 */ /* 0x000fe20000011404 */
[----:B------:R-:W-:Y:S01]  /*0bd0*/  IMAD.IADD R3, R202, 0x1, -R3 ;  /* 0x00000001ca037824 */ /* 0x000fe200078e0a03 */
[----:B------:R-:W-:Y:S02]  /*0be0*/  SHF.R.S32.HI R7, RZ, 0x1f, R6 ;  /* 0x0000001fff077819 */ /* 0x000fe40000011406 */
[----:B------:R-:W-:Y:S01]  /*0bf0*/  LEA.HI R2, R2, R5, RZ, 0x1 ;  /* 0x0000000502027211 */ /* 0x000fe200078f08ff */
[----:B------:R-:W-:Y:S01]  /*0c00*/  IMAD R11, R4, 0x10, R3 ;  /* 0x00000010040b7824 */ /* 0x000fe200078e0203 */
[----:B------:R-:W-:Y:S02]  /*0c10*/  LEA.HI R8, R7, R6, RZ, 0x2 ;  /* 0x0000000607087211 */ /* 0x000fe400078f10ff */
[----:B------:R-:W-:Y:S02]  /*0c20*/  LOP3.LUT R2, R2, 0x1ffffffe, RZ, 0xc0, !PT ;  /* 0x1ffffffe02027812 */ /* 0x000fe400078ec0ff */
[----:B------:R-:W-:-:S02]  /*0c30*/  SHF.R.S32.HI R9, RZ, 0x2, R8 ;  /* 0x00000002ff097819 */ /* 0x000fc40000011408 */
[----:B------:R-:W-:Y:S01]  /*0c40*/  SHF.R.S32.HI R10, RZ, 0x1f, R8 ;  /* 0x0000001fff0a7819 */ /* 0x000fe20000011408 */
[----:B------:R-:W-:Y:S01]  /*0c50*/  IMAD.IADD R2, R5, 0x1, -R2 ;  /* 0x0000000105027824 */ /* 0x000fe200078e0a02 */
[----:B------:R-:W-:Y:S02]  /*0c60*/  SHF.R.S32.HI R3, RZ, 0x7, R0 ;  /* 0x00000007ff037819 */ /* 0x000fe40000011400 */
[----:B------:R-:W-:Y:S01]  /*0c70*/  LEA.HI R10, R10, R9, RZ, 0x3 ;  /* 0x000000090a0a7211 */ /* 0x000fe200078f18ff */
[----:B------:R-:W-:Y:S01]  /*0c80*/  IMAD R2, R11, 0x8, R2 ;  /* 0x000000080b027824 */ /* 0x000fe200078e0202 */
[----:B------:R-:W-:Y:S02]  /*0c90*/  LEA.HI R0, R0, R3, RZ, 0x1 ;  /* 0x0000000300007211 */ /* 0x000fe400078f08ff */
[----:B------:R-:W-:Y:S01]  /*0ca0*/  LOP3.LUT R10, R10, 0xfffffff8, RZ, 0xc0, !PT ;  /* 0xfffffff80a0a7812 */ /* 0x000fe200078ec0ff */
[----:B------:R-:W-:Y:S01]  /*0cb0*/  IMAD.SHL.U32 R5, R2, 0x8, RZ ;  /* 0x0000000802057824 */ /* 0x000fe200078e00ff */
[----:B------:R-:W-:-:S02]  /*0cc0*/  LEA.HI R7, R7, R6, RZ, 0x5 ;  /* 0x0000000607077211 */ /* 0x000fc400078f28ff */
[----:B------:R-:W-:Y:S01]  /*0cd0*/  LOP3.LUT R0, R0, 0x3fffffe, RZ, 0xc0, !PT ;  /* 0x03fffffe00007812 */ /* 0x000fe200078ec0ff */
[----:B------:R-:W-:Y:S01]  /*0ce0*/  IMAD.IADD R10, R9, 0x1, -R10 ;  /* 0x00000001090a7824 */ /* 0x000fe200078e0a0a */
[----:B------:R-:W-:Y:S01]  /*0cf0*/  SHF.R.S32.HI R7, RZ, 0x5, R7 ;  /* 0x00000005ff077819 */ /* 0x000fe20000011407 */
[----:B------:R-:W-:Y:S01]  /*0d00*/  IMAD.WIDE R18, R5, 0x2, R18 ;  /* 0x0000000205127825 */ /* 0x000fe200078e0212 */
[----:B------:R-:W-:-:S03]  /*0d10*/  LOP3.LUT R9, R8, 0x7ffffffc, RZ, 0xc0, !PT ;  /* 0x7ffffffc08097812 */ /* 0x000fc600078ec0ff */
[----:B------:R-:W-:Y:S02]  /*0d20*/  IMAD.IADD R0, R3, 0x1, -R0 ;  /* 0x0000000103007824 */ /* 0x000fe400078e0a00 */
[----:B------:R-:W-:Y:S02]  /*0d30*/  IMAD R7, R7, 0x10, R10 ;  /* 0x0000001007077824 */ /* 0x000fe400078e020a */
[----:B------:R-:W-:Y:S02]  /*0d40*/  IMAD.IADD R9, R6, 0x1, -R9 ;  /* 0x0000000106097824 */ /* 0x000fe400078e0a09 */
[----:B------:R-:W-:Y:S02]  /*0d50*/  IMAD R201, R0, 0x40, R7 ;  /* 0x0000004000c97824 */ /* 0x000fe400078e0207 */
[----:B------:R-:W-:-:S07]  /*0d60*/  IMAD.SHL.U32 R16, R9, 0x2, RZ ;  /* 0x0000000209107824 */ /* 0x000fce00078e00ff */
.L_x_1391:
[----:B------:R-:W-:Y:S01]  /*0d70*/  ULDC UR5, c[0x0][0xdd0] ;  /* 0x0003740000057ab9 */ /* 0x000fe20000000800 */
[----:B-1----:R-:W1:Y:S01]  /*0d80*/  LDC R0, c[0x0][0xde8] ;  /* 0x00037a00ff007b82 */ /* 0x002e620000000800 */
[----:B------:R-:W-:Y:S01]  /*0d90*/  UISETP.NE.AND UP0, UPT, UR5, 0x1, UPT ;  /* 0x000000010500788c */ /* 0x000fe2000bf05270 */
[----:B------:R-:W-:-:S10]  /*0da0*/  UMOV UR8, UR4 ;  /* 0x0000000400087c82 */ /* 0x000fd40008000000 */
[----:B------:R-:W-:Y:S01]  /*0db0*/  @UP0 ULDC UR6, c[0x0][0xdd4] ;  /* 0x0003750000060ab9 */ /* 0x000fe20000000800 */
[----:B------:R-:W-:Y:S01]  /*0dc0*/  @UP0 ULDC UR9, c[0x0][0xdd8] ;  /* 0x0003760000090ab9 */ /* 0x000fe20000000800 */
[----:B------:R-:W-:-:S04]  /*0dd0*/  UIMAD.WIDE.U32 UR6, UR4, UR6, URZ ;  /* 0x00000006040672a5 */ /* 0x000fc8000f8e003f */
[----:B------:R-:W-:-:S04]  /*0de0*/  @UP0 USHF.R.U32.HI UR8, URZ, UR9, UR7 ;  /* 0x000000093f080299 */ /* 0x000fc80008011607 */
[----:B------:R-:W-:Y:S02]  /*0df0*/  UIADD3 UR6, -UR8, URZ, URZ ;  /* 0x0000003f08067290 */ /* 0x000fe4000fffe13f */
[----:B-1----:R-:W-:Y:S02]  /*0e00*/  ISETP.LE.AND P0, PT, R0, UR8, PT ;  /* 0x0000000800007c0c */ /* 0x002fe4000bf03270 */
[----:B------:R-:W-:-:S11]  /*0e10*/  UIMAD UR7, UR5, UR6, UR4 ;  /* 0x00000006050772a4 */ /* 0x000fd6000f8e0204 */
[----:B--234-:R-:W-:Y:S05]  /*0e20*/  @!P0 BRA `(.L_x_1299) ;  /* 0x0000000000208947 */ /* 0x01cfea0003800000 */
[----:B------:R-:W-:Y:S01]  /*0e30*/  ULDC UR6, c[0x0][0xddc] ;  /* 0x0003770000067ab9 */ /* 0x000fe20000000800 */
[----:B------:R-:W-:Y:S01]  /*0e40*/  UMOV UR41, UR7 ;  /* 0x0000000700297c82 */ /* 0x000fe20008000000 */
[----:B------:R-:W-:-:S11]  /*0e50*/  UISETP.NE.AND UP0, UPT, UR6, 0x1, UPT ;  /* 0x000000010600788c */ /* 0x000fd6000bf05270 */
[----:B------:R-:W-:Y:S02]  /*0e60*/  @UP0 ULDC.64 UR10, c[0x0][0xde0] ;  /* 0x00037800000a0ab9 */ /* 0x000fe40000000a00 */
[----:B------:R-:W-:-:S04]  /*0e70*/  UIMAD.WIDE.U32 UR4, UR7, UR10, URZ ;  /* 0x0000000a070472a5 */ /* 0x000fc8000f8e003f */
[----:B------:R-:W-:-:S04]  /*0e80*/  @UP0 USHF.R.U32.HI UR41, URZ, UR11, UR5 ;  /* 0x0000000b3f290299 */ /* 0x000fc80008011605 */
[----:B------:R-:W-:Y:S01]  /*0e90*/  UIMAD UR4, UR41, UR6, URZ ;  /* 0x00000006290472a4 */ /* 0x000fe2000f8e023f */
[----:B------:R-:W-:Y:S11]  /*0ea0*/  BRA `(.L_x_1300) ;  /* 0x00000000001c7947 */ /* 0x000ff60003800000 */
.L_x_1299:
[----:B------:R-:W-:Y:S01]  /*0eb0*/  ULDC UR6, c[0x0][0xdc4] ;  /* 0x0003710000067ab9 */ /* 0x000fe20000000800 */
[----:B------:R-:W-:Y:S01]  /*0ec0*/  UMOV UR41, UR7 ;  /* 0x0000000700297c82 */ /* 0x000fe20008000000 */
[----:B------:R-:W-:-:S11]  /*0ed0*/  UISETP.NE.AND UP0, UPT, UR6, 0x1, UPT ;  /* 0x000000010600788c */ /* 0x000fd6000bf05270 */
[----:B------:R-:W-:Y:S02]  /*0ee0*/  @UP0 ULDC.64 UR10, c[0x0][0xdc8] ;  /* 0x00037200000a0ab9 */ /* 0x000fe40000000a00 */
[----:B------:R-:W-:-:S04]  /*0ef0*/  UIMAD.WIDE.U32 UR4, UR7, UR10, URZ ;  /* 0x0000000a070472a5 */ /* 0x000fc8000f8e003f */
[----:B------:R-:W-:-:S04]  /*0f00*/  @UP0 USHF.R.U32.HI UR41, URZ, UR11, UR5 ;  /* 0x0000000b3f290299 */ /* 0x000fc80008011605 */
[----:B------:R-:W-:-:S12]  /*0f10*/  UIMAD UR4, UR41, UR6, URZ ;  /* 0x00000006290472a4 */ /* 0x000fd8000f8e023f */
.L_x_1300:
[----:B------:R-:W1:Y:S01]  /*0f20*/  LDC.64 R8, c[0x0][0x9e0] ;  /* 0x00027800ff087b82 */ /* 0x000e620000000a00 */
[----:B------:R-:W-:Y:S01]  /*0f30*/  ULDC UR43, c[0x0][0xdb8] ;  /* 0x00036e00002b7ab9 */ /* 0x000fe20000000800 */
[----:B------:R-:W-:Y:S02]  /*0f40*/  ULOP3.LUT UR5, URZ, UR41, URZ, 0x33, !UPT ;  /* 0x000000293f057292 */ /* 0x000fe4000f8e333f */
[----:B------:R-:W-:Y:S01]  /*0f50*/  UISETP.NE.AND UP1, UPT, UR43, 0x1, UPT ;  /* 0x000000012b00788c */ /* 0x000fe2000bf25270 */
[----:B------:R-:W-:Y:S01]  /*0f60*/  ULDC UR42, c[0x0][0xdac] ;  /* 0x00036b00002a7ab9 */ /* 0x000fe20000000800 */
[----:B------:R-:W-:Y:S02]  /*0f70*/  ULDC.64 UR10, c[0x0][0x3f8] ;  /* 0x0000fe00000a7ab9 */ /* 0x000fe40000000a00 */
[----:B------:R-:W2:Y:S01]  /*0f80*/  LDC R7, c[0x0][0x288] ;  /* 0x0000a200ff077b82 */ /* 0x000ea20000000800 */
[----:B------:R-:W-:Y:S02]  /*0f90*/  UIADD3 UR4, UR7, -UR4, URZ ;  /* 0x8000000407047290 */ /* 0x000fe4000fffe03f */
[----:B------:R-:W-:-:S02]  /*0fa0*/  UIADD3 UR42, UR5, UR42, URZ ;  /* 0x0000002a052a7290 */ /* 0x000fc4000fffe03f */
[----:B------:R-:W-:Y:S01]  /*0fb0*/  UISETP.NE.U32.AND UP0, UPT, UR10, URZ, UPT ;  /* 0x0000003f0a00728c */ /* 0x000fe2000bf05070 */
[----:B------:R-:W-:Y:S02]  /*0fc0*/  ULDC UR7, c[0x0][0xdc4] ;  /* 0x0003710000077ab9 */ /* 0x000fe40000000800 */
[----:B------:R-:W3:Y:S01]  /*0fd0*/  LDC R5, c[0x0][0x2e0] ;  /* 0x0000b800ff057b82 */ /* 0x000ee20000000800 */
[----:B------:R-:W-:Y:S02]  /*0fe0*/  USHF.L.U32 UR42, UR42, 0x7, URZ ;  /* 0x000000072a2a7899 */ /* 0x000fe4000800063f */
[----:B------:R-:W-:Y:S02]  /*0ff0*/  UIMAD UR8, UR8, UR7, UR4 ;  /* 0x00000007080872a4 */ /* 0x000fe4000f8e0204 */
[----:B------:R-:W-:Y:S01]  /*1000*/  UISETP.NE.AND.EX UP0, UPT, UR11, URZ, UPT, UP0 ;  /* 0x0000003f0b00728c */ /* 0x000fe2000bf05300 */
[----:B------:R-:W-:Y:S01]  /*1010*/  @UP1 ULDC UR4, c[0x0][0xdbc] ;  /* 0x00036f0000041ab9 */ /* 0x000fe20000000800 */
[----:B------:R-:W-:Y:S01]  /*1020*/  ULDC UR6, c[0x0][0x404] ;  /* 0x0001010000067ab9 */ /* 0x000fe20000000800 */
[----:B------:R-:W-:Y:S01]  /*1030*/  UIMAD.WIDE.U32 UR4, UR8, UR4, URZ ;  /* 0x00000004080472a5 */ /* 0x000fe2000f8e003f */
[----:B-1----:R-:W-:Y:S01]  /*1040*/  ISETP.GE.AND P1, PT, R9, 0x1, PT ;  /* 0x000000010900780c */ /* 0x002fe20003f26270 */
[----:B------:R-:W-:Y:S01]  /*1050*/  USEL UR6, UR6, 0x1, UP0 ;  /* 0x0000000106067887 */ /* 0x000fe20008000000 */
[----:B------:R-:W-:Y:S01]  /*1060*/  IMAD.U32 R200, RZ, RZ, UR42 ;  /* 0x0000002affc87e24 */ /* 0x000fe2000f8e00ff */
[----:B------:R-:W-:Y:S01]  /*1070*/  @UP1 ULDC UR7, c[0x0][0xdc0] ;  /* 0x0003700000071ab9 */ /* 0x000fe20000000800 */
[----:B------:R-:W-:Y:S01]  /*1080*/  UMOV UR44, UR8 ;  /* 0x00000008002c7c82 */ /* 0x000fe20008000000 */
[----:B------:R-:W-:-:S02]  /*1090*/  @UP1 USHF.R.U32.HI UR44, URZ, UR7, UR5 ;  /* 0x000000073f2c1299 */ /* 0x000fc40008011605 */
[----:B--2---:R-:W-:Y:S02]  /*10a0*/  IADD3 R22, R200, 0x80, -R7 ;  /* 0x00000080c8167810 */ /* 0x004fe40007ffe807 */
[----:B------:R-:W-:-:S04]  /*10b0*/  UIADD3 UR4, -UR44, URZ, URZ ;  /* 0x0000003f2c047290 */ /* 0x000fc8000fffe13f */
[----:B------:R-:W-:Y:S01]  /*10c0*/  UIMAD UR43, UR43, UR4, UR8 ;  /* 0x000000042b2b72a4 */ /* 0x000fe2000f8e0208 */
[----:B---3--:R-:W-:-:S04]  /*10d0*/  IMAD R17, R5, UR6, RZ ;  /* 0x0000000605117c24 */ /* 0x008fc8000f8e02ff */
[----:B------:R-:W-:-:S04]  /*10e0*/  IMAD.IADD R22, R17, 0x1, R22 ;  /* 0x0000000111167824 */ /* 0x000fc800078e0216 */
[----:B------:R-:W-:Y:S01]  /*10f0*/  IMAD.IADD R0, R22, 0x1, R8 ;  /* 0x0000000116007824 */ /* 0x000fe200078e0208 */
[----:B------:R-:W-:Y:S06]  /*1100*/  @!P1 BRA `(.L_x_1301) ;  /* 0x0000000000409947 */ /* 0x000fec0003800000 */
[C---:B------:R-:W-:Y:S01]  /*1110*/  ISETP.GT.AND P0, PT, R22.reuse, RZ, PT ;  /* 0x000000ff1600720c */ /* 0x040fe20003f04270 */
[----:B------:R-:W-:-:S12]  /*1120*/  VIADD R3, R22, 0xffffffff ;  /* 0xffffffff16037836 */ /* 0x000fd80000000000 */
[----:B------:R-:W-:Y:S05]  /*1130*/  @P0 BRA `(.L_x_1302) ;  /* 0x00000000001c0947 */ /* 0x000fea0003800000 */
[----:B------:R-:W-:Y:S01]  /*1140*/  ISETP.NE.AND P0, PT, R9, 0x1, PT ;  /* 0x000000010900780c */ /* 0x000fe20003f05270 */
[----:B------:R-:W-:-:S12]  /*1150*/  IMAD.MOV R3, RZ, RZ, -R22 ;  /* 0x000000ffff037224 */ /* 0x000fd800078e0a16 */
[----:B------:R-:W1:Y:S02]  /*1160*/  @P0 LDC.64 R10, c[0x0][0x9e8] ;  /* 0x00027a00ff0a0b82 */ /* 0x000e640000000a00 */
[----:B-1----:R-:W-:-:S05]  /*1170*/  @P0 IMAD.HI.U32 R4, R3, R10, RZ ;  /* 0x0000000a03040227 */ /* 0x002fca00078e00ff */
[----:B------:R-:W-:-:S04]  /*1180*/  @P0 SHF.R.U32.HI R3, RZ, R11, R4 ;  /* 0x0000000bff030219 */ /* 0x000fc80000011604 */
[----:B------:R-:W-:Y:S01]  /*1190*/  LOP3.LUT R3, RZ, R3, RZ, 0x33, !PT ;  /* 0x00000003ff037212 */ /* 0x000fe200078e33ff */
[----:B------:R-:W-:Y:S06]  /*11a0*/  BRA `(.L_x_1303) ;  /* 0x0000000000107947 */ /* 0x000fec0003800000 */
.L_x_1302:
[----:B------:R-:W-:-:S13]  /*11b0*/  ISETP.NE.AND P0, PT, R9, 0x1, PT ;  /* 0x000000010900780c */ /* 0x000fda0003f05270 */
[----:B------:R-:W1:Y:S02]  /*11c0*/  @P0 LDC.64 R10, c[0x0][0x9e8] ;  /* 0x00027a00ff0a0b82 */ /* 0x000e640000000a00 */
[----:B-1----:R-:W-:-:S05]  /*11d0*/  @P0 IMAD.HI.U32 R4, R3, R10, RZ ;  /* 0x0000000a03040227 */ /* 0x002fca00078e00ff */
[----:B------:R-:W-:-:S07]  /*11e0*/  @P0 SHF.R.U32.HI R3, RZ, R11, R4 ;  /* 0x0000000bff030219 */ /* 0x000fce0000011604 */
.L_x_1303:
[----:B------:R-:W-:-:S05]  /*11f0*/  IMAD R3, R3, R9, R9 ;  /* 0x0000000903037224 */ /* 0x000fca00078e0209 */
[----:B------:R-:W-:-:S07]  /*1200*/  VIMNMX R0, R0, R3, PT ;  /* 0x0000000300007248 */ /* 0x000fce0003fe0100 */
.L_x_1301:
[----:B------:R-:W-:Y:S01]  /*1210*/  IADD3 R4, -R7, UR42, RZ ;  /* 0x0000002a07047c10 */ /* 0x000fe2000fffe1ff */
[----:B------:R-:W-:Y:S01]  /*1220*/  VIADD R3, R0, 0x5f ;  /* 0x0000005f00037836 */ /* 0x000fe20000000000 */
[----:B------:R-:W-:Y:S01]  /*1230*/  ULDC UR4, c[0x0][0x9dc] ;  /* 0x0002770000047ab9 */ /* 0x000fe20000000800 */
[----:B------:R-:W-:Y:S02]  /*1240*/  VIADD R0, R17, 0x5f ;  /* 0x0000005f11007836 */ /* 0x000fe40000000000 */
[----:B------:R-:W-:Y:S02]  /*1250*/  IMAD R6, R5, UR6, R4 ;  /* 0x0000000605067c24 */ /* 0x000fe4000f8e0204 */
[----:B------:R-:W-:-:S04]  /*1260*/  IMAD.HI R4, R3, 0x2aaaaaab, RZ ;  /* 0x2aaaaaab03047827 */ /* 0x000fc800078e02ff */
[----:B------:R-:W-:Y:S01]  /*1270*/  IMAD.HI R0, R0, 0x2aaaaaab, RZ ;  /* 0x2aaaaaab00007827 */ /* 0x000fe200078e02ff */
[----:B------:R-:W-:-:S03]  /*1280*/  SHF.R.U32.HI R5, RZ, 0x1f, R4 ;  /* 0x0000001fff057819 */ /* 0x000fc60000011604 */
[----:B------:R-:W-:Y:S01]  /*1290*/  VIADD R7, R6, -UR4 ;  /* 0x8000000406077c36 */ /* 0x000fe20008000000 */
[----:B------:R-:W-:Y:S02]  /*12a0*/  SHF.R.U32.HI R3, RZ, 0x1f, R0 ;  /* 0x0000001fff037819 */ /* 0x000fe40000011600 */
[----:B------:R-:W-:Y:S02]  /*12b0*/  LEA.HI.SX32 R176, R4, R5, 0x1c ;  /* 0x0000000504b07211 */ /* 0x000fe400078fe2ff */
[----:B------:R-:W-:Y:S02]  /*12c0*/  LEA.HI.SX32 R3, R0, R3, 0x1c ;  /* 0x0000000300037211 */ /* 0x000fe400078fe2ff */
[----:B------:R-:W-:Y:S02]  /*12d0*/  R2UR UR4, R7 ;  /* 0x00000000070472ca */ /* 0x000fe400000e0000 */
[----:B------:R-:W-:Y:S01]  /*12e0*/  VIMNMX R176, R3, R176, PT ;  /* 0x000000b003b07248 */ /* 0x000fe20003fe0100 */
[----:B------:R-:W-:-:S12]  /*12f0*/  @!P1 BRA `(.L_x_1304) ;  /* 0x0000000000449947 */ /* 0x000fd80003800000 */
[----:B------:R-:W-:-:S13]  /*1300*/  ISETP.GT.AND P0, PT, R6, -0x1, PT ;  /* 0xffffffff0600780c */ /* 0x000fda0003f04270 */
[----:B------:R-:W-:Y:S05]  /*1310*/  @P0 BRA `(.L_x_1305) ;  /* 0x00000000001c0947 */ /* 0x000fea0003800000 */
[----:B------:R-:W-:Y:S02]  /*1320*/  ISETP.NE.AND P0, PT, R9, 0x1, PT ;  /* 0x000000010900780c */ /* 0x000fe40003f05270 */
[----:B------:R-:W-:-:S11]  /*1330*/  LOP3.LUT R3, RZ, R6, RZ, 0x33, !PT ;  /* 0x00000006ff037212 */ /* 0x000fd600078e33ff */
[----:B------:R-:W1:Y:S02]  /*1340*/  @P0 LDC.64 R4, c[0x0][0x9e8] ;  /* 0x00027a00ff040b82 */ /* 0x000e640000000a00 */
[----:B-1----:R-:W-:-:S05]  /*1350*/  @P0 IMAD.HI.U32 R0, R3, R4, RZ ;  /* 0x0000000403000227 */ /* 0x002fca00078e00ff */
[----:B------:R-:W-:-:S04]  /*1360*/  @P0 SHF.R.U32.HI R3, RZ, R5, R0 ;  /* 0x00000005ff030219 */ /* 0x000fc80000011600 */
[----:B------:R-:W-:Y:S01]  /*1370*/  LOP3.LUT R6, RZ, R3, RZ, 0x33, !PT ;  /* 0x00000003ff067212 */ /* 0x000fe200078e33ff */
[----:B------:R-:W-:Y:S06]  /*1380*/  BRA `(.L_x_1306) ;  /* 0x0000000000107947 */ /* 0x000fec0003800000 */
.L_x_1305:
[----:B------:R-:W-:-:S13]  /*1390*/  ISETP.NE.AND P0, PT, R9, 0x1, PT ;  /* 0x000000010900780c */ /* 0x000fda0003f05270 */
[----:B------:R-:W1:Y:S02]  /*13a0*/  @P0 LDC.64 R4, c[0x0][0x9e8] ;  /* 0x00027a00ff040b82 */ /* 0x000e640000000a00 */
[----:B-1----:R-:W-:-:S05]  /*13b0*/  @P0 IMAD.HI.U32 R0, R6, R4, RZ ;  /* 0x0000000406000227 */ /* 0x002fca00078e00ff */
[----:B------:R-:W-:-:S07]  /*13c0*/  @P0 SHF.R.U32.HI R6, RZ, R5, R0 ;  /* 0x00000005ff060219 */ /* 0x000fce0000011600 */
.L_x_1306:
[----:B------:R-:W-:-:S05]  /*13d0*/  IMAD R6, R6, R9, RZ ;  /* 0x0000000906067224 */ /* 0x000fca00078e02ff */
[----:B------:R-:W-:-:S13]  /*13e0*/  R2UR UR5, R6 ;  /* 0x00000000060572ca */ /* 0x000fda00000e0000 */
[----:B------:R-:W-:-:S04]  /*13f0*/  UISETP.LT.AND UP0, UPT, UR4, UR5, UPT ;  /* 0x000000050400728c */ /* 0x000fc8000bf01270 */
[----:B------:R-:W-:-:S12]  /*1400*/  USEL UR4, UR4, UR5, !UP0 ;  /* 0x0000000504047287 */ /* 0x000fd8000c000000 */
.L_x_1304:
[----:B------:R-:W-:Y:S01]  /*1410*/  UIMAD.WIDE UR4, UR4, 0x2aaaaaab, URZ ;  /* 0x2aaaaaab040478a5 */ /* 0x000fe2000f8e023f */
[----:B------:R-:W-:Y:S02]  /*1420*/  PLOP3.LUT P0, PT, PT, PT, PT, 0x80, 0x0 ;  /* 0x000000000000781c */ /* 0x000fe40003f0f070 */
[----:B------:R-:W-:Y:S01]  /*1430*/  CS2R R20, SRZ ;  /* 0x0000000000147805 */ /* 0x000fe2000001ff00 */
[----:B------:R-:W-:Y:S01]  /*1440*/  IMAD.MOV.U32 R0, RZ, RZ, RZ ;  /* 0x000000ffff007224 */ /* 0x000fe200078e00ff */
[----:B------:R-:W-:Y:S01]  /*1450*/  USHF.R.U32.HI UR4, URZ, 0x1f, UR5 ;  /* 0x0000001f3f047899 */ /* 0x000fe20008011605 */
[----:B------:R-:W-:Y:S02]  /*1460*/  CS2R R150, SRZ ;  /* 0x0000000000967805 */ /* 0x000fe4000001ff00 */
[----:B------:R-:W-:Y:S02]  /*1470*/  CS2R R148, SRZ ;  /* 0x0000000000947805 */ /* 0x000fe4000001ff00 */
[----:B------:R-:W-:Y:S01]  /*1480*/  CS2R R146, SRZ ;  /* 0x0000000000927805 */ /* 0x000fe2000001ff00 */
[----:B------:R-:W-:Y:S01]  /*1490*/  ULEA.HI.SX32 UR4, UR5, UR4, 0x1c ;  /* 0x0000000405047291 */ /* 0x000fe2000f8fe23f */
[----:B------:R-:W-:-:S02]  /*14a0*/  CS2R R144, SRZ ;  /* 0x0000000000907805 */ /* 0x000fc4000001ff00 */
[----:B------:R-:W-:Y:S02]  /*14b0*/  CS2R R142, SRZ ;  /* 0x00000000008e7805 */ /* 0x000fe4000001ff00 */
[----:B------:R-:W-:Y:S01]  /*14c0*/  CS2R R140, SRZ ;  /* 0x00000000008c7805 */ /* 0x000fe2000001ff00 */
[----:B------:R-:W-:Y:S01]  /*14d0*/  UISETP.LT.AND UP0, UPT, URZ, UR4, UPT ;  /* 0x000000043f00728c */ /* 0x000fe2000bf01270 */
[----:B------:R-:W-:Y:S02]  /*14e0*/  CS2R R138, SRZ ;  /* 0x00000000008a7805 */ /* 0x000fe4000001ff00 */
[----:B------:R-:W-:Y:S02]  /*14f0*/  CS2R R136, SRZ ;  /* 0x0000000000887805 */ /* 0x000fe4000001ff00 */
[----:B------:R-:W-:Y:S01]  /*1500*/  CS2R R134, SRZ ;  /* 0x0000000000867805 */ /* 0x000fe2000001ff00 */
[----:B------:R-:W-:Y:S01]  /*1510*/  USEL UR40, URZ, UR4, !UP0 ;  /* 0x000000043f287287 */ /* 0x000fe2000c000000 */
[----:B------:R-:W-:-:S02]  /*1520*/  CS2R R132, SRZ ;  /* 0x0000000000847805 */ /* 0x000fc4000001ff00 */
[----:B------:R-:W-:Y:S02]  /*1530*/  CS2R R130, SRZ ;  /* 0x0000000000827805 */ /* 0x000fe4000001ff00 */
[----:B------:R-:W-:Y:S02]  /*1540*/  CS2R R128, SRZ ;  /* 0x0000000000807805 */ /* 0x000fe4000001ff00 */
[----:B------:R-:W-:Y:S02]  /*1550*/  CS2R R126, SRZ ;  /* 0x00000000007e7805 */ /* 0x000fe4000001ff00 */
[----:B------:R-:W-:Y:S02]  /*1560*/  CS2R R124, SRZ ;  /* 0x00000000007c7805 */ /* 0x000fe4000001ff00 */
[----:B------:R-:W-:Y:S02]  /*1570*/  ISETP.GT.AND P1, PT, R176, UR40, PT ;  /* 0x00000028b0007c0c */ /* 0x000fe4000bf24270 */
        /* <DEDUP_REMOVED lines=48> */
[----:B------:R-:W-:Y:S01]  /*1880*/  CS2R R6, SRZ ;  /* 0x0000000000067805 */ /* 0x000fe2000001ff00 */
[----:B------:R-:W-:Y:S02]  /*1890*/  IMAD.MOV.U32 R29, RZ, RZ, RZ ;  /* 0x000000ffff1d7224 */ /* 0x000fe400078e00ff */
[----:B------:R-:W-:Y:S02]  /*18a0*/  IMAD.MOV.U32 R172, RZ, RZ, RZ ;  /* 0x000000ffffac7224 */ /* 0x000fe400078e00ff */
[----:B------:R-:W-:Y:S02]  /*18b0*/  IMAD.MOV.U32 R49, RZ, RZ, RZ ;  /* 0x000000ffff317224 */ /* 0x000fe400078e00ff */
[----:B------:R-:W-:Y:S01]  /*18c0*/  IMAD.MOV.U32 R4, RZ, RZ, RZ ;  /* 0x000000ffff047224 */ /* 0x000fe200078e00ff */
[----:B------:R-:W-:Y:S06]  /*18d0*/  @!P1 BRA `(.L_x_1307) ;  /* 0x000000c800b89947 */ /* 0x000fec0003800000 */
[----:B------:R-:W-:Y:S01]  /*18e0*/  SHF.R.S32.HI R3, RZ, 0x1f, R202 ;  /* 0x0000001fff037819 */ /* 0x000fe200000114ca */
[----:B------:R-:W-:-:S03]  /*18f0*/  UIADD3 UR6, UR46, 0x18400, URZ ;  /* 0x000184002e067890 */ /* 0x000fc6000fffe03f */
[----:B------:R-:W-:Y:S01]  /*1900*/  LEA.HI R3, R3, R202, RZ, 0x7 ;  /* 0x000000ca03037211 */ /* 0x000fe200078f38ff */
[----:B------:R-:W-:-:S03]  /*1910*/  ULOP3.LUT UP0, URZ, UR6, 0x1bf, URZ, 0xc0, !UPT ;  /* 0x000001bf063f7892 */ /* 0x000fc6000f80c03f */
[----:B------:R-:W-:-:S03]  /*1920*/  SHF.R.S32.HI R3, RZ, 0x7, R3 ;  /* 0x00000007ff037819 */ /* 0x000fc60000011403 */
[----:B------:R-:W-:-:S03]  /*1930*/  PLOP3.LUT P0, PT, PT, PT, UP0, 0x80, 0x0 ;  /* 0x000000000000781c */ /* 0x000fc60003f0f008 */
[----:B------:R-:W1:Y:S02]  /*1940*/  SHFL.IDX PT, R3, R3, RZ, 0x1f ;  /* 0x00001fff03037589 */ /* 0x000e6400000e0000 */
[----:B-1----:R-:W-:-:S13]  /*1950*/  R2UR UR4, R3 ;  /* 0x00000000030472ca */ /* 0x002fda00000e0000 */
[----:B------:R-:W-:-:S04]  /*1960*/  ULEA.HI UR5, UR4, UR4, URZ, 0x1 ;  /* 0x0000000404057291 */ /* 0x000fc8000f8f083f */
        /* <DEDUP_REMOVED lines=19> */
[----:B-1----:R-:W-:-:S07]  /*1aa0*/  IMAD.MOV.U32 R13, RZ, RZ, RZ ;  /* 0x000000ffff0d7224 */ /* 0x002fce00078e00ff */
[----:B------:R-:W-:-:S07]  /*1ab0*/  LEPC R20, `(.L_x_1308) ;  /* 0x000000001014794e */ /* 0x000fce0000000000 */
[----:B--2---:R-:W-:Y:S05]  /*1ac0*/  CALL.ABS.NOINC R14 ;  /* 0x000000000e007343 */ /* 0x004fea0003c00000 */
.L_x_1308:
[----:B------:R-:W-:Y:S01]  /*1ad0*/  ULEA.HI UR4, UR37, UR37, URZ, 0x1 ;  /* 0x0000002525047291 */ /* 0x000fe2000f8f083f */
[----:B------:R-:W-:-:S03]  /*1ae0*/  VIADD R10, R23, 0x8 ;  /* 0x00000008170a7836 */ /* 0x000fc60000000000 */
[----:B------:R-:W-:-:S04]  /*1af0*/  ULOP3.LUT UR4, UR4, 0xfffffffe, URZ, 0xc0, !UPT ;  /* 0xfffffffe04047892 */ /* 0x000fc8000f8ec03f */
[----:B------:R-:W-:-:S06]  /*1b00*/  UIADD3 UR4, UR37, -UR4, URZ ;  /* 0x8000000425047290 */ /* 0x000fcc000fffe03f */
[----:B------:R-:W-:-:S05]  /*1b10*/  IMAD.U32 R0, RZ, RZ, UR4 ;  /* 0x00000004ff007e24 */ /* 0x000fca000f8e00ff */
[----:B------:R-:W-:-:S04]  /*1b20*/  SHF.L.U32 R0, R0, 0x1f, RZ ;  /* 0x0000001f00007819 */ /* 0x000fc800000006ff */
[----:B------:R-:W1:Y:S02]  /*1b30*/  SYNCS.PHASECHK.TRANS64.TRYWAIT P0, [UR46+0x22800], R0 ;  /* 0x02280000ff0075a7 */ /* 0x000e64000800016e */
[----:B-1----:R-:W-:Y:S05]  /*1b40*/  @!P0 BRA `(.L_x_1309) ;  /* 0x0000011000b48947 */ /* 0x002fea0003800000 */
.L_x_1456:
[----:B-1----:R-:W-:Y:S01]  /*1b50*/  IMAD.U32 R0, RZ, RZ, UR47 ;  /* 0x0000002fff007e24 */ /* 0x002fe2000f8e00ff */
[----:B------:R-:W-:Y:S05]  /*1b60*/  WARPSYNC.ALL ;  /* 0x0000000000007948 */ /* 0x000fea0003800000 */
[----:B------:R1:W-:Y:S01]  /*1b70*/  BAR.SYNC.DEFER_BLOCKING R10, 0x100 ;  /* 0x0004000a0000751d */ /* 0x0003e20000010000 */
[----:B------:R-:W-:-:S13]  /*1b80*/  ISETP.NE.AND P0, PT, R0, 0x3, PT ;  /* 0x000000030000780c */ /* 0x000fda0003f05270 */
[----:B-1----:R-:W-:Y:S05]  /*1b90*/  @!P0 BRA `(.L_x_1310) ;  /* 0x0000000000048947 */ /* 0x002fea0003800000 */
[----:B------:R-:W-:Y:S01]  /*1ba0*/  BPT.TRAP 0x1 ;  /* 0x000000040000795c */ /* 0x000fe20000300000 */
.L_x_1310:
[----:B------:R-:W-:Y:S01]  /*1bb0*/  ULEA UR21, UR39, UR46, 0x3 ;  /* 0x0000002e27157291 */ /* 0x000fe2000f8e183f */
[----:B------:R-:W-:-:S05]  /*1bc0*/  IMAD.U32 R12, RZ, RZ, UR38 ;  /* 0x00000026ff0c7e24 */ /* 0x000fca000f8e00ff */
[----:B------:R-:W-:-:S04]  /*1bd0*/  SHF.L.U32 R12, R12, 0x1f, RZ ;  /* 0x0000001f0c0c7819 */ /* 0x000fc800000006ff */
[----:B------:R1:W2:Y:S01]  /*1be0*/  SYNCS.PHASECHK.TRANS64.TRYWAIT P1, [UR21+0x22830], R12 ;  /* 0x0228300cff0075a7 */ /* 0x0002a20008020155 */
[----:B------:R-:W-:Y:S05]  /*1bf0*/  @!P0 BRA `(.L_x_1311) ;  /* 0x0000000000048947 */ /* 0x000fea0003800000 */
[----:B------:R-:W-:Y:S01]  /*1c00*/  BPT.TRAP 0x1 ;  /* 0x000000040000795c */ /* 0x000fe20000300000 */
.L_x_1311:
[----:B--2---:R-:W-:Y:S05]  /*1c10*/  @P1 BRA `(.L_x_1312) ;  /* 0x0000000000081947 */ /* 0x004fea0003800000 */
[----:B------:R-:W2:Y:S02]  /*1c20*/  SYNCS.PHASECHK.TRANS64.TRYWAIT P1, [UR21+0x22830], R12 ;  /* 0x0228300cff0075a7 */ /* 0x000ea40008020155 */
[----:B--2---:R-:W-:Y:S05]  /*1c30*/  @!P1 BRA `(.L_x_1313) ;  /* 0x0000011000909947 */ /* 0x004fea0003800000 */
.L_x_1312:
[----:B------:R-:W-:Y:S01]  /*1c40*/  UIADD3 UR4, UR46, 0x1c400, URZ ;  /* 0x0001c4002e047890 */ /* 0x000fe2000fffe03f */
[----:B------:R-:W-:Y:S01]  /*1c50*/  WARPGROUP.ARRIVE ;  /* 0x00000000000079c5 */ /* 0x000fe20000000000 */
[----:B------:R-:W-:-:S05]  /*1c60*/  ULOP3.LUT UR16, UR45, 0x10000, URZ, 0xfc, !UPT ;  /* 0x000100002d107892 */ /* 0x000fca000f8efc3f */
[----:B------:R-:W3:Y:S01]  /*1c70*/  S2R R0, SR_TID.X ;  /* 0x0000000000007919 */ /* 0x000ee20000002100 */
[----:B------:R-:W-:Y:S01]  /*1c80*/  USHF.R.U32.HI UR4, URZ, 0x4, UR4 ;  /* 0x000000043f047899 */ /* 0x000fe20008011604 */
[----:B------:R-:W4:Y:S01]  /*1c90*/  LDC R6, c[0x0][0x288] ;  /* 0x0000a200ff067b82 */ /* 0x000f220000000800 */
[----:B------:R-:W-:Y:S01]  /*1ca0*/  UMOV UR17, 0x40000040 ;  /* 0x4000004000117882 */ /* 0x000fe20000000000 */
[----:B------:R-:W-:Y:S01]  /*1cb0*/  UMOV UR19, 0x40000040 ;  /* 0x4000004000137882 */ /* 0x000fe20000000000 */
[----:B------:R-:W-:Y:S01]  /*1cc0*/  ULOP3.LUT UR4, UR4, 0x3fff, URZ, 0xc0, !UPT ;  /* 0x00003fff04047892 */ /* 0x000fe2000f8ec03f */
[----:B------:R-:W-:Y:S01]  /*1cd0*/  IMAD.U32 R7, RZ, RZ, UR21 ;  /* 0x00000015ff077e24 */ /* 0x000fe2000f8e00ff */
[----:B------:R-:W-:Y:S01]  /*1ce0*/  UMOV UR5, 0x40000040 ;  /* 0x4000004000057882 */ /* 0x000fe20000000000 */
[----:B------:R-:W-:Y:S01]  /*1cf0*/  UMOV UR7, 0x40000040 ;  /* 0x4000004000077882 */ /* 0x000fe20000000000 */
[----:B------:R-:W-:Y:S01]  /*1d00*/  ULOP3.LUT UR20, UR4, 0x10000, URZ, 0xfc, !UPT ;  /* 0x0001000004147892 */ /* 0x000fe2000f8efc3f */
[----:B------:R-:W-:Y:S01]  /*1d10*/  IMAD.MOV.U32 R9, RZ, RZ, -0x60 ;  /* 0xffffffa0ff097424 */ /* 0x000fe200078e00ff */
[----:B------:R-:W-:Y:S01]  /*1d20*/  UIADD3 UR4, UR16, 0x2, URZ ;  /* 0x0000000210047890 */ /* 0x000fe2000fffe03f */
[----:B------:R-:W-:Y:S01]  /*1d30*/  IADD3 R11, -R23, 0xb, RZ ;  /* 0x0000000b170b7810 */ /* 0x000fe20007ffe1ff */
[----:B------:R-:W-:Y:S01]  /*1d40*/  UIMAD UR18, UR39, 0x300, UR20 ;  /* 0x00000300271278a4 */ /* 0x000fe2000f8e0214 */
[----:B------:R-:W-:Y:S01]  /*1d50*/  IMAD R9, R176, R9, 0x60 ;  /* 0x00000060b0097424 */ /* 0x000fe200078e0209 */
[----:B------:R-:W-:Y:S01]  /*1d60*/  UIADD3 UR8, UR16, 0x4, URZ ;  /* 0x0000000410087890 */ /* 0x000fe2000fffe03f */
[----:B------:R-:W-:Y:S01]  /*1d70*/  LOP3.LUT R2, R2, 0xfff7ffff, RZ, 0xc0, !PT ;  /* 0xfff7ffff02027812 */ /* 0x000fe200078ec0ff */
[----:B------:R-:W-:Y:S01]  /*1d80*/  UIADD3 UR6, UR18, 0x2, URZ ;  /* 0x0000000212067890 */ /* 0x000fe2000fffe03f */
[----:B--2---:R-:W-:Y:S01]  /*1d90*/  IMAD.IADD R3, R17, 0x1, R9 ;  /* 0x0000000111037824 */ /* 0x004fe200078e0209 */
[----:B------:R-:W-:Y:S01]  /*1da0*/  UIADD3 UR10, UR18, 0x4, URZ ;  /* 0x00000004120a7890 */ /* 0x000fe2000fffe03f */
[----:B------:R-:W-:-:S02]  /*1db0*/  UMOV UR9, 0x40000040 ;  /* 0x4000004000097882 */ /* 0x000fc40000000000 */
[----:B------:R-:W-:Y:S01]  /*1dc0*/  HGMMA.64x96x16.F32 R24, gdesc[UR16], RZ, !UPT, gsb0 ;  /* 0x01600000101879f0 */ /* 0x000fe2000c0008ff */
[----:B------:R-:W-:Y:S01]  /*1dd0*/  UMOV UR11, 0x40000040 ;  /* 0x40000040000b7882 */ /* 0x000fe20000000000 */
[----:B------:R-:W-:Y:S02]  /*1de0*/  UIADD3 UR12, UR16, 0x6, URZ ;  /* 0x00000006100c7890 */ /* 0x000fe4000fffe03f */
[----:B------:R-:W-:Y:S01]  /*1df0*/  UIADD3 UR14, UR18, 0x6, URZ ;  /* 0x00000006120e7890 */ /* 0x000fe2000fffe03f */
[----:B----4-:R-:W-:Y:S01]  /*1e00*/  IADD3 R5, R3, 0x1, -R6 ;  /* 0x0000000103057810 */ /* 0x010fe20007ffe806 */
[----:B------:R-:W-:Y:S01]  /*1e10*/  UMOV UR13, 0x40000040 ;  /* 0x40000040000d7882 */ /* 0x000fe20000000000 */
[----:B------:R-:W-:Y:S01]  /*1e20*/  UMOV UR15, 0x40000040 ;  /* 0x40000040000f7882 */ /* 0x000fe20000000000 */
[----:B---3--:R-:W-:Y:S02]  /*1e30*/  LOP3.LUT P1, RZ, R0, 0x7f, RZ, 0xc0, !PT ;  /* 0x0000007f00ff7812 */ /* 0x008fe4000782c0ff */
[----:B------:R-:W-:-:S11]  /*1e40*/  IMAD.IADD R5, R5, 0x1, -R16 ;  /* 0x0000000105057824 */ /* 0x000fd600078e0a10 */
[----:B------:R-:W-:Y:S01]  /*1e50*/  @!P1 VIADD R0, R7, 0x22840 ;  /* 0x0002284007009836 */ /* 0x000fe20000000000 */
[----:B------:R-:W-:-:S04]  /*1e60*/  @P1 LOP3.LUT R2, R2, 0x80000, RZ, 0xfc, !PT ;  /* 0x0008000002021812 */ /* 0x000fc800078efcff */
[----:B------:R-:W-:Y:S01]  /*1e70*/  @!P1 PRMT R0, RZ, 0x654, R0 ;  /* 0x00000654ff009816 */ /* 0x000fe20000000000 */
[----:B------:R-:W-:Y:S02]  /*1e80*/  WARPGROUP.DEPBAR.LE gsb0, 0x0 ;  /* 0x00008000000079c5 */ /* 0x000fe40000010000 */
[----:B------:R-:W-:-:S06]  /*1e90*/  WARPGROUP.ARRIVE ;  /* 0x00000000000079c5 */ /* 0x000fcc0000000000 */
[----:B------:R-:W-:Y:S01]  /*1ea0*/  HGMMA.64x96x16.F32 R24, gdesc[UR4], R24, gsb0 ;  /* 0x01600000041879f0 */ /* 0x000fe20008000818 */
[----:B------:R-:W-:Y:S02]  /*1eb0*/  ULDC.64 UR6, c[0x0][0x9d8] ;  /* 0x0002760000067ab9 */ /* 0x000fe40000000a00 */
[----:B------:R-:W-:Y:S01]  /*1ec0*/  ULOP3.LUT UR22, URZ, UR7, URZ, 0x33, !UPT ;  /* 0x000000073f167292 */ /* 0x000fe2000f8e333f */
[----:B------:R-:W-:Y:S02]  /*1ed0*/  WARPGROUP.DEPBAR.LE gsb0, 0x0 ;  /* 0x00008000000079c5 */ /* 0x000fe40000010000 */
[----:B------:R-:W-:-:S06]  /*1ee0*/  WARPGROUP.ARRIVE ;  /* 0x00000000000079c5 */ /* 0x000fcc0000000000 */
[----:B------:R-:W-:Y:S03]  /*1ef0*/  HGMMA.64x96x16.F32 R24, gdesc[UR8], R24, gsb0 ;  /* 0x01600000081879f0 */ /* 0x000fe60008000818 */
[----:B------:R-:W-:Y:S02]  /*1f00*/  WARPGROUP.DEPBAR.LE gsb0, 0x0 ;  /* 0x00008000000079c5 */ /* 0x000fe40000010000 */
[----:B------:R-:W-:-:S06]  /*1f10*/  WARPGROUP.ARRIVE ;  /* 0x00000000000079c5 */ /* 0x000fcc0000000000 */
[----:B------:R-:W-:Y:S01]  /*1f20*/  HGMMA.64x96x16.F32 R24, gdesc[UR12], R24, gsb0 ;  /* 0x016000000c1879f0 */ /* 0x000fe20008000818 */
[----:B------:R-:W-:Y:S02]  /*1f30*/  ULDC.64 UR14, c[0x0][0x9e0] ;  /* 0x00027800000e7ab9 */ /* 0x000fe40000000a00 */
[----:B------:R-:W-:Y:S01]  /*1f40*/  UISETP.GE.AND UP0, UPT, UR15, 0x1, UPT ;  /* 0x000000010f00788c */ /* 0x000fe2000bf06270 */
[----:B------:R-:W-:Y:S02]  /*1f50*/  WARPGROUP.DEPBAR.LE gsb0, 0x0 ;  /* 0x00008000000079c5 */ /* 0x000fe40000010000 */
[----:B------:R-:W-:Y:S01]  /*1f60*/  FMUL.FTZ R24, R24, UR6 ;  /* 0x0000000618187c20 */ /* 0x000fe20008410000 */
        /* <DEDUP_REMOVED lines=38> */
[----:B------:R2:W-:Y:S06]  /*21d0*/  BAR.ARV R11, 0x100 ;  /* 0x0004000b0000751d */ /* 0x0005ec0000002000 */
[----:B------:R-:W-:Y:S01]  /*21e0*/  FMUL.FTZ R58, R58, UR6 ;  /* 0x000000063a3a7c20 */ /* 0x000fe20008410000 */
[----:B------:R-:W-:Y:S01]  /*21f0*/  FMUL.FTZ R59, R59, UR6 ;  /* 0x000000063b3b7c20 */ /* 0x000fe20008410000 */
[----:B------:R3:W-:Y:S01]  /*2200*/  @!P1 SYNCS.ARRIVE.TRANS64.RED.A1T0 RZ, [R0+URZ], RZ ;  /* 0x000000ff00ff99a7 */ /* 0x0007e2000810043f */
[----:B------:R-:W-:Y:S01]  /*2210*/  PLOP3.LUT P1, PT, PT, PT, UP0, 0x40, 0x0 ;  /* 0x000000000000781c */ /* 0x000fe20003f2e808 */
        /* <DEDUP_REMOVED lines=9> */
[----:B---3--:R-:W-:-:S07]  /*22b0*/  VIADD R0, R201, UR42 ;  /* 0x0000002ac9007c36 */ /* 0x008fce0008000000 */
[----:B------:R-:W3:Y:S08]  /*22c0*/  MUFU.TANH R24, R24 ;  /* 0x0000001800187308 */ /* 0x000ef00000002400 */
[----:B------:R-:W1:Y:S08]  /*22d0*/  MUFU.TANH R25, R25 ;  /* 0x0000001900197308 */ /* 0x000e700000002400 */
        /* <DEDUP_REMOVED lines=39> */
[----:B------:R5:W1:Y:S08]  /*2550*/  MUFU.TANH R26, R42 ;  /* 0x0000002a001a7308 */ /* 0x000a700000002400 */
[----:B------:R2:W1:Y:S01]  /*2560*/  MUFU.TANH R27, R43 ;  /* 0x0000002b001b7308 */ /* 0x0004620000002400 */
[----:B-----5:R-:W-:-:S07]  /*2570*/  IMAD.IADD R42, R3, 0x1, -R16 ;  /* 0x00000001032a7824 */ /* 0x020fce00078e0a10 */
[----:B------:R5:W1:Y:S01]  /*2580*/  MUFU.TANH R30, R50 ;  /* 0x00000032001e7308 */ /* 0x000a620000002400 */
[----:B--2---:R-:W-:-:S05]  /*2590*/  VIADD R43, R5, UR14 ;  /* 0x0000000e052b7c36 */ /* 0x004fca0008000000 */
[----:B------:R-:W-:Y:S02]  /*25a0*/  VIADDMNMX R3, R0, R43, R42, PT ;  /* 0x0000002b00037246 */ /* 0x000fe4000380012a */
[----:B------:R-:W2:Y:S01]  /*25b0*/  MUFU.TANH R15, R31 ;  /* 0x0000001f000f7308 */ /* 0x000ea20000002400 */
[----:B-----5:R-:W-:-:S04]  /*25c0*/  VIADD R50, R5, UR22 ;  /* 0x0000001605327c36 */ /* 0x020fc80008000000 */
[----:B------:R-:W-:-:S03]  /*25d0*/  IMAD.IADD R5, R50, 0x1, R0 ;  /* 0x0000000132057824 */ /* 0x000fc600078e0200 */
[----:B------:R5:W1:Y:S02]  /*25e0*/  MUFU.TANH R31, R51 ;  /* 0x00000033001f7308 */ /* 0x000a640000002400 */
[----:B-----5:R-:W-:Y:S01]  /*25f0*/  IMAD.IADD R51, R9, 0x1, -R16 ;  /* 0x0000000109337824 */ /* 0x020fe200078e0a10 */
[----:B--234-:R-:W-:Y:S06]  /*2600*/  @P1 BRA `(.L_x_1314) ;  /* 0x0000000000541947 */ /* 0x01cfec0003800000 */
[----:B------:R-:W-:Y:S01]  /*2610*/  IADD3 R8, R0, -R6, R17 ;  /* 0x8000000600087210 */ /* 0x000fe20007ffe011 */
[----:B------:R-:W-:Y:S03]  /*2620*/  BSSY B0, `(.L_x_1315) ;  /* 0x0000010000007945 */ /* 0x000fe60003800000 */
[----:B------:R-:W-:-:S13]  /*2630*/  ISETP.GT.AND P1, PT, R8, -0x1, PT ;  /* 0xffffffff0800780c */ /* 0x000fda0003f24270 */
[----:B------:R-:W-:Y:S05]  /*2640*/  @P1 BRA `(.L_x_1316) ;  /* 0x0000000000201947 */ /* 0x000fea0003800000 */
[----:B------:R-:W-:Y:S01]  /*2650*/  UISETP.NE.AND UP1, UPT, UR15, 0x1, UPT ;  /* 0x000000010f00788c */ /* 0x000fe2000bf25270 */
[----:B------:R-:W-:-:S05]  /*2660*/  LOP3.LUT R8, RZ, R8, RZ, 0x33, !PT ;  /* 0x00000008ff087212 */ /* 0x000fca00078e33ff */
[----:B------:R-:W-:-:S05]  /*2670*/  PLOP3.LUT P1, PT, PT, PT, UP1, 0x80, 0x0 ;  /* 0x000000000000781c */ /* 0x000fca0003f2f018 */
[----:B------:R-:W-:-:S08]  /*2680*/  @UP1 ULDC.64 UR6, c[0x0][0x9e8] ;  /* 0x00027a0000061ab9 */ /* 0x000fd00000000a00 */
[----:B------:R-:W-:-:S05]  /*2690*/  @P1 IMAD.HI.U32 R58, R8, UR6, RZ ;  /* 0x00000006083a1c27 */ /* 0x000fca000f8e00ff */
[----:B------:R-:W-:-:S04]  /*26a0*/  @P1 SHF.R.U32.HI R8, RZ, UR7, R58 ;  /* 0x00000007ff081c19 */ /* 0x000fc8000801163a */
[----:B------:R-:W-:Y:S01]  /*26b0*/  LOP3.LUT R8, RZ, R8, RZ, 0x33, !PT ;  /* 0x00000008ff087212 */ /* 0x000fe200078e33ff */
[----:B------:R-:W-:Y:S06]  /*26c0*/  BRA `(.L_x_1317) ;  /* 0x0000000000147947 */ /* 0x000fec0003800000 */
.L_x_1316:
[----:B------:R-:W-:-:S06]  /*26d0*/  UISETP.NE.AND UP1, UPT, UR15, 0x1, UPT ;  /* 0x000000010f00788c */ /* 0x000fcc000bf25270 */
[----:B------:R-:W-:-:S05]  /*26e0*/  PLOP3.LUT P1, PT, PT, PT, UP1, 0x80, 0x0 ;  /* 0x000000000000781c */ /* 0x000fca0003f2f018 */
[----:B------:R-:W-:-:S08]  /*26f0*/  @UP1 ULDC.64 UR6, c[0x0][0x9e8] ;  /* 0x00027a0000061ab9 */ /* 0x000fd00000000a00 */
[----:B------:R-:W-:-:S05]  /*2700*/  @P1 IMAD.HI.U32 R58, R8, UR6, RZ ;  /* 0x00000006083a1c27 */ /* 0x000fca000f8e00ff */
[----:B------:R-:W-:-:S07]  /*2710*/  @P1 SHF.R.U32.HI R8, RZ, UR7, R58 ;  /* 0x00000007ff081c19 */ /* 0x000fce000801163a */
.L_x_1317:
[----:B------:R-:W-:Y:S05]  /*2720*/  BSYNC B0 ;  /* 0x0000000000007941 */ /* 0x000fea0003800000 */
.L_x_1315:
[----:B------:R-:W-:-:S05]  /*2730*/  IMAD R8, R8, UR15, R51 ;  /* 0x0000000f08087c24 */ /* 0x000fca000f8e0233 */
[----:B------:R-:W-:Y:S02]  /*2740*/  VIMNMX R5, R5, R8, !PT ;  /* 0x0000000805057248 */ /* 0x000fe40007fe0100 */
[----:B------:R-:W-:-:S07]  /*2750*/  VIADDMNMX R3, R8, UR15, R3, PT ;  /* 0x0000000f08037c46 */ /* 0x000fce000b800103 */
.L_x_1314:
[C---:B------:R-:W-:Y:S02]  /*2760*/  ISETP.GE.AND P1, PT, R9.reuse, 0x2, PT ;  /* 0x000000020900780c */ /* 0x040fe40003f26270 */
[----:B------:R-:W-:Y:S02]  /*2770*/  ISETP.GE.AND P5, PT, R9, 0xa, PT ;  /* 0x0000000a0900780c */ /* 0x000fe40003fa6270 */
[----:B------:R-:W-:Y:S02]  /*2780*/  ISETP.GT.AND P3, PT, R5, 0x1, !P1 ;  /* 0x000000010500780c */ /* 0x000fe40004f64270 */
[----:B------:R-:W-:Y:S02]  /*2790*/  ISETP.GE.AND P2, PT, R9, 0x9, PT ;  /* 0x000000090900780c */ /* 0x000fe40003f46270 */
[----:B------:R-:W-:Y:S02]  /*27a0*/  ISETP.LT.OR P3, PT, R3, 0x2, P3 ;  /* 0x000000020300780c */ /* 0x000fe40001f61670 */
[----:B------:R-:W-:-:S02]  /*27b0*/  ISETP.GT.AND P4, PT, R5, 0x8, !P2 ;  /* 0x000000080500780c */ /* 0x000fc40005784270 */
[----:B-1----:R-:W-:Y:S02]  /*27c0*/  FSEL R58, R25, -INF , !P3 ;  /* 0xff800000193a7808 */ /* 0x002fe40005800000 */
[----:B------:R-:W-:Y:S02]  /*27d0*/  ISETP.GT.AND P3, PT, R5, 0x9, !P5 ;  /* 0x000000090500780c */ /* 0x000fe40006f64270 */
[----:B------:R-:W-:Y:S02]  /*27e0*/  P2R R25, PR, RZ, 0x20 ;  /* 0x00000020ff197803 */ /* 0x000fe40000000000 */
[----:B------:R-:W-:Y:S02]  /*27f0*/  ISETP.LT.OR P3, PT, R3, 0xa, P3 ;  /* 0x0000000a0300780c */ /* 0x000fe40001f61670 */
[----:B------:R-:W-:Y:S02]  /*2800*/  ISETP.GE.AND P5, PT, R9, 0x11, PT ;  /* 0x000000110900780c */ /* 0x000fe40003fa6270 */
[----:B------:R-:W-:-:S02]  /*2810*/  FSEL R74, R29, -INF , !P3 ;  /* 0xff8000001d4a7808 */ /* 0x000fc40005800000 */
[----:B------:R-:W-:Y:S02]  /*2820*/  ISETP.LT.OR P4, PT, R3, 0x9, P4 ;  /* 0x000000090300780c */ /* 0x000fe40002781670 */
[----:B------:R-:W-:Y:S02]  /*2830*/  ISETP.GT.AND P3, PT, R5, 0x10, !P5 ;  /* 0x000000100500780c */ /* 0x000fe40006f64270 */
[----:B------:R-:W-:Y:S02]  /*2840*/  FSEL R72, R28, -INF , !P4 ;  /* 0xff8000001c487808 */ /* 0x000fe40006000000 */
[----:B------:R-:W-:Y:S02]  /*2850*/  ISETP.LT.OR P3, PT, R3, 0x11, P3 ;  /* 0x000000110300780c */ /* 0x000fe40001f61670 */
[----:B------:R-:W-:Y:S02]  /*2860*/  ISETP.GE.AND P4, PT, R9, 0x12, PT ;  /* 0x000000120900780c */ /* 0x000fe40003f86270 */
[----:B------:R-:W-:-:S02]  /*2870*/  FSEL R76, R32, -INF , !P3 ;  /* 0xff800000204c7808 */ /* 0x000fc40005800000 */
[----:B------:R-:W-:Y:S02]  /*2880*/  ISETP.GT.AND P3, PT, R5, 0x11, !P4 ;  /* 0x000000110500780c */ /* 0x000fe40006764270 */
[----:B------:R-:W-:Y:S02]  /*2890*/  P2R R29, PR, RZ, 0x10 ;  /* 0x00000010ff1d7803 */ /* 0x000fe40000000000 */
[----:B------:R-:W-:Y:S02]  /*28a0*/  ISETP.LT.OR P3, PT, R3, 0x12, P3 ;  /* 0x000000120300780c */ /* 0x000fe40001f61670 */
[----:B------:R-:W-:Y:S02]  /*28b0*/  ISETP.GE.AND P4, PT, R9, 0x19, PT ;  /* 0x000000190900780c */ /* 0x000fe40003f86270 */
[----:B------:R-:W-:Y:S02]  /*28c0*/  FSEL R78, R33, -INF , !P3 ;  /* 0xff800000214e7808 */ /* 0x000fe40005800000 */
[----:B------:R-:W-:-:S02]  /*28d0*/  ISETP.GT.AND P3, PT, R5, 0x18, !P4 ;  /* 0x000000180500780c */ /* 0x000fc40006764270 */
[----:B------:R-:W-:Y:S02]  /*28e0*/  P2R R32, PR, RZ, 0x10 ;  /* 0x00000010ff207803 */ /* 0x000fe40000000000 */
[----:B------:R-:W-:Y:S02]  /*28f0*/  ISETP.LT.OR P3, PT, R3, 0x19, P3 ;  /* 0x000000190300780c */ /* 0x000fe40001f61670 */
[----:B------:R-:W-:Y:S02]  /*2900*/  ISETP.GE.AND P4, PT, R9, 0x1a, PT ;  /* 0x0000001a0900780c */ /* 0x000fe40003f86270 */
[----:B------:R-:W-:Y:S02]  /*2910*/  FSEL R80, R36, -INF , !P3 ;  /* 0xff80000024507808 */ /* 0x000fe40005800000 */
[----:B------:R-:W-:Y:S02]  /*2920*/  ISETP.GT.AND P3, PT, R5, 0x19, !P4 ;  /* 0x000000190500780c */ /* 0x000fe40006764270 */
[----:B------:R-:W-:-:S02]  /*2930*/  P2R R33, PR, RZ, 0x10 ;  /* 0x00000010ff217803 */ /* 0x000fc40000000000 */
[----:B------:R-:W-:Y:S02]  /*2940*/  ISETP.LT.OR P3, PT, R3, 0x1a, P3 ;  /* 0x0000001a0300780c */ /* 0x000fe40001f61670 */
[----:B------:R-:W-:Y:S02]  /*2950*/  ISETP.GE.AND P4, PT, R9, 0x21, PT ;  /* 0x000000210900780c */ /* 0x000fe40003f86270 */
[----:B------:R-:W-:Y:S02]  /*2960*/  FSEL R82, R37, -INF , !P3 ;  /* 0xff80000025527808 */ /* 0x000fe40005800000 */
[----:B------:R-:W-:Y:S02]  /*2970*/  ISETP.GT.AND P3, PT, R5, 0x20, !P4 ;  /* 0x000000200500780c */ /* 0x000fe40006764270 */
[----:B------:R-:W-:Y:S02]  /*2980*/  P2R R36, PR, RZ, 0x10 ;  /* 0x00000010ff247803 */ /* 0x000fe40000000000 */
[----:B------:R-:W-:-:S02]  /*2990*/  ISETP.LT.OR P3, PT, R3, 0x21, P3 ;  /* 0x000000210300780c */ /* 0x000fc40001f61670 */
[----:B------:R-:W-:Y:S02]  /*29a0*/  ISETP.GE.AND P4, PT, R9, 0x22, PT ;  /* 0x000000220900780c */ /* 0x000fe40003f86270 */
[----:B------:R-:W-:Y:S02]  /*29b0*/  FSEL R84, R40, -INF , !P3 ;  /* 0xff80000028547808 */ /* 0x000fe40005800000 */
[----:B------:R-:W-:Y:S02]  /*29c0*/  ISETP.GT.AND P3, PT, R5, 0x21, !P4 ;  /* 0x000000210500780c */ /* 0x000fe40006764270 */
[----:B------:R-:W-:Y:S02]  /*29d0*/  P2R R37, PR, RZ, 0x10 ;  /* 0x00000010ff257803 */ /* 0x000fe40000000000 */
[----:B------:R-:W-:Y:S02]  /*29e0*/  ISETP.LT.OR P3, PT, R3, 0x22, P3 ;  /* 0x000000220300780c */ /* 0x000fe40001f61670 */
[----:B------:R-:W-:-:S02]  /*29f0*/  ISETP.GE.AND P4, PT, R9, 0x29, PT ;  /* 0x000000290900780c */ /* 0x000fc40003f86270 */
[----:B------:R-:W-:Y:S02]  /*2a00*/  FSEL R86, R41, -INF , !P3 ;  /* 0xff80000029567808 */ /* 0x000fe40005800000 */
[----:B------:R-:W-:Y:S02]  /*2a10*/  ISETP.GT.AND P3, PT, R5, 0x28, !P4 ;  /* 0x000000280500780c */ /* 0x000fe40006764270 */
[----:B------:R-:W-:Y:S02]  /*2a20*/  P2R R41, PR, RZ, 0x10 ;  /* 0x00000010ff297803 */ /* 0x000fe40000000000 */
        /* <DEDUP_REMOVED lines=51> */
[----:B------:R-:W-:Y:S02]  /*2d60*/  P2R R28, PR, RZ, 0x20 ;  /* 0x00000020ff1c7803 */ /* 0x000fe40000000000 */
[----:B------:R-:W-:Y:S02]  /*2d70*/  FSEL R64, R64, -INF , !P3 ;  /* 0xff80000040407808 */ /* 0x000fe40005800000 */
[C---:B------:R-:W-:Y:S02]  /*2d80*/  ISETP.GE.AND P3, PT, R9.reuse, 0x52, PT ;  /* 0x000000520900780c */ /* 0x040fe40003f66270 */
[----:B------:R-:W-:Y:S02]  /*2d90*/  ISETP.GE.AND P6, PT, R9, 0x1, PT ;  /* 0x000000010900780c */ /* 0x000fe40003fc6270 */
[----:B------:R-:W-:-:S04]  /*2da0*/  ISETP.GT.AND P4, PT, R5, 0x51, !P3 ;  /* 0x000000510500780c */ /* 0x000fc80005f84270 */
[----:B------:R-:W-:-:S04]  /*2db0*/  ISETP.LT.OR P4, PT, R3, 0x52, P4 ;  /* 0x000000520300780c */ /* 0x000fc80002781670 */
[----:B------:R-:W-:Y:S02]  /*2dc0*/  FSEL R106, R65, -INF , !P4 ;  /* 0xff800000416a7808 */ /* 0x000fe40006000000 */
[----:B------:R-:W-:-:S04]  /*2dd0*/  ISETP.GE.AND P4, PT, R9, 0x59, PT ;  /* 0x000000590900780c */ /* 0x000fc80003f86270 */
[----:B------:R-:W-:-:S04]  /*2de0*/  ISETP.GT.AND P5, PT, R5, 0x58, !P4 ;  /* 0x000000580500780c */ /* 0x000fc800067a4270 */
[----:B------:R-:W-:-:S04]  /*2df0*/  ISETP.LT.OR P5, PT, R3, 0x59, P5 ;  /* 0x000000590300780c */ /* 0x000fc80002fa1670 */
[----:B------:R-:W-:Y:S02]  /*2e00*/  FSEL R68, R68, -INF , !P5 ;  /* 0xff80000044447808 */ /* 0x000fe40006800000 */
[----:B------:R-:W-:-:S04]  /*2e10*/  ISETP.GT.AND P5, PT, R5, RZ, !P6 ;  /* 0x000000ff0500720c */ /* 0x000fc800077a4270 */
[----:B------:R-:W-:-:S04]  /*2e20*/  ISETP.LT.OR P5, PT, R3, 0x1, P5 ;  /* 0x000000010300780c */ /* 0x000fc80002fa1670 */
[----:B------:R-:W-:Y:S02]  /*2e30*/  FSEL R40, R24, -INF , !P5 ;  /* 0xff80000018287808 */ /* 0x000fe40006800000 */
[----:B------:R-:W-:-:S04]  /*2e40*/  ISETP.GE.AND P5, PT, R9, 0x5a, PT ;  /* 0x0000005a0900780c */ /* 0x000fc80003fa6270 */
[----:B------:R-:W-:Y:S02]  /*2e50*/  P2R R65, PR, RZ, 0x20 ;  /* 0x00000020ff417803 */ /* 0x000fe40000000000 */
[----:B------:R-:W-:-:S04]  /*2e60*/  ISETP.GT.AND P5, PT, R5, 0x59, !P5 ;  /* 0x000000590500780c */ /* 0x000fc80006fa4270 */
[----:B------:R-:W-:Y:S01]  /*2e70*/  ISETP.LT.OR P5, PT, R3, 0x5a, P5 ;  /* 0x0000005a0300780c */ /* 0x000fe20002fa1670 */
[----:B------:R-:W-:-:S03]  /*2e80*/  VIADD R3, R0, 0x8 ;  /* 0x0000000800037836 */ /* 0x000fc60000000000 */
[----:B------:R-:W-:Y:S01]  /*2e90*/  FSEL R108, R69, -INF , !P5 ;  /* 0xff800000456c7808 */ /* 0x000fe20006800000 */
[----:B------:R-:W-:Y:S01]  /*2ea0*/  IMAD.IADD R8, R50, 0x1, R3 ;  /* 0x0000000132087824 */ /* 0x000fe200078e0203 */
[----:B------:R-:W-:Y:S02]  /*2eb0*/  PLOP3.LUT P5, PT, PT, PT, UP0, 0x40, 0x0 ;  /* 0x000000000000781c */ /* 0x000fe40003fae808 */
[----:B------:R-:W-:-:S11]  /*2ec0*/  VIADDMNMX R5, R3, R43, R42, PT ;  /* 0x0000002b03057246 */ /* 0x000fd6000380012a */
[----:B------:R-:W-:Y:S05]  /*2ed0*/  @P5 BRA `(.L_x_1318) ;  /* 0x00000000005c5947 */ /* 0x000fea0003800000 */
        /* <DEDUP_REMOVED lines=8> */
[----:B------:R-:W-:Y:S01]  /*2f60*/  @P5 IMAD.HI.U32 R24, R9, UR6, RZ ;  /* 0x0000000609185c27 */ /* 0x000fe2000f8e00ff */
[----:B------:R-:W-:-:S13]  /*2f70*/  PLOP3.LUT P5, PT, PT, PT, UP1, 0x80, 0x0 ;  /* 0x000000000000781c */ /* 0x000fda0003faf018 */
[----:B------:R-:W-:-:S04]  /*2f80*/  @P5 SHF.R.U32.HI R9, RZ, UR7, R24 ;  /* 0x00000007ff095c19 */ /* 0x000fc80008011618 */
[----:B------:R-:W-:Y:S01]  /*2f90*/  LOP3.LUT R9, RZ, R9, RZ, 0x33, !PT ;  /* 0x00000009ff097212 */ /* 0x000fe200078e33ff */
[----:B------:R-:W-:Y:S06]  /*2fa0*/  BRA `(.L_x_1321) ;  /* 0x0000000000187947 */ /* 0x000fec0003800000 */
.L_x_1320:
[----:B------:R-:W-:-:S06]  /*2fb0*/  UISETP.NE.AND UP1, UPT, UR15, 0x1, UPT ;  /* 0x000000010f00788c */ /* 0x000fcc000bf25270 */
[----:B------:R-:W-:-:S05]  /*2fc0*/  PLOP3.LUT P5, PT, PT, PT, UP1, 0x80, 0x0 ;  /* 0x000000000000781c */ /* 0x000fca0003faf018 */
[----:B------:R-:W-:-:S08]  /*2fd0*/  @UP1 ULDC.64 UR6, c[0x0][0x9e8] ;  /* 0x00027a0000061ab9 */ /* 0x000fd00000000a00 */
[----:B------:R-:W-:Y:S01]  /*2fe0*/  @P5 IMAD.HI.U32 R24, R9, UR6, RZ ;  /* 0x0000000609185c27 */ /* 0x000fe2000f8e00ff */
[----:B------:R-:W-:-:S13]  /*2ff0*/  PLOP3.LUT P5, PT, PT, PT, UP1, 0x80, 0x0 ;  /* 0x000000000000781c */ /* 0x000fda0003faf018 */
[----:B------:R-:W-:-:S07]  /*3000*/  @P5 SHF.R.U32.HI R9, RZ, UR7, R24 ;  /* 0x00000007ff095c19 */ /* 0x000fce0008011618 */
.L_x_1321:
[----:B------:R-:W-:Y:S05]  /*3010*/  BSYNC B0 ;  /* 0x0000000000007941 */ /* 0x000fea0003800000 */
.L_x_1319:
[----:B------:R-:W-:-:S05]  /*3020*/  IMAD R9, R9, UR15, R51 ;  /* 0x0000000f09097c24 */ /* 0x000fca000f8e0233 */
[----:B------:R-:W-:Y:S02]  /*3030*/  VIMNMX R8, R8, R9, !PT ;  /* 0x0000000908087248 */ /* 0x000fe40007fe0100 */
[----:B------:R-:W-:-:S07]  /*3040*/  VIADDMNMX R5, R9, UR15, R5, PT ;  /* 0x0000000f09057c46 */ /* 0x000fce000b800105 */
.L_x_1318:
[----:B------:R-:W-:Y:S01]  /*3050*/  ISETP.GT.AND P1, PT, R8, 0x1, !P1 ;  /* 0x000000010800780c */ /* 0x000fe20004f24270 */
[----:B------:R-:W-:Y:S01]  /*3060*/  ULDC UR10, c[0x0][0x988] ;  /* 0x00026200000a7ab9 */ /* 0x000fe20000000800 */
[----:B------:R-:W-:Y:S02]  /*3070*/  FMNMX.FTZ R9, R40, R58, !PT ;  /* 0x0000003a28097209 */ /* 0x000fe40007810000 */
[----:B------:R-:W-:Y:S02]  /*3080*/  ISETP.LT.OR P1, PT, R5, 0x2, P1 ;  /* 0x000000020500780c */ /* 0x000fe40000f21670 */
[----:B------:R-:W-:Y:S02]  /*3090*/  FMNMX.FTZ R9, R72, R9, !PT ;  /* 0x0000000948097209 */ /* 0x000fe40007810000 */
[----:B------:R-:W-:Y:S02]  /*30a0*/  FSEL R13, R13, -INF , !P1 ;  /* 0xff8000000d0d7808 */ /* 0x000fe40004800000 */
[----:B------:R-:W-:-:S02]  /*30b0*/  FMNMX.FTZ R9, R74, R9, !PT ;  /* 0x000000094a097209 */ /* 0x000fc40007810000 */
[----:B------:R-:W-:Y:S02]  /*30c0*/  ISETP.NE.AND P1, PT, R25, RZ, PT ;  /* 0x000000ff1900720c */ /* 0x000fe40003f25270 */
[----:B------:R-:W-:Y:S02]  /*30d0*/  FMNMX.FTZ R9, R76, R9, !PT ;  /* 0x000000094c097209 */ /* 0x000fe40007810000 */
[----:B------:R-:W-:Y:S02]  /*30e0*/  ISETP.GT.AND P1, PT, R8, 0x9, !P1 ;  /* 0x000000090800780c */ /* 0x000fe40004f24270 */
[----:B------:R-:W-:Y:S02]  /*30f0*/  FMNMX.FTZ R9, R78, R9, !PT ;  /* 0x000000094e097209 */ /* 0x000fe40007810000 */
[----:B------:R-:W-:Y:S02]  /*3100*/  ISETP.LT.OR P1, PT, R5, 0xa, P1 ;  /* 0x0000000a0500780c */ /* 0x000fe40000f21670 */
[----:B------:R-:W-:-:S02]  /*3110*/  FMNMX.FTZ R9, R80, R9, !PT ;  /* 0x0000000950097209 */ /* 0x000fc40007810000 */
[----:B------:R-:W-:Y:S02]  /*3120*/  FSEL R15, R15, -INF , !P1 ;  /* 0xff8000000f0f7808 */ /* 0x000fe40004800000 */
[----:B------:R-:W-:Y:S02]  /*3130*/  ISETP.GT.AND P2, PT, R8, 0x8, !P2 ;  /* 0x000000080800780c */ /* 0x000fe40005744270 */
[----:B------:R-:W-:Y:S02]  /*3140*/  ISETP.NE.AND P1, PT, R28, RZ, PT ;  /* 0x000000ff1c00720c */ /* 0x000fe40003f25270 */
[----:B------:R-:W-:Y:S02]  /*3150*/  FMNMX.FTZ R9, R82, R9, !PT ;  /* 0x0000000952097209 */ /* 0x000fe40007810000 */
[----:B------:R-:W-:Y:S02]  /*3160*/  ISETP.LT.OR P2, PT, R5, 0x9, P2 ;  /* 0x000000090500780c */ /* 0x000fe40001741670 */
[----:B------:R-:W-:-:S02]  /*3170*/  ISETP.GT.AND P1, PT, R8, 0x10, !P1 ;  /* 0x000000100800780c */ /* 0x000fc40004f24270 */
[----:B------:R-:W-:Y:S02]  /*3180*/  FMNMX.FTZ R9, R84, R9, !PT ;  /* 0x0000000954097209 */ /* 0x000fe40007810000 */
[----:B------:R-:W-:Y:S02]  /*3190*/  FSEL R14, R14, -INF , !P2 ;  /* 0xff8000000e0e7808 */ /* 0x000fe40005000000 */
[----:B------:R-:W-:Y:S02]  /*31a0*/  ISETP.LT.OR P1, PT, R5, 0x11, P1 ;  /* 0x000000110500780c */ /* 0x000fe40000f21670 */
[----:B------:R-:W-:Y:S02]  /*31b0*/  ISETP.NE.AND P2, PT, R29, RZ, PT ;  /* 0x000000ff1d00720c */ /* 0x000fe40003f45270 */
[----:B------:R-:W-:Y:S02]  /*31c0*/  FMNMX.FTZ R9, R86, R9, !PT ;  /* 0x0000000956097209 */ /* 0x000fe40007810000 */
[----:B------:R-:W-:-:S02]  /*31d0*/  FSEL R20, R20, -INF , !P1 ;  /* 0xff80000014147808 */ /* 0x000fc40004800000 */
[----:B------:R-:W-:Y:S02]  /*31e0*/  ISETP.GT.AND P1, PT, R8, 0x11, !P2 ;  /* 0x000000110800780c */ /* 0x000fe40005724270 */
[----:B------:R-:W-:Y:S02]  /*31f0*/  FMNMX.FTZ R9, R88, R9, !PT ;  /* 0x0000000958097209 */ /* 0x000fe40007810000 */
[----:B------:R-:W-:Y:S02]  /*3200*/  ISETP.LT.OR P1, PT, R5, 0x12, P1 ;  /* 0x000000120500780c */ /* 0x000fe40000f21670 */
[----:B------:R-:W-:Y:S02]  /*3210*/  ISETP.NE.AND P5, PT, R32, RZ, PT ;  /* 0x000000ff2000720c */ /* 0x000fe40003fa5270 */
[----:B------:R-:W-:Y:S02]  /*3220*/  FMNMX.FTZ R9, R90, R9, !PT ;  /* 0x000000095a097209 */ /* 0x000fe40007810000 */
[----:B------:R-:W-:-:S02]  /*3230*/  FSEL R21, R21, -INF , !P1 ;  /* 0xff80000015157808 */ /* 0x000fc40004800000 */
[----:B------:R-:W-:Y:S02]  /*3240*/  ISETP.GT.AND P1, PT, R8, 0x18, !P5 ;  /* 0x000000180800780c */ /* 0x000fe40006f24270 */
        /* <DEDUP_REMOVED lines=12> */
[----:B------:R-:W-:Y:S02]  /*3310*/  ISETP.NE.AND P1, PT, R36, RZ, PT ;  /* 0x000000ff2400720c */ /* 0x000fe40003f25270 */
[----:B------:R-:W-:Y:S02]  /*3320*/  FMNMX.FTZ R9, R60, R9, !PT ;  /* 0x000000093c097209 */ /* 0x000fe40007810000 */
[----:B------:R-:W-:Y:S02]  /*3330*/  ISETP.GT.AND P1, PT, R8, 0x20, !P1 ;  /* 0x000000200800780c */ /* 0x000fe40004f24270 */
[----:B------:R-:W-:Y:S02]  /*3340*/  FMNMX.FTZ R9, R104, R9, !PT ;  /* 0x0000000968097209 */ /* 0x000fe40007810000 */
[----:B------:R-:W-:-:S02]  /*3350*/  ISETP.LT.OR P1, PT, R5, 0x21, P1 ;  /* 0x000000210500780c */ /* 0x000fc40000f21670 */
[----:B------:R-:W-:Y:S02]  /*3360*/  FMNMX.FTZ R9, R64, R9, !PT ;  /* 0x0000000940097209 */ /* 0x000fe40007810000 */
[----:B------:R-:W-:Y:S02]  /*3370*/  FSEL R26, R26, -INF , !P1 ;  /* 0xff8000001a1a7808 */ /* 0x000fe40004800000 */
[----:B------:R-:W-:Y:S02]  /*3380*/  ISETP.NE.AND P1, PT, R37, RZ, PT ;  /* 0x000000ff2500720c */ /* 0x000fe40003f25270 */
[----:B------:R-:W-:Y:S02]  /*3390*/  FMNMX.FTZ R9, R106, R9, !PT ;  /* 0x000000096a097209 */ /* 0x000fe40007810000 */
[----:B------:R-:W-:Y:S02]  /*33a0*/  ISETP.GT.AND P1, PT, R8, 0x21, !P1 ;  /* 0x000000210800780c */ /* 0x000fe40004f24270 */
[----:B------:R-:W-:-:S02]  /*33b0*/  FMNMX.FTZ R9, R68, R9, !PT ;  /* 0x0000000944097209 */ /* 0x000fc40007810000 */
[----:B------:R-:W-:Y:S02]  /*33c0*/  ISETP.LT.OR P1, PT, R5, 0x22, P1 ;  /* 0x000000220500780c */ /* 0x000fe40000f21670 */
[----:B------:R-:W-:Y:S02]  /*33d0*/  FMNMX.FTZ R37, R108, R9, !PT ;  /* 0x000000096c257209 */ /* 0x000fe40007810000 */
[----:B------:R-:W-:Y:S02]  /*33e0*/  FSEL R27, R27, -INF , !P1 ;  /* 0xff8000001b1b7808 */ /* 0x000fe40004800000 */
[----:B------:R-:W-:Y:S01]  /*33f0*/  ISETP.NE.AND P1, PT, R41, RZ, PT ;  /* 0x000000ff2900720c */ /* 0x000fe20003f25270 */
[----:B------:R-:W1:Y:S01]  /*3400*/  SHFL.BFLY PT, R36, R37, 0x2, 0x1f ;  /* 0x0c401f0025247f89 */ /* 0x000e6200000e0000 */
[C---:B------:R-:W-:Y:S02]  /*3410*/  ISETP.GT.AND P6, PT, R8.reuse, RZ, !P6 ;  /* 0x000000ff0800720c */ /* 0x040fe400077c4270 */
[----:B------:R-:W-:-:S02]  /*3420*/  ISETP.GT.AND P1, PT, R8, 0x28, !P1 ;  /* 0x000000280800780c */ /* 0x000fc40004f24270 */
[C---:B------:R-:W-:Y:S02]  /*3430*/  ISETP.LT.OR P6, PT, R5.reuse, 0x1, P6 ;  /* 0x000000010500780c */ /* 0x040fe400037c1670 */
[----:B------:R-:W-:Y:S02]  /*3440*/  ISETP.LT.OR P1, PT, R5, 0x29, P1 ;  /* 0x000000290500780c */ /* 0x000fe40000f21670 */
[----:B------:R-:W-:Y:S02]  /*3450*/  FSEL R4, R4, -INF , !P6 ;  /* 0xff80000004047808 */ /* 0x000fe40007000000 */
[----:B------:R-:W-:Y:S02]  /*3460*/  FSEL R28, R46, -INF , !P1 ;  /* 0xff8000002e1c7808 */ /* 0x000fe40004800000 */
[----:B------:R-:W-:Y:S02]  /*3470*/  ISETP.NE.AND P1, PT, R44, RZ, PT ;  /* 0x000000ff2c00720c */ /* 0x000fe40003f25270 */
[----:B------:R-:W-:-:S02]  /*3480*/  ISETP.NE.AND P2, PT, R53, RZ, PT ;  /* 0x000000ff3500720c */ /* 0x000fc40003f45270 */
[----:B------:R-:W-:Y:S02]  /*3490*/  ISETP.GT.AND P1, PT, R8, 0x29, !P1 ;  /* 0x000000290800780c */ /* 0x000fe40004f24270 */
[----:B------:R-:W-:Y:S02]  /*34a0*/  ISETP.NE.AND P5, PT, R56, RZ, PT ;  /* 0x000000ff3800720c */ /* 0x000fe40003fa5270 */
[----:B------:R-:W-:Y:S02]  /*34b0*/  ISETP.LT.OR P1, PT, R5, 0x2a, P1 ;  /* 0x0000002a0500780c */ /* 0x000fe40000f21670 */
[----:B------:R-:W-:Y:S02]  /*34c0*/  ISETP.NE.AND P6, PT, R59, RZ, PT ;  /* 0x000000ff3b00720c */ /* 0x000fe40003fc5270 */
[----:B------:R-:W-:Y:S02]  /*34d0*/  FSEL R29, R47, -INF , !P1 ;  /* 0xff8000002f1d7808 */ /* 0x000fe40004800000 */
[----:B-1----:R-:W-:-:S02]  /*34e0*/  FMNMX.FTZ R38, R37, R36, !PT ;  /* 0x0000002425267209 */ /* 0x002fc40007810000 */
[----:B------:R-:W-:Y:S02]  /*34f0*/  ISETP.NE.AND P1, PT, R45, RZ, PT ;  /* 0x000000ff2d00720c */ /* 0x000fe40003f25270 */
[----:B------:R-:W-:Y:S01]  /*3500*/  FMNMX.FTZ R37, R4, R13, !PT ;  /* 0x0000000d04257209 */ /* 0x000fe20007810000 */
[----:B------:R-:W1:Y:S01]  /*3510*/  SHFL.BFLY PT, R9, R38, 0x1, 0x1f ;  /* 0x0c201f0026097f89 */ /* 0x000e6200000e0000 */
[C---:B------:R-:W-:Y:S02]  /*3520*/  ISETP.GT.AND P1, PT, R8.reuse, 0x30, !P1 ;  /* 0x000000300800780c */ /* 0x040fe40004f24270 */
[C---:B------:R-:W-:Y:S02]  /*3530*/  ISETP.GT.AND P3, PT, R8.reuse, 0x51, !P3 ;  /* 0x000000510800780c */ /* 0x040fe40005f64270 */
[----:B------:R-:W-:Y:S02]  /*3540*/  ISETP.LT.OR P1, PT, R5, 0x31, P1 ;  /* 0x000000310500780c */ /* 0x000fe40000f21670 */
[----:B------:R-:W-:-:S02]  /*3550*/  ISETP.GT.AND P4, PT, R8, 0x58, !P4 ;  /* 0x000000580800780c */ /* 0x000fc40006784270 */
[----:B------:R-:W-:Y:S02]  /*3560*/  FSEL R30, R30, -INF , !P1 ;  /* 0xff8000001e1e7808 */ /* 0x000fe40004800000 */
[----:B------:R-:W-:Y:S02]  /*3570*/  ISETP.NE.AND P1, PT, R48, RZ, PT ;  /* 0x000000ff3000720c */ /* 0x000fe40003f25270 */
[C---:B------:R-:W-:Y:S02]  /*3580*/  ISETP.LT.OR P3, PT, R5.reuse, 0x52, P3 ;  /* 0x000000520500780c */ /* 0x040fe40001f61670 */
[----:B------:R-:W-:Y:S02]  /*3590*/  ISETP.GT.AND P1, PT, R8, 0x31, !P1 ;  /* 0x000000310800780c */ /* 0x000fe40004f24270 */
[C---:B------:R-:W-:Y:S02]  /*35a0*/  ISETP.LT.OR P4, PT, R5.reuse, 0x59, P4 ;  /* 0x000000590500780c */ /* 0x040fe40002781670 */
[----:B------:R-:W-:-:S04]  /*35b0*/  ISETP.LT.OR P1, PT, R5, 0x32, P1 ;  /* 0x000000320500780c */ /* 0x000fc80000f21670 */
[----:B------:R-:W-:Y:S02]  /*35c0*/  FSEL R31, R31, -INF , !P1 ;  /* 0xff8000001f1f7808 */ /* 0x000fe40004800000 */
[----:B------:R-:W-:Y:S02]  /*35d0*/  ISETP.NE.AND P1, PT, R49, RZ, PT ;  /* 0x000000ff3100720c */ /* 0x000fe40003f25270 */
[----:B-1----:R-:W-:Y:S02]  /*35e0*/  FMNMX.FTZ R9, R38, R9, !PT ;  /* 0x0000000926097209 */ /* 0x002fe40007810000 */
[----:B------:R-:W-:Y:S02]  /*35f0*/  FMNMX.FTZ R38, R14, R37, !PT ;  /* 0x000000250e267209 */ /* 0x000fe40007810000 */
[----:B------:R-:W-:Y:S01]  /*3600*/  ISETP.GT.AND P1, PT, R8, 0x38, !P1 ;  /* 0x000000380800780c */ /* 0x000fe20004f24270 */
[----:B------:R-:W-:Y:S01]  /*3610*/  FMUL.FTZ R36, R9, UR10 ;  /* 0x0000000a09247c20 */ /* 0x000fe20008410000 */
[----:B------:R-:W-:-:S02]  /*3620*/  FMNMX.FTZ R37, R15, R38, !PT ;  /* 0x000000260f257209 */ /* 0x000fc40007810000 */
[----:B------:R-:W-:Y:S02]  /*3630*/  ISETP.LT.OR P1, PT, R5, 0x39, P1 ;  /* 0x000000390500780c */ /* 0x000fe40000f21670 */
[----:B------:R-:W-:Y:S02]  /*3640*/  FMNMX.FTZ R38, R20, R37, !PT ;  /* 0x0000002514267209 */ /* 0x000fe40007810000 */
[----:B------:R-:W-:Y:S02]  /*3650*/  FSEL R32, R54, -INF , !P1 ;  /* 0xff80000036207808 */ /* 0x000fe40004800000 */
[----:B------:R-:W-:Y:S02]  /*3660*/  ISETP.NE.AND P1, PT, R52, RZ, PT ;  /* 0x000000ff3400720c */ /* 0x000fe40003f25270 */
[----:B------:R-:W-:Y:S02]  /*3670*/  FMNMX.FTZ R37, R21, R38, !PT ;  /* 0x0000002615257209 */ /* 0x000fe40007810000 */
[----:B------:R-:W-:-:S02]  /*3680*/  ISETP.GT.AND P1, PT, R8, 0x39, !P1 ;  /* 0x000000390800780c */ /* 0x000fc40004f24270 */
[----:B------:R-:W-:Y:S02]  /*3690*/  FMNMX.FTZ R38, R24, R37, !PT ;  /* 0x0000002518267209 */ /* 0x000fe40007810000 */
[----:B------:R-:W-:Y:S02]  /*36a0*/  ISETP.LT.OR P1, PT, R5, 0x3a, P1 ;  /* 0x0000003a0500780c */ /* 0x000fe40000f21670 */
[----:B------:R-:W-:Y:S02]  /*36b0*/  FMNMX.FTZ R37, R25, R38, !PT ;  /* 0x0000002619257209 */ /* 0x000fe40007810000 */
[----:B------:R-:W-:Y:S02]  /*36c0*/  FSEL R33, R55, -INF , !P1 ;  /* 0xff80000037217808 */ /* 0x000fe40004800000 */
[----:B------:R-:W-:Y:S02]  /*36d0*/  ISETP.GT.AND P1, PT, R8, 0x40, !P2 ;  /* 0x000000400800780c */ /* 0x000fe40005724270 */
[----:B------:R-:W-:-:S02]  /*36e0*/  FMNMX.FTZ R38, R26, R37, !PT ;  /* 0x000000251a267209 */ /* 0x000fc40007810000 */
[----:B------:R-:W-:Y:S02]  /*36f0*/  ISETP.LT.OR P1, PT, R5, 0x41, P1 ;  /* 0x000000410500780c */ /* 0x000fe40000f21670 */
[----:B------:R-:W-:Y:S02]  /*3700*/  FMNMX.FTZ R37, R27, R38, !PT ;  /* 0x000000261b257209 */ /* 0x000fe40007810000 */
[----:B------:R-:W-:Y:S02]  /*3710*/  FSEL R34, R34, -INF , !P1 ;  /* 0xff80000022227808 */ /* 0x000fe40004800000 */
[----:B------:R-:W-:Y:S02]  /*3720*/  ISETP.GT.AND P1, PT, R8, 0x41, !P5 ;  /* 0x000000410800780c */ /* 0x000fe40006f24270 */
[----:B------:R-:W-:Y:S02]  /*3730*/  FMNMX.FTZ R38, R28, R37, !PT ;  /* 0x000000251c267209 */ /* 0x000fe40007810000 */
[----:B------:R-:W-:-:S02]  /*3740*/  ISETP.LT.OR P1, PT, R5, 0x42, P1 ;  /* 0x000000420500780c */ /* 0x000fc40000f21670 */
[----:B------:R-:W-:Y:S02]  /*3750*/  FMNMX.FTZ R37, R29, R38, !PT ;  /* 0x000000261d257209 */ /* 0x000fe40007810000 */
[----:B------:R-:W-:Y:S02]  /*3760*/  FSEL R35, R35, -INF , !P1 ;  /* 0xff80000023237808 */ /* 0x000fe40004800000 */
[----:B------:R-:W-:Y:S02]  /*3770*/  FMNMX.FTZ R38, R30, R37, !PT ;  /* 0x000000251e267209 */ /* 0x000fe40007810000 */
[----:B------:R-:W-:Y:S02]  /*3780*/  FSETP.NEU.FTZ.AND P1, PT, R9, -INF , PT ;  /* 0xff8000000900780b */ /* 0x000fe40003f3d000 */
[----:B------:R-:W-:Y:S02]  /*3790*/  ISETP.NE.AND P5, PT, R57, RZ, PT ;  /* 0x000000ff3900720c */ /* 0x000fe40003fa5270 */
[----:B------:R-:W-:-:S02]  /*37a0*/  FMNMX.FTZ R37, R31, R38, !PT ;  /* 0x000000261f257209 */ /* 0x000fc40007810000 */
[----:B------:R-:W-:Y:S02]  /*37b0*/  FSEL R43, R36, RZ, P1 ;  /* 0x000000ff242b7208 */ /* 0x000fe40000800000 */
[----:B------:R-:W-:Y:S02]  /*37c0*/  ISETP.GT.AND P1, PT, R8, 0x48, !P5 ;  /* 0x000000480800780c */ /* 0x000fe40006f24270 */
[----:B------:R-:W-:Y:S01]  /*37d0*/  FMNMX.FTZ R38, R32, R37, !PT ;  /* 0x0000002520267209 */ /* 0x000fe20007810000 */
[--C-:B------:R-:W-:Y:S01]  /*37e0*/  FFMA.FTZ R39, R40, UR10, -R43.reuse ;  /* 0x0000000a28277c23 */ /* 0x100fe2000801082b */
[----:B------:R-:W-:Y:S01]  /*37f0*/  ISETP.LT.OR P1, PT, R5, 0x49, P1 ;  /* 0x000000490500780c */ /* 0x000fe20000f21670 */
[--C-:B------:R-:W-:Y:S01]  /*3800*/  FFMA.FTZ R41, R72, UR10, -R43.reuse ;  /* 0x0000000a48297c23 */ /* 0x100fe2000801082b */
[----:B------:R-:W-:Y:S01]  /*3810*/  FMNMX.FTZ R37, R33, R38, !PT ;  /* 0x0000002621257209 */ /* 0x000fe20007810000 */
[----:B------:R1:W-:Y:S01]  /*3820*/  MUFU.EX2 R152, R39 ;  /* 0x0000002700987308 */ /* 0x0003e20000000800 */
[----:B------:R-:W-:Y:S01]  /*3830*/  FSEL R36, R62, -INF , !P1 ;  /* 0xff8000003e247808 */ /* 0x000fe20004800000 */
[--C-:B------:R-:W-:Y:S01]  /*3840*/  FFMA.FTZ R40, R58, UR10, -R43.reuse ;  /* 0x0000000a3a287c23 */ /* 0x100fe2000801082b */
[----:B------:R-:W-:Y:S01]  /*3850*/  ISETP.NE.AND P2, PT, R61, RZ, PT ;  /* 0x000000ff3d00720c */ /* 0x000fe20003f45270 */
[--C-:B------:R-:W-:Y:S01]  /*3860*/  FFMA.FTZ R42, R74, UR10, -R43.reuse ;  /* 0x0000000a4a2a7c23 */ /* 0x100fe2000801082b */
[----:B------:R-:W-:Y:S01]  /*3870*/  ISETP.GT.AND P1, PT, R8, 0x49, !P6 ;  /* 0x000000490800780c */ /* 0x000fe20007724270 */
[--C-:B------:R-:W-:Y:S01]  /*3880*/  FFMA.FTZ R52, R94, UR10, -R43.reuse ;  /* 0x0000000a5e347c23 */ /* 0x100fe2000801082b */
[----:B------:R-:W-:Y:S01]  /*3890*/  FMNMX.FTZ R38, R34, R37, !PT ;  /* 0x0000002522267209 */ /* 0x000fe20007810000 */
[----:B------:R2:W-:Y:S01]  /*38a0*/  MUFU.EX2 R154, R41 ;  /* 0x00000029009a7308 */ /* 0x0005e20000000800 */
[--C-:B-1----:R-:W-:Y:S01]  /*38b0*/  FFMA.FTZ R39, R76, UR10, -R43.reuse ;  /* 0x0000000a4c277c23 */ /* 0x102fe2000801082b */
[----:B------:R-:W-:Y:S01]  /*38c0*/  ISETP.NE.AND P5, PT, R65, RZ, PT ;  /* 0x000000ff4100720c */ /* 0x000fe20003fa5270 */
[--C-:B------:R-:W-:Y:S01]  /*38d0*/  FFMA.FTZ R48, R90, UR10, -R43.reuse ;  /* 0x0000000a5a307c23 */ /* 0x100fe2000801082b */
[----:B------:R-:W-:Y:S01]  /*38e0*/  ISETP.GT.AND P2, PT, R8, 0x50, !P2 ;  /* 0x000000500800780c */ /* 0x000fe20005744270 */
[--C-:B------:R-:W-:Y:S01]  /*38f0*/  FFMA.FTZ R56, R98, UR10, -R43.reuse ;  /* 0x0000000a62387c23 */ /* 0x100fe2000801082b */
[C---:B------:R-:W-:Y:S01]  /*3900*/  ISETP.LT.OR P1, PT, R5.reuse, 0x4a, P1 ;  /* 0x0000004a0500780c */ /* 0x040fe20000f21670 */
[--C-:B------:R-:W-:Y:S01]  /*3910*/  FFMA.FTZ R44, R84, UR10, -R43.reuse ;  /* 0x0000000a542c7c23 */ /* 0x100fe2000801082b */
[----:B------:R1:W-:Y:S01]  /*3920*/  MUFU.EX2 R156, R39 ;  /* 0x00000027009c7308 */ /* 0x0003e20000000800 */
[--C-:B--2---:R-:W-:Y:S01]  /*3930*/  FFMA.FTZ R41, R80, UR10, -R43.reuse ;  /* 0x0000000a50297c23 */ /* 0x104fe2000801082b */
[----:B------:R-:W-:Y:S01]  /*3940*/  ISETP.GT.AND P5, PT, R8, 0x59, !P5 ;  /* 0x000000590800780c */ /* 0x000fe20006fa4270 */
[--C-:B------:R-:W-:Y:S01]  /*3950*/  FFMA.FTZ R46, R88, UR10, -R43.reuse ;  /* 0x0000000a582e7c23 */ /* 0x100fe2000801082b */
[----:B------:R-:W-:Y:S01]  /*3960*/  ISETP.LT.OR P2, PT, R5, 0x51, P2 ;  /* 0x000000510500780c */ /* 0x000fe20001741670 */
[--C-:B------:R-:W-:Y:S01]  /*3970*/  FFMA.FTZ R50, R92, UR10, -R43.reuse ;  /* 0x0000000a5c327c23 */ /* 0x100fe2000801082b */
[----:B------:R-:W-:Y:S01]  /*3980*/  FSEL R37, R63, -INF , !P1 ;  /* 0xff8000003f257808 */ /* 0x000fe20004800000 */
[--C-:B------:R-:W-:Y:S01]  /*3990*/  FFMA.FTZ R54, R96, UR10, -R43.reuse ;  /* 0x0000000a60367c23 */ /* 0x100fe2000801082b */
[----:B------:R2:W-:Y:S01]  /*39a0*/  MUFU.EX2 R158, R41 ;  /* 0x00000029009e7308 */ /* 0x0005e20000000800 */
[----:B-1----:R-:W-:Y:S01]  /*39b0*/  FMNMX.FTZ R39, R35, R38, !PT ;  /* 0x0000002623277209 */ /* 0x002fe20007810000 */
[--C-:B------:R-:W-:Y:S01]  /*39c0*/  FFMA.FTZ R58, R100, UR10, -R43.reuse ;  /* 0x0000000a643a7c23 */ /* 0x100fe2000801082b */
[----:B------:R-:W-:Y:S01]  /*39d0*/  FSEL R38, R66, -INF , !P2 ;  /* 0xff80000042267808 */ /* 0x000fe20005000000 */
[----:B------:R-:W-:Y:S01]  /*39e0*/  FFMA.FTZ R62, R106, UR10, -R43 ;  /* 0x0000000a6a3e7c23 */ /* 0x000fe2000801082b */
[----:B------:R-:W-:-:S02]  /*39f0*/  FMNMX.FTZ R8, R36, R39, !PT ;  /* 0x0000002724087209 */ /* 0x000fc40007810000 */
[----:B------:R-:W-:Y:S01]  /*3a00*/  FSEL R39, R67, -INF , !P3 ;  /* 0xff80000043277808 */ /* 0x000fe20005800000 */
[----:B------:R1:W-:Y:S01]  /*3a10*/  MUFU.EX2 R45, R40 ;  /* 0x00000028002d7308 */ /* 0x0003e20000000800 */
[----:B--2---:R-:W-:Y:S02]  /*3a20*/  FMNMX.FTZ R41, R37, R8, !PT ;  /* 0x0000000825297209 */ /* 0x004fe40007810000 */
[----:B------:R-:W-:Y:S02]  /*3a30*/  ISETP.LT.OR P5, PT, R5, 0x5a, P5 ;  /* 0x0000005a0500780c */ /* 0x000fe40002fa1670 */
[----:B------:R-:W-:Y:S02]  /*3a40*/  FMNMX.FTZ R8, R38, R41, !PT ;  /* 0x0000002926087209 */ /* 0x000fe40007810000 */
[----:B------:R-:W-:Y:S01]  /*3a50*/  FSEL R5, R70, -INF , !P4 ;  /* 0xff80000046057808 */ /* 0x000fe20006000000 */
[----:B------:R2:W-:Y:S01]  /*3a60*/  MUFU.EX2 R47, R42 ;  /* 0x0000002a002f7308 */ /* 0x0005e20000000800 */
[----:B-1----:R-:W-:Y:S01]  /*3a70*/  FFMA.FTZ R40, R78, UR10, -R43 ;  /* 0x0000000a4e287c23 */ /* 0x002fe2000801082b */
[----:B------:R-:W-:-:S04]  /*3a80*/  FMNMX.FTZ R8, R39, R8, !PT ;  /* 0x0000000827087209 */ /* 0x000fc80007810000 */
[----:B------:R-:W-:Y:S02]  /*3a90*/  FMNMX.FTZ R41, R5, R8, !PT ;  /* 0x0000000805297209 */ /* 0x000fe40007810000 */
[----:B------:R1:W-:Y:S01]  /*3aa0*/  MUFU.EX2 R49, R40 ;  /* 0x0000002800317308 */ /* 0x0003e20000000800 */
[----:B--2---:R-:W-:-:S07]  /*3ab0*/  FFMA.FTZ R42, R82, UR10, -R43 ;  /* 0x0000000a522a7c23 */ /* 0x004fce000801082b */
[----:B------:R2:W-:Y:S01]  /*3ac0*/  MUFU.EX2 R51, R42 ;  /* 0x0000002a00337308 */ /* 0x0005e20000000800 */
[----:B-1----:R-:W-:-:S04]  /*3ad0*/  FSEL R40, R71, -INF , !P5 ;  /* 0xff80000047287808 */ /* 0x002fc80006800000 */
[----:B------:R-:W-:-:S03]  /*3ae0*/  FMNMX.FTZ R41, R40, R41, !PT ;  /* 0x0000002928297209 */ /* 0x000fc60007810000 */
[----:B------:R1:W-:Y:S01]  /*3af0*/  MUFU.EX2 R57, R52 ;  /* 0x0000003400397308 */ /* 0x0003e20000000800 */
[--C-:B--2---:R-:W-:Y:S01]  /*3b00*/  FFMA.FTZ R42, R86, UR10, -R43.reuse ;  /* 0x0000000a562a7c23 */ /* 0x104fe2000801082b */
[----:B------:R-:W2:Y:S06]  /*3b10*/  SHFL.BFLY PT, R8, R41, 0x2, 0x1f ;  /* 0x0c401f0029087f89 */ /* 0x000eac00000e0000 */
[----:B------:R-:W-:Y:S01]  /*3b20*/  MUFU.EX2 R53, R42 ;  /* 0x0000002a00357308 */ /* 0x000fe20000000800 */
[--C-:B-1----:R-:W-:Y:S01]  /*3b30*/  FFMA.FTZ R52, R60, UR10, -R43.reuse ;  /* 0x0000000a3c347c23 */ /* 0x102fe2000801082b */
[----:B------:R-:W-:-:S06]  /*3b40*/  FFMA.FTZ R60, R104, UR10, -R43 ;  /* 0x0000000a683c7c23 */ /* 0x000fcc000801082b */
[----:B------:R1:W-:Y:S08]  /*3b50*/  MUFU.EX2 R55, R48 ;  /* 0x0000003000377308 */ /* 0x0003f00000000800 */
[----:B------:R3:W-:Y:S01]  /*3b60*/  MUFU.EX2 R59, R56 ;  /* 0x00000038003b7308 */ /* 0x0007e20000000800 */
[----:B-1----:R-:W-:Y:S01]  /*3b70*/  FFMA.FTZ R48, R102, UR10, -R43 ;  /* 0x0000000a66307c23 */ /* 0x002fe2000801082b */
[----:B--2---:R-:W-:-:S05]  /*3b80*/  FMNMX.FTZ R42, R41, R8, !PT ;  /* 0x00000008292a7209 */ /* 0x004fca0007810000 */
[----:B------:R-:W1:Y:S01]  /*3b90*/  SHFL.BFLY PT, R41, R42, 0x1, 0x1f ;  /* 0x0c201f002a297f89 */ /* 0x000e6200000e0000 */
[----:B------:R-:W-:Y:S01]  /*3ba0*/  MUFU.EX2 R61, R48 ;  /* 0x00000030003d7308 */ /* 0x000fe20000000800 */
[----:B---3--:R-:W-:-:S07]  /*3bb0*/  FFMA.FTZ R56, R64, UR10, -R43 ;  /* 0x0000000a40387c23 */ /* 0x008fce000801082b */
[----:B------:R-:W2:Y:S08]  /*3bc0*/  MUFU.EX2 R44, R44 ;  /* 0x0000002c002c7308 */ /* 0x000eb00000000800 */
[----:B------:R-:W3:Y:S01]  /*3bd0*/  MUFU.EX2 R46, R46 ;  /* 0x0000002e002e7308 */ /* 0x000ee20000000800 */
[----:B-1----:R-:W-:Y:S01]  /*3be0*/  FMNMX.FTZ R8, R42, R41, !PT ;  /* 0x000000292a087209 */ /* 0x002fe20007810000 */
[--C-:B------:R-:W-:Y:S01]  /*3bf0*/  FFMA.FTZ R41, R68, UR10, -R43.reuse ;  /* 0x0000000a44297c23 */ /* 0x100fe2000801082b */
[----:B------:R-:W-:-:S05]  /*3c00*/  FFMA.FTZ R43, R108, UR10, -R43 ;  /* 0x0000000a6c2b7c23 */ /* 0x000fca000801082b */
[----:B------:R-:W-:Y:S01]  /*3c10*/  MUFU.EX2 R63, R60 ;  /* 0x0000003c003f7308 */ /* 0x000fe20000000800 */
[C---:B------:R-:W-:Y:S01]  /*3c20*/  FSETP.NEU.FTZ.AND P1, PT, R8.reuse, -INF , PT ;  /* 0xff8000000800780b */ /* 0x040fe20003f3d000 */
[----:B------:R-:W-:Y:S01]  /*3c30*/  FMUL.FTZ R42, R8, UR10 ;  /* 0x0000000a082a7c20 */ /* 0x000fe20008410000 */
[----:B--2---:R-:W-:-:S04]  /*3c40*/  F2FP.F16.F32.PACK_AB R160, R53, R44 ;  /* 0x0000002c35a0723e */ /* 0x004fc800000000ff */
[----:B------:R-:W-:Y:S01]  /*3c50*/  FSEL R42, R42, RZ, P1 ;  /* 0x000000ff2a2a7208 */ /* 0x000fe20000800000 */
[----:B------:R1:W-:Y:S01]  /*3c60*/  MUFU.EX2 R174, R43 ;  /* 0x0000002b00ae7308 */ /* 0x0003e20000000800 */
[----:B---3--:R-:W-:-:S03]  /*3c70*/  F2FP.F16.F32.PACK_AB R162, R55, R46 ;  /* 0x0000002e37a2723e */ /* 0x008fc600000000ff */
[--C-:B------:R-:W-:Y:S01]  /*3c80*/  FFMA.FTZ R4, R4, UR10, -R42.reuse ;  /* 0x0000000a04047c23 */ /* 0x100fe2000801082a */
[--C-:B------:R-:W-:Y:S01]  /*3c90*/  FFMA.FTZ R13, R13, UR10, -R42.reuse ;  /* 0x0000000a0d0d7c23 */ /* 0x100fe2000801082a */
[--C-:B------:R-:W-:Y:S01]  /*3ca0*/  FFMA.FTZ R14, R14, UR10, -R42.reuse ;  /* 0x0000000a0e0e7c23 */ /* 0x100fe2000801082a */
[--C-:B------:R-:W-:Y:S01]  /*3cb0*/  FFMA.FTZ R15, R15, UR10, -R42.reuse ;  /* 0x0000000a0f0f7c23 */ /* 0x100fe2000801082a */
[--C-:B------:R-:W-:Y:S01]  /*3cc0*/  FFMA.FTZ R20, R20, UR10, -R42.reuse ;  /* 0x0000000a14147c23 */ /* 0x100fe2000801082a */
[----:B-1----:R-:W-:Y:S01]  /*3cd0*/  FADD.FTZ R43, R152, R45 ;  /* 0x0000002d982b7221 */ /* 0x002fe20000010000 */
[----:B------:R-:W-:Y:S01]  /*3ce0*/  MUFU.EX2 R4, R4 ;  /* 0x0000000400047308 */ /* 0x000fe20000000800 */
[--C-:B------:R-:W-:Y:S01]  /*3cf0*/  FFMA.FTZ R21, R21, UR10, -R42.reuse ;  /* 0x0000000a15157c23 */ /* 0x100fe2000801082a */
[--C-:B------:R-:W-:Y:S01]  /*3d00*/  FFMA.FTZ R24, R24, UR10, -R42.reuse ;  /* 0x0000000a18187c23 */ /* 0x100fe2000801082a */
[----:B------:R-:W-:Y:S01]  /*3d10*/  FADD.FTZ R48, R154, R43 ;  /* 0x0000002b9a307221 */ /* 0x000fe20000010000 */
[--C-:B------:R-:W-:Y:S01]  /*3d20*/  FFMA.FTZ R25, R25, UR10, -R42.reuse ;  /* 0x0000000a19197c23 */ /* 0x100fe2000801082a */
[--C-:B------:R-:W-:Y:S01]  /*3d30*/  FFMA.FTZ R26, R26, UR10, -R42.reuse ;  /* 0x0000000a1a1a7c23 */ /* 0x100fe2000801082a */
[----:B------:R-:W-:Y:S01]  /*3d40*/  FFMA.FTZ R27, R27, UR10, -R42 ;  /* 0x0000000a1b1b7c23 */ /* 0x000fe2000801082a */
[----:B------:R-:W-:Y:S01]  /*3d50*/  FADD.FTZ R43, R47, R48 ;  /* 0x000000302f2b7221 */ /* 0x000fe20000010000 */
[----:B------:R-:W1:Y:S01]  /*3d60*/  MUFU.EX2 R13, R13 ;  /* 0x0000000d000d7308 */ /* 0x000e620000000800 */
[--C-:B------:R-:W-:Y:S01]  /*3d70*/  FFMA.FTZ R28, R28, UR10, -R42.reuse ;  /* 0x0000000a1c1c7c23 */ /* 0x100fe2000801082a */
[--C-:B------:R-:W-:Y:S01]  /*3d80*/  FFMA.FTZ R29, R29, UR10, -R42.reuse ;  /* 0x0000000a1d1d7c23 */ /* 0x100fe2000801082a */
[----:B------:R-:W-:Y:S01]  /*3d90*/  FADD.FTZ R48, R156, R43 ;  /* 0x0000002b9c307221 */ /* 0x000fe20000010000 */
[--C-:B------:R-:W-:Y:S01]  /*3da0*/  FFMA.FTZ R30, R30, UR10, -R42.reuse ;  /* 0x0000000a1e1e7c23 */ /* 0x100fe2000801082a */
[--C-:B------:R-:W-:Y:S01]  /*3db0*/  FFMA.FTZ R31, R31, UR10, -R42.reuse ;  /* 0x0000000a1f1f7c23 */ /* 0x100fe2000801082a */
[----:B------:R-:W-:Y:S01]  /*3dc0*/  FFMA.FTZ R32, R32, UR10, -R42 ;  /* 0x0000000a20207c23 */ /* 0x000fe2000801082a */
[----:B------:R-:W-:Y:S01]  /*3dd0*/  FADD.FTZ R67, R49, R48 ;  /* 0x0000003031437221 */ /* 0x000fe20000010000 */
[----:B------:R-:W2:Y:S01]  /*3de0*/  MUFU.EX2 R14, R14 ;  /* 0x0000000e000e7308 */ /* 0x000ea20000000800 */
[--C-:B------:R-:W-:Y:S01]  /*3df0*/  FFMA.FTZ R33, R33, UR10, -R42.reuse ;  /* 0x0000000a21217c23 */ /* 0x100fe2000801082a */
[--C-:B------:R-:W-:Y:S01]  /*3e00*/  FFMA.FTZ R34, R34, UR10, -R42.reuse ;  /* 0x0000000a22227c23 */ /* 0x100fe2000801082a */
[----:B------:R-:W-:Y:S01]  /*3e10*/  FADD.FTZ R60, R158, R67 ;  /* 0x000000439e3c7221 */ /* 0x000fe20000010000 */
[--C-:B------:R-:W-:Y:S01]  /*3e20*/  FFMA.FTZ R35, R35, UR10, -R42.reuse ;  /* 0x0000000a23237c23 */ /* 0x100fe2000801082a */
[--C-:B------:R-:W-:Y:S01]  /*3e30*/  FFMA.FTZ R36, R36, UR10, -R42.reuse ;  /* 0x0000000a24247c23 */ /* 0x100fe2000801082a */
[----:B------:R-:W-:Y:S01]  /*3e40*/  FFMA.FTZ R37, R37, UR10, -R42 ;  /* 0x0000000a25257c23 */ /* 0x000fe2000801082a */
[----:B------:R-:W-:Y:S01]  /*3e50*/  FADD.FTZ R67, R51, R60 ;  /* 0x0000003c33437221 */ /* 0x000fe20000010000 */
[----:B------:R-:W3:Y:S01]  /*3e60*/  MUFU.EX2 R15, R15 ;  /* 0x0000000f000f7308 */ /* 0x000ee20000000800 */
[----:B-1----:R-:W-:Y:S01]  /*3e70*/  FADD.FTZ R43, R4, R13 ;  /* 0x0000000d042b7221 */ /* 0x002fe20000010000 */
[--C-:B------:R-:W-:Y:S01]  /*3e80*/  FFMA.FTZ R38, R38, UR10, -R42.reuse ;  /* 0x0000000a26267c23 */ /* 0x100fe2000801082a */
[----:B------:R-:W-:Y:S01]  /*3e90*/  FADD.FTZ R60, R44, R67 ;  /* 0x000000432c3c7221 */ /* 0x000fe20000010000 */
[--C-:B------:R-:W-:Y:S01]  /*3ea0*/  FFMA.FTZ R39, R39, UR10, -R42.reuse ;  /* 0x0000000a27277c23 */ /* 0x100fe2000801082a */
[----:B------:R-:W-:Y:S01]  /*3eb0*/  FFMA.FTZ R40, R40, UR10, -R42 ;  /* 0x0000000a28287c23 */ /* 0x000fe2000801082a */
[----:B------:R-:W-:Y:S01]  /*3ec0*/  F2FP.F16.F32.PACK_AB R152, R45, R152 ;  /* 0x000000982d98723e */ /* 0x000fe200000000ff */
[----:B------:R-:W-:Y:S01]  /*3ed0*/  FADD.FTZ R67, R53, R60 ;  /* 0x0000003c35437221 */ /* 0x000fe20000010000 */
[----:B------:R-:W1:Y:S01]  /*3ee0*/  MUFU.EX2 R20, R20 ;  /* 0x0000001400147308 */ /* 0x000e620000000800 */
[----:B--2---:R-:W-:Y:S01]  /*3ef0*/  FADD.FTZ R48, R14, R43 ;  /* 0x0000002b0e307221 */ /* 0x004fe20000010000 */
[----:B------:R-:W-:Y:S01]  /*3f00*/  F2FP.F16.F32.PACK_AB R153, R13, R4 ;  /* 0x000000040d99723e */ /* 0x000fe200000000ff */
[----:B------:R-:W-:Y:S01]  /*3f10*/  FADD.FTZ R60, R46, R67 ;  /* 0x000000432e3c7221 */ /* 0x000fe20000010000 */
[----:B------:R-:W-:-:S02]  /*3f20*/  F2FP.F16.F32.PACK_AB R154, R47, R154 ;  /* 0x0000009a2f9a723e */ /* 0x000fc400000000ff */
[----:B------:R-:W-:Y:S01]  /*3f30*/  F2FP.F16.F32.PACK_AB R156, R49, R156 ;  /* 0x0000009c319c723e */ /* 0x000fe200000000ff */
[----:B------:R-:W-:Y:S01]  /*3f40*/  FADD.FTZ R67, R55, R60 ;  /* 0x0000003c37437221 */ /* 0x000fe20000010000 */
[----:B------:R-:W2:Y:S01]  /*3f50*/  MUFU.EX2 R21, R21 ;  /* 0x0000001500157308 */ /* 0x000ea20000000800 */
[----:B---3--:R-:W-:Y:S01]  /*3f60*/  FADD.FTZ R43, R15, R48 ;  /* 0x000000300f2b7221 */ /* 0x008fe20000010000 */
[----:B------:R-:W-:Y:S02]  /*3f70*/  F2FP.F16.F32.PACK_AB R158, R51, R158 ;  /* 0x0000009e339e723e */ /* 0x000fe400000000ff */
[----:B------:R-:W-:-:S04]  /*3f80*/  F2FP.F16.F32.PACK_AB R155, R15, R14 ;  /* 0x0000000e0f9b723e */ /* 0x000fc800000000ff */
[----:B------:R-:W3:Y:S01]  /*3f90*/  MUFU.EX2 R24, R24 ;  /* 0x0000001800187308 */ /* 0x000ee20000000800 */
[----:B-1----:R-:W-:-:S07]  /*3fa0*/  FADD.FTZ R48, R20, R43 ;  /* 0x0000002b14307221 */ /* 0x002fce0000010000 */
[----:B------:R-:W1:Y:S01]  /*3fb0*/  MUFU.EX2 R25, R25 ;  /* 0x0000001900197308 */ /* 0x000e620000000800 */
[C---:B--2---:R-:W-:Y:S01]  /*3fc0*/  FADD.FTZ R43, R21.reuse, R48 ;  /* 0x00000030152b7221 */ /* 0x044fe20000010000 */
[----:B------:R-:W-:-:S06]  /*3fd0*/  F2FP.F16.F32.PACK_AB R157, R21, R20 ;  /* 0x00000014159d723e */ /* 0x000fcc00000000ff */
[----:B------:R-:W2:Y:S01]  /*3fe0*/  MUFU.EX2 R26, R26 ;  /* 0x0000001a001a7308 */ /* 0x000ea20000000800 */
[----:B---3--:R-:W-:-:S07]  /*3ff0*/  FADD.FTZ R48, R24, R43 ;  /* 0x0000002b18307221 */ /* 0x008fce0000010000 */
[----:B------:R-:W3:Y:S01]  /*4000*/  MUFU.EX2 R27, R27 ;  /* 0x0000001b001b7308 */ /* 0x000ee20000000800 */
[C---:B-1----:R-:W-:Y:S01]  /*4010*/  FADD.FTZ R43, R25.reuse, R48 ;  /* 0x00000030192b7221 */ /* 0x042fe20000010000 */
[----:B------:R-:W-:-:S06]  /*4020*/  F2FP.F16.F32.PACK_AB R159, R25, R24 ;  /* 0x00000018199f723e */ /* 0x000fcc00000000ff */
[----:B------:R-:W1:Y:S01]  /*4030*/  MUFU.EX2 R28, R28 ;  /* 0x0000001c001c7308 */ /* 0x000e620000000800 */
[----:B--2---:R-:W-:-:S07]  /*4040*/  FADD.FTZ R48, R26, R43 ;  /* 0x0000002b1a307221 */ /* 0x004fce0000010000 */
[----:B------:R-:W2:Y:S01]  /*4050*/  MUFU.EX2 R50, R50 ;  /* 0x0000003200327308 */ /* 0x000ea20000000800 */
[C---:B---3--:R-:W-:Y:S01]  /*4060*/  FADD.FTZ R43, R27.reuse, R48 ;  /* 0x000000301b2b7221 */ /* 0x048fe20000010000 */
[----:B------:R-:W-:-:S06]  /*4070*/  F2FP.F16.F32.PACK_AB R161, R27, R26 ;  /* 0x0000001a1ba1723e */ /* 0x000fcc00000000ff */
[----:B------:R-:W3:Y:S01]  /*4080*/  MUFU.EX2 R29, R29 ;  /* 0x0000001d001d7308 */ /* 0x000ee20000000800 */
[----:B-1----:R-:W-:Y:S01]  /*4090*/  FADD.FTZ R48, R28, R43 ;  /* 0x0000002b1c307221 */ /* 0x002fe20000010000 */
[----:B------:R-:W-:-:S06]  /*40a0*/  FFMA.FTZ R43, R5, UR10, -R42 ;  /* 0x0000000a052b7c23 */ /* 0x000fcc000801082a */
[----:B------:R-:W1:Y:S01]  /*40b0*/  MUFU.EX2 R30, R30 ;  /* 0x0000001e001e7308 */ /* 0x000e620000000800 */
[----:B--2---:R-:W-:Y:S01]  /*40c0*/  FADD.FTZ R60, R50, R67 ;  /* 0x00000043323c7221 */ /* 0x004fe20000010000 */
[----:B------:R-:W-:-:S03]  /*40d0*/  F2FP.F16.F32.PACK_AB R164, R57, R50 ;  /* 0x0000003239a4723e */ /* 0x000fc600000000ff */
[----:B------:R-:W-:-:S03]  /*40e0*/  FADD.FTZ R67, R57, R60 ;  /* 0x0000003c39437221 */ /* 0x000fc60000010000 */
[----:B------:R-:W2:Y:S01]  /*40f0*/  MUFU.EX2 R54, R54 ;  /* 0x0000003600367308 */ /* 0x000ea20000000800 */
[C---:B---3--:R-:W-:Y:S01]  /*4100*/  FADD.FTZ R5, R29.reuse, R48 ;  /* 0x000000301d057221 */ /* 0x048fe20000010000 */
[----:B------:R-:W-:-:S06]  /*4110*/  F2FP.F16.F32.PACK_AB R163, R29, R28 ;  /* 0x0000001c1da3723e */ /* 0x000fcc00000000ff */
[----:B------:R-:W3:Y:S01]  /*4120*/  MUFU.EX2 R31, R31 ;  /* 0x0000001f001f7308 */ /* 0x000ee20000000800 */
[----:B-1----:R-:W-:-:S07]  /*4130*/  FADD.FTZ R42, R30, R5 ;  /* 0x000000051e2a7221 */ /* 0x002fce0000010000 */
        /* <DEDUP_REMOVED lines=28> */
[----:B--2---:R-:W-:-:S07]  /*4300*/  FADD.FTZ R44, R56, R45 ;  /* 0x0000002d382c7221 */ /* 0x004fce0000010000 */
[----:B------:R-:W2:Y:S01]  /*4310*/  MUFU.EX2 R65, R62 ;  /* 0x0000003e00417308 */ /* 0x000ea20000000800 */
[C---:B---3--:R-:W-:Y:S01]  /*4320*/  FADD.FTZ R45, R37.reuse, R42 ;  /* 0x0000002a252d7221 */ /* 0x048fe20000010000 */
[----:B------:R-:W-:-:S06]  /*4330*/  F2FP.F16.F32.PACK_AB R171, R37, R36 ;  /* 0x0000002425ab723e */ /* 0x000fcc00000000ff */
[----:B------:R-:W3:Y:S01]  /*4340*/  MUFU.EX2 R39, R39 ;  /* 0x0000002700277308 */ /* 0x000ee20000000800 */
[----:B-1----:R-:W-:-:S07]  /*4350*/  FADD.FTZ R4, R38, R45 ;  /* 0x0000002d26047221 */ /* 0x002fce0000010000 */
[----:B------:R-:W1:Y:S01]  /*4360*/  MUFU.EX2 R41, R41 ;  /* 0x0000002900297308 */ /* 0x000e620000000800 */
[C---:B--2---:R-:W-:Y:S01]  /*4370*/  FADD.FTZ R44, R65.reuse, R44 ;  /* 0x0000002c412c7221 */ /* 0x044fe20000010000 */
[----:B------:R-:W-:-:S06]  /*4380*/  F2FP.F16.F32.PACK_AB R172, R65, R56 ;  /* 0x0000003841ac723e */ /* 0x000fcc00000000ff */
[----:B------:R-:W2:Y:S01]  /*4390*/  MUFU.EX2 R43, R43 ;  /* 0x0000002b002b7308 */ /* 0x000ea20000000800 */
[C---:B---3--:R-:W-:Y:S01]  /*43a0*/  FADD.FTZ R4, R39.reuse, R4 ;  /* 0x0000000427047221 */ /* 0x048fe20000010000 */
[----:B------:R-:W-:-:S06]  /*43b0*/  F2FP.F16.F32.PACK_AB R173, R39, R38 ;  /* 0x0000002627ad723e */ /* 0x000fcc00000000ff */
[----:B------:R-:W3:Y:S01]  /*43c0*/  MUFU.EX2 R40, R40 ;  /* 0x0000002800287308 */ /* 0x000ee20000000800 */
[----:B-1----:R-:W-:-:S04]  /*43d0*/  FADD.FTZ R5, R41, R44 ;  /* 0x0000002c29057221 */ /* 0x002fc80000010000 */
[C---:B------:R-:W-:Y:S01]  /*43e0*/  FADD.FTZ R5, R174.reuse, R5 ;  /* 0x00000005ae057221 */ /* 0x040fe20000010000 */
[----:B------:R-:W-:Y:S01]  /*43f0*/  F2FP.F16.F32.PACK_AB R174, R174, R41 ;  /* 0x00000029aeae723e */ /* 0x000fe200000000ff */
[----:B--2---:R-:W-:-:S04]  /*4400*/  FADD.FTZ R13, R43, R4 ;  /* 0x000000042b0d7221 */ /* 0x004fc80000010000 */
[C---:B---3--:R-:W-:Y:S01]  /*4410*/  FADD.FTZ R4, R40.reuse, R13 ;  /* 0x0000000d28047221 */ /* 0x048fe20000010000 */
[----:B------:R-:W-:Y:S01]  /*4420*/  F2FP.F16.F32.PACK_AB R175, R40, R43 ;  /* 0x0000002b28af723e */ /* 0x000fe200000000ff */
[----:B------:R-:W-:Y:S06]  /*4430*/  @!P0 BRA `(.L_x_1322) ;  /* 0x0000000000048947 */ /* 0x000fec0003800000 */
[----:B------:R-:W-:Y:S01]  /*4440*/  BPT.TRAP 0x1 ;  /* 0x000000040000795c */ /* 0x000fe20000300000 */
.L_x_1322:
[----:B------:R1:W2:Y:S01]  /*4450*/  SYNCS.PHASECHK.TRANS64.TRYWAIT P1, [UR21+0x22850], R12 ;  /* 0x0228500cff0075a7 */ /* 0x0002a20008020155 */
[----:B------:R-:W-:Y:S05]  /*4460*/  @!P0 BRA `(.L_x_1323) ;  /* 0x0000000000048947 */ /* 0x000fea0003800000 */
[----:B------:R-:W-:Y:S01]  /*4470*/  BPT.TRAP 0x1 ;  /* 0x000000040000795c */ /* 0x000fe20000300000 */
.L_x_1323:
[----:B--2---:R-:W-:Y:S05]  /*4480*/  @P1 BRA `(.L_x_1324) ;  /* 0x0000000000081947 */ /* 0x004fea0003800000 */
[----:B------:R-:W2:Y:S02]  /*4490*/  SYNCS.PHASECHK.TRANS64.TRYWAIT P1, [UR21+0x22850], R12 ;  /* 0x0228500cff0075a7 */ /* 0x000ea40008020155 */
[----:B--2---:R-:W-:Y:S05]  /*44a0*/  @!P1 BRA `(.L_x_1325) ;  /* 0x000000e8008c9947 */ /* 0x004fea0003800000 */
.L_x_1324:
[----:B------:R3:W-:Y:S01]  /*44b0*/  BAR.SYNC.DEFER_BLOCKING R10, 0x100 ;  /* 0x0004000a0000751d */ /* 0x0007e20000010000 */
[----:B------:R-:W-:Y:S01]  /*44c0*/  UIADD3 UR6, UR46, 0x400, URZ ;  /* 0x000004002e067890 */ /* 0x000fe2000fffe03f */
[----:B------:R-:W-:-:S03]  /*44d0*/  IMAD.IADD R6, R17, 0x1, -R6 ;  /* 0x0000000111067824 */ /* 0x000fc600078e0a06 */
[----:B------:R-:W-:Y:S01]  /*44e0*/  USHF.R.U32.HI UR6, URZ, 0x4, UR6 ;  /* 0x000000043f067899 */ /* 0x000fe20008011606 */
[----:B-12---:R-:W-:Y:S01]  /*44f0*/  VIADD R12, R6, UR42 ;  /* 0x0000002a060c7c36 */ /* 0x006fe20008000000 */
[----:B------:R-:W-:Y:S01]  /*4500*/  UMOV UR7, 0x40000040 ;  /* 0x4000004000077882 */ /* 0x000fe20000000000 */
[----:B------:R-:W1:Y:S01]  /*4510*/  S2R R13, SR_TID.X ;  /* 0x00000000000d7919 */ /* 0x000e620000002100 */
[----:B------:R-:W-:-:S04]  /*4520*/  ULOP3.LUT UR6, UR6, 0x3fff, URZ, 0xc0, !UPT ;  /* 0x00003fff06067892 */ /* 0x000fc8000f8ec03f */
[----:B------:R-:W-:-:S04]  /*4530*/  ULOP3.LUT UR21, UR6, 0x3000000, URZ, 0xfc, !UPT ;  /* 0x0300000006157892 */ /* 0x000fc8000f8efc3f */
[----:B------:R-:W-:Y:S01]  /*4540*/  UIMAD UR11, UR39, 0xc00, UR21 ;  /* 0x00000c00270b78a4 */ /* 0x000fe2000f8e0215 */
[----:B------:R-:W-:-:S06]  /*4550*/  WARPGROUP.ARRIVE ;  /* 0x00000000000079c5 */ /* 0x000fcc0000000000 */
[----:B------:R-:W-:Y:S02]  /*4560*/  UMOV UR6, UR11 ;  /* 0x0000000b00067c82 */ /* 0x000fe40008000000 */
[----:B------:R-:W-:Y:S01]  /*4570*/  HGMMA.64x256x16.F32 R24, R152, gdesc[UR4].tnspB, RZ, !UPT, gsb0 ;  /* 0x43e0000498187df0 */ /* 0x000fe2000c0008ff */
[----:B------:R-:W-:Y:S01]  /*4580*/  UIADD3 UR6, UR11, 0x80, URZ ;  /* 0x000000800b067890 */ /* 0x000fe2000fffe03f */
[----:B------:R-:W-:Y:S01]  /*4590*/  UMOV UR7, 0x40000040 ;  /* 0x4000004000077882 */ /* 0x000fe20000000000 */
[----:B-1----:R-:W-:-:S13]  /*45a0*/  LOP3.LUT P1, RZ, R13, 0x7f, RZ, 0xc0, !PT ;  /* 0x0000007f0dff7812 */ /* 0x002fda000782c0ff */
[----:B------:R-:W-:-:S05]  /*45b0*/  @!P1 VIADD R7, R7, 0x22860 ;  /* 0x0002286007079836 */ /* 0x000fca0000000000 */
[----:B------:R-:W-:Y:S01]  /*45c0*/  @!P1 PRMT R7, RZ, 0x654, R7 ;  /* 0x00000654ff079816 */ /* 0x000fe20000000007 */
[----:B------:R-:W-:Y:S02]  /*45d0*/  WARPGROUP.DEPBAR.LE gsb0, 0x0 ;  /* 0x00008000000079c5 */ /* 0x000fe40000010000 */
        /* <DEDUP_REMOVED lines=26> */
[----:B------:R-:W-:-:S13]  /*4780*/  R2UR UR6, R12 ;  /* 0x000000000c0672ca */ /* 0x000fda00000e0000 */
[----:B------:R-:W-:Y:S01]  /*4790*/  UIADD3 UR14, UR6, UR14, URZ ;  /* 0x0000000e060e7290 */ /* 0x000fe2000fffe03f */
[----:B------:R-:W-:Y:S02]  /*47a0*/  WARPGROUP.DEPBAR.LE gsb0, 0x0 ;  /* 0x00008000000079c5 */ /* 0x000fe40000010000 */
[----:B------:R1:W-:Y:S01]  /*47b0*/  @!P1 SYNCS.ARRIVE.TRANS64.RED.A1T0 RZ, [R7+URZ], RZ ;  /* 0x000000ff07ff99a7 */ /* 0x0003e2000810043f */
[----:B------:R-:W-:Y:S01]  /*47c0*/  PLOP3.LUT P1, PT, PT, PT, UP0, 0x40, 0x0 ;  /* 0x000000000000781c */ /* 0x000fe20003f2e808 */
[----:B-1----:R-:W-:-:S12]  /*47d0*/  VIADD R7, R176, 0xfffffffe ;  /* 0xfffffffeb0077836 */ /* 0x002fd80000000000 */
[----:B---3--:R-:W-:Y:S05]  /*47e0*/  @P1 BRA `(.L_x_1326) ;  /* 0x0000000000481947 */ /* 0x008fea0003800000 */
[C---:B------:R-:W-:Y:S01]  /*47f0*/  ISETP.GT.AND P1, PT, R12.reuse, RZ, PT ;  /* 0x000000ff0c00720c */ /* 0x040fe20003f24270 */
[----:B------:R-:W-:-:S05]  /*4800*/  VIADD R10, R12, 0xffffffff ;  /* 0xffffffff0c0a7836 */ /* 0x000fca0000000000 */
[----:B------:R-:W-:-:S07]  /*4810*/  R2UR UR11, R10 ;  /* 0x000000000a0b72ca */ /* 0x000fce00000e0000 */
[----:B------:R-:W-:Y:S08]  /*4820*/  @P1 BRA `(.L_x_1327) ;  /* 0x00000000001c1947 */ /* 0x000ff00003800000 */
[----:B------:R-:W-:Y:S02]  /*4830*/  UISETP.NE.AND UP1, UPT, UR15, 0x1, UPT ;  /* 0x000000010f00788c */ /* 0x000fe4000bf25270 */
[----:B------:R-:W-:-:S09]  /*4840*/  UIADD3 UR11, -UR6, URZ, URZ ;  /* 0x0000003f060b7290 */ /* 0x000fd2000fffe13f */
[----:B------:R-:W-:Y:S02]  /*4850*/  @UP1 ULDC.64 UR18, c[0x0][0x9e8] ;  /* 0x00027a0000121ab9 */ /* 0x000fe40000000a00 */
[----:B------:R-:W-:-:S04]  /*4860*/  UIMAD.WIDE.U32 UR6, UR11, UR18, URZ ;  /* 0x000000120b0672a5 */ /* 0x000fc8000f8e003f */
[----:B------:R-:W-:-:S04]  /*4870*/  @UP1 USHF.R.U32.HI UR11, URZ, UR19, UR7 ;  /* 0x000000133f0b1299 */ /* 0x000fc80008011607 */
[----:B------:R-:W-:Y:S01]  /*4880*/  ULOP3.LUT UR11, URZ, UR11, URZ, 0x33, !UPT ;  /* 0x0000000b3f0b7292 */ /* 0x000fe2000f8e333f */
[----:B------:R-:W-:Y:S11]  /*4890*/  BRA `(.L_x_1328) ;  /* 0x0000000000107947 */ /* 0x000ff60003800000 */
.L_x_1327:
[----:B------:R-:W-:-:S11]  /*48a0*/  UISETP.NE.AND UP1, UPT, UR15, 0x1, UPT ;  /* 0x000000010f00788c */ /* 0x000fd6000bf25270 */
[----:B------:R-:W-:Y:S02]  /*48b0*/  @UP1 ULDC.64 UR18, c[0x0][0x9e8] ;  /* 0x00027a0000121ab9 */ /* 0x000fe40000000a00 */
[----:B------:R-:W-:-:S04]  /*48c0*/  UIMAD.WIDE.U32 UR6, UR11, UR18, URZ ;  /* 0x000000120b0672a5 */ /* 0x000fc8000f8e003f */
[----:B------:R-:W-:-:S12]  /*48d0*/  @UP1 USHF.R.U32.HI UR11, URZ, UR19, UR7 ;  /* 0x000000133f0b1299 */ /* 0x000fd80008011607 */
.L_x_1328:
[----:B------:R-:W-:-:S04]  /*48e0*/  UIMAD UR11, UR11, UR15, UR15 ;  /* 0x0000000f0b0b72a4 */ /* 0x000fc8000f8e020f */
[----:B------:R-:W-:-:S04]  /*48f0*/  UISETP.LT.AND UP1, UPT, UR14, UR11, UPT ;  /* 0x0000000b0e00728c */ /* 0x000fc8000bf21270 */
[----:B------:R-:W-:-:S12]  /*4900*/  USEL UR14, UR14, UR11, UP1 ;  /* 0x0000000b0e0e7287 */ /* 0x000fd80008800000 */
.L_x_1326:
[----:B------:R-:W-:-:S04]  /*4910*/  UIMAD.WIDE UR6, UR14, 0x2aaaaaab, URZ ;  /* 0x2aaaaaab0e0678a5 */ /* 0x000fc8000f8e023f */
[----:B------:R-:W-:-:S04]  /*4920*/  USHF.R.U32.HI UR6, URZ, 0x1f, UR7 ;  /* 0x0000001f3f067899 */ /* 0x000fc80008011607 */
[----:B------:R-:W-:-:S04]  /*4930*/  ULEA.HI.SX32 UR6, UR7, UR6, 0x1c ;  /* 0x0000000607067291 */ /* 0x000fc8000f8fe23f */
[----:B------:R-:W-:-:S04]  /*4940*/  UISETP.LT.AND UP1, UPT, UR40, UR6, UPT ;  /* 0x000000062800728c */ /* 0x000fc8000bf21270 */
[----:B------:R-:W-:-:S06]  /*4950*/  USEL UR26, UR40, UR6, !UP1 ;  /* 0x00000006281a7287 */ /* 0x000fcc000c800000 */
[----:B------:R-:W-:-:S13]  /*4960*/  ISETP.GE.AND P1, PT, R7, UR26, PT ;  /* 0x0000001a07007c0c */ /* 0x000fda000bf26270 */
[----:B------:R-:W-:Y:S05]  /*4970*/  @!P1 BRA `(.L_x_1329) ;  /* 0x0000003400589947 */ /* 0x000fea0003800000 */
[----:B------:R-:W-:Y:S01]  /*4980*/  IMAD.IADD R12, R0, 0x1, R6 ;  /* 0x00000001000c7824 */ /* 0x000fe200078e0206 */
[----:B------:R-:W-:Y:S01]  /*4990*/  ULDC UR23, c[0x0][0x9e4] ;  /* 0x0002790000177ab9 */ /* 0x000fe20000000800 */
[----:B------:R-:W-:Y:S01]  /*49a0*/  ULDC UR27, c[0x0][0x988] ;  /* 0x00026200001b7ab9 */ /* 0x000fe20000000800 */
[----:B------:R-:W-:Y:S01]  /*49b0*/  ULDC UR24, c[0x0][0x9d8] ;  /* 0x0002760000187ab9 */ /* 0x000fe20000000800 */
[----:B------:R-:W-:-:S05]  /*49c0*/  ULDC UR25, c[0x0][0x9e0] ;  /* 0x0002780000197ab9 */ /* 0x000fca0000000800 */
.L_x_1346:
[----:B------:R-:W-:-:S04]  /*49d0*/  UIADD3 UR39, UR39, 0x1, URZ ;  /* 0x0000000127277890 */ /* 0x000fc8000fffe03f */
[----:B------:R-:W-:-:S04]  /*49e0*/  UISETP.NE.AND UP1, UPT, UR39, 0x2, UPT ;  /* 0x000000022700788c */ /* 0x000fc8000bf25270 */
[----:B------:R-:W-:Y:S02]  /*49f0*/  USEL UR6, URZ, 0x1, UP1 ;  /* 0x000000013f067887 */ /* 0x000fe40008800000 */
[----:B------:R-:W-:Y:S02]  /*4a00*/  USEL UR39, UR39, URZ, UP1 ;  /* 0x0000003f27277287 */ /* 0x000fe40008800000 */
[----:B------:R-:W-:Y:S01]  /*4a10*/  ULOP3.LUT UR38, UR38, UR6, URZ, 0x3c, !UPT ;  /* 0x0000000626267292 */ /* 0x000fe2000f8e3c3f */
[----:B-1----:R-:W-:Y:S11]  /*4a20*/  @!P0 BRA `(.L_x_1330) ;  /* 0x0000000000048947 */ /* 0x002ff60003800000 */
[----:B------:R-:W-:Y:S01]  /*4a30*/  BPT.TRAP 0x1 ;  /* 0x000000040000795c */ /* 0x000fe20000300000 */
.L_x_1330:
[----:B------:R-:W-:Y:S01]  /*4a40*/  ULEA UR28, UR39, UR46, 0x3 ;  /* 0x0000002e271c7291 */ /* 0x000fe2000f8e183f */
[----:B------:R-:W-:-:S05]  /*4a50*/  IMAD.U32 R10, RZ, RZ, UR38 ;  /* 0x00000026ff0a7e24 */ /* 0x000fca000f8e00ff */
[----:B------:R-:W-:-:S04]  /*4a60*/  SHF.L.U32 R10, R10, 0x1f, RZ ;  /* 0x0000001f0a0a7819 */ /* 0x000fc800000006ff */
[----:B------:R1:W2:Y:S01]  /*4a70*/  SYNCS.PHASECHK.TRANS64.TRYWAIT P1, [UR28+0x22830], R10 ;  /* 0x0228300aff0075a7 */ /* 0x0002a2000802015c */
[----:B------:R-:W-:Y:S05]  /*4a80*/  @!P0 BRA `(.L_x_1331) ;  /* 0x0000000000048947 */ /* 0x000fea0003800000 */
[----:B------:R-:W-:Y:S01]  /*4a90*/  BPT.TRAP 0x1 ;  /* 0x000000040000795c */ /* 0x000fe20000300000 */
.L_x_1331:
[----:B--2---:R-:W-:Y:S05]  /*4aa0*/  @P1 BRA `(.L_x_1332) ;  /* 0x0000000000081947 */ /* 0x004fea0003800000 */
[----:B------:R-:W2:Y:S02]  /*4ab0*/  SYNCS.PHASECHK.TRANS64.TRYWAIT P1, [UR28+0x22830], R10 ;  /* 0x0228300aff0075a7 */ /* 0x000ea4000802015c */
[----:B--2---:R-:W-:Y:S05]  /*4ac0*/  @!P1 BRA `(.L_x_1333) ;  /* 0x000000e400189947 */ /* 0x004fea0003800000 */
.L_x_1332:
[----:B------:R-:W-:Y:S01]  /*4ad0*/  UIMAD UR18, UR39, 0x300, UR20 ;  /* 0x00000300271278a4 */ /* 0x000fe2000f8e0214 */
[----:B------:R-:W-:Y:S01]  /*4ae0*/  WARPGROUP.ARRIVE ;  /* 0x00000000000079c5 */ /* 0x000fe20000000000 */
[----:B------:R-:W-:Y:S01]  /*4af0*/  UMOV UR19, 0x40000040 ;  /* 0x4000004000137882 */ /* 0x000fe20000000000 */
[----:B------:R-:W-:Y:S01]  /*4b00*/  UMOV UR7, 0x40000040 ;  /* 0x4000004000077882 */ /* 0x000fe20000000000 */
[----:B------:R-:W-:-:S03]  /*4b10*/  UIADD3 UR6, UR18, 0x2, URZ ;  /* 0x0000000212067890 */ /* 0x000fc6000fffe03f */
[----:B--2---:R-:W2:Y:S01]  /*4b20*/  S2R R11, SR_TID.X ;  /* 0x00000000000b7919 */ /* 0x004ea20000002100 */
[----:B------:R-:W-:Y:S01]  /*4b30*/  UIADD3 UR10, UR18, 0x4, URZ ;  /* 0x00000004120a7890 */ /* 0x000fe2000fffe03f */
[----:B------:R-:W-:Y:S01]  /*4b40*/  IMAD R15, R7, -0x60, R17 ;  /* 0xffffffa0070f7824 */ /* 0x000fe200078e0211 */
[----:B------:R-:W-:Y:S01]  /*4b50*/  UMOV UR11, 0x40000040 ;  /* 0x40000040000b7882 */ /* 0x000fe20000000000 */
[----:B------:R-:W-:Y:S01]  /*4b60*/  HGMMA.64x96x16.F32 R152, gdesc[UR16], RZ, !UPT, gsb0 ;  /* 0x01600000109879f0 */ /* 0x000fe2000c0008ff */
[----:B------:R-:W-:Y:S01]  /*4b70*/  UIADD3 UR14, UR18, 0x6, URZ ;  /* 0x00000006120e7890 */ /* 0x000fe2000fffe03f */
[----:B------:R-:W-:Y:S01]  /*4b80*/  UMOV UR15, 0x40000040 ;  /* 0x40000040000f7882 */ /* 0x000fe20000000000 */
[----:B--2---:R-:W-:Y:S02]  /*4b90*/  LOP3.LUT P1, RZ, R11, 0x7f, RZ, 0xc0, !PT ;  /* 0x0000007f0bff7812 */ /* 0x004fe4000782c0ff */
[----:B------:R-:W-:Y:S01]  /*4ba0*/  IADD3 R11, -R23, 0xb, RZ ;  /* 0x0000000b170b7810 */ /* 0x000fe20007ffe1ff */
        /* <DEDUP_REMOVED lines=14> */
[----:B------:R-:W2:Y:S01]  /*4c90*/  LDC R174, c[0x0][0x288] ;  /* 0x0000a200ffae7b82 */ /* 0x000ea20000000800 */
[----:B------:R-:W-:-:S02]  /*4ca0*/  IMAD.U32 R177, RZ, RZ, UR28 ;  /* 0x0000001cffb17e24 */ /* 0x000fc4000f8e00ff */
[----:B------:R-:W-:Y:S01]  /*4cb0*/  FMUL.FTZ R13, R154, UR24 ;  /* 0x000000189a0d7c20 */ /* 0x000fe20008410000 */
[----:B------:R-:W-:Y:S01]  /*4cc0*/  FMUL.FTZ R20, R155, UR24 ;  /* 0x000000189b147c20 */ /* 0x000fe20008410000 */
[----:B------:R-:W-:Y:S01]  /*4cd0*/  FMUL.FTZ R206, R156, UR24 ;  /* 0x000000189cce7c20 */ /* 0x000fe20008410000 */
[----:B------:R-:W-:Y:S02]  /*4ce0*/  @!P1 VIADD R14, R177, 0x22840 ;  /* 0x00022840b10e9836 */ /* 0x000fe40000000000 */
        /* <DEDUP_REMOVED lines=10> */
[----:B------:R-:W-:Y:S01]  /*4d90*/  @!P1 PRMT R14, RZ, 0x654, R14 ;  /* 0x00000654ff0e9816 */ /* 0x000fe2000000000e */
        /* <DEDUP_REMOVED lines=32> */
[----:B------:R3:W-:Y:S01]  /*4fa0*/  @!P1 SYNCS.ARRIVE.TRANS64.RED.A1T0 RZ, [R14+URZ], RZ ;  /* 0x000000ff0eff99a7 */ /* 0x0007e2000810043f */
[----:B------:R-:W-:Y:S01]  /*4fb0*/  PLOP3.LUT P1, PT, PT, PT, UP0, 0x40, 0x0 ;  /* 0x000000000000781c */ /* 0x000fe20003f2e808 */
[----:B------:R-:W4:Y:S01]  /*4fc0*/  MUFU.TANH R204, R204 ;  /* 0x000000cc00cc7308 */ /* 0x000f220000002400 */
[----:B--2---:R-:W-:-:S05]  /*4fd0*/  IADD3 R15, R15, 0x1, -R174 ;  /* 0x000000010f0f7810 */ /* 0x004fca0007ffe8ae */
[----:B------:R-:W-:Y:S02]  /*4fe0*/  IMAD.IADD R15, R15, 0x1, -R16 ;  /* 0x000000010f0f7824 */ /* 0x000fe400078e0a10 */
[----:B------:R-:W2:Y:S02]  /*4ff0*/  MUFU.TANH R203, R203 ;  /* 0x000000cb00cb7308 */ /* 0x000ea40000002400 */
[C---:B------:R-:W-:Y:S02]  /*5000*/  VIADD R191, R15.reuse, UR25 ;  /* 0x000000190fbf7c36 */ /* 0x040fe40008000000 */
[----:B------:R-:W-:Y:S02]  /*5010*/  VIADD R192, R15, UR22 ;  /* 0x000000160fc07c36 */ /* 0x000fe40008000000 */
[C---:B------:R-:W-:Y:S02]  /*5020*/  IMAD.IADD R193, R0.reuse, 0x1, R191 ;  /* 0x0000000100c17824 */ /* 0x040fe400078e02bf */
[----:B------:R-:W1:Y:S01]  /*5030*/  MUFU.TANH R13, R13 ;  /* 0x0000000d000d7308 */ /* 0x000e620000002400 */
[----:B------:R-:W-:-:S07]  /*5040*/  IMAD.IADD R194, R0, 0x1, R192 ;  /* 0x0000000100c27824 */ /* 0x000fce00078e02c0 */
        /* <DEDUP_REMOVED lines=44> */
[----:B------:R-:W1:Y:S01]  /*5310*/  MUFU.TANH R172, R172 ;  /* 0x000000ac00ac7308 */ /* 0x000e620000002400 */
[----:B--234-:R-:W-:Y:S05]  /*5320*/  @P1 BRA `(.L_x_1334) ;  /* 0x00000000005c1947 */ /* 0x01cfea0003800000 */
[----:B------:R-:W-:Y:S01]  /*5330*/  ISETP.GT.AND P1, PT, R12, -0x1, PT ;  /* 0xffffffff0c00780c */ /* 0x000fe20003f24270 */
[----:B------:R-:W-:-:S12]  /*5340*/  BSSY B0, `(.L_x_1335) ;  /* 0x0000011000007945 */ /* 0x000fd80003800000 */
[----:B------:R-:W-:Y:S05]  /*5350*/  @P1 BRA `(.L_x_1336) ;  /* 0x0000000000201947 */ /* 0x000fea0003800000 */
[----:B------:R-:W-:Y:S01]  /*5360*/  IMAD.U32 R176, RZ, RZ, UR23 ;  /* 0x00000017ffb07e24 */ /* 0x000fe2000f8e00ff */
[----:B------:R-:W-:-:S04]  /*5370*/  LOP3.LUT R173, RZ, R12, RZ, 0x33, !PT ;  /* 0x0000000cffad7212 */ /* 0x000fc800078e33ff */
[----:B------:R-:W-:-:S13]  /*5380*/  ISETP.NE.AND P1, PT, R176, 0x1, PT ;  /* 0x00000001b000780c */ /* 0x000fda0003f25270 */
[----:B------:R-:W2:Y:S02]  /*5390*/  @P1 LDC.64 R14, c[0x0][0x9e8] ;  /* 0x00027a00ff0e1b82 */ /* 0x000ea40000000a00 */
[----:B--2---:R-:W-:-:S05]  /*53a0*/  @P1 IMAD.HI.U32 R14, R173, R14, RZ ;  /* 0x0000000ead0e1227 */ /* 0x004fca00078e00ff */
[----:B------:R-:W-:-:S04]  /*53b0*/  @P1 SHF.R.U32.HI R173, RZ, R15, R14 ;  /* 0x0000000fffad1219 */ /* 0x000fc8000001160e */
[----:B------:R-:W-:Y:S01]  /*53c0*/  LOP3.LUT R14, RZ, R173, RZ, 0x33, !PT ;  /* 0x000000adff0e7212 */ /* 0x000fe200078e33ff */
[----:B------:R-:W-:Y:S06]  /*53d0*/  BRA `(.L_x_1337) ;  /* 0x00000000001c7947 */ /* 0x000fec0003800000 */
.L_x_1336:
[----:B------:R-:W-:-:S05]  /*53e0*/  IMAD.U32 R176, RZ, RZ, UR23 ;  /* 0x00000017ffb07e24 */ /* 0x000fca000f8e00ff */
[----:B------:R-:W-:-:S13]  /*53f0*/  ISETP.NE.AND P1, PT, R176, 0x1, PT ;  /* 0x00000001b000780c */ /* 0x000fda0003f25270 */
[----:B------:R-:W2:Y:S01]  /*5400*/  @P1 LDC.64 R14, c[0x0][0x9e8] ;  /* 0x00027a00ff0e1b82 */ /* 0x000ea20000000a00 */
[----:B------:R-:W-:-:S04]  /*5410*/  @P1 IMAD.IADD R173, R0, 0x1, R6 ;  /* 0x0000000100ad1824 */ /* 0x000fc800078e0206 */
[----:B--2---:R-:W-:-:S04]  /*5420*/  @P1 IMAD.HI.U32 R174, R173, R14, RZ ;  /* 0x0000000eadae1227 */ /* 0x004fc800078e00ff */
[----:B------:R-:W-:Y:S01]  /*5430*/  IMAD.MOV.U32 R14, RZ, RZ, R12 ;  /* 0x000000ffff0e7224 */ /* 0x000fe200078e000c */
[----:B------:R-:W-:-:S07]  /*5440*/  @P1 SHF.R.U32.HI R14, RZ, R15, R174 ;  /* 0x0000000fff0e1219 */ /* 0x000fce00000116ae */
.L_x_1337:
[----:B------:R-:W-:Y:S05]  /*5450*/  BSYNC B0 ;  /* 0x0000000000007941 */ /* 0x000fea0003800000 */
.L_x_1335:
[----:B------:R-:W-:-:S04]  /*5460*/  IMAD R15, R7, -0x60, -R16 ;  /* 0xffffffa0070f7824 */ /* 0x000fc800078e0a10 */
[----:B------:R-:W-:-:S05]  /*5470*/  IMAD R15, R14, R176, R15 ;  /* 0x000000b00e0f7224 */ /* 0x000fca00078e020f */
[----:B------:R-:W-:Y:S02]  /*5480*/  VIADDMNMX R193, R15, R176, R193, PT ;  /* 0x000000b00fc17246 */ /* 0x000fe400038001c1 */
[----:B------:R-:W-:-:S07]  /*5490*/  VIMNMX R194, R194, R15, !PT ;  /* 0x0000000fc2c27248 */ /* 0x000fce0007fe0100 */
.L_x_1334:
[----:B------:R-:W-:Y:S01]  /*54a0*/  IMAD R197, R7, -0x60, RZ ;  /* 0xffffffa007c57824 */ /* 0x000fe200078e02ff */
[----:B------:R-:W-:Y:S01]  /*54b0*/  LOP3.LUT R2, R2, 0xfffbffff, RZ, 0xc0, !PT ;  /* 0xfffbffff02027812 */ /* 0x000fe200078ec0ff */
[----:B------:R-:W-:-:S03]  /*54c0*/  IMAD.IADD R195, R3, 0x1, R192 ;  /* 0x0000000103c37824 */ /* 0x000fc600078e02c0 */
[C---:B------:R-:W-:Y:S02]  /*54d0*/  ISETP.GE.AND P1, PT, R197.reuse, 0x1, PT ;  /* 0x00000001c500780c */ /* 0x040fe40003f26270 */
[----:B------:R-:W-:Y:S02]  /*54e0*/  ISETP.GE.AND P4, PT, R197, 0x9, PT ;  /* 0x00000009c500780c */ /* 0x000fe40003f86270 */
[----:B------:R-:W-:-:S04]  /*54f0*/  ISETP.GT.AND P2, PT, R194, RZ, !P1 ;  /* 0x000000ffc200720c */ /* 0x000fc80004f44270 */
[----:B------:R-:W-:-:S04]  /*5500*/  ISETP.LT.OR P2, PT, R193, 0x1, P2 ;  /* 0x00000001c100780c */ /* 0x000fc80001741670 */
[----:B------:R-:W-:Y:S02]  /*5510*/  FSEL R204, R204, -INF , !P2 ;  /* 0xff800000cccc7808 */ /* 0x000fe40005000000 */
[----:B------:R-:W-:Y:S02]  /*5520*/  @P1 LOP3.LUT R2, R2, 0x40000, RZ, 0xfc, !PT ;  /* 0x0004000002021812 */ /* 0x000fe400078efcff */
[----:B------:R-:W-:Y:S02]  /*5530*/  ISETP.GE.AND P1, PT, R197, 0x2, PT ;  /* 0x00000002c500780c */ /* 0x000fe40003f26270 */
[----:B------:R-:W-:Y:S02]  /*5540*/  LOP3.LUT R2, R2, 0xfffffffd, RZ, 0xc0, !PT ;  /* 0xfffffffd02027812 */ /* 0x000fe400078ec0ff */
[----:B------:R-:W-:Y:S02]  /*5550*/  ISETP.GT.AND P3, PT, R194, 0x1, !P1 ;  /* 0x00000001c200780c */ /* 0x000fe40004f64270 */
[----:B------:R-:W-:-:S02]  /*5560*/  @P4 LOP3.LUT R2, R2, 0x2, RZ, 0xfc, !PT ;  /* 0x0000000202024812 */ /* 0x000fc400078efcff */
[----:B------:R-:W-:Y:S02]  /*5570*/  ISETP.GT.AND P2, PT, R194, 0x8, !P4 ;  /* 0x00000008c200780c */ /* 0x000fe40006744270 */
[----:B------:R-:W-:Y:S02]  /*5580*/  ISETP.GE.AND P4, PT, R197, 0xa, PT ;  /* 0x0000000ac500780c */ /* 0x000fe40003f86270 */
[C---:B------:R-:W-:Y:S02]  /*5590*/  ISETP.LT.OR P3, PT, R193.reuse, 0x2, P3 ;  /* 0x00000002c100780c */ /* 0x040fe40001f61670 */
[----:B------:R-:W-:Y:S02]  /*55a0*/  ISETP.LT.OR P2, PT, R193, 0x9, P2 ;  /* 0x00000009c100780c */ /* 0x000fe40001741670 */
[----:B------:R-:W-:Y:S02]  /*55b0*/  FSEL R203, R203, -INF , !P3 ;  /* 0xff800000cbcb7808 */ /* 0x000fe40005800000 */
[----:B------:R-:W-:-:S02]  /*55c0*/  ISETP.GE.AND P3, PT, R197, 0x11, PT ;  /* 0x00000011c500780c */ /* 0x000fc40003f66270 */
[----:B------:R-:W-:Y:S02]  /*55d0*/  LOP3.LUT R2, R2, 0xfffffffb, RZ, 0xc0, !PT ;  /* 0xfffffffb02027812 */ /* 0x000fe400078ec0ff */
[----:B-1----:R-:W-:Y:S02]  /*55e0*/  FSEL R206, R206, -INF , !P2 ;  /* 0xff800000cece7808 */ /* 0x002fe40005000000 */
[----:B------:R-:W-:Y:S02]  /*55f0*/  ISETP.GT.AND P2, PT, R194, 0x9, !P4 ;  /* 0x00000009c200780c */ /* 0x000fe40006744270 */
[----:B------:R-:W-:Y:S02]  /*5600*/  @P4 LOP3.LUT R2, R2, 0x4, RZ, 0xfc, !PT ;  /* 0x0000000402024812 */ /* 0x000fe400078efcff */
[----:B------:R-:W-:Y:S02]  /*5610*/  ISETP.LT.OR P2, PT, R193, 0xa, P2 ;  /* 0x0000000ac100780c */ /* 0x000fe40001741670 */
[----:B------:R-:W-:-:S02]  /*5620*/  LOP3.LUT R2, R2, 0xfffffff7, RZ, 0xc0, !PT ;  /* 0xfffffff702027812 */ /* 0x000fc400078ec0ff */
[----:B------:R-:W-:Y:S02]  /*5630*/  FSEL R205, R205, -INF , !P2 ;  /* 0xff800000cdcd7808 */ /* 0x000fe40005000000 */
[----:B------:R-:W-:Y:S02]  /*5640*/  @P3 LOP3.LUT R2, R2, 0x8, RZ, 0xfc, !PT ;  /* 0x0000000802023812 */ /* 0x000fe400078efcff */
[----:B------:R-:W-:Y:S02]  /*5650*/  ISETP.GT.AND P2, PT, R194, 0x10, !P3 ;  /* 0x00000010c200780c */ /* 0x000fe40005f44270 */
[----:B------:R-:W-:Y:S02]  /*5660*/  ISETP.GE.AND P3, PT, R197, 0x12, PT ;  /* 0x00000012c500780c */ /* 0x000fe40003f66270 */
[----:B------:R-:W-:Y:S02]  /*5670*/  ISETP.LT.OR P2, PT, R193, 0x11, P2 ;  /* 0x00000011c100780c */ /* 0x000fe40001741670 */
[----:B------:R-:W-:-:S02]  /*5680*/  LOP3.LUT R2, R2, 0xffffffef, RZ, 0xc0, !PT ;  /* 0xffffffef02027812 */ /* 0x000fc400078ec0ff */
[----:B------:R-:W-:Y:S02]  /*5690*/  FSEL R208, R208, -INF , !P2 ;  /* 0xff800000d0d07808 */ /* 0x000fe40005000000 */
[----:B------:R-:W-:-:S04]  /*56a0*/  ISETP.GT.AND P2, PT, R194, 0x11, !P3 ;  /* 0x00000011c200780c */ /* 0x000fc80005f44270 */
[----:B------:R-:W-:Y:S02]  /*56b0*/  ISETP.LT.OR P2, PT, R193, 0x12, P2 ;  /* 0x00000012c100780c */ /* 0x000fe40001741670 */
[----:B------:R-:W-:Y:S02]  /*56c0*/  @P3 LOP3.LUT R2, R2, 0x10, RZ, 0xfc, !PT ;  /* 0x0000001002023812 */ /* 0x000fe400078efcff */
[----:B------:R-:W-:Y:S02]  /*56d0*/  ISETP.GE.AND P3, PT, R197, 0x19, PT ;  /* 0x00000019c500780c */ /* 0x000fe40003f66270 */
[----:B------:R-:W-:Y:S02]  /*56e0*/  LOP3.LUT R2, R2, 0xfffdffff, RZ, 0xc0, !PT ;  /* 0xfffdffff02027812 */ /* 0x000fe400078ec0ff */
[----:B------:R-:W-:Y:S02]  /*56f0*/  FSEL R207, R207, -INF , !P2 ;  /* 0xff800000cfcf7808 */ /* 0x000fe40005000000 */
[----:B------:R-:W-:-:S04]  /*5700*/  ISETP.GT.AND P2, PT, R194, 0x18, !P3 ;  /* 0x00000018c200780c */ /* 0x000fc80005f44270 */
[----:B------:R-:W-:-:S03]  /*5710*/  ISETP.LT.OR P2, PT, R193, 0x19, P2 ;  /* 0x00000019c100780c */ /* 0x000fc60001741670 */
        /* <DEDUP_REMOVED lines=62> */
[----:B------:R-:W-:Y:S02]  /*5b00*/  FSEL R182, R182, -INF , !P2 ;  /* 0xff800000b6b67808 */ /* 0x000fe40005000000 */
[----:B------:R-:W-:Y:S02]  /*5b10*/  LOP3.LUT R2, R2, 0xffffffbf, RZ, 0xc0, !PT ;  /* 0xffffffbf02027812 */ /* 0x000fe400078ec0ff */
[----:B------:R-:W-:-:S04]  /*5b20*/  ISETP.GT.AND P2, PT, R194, 0x41, !P3 ;  /* 0x00000041c200780c */ /* 0x000fc80005f44270 */
[----:B------:R-:W-:-:S03]  /*5b30*/  ISETP.LT.OR P2, PT, R193, 0x42, P2 ;  /* 0x00000042c100780c */ /* 0x000fc60001741670 */
[----:B------:R-:W-:Y:S02]  /*5b40*/  @P3 LOP3.LUT R2, R2, 0x40, RZ, 0xfc, !PT ;  /* 0x0000004002023812 */ /* 0x000fe400078efcff */
[----:B------:R-:W-:Y:S02]  /*5b50*/  ISETP.GE.AND P3, PT, R197, 0x49, PT ;  /* 0x00000049c500780c */ /* 0x000fe40003f66270 */
[----:B------:R-:W-:Y:S02]  /*5b60*/  FSEL R189, R183, -INF , !P2 ;  /* 0xff800000b7bd7808 */ /* 0x000fe40005000000 */
[----:B------:R-:W-:Y:S02]  /*5b70*/  ISETP.GT.AND P2, PT, R194, 0x48, !P3 ;  /* 0x00000048c200780c */ /* 0x000fe40005f44270 */
[----:B------:R-:W-:Y:S02]  /*5b80*/  LOP3.LUT R2, R2, 0xffffffdf, RZ, 0xc0, !PT ;  /* 0xffffffdf02027812 */ /* 0x000fe400078ec0ff */
[----:B------:R-:W-:-:S04]  /*5b90*/  ISETP.LT.OR P2, PT, R193, 0x49, P2 ;  /* 0x00000049c100780c */ /* 0x000fc80001741670 */
[----:B------:R-:W-:Y:S02]  /*5ba0*/  FSEL R188, R188, -INF , !P2 ;  /* 0xff800000bcbc7808 */ /* 0x000fe40005000000 */
[----:B------:R-:W-:Y:S02]  /*5bb0*/  ISETP.GE.AND P2, PT, R197, 0x4a, PT ;  /* 0x0000004ac500780c */ /* 0x000fe40003f46270 */
[----:B------:R-:W-:Y:S02]  /*5bc0*/  @P3 LOP3.LUT R2, R2, 0x20, RZ, 0xfc, !PT ;  /* 0x0000002002023812 */ /* 0x000fe400078efcff */
[----:B------:R-:W-:Y:S02]  /*5bd0*/  ISETP.GT.AND P3, PT, R194, 0x49, !P2 ;  /* 0x00000049c200780c */ /* 0x000fe40005764270 */
[----:B------:R-:W-:Y:S02]  /*5be0*/  LOP3.LUT R2, R2, 0xfffffffe, RZ, 0xc0, !PT ;  /* 0xfffffffe02027812 */ /* 0x000fe400078ec0ff */
[----:B------:R-:W-:-:S04]  /*5bf0*/  ISETP.LT.OR P3, PT, R193, 0x4a, P3 ;  /* 0x0000004ac100780c */ /* 0x000fc80001f61670 */
[----:B------:R-:W-:Y:S02]  /*5c00*/  FSEL R186, R186, -INF , !P3 ;  /* 0xff800000baba7808 */ /* 0x000fe40005800000 */
[----:B------:R-:W-:-:S04]  /*5c10*/  ISETP.GE.AND P3, PT, R197, 0x51, PT ;  /* 0x00000051c500780c */ /* 0x000fc80003f66270 */
[----:B------:R-:W-:-:S04]  /*5c20*/  ISETP.GT.AND P4, PT, R194, 0x50, !P3 ;  /* 0x00000050c200780c */ /* 0x000fc80005f84270 */
        /* <DEDUP_REMOVED lines=10> */
[----:B------:R-:W-:-:S13]  /*5cd0*/  ISETP.GE.AND P6, PT, R197, 0x5a, PT ;  /* 0x0000005ac500780c */ /* 0x000fda0003fc6270 */
[----:B------:R-:W-:Y:S02]  /*5ce0*/  @P6 LOP3.LUT R2, R2, 0x1, RZ, 0xfc, !PT ;  /* 0x0000000102026812 */ /* 0x000fe400078efcff */
[----:B------:R-:W-:-:S04]  /*5cf0*/  ISETP.GT.AND P6, PT, R194, 0x59, !P6 ;  /* 0x00000059c200780c */ /* 0x000fc800077c4270 */
[----:B------:R-:W-:-:S04]  /*5d00*/  ISETP.LT.OR P6, PT, R193, 0x5a, P6 ;  /* 0x0000005ac100780c */ /* 0x000fc800037c1670 */
[----:B------:R-:W-:Y:S01]  /*5d10*/  FSEL R183, R190, -INF , !P6 ;  /* 0xff800000beb77808 */ /* 0x000fe20007000000 */
[----:B------:R-:W-:Y:S01]  /*5d20*/  IMAD.IADD R190, R3, 0x1, R191 ;  /* 0x0000000103be7824 */ /* 0x000fe200078e02bf */
[----:B------:R-:W-:-:S13]  /*5d30*/  PLOP3.LUT P6, PT, PT, PT, UP0, 0x40, 0x0 ;  /* 0x000000000000781c */ /* 0x000fda0003fce808 */
[----:B------:R-:W-:Y:S05]  /*5d40*/  @P6 BRA `(.L_x_1338) ;  /* 0x0000000000586947 */ /* 0x000fea0003800000 */
[----:B------:R-:W-:Y:S01]  /*5d50*/  IMAD.IADD R191, R3, 0x1, R6 ;  /* 0x0000000103bf7824 */ /* 0x000fe200078e0206 */
[----:B------:R-:W-:Y:S04]  /*5d60*/  BSSY B0, `(.L_x_1339) ;  /* 0x0000010000007945 */ /* 0x000fe80003800000 */
[----:B------:R-:W-:-:S13]  /*5d70*/  ISETP.GT.AND P6, PT, R191, -0x1, PT ;  /* 0xffffffffbf00780c */ /* 0x000fda0003fc4270 */
[----:B------:R-:W-:Y:S05]  /*5d80*/  @P6 BRA `(.L_x_1340) ;  /* 0x0000000000206947 */ /* 0x000fea0003800000 */
[----:B------:R-:W-:Y:S01]  /*5d90*/  IMAD.U32 R193, RZ, RZ, UR23 ;  /* 0x00000017ffc17e24 */ /* 0x000fe2000f8e00ff */
[----:B------:R-:W-:-:S04]  /*5da0*/  LOP3.LUT R191, RZ, R191, RZ, 0x33, !PT ;  /* 0x000000bfffbf7212 */ /* 0x000fc800078e33ff */
[----:B------:R-:W-:-:S13]  /*5db0*/  ISETP.NE.AND P6, PT, R193, 0x1, PT ;  /* 0x00000001c100780c */ /* 0x000fda0003fc5270 */
[----:B------:R-:W1:Y:S02]  /*5dc0*/  @P6 LDC.64 R14, c[0x0][0x9e8] ;  /* 0x00027a00ff0e6b82 */ /* 0x000e640000000a00 */
[----:B-1----:R-:W-:-:S05]  /*5dd0*/  @P6 IMAD.HI.U32 R14, R191, R14, RZ ;  /* 0x0000000ebf0e6227 */ /* 0x002fca00078e00ff */
[----:B------:R-:W-:-:S04]  /*5de0*/  @P6 SHF.R.U32.HI R191, RZ, R15, R14 ;  /* 0x0000000fffbf6219 */ /* 0x000fc8000001160e */
[----:B------:R-:W-:Y:S01]  /*5df0*/  LOP3.LUT R191, RZ, R191, RZ, 0x33, !PT ;  /* 0x000000bfffbf7212 */ /* 0x000fe200078e33ff */
[----:B------:R-:W-:Y:S06]  /*5e00*/  BRA `(.L_x_1341) ;  /* 0x0000000000147947 */ /* 0x000fec0003800000 */
.L_x_1340:
[----:B------:R-:W-:-:S05]  /*5e10*/  IMAD.U32 R193, RZ, RZ, UR23 ;  /* 0x00000017ffc17e24 */ /* 0x000fca000f8e00ff */
[----:B------:R-:W-:-:S13]  /*5e20*/  ISETP.NE.AND P6, PT, R193, 0x1, PT ;  /* 0x00000001c100780c */ /* 0x000fda0003fc5270 */
[----:B------:R-:W1:Y:S02]  /*5e30*/  @P6 LDC.64 R14, c[0x0][0x9e8] ;  /* 0x00027a00ff0e6b82 */ /* 0x000e640000000a00 */
[----:B-1----:R-:W-:-:S05]  /*5e40*/  @P6 IMAD.HI.U32 R14, R191, R14, RZ ;  /* 0x0000000ebf0e6227 */ /* 0x002fca00078e00ff */
[----:B------:R-:W-:-:S07]  /*5e50*/  @P6 SHF.R.U32.HI R191, RZ, R15, R14 ;  /* 0x0000000fffbf6219 */ /* 0x000fce000001160e */
.L_x_1341:
[----:B------:R-:W-:Y:S05]  /*5e60*/  BSYNC B0 ;  /* 0x0000000000007941 */ /* 0x000fea0003800000 */
.L_x_1339:
[----:B------:R-:W-:-:S04]  /*5e70*/  IMAD.IADD R14, R197, 0x1, -R16 ;  /* 0x00000001c50e7824 */ /* 0x000fc800078e0a10 */
[----:B------:R-:W-:-:S05]  /*5e80*/  IMAD R14, R191, R193, R14 ;  /* 0x000000c1bf0e7224 */ /* 0x000fca00078e020e */
[----:B------:R-:W-:Y:S02]  /*5e90*/  VIADDMNMX R190, R14, R193, R190, PT ;  /* 0x000000c10ebe7246 */ /* 0x000fe400038001be */
[----:B------:R-:W-:-:S07]  /*5ea0*/  VIMNMX R195, R195, R14, !PT ;  /* 0x0000000ec3c37248 */ /* 0x000fce0007fe0100 */
.L_x_1338:
[----:B------:R-:W-:Y:S01]  /*5eb0*/  ISETP.GT.AND P1, PT, R195, 0x1, !P1 ;  /* 0x00000001c300780c */ /* 0x000fe20004f24270 */
[----:B------:R-:W-:Y:S01]  /*5ec0*/  UMOV UR10, UR27 ;  /* 0x0000001b000a7c82 */ /* 0x000fe20008000000 */
[----:B------:R-:W-:Y:S02]  /*5ed0*/  LOP3.LUT P6, RZ, R2, 0x10000, RZ, 0xc0, !PT ;  /* 0x0001000002ff7812 */ /* 0x000fe400078cc0ff */
[----:B------:R-:W-:Y:S02]  /*5ee0*/  ISETP.LT.OR P1, PT, R190, 0x2, P1 ;  /* 0x00000002be00780c */ /* 0x000fe40000f21670 */
[----:B------:R-:W-:Y:S02]  /*5ef0*/  FMNMX.FTZ R14, R204, R9, !PT ;  /* 0x00000009cc0e7209 */ /* 0x000fe40007810000 */
[----:B------:R-:W-:Y:S02]  /*5f00*/  FSEL R20, R20, -INF , !P1 ;  /* 0xff80000014147808 */ /* 0x000fe40004800000 */
[----:B------:R-:W-:-:S02]  /*5f10*/  LOP3.LUT P1, RZ, R2, 0x2, RZ, 0xc0, !PT ;  /* 0x0000000202ff7812 */ /* 0x000fc4000782c0ff */
[----:B------:R-:W-:Y:S02]  /*5f20*/  FMNMX.FTZ R15, R203, R14, !PT ;  /* 0x0000000ecb0f7209 */ /* 0x000fe40007810000 */
[----:B------:R-:W-:Y:S02]  /*5f30*/  ISETP.GT.AND P1, PT, R195, 0x8, !P1 ;  /* 0x00000008c300780c */ /* 0x000fe40004f24270 */
[----:B------:R-:W-:Y:S02]  /*5f40*/  FMNMX.FTZ R14, R206, R15, !PT ;  /* 0x0000000fce0e7209 */ /* 0x000fe40007810000 */
[----:B------:R-:W-:Y:S02]  /*5f50*/  ISETP.LT.OR P1, PT, R190, 0x9, P1 ;  /* 0x00000009be00780c */ /* 0x000fe40000f21670 */
[----:B------:R-:W-:Y:S02]  /*5f60*/  FMNMX.FTZ R15, R205, R14, !PT ;  /* 0x0000000ecd0f7209 */ /* 0x000fe40007810000 */
[----:B------:R-:W-:-:S02]  /*5f70*/  FSEL R21, R21, -INF , !P1 ;  /* 0xff80000015157808 */ /* 0x000fc40004800000 */
[----:B------:R-:W-:Y:S02]  /*5f80*/  LOP3.LUT P1, RZ, R2, 0x4, RZ, 0xc0, !PT ;  /* 0x0000000402ff7812 */ /* 0x000fe4000782c0ff */
[----:B------:R-:W-:Y:S02]  /*5f90*/  FMNMX.FTZ R14, R208, R15, !PT ;  /* 0x0000000fd00e7209 */ /* 0x000fe40007810000 */
[----:B------:R-:W-:Y:S02]  /*5fa0*/  ISETP.GT.AND P1, PT, R195, 0x9, !P1 ;  /* 0x00000009c300780c */ /* 0x000fe40004f24270 */
[----:B------:R-:W-:Y:S02]  /*5fb0*/  FMNMX.FTZ R15, R207, R14, !PT ;  /* 0x0000000ecf0f7209 */ /* 0x000fe40007810000 */
[----:B------:R-:W-:Y:S02]  /*5fc0*/  ISETP.LT.OR P1, PT, R190, 0xa, P1 ;  /* 0x0000000abe00780c */ /* 0x000fe40000f21670 */
[----:B------:R-:W-:-:S02]  /*5fd0*/  FMNMX.FTZ R14, R210, R15, !PT ;  /* 0x0000000fd20e7209 */ /* 0x000fc40007810000 */
[----:B------:R-:W-:Y:S02]  /*5fe0*/  FSEL R152, R152, -INF , !P1 ;  /* 0xff80000098987808 */ /* 0x000fe40004800000 */
[----:B------:R-:W-:Y:S02]  /*5ff0*/  LOP3.LUT P1, RZ, R2, 0x8, RZ, 0xc0, !PT ;  /* 0x0000000802ff7812 */ /* 0x000fe4000782c0ff */
[----:B------:R-:W-:Y:S02]  /*6000*/  FMNMX.FTZ R14, R209, R14, !PT ;  /* 0x0000000ed10e7209 */ /* 0x000fe40007810000 */
[----:B------:R-:W-:Y:S02]  /*6010*/  ISETP.GT.AND P1, PT, R195, 0x10, !P1 ;  /* 0x00000010c300780c */ /* 0x000fe40004f24270 */
[----:B------:R-:W-:Y:S02]  /*6020*/  FMNMX.FTZ R15, R173, R14, !PT ;  /* 0x0000000ead0f7209 */ /* 0x000fe40007810000 */
[----:B------:R-:W-:-:S02]  /*6030*/  ISETP.LT.OR P1, PT, R190, 0x11, P1 ;  /* 0x00000011be00780c */ /* 0x000fc40000f21670 */
[----:B------:R-:W-:Y:S02]  /*6040*/  FMNMX.FTZ R14, R174, R15, !PT ;  /* 0x0000000fae0e7209 */ /* 0x000fe40007810000 */
[----:B------:R-:W-:Y:S02]  /*6050*/  FSEL R153, R153, -INF , !P1 ;  /* 0xff80000099997808 */ /* 0x000fe40004800000 */
[----:B------:R-:W-:Y:S02]  /*6060*/  LOP3.LUT P1, RZ, R2, 0x10, RZ, 0xc0, !PT ;  /* 0x0000001002ff7812 */ /* 0x000fe4000782c0ff */
[----:B------:R-:W-:Y:S02]  /*6070*/  FMNMX.FTZ R15, R175, R14, !PT ;  /* 0x0000000eaf0f7209 */ /* 0x000fe40007810000 */
[----:B------:R-:W-:Y:S02]  /*6080*/  ISETP.GT.AND P1, PT, R195, 0x11, !P1 ;  /* 0x00000011c300780c */ /* 0x000fe40004f24270 */
[----:B------:R-:W-:-:S02]  /*6090*/  FMNMX.FTZ R15, R176, R15, !PT ;  /* 0x0000000fb00f7209 */ /* 0x000fc40007810000 */
[----:B------:R-:W-:Y:S02]  /*60a0*/  ISETP.LT.OR P1, PT, R190, 0x12, P1 ;  /* 0x00000012be00780c */ /* 0x000fe40000f21670 */
[----:B------:R-:W-:Y:S02]  /*60b0*/  FMNMX.FTZ R14, R178, R15, !PT ;  /* 0x0000000fb20e7209 */ /* 0x000fe40007810000 */
[----:B------:R-:W-:Y:S02]  /*60c0*/  FSEL R154, R154, -INF , !P1 ;  /* 0xff8000009a9a7808 */ /* 0x000fe40004800000 */
[----:B------:R-:W-:Y:S02]  /*60d0*/  LOP3.LUT P1, RZ, R2, 0x20000, RZ, 0xc0, !PT ;  /* 0x0002000002ff7812 */ /* 0x000fe4000782c0ff */
        /* <DEDUP_REMOVED lines=18> */
[----:B------:R-:W-:Y:S02]  /*6200*/  LOP3.LUT P1, RZ, R2, 0x4000, RZ, 0xc0, !PT ;  /* 0x0000400002ff7812 */ /* 0x000fe4000782c0ff */
[----:B------:R-:W-:-:S02]  /*6210*/  FMNMX.FTZ R14, R187, R14, !PT ;  /* 0x0000000ebb0e7209 */ /* 0x000fc40007810000 */
[----:B------:R-:W-:Y:S02]  /*6220*/  ISETP.GT.AND P1, PT, R195, 0x21, !P1 ;  /* 0x00000021c300780c */ /* 0x000fe40004f24270 */
[----:B------:R-:W-:Y:S02]  /*6230*/  FMNMX.FTZ R14, R185, R14, !PT ;  /* 0x0000000eb90e7209 */ /* 0x000fe40007810000 */
[----:B------:R-:W-:Y:S02]  /*6240*/  ISETP.LT.OR P1, PT, R190, 0x22, P1 ;  /* 0x00000022be00780c */ /* 0x000fe40000f21670 */
[----:B------:R-:W-:Y:S02]  /*6250*/  FMNMX.FTZ R15, R183, R14, !PT ;  /* 0x0000000eb70f7209 */ /* 0x000fe40007810000 */
[----:B------:R-:W-:Y:S02]  /*6260*/  FSEL R158, R158, -INF , !P1 ;  /* 0xff8000009e9e7808 */ /* 0x000fe40004800000 */
[C---:B------:R-:W-:Y:S01]  /*6270*/  LOP3.LUT P1, RZ, R2.reuse, 0x2000, RZ, 0xc0, !PT ;  /* 0x0000200002ff7812 */ /* 0x040fe2000782c0ff */
[----:B------:R-:W1:Y:S01]  /*6280*/  SHFL.BFLY PT, R14, R15, 0x2, 0x1f ;  /* 0x0c401f000f0e7f89 */ /* 0x000e6200000e0000 */
[----:B------:R-:W-:-:S02]  /*6290*/  LOP3.LUT P6, RZ, R2, 0x20, RZ, 0xc0, !PT ;  /* 0x0000002002ff7812 */ /* 0x000fc400078cc0ff */
[C---:B------:R-:W-:Y:S02]  /*62a0*/  ISETP.GT.AND P1, PT, R195.reuse, 0x28, !P1 ;  /* 0x00000028c300780c */ /* 0x040fe40004f24270 */
[----:B------:R-:W-:Y:S02]  /*62b0*/  ISETP.GT.AND P2, PT, R195, 0x49, !P2 ;  /* 0x00000049c300780c */ /* 0x000fe40005744270 */
[C---:B------:R-:W-:Y:S02]  /*62c0*/  ISETP.LT.OR P1, PT, R190.reuse, 0x29, P1 ;  /* 0x00000029be00780c */ /* 0x040fe40000f21670 */
[----:B------:R-:W-:Y:S02]  /*62d0*/  ISETP.LT.OR P2, PT, R190, 0x4a, P2 ;  /* 0x0000004abe00780c */ /* 0x000fe40001741670 */
[----:B------:R-:W-:Y:S02]  /*62e0*/  FSEL R159, R159, -INF , !P1 ;  /* 0xff8000009f9f7808 */ /* 0x000fe40004800000 */
[----:B------:R-:W-:-:S02]  /*62f0*/  LOP3.LUT P1, RZ, R2, 0x1000, RZ, 0xc0, !PT ;  /* 0x0000100002ff7812 */ /* 0x000fc4000782c0ff */
[C---:B------:R-:W-:Y:S02]  /*6300*/  ISETP.GT.AND P3, PT, R195.reuse, 0x50, !P3 ;  /* 0x00000050c300780c */ /* 0x040fe40005f64270 */
[C---:B------:R-:W-:Y:S02]  /*6310*/  ISETP.GT.AND P1, PT, R195.reuse, 0x29, !P1 ;  /* 0x00000029c300780c */ /* 0x040fe40004f24270 */
[----:B------:R-:W-:Y:S02]  /*6320*/  FSEL R168, R168, -INF , !P2 ;  /* 0xff800000a8a87808 */ /* 0x000fe40005000000 */
[----:B------:R-:W-:Y:S02]  /*6330*/  ISETP.LT.OR P1, PT, R190, 0x2a, P1 ;  /* 0x0000002abe00780c */ /* 0x000fe40000f21670 */
[----:B------:R-:W-:Y:S02]  /*6340*/  ISETP.GT.AND P4, PT, R195, 0x51, !P4 ;  /* 0x00000051c300780c */ /* 0x000fe40006784270 */
[----:B------:R-:W-:-:S02]  /*6350*/  FSEL R160, R160, -INF , !P1 ;  /* 0xff800000a0a07808 */ /* 0x000fc40004800000 */
[----:B------:R-:W-:Y:S02]  /*6360*/  LOP3.LUT P1, RZ, R2, 0x800, RZ, 0xc0, !PT ;  /* 0x0000080002ff7812 */ /* 0x000fe4000782c0ff */
[----:B-1----:R-:W-:Y:S02]  /*6370*/  FMNMX.FTZ R191, R15, R14, !PT ;  /* 0x0000000e0fbf7209 */ /* 0x002fe40007810000 */
[C---:B------:R-:W-:Y:S02]  /*6380*/  ISETP.GT.AND P1, PT, R195.reuse, 0x30, !P1 ;  /* 0x00000030c300780c */ /* 0x040fe40004f24270 */
[C---:B------:R-:W-:Y:S01]  /*6390*/  ISETP.LT.OR P3, PT, R190.reuse, 0x51, P3 ;  /* 0x00000051be00780c */ /* 0x040fe20001f61670 */
[----:B------:R-:W1:Y:S01]  /*63a0*/  SHFL.BFLY PT, R14, R191, 0x1, 0x1f ;  /* 0x0c201f00bf0e7f89 */ /* 0x000e6200000e0000 */
[----:B------:R-:W-:Y:S02]  /*63b0*/  ISETP.LT.OR P1, PT, R190, 0x31, P1 ;  /* 0x00000031be00780c */ /* 0x000fe40000f21670 */
[----:B------:R-:W-:-:S02]  /*63c0*/  ISETP.GT.AND P5, PT, R195, 0x58, !P5 ;  /* 0x00000058c300780c */ /* 0x000fc40006fa4270 */
[----:B------:R-:W-:Y:S02]  /*63d0*/  FSEL R161, R161, -INF , !P1 ;  /* 0xff800000a1a17808 */ /* 0x000fe40004800000 */
[----:B------:R-:W-:Y:S02]  /*63e0*/  LOP3.LUT P1, RZ, R2, 0x400, RZ, 0xc0, !PT ;  /* 0x0000040002ff7812 */ /* 0x000fe4000782c0ff */
[C---:B------:R-:W-:Y:S02]  /*63f0*/  ISETP.LT.OR P4, PT, R190.reuse, 0x52, P4 ;  /* 0x00000052be00780c */ /* 0x040fe40002781670 */
[----:B------:R-:W-:Y:S02]  /*6400*/  ISETP.GT.AND P1, PT, R195, 0x31, !P1 ;  /* 0x00000031c300780c */ /* 0x000fe40004f24270 */
[C---:B------:R-:W-:Y:S02]  /*6410*/  ISETP.LT.OR P5, PT, R190.reuse, 0x59, P5 ;  /* 0x00000059be00780c */ /* 0x040fe40002fa1670 */
[----:B------:R-:W-:-:S04]  /*6420*/  ISETP.LT.OR P1, PT, R190, 0x32, P1 ;  /* 0x00000032be00780c */ /* 0x000fc80000f21670 */
[----:B------:R-:W-:Y:S02]  /*6430*/  FSEL R162, R162, -INF , !P1 ;  /* 0xff800000a2a27808 */ /* 0x000fe40004800000 */
[----:B------:R-:W-:Y:S02]  /*6440*/  LOP3.LUT P1, RZ, R2, 0x200, RZ, 0xc0, !PT ;  /* 0x0000020002ff7812 */ /* 0x000fe4000782c0ff */
[----:B-1----:R-:W-:Y:S02]  /*6450*/  FMNMX.FTZ R14, R191, R14, !PT ;  /* 0x0000000ebf0e7209 */ /* 0x002fe40007810000 */
[----:B------:R-:W-:-:S03]  /*6460*/  ISETP.GT.AND P1, PT, R195, 0x38, !P1 ;  /* 0x00000038c300780c */ /* 0x000fc60004f24270 */
[----:B------:R-:W-:Y:S01]  /*6470*/  FMUL.FTZ R212, R14, UR10 ;  /* 0x0000000a0ed47c20 */ /* 0x000fe20008410000 */
[----:B------:R-:W-:-:S04]  /*6480*/  ISETP.LT.OR P1, PT, R190, 0x39, P1 ;  /* 0x00000039be00780c */ /* 0x000fc80000f21670 */
[----:B------:R-:W-:Y:S02]  /*6490*/  FSEL R163, R163, -INF , !P1 ;  /* 0xff800000a3a37808 */ /* 0x000fe40004800000 */
[----:B------:R-:W-:-:S04]  /*64a0*/  LOP3.LUT P1, RZ, R2, 0x100, RZ, 0xc0, !PT ;  /* 0x0000010002ff7812 */ /* 0x000fc8000782c0ff */
[----:B------:R-:W-:-:S04]  /*64b0*/  ISETP.GT.AND P1, PT, R195, 0x39, !P1 ;  /* 0x00000039c300780c */ /* 0x000fc80004f24270 */
        /* <DEDUP_REMOVED lines=10> */
[----:B------:R-:W-:Y:S02]  /*6560*/  ISETP.GT.AND P1, PT, R195, 0x48, !P6 ;  /* 0x00000048c300780c */ /* 0x000fe40007724270 */
[----:B------:R-:W-:Y:S02]  /*6570*/  LOP3.LUT P6, RZ, R2, 0x40000, RZ, 0xc0, !PT ;  /* 0x0004000002ff7812 */ /* 0x000fe400078cc0ff */
[----:B------:R-:W-:-:S04]  /*6580*/  ISETP.LT.OR P1, PT, R190, 0x49, P1 ;  /* 0x00000049be00780c */ /* 0x000fc80000f21670 */
[----:B------:R-:W-:Y:S02]  /*6590*/  FSEL R167, R167, -INF , !P1 ;  /* 0xff800000a7a77808 */ /* 0x000fe40004800000 */
[C---:B------:R-:W-:Y:S02]  /*65a0*/  ISETP.GT.AND P1, PT, R195.reuse, RZ, !P6 ;  /* 0x000000ffc300720c */ /* 0x040fe40007724270 */
[----:B------:R-:W-:Y:S02]  /*65b0*/  LOP3.LUT P6, RZ, R2, 0x1, RZ, 0xc0, !PT ;  /* 0x0000000102ff7812 */ /* 0x000fe400078cc0ff */
[----:B------:R-:W-:Y:S02]  /*65c0*/  ISETP.LT.OR P1, PT, R190, 0x1, P1 ;  /* 0x00000001be00780c */ /* 0x000fe40000f21670 */
[----:B------:R-:W-:Y:S02]  /*65d0*/  ISETP.GT.AND P2, PT, R195, 0x59, !P6 ;  /* 0x00000059c300780c */ /* 0x000fe40007744270 */
[----:B------:R-:W-:-:S02]  /*65e0*/  FSEL R211, R13, -INF , !P1 ;  /* 0xff8000000dd37808 */ /* 0x000fc40004800000 */
[----:B------:R-:W-:Y:S02]  /*65f0*/  FSETP.NEU.FTZ.AND P1, PT, R14, -INF , PT ;  /* 0xff8000000e00780b */ /* 0x000fe40003f3d000 */
[----:B------:R-:W-:Y:S02]  /*6600*/  FMNMX.FTZ R13, R211, R8, !PT ;  /* 0x00000008d30d7209 */ /* 0x000fe40007810000 */
[----:B------:R-:W-:Y:S02]  /*6610*/  FSEL R212, R212, RZ, P1 ;  /* 0x000000ffd4d47208 */ /* 0x000fe40000800000 */
[----:B------:R-:W-:Y:S02]  /*6620*/  FMNMX.FTZ R194, R20, R13, !PT ;  /* 0x0000000d14c27209 */ /* 0x000fe40007810000 */
[----:B------:R-:W-:Y:S01]  /*6630*/  FSEL R195, R169, -INF , !P3 ;  /* 0xff800000a9c37808 */ /* 0x000fe20005800000 */
[--C-:B------:R-:W-:Y:S01]  /*6640*/  FFMA.FTZ R192, R204, UR10, -R212.reuse ;  /* 0x0000000accc07c23 */ /* 0x100fe200080108d4 */
        /* <DEDUP_REMOVED lines=8> */
[----:B------:R-:W-:Y:S01]  /*66d0*/  FMNMX.FTZ R191, R153, R194, !PT ;  /* 0x000000c299bf7209 */ /* 0x000fe20007810000 */
[--C-:B------:R-:W-:Y:S01]  /*66e0*/  FFMA.FTZ R194, R205, UR10, -R212.reuse ;  /* 0x0000000acdc27c23 */ /* 0x100fe200080108d4 */
[----:B------:R-:W-:Y:S01]  /*66f0*/  FSEL R199, R172, -INF , !P2 ;  /* 0xff800000acc77808 */ /* 0x000fe20005000000 */
        /* <DEDUP_REMOVED lines=15> */
[----:B------:R-:W-:-:S02]  /*67f0*/  FFMA.FTZ R185, R185, UR10, -R212 ;  /* 0x0000000ab9b97c23 */ /* 0x000fc400080108d4 */
[----:B------:R-:W-:Y:S01]  /*6800*/  FMNMX.FTZ R198, R158, R193, !PT ;  /* 0x000000c19ec67209 */ /* 0x000fe20007810000 */
[----:B------:R-:W-:Y:S03]  /*6810*/  MUFU.EX2 R194, R194 ;  /* 0x000000c200c27308 */ /* 0x000fe60000000800 */
[----:B------:R-:W-:-:S04]  /*6820*/  FMNMX.FTZ R193, R159, R198, !PT ;  /* 0x000000c69fc17209 */ /* 0x000fc80007810000 */
[----:B------:R-:W-:Y:S01]  /*6830*/  FMNMX.FTZ R198, R160, R193, !PT ;  /* 0x000000c1a0c67209 */ /* 0x000fe20007810000 */
[----:B------:R-:W-:Y:S03]  /*6840*/  MUFU.EX2 R191, R208 ;  /* 0x000000d000bf7308 */ /* 0x000fe60000000800 */
[----:B------:R-:W-:Y:S01]  /*6850*/  FMNMX.FTZ R197, R161, R198, !PT ;  /* 0x000000c6a1c57209 */ /* 0x000fe20007810000 */
[----:B------:R-:W-:-:S03]  /*6860*/  FFMA.FTZ R198, R209, UR10, -R212 ;  /* 0x0000000ad1c67c23 */ /* 0x000fc600080108d4 */
[----:B------:R-:W-:Y:S01]  /*6870*/  FMNMX.FTZ R204, R162, R197, !PT ;  /* 0x000000c5a2cc7209 */ /* 0x000fe20007810000 */
[----:B------:R-:W-:Y:S03]  /*6880*/  MUFU.EX2 R196, R196 ;  /* 0x000000c400c47308 */ /* 0x000fe60000000800 */
[----:B------:R-:W-:-:S04]  /*6890*/  FMNMX.FTZ R197, R163, R204, !PT ;  /* 0x000000cca3c57209 */ /* 0x000fc80007810000 */
[----:B------:R-:W-:Y:S01]  /*68a0*/  FMNMX.FTZ R204, R164, R197, !PT ;  /* 0x000000c5a4cc7209 */ /* 0x000fe20007810000 */
[----:B------:R-:W-:Y:S03]  /*68b0*/  MUFU.EX2 R193, R210 ;  /* 0x000000d200c17308 */ /* 0x000fe60000000800 */
[----:B------:R-:W-:-:S04]  /*68c0*/  FMNMX.FTZ R197, R165, R204, !PT ;  /* 0x000000cca5c57209 */ /* 0x000fc80007810000 */
[----:B------:R-:W-:Y:S01]  /*68d0*/  FMNMX.FTZ R204, R166, R197, !PT ;  /* 0x000000c5a6cc7209 */ /* 0x000fe20007810000 */
[----:B------:R-:W-:Y:S03]  /*68e0*/  MUFU.EX2 R198, R198 ;  /* 0x000000c600c67308 */ /* 0x000fe60000000800 */
[----:B------:R-:W-:-:S04]  /*68f0*/  FMNMX.FTZ R197, R167, R204, !PT ;  /* 0x000000cca7c57209 */ /* 0x000fc80007810000 */
[----:B------:R-:W-:Y:S01]  /*6900*/  FMNMX.FTZ R204, R168, R197, !PT ;  /* 0x000000c5a8cc7209 */ /* 0x000fe20007810000 */
[----:B------:R-:W-:Y:S01]  /*6910*/  MUFU.EX2 R173, R173 ;  /* 0x000000ad00ad7308 */ /* 0x000fe20000000800 */
[----:B------:R-:W-:Y:S01]  /*6920*/  FSEL R197, R170, -INF , !P4 ;  /* 0xff800000aac57808 */ /* 0x000fe20006000000 */
[----:B------:R-:W-:Y:S01]  /*6930*/  FFMA.FTZ R170, R176, UR10, -R212 ;  /* 0x0000000ab0aa7c23 */ /* 0x000fe200080108d4 */
[----:B------:R-:W-:-:S04]  /*6940*/  FMNMX.FTZ R204, R195, R204, !PT ;  /* 0x000000ccc3cc7209 */ /* 0x000fc80007810000 */
[----:B------:R-:W-:Y:S01]  /*6950*/  FMNMX.FTZ R171, R197, R204, !PT ;  /* 0x000000ccc5ab7209 */ /* 0x000fe20007810000 */
[----:B------:R-:W-:Y:S03]  /*6960*/  MUFU.EX2 R174, R174 ;  /* 0x000000ae00ae7308 */ /* 0x000fe60000000800 */
[----:B------:R-:W-:Y:S01]  /*6970*/  FMNMX.FTZ R172, R190, R171, !PT ;  /* 0x000000abbeac7209 */ /* 0x000fe20007810000 */
[--C-:B------:R-:W-:Y:S01]  /*6980*/  FFMA.FTZ R171, R178, UR10, -R212.reuse ;  /* 0x0000000ab2ab7c23 */ /* 0x100fe200080108d4 */
[--C-:B------:R-:W-:Y:S01]  /*6990*/  FFMA.FTZ R178, R181, UR10, -R212.reuse ;  /* 0x0000000ab5b27c23 */ /* 0x100fe200080108d4 */
[--C-:B------:R-:W-:Y:S01]  /*69a0*/  FFMA.FTZ R181, R188, UR10, -R212.reuse ;  /* 0x0000000abcb57c23 */ /* 0x100fe200080108d4 */
[----:B------:R-:W-:Y:S01]  /*69b0*/  FMNMX.FTZ R176, R199, R172, !PT ;  /* 0x000000acc7b07209 */ /* 0x000fe20007810000 */
[--C-:B------:R-:W-:Y:S01]  /*69c0*/  FFMA.FTZ R172, R179, UR10, -R212.reuse ;  /* 0x0000000ab3ac7c23 */ /* 0x100fe200080108d4 */
[--C-:B------:R-:W-:Y:S01]  /*69d0*/  FFMA.FTZ R179, R182, UR10, -R212.reuse ;  /* 0x0000000ab6b37c23 */ /* 0x100fe200080108d4 */
[----:B------:R-:W-:Y:S01]  /*69e0*/  FFMA.FTZ R182, R186, UR10, -R212 ;  /* 0x0000000abab67c23 */ /* 0x000fe200080108d4 */
[----:B------:R-:W-:Y:S01]  /*69f0*/  FSEL R186, R14, RZ, P1 ;  /* 0x000000ff0eba7208 */ /* 0x000fe20000800000 */
[----:B-1----:R-:W1:Y:S01]  /*6a00*/  SHFL.BFLY PT, R203, R176, 0x2, 0x1f ;  /* 0x0c401f00b0cb7f89 */ /* 0x002e6200000e0000 */
[----:B------:R-:W-:Y:S03]  /*6a10*/  MUFU.EX2 R169, R169 ;  /* 0x000000a900a97308 */ /* 0x000fe60000000800 */
[----:B------:R-:W-:-:S04]  /*6a20*/  FADD.FTZ R186, -R186, R9 ;  /* 0x00000009baba7221 */ /* 0x000fc80000010100 */
[----:B------:R-:W-:Y:S01]  /*6a30*/  FMUL.FTZ R9, R186, UR10 ;  /* 0x0000000aba097c20 */ /* 0x000fe20008410000 */
[----:B------:R-:W-:Y:S01]  /*6a40*/  MUFU.EX2 R170, R170 ;  /* 0x000000aa00aa7308 */ /* 0x000fe20000000800 */
[----:B------:R-:W-:-:S07]  /*6a50*/  FFMA.FTZ R186, R183, UR10, -R212 ;  /* 0x0000000ab7ba7c23 */ /* 0x000fce00080108d4 */
[----:B------:R-:W2:Y:S01]  /*6a60*/  MUFU.EX2 R9, R9 ;  /* 0x0000000900097308 */ /* 0x000ea20000000800 */
[----:B-1----:R-:W-:-:S07]  /*6a70*/  FMNMX.FTZ R203, R176, R203, !PT ;  /* 0x000000cbb0cb7209 */ /* 0x002fce0007810000 */
[----:B------:R-:W1:Y:S01]  /*6a80*/  MUFU.EX2 R171, R171 ;  /* 0x000000ab00ab7308 */ /* 0x000e620000000800 */
[----:B------:R-:W3:Y:S07]  /*6a90*/  SHFL.BFLY PT, R176, R203, 0x1, 0x1f ;  /* 0x0c201f00cbb07f89 */ /* 0x000eee00000e0000 */
[----:B------:R-:W4:Y:S01]  /*6aa0*/  MUFU.EX2 R172, R172 ;  /* 0x000000ac00ac7308 */ /* 0x000f220000000800 */
[----:B--2---:R-:W-:Y:S01]  /*6ab0*/  FFMA.FTZ R188, R9, R5, R192 ;  /* 0x0000000509bc7223 */ /* 0x004fe200000100c0 */
[-C--:B------:R-:W-:Y:S01]  /*6ac0*/  FMUL.FTZ R24, R24, R9.reuse ;  /* 0x0000000918187220 */ /* 0x080fe20000410000 */
[-C--:B------:R-:W-:Y:S01]  /*6ad0*/  FMUL.FTZ R25, R25, R9.reuse ;  /* 0x0000000919197220 */ /* 0x080fe20000410000 */
[-C--:B------:R-:W-:Y:S01]  /*6ae0*/  FMUL.FTZ R28, R28, R9.reuse ;  /* 0x000000091c1c7220 */ /* 0x080fe20000410000 */
[----:B------:R-:W-:Y:S01]  /*6af0*/  FADD.FTZ R188, R13, R188 ;  /* 0x000000bc0dbc7221 */ /* 0x000fe20000010000 */
[-C--:B------:R-:W-:Y:S01]  /*6b00*/  FMUL.FTZ R29, R29, R9.reuse ;  /* 0x000000091d1d7220 */ /* 0x080fe20000410000 */
[-C--:B------:R-:W-:Y:S01]  /*6b10*/  FMUL.FTZ R32, R32, R9.reuse ;  /* 0x0000000920207220 */ /* 0x080fe20000410000 */
[----:B------:R-:W2:Y:S01]  /*6b20*/  MUFU.EX2 R175, R175 ;  /* 0x000000af00af7308 */ /* 0x000ea20000000800 */
[----:B------:R-:W-:Y:S01]  /*6b30*/  FADD.FTZ R5, R15, R188 ;  /* 0x000000bc0f057221 */ /* 0x000fe20000010000 */
[-C--:B------:R-:W-:Y:S01]  /*6b40*/  FMUL.FTZ R33, R33, R9.reuse ;  /* 0x0000000921217220 */ /* 0x080fe20000410000 */
[-C--:B------:R-:W-:Y:S01]  /*6b50*/  FMUL.FTZ R36, R36, R9.reuse ;  /* 0x0000000924247220 */ /* 0x080fe20000410000 */
[-C--:B------:R-:W-:Y:S01]  /*6b60*/  FMUL.FTZ R37, R37, R9.reuse ;  /* 0x0000000925257220 */ /* 0x080fe20000410000 */
[----:B------:R-:W-:Y:S01]  /*6b70*/  FADD.FTZ R204, R194, R5 ;  /* 0x00000005c2cc7221 */ /* 0x000fe20000010000 */
[-C--:B------:R-:W-:Y:S01]  /*6b80*/  FMUL.FTZ R40, R40, R9.reuse ;  /* 0x0000000928287220 */ /* 0x080fe20000410000 */
[-C--:B------:R-:W-:Y:S01]  /*6b90*/  FMUL.FTZ R41, R41, R9.reuse ;  /* 0x0000000929297220 */ /* 0x080fe20000410000 */
[----:B------:R-:W5:Y:S01]  /*6ba0*/  MUFU.EX2 R178, R178 ;  /* 0x000000b200b27308 */ /* 0x000f620000000800 */
[----:B------:R-:W-:Y:S01]  /*6bb0*/  FADD.FTZ R5, R191, R204 ;  /* 0x000000ccbf057221 */ /* 0x000fe20000010000 */
[-C--:B------:R-:W-:Y:S01]  /*6bc0*/  FMUL.FTZ R44, R44, R9.reuse ;  /* 0x000000092c2c7220 */ /* 0x080fe20000410000 */
[-C--:B------:R-:W-:Y:S01]  /*6bd0*/  FMUL.FTZ R45, R45, R9.reuse ;  /* 0x000000092d2d7220 */ /* 0x080fe20000410000 */
[----:B---3--:R-:W-:Y:S01]  /*6be0*/  FMNMX.FTZ R176, R203, R176, !PT ;  /* 0x000000b0cbb07209 */ /* 0x008fe20007810000 */
[-C--:B------:R-:W-:Y:S01]  /*6bf0*/  FMUL.FTZ R48, R48, R9.reuse ;  /* 0x0000000930307220 */ /* 0x080fe20000410000 */
[-C--:B------:R-:W-:Y:S01]  /*6c00*/  FMUL.FTZ R49, R49, R9.reuse ;  /* 0x0000000931317220 */ /* 0x080fe20000410000 */
[-C--:B------:R-:W-:Y:S01]  /*6c10*/  FMUL.FTZ R52, R52, R9.reuse ;  /* 0x0000000934347220 */ /* 0x080fe20000410000 */
[C---:B------:R-:W-:Y:S01]  /*6c20*/  FSETP.NEU.FTZ.AND P1, PT, R176.reuse, -INF , PT ;  /* 0xff800000b000780b */ /* 0x040fe20003f3d000 */
[----:B------:R-:W-:Y:S01]  /*6c30*/  FMUL.FTZ R206, R176, UR10 ;  /* 0x0000000ab0ce7c20 */ /* 0x000fe20008410000 */
[----:B------:R-:W-:Y:S01]  /*6c40*/  MUFU.EX2 R179, R179 ;  /* 0x000000b300b37308 */ /* 0x000fe20000000800 */
[-C--:B------:R-:W-:Y:S01]  /*6c50*/  FMUL.FTZ R53, R53, R9.reuse ;  /* 0x0000000935357220 */ /* 0x080fe20000410000 */
[-C--:B------:R-:W-:Y:S01]  /*6c60*/  FMUL.FTZ R56, R56, R9.reuse ;  /* 0x0000000938387220 */ /* 0x080fe20000410000 */
[-C--:B------:R-:W-:Y:S01]  /*6c70*/  FMUL.FTZ R57, R57, R9.reuse ;  /* 0x0000000939397220 */ /* 0x080fe20000410000 */
[----:B------:R-:W-:Y:S01]  /*6c80*/  FSEL R206, R206, RZ, P1 ;  /* 0x000000ffcece7208 */ /* 0x000fe20000800000 */
[-C--:B------:R-:W-:Y:S01]  /*6c90*/  FMUL.FTZ R60, R60, R9.reuse ;  /* 0x000000093c3c7220 */ /* 0x080fe20000410000 */
[-C--:B------:R-:W-:Y:S01]  /*6ca0*/  FMUL.FTZ R61, R61, R9.reuse ;  /* 0x000000093d3d7220 */ /* 0x080fe20000410000 */
[----:B------:R-:W-:Y:S01]  /*6cb0*/  FMUL.FTZ R64, R64, R9 ;  /* 0x0000000940407220 */ /* 0x000fe20000410000 */
[----:B------:R-:W3:Y:S01]  /*6cc0*/  MUFU.EX2 R180, R180 ;  /* 0x000000b400b47308 */ /* 0x000ee20000000800 */
[--C-:B------:R-:W-:Y:S01]  /*6cd0*/  FFMA.FTZ R188, R152, UR10, -R206.reuse ;  /* 0x0000000a98bc7c23 */ /* 0x100fe200080108ce */
[----:B------:R-:W-:Y:S01]  /*6ce0*/  FADD.FTZ R152, R196, R5 ;  /* 0x00000005c4987221 */ /* 0x000fe20000010000 */
[--C-:B------:R-:W-:Y:S01]  /*6cf0*/  FFMA.FTZ R189, R153, UR10, -R206.reuse ;  /* 0x0000000a99bd7c23 */ /* 0x100fe200080108ce */
[--C-:B------:R-:W-:Y:S01]  /*6d00*/  FFMA.FTZ R204, R154, UR10, -R206.reuse ;  /* 0x0000000a9acc7c23 */ /* 0x100fe200080108ce */
[----:B------:R-:W-:Y:S01]  /*6d10*/  FFMA.FTZ R207, R163, UR10, -R206 ;  /* 0x0000000aa3cf7c23 */ /* 0x000fe200080108ce */
[----:B------:R-:W-:Y:S01]  /*6d20*/  FADD.FTZ R5, R193, R152 ;  /* 0x00000098c1057221 */ /* 0x000fe20000010000 */
[--C-:B------:R-:W-:Y:S01]  /*6d30*/  FFMA.FTZ R183, R211, UR10, -R206.reuse ;  /* 0x0000000ad3b77c23 */ /* 0x100fe200080108ce */
[----:B------:R-:W-:Y:S01]  /*6d40*/  MUFU.EX2 R181, R181 ;  /* 0x000000b500b57308 */ /* 0x000fe20000000800 */
[--C-:B------:R-:W-:Y:S01]  /*6d50*/  FFMA.FTZ R203, R155, UR10, -R206.reuse ;  /* 0x0000000a9bcb7c23 */ /* 0x100fe200080108ce */
[----:B------:R-:W-:Y:S01]  /*6d60*/  FADD.FTZ R152, R198, R5 ;  /* 0x00000005c6987221 */ /* 0x000fe20000010000 */
[--C-:B------:R-:W-:Y:S01]  /*6d70*/  FFMA.FTZ R155, R166, UR10, -R206.reuse ;  /* 0x0000000aa69b7c23 */ /* 0x100fe200080108ce */
[----:B------:R-:W-:Y:S01]  /*6d80*/  FFMA.FTZ R205, R162, UR10, -R206 ;  /* 0x0000000aa2cd7c23 */ /* 0x000fe200080108ce */
[----:B------:R-:W-:Y:S01]  /*6d90*/  F2FP.F16.F32.PACK_AB R162, R170, R169 ;  /* 0x000000a9aaa2723e */ /* 0x000fe200000000ff */
[----:B------:R-:W-:Y:S01]  /*6da0*/  FADD.FTZ R5, R173, R152 ;  /* 0x00000098ad057221 */ /* 0x000fe20000010000 */
[--C-:B------:R-:W-:Y:S01]  /*6db0*/  FFMA.FTZ R20, R20, UR10, -R206.reuse ;  /* 0x0000000a14147c23 */ /* 0x100fe200080108ce */
[----:B------:R-:W-:Y:S01]  /*6dc0*/  MUFU.EX2 R182, R182 ;  /* 0x000000b600b67308 */ /* 0x000fe20000000800 */
[--C-:B------:R-:W-:Y:S01]  /*6dd0*/  FFMA.FTZ R21, R21, UR10, -R206.reuse ;  /* 0x0000000a15157c23 */ /* 0x100fe200080108ce */
[----:B------:R-:W-:Y:S01]  /*6de0*/  FADD.FTZ R152, R174, R5 ;  /* 0x00000005ae987221 */ /* 0x000fe20000010000 */
[----:B------:R-:W-:Y:S01]  /*6df0*/  FSEL R5, R176, RZ, P1 ;  /* 0x000000ffb0057208 */ /* 0x000fe20000800000 */
[--C-:B------:R-:W-:Y:S01]  /*6e00*/  FFMA.FTZ R208, R158, UR10, -R206.reuse ;  /* 0x0000000a9ed07c23 */ /* 0x100fe200080108ce */
[----:B------:R-:W-:Y:S01]  /*6e10*/  FFMA.FTZ R209, R159, UR10, -R206 ;  /* 0x0000000a9fd17c23 */ /* 0x000fe200080108ce */
[----:B------:R-:W-:Y:S01]  /*6e20*/  FADD.FTZ R153, R169, R152 ;  /* 0x00000098a9997221 */ /* 0x000fe20000010000 */
[----:B------:R-:W-:Y:S01]  /*6e30*/  FFMA.FTZ R152, R157, UR10, -R206 ;  /* 0x0000000a9d987c23 */ /* 0x000fe200080108ce */
[----:B------:R-:W-:Y:S01]  /*6e40*/  MUFU.EX2 R184, R184 ;  /* 0x000000b800b87308 */ /* 0x000fe20000000800 */
[----:B------:R-:W-:Y:S01]  /*6e50*/  FADD.FTZ R5, -R5, R8 ;  /* 0x0000000805057221 */ /* 0x000fe20000010100 */
[----:B------:R-:W-:Y:S01]  /*6e60*/  FADD.FTZ R154, R170, R153 ;  /* 0x00000099aa9a7221 */ /* 0x000fe20000010000 */
[--C-:B------:R-:W-:Y:S01]  /*6e70*/  FFMA.FTZ R8, R156, UR10, -R206.reuse ;  /* 0x0000000a9c087c23 */ /* 0x100fe200080108ce */
[--C-:B------:R-:W-:Y:S01]  /*6e80*/  FFMA.FTZ R159, R161, UR10, -R206.reuse ;  /* 0x0000000aa19f7c23 */ /* 0x100fe200080108ce */
[----:B------:R-:W-:Y:S01]  /*6e90*/  FFMA.FTZ R210, R160, UR10, -R206 ;  /* 0x0000000aa0d27c23 */ /* 0x000fe200080108ce */
[----:B-1----:R-:W-:Y:S01]  /*6ea0*/  FADD.FTZ R153, R171, R154 ;  /* 0x0000009aab997221 */ /* 0x002fe20000010000 */
[--C-:B------:R-:W-:Y:S01]  /*6eb0*/  FFMA.FTZ R157, R164, UR10, -R206.reuse ;  /* 0x0000000aa49d7c23 */ /* 0x100fe200080108ce */
[----:B------:R-:W1:Y:S01]  /*6ec0*/  MUFU.EX2 R187, R187 ;  /* 0x000000bb00bb7308 */ /* 0x000e620000000800 */
[C---:B----4-:R-:W-:Y:S01]  /*6ed0*/  F2FP.F16.F32.PACK_AB R164, R172.reuse, R171 ;  /* 0x000000abaca4723e */ /* 0x050fe200000000ff */
[----:B------:R-:W-:Y:S01]  /*6ee0*/  FADD.FTZ R154, R172, R153 ;  /* 0x00000099ac9a7221 */ /* 0x000fe20000010000 */
[----:B------:R-:W-:Y:S01]  /*6ef0*/  F2FP.F16.F32.PACK_AB R160, R174, R173 ;  /* 0x000000adaea0723e */ /* 0x000fe200000000ff */
[--C-:B------:R-:W-:Y:S01]  /*6f00*/  FFMA.FTZ R165, R165, UR10, -R206.reuse ;  /* 0x0000000aa5a57c23 */ /* 0x100fe200080108ce */
[----:B------:R-:W-:Y:S01]  /*6f10*/  FFMA.FTZ R167, R167, UR10, -R206 ;  /* 0x0000000aa7a77c23 */ /* 0x000fe200080108ce */
[----:B--2---:R-:W-:Y:S01]  /*6f20*/  FADD.FTZ R153, R175, R154 ;  /* 0x0000009aaf997221 */ /* 0x004fe20000010000 */
[--C-:B------:R-:W-:Y:S01]  /*6f30*/  FFMA.FTZ R195, R195, UR10, -R206.reuse ;  /* 0x0000000ac3c37c23 */ /* 0x100fe200080108ce */
[----:B------:R-:W-:Y:S01]  /*6f40*/  MUFU.EX2 R183, R183 ;  /* 0x000000b700b77308 */ /* 0x000fe20000000800 */
[--C-:B------:R-:W-:Y:S01]  /*6f50*/  FFMA.FTZ R197, R197, UR10, -R206.reuse ;  /* 0x0000000ac5c57c23 */ /* 0x100fe200080108ce */
[----:B-----5:R-:W-:Y:S01]  /*6f60*/  FADD.FTZ R154, R178, R153 ;  /* 0x00000099b29a7221 */ /* 0x020fe20000010000 */
[--C-:B------:R-:W-:Y:S01]  /*6f70*/  FFMA.FTZ R153, R168, UR10, -R206.reuse ;  /* 0x0000000aa8997c23 */ /* 0x100fe200080108ce */
[----:B---3--:R-:W-:Y:S01]  /*6f80*/  F2FP.F16.F32.PACK_AB R168, R180, R179 ;  /* 0x000000b3b4a8723e */ /* 0x008fe200000000ff */
[----:B------:R-:W-:Y:S01]  /*6f90*/  FFMA.FTZ R190, R190, UR10, -R206 ;  /* 0x0000000abebe7c23 */ /* 0x000fe200080108ce */
[----:B------:R-:W-:Y:S01]  /*6fa0*/  FADD.FTZ R163, R179, R154 ;  /* 0x0000009ab3a37221 */ /* 0x000fe20000010000 */
[----:B------:R-:W-:Y:S01]  /*6fb0*/  FFMA.FTZ R199, R199, UR10, -R206 ;  /* 0x0000000ac7c77c23 */ /* 0x000fe200080108ce */
[----:B------:R-:W-:Y:S01]  /*6fc0*/  MUFU.EX2 R20, R20 ;  /* 0x0000001400147308 */ /* 0x000fe20000000800 */
[----:B-1----:R-:W-:Y:S01]  /*6fd0*/  F2FP.F16.F32.PACK_AB R172, R187, R184 ;  /* 0x000000b8bbac723e */ /* 0x002fe200000000ff */
[----:B------:R-:W-:Y:S01]  /*6fe0*/  FADD.FTZ R154, R180, R163 ;  /* 0x000000a3b49a7221 */ /* 0x000fe20000010000 */
[----:B------:R-:W-:Y:S01]  /*6ff0*/  F2FP.F16.F32.PACK_AB R156, R196, R191 ;  /* 0x000000bfc49c723e */ /* 0x000fe200000000ff */
[-C--:B------:R-:W-:Y:S01]  /*7000*/  FMUL.FTZ R65, R65, R9.reuse ;  /* 0x0000000941417220 */ /* 0x080fe20000410000 */
[----:B------:R-:W-:Y:S01]  /*7010*/  FMUL.FTZ R68, R68, R9 ;  /* 0x0000000944447220 */ /* 0x000fe20000410000 */
[----:B------:R-:W-:Y:S01]  /*7020*/  FADD.FTZ R211, R181, R154 ;  /* 0x0000009ab5d37221 */ /* 0x000fe20000010000 */
[----:B------:R-:W-:Y:S01]  /*7030*/  F2FP.F16.F32.PACK_AB R154, R194, R15 ;  /* 0x0000000fc29a723e */ /* 0x000fe200000000ff */
[----:B------:R-:W-:Y:S01]  /*7040*/  MUFU.EX2 R21, R21 ;  /* 0x0000001500157308 */ /* 0x000fe20000000800 */
[-C--:B------:R-:W-:Y:S01]  /*7050*/  FMUL.FTZ R69, R69, R9.reuse ;  /* 0x0000000945457220 */ /* 0x080fe20000410000 */
[----:B------:R-:W-:Y:S01]  /*7060*/  FADD.FTZ R211, R182, R211 ;  /* 0x000000d3b6d37221 */ /* 0x000fe20000010000 */
[-C--:B------:R-:W-:Y:S01]  /*7070*/  FMUL.FTZ R72, R72, R9.reuse ;  /* 0x0000000948487220 */ /* 0x080fe20000410000 */
[-C--:B------:R-:W-:Y:S01]  /*7080*/  FMUL.FTZ R73, R73, R9.reuse ;  /* 0x0000000949497220 */ /* 0x080fe20000410000 */
[-C--:B------:R-:W-:Y:S01]  /*7090*/  FMUL.FTZ R76, R76, R9.reuse ;  /* 0x000000094c4c7220 */ /* 0x080fe20000410000 */
[----:B------:R-:W-:Y:S01]  /*70a0*/  FADD.FTZ R166, R184, R211 ;  /* 0x000000d3b8a67221 */ /* 0x000fe20000010000 */
[-C--:B------:R-:W-:Y:S01]  /*70b0*/  FMUL.FTZ R77, R77, R9.reuse ;  /* 0x000000094d4d7220 */ /* 0x080fe20000410000 */
[----:B------:R-:W1:Y:S01]  /*70c0*/  MUFU.EX2 R185, R185 ;  /* 0x000000b900b97308 */ /* 0x000e620000000800 */
[----:B------:R-:W-:Y:S01]  /*70d0*/  FMUL.FTZ R80, R80, R9 ;  /* 0x0000000950507220 */ /* 0x000fe20000410000 */
[----:B------:R-:W-:Y:S01]  /*70e0*/  FADD.FTZ R170, R187, R166 ;  /* 0x000000a6bbaa7221 */ /* 0x000fe20000010000 */
[----:B------:R-:W-:Y:S01]  /*70f0*/  F2FP.F16.F32.PACK_AB R166, R178, R175 ;  /* 0x000000afb2a6723e */ /* 0x000fe200000000ff */
[----:B------:R-:W-:Y:S01]  /*7100*/  FMUL.FTZ R178, R5, UR10 ;  /* 0x0000000a05b27c20 */ /* 0x000fe20008410000 */
        /* <DEDUP_REMOVED lines=10> */
[----:B------:R-:W-:Y:S01]  /*71b0*/  FMUL.FTZ R100, R100, R9 ;  /* 0x0000000964647220 */ /* 0x000fe20000410000 */
[----:B------:R-:W2:Y:S01]  /*71c0*/  MUFU.EX2 R178, R178 ;  /* 0x000000b200b27308 */ /* 0x000ea20000000800 */
        /* <DEDUP_REMOVED lines=15> */
[----:B------:R-:W3:Y:S01]  /*72c0*/  MUFU.EX2 R204, R204 ;  /* 0x000000cc00cc7308 */ /* 0x000ee20000000800 */
        /* <DEDUP_REMOVED lines=15> */
[----:B------:R-:W4:Y:S01]  /*73c0*/  MUFU.EX2 R8, R8 ;  /* 0x0000000800087308 */ /* 0x000f220000000800 */
[----:B-1----:R-:W-:Y:S01]  /*73d0*/  FADD.FTZ R15, R189, R182 ;  /* 0x000000b6bd0f7221 */ /* 0x002fe20000010000 */
[-C--:B------:R-:W-:Y:S01]  /*73e0*/  FMUL.FTZ R145, R145, R9.reuse ;  /* 0x0000000991917220 */ /* 0x080fe20000410000 */
[-C--:B------:R-:W-:Y:S01]  /*73f0*/  FMUL.FTZ R148, R148, R9.reuse ;  /* 0x0000000994947220 */ /* 0x080fe20000410000 */
[----:B------:R-:W-:Y:S01]  /*7400*/  FMUL.FTZ R149, R149, R9 ;  /* 0x0000000995957220 */ /* 0x000fe20000410000 */
[----:B---3--:R-:W-:Y:S01]  /*7410*/  FADD.FTZ R182, R204, R15 ;  /* 0x0000000fccb67221 */ /* 0x008fe20000010000 */
[----:B------:R-:W-:Y:S01]  /*7420*/  F2FP.F16.F32.PACK_AB R158, R198, R193 ;  /* 0x000000c1c69e723e */ /* 0x000fe200000000ff */
[-C--:B------:R-:W-:Y:S01]  /*7430*/  FMUL.FTZ R26, R26, R178.reuse ;  /* 0x000000b21a1a7220 */ /* 0x080fe20000410000 */
[----:B------:R1:W3:Y:S01]  /*7440*/  MUFU.EX2 R161, R152 ;  /* 0x0000009800a17308 */ /* 0x0002e20000000800 */
        /* <DEDUP_REMOVED lines=8> */
[----:B-1----:R-:W-:Y:S01]  /*74d0*/  F2FP.F16.F32.PACK_AB R152, R13, R192 ;  /* 0x000000c00d98723e */ /* 0x002fe200000000ff */
[----:B----4-:R-:W-:Y:S01]  /*74e0*/  FADD.FTZ R184, R8, R15 ;  /* 0x0000000f08b87221 */ /* 0x010fe20000010000 */
[-C--:B------:R-:W-:Y:S01]  /*74f0*/  FMUL.FTZ R39, R39, R178.reuse ;  /* 0x000000b227277220 */ /* 0x080fe20000410000 */
[-C--:B------:R-:W-:Y:S01]  /*7500*/  FMUL.FTZ R42, R42, R178.reuse ;  /* 0x000000b22a2a7220 */ /* 0x080fe20000410000 */
[-C--:B------:R-:W-:Y:S01]  /*7510*/  FMUL.FTZ R43, R43, R178.reuse ;  /* 0x000000b22b2b7220 */ /* 0x080fe20000410000 */
[-C--:B------:R-:W-:Y:S01]  /*7520*/  FMUL.FTZ R46, R46, R178.reuse ;  /* 0x000000b22e2e7220 */ /* 0x080fe20000410000 */
[-C--:B------:R-:W-:Y:S01]  /*7530*/  FMUL.FTZ R47, R47, R178.reuse ;  /* 0x000000b22f2f7220 */ /* 0x080fe20000410000 */
[----:B------:R-:W1:Y:S01]  /*7540*/  MUFU.EX2 R163, R209 ;  /* 0x000000d100a37308 */ /* 0x000e620000000800 */
        /* <DEDUP_REMOVED lines=8> */
[C---:B--2---:R-:W-:Y:S01]  /*75d0*/  FADD.FTZ R184, R208.reuse, R15 ;  /* 0x0000000fd0b87221 */ /* 0x044fe20000010000 */
[----:B------:R-:W-:Y:S01]  /*75e0*/  F2FP.F16.F32.PACK_AB R161, R208, R161 ;  /* 0x000000a1d0a1723e */ /* 0x000fe200000000ff */
[-C--:B------:R-:W-:Y:S01]  /*75f0*/  FMUL.FTZ R62, R62, R178.reuse ;  /* 0x000000b23e3e7220 */ /* 0x080fe20000410000 */
[-C--:B------:R-:W-:Y:S01]  /*7600*/  FMUL.FTZ R63, R63, R178.reuse ;  /* 0x000000b23f3f7220 */ /* 0x080fe20000410000 */
[-C--:B------:R-:W-:Y:S01]  /*7610*/  FMUL.FTZ R66, R66, R178.reuse ;  /* 0x000000b242427220 */ /* 0x080fe20000410000 */
[-C--:B------:R-:W-:Y:S01]  /*7620*/  FMUL.FTZ R67, R67, R178.reuse ;  /* 0x000000b243437220 */ /* 0x080fe20000410000 */
[-C--:B------:R-:W-:Y:S01]  /*7630*/  FMUL.FTZ R70, R70, R178.reuse ;  /* 0x000000b246467220 */ /* 0x080fe20000410000 */
[----:B------:R-:W2:Y:S01]  /*7640*/  MUFU.EX2 R192, R210 ;  /* 0x000000d200c07308 */ /* 0x000ea20000000800 */
[----:B-1----:R-:W-:Y:S01]  /*7650*/  FADD.FTZ R15, R163, R184 ;  /* 0x000000b8a30f7221 */ /* 0x002fe20000010000 */
[-C--:B------:R-:W-:Y:S01]  /*7660*/  FMUL.FTZ R71, R71, R178.reuse ;  /* 0x000000b247477220 */ /* 0x080fe20000410000 */
[-C--:B------:R-:W-:Y:S01]  /*7670*/  FMUL.FTZ R74, R74, R178.reuse ;  /* 0x000000b24a4a7220 */ /* 0x080fe20000410000 */
[-C--:B------:R-:W-:Y:S01]  /*7680*/  FMUL.FTZ R75, R75, R178.reuse ;  /* 0x000000b24b4b7220 */ /* 0x080fe20000410000 */
[-C--:B------:R-:W-:Y:S01]  /*7690*/  FMUL.FTZ R78, R78, R178.reuse ;  /* 0x000000b24e4e7220 */ /* 0x080fe20000410000 */
[-C--:B------:R-:W-:Y:S01]  /*76a0*/  FMUL.FTZ R79, R79, R178.reuse ;  /* 0x000000b24f4f7220 */ /* 0x080fe20000410000 */
[-C--:B------:R-:W-:Y:S01]  /*76b0*/  FMUL.FTZ R82, R82, R178.reuse ;  /* 0x000000b252527220 */ /* 0x080fe20000410000 */
[----:B------:R1:W4:Y:S01]  /*76c0*/  MUFU.EX2 R13, R159 ;  /* 0x0000009f000d7308 */ /* 0x0003220000000800 */
[C---:B---3--:R-:W-:Y:S01]  /*76d0*/  FADD.FTZ R5, R186.reuse, R5 ;  /* 0x00000005ba057221 */ /* 0x048fe20000010000 */
[----:B------:R-:W-:Y:S01]  /*76e0*/  F2FP.F16.F32.PACK_AB R174, R186, R185 ;  /* 0x000000b9baae723e */ /* 0x000fe200000000ff */
[-C--:B------:R-:W-:Y:S01]  /*76f0*/  FMUL.FTZ R83, R83, R178.reuse ;  /* 0x000000b253537220 */ /* 0x080fe20000410000 */
[-C--:B------:R-:W-:Y:S01]  /*7700*/  FMUL.FTZ R86, R86, R178.reuse ;  /* 0x000000b256567220 */ /* 0x080fe20000410000 */
[-C--:B------:R-:W-:Y:S01]  /*7710*/  FMUL.FTZ R87, R87, R178.reuse ;  /* 0x000000b257577220 */ /* 0x080fe20000410000 */
[-C--:B------:R-:W-:Y:S01]  /*7720*/  FMUL.FTZ R90, R90, R178.reuse ;  /* 0x000000b25a5a7220 */ /* 0x080fe20000410000 */
[-C--:B------:R-:W-:Y:S01]  /*7730*/  FMUL.FTZ R91, R91, R178.reuse ;  /* 0x000000b25b5b7220 */ /* 0x080fe20000410000 */
[----:B------:R-:W3:Y:S01]  /*7740*/  MUFU.EX2 R180, R205 ;  /* 0x000000cd00b47308 */ /* 0x000ee20000000800 */
[----:B--2---:R-:W-:Y:S01]  /*7750*/  FADD.FTZ R186, R192, R15 ;  /* 0x0000000fc0ba7221 */ /* 0x004fe20000010000 */
[----:B-1----:R-:W-:Y:S01]  /*7760*/  F2FP.F16.F32.PACK_AB R159, R8, R203 ;  /* 0x000000cb089f723e */ /* 0x002fe200000000ff */
[-C--:B------:R-:W-:Y:S01]  /*7770*/  FMUL.FTZ R94, R94, R178.reuse ;  /* 0x000000b25e5e7220 */ /* 0x080fe20000410000 */
[----:B------:R-:W-:Y:S01]  /*7780*/  F2FP.F16.F32.PACK_AB R163, R192, R163 ;  /* 0x000000a3c0a3723e */ /* 0x000fe200000000ff */
[-C--:B------:R-:W-:Y:S01]  /*7790*/  FMUL.FTZ R95, R95, R178.reuse ;  /* 0x000000b25f5f7220 */ /* 0x080fe20000410000 */
[-C--:B------:R-:W-:Y:S01]  /*77a0*/  FMUL.FTZ R98, R98, R178.reuse ;  /* 0x000000b262627220 */ /* 0x080fe20000410000 */
[-C--:B------:R-:W-:Y:S01]  /*77b0*/  FMUL.FTZ R99, R99, R178.reuse ;  /* 0x000000b263637220 */ /* 0x080fe20000410000 */
[----:B------:R-:W1:Y:S01]  /*77c0*/  MUFU.EX2 R207, R207 ;  /* 0x000000cf00cf7308 */ /* 0x000e620000000800 */
[----:B----4-:R-:W-:Y:S01]  /*77d0*/  FADD.FTZ R15, R13, R186 ;  /* 0x000000ba0d0f7221 */ /* 0x010fe20000010000 */
[-C--:B------:R-:W-:Y:S01]  /*77e0*/  FMUL.FTZ R102, R102, R178.reuse ;  /* 0x000000b266667220 */ /* 0x080fe20000410000 */
[-C--:B------:R-:W-:Y:S01]  /*77f0*/  FMUL.FTZ R103, R103, R178.reuse ;  /* 0x000000b267677220 */ /* 0x080fe20000410000 */
[-C--:B------:R-:W-:Y:S01]  /*7800*/  FMUL.FTZ R106, R106, R178.reuse ;  /* 0x000000b26a6a7220 */ /* 0x080fe20000410000 */
[-C--:B------:R-:W-:Y:S01]  /*7810*/  FMUL.FTZ R107, R107, R178.reuse ;  /* 0x000000b26b6b7220 */ /* 0x080fe20000410000 */
[-C--:B------:R-:W-:Y:S01]  /*7820*/  FMUL.FTZ R110, R110, R178.reuse ;  /* 0x000000b26e6e7220 */ /* 0x080fe20000410000 */
[-C--:B------:R-:W-:Y:S01]  /*7830*/  FMUL.FTZ R111, R111, R178.reuse ;  /* 0x000000b26f6f7220 */ /* 0x080fe20000410000 */
[----:B------:R2:W4:Y:S01]  /*7840*/  MUFU.EX2 R4, R157 ;  /* 0x0000009d00047308 */ /* 0x0005220000000800 */
[----:B---3--:R-:W-:Y:S01]  /*7850*/  FADD.FTZ R186, R180, R15 ;  /* 0x0000000fb4ba7221 */ /* 0x008fe20000010000 */
[-C--:B------:R-:W-:Y:S01]  /*7860*/  FMUL.FTZ R114, R114, R178.reuse ;  /* 0x000000b272727220 */ /* 0x080fe20000410000 */
[-C--:B------:R-:W-:Y:S01]  /*7870*/  FMUL.FTZ R115, R115, R178.reuse ;  /* 0x000000b273737220 */ /* 0x080fe20000410000 */
[-C--:B------:R-:W-:Y:S01]  /*7880*/  FMUL.FTZ R118, R118, R178.reuse ;  /* 0x000000b276767220 */ /* 0x080fe20000410000 */
[-C--:B------:R-:W-:Y:S01]  /*7890*/  FMUL.FTZ R119, R119, R178.reuse ;  /* 0x000000b277777220 */ /* 0x080fe20000410000 */
[-C--:B------:R-:W-:Y:S01]  /*78a0*/  FMUL.FTZ R122, R122, R178.reuse ;  /* 0x000000b27a7a7220 */ /* 0x080fe20000410000 */
[-C--:B------:R-:W-:Y:S01]  /*78b0*/  FMUL.FTZ R123, R123, R178.reuse ;  /* 0x000000b27b7b7220 */ /* 0x080fe20000410000 */
[----:B------:R3:W5:Y:S01]  /*78c0*/  MUFU.EX2 R169, R165 ;  /* 0x000000a500a97308 */ /* 0x0007620000000800 */
[----:B-1----:R-:W-:Y:S01]  /*78d0*/  FADD.FTZ R15, R207, R186 ;  /* 0x000000bacf0f7221 */ /* 0x002fe20000010000 */
[----:B--2---:R-:W-:Y:S01]  /*78e0*/  F2FP.F16.F32.PACK_AB R157, R204, R189 ;  /* 0x000000bdcc9d723e */ /* 0x004fe200000000ff */
[-C--:B------:R-:W-:Y:S01]  /*78f0*/  FMUL.FTZ R126, R126, R178.reuse ;  /* 0x000000b27e7e7220 */ /* 0x080fe20000410000 */
[-C--:B------:R-:W-:Y:S01]  /*7900*/  FMUL.FTZ R127, R127, R178.reuse ;  /* 0x000000b27f7f7220 */ /* 0x080fe20000410000 */
[-C--:B------:R-:W-:Y:S01]  /*7910*/  FMUL.FTZ R130, R130, R178.reuse ;  /* 0x000000b282827220 */ /* 0x080fe20000410000 */
[-C--:B------:R-:W-:Y:S01]  /*7920*/  FMUL.FTZ R131, R131, R178.reuse ;  /* 0x000000b283837220 */ /* 0x080fe20000410000 */
[-C--:B------:R-:W-:Y:S01]  /*7930*/  FMUL.FTZ R134, R134, R178.reuse ;  /* 0x000000b286867220 */ /* 0x080fe20000410000 */
[----:B------:R1:W2:Y:S01]  /*7940*/  MUFU.EX2 R182, R155 ;  /* 0x0000009b00b67308 */ /* 0x0002a20000000800 */
[----:B----4-:R-:W-:Y:S01]  /*7950*/  FADD.FTZ R194, R4, R15 ;  /* 0x0000000f04c27221 */ /* 0x010fe20000010000 */
[----:B---3--:R-:W-:Y:S01]  /*7960*/  F2FP.F16.F32.PACK_AB R165, R180, R13 ;  /* 0x0000000db4a5723e */ /* 0x008fe200000000ff */
[-C--:B------:R-:W-:Y:S01]  /*7970*/  FMUL.FTZ R135, R135, R178.reuse ;  /* 0x000000b287877220 */ /* 0x080fe20000410000 */
[-C--:B------:R-:W-:Y:S01]  /*7980*/  FMUL.FTZ R138, R138, R178.reuse ;  /* 0x000000b28a8a7220 */ /* 0x080fe20000410000 */
[-C--:B------:R-:W-:Y:S01]  /*7990*/  FMUL.FTZ R139, R139, R178.reuse ;  /* 0x000000b28b8b7220 */ /* 0x080fe20000410000 */
[-C--:B------:R-:W-:Y:S01]  /*79a0*/  FMUL.FTZ R142, R142, R178.reuse ;  /* 0x000000b28e8e7220 */ /* 0x080fe20000410000 */
[-C--:B------:R-:W-:Y:S01]  /*79b0*/  FMUL.FTZ R143, R143, R178.reuse ;  /* 0x000000b28f8f7220 */ /* 0x080fe20000410000 */
[----:B------:R3:W4:Y:S01]  /*79c0*/  MUFU.EX2 R171, R167 ;  /* 0x000000a700ab7308 */ /* 0x0007220000000800 */
[----:B-----5:R-:W-:Y:S01]  /*79d0*/  FADD.FTZ R15, R169, R194 ;  /* 0x000000c2a90f7221 */ /* 0x020fe20000010000 */
[----:B-1----:R-:W-:Y:S01]  /*79e0*/  F2FP.F16.F32.PACK_AB R155, R188, R21 ;  /* 0x00000015bc9b723e */ /* 0x002fe200000000ff */
[-C--:B------:R-:W-:Y:S01]  /*79f0*/  FMUL.FTZ R146, R146, R178.reuse ;  /* 0x000000b292927220 */ /* 0x080fe20000410000 */
[-C--:B------:R-:W-:Y:S01]  /*7a00*/  FMUL.FTZ R147, R147, R178.reuse ;  /* 0x000000b293937220 */ /* 0x080fe20000410000 */
[-C--:B------:R-:W-:Y:S01]  /*7a10*/  FMUL.FTZ R150, R150, R178.reuse ;  /* 0x000000b296967220 */ /* 0x080fe20000410000 */
[----:B------:R-:W-:-:S02]  /*7a20*/  FMUL.FTZ R151, R151, R178 ;  /* 0x000000b297977220 */ /* 0x000fc40000410000 */
[----:B------:R1:W5:Y:S01]  /*7a30*/  MUFU.EX2 R184, R153 ;  /* 0x0000009900b87308 */ /* 0x0003620000000800 */
[----:B--2---:R-:W-:Y:S01]  /*7a40*/  FADD.FTZ R194, R182, R15 ;  /* 0x0000000fb6c27221 */ /* 0x004fe20000010000 */
[----:B---3--:R-:W-:Y:S02]  /*7a50*/  F2FP.F16.F32.PACK_AB R167, R4, R207 ;  /* 0x000000cf04a7723e */ /* 0x008fe400000000ff */
[----:B------:R-:W-:-:S04]  /*7a60*/  F2FP.F16.F32.PACK_AB R169, R182, R169 ;  /* 0x000000a9b6a9723e */ /* 0x000fc800000000ff */
[----:B------:R-:W2:Y:S01]  /*7a70*/  MUFU.EX2 R173, R195 ;  /* 0x000000c300ad7308 */ /* 0x000ea20000000800 */
[----:B----4-:R-:W-:Y:S01]  /*7a80*/  FADD.FTZ R15, R171, R194 ;  /* 0x000000c2ab0f7221 */ /* 0x010fe20000010000 */
[----:B-1----:R-:W-:-:S06]  /*7a90*/  F2FP.F16.F32.PACK_AB R153, R20, R183 ;  /* 0x000000b71499723e */ /* 0x002fcc00000000ff */
[----:B------:R-:W1:Y:S01]  /*7aa0*/  MUFU.EX2 R186, R197 ;  /* 0x000000c500ba7308 */ /* 0x000e620000000800 */
[C---:B-----5:R-:W-:Y:S01]  /*7ab0*/  FADD.FTZ R196, R184.reuse, R15 ;  /* 0x0000000fb8c47221 */ /* 0x060fe20000010000 */
[----:B------:R-:W-:-:S06]  /*7ac0*/  F2FP.F16.F32.PACK_AB R171, R184, R171 ;  /* 0x000000abb8ab723e */ /* 0x000fcc00000000ff */
[----:B------:R-:W3:Y:S01]  /*7ad0*/  MUFU.EX2 R175, R190 ;  /* 0x000000be00af7308 */ /* 0x000ee20000000800 */
[----:B--2---:R-:W-:-:S07]  /*7ae0*/  FADD.FTZ R9, R173, R196 ;  /* 0x000000c4ad097221 */ /* 0x004fce0000010000 */
[----:B------:R-:W2:Y:S01]  /*7af0*/  MUFU.EX2 R194, R199 ;  /* 0x000000c700c27308 */ /* 0x000ea20000000800 */
[C---:B-1----:R-:W-:Y:S01]  /*7b00*/  FADD.FTZ R8, R186.reuse, R9 ;  /* 0x00000009ba087221 */ /* 0x042fe20000010000 */
[----:B------:R-:W-:-:S03]  /*7b10*/  F2FP.F16.F32.PACK_AB R173, R186, R173 ;  /* 0x000000adbaad723e */ /* 0x000fc600000000ff */
[----:B---3--:R-:W-:-:S04]  /*7b20*/  FADD.FTZ R9, R175, R8 ;  /* 0x00000008af097221 */ /* 0x008fc80000010000 */
[C---:B--2---:R-:W-:Y:S01]  /*7b30*/  FADD.FTZ R4, R194.reuse, R9 ;  /* 0x00000009c2047221 */ /* 0x044fe20000010000 */
[----:B------:R-:W-:Y:S01]  /*7b40*/  F2FP.F16.F32.PACK_AB R175, R194, R175 ;  /* 0x000000afc2af723e */ /* 0x000fe200000000ff */
[----:B------:R-:W-:Y:S06]  /*7b50*/  @!P0 BRA `(.L_x_1342) ;  /* 0x0000000000048947 */ /* 0x000fec0003800000 */
[----:B------:R-:W-:Y:S01]  /*7b60*/  BPT.TRAP 0x1 ;  /* 0x000000040000795c */ /* 0x000fe20000300000 */
.L_x_1342:
[----:B------:R1:W2:Y:S01]  /*7b70*/  SYNCS.PHASECHK.TRANS64.TRYWAIT P1, [UR28+0x22850], R10 ;  /* 0x0228500aff0075a7 */ /* 0x0002a2000802015c */
[----:B------:R-:W-:Y:S05]  /*7b80*/  @!P0 BRA `(.L_x_1343) ;  /* 0x0000000000048947 */ /* 0x000fea0003800000 */
[----:B------:R-:W-:Y:S01]  /*7b90*/  BPT.TRAP 0x1 ;  /* 0x000000040000795c */ /* 0x000fe20000300000 */
.L_x_1343:
[----:B--2---:R-:W-:Y:S05]  /*7ba0*/  @P1 BRA `(.L_x_1344) ;  /* 0x0000000000081947 */ /* 0x004fea0003800000 */
[----:B------:R-:W2:Y:S02]  /*7bb0*/  SYNCS.PHASECHK.TRANS64.TRYWAIT P1, [UR28+0x22850], R10 ;  /* 0x0228500aff0075a7 */ /* 0x000ea4000802015c */
[----:B--2---:R-:W-:Y:S05]  /*7bc0*/  @!P1 BRA `(.L_x_1345) ;  /* 0x000000b000f09947 */ /* 0x004fea0003800000 */
.L_x_1344:
[----:B------:R-:W-:Y:S01]  /*7bd0*/  VIADD R8, R23, 0x8 ;  /* 0x0000000817087836 */ /* 0x000fe20000000000 */
[----:B------:R-:W-:Y:S01]  /*7be0*/  UIMAD UR11, UR39, 0xc00, UR21 ;  /* 0x00000c00270b78a4 */ /* 0x000fe2000f8e0215 */
[----:B------:R-:W3:Y:S01]  /*7bf0*/  S2R R9, SR_TID.X ;  /* 0x0000000000097919 */ /* 0x000ee20000002100 */
[----:B------:R-:W-:Y:S02]  /*7c00*/  UMOV UR7, 0x40000040 ;  /* 0x4000004000077882 */ /* 0x000fe40000000000 */
[----:B------:R4:W-:Y:S06]  /*7c10*/  BAR.SYNC.DEFER_BLOCKING R8, 0x100 ;  /* 0x000400080000751d */ /* 0x0009ec0000010000 */
[----:B------:R-:W-:Y:S01]  /*7c20*/  UMOV UR6, UR11 ;  /* 0x0000000b00067c82 */ /* 0x000fe20008000000 */
[----:B----4-:R-:W-:Y:S01]  /*7c30*/  IMAD.MOV.U32 R8, RZ, RZ, R176 ;  /* 0x000000ffff087224 */ /* 0x010fe200078e00b0 */
[----:B------:R-:W-:Y:S01]  /*7c40*/  WARPGROUP.ARRIVE ;  /* 0x00000000000079c5 */ /* 0x000fe20000000000 */
[----:B---3--:R-:W-:Y:S01]  /*7c50*/  LOP3.LUT P1, RZ, R9, 0x7f, RZ, 0xc0, !PT ;  /* 0x0000007f09ff7812 */ /* 0x008fe2000782c0ff */
[----:B------:R-:W-:-:S04]  /*7c60*/  IMAD.MOV.U32 R9, RZ, RZ, R14 ;  /* 0x000000ffff097224 */ /* 0x000fc800078e000e */
[----:B------:R-:W-:Y:S01]  /*7c70*/  HGMMA.64x256x16.F32 R24, R152, gdesc[UR4].tnspB, R24, gsb0 ;  /* 0x43e0000498187df0 */ /* 0x000fe20008000818 */
[----:B------:R-:W-:Y:S01]  /*7c80*/  UIADD3 UR6, UR11, 0x80, URZ ;  /* 0x000000800b067890 */ /* 0x000fe2000fffe03f */
[----:B------:R-:W-:-:S06]  /*7c90*/  UMOV UR7, 0x40000040 ;  /* 0x4000004000077882 */ /* 0x000fcc0000000000 */
[----:B--2---:R-:W-:-:S05]  /*7ca0*/  @!P1 VIADD R177, R177, 0x22860 ;  /* 0x00022860b1b19836 */ /* 0x004fca0000000000 */
[----:B------:R-:W-:Y:S01]  /*7cb0*/  @!P1 PRMT R177, RZ, 0x654, R177 ;  /* 0x00000654ffb19816 */ /* 0x000fe200000000b1 */
[----:B------:R-:W-:Y:S02]  /*7cc0*/  WARPGROUP.DEPBAR.LE gsb0, 0x0 ;  /* 0x00008000000079c5 */ /* 0x000fe40000010000 */
[----:B------:R-:W-:-:S12]  /*7cd0*/  WARPGROUP.ARRIVE ;  /* 0x00000000000079c5 */ /* 0x000fd80000000000 */
        /* <DEDUP_REMOVED lines=27> */
[C---:B------:R-:W-:Y:S01]  /*7e90*/  ISETP.GT.AND P1, PT, R7.reuse, UR26, PT ;  /* 0x0000001a07007c0c */ /* 0x040fe2000bf24270 */
[----:B------:R-:W-:-:S12]  /*7ea0*/  VIADD R7, R7, 0xffffffff ;  /* 0xffffffff07077836 */ /* 0x000fd80000000000 */
[----:B--2---:R-:W-:Y:S05]  /*7eb0*/  @P1 BRA `(.L_x_1346) ;  /* 0xffffffc800c41947 */ /* 0x004fea000383ffff */
[----:B------:R-:W-:Y:S02]  /*7ec0*/  IMAD.MOV.U32 R8, RZ, RZ, R176 ;  /* 0x000000ffff087224 */ /* 0x000fe400078e00b0 */
[----:B------:R-:W-:-:S07]  /*7ed0*/  IMAD.MOV.U32 R9, RZ, RZ, R14 ;  /* 0x000000ffff097224 */ /* 0x000fce00078e000e */
.L_x_1329:
[----:B-1----:R-:W1:Y:S01]  /*7ee0*/  LDC R10, c[0x0][0x9e4] ;  /* 0x00027900ff0a7b82 */ /* 0x002e620000000800 */
[----:B------:R-:W-:Y:S01]  /*7ef0*/  ULDC UR6, c[0x0][0x9dc] ;  /* 0x0002770000067ab9 */ /* 0x000fe20000000800 */
[----:B------:R-:W-:Y:S01]  /*7f00*/  LOP3.LUT R2, R2, 0xffefffff, RZ, 0xc0, !PT ;  /* 0xffefffff02027812 */ /* 0x000fe200078ec0ff */
[----:B------:R-:W-:-:S05]  /*7f10*/  VIADD R12, R22, -UR6 ;  /* 0x80000006160c7c36 */ /* 0x000fca0008000000 */
[----:B------:R-:W-:Y:S02]  /*7f20*/  R2UR UR6, R12 ;  /* 0x000000000c0672ca */ /* 0x000fe400000e0000 */
[----:B-1----:R-:W-:-:S13]  /*7f30*/  ISETP.GE.AND P1, PT, R10, 0x1, PT ;  /* 0x000000010a00780c */ /* 0x002fda0003f26270 */
[----:B------:R-:W-:Y:S01]  /*7f40*/  @P1 LOP3.LUT R2, R2, 0x100000, RZ, 0xfc, !PT ;  /* 0x0010000002021812 */ /* 0x000fe200078efcff */
[----:B------:R-:W-:Y:S06]  /*7f50*/  @!P1 BRA `(.L_x_1347) ;  /* 0x0000000000449947 */ /* 0x000fec0003800000 */
        /* <DEDUP_REMOVED lines=9> */
.L_x_1348:
[----:B------:R-:W-:-:S13]  /*7ff0*/  ISETP.NE.AND P1, PT, R10, 0x1, PT ;  /* 0x000000010a00780c */ /* 0x000fda0003f25270 */
[----:B------:R-:W1:Y:S02]  /*8000*/  @P1 LDC.64 R12, c[0x0][0x9e8] ;  /* 0x00027a00ff0c1b82 */ /* 0x000e640000000a00 */
[----:B-1----:R-:W-:-:S05]  /*8010*/  @P1 IMAD.HI.U32 R12, R22, R12, RZ ;  /* 0x0000000c160c1227 */ /* 0x002fca00078e00ff */
[----:B------:R-:W-:-:S07]  /*8020*/  @P1 SHF.R.U32.HI R22, RZ, R13, R12 ;  /* 0x0000000dff161219 */ /* 0x000fce000001160c */
.L_x_1349:
[----:B------:R-:W-:-:S05]  /*8030*/  IMAD R22, R22, R10, RZ ;  /* 0x0000000a16167224 */ /* 0x000fca00078e02ff */
[----:B------:R-:W-:-:S13]  /*8040*/  R2UR UR7, R22 ;  /* 0x00000000160772ca */ /* 0x000fda00000e0000 */
[----:B------:R-:W-:-:S04]  /*8050*/  UISETP.LT.AND UP0, UPT, UR6, UR7, UPT ;  /* 0x000000070600728c */ /* 0x000fc8000bf01270 */
[----:B------:R-:W-:-:S12]  /*8060*/  USEL UR6, UR6, UR7, !UP0 ;  /* 0x0000000706067287 */ /* 0x000fd8000c000000 */
.L_x_1347:
[----:B------:R-:W-:-:S04]  /*8070*/  UIADD3 UR6, UR6, 0x5f, URZ ;  /* 0x0000005f06067890 */ /* 0x000fc8000fffe03f */
[----:B------:R-:W-:-:S04]  /*8080*/  UIMAD.WIDE UR6, UR6, 0x2aaaaaab, URZ ;  /* 0x2aaaaaab060678a5 */ /* 0x000fc8000f8e023f */
[----:B------:R-:W-:-:S04]  /*8090*/  USHF.R.U32.HI UR6, URZ, 0x1f, UR7 ;  /* 0x0000001f3f067899 */ /* 0x000fc80008011607 */
[----:B------:R-:W-:-:S04]  /*80a0*/  ULEA.HI.SX32 UR6, UR7, UR6, 0x1c ;  /* 0x0000000607067291 */ /* 0x000fc8000f8fe23f */
[----:B------:R-:W-:-:S04]  /*80b0*/  UISETP.LT.AND UP0, UPT, UR40, UR6, UPT ;  /* 0x000000062800728c */ /* 0x000fc8000bf01270 */
[----:B------:R-:W-:-:S06]  /*80c0*/  USEL UR23, UR40, UR6, !UP0 ;  /* 0x0000000628177287 */ /* 0x000fcc000c000000 */
[----:B------:R-:W-:-:S13]  /*80d0*/  ISETP.GE.AND P1, PT, R7, UR23, PT ;  /* 0x0000001707007c0c */ /* 0x000fda000bf26270 */
[----:B------:R-:W-:Y:S05]  /*80e0*/  @!P1 BRA `(.L_x_1350) ;  /* 0x0000002000c89947 */ /* 0x000fea0003800000 */
[----:B------:R-:W-:Y:S01]  /*80f0*/  IMAD.MOV.U32 R13, RZ, RZ, R8 ;  /* 0x000000ffff0d7224 */ /* 0x000fe200078e0008 */
[----:B------:R-:W-:Y:S01]  /*8100*/  ULDC UR24, c[0x0][0x988] ;  /* 0x0002620000187ab9 */ /* 0x000fe20000000800 */
[----:B------:R-:W-:Y:S01]  /*8110*/  IMAD.MOV.U32 R204, RZ, RZ, R9 ;  /* 0x000000ffffcc7224 */ /* 0x000fe200078e0009 */
[----:B------:R-:W-:Y:S01]  /*8120*/  ULDC UR25, c[0x0][0x9d8] ;  /* 0x0002760000197ab9 */ /* 0x000fe20000000800 */
[----:B------:R-:W-:-:S07]  /*8130*/  IMAD.MOV.U32 R12, RZ, RZ, R7 ;  /* 0x000000ffff0c7224 */ /* 0x000fce00078e0007 */
.L_x_1359:
[----:B------:R-:W-:Y:S01]  /*8140*/  UIADD3 UR39, UR39, 0x1, URZ ;  /* 0x0000000127277890 */ /* 0x000fe2000fffe03f */
[C---:B------:R-:W-:Y:S01]  /*8150*/  ISETP.GT.AND P1, PT, R12.reuse, UR23, PT ;  /* 0x000000170c007c0c */ /* 0x040fe2000bf24270 */
[----:B------:R-:W-:Y:S02]  /*8160*/  VIADD R12, R12, 0xffffffff ;  /* 0xffffffff0c0c7836 */ /* 0x000fe40000000000 */
[----:B------:R-:W-:-:S04]  /*8170*/  UISETP.NE.AND UP0, UPT, UR39, 0x2, UPT ;  /* 0x000000022700788c */ /* 0x000fc8000bf05270 */
[----:B------:R-:W-:Y:S02]  /*8180*/  USEL UR6, URZ, 0x1, UP0 ;  /* 0x000000013f067887 */ /* 0x000fe40008000000 */
[----:B------:R-:W-:Y:S02]  /*8190*/  USEL UR39, UR39, URZ, UP0 ;  /* 0x0000003f27277287 */ /* 0x000fe40008000000 */
[----:B------:R-:W-:Y:S01]  /*81a0*/  ULOP3.LUT UR38, UR38, UR6, URZ, 0x3c, !UPT ;  /* 0x0000000626267292 */ /* 0x000fe2000f8e3c3f */
[----:B--2---:R-:W-:Y:S11]  /*81b0*/  @!P0 BRA `(.L_x_1351) ;  /* 0x0000000000048947 */ /* 0x004ff60003800000 */
[----:B------:R-:W-:Y:S01]  /*81c0*/  BPT.TRAP 0x1 ;  /* 0x000000040000795c */ /* 0x000fe20000300000 */
.L_x_1351:
[----:B------:R-:W-:Y:S01]  /*81d0*/  ULEA UR26, UR39, UR46, 0x3 ;  /* 0x0000002e271a7291 */ /* 0x000fe2000f8e183f */
[----:B------:R-:W-:-:S05]  /*81e0*/  IMAD.U32 R7, RZ, RZ, UR38 ;  /* 0x00000026ff077e24 */ /* 0x000fca000f8e00ff */
[----:B------:R-:W-:-:S04]  /*81f0*/  SHF.L.U32 R7, R7, 0x1f, RZ ;  /* 0x0000001f07077819 */ /* 0x000fc800000006ff */
[----:B------:R1:W2:Y:S01]  /*8200*/  SYNCS.PHASECHK.TRANS64.TRYWAIT P2, [UR26+0x22830], R7 ;  /* 0x02283007ff0075a7 */ /* 0x0002a2000804015a */
[----:B------:R-:W-:Y:S05]  /*8210*/  @!P0 BRA `(.L_x_1352) ;  /* 0x0000000000048947 */ /* 0x000fea0003800000 */
[----:B------:R-:W-:Y:S01]  /*8220*/  BPT.TRAP 0x1 ;  /* 0x000000040000795c */ /* 0x000fe20000300000 */
.L_x_1352:
[----:B--2---:R-:W-:Y:S05]  /*8230*/  @P2 BRA `(.L_x_1353) ;  /* 0x0000000000082947 */ /* 0x004fea0003800000 */
[----:B------:R-:W2:Y:S02]  /*8240*/  SYNCS.PHASECHK.TRANS64.TRYWAIT P2, [UR26+0x22830], R7 ;  /* 0x02283007ff0075a7 */ /* 0x000ea4000804015a */
[----:B--2---:R-:W-:Y:S05]  /*8250*/  @!P2 BRA `(.L_x_1354) ;  /* 0x000000ac0060a947 */ /* 0x004fea0003800000 */
.L_x_1353:
[----:B------:R-:W-:Y:S01]  /*8260*/  UIMAD UR18, UR39, 0x300, UR20 ;  /* 0x00000300271278a4 */ /* 0x000fe2000f8e0214 */
[----:B------:R-:W-:Y:S01]  /*8270*/  WARPGROUP.ARRIVE ;  /* 0x00000000000079c5 */ /* 0x000fe20000000000 */
[----:B------:R-:W-:Y:S01]  /*8280*/  UMOV UR19, 0x40000040 ;  /* 0x4000004000137882 */ /* 0x000fe20000000000 */
[----:B------:R-:W-:Y:S01]  /*8290*/  UMOV UR7, 0x40000040 ;  /* 0x4000004000077882 */ /* 0x000fe20000000000 */
[----:B------:R-:W-:-:S03]  /*82a0*/  UIADD3 UR6, UR18, 0x2, URZ ;  /* 0x0000000212067890 */ /* 0x000fc6000fffe03f */
[----:B------:R-:W3:Y:S01]  /*82b0*/  S2R R217, SR_TID.X ;  /* 0x0000000000d97919 */ /* 0x000ee20000002100 */
[----:B------:R-:W-:Y:S01]  /*82c0*/  UIADD3 UR10, UR18, 0x4, URZ ;  /* 0x00000004120a7890 */ /* 0x000fe2000fffe03f */
[----:B------:R-:W-:Y:S01]  /*82d0*/  UMOV UR11, 0x40000040 ;  /* 0x40000040000b7882 */ /* 0x000fe20000000000 */
[----:B------:R-:W-:Y:S01]  /*82e0*/  HGMMA.64x96x16.F32 R152, gdesc[UR16], RZ, !UPT, gsb0 ;  /* 0x01600000109879f0 */ /* 0x000fe2000c0008ff */
[----:B------:R-:W-:Y:S01]  /*82f0*/  UIADD3 UR14, UR18, 0x6, URZ ;  /* 0x00000006120e7890 */ /* 0x000fe2000fffe03f */
[----:B------:R-:W-:Y:S01]  /*8300*/  UMOV UR15, 0x40000040 ;  /* 0x40000040000f7882 */ /* 0x000fe20000000000 */
[----:B---3--:R-:W-:Y:S01]  /*8310*/  LOP3.LUT P2, RZ, R217, 0x7f, RZ, 0xc0, !PT ;  /* 0x0000007fd9ff7812 */ /* 0x008fe2000784c0ff */
[----:B------:R-:W-:Y:S02]  /*8320*/  WARPGROUP.DEPBAR.LE gsb0, 0x0 ;  /* 0x00008000000079c5 */ /* 0x000fe40000010000 */
        /* <DEDUP_REMOVED lines=62> */
[----:B------:R-:W-:-:S02]  /*8710*/  FMUL.FTZ R176, R199, UR25 ;  /* 0x00000019c7b07c20 */ /* 0x000fc40008410000 */
[----:B------:R-:W2:Y:S01]  /*8720*/  MUFU.TANH R161, R161 ;  /* 0x000000a100a17308 */ /* 0x000ea20000002400 */
[----:B---3--:R-:W-:-:S07]  /*8730*/  FMNMX.FTZ R9, R159, R164, !PT ;  /* 0x000000a49f097209 */ /* 0x008fce0007810000 */
[----:B------:R-:W3:Y:S01]  /*8740*/  MUFU.TANH R160, R160 ;  /* 0x000000a000a07308 */ /* 0x000ee20000002400 */
[----:B----4-:R-:W-:-:S07]  /*8750*/  FMNMX.FTZ R164, R158, R9, !PT ;  /* 0x000000099ea47209 */ /* 0x010fce0007810000 */
[----:B------:R-:W4:Y:S01]  /*8760*/  MUFU.TANH R163, R163 ;  /* 0x000000a300a37308 */ /* 0x000f220000002400 */
[----:B--2---:R-:W-:-:S07]  /*8770*/  FMNMX.FTZ R9, R161, R164, !PT ;  /* 0x000000a4a1097209 */ /* 0x004fce0007810000 */
        /* <DEDUP_REMOVED lines=23> */
[----:B--2---:R-:W-:Y:S01]  /*88f0*/  FMNMX.FTZ R9, R209, R164, !PT ;  /* 0x000000a4d1097209 */ /* 0x004fe20007810000 */
[----:B------:R-:W-:Y:S01]  /*8900*/  FMUL.FTZ R164, R175, UR25 ;  /* 0x00000019afa47c20 */ /* 0x000fe20008410000 */
[----:B------:R-:W-:-:S05]  /*8910*/  FMUL.FTZ R175, R198, UR25 ;  /* 0x00000019c6af7c20 */ /* 0x000fca0008410000 */
[----:B------:R-:W2:Y:S01]  /*8920*/  MUFU.TANH R213, R213 ;  /* 0x000000d500d57308 */ /* 0x000ea20000002400 */
[----:B---3--:R-:W-:-:S07]  /*8930*/  FMNMX.FTZ R166, R214, R9, !PT ;  /* 0x00000009d6a67209 */ /* 0x008fce0007810000 */
[----:B------:R-:W3:Y:S01]  /*8940*/  MUFU.TANH R196, R196 ;  /* 0x000000c400c47308 */ /* 0x000ee20000002400 */
[----:B----4-:R-:W-:-:S07]  /*8950*/  FMNMX.FTZ R166, R189, R166, !PT ;  /* 0x000000a6bda67209 */ /* 0x010fce0007810000 */
[----:B------:R-:W4:Y:S01]  /*8960*/  MUFU.TANH R193, R193 ;  /* 0x000000c100c17308 */ /* 0x000f220000002400 */
[----:B--2---:R-:W-:Y:S01]  /*8970*/  FMNMX.FTZ R9, R213, R166, !PT ;  /* 0x000000a6d5097209 */ /* 0x004fe20007810000 */
[----:B------:R-:W-:-:S06]  /*8980*/  FMUL.FTZ R166, R179, UR25 ;  /* 0x00000019b3a67c20 */ /* 0x000fcc0008410000 */
[----:B------:R-:W2:Y:S01]  /*8990*/  MUFU.TANH R14, R14 ;  /* 0x0000000e000e7308 */ /* 0x000ea20000002400 */
[----:B---3--:R-:W-:-:S07]  /*89a0*/  FMNMX.FTZ R168, R196, R9, !PT ;  /* 0x00000009c4a87209 */ /* 0x008fce0007810000 */
[----:B------:R-:W3:Y:S01]  /*89b0*/  MUFU.TANH R11, R11 ;  /* 0x0000000b000b7308 */ /* 0x000ee20000002400 */
[----:B----4-:R-:W-:Y:S01]  /*89c0*/  FMNMX.FTZ R9, R193, R168, !PT ;  /* 0x000000a8c1097209 */ /* 0x010fe20007810000 */
[----:B------:R-:W-:-:S04]  /*89d0*/  FMUL.FTZ R168, R183, UR25 ;  /* 0x00000019b7a87c20 */ /* 0x000fc80008410000 */
[----:B------:R-:W4:Y:S02]  /*89e0*/  SHFL.BFLY PT, R172, R9, 0x2, 0x1f ;  /* 0x0c401f0009ac7f89 */ /* 0x000f2400000e0000 */
[----:B------:R-:W5:Y:S01]  /*89f0*/  MUFU.TANH R15, R15 ;  /* 0x0000000f000f7308 */ /* 0x000f620000002400 */
[----:B--2---:R-:W-:-:S07]  /*8a00*/  FMNMX.FTZ R180, R14, R13, !PT ;  /* 0x0000000d0eb47209 */ /* 0x004fce0007810000 */
[----:B------:R-:W2:Y:S01]  /*8a10*/  MUFU.TANH R20, R20 ;  /* 0x0000001400147308 */ /* 0x000ea20000002400 */
[----:B---3--:R-:W-:-:S07]  /*8a20*/  FMNMX.FTZ R180, R11, R180, !PT ;  /* 0x000000b40bb47209 */ /* 0x008fce0007810000 */
[----:B------:R-:W3:Y:S01]  /*8a30*/  MUFU.TANH R21, R21 ;  /* 0x0000001500157308 */ /* 0x000ee20000002400 */
[----:B-----5:R-:W-:Y:S02]  /*8a40*/  FMNMX.FTZ R179, R15, R180, !PT ;  /* 0x000000b40fb37209 */ /* 0x020fe40007810000 */
[----:B----4-:R-:W-:Y:S01]  /*8a50*/  FMNMX.FTZ R177, R9, R172, !PT ;  /* 0x000000ac09b17209 */ /* 0x010fe20007810000 */
[----:B------:R-:W-:-:S04]  /*8a60*/  FMUL.FTZ R172, R191, UR25 ;  /* 0x00000019bfac7c20 */ /* 0x000fc80008410000 */
[----:B------:R-:W4:Y:S01]  /*8a70*/  MUFU.TANH R22, R22 ;  /* 0x0000001600167308 */ /* 0x000f220000002400 */
[----:B------:R-:W5:Y:S07]  /*8a80*/  SHFL.BFLY PT, R178, R177, 0x1, 0x1f ;  /* 0x0c201f00b1b27f89 */ /* 0x000f6e00000e0000 */
[----:B------:R-:W1:Y:S08]  /*8a90*/  MUFU.TANH R152, R152 ;  /* 0x0000009800987308 */ /* 0x000e700000002400 */
[----:B------:R-:W1:Y:S08]  /*8aa0*/  MUFU.TANH R153, R153 ;  /* 0x0000009900997308 */ /* 0x000e700000002400 */
[----:B------:R-:W1:Y:S01]  /*8ab0*/  MUFU.TANH R154, R154 ;  /* 0x0000009a009a7308 */ /* 0x000e620000002400 */
[----:B-----5:R-:W-:-:S05]  /*8ac0*/  FMNMX.FTZ R9, R177, R178, !PT ;  /* 0x000000b2b1097209 */ /* 0x020fca0007810000 */
[C---:B------:R-:W-:Y:S02]  /*8ad0*/  FMUL.FTZ R198, R9.reuse, UR10 ;  /* 0x0000000a09c67c20 */ /* 0x040fe40008410000 */
[----:B------:R-:W5:Y:S01]  /*8ae0*/  MUFU.TANH R155, R155 ;  /* 0x0000009b009b7308 */ /* 0x000f620000002400 */
[----:B------:R-:W-:Y:S01]  /*8af0*/  FADD.FTZ R177, -R9, R204 ;  /* 0x000000cc09b17221 */ /* 0x000fe20000010100 */
[--C-:B------:R-:W-:Y:S01]  /*8b00*/  FFMA.FTZ R180, R8, UR10, -R198.reuse ;  /* 0x0000000a08b47c23 */ /* 0x100fe200080108c6 */
[----:B--2---:R-:W-:Y:S01]  /*8b10*/  FMNMX.FTZ R8, R20, R179, !PT ;  /* 0x000000b314087209 */ /* 0x004fe20007810000 */
[--C-:B------:R-:W-:Y:S01]  /*8b20*/  FFMA.FTZ R182, R157, UR10, -R198.reuse ;  /* 0x0000000a9db67c23 */ /* 0x100fe200080108c6 */
[--C-:B------:R-:W-:Y:S01]  /*8b30*/  FFMA.FTZ R183, R163, UR10, -R198.reuse ;  /* 0x0000000aa3b77c23 */ /* 0x100fe200080108c6 */
[----:B------:R-:W-:Y:S01]  /*8b40*/  FMUL.FTZ R178, R177, UR10 ;  /* 0x0000000ab1b27c20 */ /* 0x000fe20008410000 */
[----:B---3--:R-:W-:Y:S01]  /*8b50*/  FMNMX.FTZ R179, R21, R8, !PT ;  /* 0x0000000815b37209 */ /* 0x008fe20007810000 */
[----:B------:R-:W2:Y:S01]  /*8b60*/  MUFU.TANH R156, R156 ;  /* 0x0000009c009c7308 */ /* 0x000ea20000002400 */
[--C-:B------:R-:W-:Y:S01]  /*8b70*/  FFMA.FTZ R177, R203, UR10, -R198.reuse ;  /* 0x0000000acbb17c23 */ /* 0x100fe200080108c6 */
[--C-:B------:R-:W-:Y:S01]  /*8b80*/  FFMA.FTZ R195, R196, UR10, -R198.reuse ;  /* 0x0000000ac4c37c23 */ /* 0x100fe200080108c6 */
[----:B----4-:R-:W-:Y:S01]  /*8b90*/  FMNMX.FTZ R181, R22, R179, !PT ;  /* 0x000000b316b57209 */ /* 0x010fe20007810000 */
[--C-:B------:R-:W-:Y:S01]  /*8ba0*/  FFMA.FTZ R196, R193, UR10, -R198.reuse ;  /* 0x0000000ac1c47c23 */ /* 0x100fe200080108c6 */
[--C-:B------:R-:W-:Y:S01]  /*8bb0*/  FFMA.FTZ R205, R205, UR10, -R198.reuse ;  /* 0x0000000acdcd7c23 */ /* 0x100fe200080108c6 */
[--C-:B------:R-:W-:Y:S01]  /*8bc0*/  FFMA.FTZ R158, R158, UR10, -R198.reuse ;  /* 0x0000000a9e9e7c23 */ /* 0x100fe200080108c6 */
[----:B-1----:R-:W-:Y:S01]  /*8bd0*/  FMNMX.FTZ R8, R152, R181, !PT ;  /* 0x000000b598087209 */ /* 0x002fe20007810000 */
[----:B------:R-:W1:Y:S01]  /*8be0*/  MUFU.TANH R164, R164 ;  /* 0x000000a400a47308 */ /* 0x000e620000002400 */
        /* <DEDUP_REMOVED lines=18> */
[----:B-1----:R-:W-:Y:S01]  /*8d10*/  FMNMX.FTZ R8, R164, R159, !PT ;  /* 0x0000009fa4087209 */ /* 0x002fe20007810000 */
[----:B------:R-:W-:-:S04]  /*8d20*/  FFMA.FTZ R194, R213, UR10, -R198 ;  /* 0x0000000ad5c27c23 */ /* 0x000fc800080108c6 */
        /* <DEDUP_REMOVED lines=20> */
[----:B------:R2:W-:Y:S08]  /*8e70*/  MUFU.EX2 R159, R181 ;  /* 0x000000b5009f7308 */ /* 0x0005f00000000800 */
[----:B------:R-:W3:Y:S01]  /*8e80*/  MUFU.EX2 R178, R178 ;  /* 0x000000b200b27308 */ /* 0x000ee20000000800 */
[----:B--2---:R-:W-:-:S04]  /*8e90*/  FMNMX.FTZ R181, R175, R8, !PT ;  /* 0x00000008afb57209 */ /* 0x004fc80007810000 */
[----:B-1----:R-:W-:Y:S01]  /*8ea0*/  FMNMX.FTZ R8, R176, R181, !PT ;  /* 0x000000b5b0087209 */ /* 0x002fe20007810000 */
[--C-:B------:R-:W-:Y:S02]  /*8eb0*/  FFMA.FTZ R181, R208, UR10, -R198.reuse ;  /* 0x0000000ad0b57c23 */ /* 0x100fe400080108c6 */
[----:B------:R-:W1:Y:S02]  /*8ec0*/  MUFU.EX2 R177, R177 ;  /* 0x000000b100b17308 */ /* 0x000e640000000800 */
[----:B------:R-:W2:Y:S06]  /*8ed0*/  SHFL.BFLY PT, R187, R8, 0x2, 0x1f ;  /* 0x0c401f0008bb7f89 */ /* 0x000eac00000e0000 */
[----:B------:R-:W4:Y:S01]  /*8ee0*/  MUFU.EX2 R180, R180 ;  /* 0x000000b400b47308 */ /* 0x000f220000000800 */
[-C--:B---3--:R-:W-:Y:S01]  /*8ef0*/  FMUL.FTZ R24, R24, R178.reuse ;  /* 0x000000b218187220 */ /* 0x088fe20000410000 */
[-C--:B------:R-:W-:Y:S01]  /*8f00*/  FMUL.FTZ R25, R25, R178.reuse ;  /* 0x000000b219197220 */ /* 0x080fe20000410000 */
[-C--:B------:R-:W-:Y:S01]  /*8f10*/  FMUL.FTZ R28, R28, R178.reuse ;  /* 0x000000b21c1c7220 */ /* 0x080fe20000410000 */
[-C--:B------:R-:W-:Y:S01]  /*8f20*/  FMUL.FTZ R29, R29, R178.reuse ;  /* 0x000000b21d1d7220 */ /* 0x080fe20000410000 */
[-C--:B------:R-:W-:Y:S01]  /*8f30*/  FMUL.FTZ R32, R32, R178.reuse ;  /* 0x000000b220207220 */ /* 0x080fe20000410000 */
[-C--:B------:R-:W-:Y:S01]  /*8f40*/  FMUL.FTZ R33, R33, R178.reuse ;  /* 0x000000b221217220 */ /* 0x080fe20000410000 */
[-C--:B------:R-:W-:Y:S01]  /*8f50*/  FMUL.FTZ R36, R36, R178.reuse ;  /* 0x000000b224247220 */ /* 0x080fe20000410000 */
[----:B------:R3:W-:Y:S01]  /*8f60*/  MUFU.EX2 R161, R183 ;  /* 0x000000b700a17308 */ /* 0x0007e20000000800 */
[----:B-1----:R-:W-:Y:S01]  /*8f70*/  FFMA.FTZ R5, R178, R5, R177 ;  /* 0x00000005b2057223 */ /* 0x002fe200000100b1 */
[-C--:B------:R-:W-:Y:S01]  /*8f80*/  FMUL.FTZ R37, R37, R178.reuse ;  /* 0x000000b225257220 */ /* 0x080fe20000410000 */
[-C--:B------:R-:W-:Y:S01]  /*8f90*/  FMUL.FTZ R40, R40, R178.reuse ;  /* 0x000000b228287220 */ /* 0x080fe20000410000 */
[-C--:B------:R-:W-:Y:S01]  /*8fa0*/  FMUL.FTZ R41, R41, R178.reuse ;  /* 0x000000b229297220 */ /* 0x080fe20000410000 */
[-C--:B------:R-:W-:Y:S01]  /*8fb0*/  FMUL.FTZ R44, R44, R178.reuse ;  /* 0x000000b22c2c7220 */ /* 0x080fe20000410000 */
[-C--:B------:R-:W-:Y:S01]  /*8fc0*/  FMUL.FTZ R45, R45, R178.reuse ;  /* 0x000000b22d2d7220 */ /* 0x080fe20000410000 */
[----:B------:R-:W-:Y:S01]  /*8fd0*/  FMUL.FTZ R48, R48, R178 ;  /* 0x000000b230307220 */ /* 0x000fe20000410000 */
[----:B------:R-:W-:Y:S01]  /*8fe0*/  MUFU.EX2 R179, R205 ;  /* 0x000000cd00b37308 */ /* 0x000fe20000000800 */
[----:B---3--:R-:W-:Y:S01]  /*8ff0*/  FFMA.FTZ R183, R210, UR10, -R198 ;  /* 0x0000000ad2b77c23 */ /* 0x008fe200080108c6 */
[----:B--2---:R-:W-:Y:S01]  /*9000*/  FMNMX.FTZ R191, R8, R187, !PT ;  /* 0x000000bb08bf7209 */ /* 0x004fe20007810000 */
[----:B------:R-:W-:-:S02]  /*9010*/  IMAD.U32 R210, RZ, RZ, UR26 ;  /* 0x0000001affd27e24 */ /* 0x000fc4000f8e00ff */
[----:B------:R-:W-:Y:S01]  /*9020*/  FFMA.FTZ R187, R209, UR10, -R198 ;  /* 0x0000000ad1bb7c23 */ /* 0x000fe200080108c6 */
[-C--:B------:R-:W-:Y:S01]  /*9030*/  FMUL.FTZ R49, R49, R178.reuse ;  /* 0x000000b231317220 */ /* 0x080fe20000410000 */
[-C--:B------:R-:W-:Y:S01]  /*9040*/  FMUL.FTZ R52, R52, R178.reuse ;  /* 0x000000b234347220 */ /* 0x080fe20000410000 */
[----:B------:R-:W1:Y:S01]  /*9050*/  SHFL.BFLY PT, R8, R191, 0x1, 0x1f ;  /* 0x0c201f00bf087f89 */ /* 0x000e6200000e0000 */
        /* <DEDUP_REMOVED lines=22> */
[----:B------:R-:W-:Y:S01]  /*91c0*/  FMUL.FTZ R92, R92, R178 ;  /* 0x000000b25c5c7220 */ /* 0x000fe20000410000 */
[----:B-1----:R-:W-:Y:S01]  /*91d0*/  FMNMX.FTZ R8, R191, R8, !PT ;  /* 0x00000008bf087209 */ /* 0x002fe20007810000 */
[----:B------:R-:W-:Y:S01]  /*91e0*/  MUFU.EX2 R160, R160 ;  /* 0x000000a000a07308 */ /* 0x000fe20000000800 */
[-C--:B------:R-:W-:Y:S01]  /*91f0*/  FMUL.FTZ R93, R93, R178.reuse ;  /* 0x000000b25d5d7220 */ /* 0x080fe20000410000 */
[-C--:B------:R-:W-:Y:S01]  /*9200*/  FMUL.FTZ R96, R96, R178.reuse ;  /* 0x000000b260607220 */ /* 0x080fe20000410000 */
[-C--:B------:R-:W-:Y:S01]  /*9210*/  FMUL.FTZ R97, R97, R178.reuse ;  /* 0x000000b261617220 */ /* 0x080fe20000410000 */
[C---:B------:R-:W-:Y:S01]  /*9220*/  FADD.FTZ R13, -R8.reuse, R13 ;  /* 0x0000000d080d7221 */ /* 0x040fe20000010100 */
[----:B------:R-:W-:Y:S01]  /*9230*/  FMUL.FTZ R197, R8, UR10 ;  /* 0x0000000a08c57c20 */ /* 0x000fe20008410000 */
[-C--:B------:R-:W-:Y:S01]  /*9240*/  FMUL.FTZ R100, R100, R178.reuse ;  /* 0x000000b264647220 */ /* 0x080fe20000410000 */
[----:B------:R-:W-:Y:S01]  /*9250*/  FMUL.FTZ R101, R101, R178 ;  /* 0x000000b265657220 */ /* 0x000fe20000410000 */
[----:B------:R-:W-:Y:S01]  /*9260*/  FMUL.FTZ R13, R13, UR10 ;  /* 0x0000000a0d0d7c20 */ /* 0x000fe20008410000 */
[--C-:B------:R-:W-:Y:S01]  /*9270*/  FFMA.FTZ R14, R14, UR10, -R197.reuse ;  /* 0x0000000a0e0e7c23 */ /* 0x100fe200080108c5 */
[--C-:B------:R-:W-:Y:S01]  /*9280*/  FFMA.FTZ R193, R11, UR10, -R197.reuse ;  /* 0x0000000a0bc17c23 */ /* 0x100fe200080108c5 */
[--C-:B------:R-:W-:Y:S01]  /*9290*/  FFMA.FTZ R15, R15, UR10, -R197.reuse ;  /* 0x0000000a0f0f7c23 */ /* 0x100fe200080108c5 */
[--C-:B------:R-:W-:Y:S01]  /*92a0*/  FFMA.FTZ R20, R20, UR10, -R197.reuse ;  /* 0x0000000a14147c23 */ /* 0x100fe200080108c5 */
[----:B------:R1:W-:Y:S01]  /*92b0*/  MUFU.EX2 R191, R195 ;  /* 0x000000c300bf7308 */ /* 0x0003e20000000800 */
[--C-:B------:R-:W-:Y:S01]  /*92c0*/  FFMA.FTZ R21, R21, UR10, -R197.reuse ;  /* 0x0000000a15157c23 */ /* 0x100fe200080108c5 */
[--C-:B------:R-:W-:Y:S01]  /*92d0*/  FFMA.FTZ R22, R22, UR10, -R197.reuse ;  /* 0x0000000a16167c23 */ /* 0x100fe200080108c5 */
[----:B------:R-:W-:Y:S01]  /*92e0*/  IADD3 R11, -R23, 0xb, RZ ;  /* 0x0000000b170b7810 */ /* 0x000fe20007ffe1ff */
[--C-:B------:R-:W-:Y:S01]  /*92f0*/  FFMA.FTZ R198, R153, UR10, -R197.reuse ;  /* 0x0000000a99c67c23 */ /* 0x100fe200080108c5 */
[--C-:B------:R-:W-:Y:S01]  /*9300*/  FFMA.FTZ R199, R154, UR10, -R197.reuse ;  /* 0x0000000a9ac77c23 */ /* 0x100fe200080108c5 */
[--C-:B------:R-:W-:Y:S01]  /*9310*/  FFMA.FTZ R204, R155, UR10, -R197.reuse ;  /* 0x0000000a9bcc7c23 */ /* 0x100fe200080108c5 */
[--C-:B------:R-:W-:Y:S01]  /*9320*/  FFMA.FTZ R203, R156, UR10, -R197.reuse ;  /* 0x0000000a9ccb7c23 */ /* 0x100fe200080108c5 */
[----:B------:R-:W-:Y:S01]  /*9330*/  MUFU.EX2 R13, R13 ;  /* 0x0000000d000d7308 */ /* 0x000fe20000000800 */
[----:B-1----:R-:W-:Y:S01]  /*9340*/  FFMA.FTZ R195, R152, UR10, -R197 ;  /* 0x0000000a98c37c23 */ /* 0x002fe200080108c5 */
[----:B------:R-:W-:-:S02]  /*9350*/  @!P2 VIADD R152, R210, 0x22840 ;  /* 0x00022840d298a836 */ /* 0x000fc40000000000 */
[--C-:B------:R-:W-:Y:S01]  /*9360*/  FFMA.FTZ R165, R165, UR10, -R197.reuse ;  /* 0x0000000aa5a57c23 */ /* 0x100fe200080108c5 */
[--C-:B------:R-:W-:Y:S01]  /*9370*/  FFMA.FTZ R208, R166, UR10, -R197.reuse ;  /* 0x0000000aa6d07c23 */ /* 0x100fe200080108c5 */
[--C-:B------:R-:W-:Y:S01]  /*9380*/  FFMA.FTZ R167, R167, UR10, -R197.reuse ;  /* 0x0000000aa7a77c23 */ /* 0x100fe200080108c5 */
[--C-:B------:R-:W-:Y:S01]  /*9390*/  FFMA.FTZ R212, R168, UR10, -R197.reuse ;  /* 0x0000000aa8d47c23 */ /* 0x100fe200080108c5 */
[----:B------:R-:W-:Y:S01]  /*93a0*/  @!P2 PRMT R152, RZ, 0x654, R152 ;  /* 0x00000654ff98a816 */ /* 0x000fe20000000098 */
[----:B------:R-:W1:Y:S01]  /*93b0*/  MUFU.EX2 R14, R14 ;  /* 0x0000000e000e7308 */ /* 0x000e620000000800 */
[----:B------:R2:W-:Y:S06]  /*93c0*/  BAR.ARV R11, 0x100 ;  /* 0x0004000b0000751d */ /* 0x0005ec0000002000 */
[----:B------:R4:W-:Y:S01]  /*93d0*/  @!P2 SYNCS.ARRIVE.TRANS64.RED.A1T0 RZ, [R152+URZ], RZ ;  /* 0x000000ff98ffa9a7 */ /* 0x0009e2000810043f */
[----:B------:R-:W3:Y:S01]  /*93e0*/  MUFU.EX2 R193, R193 ;  /* 0x000000c100c17308 */ /* 0x000ee20000000800 */
[--C-:B------:R-:W-:Y:S01]  /*93f0*/  FFMA.FTZ R169, R169, UR10, -R197.reuse ;  /* 0x0000000aa9a97c23 */ /* 0x100fe200080108c5 */
[--C-:B------:R-:W-:Y:S01]  /*9400*/  FFMA.FTZ R214, R170, UR10, -R197.reuse ;  /* 0x0000000aaad67c23 */ /* 0x100fe200080108c5 */
[--C-:B------:R-:W-:Y:S01]  /*9410*/  FFMA.FTZ R171, R171, UR10, -R197.reuse ;  /* 0x0000000aabab7c23 */ /* 0x100fe200080108c5 */
[--C-:B------:R-:W-:Y:S01]  /*9420*/  FFMA.FTZ R216, R172, UR10, -R197.reuse ;  /* 0x0000000aacd87c23 */ /* 0x100fe200080108c5 */
[--C-:B------:R-:W-:Y:S01]  /*9430*/  FFMA.FTZ R173, R173, UR10, -R197.reuse ;  /* 0x0000000aadad7c23 */ /* 0x100fe200080108c5 */
[----:B------:R-:W-:Y:S01]  /*9440*/  FFMA.FTZ R174, R174, UR10, -R197 ;  /* 0x0000000aaeae7c23 */ /* 0x000fe200080108c5 */
[----:B----4-:R-:W-:Y:S01]  /*9450*/  FADD.FTZ R152, R180, R5 ;  /* 0x00000005b4987221 */ /* 0x010fe20000010000 */
[----:B------:R-:W4:Y:S01]  /*9460*/  MUFU.EX2 R15, R15 ;  /* 0x0000000f000f7308 */ /* 0x000f220000000800 */
[----:B-1----:R-:W-:Y:S01]  /*9470*/  FFMA.FTZ R4, R13, R4, R14 ;  /* 0x000000040d047223 */ /* 0x002fe2000001000e */
[----:B------:R-:W-:Y:S01]  /*9480*/  FFMA.FTZ R175, R175, UR10, -R197 ;  /* 0x0000000aafaf7c23 */ /* 0x000fe200080108c5 */
[----:B------:R-:W-:Y:S01]  /*9490*/  FADD.FTZ R5, R179, R152 ;  /* 0x00000098b3057221 */ /* 0x000fe20000010000 */
[-C--:B------:R-:W-:Y:S01]  /*94a0*/  FMUL.FTZ R104, R104, R178.reuse ;  /* 0x000000b268687220 */ /* 0x080fe20000410000 */
[-C--:B------:R-:W-:Y:S01]  /*94b0*/  FMUL.FTZ R105, R105, R178.reuse ;  /* 0x000000b269697220 */ /* 0x080fe20000410000 */
[-C--:B------:R-:W-:Y:S01]  /*94c0*/  FMUL.FTZ R108, R108, R178.reuse ;  /* 0x000000b26c6c7220 */ /* 0x080fe20000410000 */
[----:B------:R-:W-:Y:S01]  /*94d0*/  FADD.FTZ R152, R182, R5 ;  /* 0x00000005b6987221 */ /* 0x000fe20000010000 */
[----:B------:R-:W1:Y:S01]  /*94e0*/  MUFU.EX2 R20, R20 ;  /* 0x0000001400147308 */ /* 0x000e620000000800 */
[----:B---3--:R-:W-:Y:S01]  /*94f0*/  FADD.FTZ R4, R193, R4 ;  /* 0x00000004c1047221 */ /* 0x008fe20000010000 */
[-C--:B------:R-:W-:Y:S01]  /*9500*/  FMUL.FTZ R109, R109, R178.reuse ;  /* 0x000000b26d6d7220 */ /* 0x080fe20000410000 */
[----:B------:R-:W-:Y:S01]  /*9510*/  FADD.FTZ R5, R157, R152 ;  /* 0x000000989d057221 */ /* 0x000fe20000010000 */
[-C--:B------:R-:W-:Y:S01]  /*9520*/  FMUL.FTZ R112, R112, R178.reuse ;  /* 0x000000b270707220 */ /* 0x080fe20000410000 */
[-C--:B------:R-:W-:Y:S01]  /*9530*/  FMUL.FTZ R113, R113, R178.reuse ;  /* 0x000000b271717220 */ /* 0x080fe20000410000 */
[-C--:B------:R-:W-:Y:S01]  /*9540*/  FMUL.FTZ R116, R116, R178.reuse ;  /* 0x000000b274747220 */ /* 0x080fe20000410000 */
[----:B------:R-:W-:Y:S01]  /*9550*/  FADD.FTZ R152, R158, R5 ;  /* 0x000000059e987221 */ /* 0x000fe20000010000 */
[----:B------:R-:W3:Y:S01]  /*9560*/  MUFU.EX2 R21, R21 ;  /* 0x0000001500157308 */ /* 0x000ee20000000800 */
[----:B----4-:R-:W-:Y:S01]  /*9570*/  FADD.FTZ R153, R15, R4 ;  /* 0x000000040f997221 */ /* 0x010fe20000010000 */
[-C--:B------:R-:W-:Y:S01]  /*9580*/  FMUL.FTZ R117, R117, R178.reuse ;  /* 0x000000b275757220 */ /* 0x080fe20000410000 */
[----:B------:R-:W-:Y:S01]  /*9590*/  FADD.FTZ R5, R159, R152 ;  /* 0x000000989f057221 */ /* 0x000fe20000010000 */
[-C--:B------:R-:W-:Y:S01]  /*95a0*/  FMUL.FTZ R120, R120, R178.reuse ;  /* 0x000000b278787220 */ /* 0x080fe20000410000 */
[-C--:B------:R-:W-:Y:S01]  /*95b0*/  FMUL.FTZ R121, R121, R178.reuse ;  /* 0x000000b279797220 */ /* 0x080fe20000410000 */
[-C--:B------:R-:W-:Y:S01]  /*95c0*/  FMUL.FTZ R124, R124, R178.reuse ;  /* 0x000000b27c7c7220 */ /* 0x080fe20000410000 */
[----:B------:R-:W-:Y:S01]  /*95d0*/  FADD.FTZ R152, R160, R5 ;  /* 0x00000005a0987221 */ /* 0x000fe20000010000 */
[----:B------:R-:W4:Y:S01]  /*95e0*/  MUFU.EX2 R22, R22 ;  /* 0x0000001600167308 */ /* 0x000f220000000800 */
[----:B-1----:R-:W-:Y:S01]  /*95f0*/  FADD.FTZ R4, R20, R153 ;  /* 0x0000009914047221 */ /* 0x002fe20000010000 */
[-C--:B------:R-:W-:Y:S01]  /*9600*/  FMUL.FTZ R125, R125, R178.reuse ;  /* 0x000000b27d7d7220 */ /* 0x080fe20000410000 */
[----:B------:R-:W-:Y:S01]  /*9610*/  FADD.FTZ R5, R161, R152 ;  /* 0x00000098a1057221 */ /* 0x000fe20000010000 */
        /* <DEDUP_REMOVED lines=13> */
[----:B----4-:R-:W-:Y:S01]  /*96f0*/  FADD.FTZ R4, R22, R153 ;  /* 0x0000009916047221 */ /* 0x010fe20000010000 */
[-C--:B------:R-:W-:Y:S01]  /*9700*/  FMUL.FTZ R148, R148, R178.reuse ;  /* 0x000000b294947220 */ /* 0x080fe20000410000 */
[----:B------:R-:W-:Y:S01]  /*9710*/  FMUL.FTZ R149, R149, R178 ;  /* 0x000000b295957220 */ /* 0x000fe20000410000 */
[-C--:B------:R-:W-:Y:S01]  /*9720*/  FMUL.FTZ R26, R26, R13.reuse ;  /* 0x0000000d1a1a7220 */ /* 0x080fe20000410000 */
[-C--:B------:R-:W-:Y:S01]  /*9730*/  FMUL.FTZ R27, R27, R13.reuse ;  /* 0x0000000d1b1b7220 */ /* 0x080fe20000410000 */
[-C--:B------:R-:W-:Y:S01]  /*9740*/  FMUL.FTZ R30, R30, R13.reuse ;  /* 0x0000000d1e1e7220 */ /* 0x080fe20000410000 */
[-C--:B------:R-:W-:Y:S01]  /*9750*/  FMUL.FTZ R31, R31, R13.reuse ;  /* 0x0000000d1f1f7220 */ /* 0x080fe20000410000 */
[----:B------:R-:W4:Y:S01]  /*9760*/  MUFU.EX2 R199, R199 ;  /* 0x000000c700c77308 */ /* 0x000f220000000800 */
        /* <DEDUP_REMOVED lines=32> */
[----:B----4-:R-:W-:Y:S01]  /*9970*/  FFMA.FTZ R206, R164, UR10, -R197 ;  /* 0x0000000aa4ce7c23 */ /* 0x010fe200080108c5 */
[----:B---3--:R-:W-:Y:S01]  /*9980*/  FADD.FTZ R4, R204, R153 ;  /* 0x00000099cc047221 */ /* 0x008fe20000010000 */
[----:B------:R-:W-:Y:S01]  /*9990*/  FFMA.FTZ R197, R176, UR10, -R197 ;  /* 0x0000000ab0c57c23 */ /* 0x000fe200080108c5 */
[-C--:B------:R-:W-:Y:S01]  /*99a0*/  FMUL.FTZ R82, R82, R13.reuse ;  /* 0x0000000d52527220 */ /* 0x080fe20000410000 */
[-C--:B------:R-:W-:Y:S01]  /*99b0*/  FMUL.FTZ R83, R83, R13.reuse ;  /* 0x0000000d53537220 */ /* 0x080fe20000410000 */
[-C--:B------:R-:W-:Y:S01]  /*99c0*/  FMUL.FTZ R86, R86, R13.reuse ;  /* 0x0000000d56567220 */ /* 0x080fe20000410000 */
[-C--:B------:R-:W-:Y:S01]  /*99d0*/  FMUL.FTZ R87, R87, R13.reuse ;  /* 0x0000000d57577220 */ /* 0x080fe20000410000 */
[----:B------:R-:W3:Y:S01]  /*99e0*/  MUFU.EX2 R184, R184 ;  /* 0x000000b800b87308 */ /* 0x000ee20000000800 */
[----:B-----5:R-:W-:Y:S01]  /*99f0*/  FADD.FTZ R5, R163, R152 ;  /* 0x00000098a3057221 */ /* 0x020fe20000010000 */
[-C--:B------:R-:W-:Y:S01]  /*9a00*/  FMUL.FTZ R90, R90, R13.reuse ;  /* 0x0000000d5a5a7220 */ /* 0x080fe20000410000 */
[-C--:B------:R-:W-:Y:S01]  /*9a10*/  FMUL.FTZ R91, R91, R13.reuse ;  /* 0x0000000d5b5b7220 */ /* 0x080fe20000410000 */
        /* <DEDUP_REMOVED lines=39> */
[----:B------:R-:W-:Y:S01]  /*9c90*/  FMUL.FTZ R151, R151, R13 ;  /* 0x0000000d97977220 */ /* 0x000fe20000410000 */
[----:B------:R-:W-:-:S02]  /*9ca0*/  F2FP.F16.F32.PACK_AB R156, R158, R157 ;  /* 0x0000009d9e9c723e */ /* 0x000fc400000000ff */
[----:B------:R-:W-:Y:S02]  /*9cb0*/  F2FP.F16.F32.PACK_AB R158, R160, R159 ;  /* 0x0000009fa09e723e */ /* 0x000fe400000000ff */
[----:B------:R-:W3:Y:S01]  /*9cc0*/  MUFU.EX2 R183, R183 ;  /* 0x000000b700b77308 */ /* 0x000ee20000000800 */
[----:B----4-:R-:W-:Y:S01]  /*9cd0*/  FADD.FTZ R152, R186, R5 ;  /* 0x00000005ba987221 */ /* 0x010fe20000010000 */
[----:B------:R-:W-:Y:S02]  /*9ce0*/  F2FP.F16.F32.PACK_AB R160, R162, R161 ;  /* 0x000000a1a2a0723e */ /* 0x000fe400000000ff */
[----:B------:R-:W-:Y:S02]  /*9cf0*/  F2FP.F16.F32.PACK_AB R162, R184, R163 ;  /* 0x000000a3b8a2723e */ /* 0x000fe400000000ff */
[----:B------:R-:W-:Y:S02]  /*9d00*/  F2FP.F16.F32.PACK_AB R154, R182, R179 ;  /* 0x000000b3b69a723e */ /* 0x000fe400000000ff */
[----:B------:R-:W4:Y:S01]  /*9d10*/  MUFU.EX2 R167, R167 ;  /* 0x000000a700a77308 */ /* 0x000f220000000800 */
[----:B-1----:R-:W-:Y:S01]  /*9d20*/  FADD.FTZ R4, R208, R153 ;  /* 0x00000099d0047221 */ /* 0x002fe20000010000 */
[----:B------:R-:W-:-:S02]  /*9d30*/  F2FP.F16.F32.PACK_AB R155, R20, R15 ;  /* 0x0000000f149b723e */ /* 0x000fc400000000ff */
[----:B------:R-:W-:Y:S02]  /*9d40*/  F2FP.F16.F32.PACK_AB R157, R22, R21 ;  /* 0x00000015169d723e */ /* 0x000fe400000000ff */
[----:B------:R-:W-:Y:S02]  /*9d50*/  F2FP.F16.F32.PACK_AB R159, R198, R195 ;  /* 0x000000c3c69f723e */ /* 0x000fe400000000ff */
[----:B------:R-:W1:Y:S01]  /*9d60*/  MUFU.EX2 R188, R188 ;  /* 0x000000bc00bc7308 */ /* 0x000e620000000800 */
[----:B---3--:R-:W-:Y:S01]  /*9d70*/  FADD.FTZ R5, R183, R152 ;  /* 0x00000098b7057221 */ /* 0x008fe20000010000 */
[----:B------:R-:W-:Y:S02]  /*9d80*/  F2FP.F16.F32.PACK_AB R161, R204, R199 ;  /* 0x000000c7cca1723e */ /* 0x000fe400000000ff */
[----:B------:R-:W-:Y:S02]  /*9d90*/  F2FP.F16.F32.PACK_AB R163, R206, R203 ;  /* 0x000000cbcea3723e */ /* 0x000fe400000000ff */
[----:B------:R-:W-:-:S02]  /*9da0*/  F2FP.F16.F32.PACK_AB R165, R208, R165 ;  /* 0x000000a5d0a5723e */ /* 0x000fc400000000ff */
        /* <DEDUP_REMOVED lines=18> */
[----:B-1----:R-:W-:Y:S01]  /*9ed0*/  FADD.FTZ R5, R187, R152 ;  /* 0x00000098bb057221 */ /* 0x002fe20000010000 */
[----:B------:R-:W-:-:S06]  /*9ee0*/  F2FP.F16.F32.PACK_AB R152, R180, R177 ;  /* 0x000000b1b498723e */ /* 0x000fcc00000000ff */
[----:B------:R-:W1:Y:S01]  /*9ef0*/  MUFU.EX2 R216, R216 ;  /* 0x000000d800d87308 */ /* 0x000e620000000800 */
[----:B---3--:R-:W-:-:S07]  /*9f00*/  FADD.FTZ R153, R171, R4 ;  /* 0x00000004ab997221 */ /* 0x008fce0000010000 */
[----:B------:R-:W3:Y:S01]  /*9f10*/  MUFU.EX2 R189, R189 ;  /* 0x000000bd00bd7308 */ /* 0x000ee20000000800 */
[C---:B----4-:R-:W-:Y:S01]  /*9f20*/  FADD.FTZ R164, R192.reuse, R5 ;  /* 0x00000005c0a47221 */ /* 0x050fe20000010000 */
[----:B------:R-:W-:-:S06]  /*9f30*/  F2FP.F16.F32.PACK_AB R170, R192, R187 ;  /* 0x000000bbc0aa723e */ /* 0x000fcc00000000ff */
[----:B------:R-:W4:Y:S01]  /*9f40*/  MUFU.EX2 R173, R173 ;  /* 0x000000ad00ad7308 */ /* 0x000f220000000800 */
[C---:B-1----:R-:W-:Y:S01]  /*9f50*/  FADD.FTZ R4, R216.reuse, R153 ;  /* 0x00000099d8047221 */ /* 0x042fe20000010000 */
[----:B------:R-:W-:Y:S02]  /*9f60*/  F2FP.F16.F32.PACK_AB R153, R193, R14 ;  /* 0x0000000ec199723e */ /* 0x000fe400000000ff */
[----:B------:R-:W-:-:S04]  /*9f70*/  F2FP.F16.F32.PACK_AB R171, R216, R171 ;  /* 0x000000abd8ab723e */ /* 0x000fc800000000ff */
[----:B------:R-:W1:Y:S01]  /*9f80*/  MUFU.EX2 R194, R194 ;  /* 0x000000c200c27308 */ /* 0x000e620000000800 */
[----:B---3--:R-:W-:Y:S01]  /*9f90*/  FADD.FTZ R5, R189, R164 ;  /* 0x000000a4bd057221 */ /* 0x008fe20000010000 */
[----:B------:R-:W-:-:S06]  /*9fa0*/  F2FP.F16.F32.PACK_AB R164, R186, R181 ;  /* 0x000000b5baa4723e */ /* 0x000fcc00000000ff */
[----:B------:R-:W3:Y:S01]  /*9fb0*/  MUFU.EX2 R176, R174 ;  /* 0x000000ae00b07308 */ /* 0x000ee20000000800 */
[----:B----4-:R-:W-:-:S07]  /*9fc0*/  FADD.FTZ R13, R173, R4 ;  /* 0x00000004ad0d7221 */ /* 0x010fce0000010000 */
[----:B------:R-:W4:Y:S01]  /*9fd0*/  MUFU.EX2 R175, R175 ;  /* 0x000000af00af7308 */ /* 0x000f220000000800 */
[C---:B-1----:R-:W-:Y:S01]  /*9fe0*/  FADD.FTZ R168, R194.reuse, R5 ;  /* 0x00000005c2a87221 */ /* 0x042fe20000010000 */
[----:B------:R-:W-:-:S03]  /*9ff0*/  F2FP.F16.F32.PACK_AB R172, R194, R189 ;  /* 0x000000bdc2ac723e */ /* 0x000fc600000000ff */
[----:B------:R-:W-:Y:S01]  /*a000*/  FADD.FTZ R5, R191, R168 ;  /* 0x000000a8bf057221 */ /* 0x000fe20000010000 */
[----:B------:R-:W-:Y:S02]  /*a010*/  F2FP.F16.F32.PACK_AB R168, R190, R185 ;  /* 0x000000b9bea8723e */ /* 0x000fe400000000ff */
[----:B------:R-:W1:Y:S01]  /*a020*/  MUFU.EX2 R196, R196 ;  /* 0x000000c400c47308 */ /* 0x000e620000000800 */
[C---:B---3--:R-:W-:Y:S01]  /*a030*/  FADD.FTZ R4, R176.reuse, R13 ;  /* 0x0000000db0047221 */ /* 0x048fe20000010000 */
[----:B------:R-:W-:-:S06]  /*a040*/  F2FP.F16.F32.PACK_AB R173, R176, R173 ;  /* 0x000000adb0ad723e */ /* 0x000fcc00000000ff */
[----:B------:R-:W3:Y:S01]  /*a050*/  MUFU.EX2 R178, R197 ;  /* 0x000000c500b27308 */ /* 0x000ee20000000800 */
[----:B----4-:R-:W-:Y:S01]  /*a060*/  FADD.FTZ R13, R175, R4 ;  /* 0x00000004af0d7221 */ /* 0x010fe20000010000 */
[C---:B-1----:R-:W-:Y:S01]  /*a070*/  FADD.FTZ R5, R196.reuse, R5 ;  /* 0x00000005c4057221 */ /* 0x042fe20000010000 */
[----:B------:R-:W-:Y:S02]  /*a080*/  F2FP.F16.F32.PACK_AB R174, R196, R191 ;  /* 0x000000bfc4ae723e */ /* 0x000fe400000000ff */
[C---:B---3--:R-:W-:Y:S01]  /*a090*/  FADD.FTZ R4, R178.reuse, R13 ;  /* 0x0000000db2047221 */ /* 0x048fe20000010000 */
[----:B------:R-:W-:Y:S01]  /*a0a0*/  F2FP.F16.F32.PACK_AB R175, R178, R175 ;  /* 0x000000afb2af723e */ /* 0x000fe200000000ff */
[----:B--2---:R-:W-:Y:S06]  /*a0b0*/  @!P0 BRA `(.L_x_1355) ;  /* 0x0000000000048947 */ /* 0x004fec0003800000 */
[----:B------:R-:W-:Y:S01]  /*a0c0*/  BPT.TRAP 0x1 ;  /* 0x000000040000795c */ /* 0x000fe20000300000 */
.L_x_1355:
[----:B------:R1:W2:Y:S01]  /*a0d0*/  SYNCS.PHASECHK.TRANS64.TRYWAIT P2, [UR26+0x22850], R7 ;  /* 0x02285007ff0075a7 */ /* 0x0002a2000804015a */
[----:B------:R-:W-:Y:S05]  /*a0e0*/  @!P0 BRA `(.L_x_1356) ;  /* 0x0000000000048947 */ /* 0x000fea0003800000 */
[----:B------:R-:W-:Y:S01]  /*a0f0*/  BPT.TRAP 0x1 ;  /* 0x000000040000795c */ /* 0x000fe20000300000 */
.L_x_1356:
[----:B--2---:R-:W-:Y:S05]  /*a100*/  @P2 BRA `(.L_x_1357) ;  /* 0x0000000000082947 */ /* 0x004fea0003800000 */
[----:B------:R-:W2:Y:S02]  /*a110*/  SYNCS.PHASECHK.TRANS64.TRYWAIT P2, [UR26+0x22850], R7 ;  /* 0x02285007ff0075a7 */ /* 0x000ea4000804015a */
[----:B--2---:R-:W-:Y:S05]  /*a120*/  @!P2 BRA `(.L_x_1358) ;  /* 0x0000008c00c4a947 */ /* 0x004fea0003800000 */
.L_x_1357:
[----:B-12---:R-:W-:Y:S01]  /*a130*/  VIADD R7, R23, 0x8 ;  /* 0x0000000817077836 */ /* 0x006fe20000000000 */
[----:B------:R-:W-:Y:S01]  /*a140*/  UIMAD UR11, UR39, 0xc00, UR21 ;  /* 0x00000c00270b78a4 */ /* 0x000fe2000f8e0215 */
[----:B------:R-:W1:Y:S01]  /*a150*/  S2R R13, SR_TID.X ;  /* 0x00000000000d7919 */ /* 0x000e620000002100 */
[----:B------:R-:W-:Y:S01]  /*a160*/  UMOV UR7, 0x40000040 ;  /* 0x4000004000077882 */ /* 0x000fe20000000000 */
[----:B------:R-:W-:Y:S01]  /*a170*/  IMAD.MOV.U32 R204, RZ, RZ, R9 ;  /* 0x000000ffffcc7224 */ /* 0x000fe200078e0009 */
[----:B------:R2:W-:Y:S06]  /*a180*/  BAR.SYNC.DEFER_BLOCKING R7, 0x100 ;  /* 0x000400070000751d */ /* 0x0005ec0000010000 */
[----:B------:R-:W-:Y:S01]  /*a190*/  UMOV UR6, UR11 ;  /* 0x0000000b00067c82 */ /* 0x000fe20008000000 */
[----:B------:R-:W-:Y:S01]  /*a1a0*/  WARPGROUP.ARRIVE ;  /* 0x00000000000079c5 */ /* 0x000fe20000000000 */
[----:B-1----:R-:W-:Y:S01]  /*a1b0*/  LOP3.LUT P2, RZ, R13, 0x7f, RZ, 0xc0, !PT ;  /* 0x0000007f0dff7812 */ /* 0x002fe2000784c0ff */
[----:B------:R-:W-:-:S04]  /*a1c0*/  IMAD.MOV.U32 R13, RZ, RZ, R8 ;  /* 0x000000ffff0d7224 */ /* 0x000fc800078e0008 */
[----:B------:R-:W-:Y:S01]  /*a1d0*/  HGMMA.64x256x16.F32 R24, R152, gdesc[UR4].tnspB, R24, gsb0 ;  /* 0x43e0000498187df0 */ /* 0x000fe20008000818 */
[----:B------:R-:W-:Y:S01]  /*a1e0*/  UIADD3 UR6, UR11, 0x80, URZ ;  /* 0x000000800b067890 */ /* 0x000fe2000fffe03f */
[----:B------:R-:W-:-:S06]  /*a1f0*/  UMOV UR7, 0x40000040 ;  /* 0x4000004000077882 */ /* 0x000fcc0000000000 */
[----:B------:R-:W-:-:S05]  /*a200*/  @!P2 VIADD R210, R210, 0x22860 ;  /* 0x00022860d2d2a836 */ /* 0x000fca0000000000 */
        /* <DEDUP_REMOVED lines=31> */
[----:B--2---:R-:W-:-:S07]  /*a400*/  IMAD.MOV.U32 R7, RZ, RZ, R12 ;  /* 0x000000ffff077224 */ /* 0x004fce00078e000c */
.L_x_1350:
[----:B------:R-:W-:-:S13]  /*a410*/  ISETP.GE.AND P1, PT, R7, UR40, PT ;  /* 0x0000002807007c0c */ /* 0x000fda000bf26270 */
[----:B------:R-:W-:Y:S05]  /*a420*/  @!P1 BRA `(.L_x_1360) ;  /* 0x0000003400589947 */ /* 0x000fea0003800000 */
[----:B------:R-:W-:Y:S01]  /*a430*/  IMAD.MOV.U32 R15, RZ, RZ, R8 ;  /* 0x000000ffff0f7224 */ /* 0x000fe200078e0008 */
[----:B------:R-:W-:Y:S01]  /*a440*/  ULDC UR23, c[0x0][0x9e4] ;  /* 0x0002790000177ab9 */ /* 0x000fe20000000800 */
[----:B------:R-:W-:Y:S01]  /*a450*/  IMAD.MOV.U32 R14, RZ, RZ, R9 ;  /* 0x000000ffff0e7224 */ /* 0x000fe200078e0009 */
[----:B------:R-:W-:Y:S01]  /*a460*/  ULDC UR26, c[0x0][0x988] ;  /* 0x00026200001a7ab9 */ /* 0x000fe20000000800 */
[----:B------:R-:W-:Y:S01]  /*a470*/  IMAD.IADD R13, R0, 0x1, R6 ;  /* 0x00000001000d7824 */ /* 0x000fe200078e0206 */
[----:B------:R-:W-:Y:S01]  /*a480*/  ULDC UR24, c[0x0][0x9d8] ;  /* 0x0002760000187ab9 */ /* 0x000fe20000000800 */
[----:B------:R-:W-:-:S05]  /*a490*/  ULDC UR25, c[0x0][0x9e0] ;  /* 0x0002780000197ab9 */ /* 0x000fca0000000800 */
.L_x_1377:
[----:B------:R-:W-:-:S04]  /*a4a0*/  UIADD3 UR39, UR39, 0x1, URZ ;  /* 0x0000000127277890 */ /* 0x000fc8000fffe03f */
[----:B------:R-:W-:-:S04]  /*a4b0*/  UISETP.NE.AND UP0, UPT, UR39, 0x2, UPT ;  /* 0x000000022700788c */ /* 0x000fc8000bf05270 */
[----:B------:R-:W-:Y:S02]  /*a4c0*/  USEL UR6, URZ, 0x1, UP0 ;  /* 0x000000013f067887 */ /* 0x000fe40008000000 */
[----:B------:R-:W-:Y:S02]  /*a4d0*/  USEL UR39, UR39, URZ, UP0 ;  /* 0x0000003f27277287 */ /* 0x000fe40008000000 */
[----:B------:R-:W-:Y:S01]  /*a4e0*/  ULOP3.LUT UR38, UR38, UR6, URZ, 0x3c, !UPT ;  /* 0x0000000626267292 */ /* 0x000fe2000f8e3c3f */
[----:B------:R-:W-:Y:S11]  /*a4f0*/  @!P0 BRA `(.L_x_1361) ;  /* 0x0000000000048947 */ /* 0x000ff60003800000 */
[----:B------:R-:W-:Y:S01]  /*a500*/  BPT.TRAP 0x1 ;  /* 0x000000040000795c */ /* 0x000fe20000300000 */
.L_x_1361:
[----:B------:R-:W-:Y:S01]  /*a510*/  ULEA UR27, UR39, UR46, 0x3 ;  /* 0x0000002e271b7291 */ /* 0x000fe2000f8e183f */
[----:B------:R-:W-:-:S05]  /*a520*/  IMAD.U32 R12, RZ, RZ, UR38 ;  /* 0x00000026ff0c7e24 */ /* 0x000fca000f8e00ff */
[----:B------:R-:W-:-:S04]  /*a530*/  SHF.L.U32 R12, R12, 0x1f, RZ ;  /* 0x0000001f0c0c7819 */ /* 0x000fc800000006ff */
[----:B------:R1:W2:Y:S01]  /*a540*/  SYNCS.PHASECHK.TRANS64.TRYWAIT P1, [UR27+0x22830], R12 ;  /* 0x0228300cff0075a7 */ /* 0x0002a2000802015b */
[----:B------:R-:W-:Y:S05]  /*a550*/  @!P0 BRA `(.L_x_1362) ;  /* 0x0000000000048947 */ /* 0x000fea0003800000 */
[----:B------:R-:W-:Y:S01]  /*a560*/  BPT.TRAP 0x1 ;  /* 0x000000040000795c */ /* 0x000fe20000300000 */
.L_x_1362:
[----:B--2---:R-:W-:Y:S05]  /*a570*/  @P1 BRA `(.L_x_1363) ;  /* 0x0000000000081947 */ /* 0x004fea0003800000 */
[----:B------:R-:W2:Y:S02]  /*a580*/  SYNCS.PHASECHK.TRANS64.TRYWAIT P1, [UR27+0x22830], R12 ;  /* 0x0228300cff0075a7 */ /* 0x000ea4000802015b */
[----:B--2---:R-:W-:Y:S05]  /*a590*/  @!P1 BRA `(.L_x_1364) ;  /* 0x0000008800bc9947 */ /* 0x004fea0003800000 */
.L_x_1363:
        /* <DEDUP_REMOVED lines=11> */
[----:B---3--:R-:W-:Y:S02]  /*a650*/  LOP3.LUT P1, RZ, R11, 0x7f, RZ, 0xc0, !PT ;  /* 0x0000007f0bff7812 */ /* 0x008fe4000782c0ff */
[----:B------:R-:W-:Y:S01]  /*a660*/  IADD3 R11, -R23, 0xb, RZ ;  /* 0x0000000b170b7810 */ /* 0x000fe20007ffe1ff */
        /* <DEDUP_REMOVED lines=13> */
[----:B------:R-:W3:Y:S01]  /*a740*/  LDC R174, c[0x0][0x288] ;  /* 0x0000a200ffae7b82 */ /* 0x000ee20000000800 */
[----:B------:R-:W-:Y:S02]  /*a750*/  IMAD.U32 R177, RZ, RZ, UR27 ;  /* 0x0000001bffb17e24 */ /* 0x000fe4000f8e00ff */
[----:B------:R-:W-:Y:S01]  /*a760*/  FMUL.FTZ R204, R152, UR24 ;  /* 0x0000001898cc7c20 */ /* 0x000fe20008410000 */
[----:B------:R-:W-:Y:S01]  /*a770*/  FMUL.FTZ R219, R184, UR24 ;  /* 0x00000018b8db7c20 */ /* 0x000fe20008410000 */
[----:B------:R-:W-:Y:S01]  /*a780*/  FMUL.FTZ R184, R185, UR24 ;  /* 0x00000018b9b87c20 */ /* 0x000fe20008410000 */
[----:B------:R-:W-:-:S02]  /*a790*/  @!P1 VIADD R152, R177, 0x22840 ;  /* 0x00022840b1989836 */ /* 0x000fc40000000000 */
[----:B--2---:R-:W-:Y:S01]  /*a7a0*/  FMUL.FTZ R9, R155, UR24 ;  /* 0x000000189b097c20 */ /* 0x004fe20008410000 */
        /* <DEDUP_REMOVED lines=40> */
[----:B------:R-:W-:-:S02]  /*aa30*/  IMAD R153, R7, -0x60, R17 ;  /* 0xffffffa007997824 */ /* 0x000fc400078e0211 */
[----:B------:R-:W-:Y:S01]  /*aa40*/  FMUL.FTZ R171, R198, UR24 ;  /* 0x00000018c6ab7c20 */ /* 0x000fe20008410000 */
[----:B------:R-:W-:Y:S01]  /*aa50*/  FMUL.FTZ R172, R199, UR24 ;  /* 0x00000018c7ac7c20 */ /* 0x000fe20008410000 */
[----:B------:R2:W-:Y:S06]  /*aa60*/  BAR.ARV R11, 0x100 ;  /* 0x0004000b0000751d */ /* 0x0005ec0000002000 */
[----:B------:R2:W-:Y:S01]  /*aa70*/  @!P1 SYNCS.ARRIVE.TRANS64.RED.A1T0 RZ, [R152+URZ], RZ ;  /* 0x000000ff98ff99a7 */ /* 0x0005e2000810043f */
[----:B------:R-:W-:Y:S01]  /*aa80*/  ISETP.GE.AND P1, PT, R10, 0x1, PT ;  /* 0x000000010a00780c */ /* 0x000fe20003f26270 */
[----:B------:R-:W4:Y:S01]  /*aa90*/  MUFU.TANH R204, R204 ;  /* 0x000000cc00cc7308 */ /* 0x000f220000002400 */
[----:B---3--:R-:W-:-:S05]  /*aaa0*/  IADD3 R153, R153, 0x1, -R174 ;  /* 0x0000000199997810 */ /* 0x008fca0007ffe8ae */
[----:B------:R-:W-:Y:S02]  /*aab0*/  IMAD.IADD R153, R153, 0x1, -R16 ;  /* 0x0000000199997824 */ /* 0x000fe400078e0a10 */
[----:B------:R-:W3:Y:S02]  /*aac0*/  MUFU.TANH R203, R203 ;  /* 0x000000cb00cb7308 */ /* 0x000ee40000002400 */
        /* <DEDUP_REMOVED lines=50> */
[----:B--234-:R-:W-:Y:S05]  /*adf0*/  @!P1 BRA `(.L_x_1365) ;  /* 0x00000000005c9947 */ /* 0x01cfea0003800000 */
        /* <DEDUP_REMOVED lines=11> */
.L_x_1367:
[----:B------:R-:W-:-:S05]  /*aeb0*/  IMAD.U32 R174, RZ, RZ, UR23 ;  /* 0x00000017ffae7e24 */ /* 0x000fca000f8e00ff */
[----:B------:R-:W-:-:S13]  /*aec0*/  ISETP.NE.AND P1, PT, R174, 0x1, PT ;  /* 0x00000001ae00780c */ /* 0x000fda0003f25270 */
[----:B------:R-:W2:Y:S01]  /*aed0*/  @P1 LDC.64 R152, c[0x0][0x9e8] ;  /* 0x00027a00ff981b82 */ /* 0x000ea20000000a00 */
[----:B------:R-:W-:-:S04]  /*aee0*/  @P1 IMAD.IADD R173, R0, 0x1, R6 ;  /* 0x0000000100ad1824 */ /* 0x000fc800078e0206 */
[----:B--2---:R-:W-:-:S04]  /*aef0*/  @P1 IMAD.HI.U32 R176, R173, R152, RZ ;  /* 0x00000098adb01227 */ /* 0x004fc800078e00ff */
[----:B------:R-:W-:Y:S01]  /*af00*/  IMAD.MOV.U32 R152, RZ, RZ, R13 ;  /* 0x000000ffff987224 */ /* 0x000fe200078e000d */
[----:B------:R-:W-:-:S07]  /*af10*/  @P1 SHF.R.U32.HI R152, RZ, R153, R176 ;  /* 0x00000099ff981219 */ /* 0x000fce00000116b0 */
.L_x_1368:
[----:B------:R-:W-:Y:S05]  /*af20*/  BSYNC B0 ;  /* 0x0000000000007941 */ /* 0x000fea0003800000 */
.L_x_1366:
[----:B------:R-:W-:-:S04]  /*af30*/  IMAD R153, R7, -0x60, -R16 ;  /* 0xffffffa007997824 */ /* 0x000fc800078e0a10 */
[----:B------:R-:W-:-:S05]  /*af40*/  IMAD R153, R152, R174, R153 ;  /* 0x000000ae98997224 */ /* 0x000fca00078e0299 */
[----:B------:R-:W-:Y:S02]  /*af50*/  VIADDMNMX R199, R153, R174, R199, PT ;  /* 0x000000ae99c77246 */ /* 0x000fe400038001c7 */
[----:B------:R-:W-:-:S07]  /*af60*/  VIMNMX R198, R198, R153, !PT ;  /* 0x00000099c6c67248 */ /* 0x000fce0007fe0100 */
.L_x_1365:
[----:B------:R-:W-:Y:S01]  /*af70*/  IMAD R197, R7, -0x60, RZ ;  /* 0xffffffa007c57824 */ /* 0x000fe200078e02ff */
[----:B------:R-:W-:-:S04]  /*af80*/  LOP3.LUT R2, R2, 0xfffbffff, RZ, 0xc0, !PT ;  /* 0xfffbffff02027812 */ /* 0x000fc800078ec0ff */
[C---:B------:R-:W-:Y:S02]  /*af90*/  ISETP.GE.AND P2, PT, R197.reuse, 0x1, PT ;  /* 0x00000001c500780c */ /* 0x040fe40003f46270 */
[C---:B------:R-:W-:Y:S02]  /*afa0*/  ISETP.GE.AND P1, PT, R197.reuse, 0x2, PT ;  /* 0x00000002c500780c */ /* 0x040fe40003f26270 */
[----:B------:R-:W-:Y:S02]  /*afb0*/  ISETP.GT.AND P3, PT, R198, RZ, !P2 ;  /* 0x000000ffc600720c */ /* 0x000fe40005764270 */
[----:B------:R-:W-:Y:S02]  /*afc0*/  ISETP.GE.AND P4, PT, R197, 0x9, PT ;  /* 0x00000009c500780c */ /* 0x000fe40003f86270 */
[----:B------:R-:W-:-:S04]  /*afd0*/  ISETP.LT.OR P3, PT, R199, 0x1, P3 ;  /* 0x00000001c700780c */ /* 0x000fc80001f61670 */
[----:B------:R-:W-:Y:S02]  /*afe0*/  FSEL R173, R204, -INF , !P3 ;  /* 0xff800000ccad7808 */ /* 0x000fe40005800000 */
[----:B------:R-:W-:Y:S02]  /*aff0*/  @P2 LOP3.LUT R2, R2, 0x40000, RZ, 0xfc, !PT ;  /* 0x0004000002022812 */ /* 0x000fe400078efcff */
[----:B------:R-:W-:Y:S02]  /*b000*/  ISETP.GT.AND P2, PT, R198, 0x1, !P1 ;  /* 0x00000001c600780c */ /* 0x000fe40004f44270 */
[----:B------:R-:W-:Y:S02]  /*b010*/  ISETP.GE.AND P3, PT, R197, 0xa, PT ;  /* 0x0000000ac500780c */ /* 0x000fe40003f66270 */
[----:B------:R-:W-:Y:S02]  /*b020*/  ISETP.LT.OR P2, PT, R199, 0x2, P2 ;  /* 0x00000002c700780c */ /* 0x000fe40001741670 */
[----:B------:R-:W-:-:S02]  /*b030*/  LOP3.LUT R2, R2, 0xfffffffd, RZ, 0xc0, !PT ;  /* 0xfffffffd02027812 */ /* 0x000fc400078ec0ff */
[----:B------:R-:W-:Y:S02]  /*b040*/  FSEL R203, R203, -INF , !P2 ;  /* 0xff800000cbcb7808 */ /* 0x000fe40005000000 */
[----:B------:R-:W-:Y:S02]  /*b050*/  ISETP.GT.AND P2, PT, R198, 0x8, !P4 ;  /* 0x00000008c600780c */ /* 0x000fe40006744270 */
[----:B------:R-:W-:Y:S02]  /*b060*/  @P4 LOP3.LUT R2, R2, 0x2, RZ, 0xfc, !PT ;  /* 0x0000000202024812 */ /* 0x000fe400078efcff */
[----:B------:R-:W-:Y:S02]  /*b070*/  ISETP.LT.OR P2, PT, R199, 0x9, P2 ;  /* 0x00000009c700780c */ /* 0x000fe40001741670 */
[----:B------:R-:W-:Y:S02]  /*b080*/  LOP3.LUT R2, R2, 0xfffffffb, RZ, 0xc0, !PT ;  /* 0xfffffffb02027812 */ /* 0x000fe400078ec0ff */
[----:B-1----:R-:W-:-:S02]  /*b090*/  FSEL R206, R206, -INF , !P2 ;  /* 0xff800000cece7808 */ /* 0x002fc40005000000 */
[----:B------:R-:W-:Y:S02]  /*b0a0*/  @P3 LOP3.LUT R2, R2, 0x4, RZ, 0xfc, !PT ;  /* 0x0000000402023812 */ /* 0x000fe400078efcff */
[----:B------:R-:W-:Y:S02]  /*b0b0*/  ISETP.GT.AND P2, PT, R198, 0x9, !P3 ;  /* 0x00000009c600780c */ /* 0x000fe40005f44270 */
[----:B------:R-:W-:Y:S02]  /*b0c0*/  ISETP.GE.AND P3, PT, R197, 0x11, PT ;  /* 0x00000011c500780c */ /* 0x000fe40003f66270 */
[----:B------:R-:W-:Y:S02]  /*b0d0*/  ISETP.LT.OR P2, PT, R199, 0xa, P2 ;  /* 0x0000000ac700780c */ /* 0x000fe40001741670 */
[----:B------:R-:W-:Y:S02]  /*b0e0*/  LOP3.LUT R2, R2, 0xfffffff7, RZ, 0xc0, !PT ;  /* 0xfffffff702027812 */ /* 0x000fe400078ec0ff */
[----:B------:R-:W-:-:S02]  /*b0f0*/  FSEL R205, R205, -INF , !P2 ;  /* 0xff800000cdcd7808 */ /* 0x000fc40005000000 */
        /* <DEDUP_REMOVED lines=104> */
[----:B------:R-:W-:Y:S01]  /*b780*/  FSEL R185, R193, -INF , !P6 ;  /* 0xff800000c1b97808 */ /* 0x000fe20007000000 */
[----:B------:R-:W-:Y:S01]  /*b790*/  IMAD.IADD R193, R3, 0x1, R195 ;  /* 0x0000000103c17824 */ /* 0x000fe200078e02c3 */
[----:B------:R-:W-:-:S13]  /*b7a0*/  ISETP.GE.AND P6, PT, R197, 0x5a, PT ;  /* 0x0000005ac500780c */ /* 0x000fda0003fc6270 */
[----:B------:R-:W-:Y:S02]  /*b7b0*/  @P6 LOP3.LUT R2, R2, 0x1, RZ, 0xfc, !PT ;  /* 0x0000000102026812 */ /* 0x000fe400078efcff */
[----:B------:R-:W-:-:S04]  /*b7c0*/  ISETP.GT.AND P6, PT, R198, 0x59, !P6 ;  /* 0x00000059c600780c */ /* 0x000fc800077c4270 */
[----:B------:R-:W-:-:S04]  /*b7d0*/  ISETP.LT.OR P6, PT, R199, 0x5a, P6 ;  /* 0x0000005ac700780c */ /* 0x000fc800037c1670 */
[----:B------:R-:W-:Y:S01]  /*b7e0*/  FSEL R184, R194, -INF , !P6 ;  /* 0xff800000c2b87808 */ /* 0x000fe20007000000 */
[----:B------:R-:W-:Y:S01]  /*b7f0*/  IMAD.IADD R194, R3, 0x1, R196 ;  /* 0x0000000103c27824 */ /* 0x000fe200078e02c4 */
[----:B------:R-:W-:-:S13]  /*b800*/  ISETP.GE.AND P6, PT, R10, 0x1, PT ;  /* 0x000000010a00780c */ /* 0x000fda0003fc6270 */
[----:B------:R-:W-:Y:S05]  /*b810*/  @!P6 BRA `(.L_x_1369) ;  /* 0x000000000058e947 */ /* 0x000fea0003800000 */
        /* <DEDUP_REMOVED lines=12> */
.L_x_1371:
[----:B------:R-:W-:-:S05]  /*b8e0*/  IMAD.U32 R196, RZ, RZ, UR23 ;  /* 0x00000017ffc47e24 */ /* 0x000fca000f8e00ff */
[----:B------:R-:W-:-:S13]  /*b8f0*/  ISETP.NE.AND P6, PT, R196, 0x1, PT ;  /* 0x00000001c400780c */ /* 0x000fda0003fc5270 */
[----:B------:R-:W1:Y:S02]  /*b900*/  @P6 LDC.64 R152, c[0x0][0x9e8] ;  /* 0x00027a00ff986b82 */ /* 0x000e640000000a00 */
[----:B-1----:R-:W-:-:S05]  /*b910*/  @P6 IMAD.HI.U32 R152, R195, R152, RZ ;  /* 0x00000098c3986227 */ /* 0x002fca00078e00ff */
[----:B------:R-:W-:-:S07]  /*b920*/  @P6 SHF.R.U32.HI R195, RZ, R153, R152 ;  /* 0x00000099ffc36219 */ /* 0x000fce0000011698 */
.L_x_1372:
[----:B------:R-:W-:Y:S05]  /*b930*/  BSYNC B0 ;  /* 0x0000000000007941 */ /* 0x000fea0003800000 */
.L_x_1370:
[----:B------:R-:W-:-:S04]  /*b940*/  IMAD.IADD R152, R197, 0x1, -R16 ;  /* 0x00000001c5987824 */ /* 0x000fc800078e0a10 */
[----:B------:R-:W-:-:S05]  /*b950*/  IMAD R152, R195, R196, R152 ;  /* 0x000000c4c3987224 */ /* 0x000fca00078e0298 */
[----:B------:R-:W-:Y:S02]  /*b960*/  VIADDMNMX R193, R152, R196, R193, PT ;  /* 0x000000c498c17246 */ /* 0x000fe400038001c1 */
[----:B------:R-:W-:-:S07]  /*b970*/  VIMNMX R194, R194, R152, !PT ;  /* 0x00000098c2c27248 */ /* 0x000fce0007fe0100 */
.L_x_1369:
[----:B------:R-:W-:Y:S01]  /*b980*/  ISETP.GT.AND P1, PT, R194, 0x1, !P1 ;  /* 0x00000001c200780c */ /* 0x000fe20004f24270 */
[----:B------:R-:W-:Y:S01]  /*b990*/  UMOV UR10, UR26 ;  /* 0x0000001a000a7c82 */ /* 0x000fe20008000000 */
[C---:B------:R-:W-:Y:S02]  /*b9a0*/  LOP3.LUT P6, RZ, R2.reuse, 0x10000, RZ, 0xc0, !PT ;  /* 0x0001000002ff7812 */ /* 0x040fe400078cc0ff */
        /* <DEDUP_REMOVED lines=67> */
[----:B------:R-:W-:Y:S02]  /*bde0*/  ISETP.GT.AND P1, PT, R194, 0x29, !P1 ;  /* 0x00000029c200780c */ /* 0x000fe40004f24270 */
[----:B------:R-:W-:Y:S02]  /*bdf0*/  FSEL R168, R168, -INF , !P2 ;  /* 0xff800000a8a87808 */ /* 0x000fe40005000000 */
[C---:B------:R-:W-:Y:S02]  /*be00*/  ISETP.LT.OR P1, PT, R193.reuse, 0x2a, P1 ;  /* 0x0000002ac100780c */ /* 0x040fe40000f21670 */
[----:B------:R-:W-:Y:S02]  /*be10*/  ISETP.LT.OR P3, PT, R193, 0x51, P3 ;  /* 0x00000051c100780c */ /* 0x000fe40001f61670 */
[----:B------:R-:W-:-:S02]  /*be20*/  FSEL R160, R160, -INF , !P1 ;  /* 0xff800000a0a07808 */ /* 0x000fc40004800000 */
[----:B------:R-:W-:Y:S02]  /*be30*/  LOP3.LUT P1, RZ, R2, 0x800, RZ, 0xc0, !PT ;  /* 0x0000080002ff7812 */ /* 0x000fe4000782c0ff */
[----:B-1----:R-:W-:Y:S02]  /*be40*/  FMNMX.FTZ R195, R153, R196, !PT ;  /* 0x000000c499c37209 */ /* 0x002fe40007810000 */
[C---:B------:R-:W-:Y:S02]  /*be50*/  ISETP.GT.AND P1, PT, R194.reuse, 0x30, !P1 ;  /* 0x00000030c200780c */ /* 0x040fe40004f24270 */
[----:B------:R-:W-:Y:S01]  /*be60*/  ISETP.GT.AND P4, PT, R194, 0x51, !P4 ;  /* 0x00000051c200780c */ /* 0x000fe20006784270 */
[----:B------:R-:W1:Y:S01]  /*be70*/  SHFL.BFLY PT, R196, R195, 0x1, 0x1f ;  /* 0x0c201f00c3c47f89 */ /* 0x000e6200000e0000 */
[----:B------:R-:W-:Y:S02]  /*be80*/  ISETP.LT.OR P1, PT, R193, 0x31, P1 ;  /* 0x00000031c100780c */ /* 0x000fe40000f21670 */
[----:B------:R-:W-:-:S02]  /*be90*/  FSEL R169, R169, -INF , !P3 ;  /* 0xff800000a9a97808 */ /* 0x000fc40005800000 */
[----:B------:R-:W-:Y:S02]  /*bea0*/  FSEL R161, R161, -INF , !P1 ;  /* 0xff800000a1a17808 */ /* 0x000fe40004800000 */
[----:B------:R-:W-:Y:S02]  /*beb0*/  LOP3.LUT P1, RZ, R2, 0x400, RZ, 0xc0, !PT ;  /* 0x0000040002ff7812 */ /* 0x000fe4000782c0ff */
[C---:B------:R-:W-:Y:S02]  /*bec0*/  ISETP.GT.AND P5, PT, R194.reuse, 0x58, !P5 ;  /* 0x00000058c200780c */ /* 0x040fe40006fa4270 */
[----:B------:R-:W-:Y:S02]  /*bed0*/  ISETP.GT.AND P1, PT, R194, 0x31, !P1 ;  /* 0x00000031c200780c */ /* 0x000fe40004f24270 */
[C---:B------:R-:W-:Y:S02]  /*bee0*/  ISETP.LT.OR P4, PT, R193.reuse, 0x52, P4 ;  /* 0x00000052c100780c */ /* 0x040fe40002781670 */
[----:B------:R-:W-:-:S02]  /*bef0*/  ISETP.LT.OR P1, PT, R193, 0x32, P1 ;  /* 0x00000032c100780c */ /* 0x000fc40000f21670 */
[----:B------:R-:W-:Y:S02]  /*bf00*/  ISETP.LT.OR P5, PT, R193, 0x59, P5 ;  /* 0x00000059c100780c */ /* 0x000fe40002fa1670 */
        /* <DEDUP_REMOVED lines=23> */
[----:B------:R-:W-:Y:S02]  /*c080*/  ISETP.GT.AND P1, PT, R194, RZ, !P6 ;  /* 0x000000ffc200720c */ /* 0x000fe40007724270 */
[----:B------:R-:W-:Y:S02]  /*c090*/  LOP3.LUT P6, RZ, R2, 0x1, RZ, 0xc0, !PT ;  /* 0x0000000102ff7812 */ /* 0x000fe400078cc0ff */
[----:B------:R-:W-:Y:S02]  /*c0a0*/  ISETP.LT.OR P1, PT, R193, 0x1, P1 ;  /* 0x00000001c100780c */ /* 0x000fe40000f21670 */
[----:B------:R-:W-:Y:S02]  /*c0b0*/  ISETP.GT.AND P2, PT, R194, 0x59, !P6 ;  /* 0x00000059c200780c */ /* 0x000fe40007744270 */
[----:B------:R-:W-:-:S02]  /*c0c0*/  FSEL R210, R8, -INF , !P1 ;  /* 0xff80000008d27808 */ /* 0x000fc40004800000 */
[----:B------:R-:W-:Y:S02]  /*c0d0*/  FSETP.NEU.FTZ.AND P1, PT, R9, -INF , PT ;  /* 0xff8000000900780b */ /* 0x000fe40003f3d000 */
[----:B------:R-:W-:Y:S02]  /*c0e0*/  FMNMX.FTZ R153, R210, R15, !PT ;  /* 0x0000000fd2997209 */ /* 0x000fe40007810000 */
[----:B------:R-:W-:Y:S02]  /*c0f0*/  FSEL R209, R209, RZ, P1 ;  /* 0x000000ffd1d17208 */ /* 0x000fe40000800000 */
[----:B------:R-:W-:Y:S02]  /*c100*/  FSEL R194, R170, -INF , !P4 ;  /* 0xff800000aac27808 */ /* 0x000fe40006000000 */
[----:B------:R-:W-:Y:S01]  /*c110*/  ISETP.LT.OR P2, PT, R193, 0x5a, P2 ;  /* 0x0000005ac100780c */ /* 0x000fe20001741670 */
[--C-:B------:R-:W-:Y:S01]  /*c120*/  FFMA.FTZ R196, R173, UR10, -R209.reuse ;  /* 0x0000000aadc47c23 */ /* 0x100fe200080108d1 */
[----:B------:R-:W-:Y:S01]  /*c130*/  FMNMX.FTZ R173, R152, R153, !PT ;  /* 0x0000009998ad7209 */ /* 0x000fe20007810000 */
[--C-:B------:R-:W-:Y:S01]  /*c140*/  FFMA.FTZ R203, R203, UR10, -R209.reuse ;  /* 0x0000000acbcb7c23 */ /* 0x100fe200080108d1 */
[----:B------:R-:W-:Y:S01]  /*c150*/  FSEL R193, R171, -INF , !P5 ;  /* 0xff800000abc17808 */ /* 0x000fe20006800000 */
[--C-:B------:R-:W-:Y:S01]  /*c160*/  FFMA.FTZ R171, R180, UR10, -R209.reuse ;  /* 0x0000000ab4ab7c23 */ /* 0x100fe200080108d1 */
[----:B------:R-:W-:Y:S01]  /*c170*/  FMNMX.FTZ R8, R20, R173, !PT ;  /* 0x000000ad14087209 */ /* 0x000fe20007810000 */
[----:B------:R1:W-:Y:S01]  /*c180*/  MUFU.EX2 R153, R203 ;  /* 0x000000cb00997308 */ /* 0x0003e20000000800 */
[--C-:B------:R-:W-:Y:S01]  /*c190*/  FFMA.FTZ R180, R186, UR10, -R209.reuse ;  /* 0x0000000abab47c23 */ /* 0x100fe200080108d1 */
[--C-:B------:R-:W-:Y:S01]  /*c1a0*/  FFMA.FTZ R186, R187, UR10, -R209.reuse ;  /* 0x0000000abbba7c23 */ /* 0x100fe200080108d1 */
[----:B------:R-:W-:Y:S01]  /*c1b0*/  FMNMX.FTZ R195, R21, R8, !PT ;  /* 0x0000000815c37209 */ /* 0x000fe20007810000 */
[--C-:B------:R-:W-:Y:S01]  /*c1c0*/  FFMA.FTZ R187, R189, UR10, -R209.reuse ;  /* 0x0000000abdbb7c23 */ /* 0x100fe200080108d1 */
[--C-:B------:R-:W-:Y:S01]  /*c1d0*/  FFMA.FTZ R178, R178, UR10, -R209.reuse ;  /* 0x0000000ab2b27c23 */ /* 0x100fe200080108d1 */
[----:B------:R-:W-:Y:S01]  /*c1e0*/  FSEL R189, R9, RZ, P1 ;  /* 0x000000ff09bd7208 */ /* 0x000fe20000800000 */
[--C-:B------:R-:W-:Y:S01]  /*c1f0*/  FFMA.FTZ R173, R206, UR10, -R209.reuse ;  /* 0x0000000acead7c23 */ /* 0x100fe200080108d1 */
[----:B------:R-:W-:Y:S01]  /*c200*/  FMNMX.FTZ R195, R22, R195, !PT ;  /* 0x000000c316c37209 */ /* 0x000fe20007810000 */
[--C-:B-1----:R-:W-:Y:S01]  /*c210*/  FFMA.FTZ R203, R179, UR10, -R209.reuse ;  /* 0x0000000ab3cb7c23 */ /* 0x102fe200080108d1 */
[----:B------:R-:W-:Y:S01]  /*c220*/  MUFU.EX2 R196, R196 ;  /* 0x000000c400c47308 */ /* 0x000fe20000000800 */
[----:B------:R-:W-:Y:S01]  /*c230*/  FADD.FTZ R189, -R189, R14 ;  /* 0x0000000ebdbd7221 */ /* 0x000fe20000010100 */
[----:B------:R-:W-:Y:S01]  /*c240*/  FMNMX.FTZ R8, R154, R195, !PT ;  /* 0x000000c39a087209 */ /* 0x000fe20007810000 */
[--C-:B------:R-:W-:Y:S01]  /*c250*/  FFMA.FTZ R204, R207, UR10, -R209.reuse ;  /* 0x0000000acfcc7c23 */ /* 0x100fe200080108d1 */
[--C-:B------:R-:W-:Y:S01]  /*c260*/  FFMA.FTZ R198, R205, UR10, -R209.reuse ;  /* 0x0000000acdc67c23 */ /* 0x100fe200080108d1 */
[--C-:B------:R-:W-:Y:S01]  /*c270*/  FFMA.FTZ R208, R208, UR10, -R209.reuse ;  /* 0x0000000ad0d07c23 */ /* 0x100fe200080108d1 */
[----:B------:R-:W-:Y:S01]  /*c280*/  FMNMX.FTZ R195, R155, R8, !PT ;  /* 0x000000089bc37209 */ /* 0x000fe20007810000 */
[--C-:B------:R-:W-:Y:S01]  /*c290*/  FFMA.FTZ R174, R174, UR10, -R209.reuse ;  /* 0x0000000aaeae7c23 */ /* 0x100fe200080108d1 */
[----:B------:R-:W-:Y:S01]  /*c2a0*/  MUFU.EX2 R170, R203 ;  /* 0x000000cb00aa7308 */ /* 0x000fe20000000800 */
[--C-:B------:R-:W-:Y:S01]  /*c2b0*/  FFMA.FTZ R175, R175, UR10, -R209.reuse ;  /* 0x0000000aafaf7c23 */ /* 0x100fe200080108d1 */
[----:B------:R-:W-:Y:S01]  /*c2c0*/  FMNMX.FTZ R8, R156, R195, !PT ;  /* 0x000000c39c087209 */ /* 0x000fe20007810000 */
[----:B------:R-:W-:-:S03]  /*c2d0*/  FFMA.FTZ R176, R176, UR10, -R209 ;  /* 0x0000000ab0b07c23 */ /* 0x000fc600080108d1 */
[----:B------:R-:W-:Y:S02]  /*c2e0*/  FMNMX.FTZ R197, R157, R8, !PT ;  /* 0x000000089dc57209 */ /* 0x000fe40007810000 */
[----:B------:R-:W-:Y:S02]  /*c2f0*/  MUFU.EX2 R173, R173 ;  /* 0x000000ad00ad7308 */ /* 0x000fe40000000800 */
[----:B------:R-:W-:-:S04]  /*c300*/  FMNMX.FTZ R8, R158, R197, !PT ;  /* 0x000000c59e087209 */ /* 0x000fc80007810000 */
        /* <DEDUP_REMOVED lines=13> */
[----:B------:R1:W-:Y:S02]  /*c3e0*/  MUFU.EX2 R197, R178 ;  /* 0x000000b200c57308 */ /* 0x0003e40000000800 */
[----:B------:R-:W-:Y:S02]  /*c3f0*/  FMNMX.FTZ R8, R168, R199, !PT ;  /* 0x000000c7a8087209 */ /* 0x000fe40007810000 */
[----:B------:R-:W-:Y:S01]  /*c400*/  FSEL R199, R172, -INF , !P2 ;  /* 0xff800000acc77808 */ /* 0x000fe20005000000 */
[--C-:B------:R-:W-:Y:S01]  /*c410*/  FFMA.FTZ R172, R181, UR10, -R209.reuse ;  /* 0x0000000ab5ac7c23 */ /* 0x100fe200080108d1 */
[----:B------:R-:W-:Y:S01]  /*c420*/  FMNMX.FTZ R179, R169, R8, !PT ;  /* 0x00000008a9b37209 */ /* 0x000fe20007810000 */
[--C-:B------:R-:W-:Y:S01]  /*c430*/  FFMA.FTZ R181, R192, UR10, -R209.reuse ;  /* 0x0000000ac0b57c23 */ /* 0x100fe200080108d1 */
[----:B------:R-:W-:Y:S01]  /*c440*/  MUFU.EX2 R175, R175 ;  /* 0x000000af00af7308 */ /* 0x000fe20000000800 */
[--C-:B-1----:R-:W-:Y:S01]  /*c450*/  FFMA.FTZ R178, R183, UR10, -R209.reuse ;  /* 0x0000000ab7b27c23 */ /* 0x102fe200080108d1 */
[----:B------:R-:W-:Y:S01]  /*c460*/  FMNMX.FTZ R8, R194, R179, !PT ;  /* 0x000000b3c2087209 */ /* 0x000fe20007810000 */
[--C-:B------:R-:W-:Y:S01]  /*c470*/  FFMA.FTZ R183, R191, UR10, -R209.reuse ;  /* 0x0000000abfb77c23 */ /* 0x100fe200080108d1 */
[--C-:B------:R-:W-:Y:S01]  /*c480*/  FFMA.FTZ R191, R188, UR10, -R209.reuse ;  /* 0x0000000abcbf7c23 */ /* 0x100fe200080108d1 */
[--C-:B------:R-:W-:Y:S01]  /*c490*/  FFMA.FTZ R188, R185, UR10, -R209.reuse ;  /* 0x0000000ab9bc7c23 */ /* 0x100fe200080108d1 */
[----:B------:R-:W-:Y:S01]  /*c4a0*/  FMNMX.FTZ R8, R193, R8, !PT ;  /* 0x00000008c1087209 */ /* 0x000fe20007810000 */
[----:B------:R-:W-:Y:S01]  /*c4b0*/  FMUL.FTZ R185, R189, UR10 ;  /* 0x0000000abdb97c20 */ /* 0x000fe20008410000 */
[--C-:B------:R-:W-:Y:S01]  /*c4c0*/  FFMA.FTZ R189, R184, UR10, -R209.reuse ;  /* 0x0000000ab8bd7c23 */ /* 0x100fe200080108d1 */
[----:B------:R-:W-:Y:S01]  /*c4d0*/  MUFU.EX2 R176, R176 ;  /* 0x000000b000b07308 */ /* 0x000fe20000000800 */
[----:B------:R-:W-:Y:S01]  /*c4e0*/  FMNMX.FTZ R8, R199, R8, !PT ;  /* 0x00000008c7087209 */ /* 0x000fe20007810000 */
[--C-:B------:R-:W-:Y:S01]  /*c4f0*/  FFMA.FTZ R179, R182, UR10, -R209.reuse ;  /* 0x0000000ab6b37c23 */ /* 0x100fe200080108d1 */
[----:B------:R-:W-:-:S03]  /*c500*/  FFMA.FTZ R182, R190, UR10, -R209 ;  /* 0x0000000abeb67c23 */ /* 0x000fc600080108d1 */
[----:B------:R-:W1:Y:S02]  /*c510*/  SHFL.BFLY PT, R203, R8, 0x2, 0x1f ;  /* 0x0c401f0008cb7f89 */ /* 0x000e6400000e0000 */
[----:B------:R-:W2:Y:S08]  /*c520*/  MUFU.EX2 R185, R185 ;  /* 0x000000b900b97308 */ /* 0x000eb00000000800 */
[----:B------:R-:W3:Y:S08]  /*c530*/  MUFU.EX2 R171, R171 ;  /* 0x000000ab00ab7308 */ /* 0x000ef00000000800 */
[----:B------:R-:W-:Y:S01]  /*c540*/  MUFU.EX2 R172, R172 ;  /* 0x000000ac00ac7308 */ /* 0x000fe20000000800 */
[-C--:B--2---:R-:W-:Y:S01]  /*c550*/  FMUL.FTZ R24, R24, R185.reuse ;  /* 0x000000b918187220 */ /* 0x084fe20000410000 */
[-C--:B------:R-:W-:Y:S01]  /*c560*/  FMUL.FTZ R25, R25, R185.reuse ;  /* 0x000000b919197220 */ /* 0x080fe20000410000 */
[-C--:B------:R-:W-:Y:S01]  /*c570*/  FMUL.FTZ R28, R28, R185.reuse ;  /* 0x000000b91c1c7220 */ /* 0x080fe20000410000 */
[-C--:B------:R-:W-:Y:S01]  /*c580*/  FMUL.FTZ R29, R29, R185.reuse ;  /* 0x000000b91d1d7220 */ /* 0x080fe20000410000 */
[----:B------:R-:W-:Y:S01]  /*c590*/  FMUL.FTZ R32, R32, R185 ;  /* 0x000000b920207220 */ /* 0x000fe20000410000 */
[----:B-1----:R-:W-:Y:S01]  /*c5a0*/  FMNMX.FTZ R203, R8, R203, !PT ;  /* 0x000000cb08cb7209 */ /* 0x002fe20007810000 */
[-C--:B------:R-:W-:Y:S01]  /*c5b0*/  FMUL.FTZ R33, R33, R185.reuse ;  /* 0x000000b921217220 */ /* 0x080fe20000410000 */
[----:B------:R-:W-:Y:S01]  /*c5c0*/  MUFU.EX2 R179, R179 ;  /* 0x000000b300b37308 */ /* 0x000fe20000000800 */
[-C--:B------:R-:W-:Y:S01]  /*c5d0*/  FMUL.FTZ R36, R36, R185.reuse ;  /* 0x000000b924247220 */ /* 0x080fe20000410000 */
[-C--:B------:R-:W-:Y:S01]  /*c5e0*/  FMUL.FTZ R37, R37, R185.reuse ;  /* 0x000000b925257220 */ /* 0x080fe20000410000 */
[----:B------:R-:W1:Y:S01]  /*c5f0*/  SHFL.BFLY PT, R8, R203, 0x1, 0x1f ;  /* 0x0c201f00cb087f89 */ /* 0x000e6200000e0000 */
        /* <DEDUP_REMOVED lines=23> */
[----:B-1----:R-:W-:Y:S01]  /*c770*/  FMNMX.FTZ R8, R203, R8, !PT ;  /* 0x00000008cb087209 */ /* 0x002fe20007810000 */
        /* <DEDUP_REMOVED lines=13> */
[----:B------:R-:W-:Y:S01]  /*c850*/  MUFU.EX2 R183, R183 ;  /* 0x000000b700b77308 */ /* 0x000fe20000000800 */
[--C-:B------:R-:W-:Y:S01]  /*c860*/  FFMA.FTZ R184, R152, UR10, -R207.reuse ;  /* 0x0000000a98b87c23 */ /* 0x100fe200080108cf */
[----:B------:R-:W-:Y:S01]  /*c870*/  FFMA.FTZ R152, R185, R5, R196 ;  /* 0x00000005b9987223 */ /* 0x000fe200000100c4 */
[--C-:B------:R-:W-:Y:S01]  /*c880*/  FFMA.FTZ R205, R154, UR10, -R207.reuse ;  /* 0x0000000a9acd7c23 */ /* 0x100fe200080108cf */
[--C-:B--2---:R-:W-:Y:S01]  /*c890*/  FFMA.FTZ R188, R155, UR10, -R207.reuse ;  /* 0x0000000a9bbc7c23 */ /* 0x104fe200080108cf */
[--C-:B------:R-:W-:Y:S01]  /*c8a0*/  FFMA.FTZ R156, R156, UR10, -R207.reuse ;  /* 0x0000000a9c9c7c23 */ /* 0x100fe200080108cf */
[----:B------:R-:W-:Y:S01]  /*c8b0*/  FADD.FTZ R152, R153, R152 ;  /* 0x0000009899987221 */ /* 0x000fe20000010000 */
[--C-:B------:R-:W-:Y:S01]  /*c8c0*/  FFMA.FTZ R208, R163, UR10, -R207.reuse ;  /* 0x0000000aa3d07c23 */ /* 0x100fe200080108cf */
[----:B------:R-:W-:Y:S01]  /*c8d0*/  MUFU.EX2 R182, R182 ;  /* 0x000000b600b67308 */ /* 0x000fe20000000800 */
[--C-:B------:R-:W-:Y:S01]  /*c8e0*/  FFMA.FTZ R209, R159, UR10, -R207.reuse ;  /* 0x0000000a9fd17c23 */ /* 0x100fe200080108cf */
[----:B------:R-:W-:Y:S01]  /*c8f0*/  FADD.FTZ R5, R173, R152 ;  /* 0x00000098ad057221 */ /* 0x000fe20000010000 */
[--C-:B------:R-:W-:Y:S01]  /*c900*/  FFMA.FTZ R192, R161, UR10, -R207.reuse ;  /* 0x0000000aa1c07c23 */ /* 0x100fe200080108cf */
[--C-:B------:R-:W-:Y:S01]  /*c910*/  FFMA.FTZ R203, R210, UR10, -R207.reuse ;  /* 0x0000000ad2cb7c23 */ /* 0x100fe200080108cf */
[----:B------:R-:W-:Y:S01]  /*c920*/  FFMA.FTZ R20, R20, UR10, -R207 ;  /* 0x0000000a14147c23 */ /* 0x000fe200080108cf */
[----:B------:R-:W-:Y:S01]  /*c930*/  FADD.FTZ R152, R198, R5 ;  /* 0x00000005c6987221 */ /* 0x000fe20000010000 */
[--C-:B------:R-:W-:Y:S01]  /*c940*/  FFMA.FTZ R21, R21, UR10, -R207.reuse ;  /* 0x0000000a15157c23 */ /* 0x100fe200080108cf */
[----:B------:R-:W1:Y:S01]  /*c950*/  MUFU.EX2 R191, R191 ;  /* 0x000000bf00bf7308 */ /* 0x000e620000000800 */
[--C-:B------:R-:W-:Y:S01]  /*c960*/  FFMA.FTZ R22, R22, UR10, -R207.reuse ;  /* 0x0000000a16167c23 */ /* 0x100fe200080108cf */
[----:B------:R-:W-:Y:S01]  /*c970*/  FADD.FTZ R5, R195, R152 ;  /* 0x00000098c3057221 */ /* 0x000fe20000010000 */
[--C-:B------:R-:W-:Y:S01]  /*c980*/  FFMA.FTZ R190, R158, UR10, -R207.reuse ;  /* 0x0000000a9ebe7c23 */ /* 0x100fe200080108cf */
[----:B------:R-:W-:Y:S01]  /*c990*/  F2FP.F16.F32.PACK_AB R158, R175, R174 ;  /* 0x000000aeaf9e723e */ /* 0x000fe200000000ff */
[----:B------:R-:W-:Y:S01]  /*c9a0*/  FFMA.FTZ R210, R160, UR10, -R207 ;  /* 0x0000000aa0d27c23 */ /* 0x000fe200080108cf */
[----:B------:R-:W-:Y:S01]  /*c9b0*/  FADD.FTZ R5, R204, R5 ;  /* 0x00000005cc057221 */ /* 0x000fe20000010000 */
[----:B------:R-:W-:Y:S01]  /*c9c0*/  F2FP.F16.F32.PACK_AB R160, R197, R176 ;  /* 0x000000b0c5a0723e */ /* 0x000fe200000000ff */
[----:B------:R-:W-:Y:S01]  /*c9d0*/  MUFU.EX2 R186, R186 ;  /* 0x000000ba00ba7308 */ /* 0x000fe20000000800 */
[----:B------:R-:W-:Y:S01]  /*c9e0*/  FFMA.FTZ R206, R162, UR10, -R207 ;  /* 0x0000000aa2ce7c23 */ /* 0x000fe200080108cf */
[----:B------:R-:W-:Y:S01]  /*c9f0*/  FADD.FTZ R152, R174, R5 ;  /* 0x00000005ae987221 */ /* 0x000fe20000010000 */
[----:B---3--:R-:W-:Y:S01]  /*ca00*/  F2FP.F16.F32.PACK_AB R162, R171, R170 ;  /* 0x000000aaaba2723e */ /* 0x008fe200000000ff */
[--C-:B------:R-:W-:Y:S01]  /*ca10*/  FFMA.FTZ R165, R165, UR10, -R207.reuse ;  /* 0x0000000aa5a57c23 */ /* 0x100fe200080108cf */
[--C-:B------:R-:W-:Y:S01]  /*ca20*/  FFMA.FTZ R167, R167, UR10, -R207.reuse ;  /* 0x0000000aa7a77c23 */ /* 0x100fe200080108cf */
[----:B------:R-:W-:Y:S01]  /*ca30*/  FADD.FTZ R5, R175, R152 ;  /* 0x00000098af057221 */ /* 0x000fe20000010000 */
[--C-:B------:R-:W-:Y:S01]  /*ca40*/  FFMA.FTZ R169, R169, UR10, -R207.reuse ;  /* 0x0000000aa9a97c23 */ /* 0x100fe200080108cf */
[----:B------:R-:W2:Y:S01]  /*ca50*/  MUFU.EX2 R187, R187 ;  /* 0x000000bb00bb7308 */ /* 0x000ea20000000800 */
[----:B------:R-:W-:Y:S01]  /*ca60*/  FFMA.FTZ R194, R194, UR10, -R207 ;  /* 0x0000000ac2c27c23 */ /* 0x000fe200080108cf */
[----:B------:R-:W-:Y:S01]  /*ca70*/  FADD.FTZ R152, R176, R5 ;  /* 0x00000005b0987221 */ /* 0x000fe20000010000 */
[--C-:B------:R-:W-:Y:S01]  /*ca80*/  FFMA.FTZ R193, R193, UR10, -R207.reuse ;  /* 0x0000000ac1c17c23 */ /* 0x100fe200080108cf */
[----:B------:R-:W-:Y:S01]  /*ca90*/  FFMA.FTZ R199, R199, UR10, -R207 ;  /* 0x0000000ac7c77c23 */ /* 0x000fe200080108cf */
[-C--:B------:R-:W-:Y:S01]  /*caa0*/  FMUL.FTZ R97, R97, R185.reuse ;  /* 0x000000b961617220 */ /* 0x080fe20000410000 */
[----:B------:R-:W-:Y:S01]  /*cab0*/  FADD.FTZ R5, R197, R152 ;  /* 0x00000098c5057221 */ /* 0x000fe20000010000 */
[----:B------:R-:W-:Y:S01]  /*cac0*/  FSEL R152, R8, RZ, P1 ;  /* 0x000000ff08987208 */ /* 0x000fe20000800000 */
[----:B------:R-:W-:Y:S01]  /*cad0*/  MUFU.EX2 R159, R156 ;  /* 0x0000009c009f7308 */ /* 0x000fe20000000800 */
[-C--:B------:R-:W-:Y:S01]  /*cae0*/  FMUL.FTZ R100, R100, R185.reuse ;  /* 0x000000b964647220 */ /* 0x080fe20000410000 */
[----:B------:R-:W-:Y:S01]  /*caf0*/  FADD.FTZ R154, R170, R5 ;  /* 0x00000005aa9a7221 */ /* 0x000fe20000010000 */
[----:B-1----:R-:W-:Y:S01]  /*cb00*/  F2FP.F16.F32.PACK_AB R170, R191, R182 ;  /* 0x000000b6bfaa723e */ /* 0x002fe200000000ff */
[----:B------:R-:W-:Y:S01]  /*cb10*/  FADD.FTZ R5, -R152, R15 ;  /* 0x0000000f98057221 */ /* 0x000fe20000010100 */
[--C-:B------:R-:W-:Y:S01]  /*cb20*/  FFMA.FTZ R152, R157, UR10, -R207.reuse ;  /* 0x0000000a9d987c23 */ /* 0x100fe200080108cf */
[----:B------:R-:W-:Y:S01]  /*cb30*/  FADD.FTZ R155, R171, R154 ;  /* 0x0000009aab9b7221 */ /* 0x000fe20000010000 */
[----:B------:R-:W-:Y:S01]  /*cb40*/  FFMA.FTZ R157, R164, UR10, -R207 ;  /* 0x0000000aa49d7c23 */ /* 0x000fe200080108cf */
[----:B------:R-:W-:Y:S01]  /*cb50*/  MUFU.EX2 R203, R203 ;  /* 0x000000cb00cb7308 */ /* 0x000fe20000000800 */
[----:B------:R-:W-:Y:S01]  /*cb60*/  F2FP.F16.F32.PACK_AB R164, R179, R172 ;  /* 0x000000acb3a4723e */ /* 0x000fe200000000ff */
[----:B------:R-:W-:Y:S01]  /*cb70*/  FADD.FTZ R154, R172, R155 ;  /* 0x0000009bac9a7221 */ /* 0x000fe20000010000 */
[----:B------:R-:W-:Y:S01]  /*cb80*/  FFMA.FTZ R155, R166, UR10, -R207 ;  /* 0x0000000aa69b7c23 */ /* 0x000fe200080108cf */
[----:B--2---:R-:W-:Y:S01]  /*cb90*/  F2FP.F16.F32.PACK_AB R172, R187, R186 ;  /* 0x000000babbac723e */ /* 0x004fe200000000ff */
[-C--:B------:R-:W-:Y:S01]  /*cba0*/  FMUL.FTZ R101, R101, R185.reuse ;  /* 0x000000b965657220 */ /* 0x080fe20000410000 */
[----:B------:R-:W-:Y:S01]  /*cbb0*/  FADD.FTZ R15, R179, R154 ;  /* 0x0000009ab30f7221 */ /* 0x000fe20000010000 */
[-C--:B------:R-:W-:Y:S01]  /*cbc0*/  FMUL.FTZ R104, R104, R185.reuse ;  /* 0x000000b968687220 */ /* 0x080fe20000410000 */
[----:B------:R1:W-:Y:S01]  /*cbd0*/  MUFU.EX2 R161, R152 ;  /* 0x0000009800a17308 */ /* 0x0003e20000000800 */
[-C--:B------:R-:W-:Y:S01]  /*cbe0*/  FMUL.FTZ R105, R105, R185.reuse ;  /* 0x000000b969697220 */ /* 0x080fe20000410000 */
[----:B------:R-:W-:Y:S01]  /*cbf0*/  FADD.FTZ R154, R178, R15 ;  /* 0x0000000fb29a7221 */ /* 0x000fe20000010000 */
[-C--:B------:R-:W-:Y:S01]  /*cc00*/  FMUL.FTZ R108, R108, R185.reuse ;  /* 0x000000b96c6c7220 */ /* 0x080fe20000410000 */
[-C--:B------:R-:W-:Y:S01]  /*cc10*/  FMUL.FTZ R109, R109, R185.reuse ;  /* 0x000000b96d6d7220 */ /* 0x080fe20000410000 */
[-C--:B------:R-:W-:Y:S01]  /*cc20*/  FMUL.FTZ R112, R112, R185.reuse ;  /* 0x000000b970707220 */ /* 0x080fe20000410000 */
[----:B------:R-:W-:Y:S01]  /*cc30*/  FADD.FTZ R15, R181, R154 ;  /* 0x0000009ab50f7221 */ /* 0x000fe20000010000 */
[-C--:B------:R-:W-:Y:S01]  /*cc40*/  FMUL.FTZ R113, R113, R185.reuse ;  /* 0x000000b971717220 */ /* 0x080fe20000410000 */
[----:B------:R-:W-:Y:S01]  /*cc50*/  MUFU.EX2 R184, R184 ;  /* 0x000000b800b87308 */ /* 0x000fe20000000800 */
[----:B-1----:R-:W-:Y:S01]  /*cc60*/  F2FP.F16.F32.PACK_AB R152, R153, R196 ;  /* 0x000000c49998723e */ /* 0x002fe200000000ff */
[----:B------:R-:W-:Y:S01]  /*cc70*/  FADD.FTZ R154, R180, R15 ;  /* 0x0000000fb49a7221 */ /* 0x000fe20000010000 */
[----:B------:R-:W-:Y:S01]  /*cc80*/  FFMA.FTZ R15, R168, UR10, -R207 ;  /* 0x0000000aa80f7c23 */ /* 0x000fe200080108cf */
[C---:B------:R-:W-:Y:S01]  /*cc90*/  F2FP.F16.F32.PACK_AB R168, R183.reuse, R180 ;  /* 0x000000b4b7a8723e */ /* 0x040fe200000000ff */
        /* <DEDUP_REMOVED lines=18> */
[----:B------:R-:W-:Y:S01]  /*cdc0*/  F2FP.F16.F32.PACK_AB R166, R181, R178 ;  /* 0x000000b2b5a6723e */ /* 0x000fe200000000ff */
[----:B------:R-:W-:Y:S01]  /*cdd0*/  FMUL.FTZ R178, R5, UR10 ;  /* 0x0000000a05b27c20 */ /* 0x000fe20008410000 */
[----:B------:R-:W1:Y:S01]  /*cde0*/  MUFU.EX2 R189, R189 ;  /* 0x000000bd00bd7308 */ /* 0x000e620000000800 */
[----:B------:R-:W-:Y:S01]  /*cdf0*/  FADD.FTZ R174, R14, R153 ;  /* 0x000000990eae7221 */ /* 0x000fe20000010000 */
        /* <DEDUP_REMOVED lines=9> */
[----:B------:R-:W-:-:S05]  /*ce90*/  FMUL.FTZ R149, R149, R185 ;  /* 0x000000b995957220 */ /* 0x000fca0000410000 */
[----:B------:R-:W3:Y:S01]  /*cea0*/  MUFU.EX2 R22, R22 ;  /* 0x0000001600167308 */ /* 0x000ee20000000800 */
[C---:B-1----:R-:W-:Y:S01]  /*ceb0*/  FADD.FTZ R5, R189.reuse, R174 ;  /* 0x000000aebd057221 */ /* 0x042fe20000010000 */
[----:B------:R-:W-:-:S06]  /*cec0*/  F2FP.F16.F32.PACK_AB R174, R189, R14 ;  /* 0x0000000ebdae723e */ /* 0x000fcc00000000ff */
[----:B------:R-:W1:Y:S01]  /*ced0*/  MUFU.EX2 R205, R205 ;  /* 0x000000cd00cd7308 */ /* 0x000e620000000800 */
        /* <DEDUP_REMOVED lines=16> */
[----:B---3--:R-:W-:Y:S01]  /*cfe0*/  FADD.FTZ R14, R22, R153 ;  /* 0x00000099160e7221 */ /* 0x008fe20000010000 */
[-C--:B------:R-:W-:Y:S01]  /*cff0*/  FMUL.FTZ R46, R46, R178.reuse ;  /* 0x000000b22e2e7220 */ /* 0x080fe20000410000 */
[-C--:B------:R-:W-:Y:S01]  /*d000*/  FMUL.FTZ R47, R47, R178.reuse ;  /* 0x000000b22f2f7220 */ /* 0x080fe20000410000 */
[-C--:B------:R-:W-:Y:S01]  /*d010*/  FMUL.FTZ R50, R50, R178.reuse ;  /* 0x000000b232327220 */ /* 0x080fe20000410000 */
[----:B-1----:R-:W-:Y:S01]  /*d020*/  FADD.FTZ R153, R205, R14 ;  /* 0x0000000ecd997221 */ /* 0x002fe20000010000 */
[-C--:B------:R-:W-:Y:S01]  /*d030*/  FMUL.FTZ R51, R51, R178.reuse ;  /* 0x000000b233337220 */ /* 0x080fe20000410000 */
[-C--:B------:R-:W-:Y:S01]  /*d040*/  FMUL.FTZ R54, R54, R178.reuse ;  /* 0x000000b236367220 */ /* 0x080fe20000410000 */
[----:B------:R-:W1:Y:S01]  /*d050*/  MUFU.EX2 R163, R209 ;  /* 0x000000d100a37308 */ /* 0x000e620000000800 */
[----:B--2---:R-:W-:Y:S01]  /*d060*/  FADD.FTZ R14, R188, R153 ;  /* 0x00000099bc0e7221 */ /* 0x004fe20000010000 */
[-C--:B------:R-:W-:Y:S01]  /*d070*/  FMUL.FTZ R55, R55, R178.reuse ;  /* 0x000000b237377220 */ /* 0x080fe20000410000 */
[-C--:B------:R-:W-:Y:S01]  /*d080*/  FMUL.FTZ R58, R58, R178.reuse ;  /* 0x000000b23a3a7220 */ /* 0x080fe20000410000 */
[----:B------:R-:W-:Y:S01]  /*d090*/  FMUL.FTZ R59, R59, R178 ;  /* 0x000000b23b3b7220 */ /* 0x000fe20000410000 */
[C---:B------:R-:W-:Y:S01]  /*d0a0*/  FADD.FTZ R14, R159.reuse, R14 ;  /* 0x0000000e9f0e7221 */ /* 0x040fe20000010000 */
[----:B------:R-:W-:Y:S01]  /*d0b0*/  F2FP.F16.F32.PACK_AB R159, R159, R188 ;  /* 0x000000bc9f9f723e */ /* 0x000fe200000000ff */
[-C--:B------:R-:W-:Y:S01]  /*d0c0*/  FMUL.FTZ R62, R62, R178.reuse ;  /* 0x000000b23e3e7220 */ /* 0x080fe20000410000 */
[----:B------:R-:W2:Y:S01]  /*d0d0*/  MUFU.EX2 R176, R210 ;  /* 0x000000d200b07308 */ /* 0x000ea20000000800 */
[----:B------:R-:W-:Y:S01]  /*d0e0*/  FADD.FTZ R153, R161, R14 ;  /* 0x0000000ea1997221 */ /* 0x000fe20000010000 */
[----:B----4-:R-:W-:Y:S01]  /*d0f0*/  F2FP.F16.F32.PACK_AB R161, R190, R161 ;  /* 0x000000a1bea1723e */ /* 0x010fe200000000ff */
[-C--:B------:R-:W-:Y:S01]  /*d100*/  FMUL.FTZ R63, R63, R178.reuse ;  /* 0x000000b23f3f7220 */ /* 0x080fe20000410000 */
[-C--:B------:R-:W-:Y:S01]  /*d110*/  FMUL.FTZ R66, R66, R178.reuse ;  /* 0x000000b242427220 */ /* 0x080fe20000410000 */
[----:B------:R-:W-:Y:S01]  /*d120*/  FADD.FTZ R180, R190, R153 ;  /* 0x00000099beb47221 */ /* 0x000fe20000010000 */
        /* <DEDUP_REMOVED lines=26> */
[----:B------:R3:W4:Y:S01]  /*d2d0*/  MUFU.EX2 R173, R157 ;  /* 0x0000009d00ad7308 */ /* 0x0007220000000800 */
[----:B-1----:R-:W-:Y:S01]  /*d2e0*/  FADD.FTZ R153, R171, R180 ;  /* 0x000000b4ab997221 */ /* 0x002fe20000010000 */
[-C--:B------:R-:W-:Y:S01]  /*d2f0*/  FMUL.FTZ R106, R106, R178.reuse ;  /* 0x000000b26a6a7220 */ /* 0x080fe20000410000 */
[-C--:B------:R-:W-:Y:S01]  /*d300*/  FMUL.FTZ R107, R107, R178.reuse ;  /* 0x000000b26b6b7220 */ /* 0x080fe20000410000 */
[-C--:B------:R-:W-:Y:S01]  /*d310*/  FMUL.FTZ R110, R110, R178.reuse ;  /* 0x000000b26e6e7220 */ /* 0x080fe20000410000 */
[-C--:B------:R-:W-:Y:S01]  /*d320*/  FMUL.FTZ R111, R111, R178.reuse ;  /* 0x000000b26f6f7220 */ /* 0x080fe20000410000 */
[-C--:B------:R-:W-:Y:S01]  /*d330*/  FMUL.FTZ R114, R114, R178.reuse ;  /* 0x000000b272727220 */ /* 0x080fe20000410000 */
[----:B------:R-:W-:Y:S01]  /*d340*/  FMUL.FTZ R115, R115, R178 ;  /* 0x000000b273737220 */ /* 0x000fe20000410000 */
[----:B------:R1:W5:Y:S01]  /*d350*/  MUFU.EX2 R4, R165 ;  /* 0x000000a500047308 */ /* 0x0003620000000800 */
[----:B--2---:R-:W-:Y:S01]  /*d360*/  FADD.FTZ R180, R208, R153 ;  /* 0x00000099d0b47221 */ /* 0x004fe20000010000 */
[----:B---3--:R-:W-:Y:S01]  /*d370*/  F2FP.F16.F32.PACK_AB R157, R205, R22 ;  /* 0x00000016cd9d723e */ /* 0x008fe200000000ff */
[-C--:B------:R-:W-:Y:S01]  /*d380*/  FMUL.FTZ R118, R118, R178.reuse ;  /* 0x000000b276767220 */ /* 0x080fe20000410000 */
[-C--:B------:R-:W-:Y:S01]  /*d390*/  FMUL.FTZ R119, R119, R178.reuse ;  /* 0x000000b277777220 */ /* 0x080fe20000410000 */
[-C--:B------:R-:W-:Y:S01]  /*d3a0*/  FMUL.FTZ R122, R122, R178.reuse ;  /* 0x000000b27a7a7220 */ /* 0x080fe20000410000 */
[-C--:B------:R-:W-:Y:S01]  /*d3b0*/  FMUL.FTZ R123, R123, R178.reuse ;  /* 0x000000b27b7b7220 */ /* 0x080fe20000410000 */
[----:B------:R-:W-:Y:S01]  /*d3c0*/  FMUL.FTZ R126, R126, R178 ;  /* 0x000000b27e7e7220 */ /* 0x000fe20000410000 */
[----:B------:R2:W3:Y:S01]  /*d3d0*/  MUFU.EX2 R175, R155 ;  /* 0x0000009b00af7308 */ /* 0x0004e20000000800 */
[----:B----4-:R-:W-:Y:S01]  /*d3e0*/  FADD.FTZ R153, R173, R180 ;  /* 0x000000b4ad997221 */ /* 0x010fe20000010000 */
[----:B-1----:R-:W-:Y:S01]  /*d3f0*/  F2FP.F16.F32.PACK_AB R165, R171, R192 ;  /* 0x000000c0aba5723e */ /* 0x002fe200000000ff */
[-C--:B------:R-:W-:Y:S01]  /*d400*/  FMUL.FTZ R127, R127, R178.reuse ;  /* 0x000000b27f7f7220 */ /* 0x080fe20000410000 */
[-C--:B------:R-:W-:Y:S01]  /*d410*/  FMUL.FTZ R130, R130, R178.reuse ;  /* 0x000000b282827220 */ /* 0x080fe20000410000 */
[-C--:B------:R-:W-:Y:S01]  /*d420*/  FMUL.FTZ R131, R131, R178.reuse ;  /* 0x000000b283837220 */ /* 0x080fe20000410000 */
[-C--:B------:R-:W-:Y:S01]  /*d430*/  FMUL.FTZ R134, R134, R178.reuse ;  /* 0x000000b286867220 */ /* 0x080fe20000410000 */
[----:B------:R-:W-:Y:S01]  /*d440*/  FMUL.FTZ R135, R135, R178 ;  /* 0x000000b287877220 */ /* 0x000fe20000410000 */
[----:B------:R1:W4:Y:S01]  /*d450*/  MUFU.EX2 R14, R167 ;  /* 0x000000a7000e7308 */ /* 0x0003220000000800 */
[----:B-----5:R-:W-:Y:S01]  /*d460*/  FADD.FTZ R180, R4, R153 ;  /* 0x0000009904b47221 */ /* 0x020fe20000010000 */
[----:B--2---:R-:W-:Y:S01]  /*d470*/  F2FP.F16.F32.PACK_AB R155, R21, R20 ;  /* 0x00000014159b723e */ /* 0x004fe200000000ff */
[-C--:B------:R-:W-:Y:S01]  /*d480*/  FMUL.FTZ R138, R138, R178.reuse ;  /* 0x000000b28a8a7220 */ /* 0x080fe20000410000 */
[-C--:B------:R-:W-:Y:S01]  /*d490*/  FMUL.FTZ R139, R139, R178.reuse ;  /* 0x000000b28b8b7220 */ /* 0x080fe20000410000 */
[-C--:B------:R-:W-:Y:S01]  /*d4a0*/  FMUL.FTZ R142, R142, R178.reuse ;  /* 0x000000b28e8e7220 */ /* 0x080fe20000410000 */
[-C--:B------:R-:W-:Y:S01]  /*d4b0*/  FMUL.FTZ R143, R143, R178.reuse ;  /* 0x000000b28f8f7220 */ /* 0x080fe20000410000 */
[----:B------:R-:W-:Y:S01]  /*d4c0*/  FMUL.FTZ R146, R146, R178 ;  /* 0x000000b292927220 */ /* 0x000fe20000410000 */
[----:B------:R-:W2:Y:S01]  /*d4d0*/  MUFU.EX2 R15, R15 ;  /* 0x0000000f000f7308 */ /* 0x000ea20000000800 */
[----:B---3--:R-:W-:Y:S01]  /*d4e0*/  FADD.FTZ R153, R175, R180 ;  /* 0x000000b4af997221 */ /* 0x008fe20000010000 */
[----:B-1----:R-:W-:Y:S01]  /*d4f0*/  F2FP.F16.F32.PACK_AB R167, R173, R208 ;  /* 0x000000d0ada7723e */ /* 0x002fe200000000ff */
[-C--:B------:R-:W-:Y:S01]  /*d500*/  FMUL.FTZ R147, R147, R178.reuse ;  /* 0x000000b293937220 */ /* 0x080fe20000410000 */
[-C--:B------:R-:W-:Y:S01]  /*d510*/  FMUL.FTZ R150, R150, R178.reuse ;  /* 0x000000b296967220 */ /* 0x080fe20000410000 */
[----:B------:R-:W-:-:S03]  /*d520*/  FMUL.FTZ R151, R151, R178 ;  /* 0x000000b297977220 */ /* 0x000fc60000410000 */
[----:B------:R1:W3:Y:S01]  /*d530*/  MUFU.EX2 R179, R169 ;  /* 0x000000a900b37308 */ /* 0x0002e20000000800 */
[----:B----4-:R-:W-:Y:S01]  /*d540*/  FADD.FTZ R182, R14, R153 ;  /* 0x000000990eb67221 */ /* 0x010fe20000010000 */
[----:B------:R-:W-:-:S06]  /*d550*/  F2FP.F16.F32.PACK_AB R153, R184, R203 ;  /* 0x000000cbb899723e */ /* 0x000fcc00000000ff */
[----:B------:R-:W4:Y:S01]  /*d560*/  MUFU.EX2 R194, R194 ;  /* 0x000000c200c27308 */ /* 0x000f220000000800 */
[----:B--2---:R-:W-:Y:S01]  /*d570*/  FADD.FTZ R182, R15, R182 ;  /* 0x000000b60fb67221 */ /* 0x004fe20000010000 */
[----:B-1----:R-:W-:Y:S02]  /*d580*/  F2FP.F16.F32.PACK_AB R169, R175, R4 ;  /* 0x00000004afa9723e */ /* 0x002fe400000000ff */
[----:B------:R-:W-:-:S04]  /*d590*/  F2FP.F16.F32.PACK_AB R171, R15, R14 ;  /* 0x0000000e0fab723e */ /* 0x000fc800000000ff */
[----:B------:R-:W1:Y:S01]  /*d5a0*/  MUFU.EX2 R193, R193 ;  /* 0x000000c100c17308 */ /* 0x000e620000000800 */
[----:B---3--:R-:W-:-:S07]  /*d5b0*/  FADD.FTZ R21, R179, R182 ;  /* 0x000000b6b3157221 */ /* 0x008fce0000010000 */
[----:B------:R-:W2:Y:S01]  /*d5c0*/  MUFU.EX2 R180, R199 ;  /* 0x000000c700b47308 */ /* 0x000ea20000000800 */
[C---:B----4-:R-:W-:Y:S01]  /*d5d0*/  FADD.FTZ R20, R194.reuse, R21 ;  /* 0x00000015c2147221 */ /* 0x050fe20000010000 */
[----:B------:R-:W-:-:S03]  /*d5e0*/  F2FP.F16.F32.PACK_AB R173, R194, R179 ;  /* 0x000000b3c2ad723e */ /* 0x000fc600000000ff */
[----:B-1----:R-:W-:-:S04]  /*d5f0*/  FADD.FTZ R21, R193, R20 ;  /* 0x00000014c1157221 */ /* 0x002fc80000010000 */
[C---:B--2---:R-:W-:Y:S01]  /*d600*/  FADD.FTZ R4, R180.reuse, R21 ;  /* 0x00000015b4047221 */ /* 0x044fe20000010000 */
[----:B------:R-:W-:Y:S01]  /*d610*/  F2FP.F16.F32.PACK_AB R175, R180, R193 ;  /* 0x000000c1b4af723e */ /* 0x000fe200000000ff */
[----:B------:R-:W-:Y:S06]  /*d620*/  @!P0 BRA `(.L_x_1373) ;  /* 0x0000000000048947 */ /* 0x000fec0003800000 */
[----:B------:R-:W-:Y:S01]  /*d630*/  BPT.TRAP 0x1 ;  /* 0x000000040000795c */ /* 0x000fe20000300000 */
.L_x_1373:
[----:B------:R1:W2:Y:S01]  /*d640*/  SYNCS.PHASECHK.TRANS64.TRYWAIT P1, [UR27+0x22850], R12 ;  /* 0x0228500cff0075a7 */ /* 0x0002a2000802015b */
[----:B------:R-:W-:Y:S05]  /*d650*/  @!P0 BRA `(.L_x_1374) ;  /* 0x0000000000048947 */ /* 0x000fea0003800000 */
[----:B------:R-:W-:Y:S01]  /*d660*/  BPT.TRAP 0x1 ;  /* 0x000000040000795c */ /* 0x000fe20000300000 */
.L_x_1374:
[----:B--2---:R-:W-:Y:S05]  /*d670*/  @P1 BRA `(.L_x_1375) ;  /* 0x0000000000081947 */ /* 0x004fea0003800000 */
[----:B------:R-:W2:Y:S02]  /*d680*/  SYNCS.PHASECHK.TRANS64.TRYWAIT P1, [UR27+0x22850], R12 ;  /* 0x0228500cff0075a7 */ /* 0x000ea4000802015b */
[----:B--2---:R-:W-:Y:S05]  /*d690*/  @!P1 BRA `(.L_x_1376) ;  /* 0x0000005800949947 */ /* 0x004fea0003800000 */
.L_x_1375:
        /* <DEDUP_REMOVED lines=47> */
.L_x_1360:
[----:B------:R-:W1:Y:S01]  /*d990*/  SHFL.BFLY PT, R0, R5, 0x2, 0x1f ;  /* 0x0c401f0005007f89 */ /* 0x000e6200000e0000 */
[----:B------:R-:W-:Y:S01]  /*d9a0*/  IMAD.MOV.U32 R17, RZ, RZ, RZ ;  /* 0x000000ffff117224 */ /* 0x000fe200078e00ff */
[----:B------:R-:W-:Y:S01]  /*d9b0*/  UIADD3 UR39, UR39, 0x1, URZ ;  /* 0x0000000127277890 */ /* 0x000fe2000fffe03f */
[----:B------:R-:W-:Y:S01]  /*d9c0*/  IMAD.U32 R22, RZ, RZ, UR10 ;  /* 0x0000000aff167e24 */ /* 0x000fe2000f8e00ff */
[----:B------:R-:W2:Y:S01]  /*d9d0*/  SHFL.BFLY PT, R7, R4, 0x2, 0x1f ;  /* 0x0c401f0004077f89 */ /* 0x000ea200000e0000 */
[----:B------:R-:W-:Y:S01]  /*d9e0*/  IMAD.MOV.U32 R20, RZ, RZ, -0x800000 ;  /* 0xff800000ff147424 */ /* 0x000fe200078e00ff */
[----:B------:R-:W-:Y:S01]  /*d9f0*/  UISETP.NE.AND UP0, UPT, UR39, 0x2, UPT ;  /* 0x000000022700788c */ /* 0x000fe2000bf05270 */
[----:B------:R3:W-:Y:S06]  /*da00*/  BAR.ARV R11, 0x100 ;  /* 0x0004000b0000751d */ /* 0x0007ec0000002000 */
[----:B------:R-:W-:-:S02]  /*da10*/  USEL UR4, URZ, 0x1, UP0 ;  /* 0x000000013f047887 */ /* 0x000fc40008000000 */
[----:B------:R-:W-:Y:S06]  /*da20*/  BAR.ARV 0x8, 0x120 ;  /* 0x0204800000007b1d */ /* 0x000fec0000002000 */
[----:B------:R-:W-:Y:S01]  /*da30*/  PLOP3.LUT P0, PT, PT, PT, PT, 0x8, 0x0 ;  /* 0x000000000000781c */ /* 0x000fe20003f0e170 */
[----:B------:R-:W-:Y:S01]  /*da40*/  UIADD3 UR37, UR37, 0x1, URZ ;  /* 0x0000000125257890 */ /* 0x000fe2000fffe03f */
[----:B-1----:R-:W-:Y:S01]  /*da50*/  FADD.FTZ R0, R0, R5 ;  /* 0x0000000500007221 */ /* 0x002fe20000010000 */
[----:B------:R-:W-:Y:S01]  /*da60*/  IMAD.MOV.U32 R5, RZ, RZ, RZ ;  /* 0x000000ffff057224 */ /* 0x000fe200078e00ff */
[----:B------:R-:W-:Y:S01]  /*da70*/  USEL UR39, UR39, URZ, UP0 ;  /* 0x0000003f27277287 */ /* 0x000fe20008000000 */
[----:B--2---:R-:W-:-:S02]  /*da80*/  FADD.FTZ R7, R7, R4 ;  /* 0x0000000407077221 */ /* 0x004fc40000010000 */
[----:B------:R-:W1:Y:S01]  /*da90*/  SHFL.BFLY PT, R3, R0, 0x1, 0x1f ;  /* 0x0c201f0000037f89 */ /* 0x000e6200000e0000 */
[----:B------:R-:W-:-:S03]  /*daa0*/  ULOP3.LUT UR38, UR38, UR4, URZ, 0x3c, !UPT ;  /* 0x0000000426267292 */ /* 0x000fc6000f8e3c3f */
[----:B------:R-:W2:Y:S01]  /*dab0*/  SHFL.BFLY PT, R6, R7, 0x1, 0x1f ;  /* 0x0c201f0007067f89 */ /* 0x000ea200000e0000 */
[----:B-1----:R-:W-:Y:S01]  /*dac0*/  FADD.FTZ R21, R0, R3 ;  /* 0x0000000300157221 */ /* 0x002fe20000010000 */
[----:B------:R-:W-:Y:S02]  /*dad0*/  IMAD.MOV.U32 R0, RZ, RZ, -0x800000 ;  /* 0xff800000ff007424 */ /* 0x000fe400078e00ff */
[----:B--2---:R-:W-:Y:S02]  /*dae0*/  FADD.FTZ R152, R7, R6 ;  /* 0x0000000607987221 */ /* 0x004fe40000010000 */
[----:B------:R-:W-:-:S03]  /*daf0*/  FSETP.NE.FTZ.AND P1, PT, R21, RZ, PT ;  /* 0x000000ff1500720b */ /* 0x000fc60003f35000 */
[----:B------:R-:W-:-:S10]  /*db00*/  FSETP.NE.FTZ.AND P2, PT, R152, RZ, PT ;  /* 0x000000ff9800720b */ /* 0x000fd40003f55000 */
[----:B------:R-:W1:Y:S01]  /*db10*/  @P1 MUFU.RCP R17, R21 ;  /* 0x0000001500111308 */ /* 0x000e620000001000 */
[----:B------:R-:W-:-:S07]  /*db20*/  @P1 FMUL.FTZ R22, R22, 0.69314718246459960938 ;  /* 0x3f31721816161820 */ /* 0x000fce0000410000 */
[----:B------:R-:W2:Y:S01]  /*db30*/  @P2 MUFU.RCP R5, R152 ;  /* 0x0000009800052308 */ /* 0x000ea20000001000 */
        /* <DEDUP_REMOVED lines=64> */
[----:B------:R-:W1:Y:S01]  /*df40*/  @P2 MUFU.LG2 R28, R152 ;  /* 0x00000098001c2308 */ /* 0x000e620000000c00 */
[----:B------:R-:W-:-:S02]  /*df50*/  IMAD.U32 R44, RZ, RZ, UR10 ;  /* 0x0000000aff2c7e24 */ /* 0x000fc4000f8e00ff */
[-C--:B--2---:R-:W-:Y:S01]  /*df60*/  FMUL.FTZ R172, R27, R5.reuse ;  /* 0x000000051bac7220 */ /* 0x084fe20000410000 */
[-C--:B------:R-:W-:Y:S01]  /*df70*/  FMUL.FTZ R158, R79, R5.reuse ;  /* 0x000000054f9e7220 */ /* 0x080fe20000410000 */
[-C--:B------:R-:W-:Y:S01]  /*df80*/  FMUL.FTZ R163, R63, R5.reuse ;  /* 0x000000053fa37220 */ /* 0x080fe20000410000 */
[----:B------:R-:W-:Y:S01]  /*df90*/  @P2 FMUL.FTZ R44, R44, 0.69314718246459960938 ;  /* 0x3f3172182c2c2820 */ /* 0x000fe20000410000 */
[-C--:B------:R-:W-:Y:S01]  /*dfa0*/  FMUL.FTZ R161, R67, R5.reuse ;  /* 0x0000000543a17220 */ /* 0x080fe20000410000 */
[-C--:B------:R-:W-:Y:S01]  /*dfb0*/  FMUL.FTZ R160, R71, R5.reuse ;  /* 0x0000000547a07220 */ /* 0x080fe20000410000 */
[----:B------:R-:W2:Y:S01]  /*dfc0*/  @P1 MUFU.LG2 R17, R21 ;  /* 0x0000001500111308 */ /* 0x000ea20000000c00 */
        /* <DEDUP_REMOVED lines=8> */
[----:B-1----:R-:W-:Y:S01]  /*e050*/  @P2 FMUL.FTZ R27, R28, 0.69314718246459960938 ;  /* 0x3f3172181c1b2820 */ /* 0x002fe20000410000 */
[-C--:B------:R-:W-:Y:S01]  /*e060*/  FMUL.FTZ R7, R30, R5.reuse ;  /* 0x000000051e077220 */ /* 0x080fe20000410000 */
[-C--:B------:R-:W-:Y:S01]  /*e070*/  FMUL.FTZ R170, R31, R5.reuse ;  /* 0x000000051faa7220 */ /* 0x080fe20000410000 */
[-C--:B------:R-:W-:Y:S01]  /*e080*/  FMUL.FTZ R157, R34, R5.reuse ;  /* 0x00000005229d7220 */ /* 0x080fe20000410000 */
[-C--:B------:R-:W-:Y:S01]  /*e090*/  FMUL.FTZ R168, R35, R5.reuse ;  /* 0x0000000523a87220 */ /* 0x080fe20000410000 */
[-C--:B------:R-:W-:Y:S01]  /*e0a0*/  FMUL.FTZ R156, R38, R5.reuse ;  /* 0x00000005269c7220 */ /* 0x080fe20000410000 */
[-C--:B------:R-:W-:Y:S01]  /*e0b0*/  FMUL.FTZ R169, R39, R5.reuse ;  /* 0x0000000527a97220 */ /* 0x080fe20000410000 */
[-C--:B------:R-:W-:Y:S01]  /*e0c0*/  FMUL.FTZ R155, R42, R5.reuse ;  /* 0x000000052a9b7220 */ /* 0x080fe20000410000 */
[----:B--2---:R-:W-:Y:S01]  /*e0d0*/  @P1 FMUL.FTZ R17, R17, 0.69314718246459960938 ;  /* 0x3f31721811111820 */ /* 0x004fe20000410000 */
        /* <DEDUP_REMOVED lines=46> */
.L_x_1307:
[----:B------:R-:W1:Y:S08]  /*e3c0*/  S2UR UR4, SR_CgaCtaId ;  /* 0x00000000000479c3 */ /* 0x000e700000008800 */
[----:B------:R-:W-:Y:S06]  /*e3d0*/  BAR.SYNC.DEFER_BLOCKING 0x5, 0x120 ;  /* 0x0144800000007b1d */ /* 0x000fec0000010000 */
[----:B------:R-:W-:-:S02]  /*e3e0*/  UMOV UR46, 0x400 ;  /* 0x00000400002e7882 */ /* 0x000fc40000000000 */
[----:B-1----:R-:W-:-:S09]  /*e3f0*/  ULEA UR46, UR4, UR46, 0x18 ;  /* 0x0000002e042e7291 */ /* 0x002fd2000f8ec03f */
[----:B------:R-:W1:Y:S02]  /*e400*/  LDS R5, [UR46+0x228d0] ;  /* 0x0228d02eff057984 */ /* 0x000e640008000800 */
[----:B-1----:R-:W-:Y:S01]  /*e410*/  R2UR UR4, R5 ;  /* 0x00000000050472ca */ /* 0x002fe200000e0000 */
[----:B------:R-:W-:Y:S06]  /*e420*/  BAR.ARV 0x4, 0x120 ;  /* 0x0104800000007b1d */ /* 0x000fec0000002000 */
[----:B------:R-:W-:Y:S08]  /*e430*/  @P0 BRA `(.L_x_1378) ;  /* 0x0000000c00f00947 */ /* 0x000ff00003800000 */
[C---:B------:R-:W-:Y:S01]  /*e440*/  IADD3 R31, P1, R18.reuse, 0x60, RZ ;  /* 0x00000060121f7810 */ /* 0x040fe20007f3e0ff */
[----:B------:R-:W-:Y:S01]  /*e450*/  BAR.SYNC.DEFER_BLOCKING 0x1, 0x100 ;  /* 0x0044000000007b1d */ /* 0x000fe20000010000 */
[----:B------:R-:W-:Y:S01]  /*e460*/  IADD3 R27, P0, R18, 0x40, RZ ;  /* 0x00000040121b7810 */ /* 0x000fe20007f1e0ff */
[----:B------:R-:W-:Y:S01]  /*e470*/  USHF.R.S32.HI UR5, URZ, 0x1f, UR43 ;  /* 0x0000001f3f057899 */ /* 0x000fe2000801142b */
[----:B------:R-:W-:Y:S02]  /*e480*/  LOP3.LUT R30, R31, 0x380, RZ, 0xc0, !PT ;  /* 0x000003801f1e7812 */ /* 0x000fe400078ec0ff */
[----:B------:R-:W-:Y:S01]  /*e490*/  LOP3.LUT R26, R27, 0x380, RZ, 0xc0, !PT ;  /* 0x000003801b1a7812 */ /* 0x000fe200078ec0ff */
[----:B------:R-:W-:Y:S01]  /*e4a0*/  ULDC.64 UR6, c[0x0][0xb70] ;  /* 0x0002dc0000067ab9 */ /* 0x000fe20000000a00 */
[----:B------:R-:W-:Y:S01]  /*e4b0*/  SHF.R.U64 R30, R30, 0x3, RZ ;  /* 0x000000031e1e7819 */ /* 0x000fe200000012ff */
[----:B------:R-:W-:Y:S01]  /*e4c0*/  UIMAD UR5, UR5, UR6, URZ ;  /* 0x00000006050572a4 */ /* 0x000fe2000f8e023f */
[----:B------:R-:W-:Y:S01]  /*e4d0*/  SHF.R.U64 R26, R26, 0x3, RZ ;  /* 0x000000031a1a7819 */ /* 0x000fe200000012ff */
[----:B------:R-:W-:Y:S01]  /*e4e0*/  UIMAD.WIDE.U32 UR8, UR43, UR6, URZ ;  /* 0x000000062b0872a5 */ /* 0x000fe2000f8e003f */
[----:B------:R-:W-:Y:S01]  /*e4f0*/  LOP3.LUT R30, R30, R31, RZ, 0x3c, !PT ;  /* 0x0000001f1e1e7212 */ /* 0x000fe200078e3cff */
[--C-:B------:R-:W-:Y:S01]  /*e500*/  IMAD.X R31, RZ, RZ, R19.reuse, P1 ;  /* 0x000000ffff1f7224 */ /* 0x100fe200008e0613 */
[C---:B------:R-:W-:Y:S01]  /*e510*/  IADD3 R9, P6, R18.reuse, 0x20, RZ ;  /* 0x0000002012097810 */ /* 0x040fe20007fde0ff */
[----:B------:R-:W-:Y:S01]  /*e520*/  UIMAD UR5, UR43, UR7, UR5 ;  /* 0x000000072b0572a4 */ /* 0x000fe2000f8e0205 */
[C---:B------:R-:W-:Y:S01]  /*e530*/  IADD3 R17, P1, R18.reuse, 0x8040, RZ ;  /* 0x0000804012117810 */ /* 0x040fe20007f3e0ff */
[----:B------:R-:W-:Y:S01]  /*e540*/  ULDC UR6, c[0x0][0xa88] ;  /* 0x0002a20000067ab9 */ /* 0x000fe20000000800 */
[----:B------:R-:W-:Y:S01]  /*e550*/  IADD3 R35, P2, R18, 0x4000, RZ ;  /* 0x0000400012237810 */ /* 0x000fe20007f5e0ff */
[----:B------:R-:W-:Y:S01]  /*e560*/  UIADD3 UR5, UR9, UR5, URZ ;  /* 0x0000000509057290 */ /* 0x000fe2000fffe03f */
[----:B------:R-:W-:Y:S01]  /*e570*/  LOP3.LUT R26, R26, R27, RZ, 0x3c, !PT ;  /* 0x0000001b1a1a7212 */ /* 0x000fe200078e3cff */
[----:B------:R-:W-:Y:S01]  /*e580*/  IMAD.X R27, RZ, RZ, R19, P0 ;  /* 0x000000ffff1b7224 */ /* 0x000fe200000e0613 */
[----:B------:R-:W-:-:S02]  /*e590*/  LOP3.LUT R8, R9, 0x380, RZ, 0xc0, !PT ;  /* 0x0000038009087812 */ /* 0x000fc400078ec0ff */
[----:B------:R-:W-:Y:S02]  /*e5a0*/  IADD3 R5, P0, R18, 0x8020, RZ ;  /* 0x0000802012057810 */ /* 0x000fe40007f1e0ff */
[----:B------:R-:W-:Y:S02]  /*e5b0*/  LOP3.LUT R48, R17, 0x380, RZ, 0xc0, !PT ;  /* 0x0000038011307812 */ /* 0x000fe400078ec0ff */
[----:B------:R-:W-:Y:S02]  /*e5c0*/  LOP3.LUT R34, R35, 0x380, RZ, 0xc0, !PT ;  /* 0x0000038023227812 */ /* 0x000fe400078ec0ff */
[----:B------:R-:W-:Y:S02]  /*e5d0*/  SHF.R.U64 R8, R8, 0x3, RZ ;  /* 0x0000000308087819 */ /* 0x000fe400000012ff */
[----:B------:R-:W-:Y:S02]  /*e5e0*/  LOP3.LUT R28, R5, 0x380, RZ, 0xc0, !PT ;  /* 0x00000380051c7812 */ /* 0x000fe400078ec0ff */
[----:B------:R-:W-:-:S02]  /*e5f0*/  SHF.R.U64 R48, R48, 0x3, RZ ;  /* 0x0000000330307819 */ /* 0x000fc400000012ff */
[----:B------:R-:W-:Y:S02]  /*e600*/  SHF.R.U64 R34, R34, 0x3, RZ ;  /* 0x0000000322227819 */ /* 0x000fe400000012ff */
[----:B------:R-:W-:Y:S02]  /*e610*/  LOP3.LUT R59, R18, 0x380, RZ, 0xc0, !PT ;  /* 0x00000380123b7812 */ /* 0x000fe400078ec0ff */
[----:B------:R-:W-:Y:S01]  /*e620*/  LOP3.LUT R8, R8, R9, RZ, 0x3c, !PT ;  /* 0x0000000908087212 */ /* 0x000fe200078e3cff */
[--C-:B------:R-:W-:Y:S01]  /*e630*/  IMAD.X R9, RZ, RZ, R19.reuse, P6 ;  /* 0x000000ffff097224 */ /* 0x100fe200030e0613 */
[----:B------:R-:W-:Y:S02]  /*e640*/  SHF.R.U64 R28, R28, 0x3, RZ ;  /* 0x000000031c1c7819 */ /* 0x000fe400000012ff */
[----:B------:R-:W-:Y:S02]  /*e650*/  LOP3.LUT R48, R48, R17, RZ, 0x3c, !PT ;  /* 0x0000001130307212 */ /* 0x000fe400078e3cff */
[----:B------:R-:W-:Y:S01]  /*e660*/  LOP3.LUT R34, R34, R35, RZ, 0x3c, !PT ;  /* 0x0000002322227212 */ /* 0x000fe200078e3cff */
[----:B------:R-:W-:Y:S01]  /*e670*/  IMAD.X R35, RZ, RZ, R19, P2 ;  /* 0x000000ffff237224 */ /* 0x000fe200010e0613 */
[----:B------:R-:W-:-:S02]  /*e680*/  SHF.R.S32.HI R17, RZ, 0x1f, R202 ;  /* 0x0000001fff117819 */ /* 0x000fc400000114ca */
[C---:B------:R-:W-:Y:S02]  /*e690*/  IADD3 R47, P6, R18.reuse, 0x8000, RZ ;  /* 0x00008000122f7810 */ /* 0x040fe40007fde0ff */
[----:B------:R-:W-:Y:S02]  /*e6a0*/  SHF.R.U64 R59, R59, 0x3, RZ ;  /* 0x000000033b3b7819 */ /* 0x000fe400000012ff */
[C---:B------:R-:W-:Y:S02]  /*e6b0*/  IADD3 R39, P3, R18.reuse, 0x4020, RZ ;  /* 0x0000402012277810 */ /* 0x040fe40007f7e0ff */
[C---:B------:R-:W-:Y:S02]  /*e6c0*/  IADD3 R51, P2, R18.reuse, 0x8060, RZ ;  /* 0x0000806012337810 */ /* 0x040fe40007f5e0ff */
[----:B------:R-:W-:Y:S02]  /*e6d0*/  IADD3 R43, P4, R18, 0x4040, RZ ;  /* 0x00004040122b7810 */ /* 0x000fe40007f9e0ff */
[----:B------:R-:W-:-:S02]  /*e6e0*/  LOP3.LUT R28, R28, R5, RZ, 0x3c, !PT ;  /* 0x000000051c1c7212 */ /* 0x000fc400078e3cff */
[----:B------:R-:W-:Y:S02]  /*e6f0*/  IADD3 R45, P5, R18, 0x4060, RZ ;  /* 0x00004060122d7810 */ /* 0x000fe40007fbe0ff */
[----:B------:R-:W-:Y:S02]  /*e700*/  LEA.HI R5, R17, R202, RZ, 0x7 ;  /* 0x000000ca11057211 */ /* 0x000fe400078f38ff */
[----:B------:R-:W-:Y:S02]  /*e710*/  LOP3.LUT R46, R47, 0x380, RZ, 0xc0, !PT ;  /* 0x000003802f2e7812 */ /* 0x000fe400078ec0ff */
[----:B------:R-:W-:Y:S01]  /*e720*/  LOP3.LUT R58, R59, R18, RZ, 0x3c, !PT ;  /* 0x000000123b3a7212 */ /* 0x000fe200078e3cff */
[----:B------:R-:W-:Y:S01]  /*e730*/  IMAD.MOV.U32 R59, RZ, RZ, R19 ;  /* 0x000000ffff3b7224 */ /* 0x000fe200078e0013 */
[----:B------:R-:W-:Y:S02]  /*e740*/  LOP3.LUT R38, R39, 0x380, RZ, 0xc0, !PT ;  /* 0x0000038027267812 */ /* 0x000fe400078ec0ff */
[----:B------:R-:W-:-:S02]  /*e750*/  LOP3.LUT R50, R51, 0x380, RZ, 0xc0, !PT ;  /* 0x0000038033327812 */ /* 0x000fc400078ec0ff */
[----:B------:R-:W-:Y:S02]  /*e760*/  LOP3.LUT R42, R43, 0x380, RZ, 0xc0, !PT ;  /* 0x000003802b2a7812 */ /* 0x000fe400078ec0ff */
[----:B------:R-:W-:Y:S02]  /*e770*/  F2FP.F16.F32.PACK_AB R4, R25, R4 ;  /* 0x000000041904723e */ /* 0x000fe400000000ff */
[----:B------:R-:W-:Y:S02]  /*e780*/  LOP3.LUT R44, R45, 0x380, RZ, 0xc0, !PT ;  /* 0x000003802d2c7812 */ /* 0x000fe400078ec0ff */
[----:B------:R-:W-:Y:S02]  /*e790*/  LOP3.LUT R25, R5, 0xffffff80, RZ, 0xc0, !PT ;  /* 0xffffff8005197812 */ /* 0x000fe400078ec0ff */
[----:B------:R-:W-:Y:S02]  /*e7a0*/  MOV R87, R30 ;  /* 0x0000001e00577202 */ /* 0x000fe40000000f00 */
[----:B------:R-:W-:Y:S01]  /*e7b0*/  SHF.R.U64 R46, R46, 0x3, RZ ;  /* 0x000000032e2e7819 */ /* 0x000fe200000012ff */
[----:B------:R-:W1:Y:S01]  /*e7c0*/  LDC.64 R30, c[0x0][0xb78] ;  /* 0x0002de00ff1e7b82 */ /* 0x000e620000000a00 */
[----:B------:R-:W-:Y:S01]  /*e7d0*/  SHF.R.U64 R38, R38, 0x3, RZ ;  /* 0x0000000326267819 */ /* 0x000fe200000012ff */
[----:B------:R-:W-:Y:S01]  /*e7e0*/  IMAD.IADD R25, R202, 0x1, -R25 ;  /* 0x00000001ca197824 */ /* 0x000fe200078e0a19 */
[----:B------:R-:W-:-:S02]  /*e7f0*/  SHF.R.U64 R50, R50, 0x3, RZ ;  /* 0x0000000332327819 */ /* 0x000fc400000012ff */
[----:B------:R-:W-:Y:S02]  /*e800*/  SHF.R.U64 R42, R42, 0x3, RZ ;  /* 0x000000032a2a7819 */ /* 0x000fe400000012ff */
[----:B------:R-:W-:Y:S02]  /*e810*/  MOV R59, R58 ;  /* 0x0000003a003b7202 */ /* 0x000fe40000000f00 */
[----:B------:R-:W-:Y:S01]  /*e820*/  F2FP.F16.F32.PACK_AB R5, R172, R49 ;  /* 0x00000031ac05723e */ /* 0x000fe200000000ff */
[--C-:B------:R-:W-:Y:S01]  /*e830*/  IMAD.X R49, RZ, RZ, R19.reuse, P1 ;  /* 0x000000ffff317224 */ /* 0x100fe200008e0613 */
[----:B------:R-:W-:Y:S01]  /*e840*/  F2FP.F16.F32.PACK_AB R6, R29, R6 ;  /* 0x000000061d06723e */ /* 0x000fe200000000ff */
[----:B------:R-:W-:Y:S01]  /*e850*/  IMAD.X R29, RZ, RZ, R19, P0 ;  /* 0x000000ffff1d7224 */ /* 0x000fe200000e0613 */
[----:B------:R-:W-:Y:S02]  /*e860*/  F2FP.F16.F32.PACK_AB R7, R170, R7 ;  /* 0x00000007aa07723e */ /* 0x000fe400000000ff */
[----:B------:R-:W-:-:S02]  /*e870*/  SHF.R.U64 R44, R44, 0x3, RZ ;  /* 0x000000032c2c7819 */ /* 0x000fc400000012ff */
[----:B------:R-:W-:Y:S01]  /*e880*/  MOV R34, R34 ;  /* 0x0000002200227202 */ /* 0x000fe20000000f00 */
[----:B------:R-:W-:Y:S01]  /*e890*/  VIADD R35, R201, UR42 ;  /* 0x0000002ac9237c36 */ /* 0x000fe20008000000 */
[----:B------:R-:W-:Y:S01]  /*e8a0*/  LOP3.LUT R46, R46, R47, RZ, 0x3c, !PT ;  /* 0x0000002f2e2e7212 */ /* 0x000fe200078e3cff */
[--C-:B------:R-:W-:Y:S01]  /*e8b0*/  IMAD.X R47, RZ, RZ, R19.reuse, P6 ;  /* 0x000000ffff2f7224 */ /* 0x100fe200030e0613 */
[----:B------:R-:W-:Y:S01]  /*e8c0*/  LOP3.LUT R38, R38, R39, RZ, 0x3c, !PT ;  /* 0x0000002726267212 */ /* 0x000fe200078e3cff */
[--C-:B------:R-:W-:Y:S01]  /*e8d0*/  IMAD.X R39, RZ, RZ, R19.reuse, P3 ;  /* 0x000000ffff277224 */ /* 0x100fe200018e0613 */
[----:B------:R-:W-:Y:S01]  /*e8e0*/  LOP3.LUT R50, R50, R51, RZ, 0x3c, !PT ;  /* 0x0000003332327212 */ /* 0x000fe200078e3cff */
[----:B------:R2:W-:Y:S01]  /*e8f0*/  STSM.16.M88.4 [R59], R4 ;  /* 0x000000043b007844 */ /* 0x0005e20000000200 */
[----:B------:R-:W-:Y:S01]  /*e900*/  LOP3.LUT R42, R42, R43, RZ, 0x3c, !PT ;  /* 0x0000002b2a2a7212 */ /* 0x000fe200078e3cff */
[----:B------:R-:W-:Y:S01]  /*e910*/  IMAD.X R43, RZ, RZ, R19, P4 ;  /* 0x000000ffff2b7224 */ /* 0x000fe200020e0613 */
[----:B------:R-:W-:-:S02]  /*e920*/  IADD3 R51, P6, R18, 0xc060, RZ ;  /* 0x0000c06012337810 */ /* 0x000fc40007fde0ff */
[----:B------:R-:W-:Y:S01]  /*e930*/  LOP3.LUT R44, R44, R45, RZ, 0x3c, !PT ;  /* 0x0000002d2c2c7212 */ /* 0x000fe200078e3cff */
[--C-:B------:R-:W-:Y:S01]  /*e940*/  IMAD.X R45, RZ, RZ, R19.reuse, P5 ;  /* 0x000000ffff2d7224 */ /* 0x100fe200028e0613 */
[C---:B------:R-:W-:Y:S02]  /*e950*/  IADD3 R53, P3, R18.reuse, 0xc000, RZ ;  /* 0x0000c00012357810 */ /* 0x040fe40007f7e0ff */
[C---:B------:R-:W-:Y:S02]  /*e960*/  IADD3 R55, P4, R18.reuse, 0xc020, RZ ;  /* 0x0000c02012377810 */ /* 0x040fe40007f9e0ff */
[----:B------:R-:W-:Y:S02]  /*e970*/  IADD3 R57, P5, R18, 0xc040, RZ ;  /* 0x0000c04012397810 */ /* 0x000fe40007fbe0ff */
[----:B------:R-:W-:Y:S02]  /*e980*/  LOP3.LUT P0, RZ, R25, 0x3, RZ, 0xc0, !PT ;  /* 0x0000000319ff7812 */ /* 0x000fe4000780c0ff */
[----:B------:R-:W-:Y:S01]  /*e990*/  LOP3.LUT R58, R51, 0x380, RZ, 0xc0, !PT ;  /* 0x00000380333a7812 */ /* 0x000fe200078ec0ff */
[----:B--2---:R-:W-:Y:S01]  /*e9a0*/  VIADD R4, R35, 0x8 ;  /* 0x0000000823047836 */ /* 0x004fe20000000000 */
[----:B------:R-:W-:Y:S01]  /*e9b0*/  LOP3.LUT R52, R53, 0x380, RZ, 0xc0, !PT ;  /* 0x0000038035347812 */ /* 0x000fe200078ec0ff */
[----:B------:R-:W-:Y:S01]  /*e9c0*/  IMAD.X R59, RZ, RZ, R19, P6 ;  /* 0x000000ffff3b7224 */ /* 0x000fe200030e0613 */
[----:B------:R-:W-:-:S02]  /*e9d0*/  LOP3.LUT R54, R55, 0x380, RZ, 0xc0, !PT ;  /* 0x0000038037367812 */ /* 0x000fc400078ec0ff */
[----:B------:R-:W-:Y:S02]  /*e9e0*/  LOP3.LUT R56, R57, 0x380, RZ, 0xc0, !PT ;  /* 0x0000038039387812 */ /* 0x000fe400078ec0ff */
[----:B------:R-:W-:Y:S02]  /*e9f0*/  ISETP.GE.OR P1, PT, R4, UR6, P0 ;  /* 0x0000000604007c0c */ /* 0x000fe40008726670 */
[----:B------:R-:W-:Y:S02]  /*ea00*/  SHF.R.U64 R58, R58, 0x3, RZ ;  /* 0x000000033a3a7819 */ /* 0x000fe400000012ff */
[----:B------:R-:W-:Y:S02]  /*ea10*/  MOV R95, R8 ;  /* 0x00000008005f7202 */ /* 0x000fe40000000f00 */
[----:B------:R-:W-:Y:S02]  /*ea20*/  F2FP.F16.F32.PACK_AB R4, R33, R32 ;  /* 0x000000202104723e */ /* 0x000fe400000000ff */
[----:B------:R-:W-:-:S02]  /*ea30*/  F2FP.F16.F32.PACK_AB R5, R168, R157 ;  /* 0x0000009da805723e */ /* 0x000fc400000000ff */
[----:B------:R-:W-:Y:S02]  /*ea40*/  F2FP.F16.F32.PACK_AB R6, R37, R36 ;  /* 0x000000242506723e */ /* 0x000fe400000000ff */
[----:B------:R-:W-:Y:S02]  /*ea50*/  F2FP.F16.F32.PACK_AB R7, R169, R156 ;  /* 0x0000009ca907723e */ /* 0x000fe400000000ff */
[----:B------:R-:W-:Y:S02]  /*ea60*/  F2FP.F16.F32.PACK_AB R10, R10, R11 ;  /* 0x0000000b0a0a723e */ /* 0x000fe400000000ff */
[----:B------:R-:W-:Y:S01]  /*ea70*/  SHF.R.U64 R52, R52, 0x3, RZ ;  /* 0x0000000334347819 */ /* 0x000fe200000012ff */
[----:B------:R1:W-:Y:S01]  /*ea80*/  STSM.16.M88.4 [R95], R4 ;  /* 0x000000045f007844 */ /* 0x0003e20000000200 */
[----:B------:R-:W-:Y:S02]  /*ea90*/  MOV R94, R26 ;  /* 0x0000001a005e7202 */ /* 0x000fe40000000f00 */
[----:B------:R-:W-:Y:S01]  /*eaa0*/  MOV R22, R28 ;  /* 0x0000001c00167202 */ /* 0x000fe20000000f00 */
[----:B------:R-:W-:Y:S01]  /*eab0*/  IMAD.U32 R29, RZ, RZ, UR9 ;  /* 0x00000009ff1d7e24 */ /* 0x000fe2000f8e00ff */
[----:B------:R-:W-:Y:S01]  /*eac0*/  F2FP.F16.F32.PACK_AB R8, R41, R40 ;  /* 0x000000282908723e */ /* 0x000fe200000000ff */
[----:B------:R-:W-:Y:S01]  /*ead0*/  IMAD.U32 R29, RZ, RZ, UR5 ;  /* 0x00000005ff1d7e24 */ /* 0x000fe2000f8e00ff */
[----:B------:R-:W-:Y:S01]  /*eae0*/  F2FP.F16.F32.PACK_AB R9, R166, R155 ;  /* 0x0000009ba609723e */ /* 0x000fe200000000ff */
[----:B------:R-:W-:Y:S01]  /*eaf0*/  USHF.R.S32.HI UR5, URZ, 0x1f, UR44 ;  /* 0x0000001f3f057899 */ /* 0x000fe2000801142c */
[----:B------:R-:W-:Y:S01]  /*eb00*/  F2FP.F16.F32.PACK_AB R11, R167, R154 ;  /* 0x0000009aa70b723e */ /* 0x000fe200000000ff */
[----:B------:R-:W-:Y:S01]  /*eb10*/  IMAD.U32 R28, RZ, RZ, UR8 ;  /* 0x00000008ff1c7e24 */ /* 0x000fe2000f8e00ff */
[----:B------:R-:W-:-:S02]  /*eb20*/  F2FP.F16.F32.PACK_AB R12, R12, R13 ;  /* 0x0000000d0c0c723e */ /* 0x000fc400000000ff */
[----:B------:R-:W-:Y:S01]  /*eb30*/  F2FP.F16.F32.PACK_AB R14, R14, R15 ;  /* 0x0000000f0e0e723e */ /* 0x000fe200000000ff */
[----:B------:R-:W-:Y:S01]  /*eb40*/  STSM.16.M88.4 [R94], R8 ;  /* 0x000000085e007844 */ /* 0x000fe20000000200 */
[----:B------:R-:W-:Y:S01]  /*eb50*/  SHF.R.U64 R54, R54, 0x3, RZ ;  /* 0x0000000336367819 */ /* 0x000fe200000012ff */
[----:B-1----:R-:W-:Y:S01]  /*eb60*/  IMAD R4, R30, UR5, RZ ;  /* 0x000000051e047c24 */ /* 0x002fe2000f8e02ff */
[----:B------:R-:W-:Y:S01]  /*eb70*/  F2FP.F16.F32.PACK_AB R13, R164, R153 ;  /* 0x00000099a40d723e */ /* 0x000fe200000000ff */
[----:B------:R-:W-:Y:S01]  /*eb80*/  IMAD.WIDE.U32 R28, R30, UR44, R28 ;  /* 0x0000002c1e1c7c25 */ /* 0x000fe2000f8e001c */
[----:B------:R-:W-:Y:S02]  /*eb90*/  F2FP.F16.F32.PACK_AB R15, R165, R152 ;  /* 0x00000098a50f723e */ /* 0x000fe400000000ff */
[----:B------:R-:W-:Y:S01]  /*eba0*/  F2FP.F16.F32.PACK_AB R64, R65, R64 ;  /* 0x000000404140723e */ /* 0x000fe200000000ff */
[----:B------:R-:W-:Y:S01]  /*ebb0*/  IMAD R4, R31, UR44, R4 ;  /* 0x0000002c1f047c24 */ /* 0x000fe2000f8e0204 */
[----:B------:R-:W-:Y:S01]  /*ebc0*/  SHF.R.U64 R56, R56, 0x3, RZ ;  /* 0x0000000338387819 */ /* 0x000fe200000012ff */
[----:B------:R-:W-:Y:S01]  /*ebd0*/  STSM.16.M88.4 [R87], R12 ;  /* 0x0000000c57007844 */ /* 0x000fe20000000200 */
[----:B------:R-:W-:-:S02]  /*ebe0*/  F2FP.F16.F32.PACK_AB R24, R24, R3 ;  /* 0x000000031818723e */ /* 0x000fc400000000ff */
[----:B------:R-:W-:Y:S02]  /*ebf0*/  F2FP.F16.F32.PACK_AB R25, R162, R21 ;  /* 0x00000015a219723e */ /* 0x000fe400000000ff */
[----:B------:R-:W-:Y:S02]  /*ec00*/  F2FP.F16.F32.PACK_AB R26, R61, R60 ;  /* 0x0000003c3d1a723e */ /* 0x000fe400000000ff */
[----:B------:R-:W-:Y:S02]  /*ec10*/  F2FP.F16.F32.PACK_AB R27, R163, R62 ;  /* 0x0000003ea31b723e */ /* 0x000fe400000000ff */
[----:B------:R-:W-:Y:S02]  /*ec20*/  F2FP.F16.F32.PACK_AB R65, R161, R66 ;  /* 0x00000042a141723e */ /* 0x000fe400000000ff */
[----:B------:R-:W-:Y:S01]  /*ec30*/  F2FP.F16.F32.PACK_AB R72, R73, R72 ;  /* 0x000000484948723e */ /* 0x000fe200000000ff */
[----:B------:R-:W-:Y:S01]  /*ec40*/  STSM.16.M88.4 [R34], R24 ;  /* 0x0000001822007844 */ /* 0x000fe20000000200 */
[----:B------:R-:W-:Y:S01]  /*ec50*/  LOP3.LUT R58, R58, R51, RZ, 0x3c, !PT ;  /* 0x000000333a3a7212 */ /* 0x000fe200078e3cff */
[----:B------:R-:W-:Y:S01]  /*ec60*/  IMAD.X R51, RZ, RZ, R19, P2 ;  /* 0x000000ffff337224 */ /* 0x000fe200010e0613 */
[----:B------:R-:W-:-:S02]  /*ec70*/  MOV R38, R38 ;  /* 0x0000002600267202 */ /* 0x000fc40000000f00 */
        /* <DEDUP_REMOVED lines=32> */
[----:B------:R-:W-:Y:S01]  /*ee80*/  F2FP.F16.F32.PACK_AB R112, R113, R112 ;  /* 0x000000707170723e */ /* 0x000fe200000000ff */
[----:B------:R-:W-:Y:S01]  /*ee90*/  STSM.16.M88.4 [R22], R96 ;  /* 0x0000006016007844 */ /* 0x000fe20000000200 */
[----:B------:R-:W-:Y:S02]  /*eea0*/  MOV R48, R48 ;  /* 0x0000003000307202 */ /* 0x000fe40000000f00 */
[----:B------:R-:W-:Y:S02]  /*eeb0*/  F2FP.F16.F32.PACK_AB R106, R109, R108 ;  /* 0x0000006c6d6a723e */ /* 0x000fe400000000ff */
[----:B------:R-:W-:Y:S02]  /*eec0*/  F2FP.F16.F32.PACK_AB R107, R111, R110 ;  /* 0x0000006e6f6b723e */ /* 0x000fe400000000ff */
[----:B------:R-:W-:-:S02]  /*eed0*/  F2FP.F16.F32.PACK_AB R113, R115, R114 ;  /* 0x000000727371723e */ /* 0x000fc400000000ff */
[----:B------:R-:W-:Y:S01]  /*eee0*/  F2FP.F16.F32.PACK_AB R120, R121, R120 ;  /* 0x000000787978723e */ /* 0x000fe200000000ff */
[----:B------:R-:W-:Y:S01]  /*eef0*/  STSM.16.M88.4 [R48], R104 ;  /* 0x0000006830007844 */ /* 0x000fe20000000200 */
        /* <DEDUP_REMOVED lines=10> */
[----:B------:R-:W-:Y:S01]  /*efa0*/  F2FP.F16.F32.PACK_AB R136, R137, R136 ;  /* 0x000000888988723e */ /* 0x000fe200000000ff */
[----:B------:R-:W-:Y:S01]  /*efb0*/  STSM.16.M88.4 [R52], R120 ;  /* 0x0000007834007844 */ /* 0x000fe20000000200 */
[----:B------:R-:W-:Y:S02]  /*efc0*/  MOV R54, R54 ;  /* 0x0000003600367202 */ /* 0x000fe40000000f00 */
[----:B------:R-:W-:-:S02]  /*efd0*/  F2FP.F16.F32.PACK_AB R130, R133, R132 ;  /* 0x000000848582723e */ /* 0x000fc400000000ff */
[----:B------:R-:W-:Y:S02]  /*efe0*/  F2FP.F16.F32.PACK_AB R131, R135, R134 ;  /* 0x000000868783723e */ /* 0x000fe400000000ff */
[----:B------:R-:W-:Y:S02]  /*eff0*/  F2FP.F16.F32.PACK_AB R137, R139, R138 ;  /* 0x0000008a8b89723e */ /* 0x000fe400000000ff */
[----:B------:R-:W-:Y:S01]  /*f000*/  F2FP.F16.F32.PACK_AB R144, R145, R144 ;  /* 0x000000909190723e */ /* 0x000fe200000000ff */
[----:B------:R-:W-:Y:S01]  /*f010*/  STSM.16.M88.4 [R54], R128 ;  /* 0x0000008036007844 */ /* 0x000fe20000000200 */
[----:B------:R-:W-:Y:S02]  /*f020*/  MOV R56, R56 ;  /* 0x0000003800387202 */ /* 0x000fe40000000f00 */
[----:B------:R-:W-:Y:S02]  /*f030*/  F2FP.F16.F32.PACK_AB R138, R141, R140 ;  /* 0x0000008c8d8a723e */ /* 0x000fe400000000ff */
[----:B------:R-:W-:-:S02]  /*f040*/  F2FP.F16.F32.PACK_AB R139, R143, R142 ;  /* 0x0000008e8f8b723e */ /* 0x000fc400000000ff */
[----:B------:R-:W-:Y:S02]  /*f050*/  F2FP.F16.F32.PACK_AB R145, R147, R146 ;  /* 0x000000929391723e */ /* 0x000fe400000000ff */
[----:B------:R-:W-:Y:S01]  /*f060*/  MOV R58, R58 ;  /* 0x0000003a003a7202 */ /* 0x000fe20000000f00 */
[----:B------:R-:W-:Y:S01]  /*f070*/  STSM.16.M88.4 [R56], R136 ;  /* 0x0000008838007844 */ /* 0x000fe20000000200 */
[----:B------:R-:W-:Y:S02]  /*f080*/  F2FP.F16.F32.PACK_AB R146, R149, R148 ;  /* 0x000000949592723e */ /* 0x000fe400000000ff */
[----:B------:R-:W-:Y:S02]  /*f090*/  F2FP.F16.F32.PACK_AB R147, R151, R150 ;  /* 0x000000969793723e */ /* 0x000fe400000000ff */
[----:B------:R-:W-:Y:S02]  /*f0a0*/  SHF.R.S32.HI R3, RZ, 0x1f, R35 ;  /* 0x0000001fff037819 */ /* 0x000fe40000011423 */
[----:B------:R-:W-:Y:S01]  /*f0b0*/  IADD3 R5, P2, R35, R28, RZ ;  /* 0x0000001c23057210 */ /* 0x000fe20007f5e0ff */
[----:B------:R-:W-:Y:S01]  /*f0c0*/  STSM.16.M88.4 [R58], R144 ;  /* 0x000000903a007844 */ /* 0x000fe20000000200 */
[----:B------:R-:W-:-:S02]  /*f0d0*/  LEA.HI R17, R17, R202, RZ, 0x5 ;  /* 0x000000ca11117211 */ /* 0x000fc400078f28ff */
[----:B------:R-:W-:Y:S01]  /*f0e0*/  IADD3.X R28, R3, R29, R4, P2, !PT ;  /* 0x0000001d031c7210 */ /* 0x000fe200017fe404 */
[----:B------:R-:W-:Y:S01]  /*f0f0*/  @!PT LDS RZ, [RZ] ;  /* 0x00000000fffff984 */ /* 0x000fe20000000800 */
[----:B------:R-:W-:Y:S01]  /*f100*/  @!PT LDS RZ, [RZ] ;  /* 0x00000000fffff984 */ /* 0x000fe20000000800 */
[----:B------:R-:W-:Y:S01]  /*f110*/  @!PT LDS RZ, [RZ] ;  /* 0x00000000fffff984 */ /* 0x000fe20000000800 */
[----:B------:R-:W-:Y:S01]  /*f120*/  @!PT LDS RZ, [RZ] ;  /* 0x00000000fffff984 */ /* 0x000fe20000000800 */
[----:B------:R1:W-:Y:S06]  /*f130*/  MEMBAR.ALL.CTA ;  /* 0x0000000000007992 */ /* 0x0003ec0000008000 */
[----:B-1----:R-:W1:Y:S01]  /*f140*/  FENCE.VIEW.ASYNC.S ;  /* 0x00000000000073c6 */ /* 0x002e620000000000 */
[----:B------:R-:W-:Y:S01]  /*f150*/  SHF.R.S32.HI R3, RZ, 0x5, R17 ;  /* 0x00000005ff037819 */ /* 0x000fe20000011411 */
[----:B-1----:R-:W-:Y:S06]  /*f160*/  BAR.ARV 0x1, 0x120 ;  /* 0x0044800000007b1d */ /* 0x002fec0000002000 */
[----:B------:R-:W-:Y:S01]  /*f170*/  ISETP.GE.OR P0, PT, R35, UR6, P0 ;  /* 0x0000000623007c0c */ /* 0x000fe20008706670 */
[----:B------:R-:W-:Y:S01]  /*f180*/  ULDC.64 UR6, c[0x0][0xb40] ;  /* 0x0002d00000067ab9 */ /* 0x000fe20000000a00 */
[----:B------:R-:W1:Y:S01]  /*f190*/  SHFL.IDX PT, R3, R3, RZ, 0x1f ;  /* 0x00001fff03037589 */ /* 0x000e6200000e0000 */
[----:B------:R-:W-:-:S04]  /*f1a0*/  LEA R4, P2, R5, UR6, 0x2 ;  /* 0x0000000605047c11 */ /* 0x000fc8000f8410ff */
[----:B------:R-:W-:-:S05]  /*f1b0*/  LEA.HI.X R5, R5, UR7, R28, 0x2, P2 ;  /* 0x0000000705057c11 */ /* 0x000fca00090f141c */
[----:B------:R2:W-:Y:S04]  /*f1c0*/  @!P1 STG.E desc[UR48][R4.64+0x20], R20 ;  /* 0x0000201404009986 */ /* 0x0005e8000c101930 */
[----:B------:R2:W-:Y:S01]  /*f1d0*/  @!P0 STG.E desc[UR48][R4.64], R0 ;  /* 0x0000000004008986 */ /* 0x0005e2000c101930 */
[----:B-1----:R-:W-:-:S13]  /*f1e0*/  ISETP.NE.AND P0, PT, R3, 0x7, PT ;  /* 0x000000070300780c */ /* 0x002fda0003f05270 */
        /* <DEDUP_REMOVED lines=31> */
.L_x_1381:
[----:B------:R-:W-:Y:S05]  /*f3e0*/  BSYNC B0 ;  /* 0x0000000000007941 */ /* 0x000fea0003800000 */
.L_x_1380:
[----:B------:R-:W-:Y:S05]  /*f3f0*/  BRA `(.L_x_1379) ;  /* 0x0000000800907947 */ /* 0x000fea0003800000 */
.L_x_1378:
[----:B------:R-:W1:Y:S01]  /*f400*/  LDC.64 R12, c[0x0][0xae0] ;  /* 0x0002b800ff0c7b82 */ /* 0x000e620000000a00 */
[----:B------:R-:W-:Y:S01]  /*f410*/  SHF.R.S32.HI R3, RZ, 0x1f, R202 ;  /* 0x0000001fff037819 */ /* 0x000fe200000114ca */
[----:B------:R-:W-:Y:S01]  /*f420*/  USHF.R.S32.HI UR5, URZ, 0x1f, UR43 ;  /* 0x0000001f3f057899 */ /* 0x000fe2000801142b */
[----:B------:R-:W-:Y:S01]  /*f430*/  ISETP.GT.AND P0, PT, R202, 0x7f, PT ;  /* 0x0000007fca00780c */ /* 0x000fe20003f04270 */
[----:B------:R-:W-:Y:S01]  /*f440*/  USHF.R.S32.HI UR6, URZ, 0x1f, UR44 ;  /* 0x0000001f3f067899 */ /* 0x000fe2000801142c */
[----:B------:R-:W-:Y:S01]  /*f450*/  LEA.HI R17, R3, R202, RZ, 0x3 ;  /* 0x000000ca03117211 */ /* 0x000fe200078f18ff */
[----:B------:R-:W-:Y:S02]  /*f460*/  BSSY B0, `(.L_x_1382) ;  /* 0x000001e000007945 */ /* 0x000fe40003800000 */
[----:B------:R-:W2:Y:S01]  /*f470*/  LDC R11, c[0x0][0xdac] ;  /* 0x00036b00ff0b7b82 */ /* 0x000ea20000000800 */
[----:B------:R-:W-:-:S05]  /*f480*/  LOP3.LUT R3, R17, 0x1ffffff8, RZ, 0xc0, !PT ;  /* 0x1ffffff811037812 */ /* 0x000fca00078ec0ff */
[----:B------:R-:W-:Y:S02]  /*f490*/  IMAD.IADD R3, R202, 0x1, -R3 ;  /* 0x00000001ca037824 */ /* 0x000fe400078e0a03 */
[----:B------:R-:W3:Y:S02]  /*f4a0*/  LDC.64 R14, c[0x0][0xae8] ;  /* 0x0002ba00ff0e7b82 */ /* 0x000ee40000000a00 */
[----:B------:R-:W-:-:S05]  /*f4b0*/  IMAD.SHL.U32 R8, R3, 0x8, RZ ;  /* 0x0000000803087824 */ /* 0x000fca00078e00ff */
[----:B------:R-:W-:Y:S01]  /*f4c0*/  SHF.R.S32.HI R9, RZ, 0x1f, R8 ;  /* 0x0000001fff097819 */ /* 0x000fe20000011408 */
[----:B-1----:R-:W-:Y:S01]  /*f4d0*/  IMAD R10, R12, UR5, RZ ;  /* 0x000000050c0a7c24 */ /* 0x002fe2000f8e02ff */
[----:B------:R-:W-:Y:S06]  /*f4e0*/  @P0 BRA `(.L_x_1383) ;  /* 0x0000000000540947 */ /* 0x000fec0003800000 */
[----:B------:R-:W1:Y:S01]  /*f4f0*/  S2R R0, SR_TID.X ;  /* 0x0000000000007919 */ /* 0x000e620000002100 */
[----:B------:R-:W-:Y:S01]  /*f500*/  ULDC UR7, c[0x0][0xa88] ;  /* 0x0002a20000077ab9 */ /* 0x000fe20000000800 */
[----:B-1----:R-:W-:-:S04]  /*f510*/  IADD3 R4, R200, -0x80, R0 ;  /* 0xffffff80c8047810 */ /* 0x002fc80007ffe000 */
[----:B------:R-:W-:-:S13]  /*f520*/  ISETP.GE.AND P0, PT, R4, UR7, PT ;  /* 0x0000000704007c0c */ /* 0x000fda000bf06270 */
[----:B------:R-:W-:Y:S05]  /*f530*/  @P0 BRA `(.L_x_1383) ;  /* 0x0000000000400947 */ /* 0x000fea0003800000 */
[----:B------:R-:W1:Y:S01]  /*f540*/  LDC.64 R6, c[0x0][0xb70] ;  /* 0x0002dc00ff067b82 */ /* 0x000e620000000a00 */
[----:B------:R-:W-:Y:S01]  /*f550*/  SHF.R.S32.HI R5, RZ, 0x1f, R4 ;  /* 0x0000001fff057819 */ /* 0x000fe20000011404 */
[----:B------:R-:W-:-:S06]  /*f560*/  ULDC.64 UR8, c[0x0][0xb40] ;  /* 0x0002d00000087ab9 */ /* 0x000fcc0000000a00 */
[----:B------:R-:W4:Y:S01]  /*f570*/  LDC.64 R20, c[0x0][0xb78] ;  /* 0x0002de00ff147b82 */ /* 0x000f220000000a00 */
[C---:B-1----:R-:W-:Y:S02]  /*f580*/  IMAD R0, R6.reuse, UR5, RZ ;  /* 0x0000000506007c24 */ /* 0x042fe4000f8e02ff */
[----:B------:R-:W-:-:S04]  /*f590*/  IMAD.WIDE.U32 R4, R6, UR43, R4 ;  /* 0x0000002b06047c25 */ /* 0x000fc8000f8e0004 */
[----:B------:R-:W-:Y:S02]  /*f5a0*/  IMAD R3, R7, UR43, R0 ;  /* 0x0000002b07037c24 */ /* 0x000fe4000f8e0200 */
[C---:B----4-:R-:W-:Y:S02]  /*f5b0*/  IMAD R0, R20.reuse, UR6, RZ ;  /* 0x0000000614007c24 */ /* 0x050fe4000f8e02ff */
[----:B------:R-:W-:Y:S02]  /*f5c0*/  IMAD.IADD R5, R5, 0x1, R3 ;  /* 0x0000000105057824 */ /* 0x000fe400078e0203 */
[----:B------:R-:W-:Y:S02]  /*f5d0*/  IMAD R3, R21, UR44, R0 ;  /* 0x0000002c15037c24 */ /* 0x000fe4000f8e0200 */
[----:B------:R-:W-:-:S04]  /*f5e0*/  IMAD.WIDE.U32 R4, R20, UR44, R4 ;  /* 0x0000002c14047c25 */ /* 0x000fc8000f8e0004 */
[----:B------:R-:W-:Y:S01]  /*f5f0*/  IMAD.IADD R3, R5, 0x1, R3 ;  /* 0x0000000105037824 */ /* 0x000fe200078e0203 */
[----:B------:R-:W-:-:S04]  /*f600*/  LEA R6, P0, R4, UR8, 0x2 ;  /* 0x0000000804067c11 */ /* 0x000fc8000f8010ff */
[----:B------:R-:W-:Y:S01]  /*f610*/  LEA.HI.X R7, R4, UR9, R3, 0x2, P0 ;  /* 0x0000000904077c11 */ /* 0x000fe200080f1403 */
[----:B------:R-:W-:-:S05]  /*f620*/  IMAD.MOV.U32 R3, RZ, RZ, -0x800000 ;  /* 0xff800000ff037424 */ /* 0x000fca00078e00ff */
[----:B------:R1:W-:Y:S03]  /*f630*/  STG.E desc[UR48][R6.64], R3 ;  /* 0x0000000306007986 */ /* 0x0003e6000c101930 */
.L_x_1383:
[----:B------:R-:W-:Y:S05]  /*f640*/  BSYNC B0 ;  /* 0x0000000000007941 */ /* 0x000fea0003800000 */
.L_x_1382:
[----:B------:R-:W-:Y:S01]  /*f650*/  ULDC UR5, c[0x0][0xa88] ;  /* 0x0002a20000057ab9 */ /* 0x000fe20000000800 */
[----:B------:R-:W-:Y:S01]  /*f660*/  SHF.R.S32.HI R4, RZ, 0x3, R17 ;  /* 0x00000003ff047819 */ /* 0x000fe20000011411 */
[----:B------:R-:W-:Y:S01]  /*f670*/  UIADD3 UR42, -UR42, UR5, URZ ;  /* 0x000000052a2a7290 */ /* 0x000fe2000fffe13f */
[----:B-1----:R-:W-:Y:S01]  /*f680*/  IMAD R3, R13, UR43, R10 ;  /* 0x0000002b0d037c24 */ /* 0x002fe2000f8e020a */
[----:B------:R-:W-:Y:S01]  /*f690*/  ULOP3.LUT UR41, URZ, UR41, URZ, 0x33, !UPT ;  /* 0x000000293f297292 */ /* 0x000fe2000f8e333f */
[----:B------:R-:W-:Y:S01]  /*f6a0*/  IMAD.WIDE.U32 R6, R12, UR43, R8 ;  /* 0x0000002b0c067c25 */ /* 0x000fe2000f8e0008 */
[----:B------:R-:W-:Y:S02]  /*f6b0*/  BSSY B0, `(.L_x_1384) ;  /* 0x0000026000007945 */ /* 0x000fe40003800000 */
[C---:B------:R-:W-:Y:S01]  /*f6c0*/  ISETP.GE.AND P2, PT, R4.reuse, UR42, PT ;  /* 0x0000002a04007c0c */ /* 0x040fe2000bf46270 */
[C---:B------:R-:W-:Y:S02]  /*f6d0*/  VIADD R0, R4.reuse, 0x20 ;  /* 0x0000002004007836 */ /* 0x040fe40000000000 */
[----:B------:R-:W-:-:S02]  /*f6e0*/  VIADD R5, R4, 0x40 ;  /* 0x0000004004057836 */ /* 0x000fc40000000000 */
[----:B------:R-:W-:Y:S01]  /*f6f0*/  IMAD.IADD R7, R7, 0x1, R3 ;  /* 0x0000000107077824 */ /* 0x000fe200078e0203 */
[----:B------:R-:W-:Y:S01]  /*f700*/  ISETP.GE.AND P0, PT, R0, UR42, PT ;  /* 0x0000002a00007c0c */ /* 0x000fe2000bf06270 */
[C---:B---3--:R-:W-:Y:S01]  /*f710*/  IMAD R0, R14.reuse, UR6, RZ ;  /* 0x000000060e007c24 */ /* 0x048fe2000f8e02ff */
[----:B------:R-:W-:Y:S01]  /*f720*/  ISETP.GE.AND P1, PT, R5, UR42, PT ;  /* 0x0000002a05007c0c */ /* 0x000fe2000bf26270 */
[----:B--2---:R-:W-:Y:S01]  /*f730*/  VIADD R13, R11, UR41 ;  /* 0x000000290b0d7c36 */ /* 0x004fe20008000000 */
[----:B------:R-:W-:Y:S01]  /*f740*/  SHF.R.S32.HI R5, RZ, 0x1f, R4 ;  /* 0x0000001fff057819 */ /* 0x000fe20000011404 */
[----:B------:R-:W-:Y:S02]  /*f750*/  IMAD R3, R15, UR44, R0 ;  /* 0x0000002c0f037c24 */ /* 0x000fe4000f8e0200 */
[----:B------:R-:W-:-:S04]  /*f760*/  IMAD.WIDE.U32 R10, R14, UR44, R6 ;  /* 0x0000002c0e0a7c25 */ /* 0x000fc8000f8e0006 */
[----:B------:R-:W-:-:S04]  /*f770*/  IMAD.WIDE R6, R13, 0x80, R4 ;  /* 0x000000800d067825 */ /* 0x000fc800078e0204 */
[----:B------:R-:W-:Y:S02]  /*f780*/  VIADD R0, R4, 0x60 ;  /* 0x0000006004007836 */ /* 0x000fe40000000000 */
[----:B------:R-:W-:Y:S01]  /*f790*/  IMAD.IADD R13, R11, 0x1, R3 ;  /* 0x000000010b0d7824 */ /* 0x000fe200078e0203 */
        /* <DEDUP_REMOVED lines=23> */
.L_x_1385:
[----:B------:R-:W-:Y:S05]  /*f910*/  BSYNC B0 ;  /* 0x0000000000007941 */ /* 0x000fea0003800000 */
.L_x_1384:
[----:B------:R-:W-:Y:S01]  /*f920*/  BSSY B0, `(.L_x_1386) ;  /* 0x000001b000007945 */ /* 0x000fe20003800000 */
[----:B------:R-:W-:-:S03]  /*f930*/  ISETP.GE.AND P2, PT, R0, UR42, PT ;  /* 0x0000002a00007c0c */ /* 0x000fc6000bf46270 */
        /* <DEDUP_REMOVED lines=18> */
[----:B-1----:R-:W-:Y:S01]  /*fa60*/  LEA R14, P0, R4, UR6, 0x1 ;  /* 0x00000006040e7c11 */ /* 0x002fe2000f8008ff */
[----:B------:R-:W-:-:S05]  /*fa70*/  IMAD.IADD R3, R5, 0x1, R3 ;  /* 0x0000000105037824 */ /* 0x000fca00078e0203 */
[----:B------:R-:W-:-:S05]  /*fa80*/  LEA.HI.X R15, R4, UR7, R3, 0x1, P0 ;  /* 0x00000007040f7c11 */ /* 0x000fca00080f0c03 */
[----:B------:R2:W-:Y:S04]  /*fa90*/  @!P3 STG.E.128 desc[UR48][R14.64], RZ ;  /* 0x000000ff0e00b986 */ /* 0x0005e8000c101d30 */
[----:B------:R2:W-:Y:S04]  /*faa0*/  @!P4 STG.E.128 desc[UR48][R14.64+0x80], RZ ;  /* 0x000080ff0e00c986 */ /* 0x0005e8000c101d30 */
[----:B------:R2:W-:Y:S04]  /*fab0*/  @!P5 STG.E.128 desc[UR48][R14.64+0x100], RZ ;  /* 0x000100ff0e00d986 */ /* 0x0005e8000c101d30 */
[----:B------:R2:W-:Y:S02]  /*fac0*/  @!P6 STG.E.128 desc[UR48][R14.64+0x180], RZ ;  /* 0x000180ff0e00e986 */ /* 0x0005e4000c101d30 */
.L_x_1387:
[----:B------:R-:W-:Y:S05]  /*fad0*/  BSYNC B0 ;  /* 0x0000000000007941 */ /* 0x000fea0003800000 */
.L_x_1386:
        /* <DEDUP_REMOVED lines=19> */
[----:B-12---:R-:W-:Y:S01]  /*fc10*/  LEA R14, P0, R4, UR6, 0x1 ;  /* 0x00000006040e7c11 */ /* 0x006fe2000f8008ff */
[----:B------:R-:W-:-:S05]  /*fc20*/  IMAD.IADD R3, R5, 0x1, R3 ;  /* 0x0000000105037824 */ /* 0x000fca00078e0203 */
[----:B------:R-:W-:-:S05]  /*fc30*/  LEA.HI.X R15, R4, UR7, R3, 0x1, P0 ;  /* 0x00000007040f7c11 */ /* 0x000fca00080f0c03 */
[----:B------:R3:W-:Y:S04]  /*fc40*/  @!P1 STG.E.128 desc[UR48][R14.64], RZ ;  /* 0x000000ff0e009986 */ /* 0x0007e8000c101d30 */
[----:B------:R3:W-:Y:S04]  /*fc50*/  @!P3 STG.E.128 desc[UR48][R14.64+0x80], RZ ;  /* 0x000080ff0e00b986 */ /* 0x0007e8000c101d30 */
[----:B------:R3:W-:Y:S04]  /*fc60*/  @!P4 STG.E.128 desc[UR48][R14.64+0x100], RZ ;  /* 0x000100ff0e00c986 */ /* 0x0007e8000c101d30 */
[----:B------:R3:W-:Y:S02]  /*fc70*/  @!P5 STG.E.128 desc[UR48][R14.64+0x180], RZ ;  /* 0x000180ff0e00d986 */ /* 0x0007e4000c101d30 */
.L_x_1389:
[----:B------:R-:W-:Y:S05]  /*fc80*/  BSYNC B0 ;  /* 0x0000000000007941 */ /* 0x000fea0003800000 */
.L_x_1388:
        /* <DEDUP_REMOVED lines=26> */
.L_x_1390:
[----:B------:R-:W-:Y:S05]  /*fe30*/  BSYNC B0 ;  /* 0x0000000000007941 */ /* 0x000fea0003800000 */
.L_x_1379:
[----:B------:R-:W5:Y:S02]  /*fe40*/  LDC R0, c[0x0][0xda8] ;  /* 0x00036a00ff007b82 */ /* 0x000f640000000800 */
[----:B-----5:R-:W-:-:S13]  /*fe50*/  ISETP.LE.AND P0, PT, R0, UR4, PT ;  /* 0x0000000400007c0c */ /* 0x020fda000bf03270 */
[----:B------:R-:W-:Y:S05]  /*fe60*/  @!P0 BRA `(.L_x_1391) ;  /* 0xffffff0c00c08947 */ /* 0x000fea000383ffff */
[----:B------:R-:W-:Y:S05]  /*fe70*/  EXIT ;  /* 0x000000000000794d */ /* 0x000fea0003800000 */
.L_x_1297:
[----:B------:R-:W-:-:S08]  /*fe80*/  NOP ;  /* 0x0000000000007918 */ /* 0x000fd00000000000 */
[----:B------:R-:W1:-:S00]  /*fe90*/  USETMAXREG.DEALLOC.CTAPOOL 0x18 ;  /* 0x00000018000079c8 */ /* 0x000e4000080e0500 */
[----:B-1----:R-:W-:-:S06]  /*fea0*/  LOP3.LUT R0, R0, 0x3, RZ, 0xc0, !PT ;  /* 0x0000000300007812 */ /* 0x002fcc00078ec0ff */
[----:B------:R-:W1:Y:S02]  /*feb0*/  SHFL.IDX PT, R0, R0, RZ, 0x1f ;  /* 0x00001fff00007589 */ /* 0x000e6400000e0000 */
[----:B-1----:R-:W-:-:S13]  /*fec0*/  ISETP.NE.AND P0, PT, R0, RZ, PT ;  /* 0x000000ff0000720c */ /* 0x002fda0003f05270 */
[----:B------:R-:W-:Y:S05]  /*fed0*/  @P0 EXIT ;  /* 0x000000000000094d */ /* 0x000fea0003800000 */
[----:B------:R-:W1:Y:S01]  /*fee0*/  S2UR UR4, SR_CTAID.X ;  /* 0x00000000000479c3 */ /* 0x000e620000002500 */
[----:B------:R-:W-:Y:S01]  /*fef0*/  UMOV UR45, URZ ;  /* 0x0000003f002d7c82 */ /* 0x000fe20008000000 */
[----:B------:R-:W-:Y:S02]  /*ff00*/  IMAD.MOV.U32 R16, RZ, RZ, RZ ;  /* 0x000000ffff107224 */ /* 0x000fe400078e00ff */
[----:B------:R-:W-:-:S04]  /*ff10*/  IMAD.MOV.U32 R17, RZ, RZ, 0x1 ;  /* 0x00000001ff117424 */ /* 0x000fc800078e00ff */
[----:B------:R-:W1:Y:S02]  /*ff20*/  LDC R0, c[0x0][0xda8] ;  /* 0x00036a00ff007b82 */ /* 0x000e640000000800 */
[----:B-1----:R-:W-:-:S13]  /*ff30*/  ISETP.LE.AND P0, PT, R0, UR4, PT ;  /* 0x0000000400007c0c */ /* 0x002fda000bf03270 */
[----:B------:R-:W-:Y:S05]  /*ff40*/  @P0 BRA `(.L_x_1392) ;  /* 0x0000002800e40947 */ /* 0x000fea0003800000 */
[----:B------:R-:W1:Y:S01]  /*ff50*/  S2R R2, SR_TID.X ;  /* 0x0000000000027919 */ /* 0x000e620000002100 */
[----:B------:R-:W-:Y:S01]  /*ff60*/  IMAD.U32 R18, RZ, RZ, UR4 ;  /* 0x00000004ff127e24 */ /* 0x000fe2000f8e00ff */
[----:B------:R-:W-:Y:S01]  /*ff70*/  ULDC UR44, c[0x0][0xc] ;  /* 0x00000300002c7ab9 */ /* 0x000fe20000000800 */
[----:B------:R-:W-:Y:S01]  /*ff80*/  IMAD.MOV.U32 R17, RZ, RZ, 0x1 ;  /* 0x00000001ff117424 */ /* 0x000fe200078e00ff */
[----:B------:R-:W-:Y:S01]  /*ff90*/  ULDC.64 UR46, c[0x0][0x198] ;  /* 0x00006600002e7ab9 */ /* 0x000fe20000000a00 */
[----:B------:R-:W-:Y:S01]  /*ffa0*/  IMAD.MOV.U32 R16, RZ, RZ, RZ ;  /* 0x000000ffff107224 */ /* 0x000fe200078e00ff */
[----:B------:R-:W-:Y:S01]  /*ffb0*/  UMOV UR45, URZ ;  /* 0x0000003f002d7c82 */ /* 0x000fe20008000000 */
[----:B-1----:R-:W-:-:S07]  /*ffc0*/  LOP3.LUT R19, R2, 0x1f, RZ, 0xc0, !PT ;  /* 0x0000001f02137812 */ /* 0x002fce00078ec0ff */
.L_x_1446:
[----:B------:R-:W-:Y:S01]  /*ffd0*/  ULDC UR9, c[0x0][0xdd0] ;  /* 0x0003740000097ab9 */ /* 0x000fe20000000800 */
[----:B------:R-:W1:Y:S01]  /*ffe0*/  LDC R0, c[0x0][0xde8] ;  /* 0x00037a00ff007b82 */ /* 0x000e620000000800 */
[C---:B------:R-:W-:Y:S01]  /*fff0*/  R2UR UR10, R18.reuse ;  /* 0x00000000120a72ca */ /* 0x040fe200000e0000 */
[----:B------:R-:W-:Y:S01]  /*10000*/  UISETP.NE.AND UP0, UPT, UR9, 0x1, UPT ;  /* 0x000000010900788c */ /* 0x000fe2000bf05270 */
[----:B------:R-:W-:-:S10]  /*10010*/  R2UR UR8, R18 ;  /* 0x00000000120872ca */ /* 0x000fd400000e0000 */
[----:B------:R-:W-:Y:S01]  /*10020*/  @UP0 ULDC UR6, c[0x0][0xdd4] ;  /* 0x0003750000060ab9 */ /* 0x000fe20000000800 */
[----:B------:R-:W-:Y:S01]  /*10030*/  @UP0 ULDC UR11, c[0x0][0xdd8] ;  /* 0x00037600000b0ab9 */ /* 0x000fe20000000800 */
[----:B------:R-:W-:-:S04]  /*10040*/  UIMAD.WIDE.U32 UR6, UR10, UR6, URZ ;  /* 0x000000060a0672a5 */ /* 0x000fc8000f8e003f */
[----:B------:R-:W-:-:S04]  /*10050*/  @UP0 USHF.R.U32.HI UR10, URZ, UR11, UR7 ;  /* 0x0000000b3f0a0299 */ /* 0x000fc80008011607 */
[----:B------:R-:W-:Y:S02]  /*10060*/  UIADD3 UR6, -UR10, URZ, URZ ;  /* 0x0000003f0a067290 */ /* 0x000fe4000fffe13f */
[----:B-1----:R-:W-:Y:S02]  /*10070*/  ISETP.LE.AND P0, PT, R0, UR10, PT ;  /* 0x0000000a00007c0c */ /* 0x002fe4000bf03270 */
[----:B------:R-:W-:-:S11]  /*10080*/  UIMAD UR9, UR9, UR6, UR8 ;  /* 0x00000006090972a4 */ /* 0x000fd6000f8e0208 */
[----:B------:R-:W-:Y:S05]  /*10090*/  @!P0 BRA `(.L_x_1393) ;  /* 0x0000000000208947 */ /* 0x000fea0003800000 */
        /* <DEDUP_REMOVED lines=8> */
.L_x_1393:
[----:B------:R-:W-:Y:S01]  /*10120*/  ULDC UR11, c[0x0][0xdc4] ;  /* 0x00037100000b7ab9 */ /* 0x000fe20000000800 */
[----:B------:R-:W-:Y:S01]  /*10130*/  UMOV UR8, UR9 ;  /* 0x0000000900087c82 */ /* 0x000fe20008000000 */
[----:B------:R-:W-:-:S11]  /*10140*/  UISETP.NE.AND UP0, UPT, UR11, 0x1, UPT ;  /* 0x000000010b00788c */ /* 0x000fd6000bf05270 */
[----:B------:R-:W-:Y:S02]  /*10150*/  @UP0 ULDC.64 UR12, c[0x0][0xdc8] ;  /* 0x00037200000c0ab9 */ /* 0x000fe40000000a00 */
[----:B------:R-:W-:-:S04]  /*10160*/  UIMAD.WIDE.U32 UR6, UR9, UR12, URZ ;  /* 0x0000000c090672a5 */ /* 0x000fc8000f8e003f */
[----:B------:R-:W-:-:S04]  /*10170*/  @UP0 USHF.R.U32.HI UR8, URZ, UR13, UR7 ;  /* 0x0000000d3f080299 */ /* 0x000fc80008011607 */
[----:B------:R-:W-:-:S12]  /*10180*/  UIMAD UR6, UR8, UR11, URZ ;  /* 0x0000000b080672a4 */ /* 0x000fd8000f8e023f */
.L_x_1394:
[----:B------:R-:W-:Y:S01]  /*10190*/  ULDC.64 UR14, c[0x0][0x3f8] ;  /* 0x0000fe00000e7ab9 */ /* 0x000fe20000000a00 */
[----:B------:R-:W-:Y:S02]  /*101a0*/  UIADD3 UR11, UR9, -UR6, URZ ;  /* 0x80000006090b7290 */ /* 0x000fe4000fffe03f */
[----:B------:R-:W-:Y:S02]  /*101b0*/  UISETP.NE.U32.AND UP0, UPT, UR14, URZ, UPT ;  /* 0x0000003f0e00728c */ /* 0x000fe4000bf05070 */
[----:B------:R-:W-:Y:S01]  /*101c0*/  ULOP3.LUT UR12, URZ, UR8, URZ, 0x33, !UPT ;  /* 0x000000083f0c7292 */ /* 0x000fe2000f8e333f */
[----:B------:R-:W-:Y:S01]  /*101d0*/  ULDC UR14, c[0x0][0xdb8] ;  /* 0x00036e00000e7ab9 */ /* 0x000fe20000000800 */
[----:B------:R-:W-:Y:S01]  /*101e0*/  ULDC.64 UR6, c[0x0][0x9e0] ;  /* 0x0002780000067ab9 */ /* 0x000fe20000000a00 */
[----:B------:R-:W-:Y:S02]  /*101f0*/  UISETP.NE.AND UP1, UPT, UR14, 0x1, UPT ;  /* 0x000000010e00788c */ /* 0x000fe4000bf25270 */
[----:B------:R-:W-:Y:S01]  /*10200*/  UISETP.NE.AND.EX UP0, UPT, UR15, URZ, UPT, UP0 ;  /* 0x0000003f0f00728c */ /* 0x000fe2000bf05300 */
[----:B------:R-:W-:-:S02]  /*10210*/  ULDC UR13, c[0x0][0xdc4] ;  /* 0x00037100000d7ab9 */ /* 0x000fc40000000800 */
[----:B------:R-:W-:Y:S01]  /*10220*/  ULDC UR15, c[0x0][0xdac] ;  /* 0x00036b00000f7ab9 */ /* 0x000fe20000000800 */
[----:B------:R-:W-:Y:S02]  /*10230*/  UISETP.GE.AND UP2, UPT, UR7, 0x1, UPT ;  /* 0x000000010700788c */ /* 0x000fe4000bf46270 */
[----:B------:R-:W-:Y:S02]  /*10240*/  UIMAD UR13, UR10, UR13, UR11 ;  /* 0x0000000d0a0d72a4 */ /* 0x000fe4000f8e020b */
[----:B------:R-:W-:Y:S01]  /*10250*/  UIADD3 UR12, UR12, UR15, URZ ;  /* 0x0000000f0c0c7290 */ /* 0x000fe2000fffe03f */
[----:B------:R-:W-:Y:S01]  /*10260*/  @UP1 ULDC UR10, c[0x0][0xdbc] ;  /* 0x00036f00000a1ab9 */ /* 0x000fe20000000800 */
[----:B------:R-:W-:Y:S01]  /*10270*/  PLOP3.LUT P1, PT, PT, PT, UP2, 0x80, 0x0 ;  /* 0x000000000000781c */ /* 0x000fe20003f2f028 */
[----:B------:R-:W-:Y:S02]  /*10280*/  UIMAD.WIDE.U32 UR10, UR13, UR10, URZ ;  /* 0x0000000a0d0a72a5 */ /* 0x000fe4000f8e003f */
[----:B------:R-:W-:Y:S01]  /*10290*/  USHF.L.U32 UR41, UR12, 0x7, URZ ;  /* 0x000000070c297899 */ /* 0x000fe2000800063f */
[----:B------:R-:W-:Y:S01]  /*102a0*/  ULDC UR16, c[0x0][0x404] ;  /* 0x0001010000107ab9 */ /* 0x000fe20000000800 */
[----:B------:R-:W-:Y:S01]  /*102b0*/  ULDC UR9, c[0x0][0x288] ;  /* 0x0000a20000097ab9 */ /* 0x000fe20000000800 */
[----:B------:R-:W-:Y:S01]  /*102c0*/  @UP1 ULDC UR15, c[0x0][0xdc0] ;  /* 0x00037000000f1ab9 */ /* 0x000fe20000000800 */
[----:B------:R-:W-:Y:S01]  /*102d0*/  UMOV UR43, UR13 ;  /* 0x0000000d002b7c82 */ /* 0x000fe20008000000 */
[----:B------:R-:W-:-:S02]  /*102e0*/  USEL UR16, UR16, 0x1, UP0 ;  /* 0x0000000110107887 */ /* 0x000fc40008000000 */
[----:B------:R-:W-:Y:S02]  /*102f0*/  UIADD3 UR12, UR41, 0x80, -UR9 ;  /* 0x00000080290c7890 */ /* 0x000fe4000fffe809 */
[----:B------:R-:W-:Y:S01]  /*10300*/  @UP1 USHF.R.U32.HI UR43, URZ, UR15, UR11 ;  /* 0x0000000f3f2b1299 */ /* 0x000fe2000801160b */
[----:B------:R-:W-:Y:S02]  /*10310*/  ULDC UR8, c[0x0][0x2e0] ;  /* 0x0000b80000087ab9 */ /* 0x000fe40000000800 */
[----:B------:R-:W-:Y:S02]  /*10320*/  UIMAD UR10, UR16, UR8, UR12 ;  /* 0x00000008100a72a4 */ /* 0x000fe4000f8e020c */
[----:B------:R-:W-:Y:S02]  /*10330*/  UIADD3 UR42, -UR43, URZ, URZ ;  /* 0x0000003f2b2a7290 */ /* 0x000fe4000fffe13f */
[----:B------:R-:W-:Y:S02]  /*10340*/  UIADD3 UR6, UR10, UR6, URZ ;  /* 0x000000060a067290 */ /* 0x000fe4000fffe03f */
[----:B------:R-:W-:Y:S01]  /*10350*/  UIMAD UR42, UR14, UR42, UR13 ;  /* 0x0000002a0e2a72a4 */ /* 0x000fe2000f8e020d */
[----:B------:R-:W-:Y:S11]  /*10360*/  @!P1 BRA `(.L_x_1395) ;  /* 0x0000000000449947 */ /* 0x000ff60003800000 */
[----:B------:R-:W-:Y:S01]  /*10370*/  ISETP.LT.AND P0, PT, RZ, UR10, PT ;  /* 0x0000000aff007c0c */ /* 0x000fe2000bf01270 */
[----:B------:R-:W-:-:S12]  /*10380*/  UIADD3 UR12, UR10, -0x1, URZ ;  /* 0xffffffff0a0c7890 */ /* 0x000fd8000fffe03f */
[----:B------:R-:W-:Y:S05]  /*10390*/  @P0 BRA `(.L_x_1396) ;  /* 0x00000000001c0947 */ /* 0x000fea0003800000 */
[----:B------:R-:W-:Y:S02]  /*103a0*/  UISETP.NE.AND UP0, UPT, UR7, 0x1, UPT ;  /* 0x000000010700788c */ /* 0x000fe4000bf05270 */
[----:B------:R-:W-:-:S09]  /*103b0*/  UIADD3 UR12, -UR10, URZ, URZ ;  /* 0x0000003f0a0c7290 */ /* 0x000fd2000fffe13f */
[----:B------:R-:W-:Y:S02]  /*103c0*/  @UP0 ULDC.64 UR14, c[0x0][0x9e8] ;  /* 0x00027a00000e0ab9 */ /* 0x000fe40000000a00 */
[----:B------:R-:W-:-:S04]  /*103d0*/  UIMAD.WIDE.U32 UR10, UR12, UR14, URZ ;  /* 0x0000000e0c0a72a5 */ /* 0x000fc8000f8e003f */
[----:B------:R-:W-:-:S04]  /*103e0*/  @UP0 USHF.R.U32.HI UR12, URZ, UR15, UR11 ;  /* 0x0000000f3f0c0299 */ /* 0x000fc8000801160b */
[----:B------:R-:W-:Y:S01]  /*103f0*/  ULOP3.LUT UR12, URZ, UR12, URZ, 0x33, !UPT ;  /* 0x0000000c3f0c7292 */ /* 0x000fe2000f8e333f */
[----:B------:R-:W-:Y:S11]  /*10400*/  BRA `(.L_x_1397) ;  /* 0x0000000000107947 */ /* 0x000ff60003800000 */
.L_x_1396:
[----:B------:R-:W-:-:S11]  /*10410*/  UISETP.NE.AND UP0, UPT, UR7, 0x1, UPT ;  /* 0x000000010700788c */ /* 0x000fd6000bf05270 */
[----:B------:R-:W-:Y:S02]  /*10420*/  @UP0 ULDC.64 UR14, c[0x0][0x9e8] ;  /* 0x00027a00000e0ab9 */ /* 0x000fe40000000a00 */
[----:B------:R-:W-:-:S04]  /*10430*/  UIMAD.WIDE.U32 UR10, UR12, UR14, URZ ;  /* 0x0000000e0c0a72a5 */ /* 0x000fc8000f8e003f */
[----:B------:R-:W-:-:S12]  /*10440*/  @UP0 USHF.R.U32.HI UR12, URZ, UR15, UR11 ;  /* 0x0000000f3f0c0299 */ /* 0x000fd8000801160b */
.L_x_1397:
[----:B------:R-:W-:-:S04]  /*10450*/  UIMAD UR12, UR12, UR7, UR7 ;  /* 0x000000070c0c72a4 */ /* 0x000fc8000f8e0207 */
[----:B------:R-:W-:-:S04]  /*10460*/  UISETP.LT.AND UP0, UPT, UR6, UR12, UPT ;  /* 0x0000000c0600728c */ /* 0x000fc8000bf01270 */
[----:B------:R-:W-:-:S12]  /*10470*/  USEL UR6, UR6, UR12, UP0 ;  /* 0x0000000c06067287 */ /* 0x000fd80008000000 */
.L_x_1395:
[----:B------:R-:W-:Y:S02]  /*10480*/  UIMAD UR10, UR16, UR8, 0x5f ;  /* 0x0000005f100a74a4 */ /* 0x000fe4000f8e0208 */
[----:B------:R-:W-:Y:S02]  /*10490*/  UIADD3 UR12, UR6, 0x5f, URZ ;  /* 0x0000005f060c7890 */ /* 0x000fe4000fffe03f */
[----:B------:R-:W-:Y:S02]  /*104a0*/  UIMAD.WIDE UR10, UR10, 0x2aaaaaab, URZ ;  /* 0x2aaaaaab0a0a78a5 */ /* 0x000fe4000f8e023f */
[----:B------:R-:W-:Y:S02]  /*104b0*/  UIMAD.WIDE UR12, UR12, 0x2aaaaaab, URZ ;  /* 0x2aaaaaab0c0c78a5 */ /* 0x000fe4000f8e023f */
[----:B------:R-:W-:Y:S02]  /*104c0*/  USHF.R.U32.HI UR6, URZ, 0x1f, UR11 ;  /* 0x0000001f3f067899 */ /* 0x000fe4000801160b */
[----:B------:R-:W-:-:S02]  /*104d0*/  USHF.R.U32.HI UR10, URZ, 0x1f, UR13 ;  /* 0x0000001f3f0a7899 */ /* 0x000fc4000801160d */
[----:B------:R-:W-:Y:S02]  /*104e0*/  UIADD3 UR9, UR41, -UR9, URZ ;  /* 0x8000000929097290 */ /* 0x000fe4000fffe03f */
[----:B------:R-:W-:Y:S02]  /*104f0*/  ULEA.HI.SX32 UR6, UR11, UR6, 0x1c ;  /* 0x000000060b067291 */ /* 0x000fe4000f8fe23f */
[----:B------:R-:W-:Y:S02]  /*10500*/  ULEA.HI.SX32 UR10, UR13, UR10, 0x1c ;  /* 0x0000000a0d0a7291 */ /* 0x000fe4000f8fe23f */
[----:B------:R-:W-:Y:S02]  /*10510*/  UIMAD UR9, UR16, UR8, UR9 ;  /* 0x00000008100972a4 */ /* 0x000fe4000f8e0209 */
[----:B------:R-:W-:Y:S01]  /*10520*/  UISETP.LT.AND UP0, UPT, UR6, UR10, UPT ;  /* 0x0000000a0600728c */ /* 0x000fe2000bf01270 */
[----:B------:R-:W-:Y:S02]  /*10530*/  ULDC UR11, c[0x0][0x9dc] ;  /* 0x00027700000b7ab9 */ /* 0x000fe40000000800 */
[----:B------:R-:W-:-:S02]  /*10540*/  UIADD3 UR11, UR9, -UR11, URZ ;  /* 0x8000000b090b7290 */ /* 0x000fc4000fffe03f */
[----:B------:R-:W-:Y:S01]  /*10550*/  USEL UR39, UR6, UR10, UP0 ;  /* 0x0000000a06277287 */ /* 0x000fe20008000000 */
[----:B------:R-:W-:Y:S11]  /*10560*/  @!P1 BRA `(.L_x_1398) ;  /* 0x0000000000489947 */ /* 0x000ff60003800000 */
[----:B------:R-:W-:Y:S02]  /*10570*/  UMOV UR6, UR9 ;  /* 0x0000000900067c82 */ /* 0x000fe40008000000 */
[----:B------:R-:W-:-:S06]  /*10580*/  UISETP.GT.AND UP0, UPT, UR6, -0x1, UPT ;  /* 0xffffffff0600788c */ /* 0x000fcc000bf04270 */
[----:B------:R-:W-:-:S13]  /*10590*/  PLOP3.LUT P0, PT, PT, PT, UP0, 0x80, 0x0 ;  /* 0x000000000000781c */ /* 0x000fda0003f0f008 */
[----:B------:R-:W-:Y:S05]  /*105a0*/  @P0 BRA `(.L_x_1399) ;  /* 0x00000000001c0947 */ /* 0x000fea0003800000 */
[----:B------:R-:W-:Y:S02]  /*105b0*/  UISETP.NE.AND UP0, UPT, UR7, 0x1, UPT ;  /* 0x000000010700788c */ /* 0x000fe4000bf05270 */
[----:B------:R-:W-:-:S09]  /*105c0*/  ULOP3.LUT UR6, URZ, UR6, URZ, 0x33, !UPT ;  /* 0x000000063f067292 */ /* 0x000fd2000f8e333f */
[----:B------:R-:W-:Y:S02]  /*105d0*/  @UP0 ULDC.64 UR12, c[0x0][0x9e8] ;  /* 0x00027a00000c0ab9 */ /* 0x000fe40000000a00 */
[----:B------:R-:W-:-:S04]  /*105e0*/  UIMAD.WIDE.U32 UR8, UR6, UR12, URZ ;  /* 0x0000000c060872a5 */ /* 0x000fc8000f8e003f */
[----:B------:R-:W-:-:S04]  /*105f0*/  @UP0 USHF.R.U32.HI UR6, URZ, UR13, UR9 ;  /* 0x0000000d3f060299 */ /* 0x000fc80008011609 */
[----:B------:R-:W-:Y:S01]  /*10600*/  ULOP3.LUT UR6, URZ, UR6, URZ, 0x33, !UPT ;  /* 0x000000063f067292 */ /* 0x000fe2000f8e333f */
[----:B------:R-:W-:Y:S11]  /*10610*/  BRA `(.L_x_1400) ;  /* 0x0000000000107947 */ /* 0x000ff60003800000 */
.L_x_1399:
[----:B------:R-:W-:-:S11]  /*10620*/  UISETP.NE.AND UP0, UPT, UR7, 0x1, UPT ;  /* 0x000000010700788c */ /* 0x000fd6000bf05270 */
[----:B------:R-:W-:Y:S02]  /*10630*/  @UP0 ULDC.64 UR12, c[0x0][0x9e8] ;  /* 0x00027a00000c0ab9 */ /* 0x000fe40000000a00 */
[----:B------:R-:W-:-:S04]  /*10640*/  UIMAD.WIDE.U32 UR8, UR6, UR12, URZ ;  /* 0x0000000c060872a5 */ /* 0x000fc8000f8e003f */
[----:B------:R-:W-:-:S12]  /*10650*/  @UP0 USHF.R.U32.HI UR6, URZ, UR13, UR9 ;  /* 0x0000000d3f060299 */ /* 0x000fd80008011609 */
.L_x_1400:
[----:B------:R-:W-:-:S04]  /*10660*/  UIMAD UR6, UR6, UR7, URZ ;  /* 0x00000007060672a4 */ /* 0x000fc8000f8e023f */
[----:B------:R-:W-:-:S04]  /*10670*/  UISETP.LT.AND UP0, UPT, UR11, UR6, UPT ;  /* 0x000000060b00728c */ /* 0x000fc8000bf01270 */
[----:B------:R-:W-:-:S12]  /*10680*/  USEL UR11, UR11, UR6, !UP0 ;  /* 0x000000060b0b7287 */ /* 0x000fd8000c000000 */
.L_x_1398:
[----:B------:R-:W-:Y:S01]  /*10690*/  UIMAD.WIDE UR6, UR11, 0x2aaaaaab, URZ ;  /* 0x2aaaaaab0b0678a5 */ /* 0x000fe2000f8e023f */
[----:B------:R-:W-:Y:S03]  /*106a0*/  BSSY B6, `(.L_x_1401) ;  /* 0x0000234000067945 */ /* 0x000fe60003800000 */
[----:B------:R-:W-:-:S04]  /*106b0*/  USHF.R.U32.HI UR6, URZ, 0x1f, UR7 ;  /* 0x0000001f3f067899 */ /* 0x000fc80008011607 */
[----:B------:R-:W-:-:S04]  /*106c0*/  ULEA.HI.SX32 UR6, UR7, UR6, 0x1c ;  /* 0x0000000607067291 */ /* 0x000fc8000f8fe23f */
[----:B------:R-:W-:-:S04]  /*106d0*/  UISETP.LT.AND UP0, UPT, URZ, UR6, UPT ;  /* 0x000000063f00728c */ /* 0x000fc8000bf01270 */
[----:B------:R-:W-:-:S04]  /*106e0*/  USEL UR38, URZ, UR6, !UP0 ;  /* 0x000000063f267287 */ /* 0x000fc8000c000000 */
[----:B------:R-:W-:-:S06]  /*106f0*/  UISETP.GT.AND UP0, UPT, UR39, UR38, UPT ;  /* 0x000000262700728c */ /* 0x000fcc000bf04270 */
[----:B------:R-:W-:-:S13]  /*10700*/  PLOP3.LUT P0, PT, PT, PT, UP0, 0x80, 0x0 ;  /* 0x000000000000781c */ /* 0x000fda0003f0f008 */
[----:B------:R-:W-:Y:S05]  /*10710*/  @P0 BRA `(.L_x_1402) ;  /* 0x0000000000400947 */ /* 0x000fea0003800000 */
[----:B------:R-:W-:Y:S01]  /*10720*/  ISETP.NE.AND P0, PT, R19, RZ, PT ;  /* 0x000000ff1300720c */ /* 0x000fe20003f05270 */
[----:B------:R-:W-:-:S12]  /*10730*/  IMAD.MOV.U32 R13, RZ, RZ, R18 ;  /* 0x000000ffff0d7224 */ /* 0x000fd800078e0012 */
[----:B------:R-:W-:Y:S05]  /*10740*/  @P0 BRA `(.L_x_1403) ;  /* 0x0000002000a40947 */ /* 0x000fea0003800000 */
[----:B------:R-:W1:Y:S01]  /*10750*/  S2R R5, SR_LANEID ;  /* 0x0000000000057919 */ /* 0x000e620000000000 */
[----:B------:R-:W-:Y:S01]  /*10760*/  VOTEU.ANY UR6, UPT, PT ;  /* 0x0000000000067886 */ /* 0x000fe200038e0100 */
[----:B------:R-:W2:Y:S01]  /*10770*/  LDC.64 R2, c[0x0][0xdf0] ;  /* 0x00037c00ff027b82 */ /* 0x000ea20000000a00 */
[----:B------:R-:W1:Y:S02]  /*10780*/  FLO.U32 R0, UR6 ;  /* 0x0000000600007d00 */ /* 0x000e6400080e0000 */
[----:B-1----:R-:W-:-:S06]  /*10790*/  ISETP.EQ.U32.AND P0, PT, R0, R5, PT ;  /* 0x000000050000720c */ /* 0x002fcc0003f02070 */
[----:B------:R-:W2:Y:S07]  /*107a0*/  POPC R5, UR6 ;  /* 0x0000000600057d09 */ /* 0x000eae0008000000 */
[----:B--2---:R-:W2:Y:S01]  /*107b0*/  @P0 ATOMG.E.ADD.STRONG.GPU PT, R3, desc[UR48][R2.64], R5 ;  /* 0x00000005020309a8 */ /* 0x004ea200081ee1f0 */
[----:B------:R-:W1:Y:S02]  /*107c0*/  S2R R4, SR_LTMASK ;  /* 0x0000000000047919 */ /* 0x000e640000003900 */
[----:B-1----:R-:W-:-:S04]  /*107d0*/  LOP3.LUT R4, R4, UR6, RZ, 0xc0, !PT ;  /* 0x0000000604047c12 */ /* 0x002fc8000f8ec0ff */
[----:B------:R-:W1:Y:S01]  /*107e0*/  POPC R13, R4 ;  /* 0x00000004000d7309 */ /* 0x000e620000000000 */
[----:B--2---:R-:W1:Y:S02]  /*107f0*/  SHFL.IDX PT, R0, R3, R0, 0x1f ;  /* 0x00001f0003007589 */ /* 0x004e6400000e0000 */
[----:B-1----:R-:W-:Y:S01]  /*10800*/  IADD3 R13, R0, UR44, R13 ;  /* 0x0000002c000d7c10 */ /* 0x002fe2000fffe00d */
[----:B------:R-:W-:Y:S06]  /*10810*/  BRA `(.L_x_1403) ;  /* 0x0000002000707947 */ /* 0x000fec0003800000 */
.L_x_1402:
[----:B------:R-:W1:Y:S01]  /*10820*/  S2UR UR4, SR_CgaCtaId ;  /* 0x00000000000479c3 */ /* 0x000e620000008800 */
[----:B------:R-:W-:Y:S02]  /*10830*/  UMOV UR37, 0x400 ;  /* 0x0000040000257882 */ /* 0x000fe40000000000 */
[----:B-1----:R-:W-:-:S04]  /*10840*/  ULEA UR37, UR4, UR37, 0x18 ;  /* 0x0000002504257291 */ /* 0x002fc8000f8ec03f */
[----:B------:R-:W-:-:S04]  /*10850*/  UIADD3 UR4, UR37, 0x1c400, URZ ;  /* 0x0001c40025047890 */ /* 0x000fc8000fffe03f */
[----:B------:R-:W-:-:S06]  /*10860*/  ULOP3.LUT UP0, URZ, UR4, 0x3ff, URZ, 0xc0, !UPT ;  /* 0x000003ff043f7892 */ /* 0x000fcc000f80c03f */
[----:B------:R-:W-:-:S13]  /*10870*/  PLOP3.LUT P0, PT, PT, PT, UP0, 0x80, 0x0 ;  /* 0x000000000000781c */ /* 0x000fda0003f0f008 */
[----:B------:R-:W-:Y:S05]  /*10880*/  @!P0 BRA `(.L_x_1404) ;  /* 0x0000000000408947 */ /* 0x000fea0003800000 */
[----:B------:R-:W-:Y:S01]  /*10890*/  MOV R2, 0x0 ;  /* 0x0000000000027802 */ /* 0x000fe20000000f00 */
[----:B------:R-:W-:Y:S01]  /*108a0*/  ULDC.64 UR6, c[0x4][0x90] ;  /* 0x0100240000067ab9 */ /* 0x000fe20000000a00 */
[----:B------:R-:W-:Y:S01]  /*108b0*/  ULDC.64 UR8, c[0x4][0x98] ;  /* 0x0100260000087ab9 */ /* 0x000fe20000000a00 */
[----:B------:R-:W-:Y:S01]  /*108c0*/  ULDC.64 UR4, c[0x4][0x8] ;  /* 0x0100020000047ab9 */ /* 0x000fe20000000a00 */
[----:B------:R-:W-:Y:S02]  /*108d0*/  IMAD.U32 R4, RZ, RZ, UR6 ;  /* 0x00000006ff047e24 */ /* 0x000fe4000f8e00ff */
[----:B------:R-:W1:Y:S01]  /*108e0*/  LDC.64 R2, c[0x4][R2] ;  /* 0x0100000002027b82 */ /* 0x000e620000000a00 */
        /* <DEDUP_REMOVED lines=9> */
[----:B-1----:R-:W-:Y:S05]  /*10980*/  CALL.ABS.NOINC R2 ;  /* 0x0000000002007343 */ /* 0x002fea0003c00000 */
.L_x_1404:
        /* <DEDUP_REMOVED lines=8> */
[----:B------:R1:W2:Y:S01]  /*10a10*/  LDC.64 R2, c[0x4][R0] ;  /* 0x0100000000027b82 */ /* 0x0002a20000000a00 */
        /* <DEDUP_REMOVED lines=8> */
[----:B-1----:R-:W-:-:S07]  /*10aa0*/  IMAD.MOV.U32 R13, RZ, RZ, RZ ;  /* 0x000000ffff0d7224 */ /* 0x002fce00078e00ff */
[----:B------:R-:W-:-:S07]  /*10ab0*/  LEPC R20, `(.L_x_1406) ;  /* 0x000000001014794e */ /* 0x000fce0000000000 */
[----:B--2---:R-:W-:Y:S05]  /*10ac0*/  CALL.ABS.NOINC R2 ;  /* 0x0000000002007343 */ /* 0x004fea0003c00000 */
.L_x_1406:
        /* <DEDUP_REMOVED lines=16> */
.L_x_1405:
[----:B------:R-:W-:Y:S01]  /*10bd0*/  ULDC.64 UR4, c[0x0][0x9f8] ;  /* 0x00027e0000047ab9 */ /* 0x000fe20000000a00 */
[----:B------:R-:W-:Y:S01]  /*10be0*/  IMAD.U32 R5, RZ, RZ, UR43 ;  /* 0x0000002bff057e24 */ /* 0x000fe2000f8e00ff */
[----:B------:R-:W-:Y:S01]  /*10bf0*/  ISETP.NE.U32.AND P0, PT, RZ, UR4, PT ;  /* 0x00000004ff007c0c */ /* 0x000fe2000bf05070 */
[----:B------:R-:W-:Y:S01]  /*10c00*/  IMAD.U32 R6, RZ, RZ, UR43 ;  /* 0x0000002bff067e24 */ /* 0x000fe2000f8e00ff */
[----:B------:R-:W1:Y:S02]  /*10c10*/  LDC R0, c[0x0][0x428] ;  /* 0x00010a00ff007b82 */ /* 0x000e640000000800 */
[----:B------:R-:W-:-:S13]  /*10c20*/  ISETP.NE.AND.EX P0, PT, RZ, UR5, PT, P0 ;  /* 0x00000005ff007c0c */ /* 0x000fda000bf05300 */
[----:B------:R-:W2:Y:S02]  /*10c30*/  @P0 LDC.64 R2, c[0x0][0x9f8] ;  /* 0x00027e00ff020b82 */ /* 0x000ea40000000a00 */
[----:B--2---:R-:W-:-:S05]  /*10c40*/  @P0 IMAD.WIDE R2, R5, 0x4, R2 ;  /* 0x0000000405020825 */ /* 0x004fca00078e0202 */
[----:B------:R2:W3:Y:S01]  /*10c50*/  @P0 LDG.E R6, desc[UR48][R2.64] ;  /* 0x0000003002060981 */ /* 0x0004e2000c1e1900 */
[----:B-1----:R-:W-:Y:S01]  /*10c60*/  ISETP.NE.AND P0, PT, R0, 0x1, PT ;  /* 0x000000010000780c */ /* 0x002fe20003f05270 */
[----:B------:R-:W-:Y:S01]  /*10c70*/  IMAD.U32 R0, RZ, RZ, UR42 ;  /* 0x0000002aff007e24 */ /* 0x000fe2000f8e00ff */
[----:B------:R-:W-:Y:S01]  /*10c80*/  ISETP.NE.AND P1, PT, R19, RZ, PT ;  /* 0x000000ff1300720c */ /* 0x000fe20003f25270 */
[----:B------:R-:W-:Y:S01]  /*10c90*/  UMOV UR40, URZ ;  /* 0x0000003f00287c82 */ /* 0x000fe20008000000 */
[----:B------:R-:W-:Y:S01]  /*10ca0*/  UMOV UR6, 0xffffffff ;  /* 0xffffffff00067882 */ /* 0x000fe20000000000 */
[----:B------:R-:W-:Y:S01]  /*10cb0*/  IMAD.U32 R10, RZ, RZ, UR39 ;  /* 0x00000027ff0a7e24 */ /* 0x000fe2000f8e00ff */
[----:B--2---:R-:W1:Y:S03]  /*10cc0*/  LDC.64 R2, c[0x0][0x3f8] ;  /* 0x0000fe00ff027b82 */ /* 0x004e660000000a00 */
[----:B------:R-:W-:-:S06]  /*10cd0*/  VIADD R10, R10, 0xffffffff ;  /* 0xffffffff0a0a7836 */ /* 0x000fcc0000000000 */
[----:B------:R-:W-:Y:S01]  /*10ce0*/  VOTEU.ALL UP1, P1 ;  /* 0x00000000003f7886 */ /* 0x000fe20000820000 */
[----:B------:R-:W2:Y:S04]  /*10cf0*/  @P0 LDC R4, c[0x0][0x42c] ;  /* 0x00010b00ff040b82 */ /* 0x000ea80000000800 */
[----:B------:R-:W-:-:S04]  /*10d00*/  @!UP1 UIADD3 UR4, UP0, UR46, 0x270, URZ ;  /* 0x000002702e049890 */ /* 0x000fc8000ff1e03f */
[----:B------:R-:W-:Y:S01]  /*10d10*/  @!UP1 UIADD3.X UR5, URZ, UR47, URZ, UP0, !UPT ;  /* 0x0000002f3f059290 */ /* 0x000fe200087fe43f */
[----:B------:R-:W4:Y:S08]  /*10d20*/  @P0 LDC R5, c[0x0][0x430] ;  /* 0x00010c00ff050b82 */ /* 0x000f300000000800 */
[----:B------:R1:W-:Y:S01]  /*10d30*/  @!UP1 UTMAPF.L2.4D [UR40], [UR4] ;  /* 0x00000028040095b8 */ /* 0x0003e20008018000 */
[----:B--2---:R-:W-:-:S05]  /*10d40*/  @P0 IMAD.HI.U32 R4, R4, UR42, RZ ;  /* 0x0000002a04040c27 */ /* 0x004fca000f8e00ff */
[----:B----4-:R-:W-:Y:S02]  /*10d50*/  @P0 SHF.R.U32.HI R0, RZ, R5, R4 ;  /* 0x00000005ff000219 */ /* 0x010fe40000011604 */
[----:B-1----:R-:W-:-:S04]  /*10d60*/  ISETP.NE.U32.AND P0, PT, R2, RZ, PT ;  /* 0x000000ff0200720c */ /* 0x002fc80003f05070 */
[----:B------:R-:W-:-:S04]  /*10d70*/  ISETP.NE.AND.EX P0, PT, R3, RZ, PT, P0 ;  /* 0x000000ff0300720c */ /* 0x000fc80003f05300 */
[----:B---3--:R-:W-:Y:S01]  /*10d80*/  SEL R4, R6, RZ, !P0 ;  /* 0x000000ff06047207 */ /* 0x008fe20004000000 */
[----:B------:R-:W-:Y:S08]  /*10d90*/  BRA.DIV UR6, `(.L_x_1407) ;  /* 0x0000002206e87947 */ /* 0x000ff0000b800000 */
.L_x_1458:
[----:B------:R-:W-:Y:S01]  /*10da0*/  UMOV UR4, 0xffffffff ;  /* 0xffffffff00047882 */ /* 0x000fe20000000000 */
[----:B------:R-:W-:Y:S02]  /*10db0*/  SHF.R.S32.HI R7, RZ, 0x1f, R6 ;  /* 0x0000001fff077819 */ /* 0x000fe40000011406 */
[----:B------:R-:W-:Y:S05]  /*10dc0*/  BRA.DIV UR4, `(.L_x_1408) ;  /* 0x0000002604087947 */ /* 0x000fea000b800000 */
[----:B------:R-:W-:-:S13]  /*10dd0*/  ELECT P6, URZ, PT ;  /* 0x00000000003f782f */ /* 0x000fda00038c0000 */
.L_x_1461:
[----:B------:R-:W-:Y:S05]  /*10de0*/  @!P6 BRA `(.L_x_1409) ;  /* 0x0000000000c4e947 */ /* 0x000fea0003800000 */
[----:B------:R-:W-:Y:S01]  /*10df0*/  IMAD.MOV.U32 R4, RZ, RZ, R6 ;  /* 0x000000ffff047224 */ /* 0x000fe200078e0006 */
[----:B------:R-:W-:Y:S06]  /*10e00*/  @!P0 BRA `(.L_x_1410) ;  /* 0x0000000000488947 */ /* 0x000fec0003800000 */
        /* <DEDUP_REMOVED lines=13> */
[----:B------:R-:W-:-:S04]  /*10ee0*/  LEA R8, P2, R4, R2, 0x2 ;  /* 0x0000000204087211 */ /* 0x000fc800078410ff */
[----:B------:R-:W-:-:S05]  /*10ef0*/  LEA.HI.X R9, R4, R3, R5, 0x2, P2 ;  /* 0x0000000304097211 */ /* 0x000fca00010f1405 */
[----:B------:R1:W5:Y:S01]  /*10f00*/  LDG.E R4, desc[UR48][R8.64] ;  /* 0x0000003008047981 */ /* 0x000362000c1e1900 */
[----:B------:R-:W-:-:S04]  /*10f10*/  IMAD.MOV R5, RZ, RZ, -R12 ;  /* 0x000000ffff057224 */ /* 0x000fc800078e0a0c */
[----:B------:R-:W-:-:S07]  /*10f20*/  IMAD R10, R11, R5, R10 ;  /* 0x000000050b0a7224 */ /* 0x000fce00078e020a */
.L_x_1410:
[----:B------:R-:W2:Y:S01]  /*10f30*/  S2R R5, SR_TID.X ;  /* 0x0000000000057919 */ /* 0x000ea20000002100 */
[----:B-1----:R-:W-:Y:S02]  /*10f40*/  LEA R8, R16, UR37, 0x3 ;  /* 0x0000002510087c11 */ /* 0x002fe4000f8e18ff */
[----:B--2---:R-:W-:Y:S02]  /*10f50*/  LOP3.LUT R9, R5, 0x7f, RZ, 0xc0, !PT ;  /* 0x0000007f05097812 */ /* 0x004fe400078ec0ff */
[----:B------:R-:W-:Y:S02]  /*10f60*/  SHF.L.U32 R5, R17, 0x1f, RZ ;  /* 0x0000001f11057819 */ /* 0x000fe400000006ff */
[----:B------:R-:W-:Y:S02]  /*10f70*/  ISETP.NE.AND P3, PT, R9, RZ, PT ;  /* 0x000000ff0900720c */ /* 0x000fe40003f65270 */
[----:B------:R-:W1:Y:S02]  /*10f80*/  SYNCS.PHASECHK.TRANS64.TRYWAIT P2, [R8+URZ+0x22840], R5 ;  /* 0x02284005080075a7 */ /* 0x000e64000804017f */
[----:B-1----:R-:W-:Y:S09]  /*10f90*/  @!P2 BRA `(.L_x_1411) ;  /* 0x0000002000b4a947 */ /* 0x002ff20003800000 */
.L_x_1462:
[----:B------:R-:W-:Y:S05]  /*10fa0*/  @P3 BRA `(.L_x_1412) ;  /* 0x0000000000143947 */ /* 0x000fea0003800000 */
[----:B------:R-:W-:Y:S01]  /*10fb0*/  ISETP.NE.AND P2, PT, R19, RZ, PT ;  /* 0x000000ff1300720c */ /* 0x000fe20003f45270 */
[----:B-1----:R-:W-:-:S04]  /*10fc0*/  IMAD.MOV.U32 R5, RZ, RZ, 0x3000 ;  /* 0x00003000ff057424 */ /* 0x002fc800078e00ff */
[----:B------:R2:W-:Y:S08]  /*10fd0*/  SYNCS.ARRIVE.TRANS64 RZ, [R8+URZ+0x22830], R5 ;  /* 0x0228300508ff79a7 */ /* 0x0005f0000800003f */
[----:B------:R-:W-:Y:S05]  /*10fe0*/  @!P2 BRA `(.L_x_1412) ;  /* 0x000000000004a947 */ /* 0x000fea0003800000 */
[----:B------:R-:W-:Y:S01]  /*10ff0*/  BPT.TRAP 0x1 ;  /* 0x000000040000795c */ /* 0x000fe20000300000 */
.L_x_1412:
        /* <DEDUP_REMOVED lines=8> */
[----:B-----5:R-:W-:Y:S01]  /*11080*/  R2UR UR13, R4 ;  /* 0x00000000040d72ca */ /* 0x020fe200000e0000 */
[----:B------:R-:W-:-:S04]  /*11090*/  UMOV UR10, URZ ;  /* 0x0000003f000a7c82 */ /* 0x000fc80008000000 */
[----:B------:R-:W-:Y:S02]  /*110a0*/  UIMAD UR8, UR8, 0x3000, UR37 ;  /* 0x00003000080878a4 */ /* 0x000fe4000f8e0225 */
[----:B------:R-:W-:Y:S02]  /*110b0*/  UIADD3 UR9, UR9, 0x22830, URZ ;  /* 0x0002283009097890 */ /* 0x000fe4000fffe03f */
[----:B------:R-:W-:Y:S02]  /*110c0*/  UIMAD UR11, UR11, 0x60, URZ ;  /* 0x000000600b0b78a4 */ /* 0x000fe4000f8e023f */
[----:B------:R-:W-:-:S09]  /*110d0*/  UIADD3 UR8, UR8, 0x1c400, URZ ;  /* 0x0001c40008087890 */ /* 0x000fd2000fffe03f */
[----:B------:R3:W-:Y:S02]  /*110e0*/  UTMALDG.4D [UR8], [UR4], desc[UR6] ;  /* 0x00000608040075b4 */ /* 0x0007e40008019000 */
[----:B---3--:R-:W-:Y:S01]  /*110f0*/  NOP ;  /* 0x0000000000007918 */ /* 0x008fe20000000000 */
.L_x_1409:
[----:B------:R-:W-:Y:S05]  /*11100*/  WARPSYNC.ALL ;  /* 0x0000000000007948 */ /* 0x000fea0003800000 */
[----:B------:R-:W-:Y:S01]  /*11110*/  BAR.SYNC.DEFER_BLOCKING 0x8, 0x120 ;  /* 0x0204800000007b1d */ /* 0x000fe20000010000 */
[----:B------:R-:W-:Y:S01]  /*11120*/  ELECT P2, URZ, PT ;  /* 0x00000000003f782f */ /* 0x000fe20003840000 */
[----:B------:R-:W-:Y:S02]  /*11130*/  UIADD3 UR45, UR45, 0x1, URZ ;  /* 0x000000012d2d7890 */ /* 0x000fe4000fffe03f */
[----:B------:R-:W-:Y:S02]  /*11140*/  UIADD3 UR6, UP0, UR46, 0x270, URZ ;  /* 0x000002702e067890 */ /* 0x000fe4000ff1e03f */
[----:B------:R-:W-:-:S02]  /*11150*/  ULEA.HI UR4, UR45, UR45, URZ, 0x1 ;  /* 0x0000002d2d047291 */ /* 0x000fc4000f8f083f */
[----:B------:R-:W-:Y:S02]  /*11160*/  UIADD3 UR8, UR37, 0x18400, URZ ;  /* 0x0001840025087890 */ /* 0x000fe4000fffe03f */
[----:B------:R-:W-:Y:S02]  /*11170*/  ULOP3.LUT UR4, UR4, 0xfffffffe, URZ, 0xc0, !UPT ;  /* 0xfffffffe04047892 */ /* 0x000fe4000f8ec03f */
[----:B------:R-:W-:Y:S02]  /*11180*/  UIADD3 UR9, UR37, 0x22800, URZ ;  /* 0x0002280025097890 */ /* 0x000fe4000fffe03f */
[----:B-12---:R-:W-:Y:S01]  /*11190*/  @P2 IMAD.MOV.U32 R5, RZ, RZ, 0x4000 ;  /* 0x00004000ff052424 */ /* 0x006fe200078e00ff */
[----:B------:R-:W-:Y:S02]  /*111a0*/  UIADD3 UR4, UR45, -UR4, URZ ;  /* 0x800000042d047290 */ /* 0x000fe4000fffe03f */
[----:B------:R-:W-:Y:S01]  /*111b0*/  UIADD3.X UR7, URZ, UR47, URZ, UP0, !UPT ;  /* 0x0000002f3f077290 */ /* 0x000fe200087fe43f */
[----:B------:R-:W-:Y:S01]  /*111c0*/  UMOV UR11, UR41 ;  /* 0x00000029000b7c82 */ /* 0x000fe20008000000 */
[----:B------:R-:W-:Y:S01]  /*111d0*/  UMOV UR12, UR42 ;  /* 0x0000002a000c7c82 */ /* 0x000fe20008000000 */
[----:B------:R-:W-:Y:S01]  /*111e0*/  UMOV UR13, UR43 ;  /* 0x0000002b000d7c82 */ /* 0x000fe20008000000 */
[----:B------:R-:W-:Y:S01]  /*111f0*/  UMOV UR5, 0x12f00000 ;  /* 0x12f0000000057882 */ /* 0x000fe20000000000 */
[----:B------:R-:W-:Y:S01]  /*11200*/  UMOV UR10, URZ ;  /* 0x0000003f000a7c82 */ /* 0x000fe20008000000 */
[----:B------:R1:W-:Y:S02]  /*11210*/  @P2 SYNCS.ARRIVE.TRANS64 RZ, [UR37+0x22800], R5 ;  /* 0x02280005ffff29a7 */ /* 0x0003e40008000025 */
[----:B-1----:R-:W-:Y:S01]  /*11220*/  IMAD.U32 R5, RZ, RZ, UR4 ;  /* 0x00000004ff057e24 */ /* 0x002fe2000f8e00ff */
[----:B------:R-:W-:-:S02]  /*11230*/  UMOV UR4, 0x0 ;  /* 0x0000000000047882 */ /* 0x000fc40000000000 */
[----:B------:R1:W-:Y:S02]  /*11240*/  UTMALDG.4D [UR8], [UR6], desc[UR4] ;  /* 0x00000408060075b4 */ /* 0x0003e40008019000 */
[----:B------:R-:W-:-:S04]  /*11250*/  SHF.L.U32 R5, R5, 0x1f, RZ ;  /* 0x0000001f05057819 */ /* 0x000fc800000006ff */
[----:B------:R-:W2:Y:S02]  /*11260*/  SYNCS.PHASECHK.TRANS64.TRYWAIT P2, [UR37+0x22820], R5 ;  /* 0x02282005ff0075a7 */ /* 0x000ea40008040165 */
[----:B-12---:R-:W-:Y:S05]  /*11270*/  @!P2 BRA `(.L_x_1413) ;  /* 0x000000200010a947 */ /* 0x006fea0003800000 */
.L_x_1463:
[----:B------:R-:W-:Y:S01]  /*11280*/  ULDC.64 UR4, c[0x0][0x408] ;  /* 0x0001020000047ab9 */ /* 0x000fe20000000a00 */
[----:B------:R-:W-:Y:S04]  /*11290*/  BSSY B0, `(.L_x_1414) ;  /* 0x000002e000007945 */ /* 0x000fe80003800000 */
[----:B------:R-:W-:Y:S05]  /*112a0*/  @!P6 BRA `(.L_x_1415) ;  /* 0x0000000000b0e947 */ /* 0x000fea0003800000 */
[----:B-1----:R-:W1:Y:S01]  /*112b0*/  S2R R8, SR_TID.X ;  /* 0x0000000000087919 */ /* 0x002e620000002100 */
[----:B------:R-:W-:Y:S02]  /*112c0*/  SHF.L.U32 R5, R17, 0x1f, RZ ;  /* 0x0000001f11057819 */ /* 0x000fe400000006ff */
[----:B-1----:R-:W-:Y:S02]  /*112d0*/  LOP3.LUT R9, R8, 0x7f, RZ, 0xc0, !PT ;  /* 0x0000007f08097812 */ /* 0x002fe400078ec0ff */
[----:B------:R-:W-:Y:S02]  /*112e0*/  LEA R8, R16, UR37, 0x3 ;  /* 0x0000002510087c11 */ /* 0x000fe4000f8e18ff */
[----:B------:R-:W-:Y:S02]  /*112f0*/  ISETP.NE.AND P3, PT, R9, RZ, PT ;  /* 0x000000ff0900720c */ /* 0x000fe40003f65270 */
[----:B------:R-:W1:Y:S02]  /*11300*/  SYNCS.PHASECHK.TRANS64.TRYWAIT P2, [R8+URZ+0x22860], R5 ;  /* 0x02286005080075a7 */ /* 0x000e64000804017f */
[----:B-1----:R-:W-:Y:S09]  /*11310*/  @!P2 BRA `(.L_x_1416) ;  /* 0x000000200000a947 */ /* 0x002ff20003800000 */
.L_x_1464:
[----:B------:R-:W-:Y:S05]  /*11320*/  @P3 BRA `(.L_x_1417) ;  /* 0x0000000000143947 */ /* 0x000fea0003800000 */
[----:B------:R-:W-:Y:S01]  /*11330*/  ISETP.NE.AND P2, PT, R19, RZ, PT ;  /* 0x000000ff1300720c */ /* 0x000fe20003f45270 */
[----:B-1----:R-:W-:-:S04]  /*11340*/  IMAD.MOV.U32 R5, RZ, RZ, 0xc000 ;  /* 0x0000c000ff057424 */ /* 0x002fc800078e00ff */
[----:B------:R2:W-:Y:S08]  /*11350*/  SYNCS.ARRIVE.TRANS64 RZ, [R8+URZ+0x22850], R5 ;  /* 0x0228500508ff79a7 */ /* 0x0005f0000800003f */
[----:B------:R-:W-:Y:S05]  /*11360*/  @!P2 BRA `(.L_x_1417) ;  /* 0x000000000004a947 */ /* 0x000fea0003800000 */
[----:B------:R-:W-:Y:S01]  /*11370*/  BPT.TRAP 0x1 ;  /* 0x000000040000795c */ /* 0x000fe20000300000 */
.L_x_1417:
        /* <DEDUP_REMOVED lines=10> */
[----:B------:R-:W-:-:S03]  /*11420*/  UMOV UR18, 0x40 ;  /* 0x0000004000127882 */ /* 0x000fc60000000000 */
[----:B------:R-:W-:Y:S02]  /*11430*/  UIMAD UR16, UR16, 0xc000, UR37 ;  /* 0x0000c000101078a4 */ /* 0x000fe4000f8e0225 */
[----:B------:R-:W-:Y:S02]  /*11440*/  UIMAD UR11, UR11, 0x60, URZ ;  /* 0x000000600b0b78a4 */ /* 0x000fe4000f8e023f */
[----:B------:R-:W-:Y:S02]  /*11450*/  UIADD3 UR9, UR9, 0x22850, URZ ;  /* 0x0002285009097890 */ /* 0x000fe4000fffe03f */
[----:B------:R-:W-:Y:S02]  /*11460*/  UIADD3 UR8, UR16, 0x400, URZ ;  /* 0x0000040010087890 */ /* 0x000fe4000fffe03f */
[----:B------:R-:W-:Y:S02]  /*11470*/  UIADD3 UR17, UR16, 0x3400, URZ ;  /* 0x0000340010117890 */ /* 0x000fe4000fffe03f */
[----:B------:R-:W-:-:S02]  /*11480*/  UIADD3 UR19, UR16, 0x6400, URZ ;  /* 0x0000640010137890 */ /* 0x000fc4000fffe03f */
[----:B------:R-:W-:-:S03]  /*11490*/  UIADD3 UR20, UR16, 0x9400, URZ ;  /* 0x0000940010147890 */ /* 0x000fc6000fffe03f */
[----:B------:R3:W-:Y:S01]  /*114a0*/  UTMALDG.4D [UR8], [UR6], desc[UR14] ;  /* 0x00000e08060075b4 */ /* 0x0007e20008019000 */
[----:B------:R-:W-:Y:S01]  /*114b0*/  UMOV UR16, 0x80 ;  /* 0x0000008000107882 */ /* 0x000fe20000000000 */
[----:B---3--:R-:W-:Y:S01]  /*114c0*/  UMOV UR8, UR17 ;  /* 0x0000001100087c82 */ /* 0x008fe20008000000 */
[----:B------:R-:W-:Y:S02]  /*114d0*/  UMOV UR10, UR18 ;  /* 0x00000012000a7c82 */ /* 0x000fe40008000000 */
[----:B------:R3:W-:Y:S02]  /*114e0*/  UTMALDG.4D [UR8], [UR6], desc[UR14] ;  /* 0x00000e08060075b4 */ /* 0x0007e40008019000 */
[----:B---3--:R-:W-:Y:S01]  /*114f0*/  UMOV UR8, UR19 ;  /* 0x0000001300087c82 */ /* 0x008fe20008000000 */
[----:B------:R-:W-:Y:S01]  /*11500*/  UMOV UR10, UR16 ;  /* 0x00000010000a7c82 */ /* 0x000fe20008000000 */
[----:B------:R-:W-:Y:S01]  /*11510*/  UMOV UR16, 0xc0 ;  /* 0x000000c000107882 */ /* 0x000fe20000000000 */
[----:B------:R3:W-:Y:S02]  /*11520*/  UTMALDG.4D [UR8], [UR6], desc[UR14] ;  /* 0x00000e08060075b4 */ /* 0x0007e40008019000 */
[----:B---3--:R-:W-:Y:S01]  /*11530*/  UMOV UR8, UR20 ;  /* 0x0000001400087c82 */ /* 0x008fe20008000000 */
[----:B------:R-:W-:-:S02]  /*11540*/  UMOV UR10, UR16 ;  /* 0x00000010000a7c82 */ /* 0x000fc40008000000 */
[----:B------:R3:W-:Y:S02]  /*11550*/  UTMALDG.4D [UR8], [UR6], desc[UR14] ;  /* 0x00000e08060075b4 */ /* 0x0007e40008019000 */
[----:B---3--:R-:W-:Y:S01]  /*11560*/  NOP ;  /* 0x0000000000007918 */ /* 0x008fe20000000000 */
.L_x_1415:
[----:B------:R-:W-:Y:S05]  /*11570*/  BSYNC B0 ;  /* 0x0000000000007941 */ /* 0x000fea0003800000 */
.L_x_1414:
[----:B------:R-:W-:-:S04]  /*11580*/  UIADD3 UR6, UR39, -0x2, URZ ;  /* 0xfffffffe27067890 */ /* 0x000fc8000fffe03f */
[----:B------:R-:W-:-:S06]  /*11590*/  UISETP.GE.AND UP0, UPT, UR6, UR38, UPT ;  /* 0x000000260600728c */ /* 0x000fcc000bf06270 */
[----:B------:R-:W-:-:S13]  /*115a0*/  PLOP3.LUT P2, PT, PT, PT, UP0, 0x80, 0x0 ;  /* 0x000000000000781c */ /* 0x000fda0003f4f008 */
[----:B------:R-:W-:Y:S05]  /*115b0*/  @!P2 BRA `(.L_x_1418) ;  /* 0x0000001000b4a947 */ /* 0x000fea0003800000 */
[----:B-12---:R-:W-:Y:S01]  /*115c0*/  IMAD R8, RZ, RZ, -UR39 ;  /* 0x80000027ff087e24 */ /* 0x006fe2000f8e02ff */
[----:B------:R-:W-:-:S04]  /*115d0*/  LOP3.LUT R9, RZ, UR38, RZ, 0x33, !PT ;  /* 0x00000026ff097c12 */ /* 0x000fc8000f8e33ff */
[----:B------:R-:W-:Y:S01]  /*115e0*/  VIADDMNMX R9, R8, 0x1, R9, !PT ;  /* 0x0000000108097846 */ /* 0x000fe20007800109 */
[----:B------:R-:W-:-:S04]  /*115f0*/  IMAD.U32 R8, RZ, RZ, UR6 ;  /* 0x00000006ff087e24 */ /* 0x000fc8000f8e00ff */
[----:B------:R-:W-:-:S05]  /*11600*/  VIADD R5, R9, UR39 ;  /* 0x0000002709057c36 */ /* 0x000fca0008000000 */
[----:B------:R-:W-:-:S04]  /*11610*/  LOP3.LUT R5, R5, 0x1, RZ, 0xc0, !PT ;  /* 0x0000000105057812 */ /* 0x000fc800078ec0ff */
[----:B------:R-:W-:-:S13]  /*11620*/  ISETP.NE.U32.AND P2, PT, R5, 0x1, PT ;  /* 0x000000010500780c */ /* 0x000fda0003f45070 */
[----:B------:R-:W-:Y:S05]  /*11630*/  @P2 BRA `(.L_x_1419) ;  /* 0x00000004007c2947 */ /* 0x000fea0003800000 */
[----:B------:R-:W-:Y:S01]  /*11640*/  VIADD R16, R16, 0x1 ;  /* 0x0000000110107836 */ /* 0x000fe20000000000 */
[----:B------:R-:W-:Y:S04]  /*11650*/  BSSY B0, `(.L_x_1420) ;  /* 0x000005b000007945 */ /* 0x000fe80003800000 */
[----:B------:R-:W-:-:S04]  /*11660*/  ISETP.NE.AND P2, PT, R16, 0x2, PT ;  /* 0x000000021000780c */ /* 0x000fc80003f45270 */
[----:B------:R-:W-:Y:S02]  /*11670*/  SEL R10, RZ, 0x1, P2 ;  /* 0x00000001ff0a7807 */ /* 0x000fe40001000000 */
[----:B------:R-:W-:Y:S02]  /*11680*/  SEL R16, R16, RZ, P2 ;  /* 0x000000ff10107207 */ /* 0x000fe40001000000 */
[----:B------:R-:W-:Y:S01]  /*11690*/  LOP3.LUT R17, R17, R10, RZ, 0x3c, !PT ;  /* 0x0000000a11117212 */ /* 0x000fe200078e3cff */
[----:B------:R-:W-:Y:S06]  /*116a0*/  @!P6 BRA `(.L_x_1421) ;  /* 0x000000040054e947 */ /* 0x000fec0003800000 */
        /* <DEDUP_REMOVED lines=19> */
.L_x_1422:
[----:B-1----:R-:W1:Y:S01]  /*117e0*/  S2R R2, SR_TID.X ;  /* 0x0000000000027919 */ /* 0x002e620000002100 */
[----:B------:R-:W-:Y:S02]  /*117f0*/  SHF.L.U32 R3, R17, 0x1f, RZ ;  /* 0x0000001f11037819 */ /* 0x000fe400000006ff */
[----:B-1----:R-:W-:Y:S02]  /*11800*/  LOP3.LUT R5, R2, 0x7f, RZ, 0xc0, !PT ;  /* 0x0000007f02057812 */ /* 0x002fe400078ec0ff */
[----:B------:R-:W-:Y:S02]  /*11810*/  LEA R2, R16, UR37, 0x3 ;  /* 0x0000002510027c11 */ /* 0x000fe4000f8e18ff */
[----:B------:R-:W-:Y:S02]  /*11820*/  ISETP.NE.AND P2, PT, R5, RZ, PT ;  /* 0x000000ff0500720c */ /* 0x000fe40003f45270 */
[----:B------:R-:W1:Y:S02]  /*11830*/  SYNCS.PHASECHK.TRANS64.TRYWAIT P3, [R2+URZ+0x22840], R3 ;  /* 0x02284003020075a7 */ /* 0x000e64000806017f */
[----:B-1----:R-:W-:Y:S09]  /*11840*/  @!P3 BRA `(.L_x_1423) ;  /* 0x0000001800c8b947 */ /* 0x002ff20003800000 */
.L_x_1465:
[----:B------:R-:W-:Y:S05]  /*11850*/  @P2 BRA `(.L_x_1424) ;  /* 0x0000000000142947 */ /* 0x000fea0003800000 */
[----:B------:R-:W-:Y:S01]  /*11860*/  ISETP.NE.AND P3, PT, R19, RZ, PT ;  /* 0x000000ff1300720c */ /* 0x000fe20003f65270 */
[----:B------:R-:W-:-:S04]  /*11870*/  IMAD.MOV.U32 R5, RZ, RZ, 0x3000 ;  /* 0x00003000ff057424 */ /* 0x000fc800078e00ff */
[----:B------:R2:W-:Y:S08]  /*11880*/  SYNCS.ARRIVE.TRANS64 RZ, [R2+URZ+0x22830], R5 ;  /* 0x0228300502ff79a7 */ /* 0x0005f0000800003f */
[----:B------:R-:W-:Y:S05]  /*11890*/  @!P3 BRA `(.L_x_1424) ;  /* 0x000000000004b947 */ /* 0x000fea0003800000 */
[----:B------:R-:W-:Y:S01]  /*118a0*/  BPT.TRAP 0x1 ;  /* 0x000000040000795c */ /* 0x000fe20000300000 */
.L_x_1424:
[----:B------:R-:W-:Y:S01]  /*118b0*/  R2UR UR8, R16 ;  /* 0x00000000100872ca */ /* 0x000fe200000e0000 */
        /* <DEDUP_REMOVED lines=9> */
[----:B------:R-:W-:-:S03]  /*11950*/  UMOV UR10, URZ ;  /* 0x0000003f000a7c82 */ /* 0x000fc60008000000 */
[----:B------:R-:W-:Y:S02]  /*11960*/  UIMAD UR8, UR8, 0x3000, UR37 ;  /* 0x00003000080878a4 */ /* 0x000fe4000f8e0225 */
[----:B------:R-:W-:Y:S02]  /*11970*/  UIADD3 UR9, UR9, 0x22830, URZ ;  /* 0x0002283009097890 */ /* 0x000fe4000fffe03f */
[----:B------:R-:W-:-:S09]  /*11980*/  UIADD3 UR8, UR8, 0x1c400, URZ ;  /* 0x0001c40008087890 */ /* 0x000fd2000fffe03f */
[----:B------:R3:W-:Y:S01]  /*11990*/  UTMALDG.4D [UR8], [UR6], desc[UR14] ;  /* 0x00000e08060075b4 */ /* 0x0007e20008019000 */
[----:B------:R-:W4:Y:S02]  /*119a0*/  SYNCS.PHASECHK.TRANS64.TRYWAIT P3, [R2+URZ+0x22860], R3 ;  /* 0x02286003020075a7 */ /* 0x000f24000806017f */
[----:B---34-:R-:W-:Y:S05]  /*119b0*/  @!P3 BRA `(.L_x_1425) ;  /* 0x000000180080b947 */ /* 0x018fea0003800000 */
.L_x_1466:
[----:B------:R-:W-:Y:S05]  /*119c0*/  @P2 BRA `(.L_x_1426) ;  /* 0x0000000000142947 */ /* 0x000fea0003800000 */
[----:B------:R-:W-:Y:S01]  /*119d0*/  ISETP.NE.AND P2, PT, R19, RZ, PT ;  /* 0x000000ff1300720c */ /* 0x000fe20003f45270 */
[----:B-1-3--:R-:W-:-:S04]  /*119e0*/  IMAD.MOV.U32 R3, RZ, RZ, 0xc000 ;  /* 0x0000c000ff037424 */ /* 0x00afc800078e00ff */
[----:B------:R4:W-:Y:S08]  /*119f0*/  SYNCS.ARRIVE.TRANS64 RZ, [R2+URZ+0x22850], R3 ;  /* 0x0228500302ff79a7 */ /* 0x0009f0000800003f */
[----:B------:R-:W-:Y:S05]  /*11a00*/  @!P2 BRA `(.L_x_1426) ;  /* 0x000000000004a947 */ /* 0x000fea0003800000 */
[----:B------:R-:W-:Y:S01]  /*11a10*/  BPT.TRAP 0x1 ;  /* 0x000000040000795c */ /* 0x000fe20000300000 */
.L_x_1426:
        /* <DEDUP_REMOVED lines=12> */
[----:B------:R-:W-:Y:S02]  /*11ae0*/  UIADD3 UR9, UR9, 0x22850, URZ ;  /* 0x0002285009097890 */ /* 0x000fe4000fffe03f */
[----:B------:R-:W-:Y:S02]  /*11af0*/  UIADD3 UR8, UR16, 0x400, URZ ;  /* 0x0000040010087890 */ /* 0x000fe4000fffe03f */
[----:B------:R-:W-:Y:S02]  /*11b00*/  UIADD3 UR17, UR16, 0x3400, URZ ;  /* 0x0000340010117890 */ /* 0x000fe4000fffe03f */
[----:B------:R-:W-:Y:S02]  /*11b10*/  UIADD3 UR19, UR16, 0x6400, URZ ;  /* 0x0000640010137890 */ /* 0x000fe4000fffe03f */
[----:B------:R-:W-:-:S03]  /*11b20*/  UIADD3 UR20, UR16, 0x9400, URZ ;  /* 0x0000940010147890 */ /* 0x000fc6000fffe03f */
[----:B------:R5:W-:Y:S01]  /*11b30*/  UTMALDG.4D [UR8], [UR6], desc[UR14] ;  /* 0x00000e08060075b4 */ /* 0x000be20008019000 */
[----:B------:R-:W-:Y:S01]  /*11b40*/  UMOV UR16, 0x80 ;  /* 0x0000008000107882 */ /* 0x000fe20000000000 */
[----:B-----5:R-:W-:Y:S01]  /*11b50*/  UMOV UR8, UR17 ;  /* 0x0000001100087c82 */ /* 0x020fe20008000000 */
[----:B------:R-:W-:Y:S02]  /*11b60*/  UMOV UR10, UR18 ;  /* 0x00000012000a7c82 */ /* 0x000fe40008000000 */
[----:B------:R5:W-:Y:S02]  /*11b70*/  UTMALDG.4D [UR8], [UR6], desc[UR14] ;  /* 0x00000e08060075b4 */ /* 0x000be40008019000 */
[----:B-----5:R-:W-:Y:S01]  /*11b80*/  UMOV UR8, UR19 ;  /* 0x0000001300087c82 */ /* 0x020fe20008000000 */
[----:B------:R-:W-:Y:S01]  /*11b90*/  UMOV UR10, UR16 ;  /* 0x00000010000a7c82 */ /* 0x000fe20008000000 */
[----:B------:R-:W-:Y:S01]  /*11ba0*/  UMOV UR16, 0xc0 ;  /* 0x000000c000107882 */ /* 0x000fe20000000000 */
[----:B------:R5:W-:Y:S02]  /*11bb0*/  UTMALDG.4D [UR8], [UR6], desc[UR14] ;  /* 0x00000e08060075b4 */ /* 0x000be40008019000 */
[----:B-----5:R-:W-:Y:S01]  /*11bc0*/  UMOV UR8, UR20 ;  /* 0x0000001400087c82 */ /* 0x020fe20008000000 */
[----:B------:R-:W-:-:S02]  /*11bd0*/  UMOV UR10, UR16 ;  /* 0x00000010000a7c82 */ /* 0x000fc40008000000 */
[----:B------:R1:W-:Y:S02]  /*11be0*/  UTMALDG.4D [UR8], [UR6], desc[UR14] ;  /* 0x00000e08060075b4 */ /* 0x0003e40008019000 */
[----:B-1----:R-:W-:Y:S01]  /*11bf0*/  NOP ;  /* 0x0000000000007918 */ /* 0x002fe20000000000 */
.L_x_1421:
[----:B------:R-:W-:Y:S05]  /*11c00*/  BSYNC B0 ;  /* 0x0000000000007941 */ /* 0x000fea0003800000 */
.L_x_1420:
[----:B------:R-:W-:-:S06]  /*11c10*/  UIADD3 UR6, UR39, -0x3, URZ ;  /* 0xfffffffd27067890 */ /* 0x000fcc000fffe03f */
[----:B------:R-:W-:-:S07]  /*11c20*/  IMAD.U32 R8, RZ, RZ, UR6 ;  /* 0x00000006ff087e24 */ /* 0x000fce000f8e00ff */
.L_x_1419:
[----:B------:R-:W-:Y:S01]  /*11c30*/  ULOP3.LUT UR6, URZ, UR39, URZ, 0x33, !UPT ;  /* 0x000000273f067292 */ /* 0x000fe2000f8e333f */
[----:B------:R-:W-:Y:S01]  /*11c40*/  VIADD R9, R9, 0xfffffffe ;  /* 0xfffffffe09097836 */ /* 0x000fe20000000000 */
[----:B------:R-:W-:Y:S04]  /*11c50*/  BSSY B0, `(.L_x_1418) ;  /* 0x00000c3000007945 */ /* 0x000fe80003800000 */
[----:B------:R-:W-:-:S13]  /*11c60*/  ISETP.NE.AND P2, PT, R9, UR6, PT ;  /* 0x0000000609007c0c */ /* 0x000fda000bf45270 */
[----:B------:R-:W-:Y:S05]  /*11c70*/  @!P2 BRA `(.L_x_1427) ;  /* 0x0000000c0000a947 */ /* 0x000fea0003800000 */
.L_x_1442:
[----:B------:R-:W-:Y:S01]  /*11c80*/  VIADD R9, R16, 0x1 ;  /* 0x0000000110097836 */ /* 0x000fe20000000000 */
[----:B------:R-:W-:Y:S05]  /*11c90*/  YIELD ;  /* 0x0000000000007946 */ /* 0x000fea0003800000 */
[----:B------:R-:W-:Y:S01]  /*11ca0*/  ISETP.NE.AND P2, PT, R9, 0x2, PT ;  /* 0x000000020900780c */ /* 0x000fe20003f45270 */
[----:B------:R-:W-:Y:S03]  /*11cb0*/  BSSY B1, `(.L_x_1428) ;  /* 0x000005b000017945 */ /* 0x000fe60003800000 */
[----:B-1234-:R-:W-:-:S02]  /*11cc0*/  SEL R2, RZ, 0x1, P2 ;  /* 0x00000001ff027807 */ /* 0x01efc40001000000 */
[----:B------:R-:W-:Y:S02]  /*11cd0*/  SEL R9, R9, RZ, P2 ;  /* 0x000000ff09097207 */ /* 0x000fe40001000000 */
[----:B------:R-:W-:Y:S01]  /*11ce0*/  LOP3.LUT R17, R17, R2, RZ, 0x3c, !PT ;  /* 0x0000000211117212 */ /* 0x000fe200078e3cff */
[----:B------:R-:W-:Y:S06]  /*11cf0*/  @!P6 BRA `(.L_x_1429) ;  /* 0x000000040058e947 */ /* 0x000fec0003800000 */
[----:B------:R-:W-:Y:S01]  /*11d00*/  IMAD.MOV.U32 R10, RZ, RZ, R8 ;  /* 0x000000ffff0a7224 */ /* 0x000fe200078e0008 */
[----:B------:R-:W-:Y:S06]  /*11d10*/  @!P0 BRA `(.L_x_1430) ;  /* 0x0000000000488947 */ /* 0x000fec0003800000 */
[----:B------:R-:W1:Y:S01]  /*11d20*/  LDC R10, c[0x0][0x41c] ;  /* 0x00010700ff0a7b82 */ /* 0x000e620000000800 */
[----:B------:R-:W-:Y:S02]  /*11d30*/  IMAD.MOV.U32 R11, RZ, RZ, R8 ;  /* 0x000000ffff0b7224 */ /* 0x000fe400078e0008 */
[----:B------:R-:W-:-:S04]  /*11d40*/  IMAD R13, R7, UR4, RZ ;  /* 0x00000004070d7c24 */ /* 0x000fc8000f8e02ff */
[----:B------:R-:W-:Y:S01]  /*11d50*/  IMAD R13, R6, UR5, R13 ;  /* 0x00000005060d7c24 */ /* 0x000fe2000f8e020d */
[----:B------:R-:W2:Y:S01]  /*11d60*/  LDC.64 R4, c[0x0][0x3f8] ;  /* 0x0000fe00ff047b82 */ /* 0x000ea20000000a00 */
        /* <DEDUP_REMOVED lines=8> */
[----:B--2---:R-:W-:-:S04]  /*11df0*/  LEA R4, P2, R2, R4, 0x2 ;  /* 0x0000000402047211 */ /* 0x004fc800078410ff */
[----:B------:R-:W-:-:S05]  /*11e00*/  LEA.HI.X R5, R2, R5, R3, 0x2, P2 ;  /* 0x0000000502057211 */ /* 0x000fca00010f1403 */
[----:B------:R1:W5:Y:S01]  /*11e10*/  LDG.E R4, desc[UR48][R4.64] ;  /* 0x0000003004047981 */ /* 0x000362000c1e1900 */
[----:B------:R-:W-:-:S04]  /*11e20*/  IMAD.MOV R3, RZ, RZ, -R11 ;  /* 0x000000ffff037224 */ /* 0x000fc800078e0a0b */
[----:B------:R-:W-:-:S07]  /*11e30*/  IMAD R10, R10, R3, R8 ;  /* 0x000000030a0a7224 */ /* 0x000fce00078e0208 */
.L_x_1430:
[----:B------:R-:W1:Y:S01]  /*11e40*/  S2R R2, SR_TID.X ;  /* 0x0000000000027919 */ /* 0x000e620000002100 */
[----:B------:R-:W-:Y:S02]  /*11e50*/  LEA R3, R9, UR37, 0x3 ;  /* 0x0000002509037c11 */ /* 0x000fe4000f8e18ff */
[----:B-1----:R-:W-:Y:S02]  /*11e60*/  LOP3.LUT R5, R2, 0x7f, RZ, 0xc0, !PT ;  /* 0x0000007f02057812 */ /* 0x002fe400078ec0ff */
[----:B------:R-:W-:Y:S02]  /*11e70*/  SHF.L.U32 R2, R17, 0x1f, RZ ;  /* 0x0000001f11027819 */ /* 0x000fe400000006ff */
[----:B------:R-:W-:Y:S02]  /*11e80*/  ISETP.NE.AND P2, PT, R5, RZ, PT ;  /* 0x000000ff0500720c */ /* 0x000fe40003f45270 */
[----:B------:R-:W1:Y:S02]  /*11e90*/  SYNCS.PHASECHK.TRANS64.TRYWAIT P3, [R3+URZ+0x22840], R2 ;  /* 0x02284002030075a7 */ /* 0x000e64000806017f */
[----:B-1----:R-:W-:Y:S09]  /*11ea0*/  @!P3 BRA `(.L_x_1431) ;  /* 0x000000140058b947 */ /* 0x002ff20003800000 */
.L_x_1467:
[----:B------:R-:W-:Y:S05]  /*11eb0*/  @P2 BRA `(.L_x_1432) ;  /* 0x0000000000142947 */ /* 0x000fea0003800000 */
[----:B------:R-:W-:Y:S01]  /*11ec0*/  ISETP.NE.AND P3, PT, R19, RZ, PT ;  /* 0x000000ff1300720c */ /* 0x000fe20003f65270 */
[----:B------:R-:W-:-:S04]  /*11ed0*/  IMAD.MOV.U32 R12, RZ, RZ, 0x3000 ;  /* 0x00003000ff0c7424 */ /* 0x000fc800078e00ff */
[----:B------:R2:W-:Y:S08]  /*11ee0*/  SYNCS.ARRIVE.TRANS64 RZ, [R3+URZ+0x22830], R12 ;  /* 0x0228300c03ff79a7 */ /* 0x0005f0000800003f */
[----:B------:R-:W-:Y:S05]  /*11ef0*/  @!P3 BRA `(.L_x_1432) ;  /* 0x000000000004b947 */ /* 0x000fea0003800000 */
[----:B------:R-:W-:Y:S01]  /*11f00*/  BPT.TRAP 0x1 ;  /* 0x000000040000795c */ /* 0x000fe20000300000 */
.L_x_1432:
        /* <DEDUP_REMOVED lines=17> */
.L_x_1468:
[----:B------:R-:W-:Y:S05]  /*12020*/  @P2 BRA `(.L_x_1434) ;  /* 0x0000000000142947 */ /* 0x000fea0003800000 */
[----:B------:R-:W-:Y:S01]  /*12030*/  ISETP.NE.AND P2, PT, R19, RZ, PT ;  /* 0x000000ff1300720c */ /* 0x000fe20003f45270 */
[----:B-1-3--:R-:W-:-:S04]  /*12040*/  IMAD.MOV.U32 R2, RZ, RZ, 0xc000 ;  /* 0x0000c000ff027424 */ /* 0x00afc800078e00ff */
[----:B------:R4:W-:Y:S08]  /*12050*/  SYNCS.ARRIVE.TRANS64 RZ, [R3+URZ+0x22850], R2 ;  /* 0x0228500203ff79a7 */ /* 0x0009f0000800003f */
[----:B------:R-:W-:Y:S05]  /*12060*/  @!P2 BRA `(.L_x_1434) ;  /* 0x000000000004a947 */ /* 0x000fea0003800000 */
[----:B------:R-:W-:Y:S01]  /*12070*/  BPT.TRAP 0x1 ;  /* 0x000000040000795c */ /* 0x000fe20000300000 */
.L_x_1434:
        /* <DEDUP_REMOVED lines=17> */
[----:B------:R5:W-:Y:S02]  /*12190*/  UTMALDG.4D [UR8], [UR6], desc[UR14] ;  /* 0x00000e08060075b4 */ /* 0x000be40008019000 */
[----:B-----5:R-:W-:Y:S01]  /*121a0*/  UMOV UR8, UR17 ;  /* 0x0000001100087c82 */ /* 0x020fe20008000000 */
[----:B------:R-:W-:Y:S01]  /*121b0*/  UMOV UR10, UR19 ;  /* 0x00000013000a7c82 */ /* 0x000fe20008000000 */
[----:B------:R-:W-:Y:S01]  /*121c0*/  UMOV UR17, 0x80 ;  /* 0x0000008000117882 */ /* 0x000fe20000000000 */
        /* <DEDUP_REMOVED lines=9> */
.L_x_1429:
[----:B------:R-:W-:Y:S05]  /*12260*/  BSYNC B1 ;  /* 0x0000000000017941 */ /* 0x000fea0003800000 */
.L_x_1428:
[----:B------:R-:W-:Y:S01]  /*12270*/  VIADD R9, R9, 0x1 ;  /* 0x0000000109097836 */ /* 0x000fe20000000000 */
[----:B------:R-:W-:Y:S04]  /*12280*/  BSSY B1, `(.L_x_1435) ;  /* 0x000005c000017945 */ /* 0x000fe80003800000 */
[----:B------:R-:W-:-:S04]  /*12290*/  ISETP.NE.AND P2, PT, R9, 0x2, PT ;  /* 0x000000020900780c */ /* 0x000fc80003f45270 */
[----:B---34-:R-:W-:Y:S02]  /*122a0*/  SEL R2, RZ, 0x1, P2 ;  /* 0x00000001ff027807 */ /* 0x018fe40001000000 */
[----:B------:R-:W-:Y:S01]  /*122b0*/  SEL R16, R9, RZ, P2 ;  /* 0x000000ff09107207 */ /* 0x000fe20001000000 */
[----:B------:R-:W-:Y:S01]  /*122c0*/  VIADD R9, R8, 0xffffffff ;  /* 0xffffffff08097836 */ /* 0x000fe20000000000 */
[----:B------:R-:W-:Y:S01]  /*122d0*/  LOP3.LUT R17, R17, R2, RZ, 0x3c, !PT ;  /* 0x0000000211117212 */ /* 0x000fe200078e3cff */
[----:B------:R-:W-:Y:S06]  /*122e0*/  @!P6 BRA `(.L_x_1436) ;  /* 0x000000040054e947 */ /* 0x000fec0003800000 */
[----:B------:R-:W-:Y:S01]  /*122f0*/  IMAD.MOV.U32 R10, RZ, RZ, R9 ;  /* 0x000000ffff0a7224 */ /* 0x000fe200078e0009 */
[----:B------:R-:W-:Y:S06]  /*12300*/  @!P0 BRA `(.L_x_1437) ;  /* 0x0000000000448947 */ /* 0x000fec0003800000 */
[----:B------:R-:W1:Y:S02]  /*12310*/  LDC R11, c[0x0][0x41c] ;  /* 0x00010700ff0b7b82 */ /* 0x000e640000000800 */
[----:B-1----:R-:W-:-:S13]  /*12320*/  ISETP.NE.AND P2, PT, R11, 0x1, PT ;  /* 0x000000010b00780c */ /* 0x002fda0003f45270 */
[----:B--2---:R-:W1:Y:S02]  /*12330*/  @P2 LDC.64 R2, c[0x0][0x420] ;  /* 0x00010800ff022b82 */ /* 0x004e640000000a00 */
[----:B-1----:R-:W-:-:S04]  /*12340*/  @P2 IMAD.HI.U32 R4, R10, R2, RZ ;  /* 0x000000020a042227 */ /* 0x002fc800078e00ff */
[----:B------:R-:W-:Y:S01]  /*12350*/  IMAD.MOV.U32 R2, RZ, RZ, R10 ;  /* 0x000000ffff027224 */ /* 0x000fe200078e000a */
[----:B------:R-:W-:Y:S02]  /*12360*/  @P2 SHF.R.U32.HI R2, RZ, R3, R4 ;  /* 0x00000003ff022219 */ /* 0x000fe40000011604 */
[----:B------:R-:W1:Y:S03]  /*12370*/  LDC.64 R4, c[0x0][0x3f8] ;  /* 0x0000fe00ff047b82 */ /* 0x000e660000000a00 */
[----:B------:R-:W-:-:S04]  /*12380*/  IMAD.MOV R3, RZ, RZ, -R2 ;  /* 0x000000ffff037224 */ /* 0x000fc800078e0a02 */
[----:B------:R-:W-:Y:S01]  /*12390*/  IMAD R10, R11, R3, R10 ;  /* 0x000000030b0a7224 */ /* 0x000fe200078e020a */
[----:B------:R-:W-:Y:S01]  /*123a0*/  SHF.R.S32.HI R3, RZ, 0x1f, R2 ;  /* 0x0000001fff037819 */ /* 0x000fe20000011402 */
[----:B------:R-:W-:-:S04]  /*123b0*/  IMAD R11, R7, UR4, RZ ;  /* 0x00000004070b7c24 */ /* 0x000fc8000f8e02ff */
[C---:B------:R-:W-:Y:S02]  /*123c0*/  IMAD R11, R6.reuse, UR5, R11 ;  /* 0x00000005060b7c24 */ /* 0x040fe4000f8e020b */
[----:B------:R-:W-:-:S04]  /*123d0*/  IMAD.WIDE.U32 R2, R6, UR4, R2 ;  /* 0x0000000406027c25 */ /* 0x000fc8000f8e0002 */
[----:B------:R-:W-:Y:S01]  /*123e0*/  IMAD.IADD R3, R11, 0x1, R3 ;  /* 0x000000010b037824 */ /* 0x000fe200078e0203 */
[----:B-1----:R-:W-:-:S04]  /*123f0*/  LEA R4, P2, R2, R4, 0x2 ;  /* 0x0000000402047211 */ /* 0x002fc800078410ff */
[----:B------:R-:W-:-:S05]  /*12400*/  LEA.HI.X R5, R2, R5, R3, 0x2, P2 ;  /* 0x0000000502057211 */ /* 0x000fca00010f1403 */
[----:B------:R1:W5:Y:S04]  /*12410*/  LDG.E R4, desc[UR48][R4.64] ;  /* 0x0000003004047981 */ /* 0x000368000c1e1900 */
.L_x_1437:
[----:B------:R-:W1:Y:S01]  /*12420*/  S2R R2, SR_TID.X ;  /* 0x0000000000027919 */ /* 0x000e620000002100 */
[----:B--2---:R-:W-:Y:S02]  /*12430*/  SHF.L.U32 R3, R17, 0x1f, RZ ;  /* 0x0000001f11037819 */ /* 0x004fe400000006ff */
[----:B-1----:R-:W-:Y:S02]  /*12440*/  LOP3.LUT R5, R2, 0x7f, RZ, 0xc0, !PT ;  /* 0x0000007f02057812 */ /* 0x002fe400078ec0ff */
[----:B------:R-:W-:Y:S02]  /*12450*/  LEA R2, R16, UR37, 0x3 ;  /* 0x0000002510027c11 */ /* 0x000fe4000f8e18ff */
[----:B------:R-:W-:Y:S02]  /*12460*/  ISETP.NE.AND P2, PT, R5, RZ, PT ;  /* 0x000000ff0500720c */ /* 0x000fe40003f45270 */
[----:B------:R-:W1:Y:S02]  /*12470*/  SYNCS.PHASECHK.TRANS64.TRYWAIT P3, [R2+URZ+0x22840], R3 ;  /* 0x02284003020075a7 */ /* 0x000e64000806017f */
[----:B-1----:R-:W-:Y:S09]  /*12480*/  @!P3 BRA `(.L_x_1438) ;  /* 0x000000100008b947 */ /* 0x002ff20003800000 */
.L_x_1469:
[----:B------:R-:W-:Y:S05]  /*12490*/  @P2 BRA `(.L_x_1439) ;  /* 0x0000000000142947 */ /* 0x000fea0003800000 */
[----:B------:R-:W-:Y:S01]  /*124a0*/  ISETP.NE.AND P3, PT, R19, RZ, PT ;  /* 0x000000ff1300720c */ /* 0x000fe20003f65270 */
[----:B------:R-:W-:-:S04]  /*124b0*/  IMAD.MOV.U32 R5, RZ, RZ, 0x3000 ;  /* 0x00003000ff057424 */ /* 0x000fc800078e00ff */
[----:B------:R2:W-:Y:S08]  /*124c0*/  SYNCS.ARRIVE.TRANS64 RZ, [R2+URZ+0x22830], R5 ;  /* 0x0228300502ff79a7 */ /* 0x0005f0000800003f */
[----:B------:R-:W-:Y:S05]  /*124d0*/  @!P3 BRA `(.L_x_1439) ;  /* 0x000000000004b947 */ /* 0x000fea0003800000 */
[----:B------:R-:W-:Y:S01]  /*124e0*/  BPT.TRAP 0x1 ;  /* 0x000000040000795c */ /* 0x000fe20000300000 */
.L_x_1439:
[----:B------:R-:W-:Y:S01]  /*124f0*/  R2UR UR8, R16 ;  /* 0x00000000100872ca */ /* 0x000fe200000e0000 */
[----:B--2---:R-:W-:Y:S01]  /*12500*/  IMAD R5, R10, 0x60, RZ ;  /* 0x000000600a057824 */ /* 0x004fe200078e02ff */
        /* <DEDUP_REMOVED lines=13> */
[----:B------:R-:W3:Y:S02]  /*125e0*/  SYNCS.PHASECHK.TRANS64.TRYWAIT P3, [R2+URZ+0x22860], R3 ;  /* 0x02286003020075a7 */ /* 0x000ee4000806017f */
[----:B--23--:R-:W-:Y:S05]  /*125f0*/  @!P3 BRA `(.L_x_1440) ;  /* 0x0000000c00c0b947 */ /* 0x00cfea0003800000 */
.L_x_1470:
[----:B------:R-:W-:Y:S05]  /*12600*/  @P2 BRA `(.L_x_1441) ;  /* 0x0000000000142947 */ /* 0x000fea0003800000 */
[----:B------:R-:W-:Y:S01]  /*12610*/  ISETP.NE.AND P2, PT, R19, RZ, PT ;  /* 0x000000ff1300720c */ /* 0x000fe20003f45270 */
[----:B-12---:R-:W-:-:S04]  /*12620*/  IMAD.MOV.U32 R3, RZ, RZ, 0xc000 ;  /* 0x0000c000ff037424 */ /* 0x006fc800078e00ff */
[----:B------:R3:W-:Y:S08]  /*12630*/  SYNCS.ARRIVE.TRANS64 RZ, [R2+URZ+0x22850], R3 ;  /* 0x0228500302ff79a7 */ /* 0x0007f0000800003f */
[----:B------:R-:W-:Y:S05]  /*12640*/  @!P2 BRA `(.L_x_1441) ;  /* 0x000000000004a947 */ /* 0x000fea0003800000 */
[----:B------:R-:W-:Y:S01]  /*12650*/  BPT.TRAP 0x1 ;  /* 0x000000040000795c */ /* 0x000fe20000300000 */
.L_x_1441:
        /* <DEDUP_REMOVED lines=19> */
[----:B----4-:R-:W-:Y:S01]  /*12790*/  UMOV UR8, UR17 ;  /* 0x0000001100087c82 */ /* 0x010fe20008000000 */
[----:B------:R-:W-:Y:S02]  /*127a0*/  UMOV UR10, UR18 ;  /* 0x00000012000a7c82 */ /* 0x000fe40008000000 */
[----:B------:R4:W-:Y:S02]  /*127b0*/  UTMALDG.4D [UR8], [UR6], desc[UR14] ;  /* 0x00000e08060075b4 */ /* 0x0009e40008019000 */
[----:B----4-:R-:W-:Y:S01]  /*127c0*/  UMOV UR8, UR19 ;  /* 0x0000001300087c82 */ /* 0x010fe20008000000 */
[----:B------:R-:W-:Y:S01]  /*127d0*/  UMOV UR10, UR16 ;  /* 0x00000010000a7c82 */ /* 0x000fe20008000000 */
[----:B------:R-:W-:Y:S01]  /*127e0*/  UMOV UR16, 0xc0 ;  /* 0x000000c000107882 */ /* 0x000fe20000000000 */
[----:B------:R4:W-:Y:S02]  /*127f0*/  UTMALDG.4D [UR8], [UR6], desc[UR14] ;  /* 0x00000e08060075b4 */ /* 0x0009e40008019000 */
[----:B----4-:R-:W-:Y:S01]  /*12800*/  UMOV UR8, UR20 ;  /* 0x0000001400087c82 */ /* 0x010fe20008000000 */
[----:B------:R-:W-:-:S02]  /*12810*/  UMOV UR10, UR16 ;  /* 0x00000010000a7c82 */ /* 0x000fc40008000000 */
[----:B------:R4:W-:Y:S02]  /*12820*/  UTMALDG.4D [UR8], [UR6], desc[UR14] ;  /* 0x00000e08060075b4 */ /* 0x0009e40008019000 */
[----:B----4-:R-:W-:Y:S01]  /*12830*/  NOP ;  /* 0x0000000000007918 */ /* 0x010fe20000000000 */
.L_x_1436:
[----:B------:R-:W-:Y:S05]  /*12840*/  BSYNC B1 ;  /* 0x0000000000017941 */ /* 0x000fea0003800000 */
.L_x_1435:
[----:B------:R-:W-:Y:S01]  /*12850*/  ISETP.GT.AND P2, PT, R9, UR38, PT ;  /* 0x0000002609007c0c */ /* 0x000fe2000bf44270 */
[----:B------:R-:W-:-:S12]  /*12860*/  VIADD R8, R8, 0xfffffffe ;  /* 0xfffffffe08087836 */ /* 0x000fd80000000000 */
[----:B------:R-:W-:Y:S05]  /*12870*/  @P2 BRA `(.L_x_1442) ;  /* 0xfffffff400002947 */ /* 0x000fea000383ffff */
.L_x_1427:
[----:B------:R-:W-:Y:S05]  /*12880*/  BSYNC B0 ;  /* 0x0000000000007941 */ /* 0x000fea0003800000 */
.L_x_1418:
[----:B------:R-:W-:Y:S01]  /*12890*/  VIADD R16, R16, 0x1 ;  /* 0x0000000110107836 */ /* 0x000fe20000000000 */
[----:B------:R-:W-:Y:S04]  /*128a0*/  BSSY B0, `(.L_x_1443) ;  /* 0x0000011000007945 */ /* 0x000fe80003800000 */
[----:B------:R-:W-:-:S04]  /*128b0*/  ISETP.NE.AND P0, PT, R16, 0x2, PT ;  /* 0x000000021000780c */ /* 0x000fc80003f05270 */
[----:B------:R-:W-:-:S04]  /*128c0*/  SEL R0, RZ, 0x1, P0 ;  /* 0x00000001ff007807 */ /* 0x000fc80000000000 */
[----:B------:R-:W-:Y:S01]  /*128d0*/  LOP3.LUT R17, R17, R0, RZ, 0x3c, !PT ;  /* 0x0000000011117212 */ /* 0x000fe200078e3cff */
[----:B------:R-:W-:Y:S06]  /*128e0*/  @P1 BRA `(.L_x_1444) ;  /* 0x0000000000301947 */ /* 0x000fec0003800000 */
[----:B-12---:R-:W1:Y:S01]  /*128f0*/  S2R R5, SR_LANEID ;  /* 0x0000000000057919 */ /* 0x006e620000000000 */
[----:B------:R-:W-:Y:S01]  /*12900*/  VOTEU.ANY UR6, UPT, PT ;  /* 0x0000000000067886 */ /* 0x000fe200038e0100 */
[----:B---34-:R-:W2:Y:S01]  /*12910*/  LDC.64 R2, c[0x0][0xdf0] ;  /* 0x00037c00ff027b82 */ /* 0x018ea20000000a00 */
        /* <DEDUP_REMOVED lines=8> */
[----:B-1----:R-:W-:-:S07]  /*129a0*/  IADD3 R18, R0, UR44, R7 ;  /* 0x0000002c00127c10 */ /* 0x002fce000fffe007 */
.L_x_1444:
[----:B------:R-:W-:Y:S05]  /*129b0*/  BSYNC B0 ;  /* 0x0000000000007941 */ /* 0x000fea0003800000 */
.L_x_1443:
[----:B------:R-:W-:Y:S01]  /*129c0*/  SEL R16, R16, RZ, P0 ;  /* 0x000000ff10107207 */ /* 0x000fe20000000000 */
[----:B------:R-:W-:-:S07]  /*129d0*/  IMAD.MOV.U32 R13, RZ, RZ, R18 ;  /* 0x000000ffff0d7224 */ /* 0x000fce00078e0012 */
.L_x_1403:
[----:B------:R-:W-:Y:S05]  /*129e0*/  BSYNC B6 ;  /* 0x0000000000067941 */ /* 0x000fea0003800000 */
.L_x_1401:
[----:B------:R-:W-:-:S03]  /*129f0*/  UMOV UR6, 0xffffffff ;  /* 0xffffffff00067882 */ /* 0x000fc60000000000 */
[----:B------:R-:W-:Y:S05]  /*12a00*/  BRA.DIV UR6, `(.L_x_1445) ;  /* 0x0000000a06d07947 */ /* 0x000fea000b800000 */
[----:B------:R1:W1:Y:S02]  /*12a10*/  SHFL.IDX PT, R14, R13, RZ, 0x1f ;  /* 0x00001fff0d0e7589 */ /* 0x00026400000e0000 */
.L_x_1473:
[----:B------:R-:W-:Y:S01]  /*12a20*/  ISETP.NE.AND P0, PT, R19, RZ, PT ;  /* 0x000000ff1300720c */ /* 0x000fe20003f05270 */
[----:B------:R-:W-:Y:S05]  /*12a30*/  WARPSYNC.ALL ;  /* 0x0000000000007948 */ /* 0x000fea0003800000 */
[----:B------:R-:W-:Y:S01]  /*12a40*/  BAR.SYNC.DEFER_BLOCKING 0x4, 0x120 ;  /* 0x0104800000007b1d */ /* 0x000fe20000010000 */
[----:B-1----:R-:W-:-:S05]  /*12a50*/  IMAD.MOV.U32 R18, RZ, RZ, R14 ;  /* 0x000000ffff127224 */ /* 0x002fca00078e000e */
[----:B------:R-:W-:Y:S01]  /*12a60*/  ULDC UR6, c[0x0][0xda8] ;  /* 0x00036a0000067ab9 */ /* 0x000fe20000000800 */
[----:B------:R-:W-:Y:S01]  /*12a70*/  @!P0 MOV R0, 0x400 ;  /* 0x0000040000008802 */ /* 0x000fe20000000f00 */
[----:B--234-:R-:W1:Y:S03]  /*12a80*/  @!P0 S2R R3, SR_CgaCtaId ;  /* 0x0000000000038919 */ /* 0x01ce660000008800 */
[----:B-1----:R-:W-:-:S05]  /*12a90*/  @!P0 LEA R0, R3, R0, 0x18 ;  /* 0x0000000003008211 */ /* 0x002fca00078ec0ff */
[----:B------:R1:W-:Y:S01]  /*12aa0*/  @!P0 STS [R0+0x228d0], R13 ;  /* 0x0228d00d00008388 */ /* 0x0003e20000000800 */
[----:B------:R-:W-:Y:S06]  /*12ab0*/  BAR.ARV 0x5, 0x120 ;  /* 0x0144800000007b1d */ /* 0x000fec0000002000 */
[----:B------:R-:W-:-:S13]  /*12ac0*/  ISETP.GE.AND P0, PT, R18, UR6, PT ;  /* 0x0000000612007c0c */ /* 0x000fda000bf06270 */
[----:B-1----:R-:W-:Y:S05]  /*12ad0*/  @!P0 BRA `(.L_x_1446) ;  /* 0xffffffd4003c8947 */ /* 0x002fea000383ffff */
.L_x_1392:
[----:B------:R-:W1:Y:S01]  /*12ae0*/  S2R R3, SR_CgaCtaId ;  /* 0x0000000000037919 */ /* 0x000e620000008800 */
[----:B------:R-:W-:Y:S01]  /*12af0*/  UIADD3 UR45, UR45, 0x1, URZ ;  /* 0x000000012d2d7890 */ /* 0x000fe2000fffe03f */
[----:B------:R-:W-:-:S03]  /*12b00*/  MOV R0, 0x400 ;  /* 0x0000040000007802 */ /* 0x000fc60000000f00 */
[----:B------:R-:W-:-:S04]  /*12b10*/  ULEA.HI UR4, UR45, UR45, URZ, 0x1 ;  /* 0x0000002d2d047291 */ /* 0x000fc8000f8f083f */
[----:B------:R-:W-:-:S04]  /*12b20*/  ULOP3.LUT UR4, UR4, 0xfffffffe, URZ, 0xc0, !UPT ;  /* 0xfffffffe04047892 */ /* 0x000fc8000f8ec03f */
[----:B------:R-:W-:Y:S01]  /*12b30*/  UIADD3 UR4, UR45, -UR4, URZ ;  /* 0x800000042d047290 */ /* 0x000fe2000fffe03f */
[----:B-1----:R-:W-:-:S05]  /*12b40*/  LEA R7, R3, R0, 0x18 ;  /* 0x0000000003077211 */ /* 0x002fca00078ec0ff */
[----:B------:R-:W-:-:S05]  /*12b50*/  IMAD.U32 R0, RZ, RZ, UR4 ;  /* 0x00000004ff007e24 */ /* 0x000fca000f8e00ff */
[----:B------:R-:W-:-:S04]  /*12b60*/  SHF.L.U32 R0, R0, 0x1f, RZ ;  /* 0x0000001f00007819 */ /* 0x000fc800000006ff */
[----:B------:R-:W1:Y:S02]  /*12b70*/  SYNCS.PHASECHK.TRANS64.TRYWAIT P0, [R7+URZ+0x22820], R0 ;  /* 0x02282000070075a7 */ /* 0x000e64000800017f */
[----:B-1----:R-:W-:Y:S05]  /*12b80*/  @!P0 BRA `(.L_x_1447) ;  /* 0x0000000800948947 */ /* 0x002fea0003800000 */
.L_x_1474:
[----:B------:R-:W2:Y:S02]  /*12b90*/  S2R R2, SR_TID.X ;  /* 0x0000000000027919 */ /* 0x000ea40000002100 */
[----:B--2---:R-:W-:-:S04]  /*12ba0*/  SHF.R.U32.HI R2, RZ, 0x5, R2 ;  /* 0x00000005ff027819 */ /* 0x004fc80000011602 */
[----:B------:R-:W-:-:S05]  /*12bb0*/  LOP3.LUT R2, R2, 0x3, RZ, 0xc0, !PT ;  /* 0x0000000302027812 */ /* 0x000fca00078ec0ff */
[----:B-1----:R-:W1:Y:S02]  /*12bc0*/  SHFL.IDX PT, R0, R2, RZ, 0x1f ;  /* 0x00001fff02007589 */ /* 0x002e6400000e0000 */
[----:B-1----:R-:W-:-:S13]  /*12bd0*/  ISETP.NE.AND P0, PT, R0, RZ, PT ;  /* 0x000000ff0000720c */ /* 0x002fda0003f05270 */
[----:B------:R-:W-:Y:S05]  /*12be0*/  @P0 EXIT ;  /* 0x000000000000094d */ /* 0x000fea0003800000 */
[----:B------:R-:W-:Y:S01]  /*12bf0*/  ELECT P0, URZ, PT ;  /* 0x00000000003f782f */ /* 0x000fe20003800000 */
[----:B------:R-:W-:-:S12]  /*12c00*/  BSSY B0, `(.L_x_1448) ;  /* 0x0000020000007945 */ /* 0x000fd80003800000 */
[----:B------:R-:W-:Y:S05]  /*12c10*/  @!P0 BRA `(.L_x_1449) ;  /* 0x0000000000788947 */ /* 0x000fea0003800000 */
[----:B------:R-:W-:-:S06]  /*12c20*/  ULOP3.LUT UR4, UR36, 0x2, URZ, 0xfc, !UPT ;  /* 0x0000000224047892 */ /* 0x000fcc000f8efc3f */
[----:B------:R-:W-:-:S05]  /*12c30*/  IMAD.U32 R0, RZ, RZ, UR4 ;  /* 0x00000004ff007e24 */ /* 0x000fca000f8e00ff */
[----:B------:R-:W-:-:S13]  /*12c40*/  ISETP.NE.AND P2, PT, R0, 0x3, PT ;  /* 0x000000030000780c */ /* 0x000fda0003f45270 */
[----:B------:R-:W-:Y:S05]  /*12c50*/  @!P2 BRA `(.L_x_1450) ;  /* 0x000000000004a947 */ /* 0x000fea0003800000 */
[----:B------:R-:W-:Y:S01]  /*12c60*/  BPT.TRAP 0x1 ;  /* 0x000000040000795c */ /* 0x000fe20000300000 */
.L_x_1450:
[----:B------:R-:W-:Y:S01]  /*12c70*/  VIADD R3, R7, 0x22840 ;  /* 0x0002284007037836 */ /* 0x000fe20000000000 */
[----:B------:R-:W-:Y:S01]  /*12c80*/  SHF.L.U32 R4, R17, 0x1f, RZ ;  /* 0x0000001f11047819 */ /* 0x000fe200000006ff */
[C---:B------:R-:W-:Y:S02]  /*12c90*/  VIADD R0, R16.reuse, 0x1 ;  /* 0x0000000110007836 */ /* 0x040fe40000000000 */
[----:B------:R-:W-:-:S03]  /*12ca0*/  IMAD R5, R16, 0x8, R3 ;  /* 0x0000000810057824 */ /* 0x000fc600078e0203 */
[----:B------:R-:W-:Y:S01]  /*12cb0*/  ISETP.NE.AND P1, PT, R0, 0x2, PT ;  /* 0x000000020000780c */ /* 0x000fe20003f25270 */
[----:B------:R-:W1:Y:S03]  /*12cc0*/  SYNCS.PHASECHK.TRANS64.TRYWAIT P0, [R5+URZ], R4 ;  /* 0x00000004050075a7 */ /* 0x000e66000800017f */
[----:B------:R-:W-:-:S04]  /*12cd0*/  SEL R2, RZ, 0x1, P1 ;  /* 0x00000001ff027807 */ /* 0x000fc80000800000 */
[----:B------:R-:W-:Y:S02]  /*12ce0*/  LOP3.LUT R17, R17, R2, RZ, 0x3c, !PT ;  /* 0x0000000211117212 */ /* 0x000fe400078e3cff */
[----:B------:R-:W-:Y:S02]  /*12cf0*/  SEL R2, R0, RZ, P1 ;  /* 0x000000ff00027207 */ /* 0x000fe40000800000 */
[----:B------:R-:W-:-:S03]  /*12d00*/  SHF.L.U32 R0, R17, 0x1f, RZ ;  /* 0x0000001f11007819 */ /* 0x000fc600000006ff */
[----:B------:R-:W-:Y:S01]  /*12d10*/  IMAD R3, R2, 0x8, R3 ;  /* 0x0000000802037824 */ /* 0x000fe200078e0203 */
[----:B-1----:R-:W-:Y:S06]  /*12d20*/  @!P0 BRA `(.L_x_1451) ;  /* 0x0000000800408947 */ /* 0x002fec0003800000 */
.L_x_1475:
[----:B------:R-:W2:Y:S02]  /*12d30*/  SYNCS.PHASECHK.TRANS64.TRYWAIT P0, [R3+URZ], R0 ;  /* 0x00000000030075a7 */ /* 0x000ea4000800017f */
[----:B--2---:R-:W-:Y:S05]  /*12d40*/  @!P0 BRA `(.L_x_1452) ;  /* 0x00000008004c8947 */ /* 0x004fea0003800000 */
.L_x_1476:
[----:B------:R-:W-:Y:S05]  /*12d50*/  @!P2 BRA `(.L_x_1453) ;  /* 0x000000000004a947 */ /* 0x000fea0003800000 */
[----:B------:R-:W-:Y:S01]  /*12d60*/  BPT.TRAP 0x1 ;  /* 0x000000040000795c */ /* 0x000fe20000300000 */
.L_x_1453:
[----:B--2---:R-:W-:-:S04]  /*12d70*/  VIADD R3, R7, 0x22860 ;  /* 0x0002286007037836 */ /* 0x004fc80000000000 */
[----:B-1----:R-:W-:-:S04]  /*12d80*/  IMAD R5, R16, 0x8, R3 ;  /* 0x0000000810057824 */ /* 0x002fc800078e0203 */
[----:B------:R-:W1:Y:S02]  /*12d90*/  SYNCS.PHASECHK.TRANS64.TRYWAIT P0, [R5+URZ], R4 ;  /* 0x00000004050075a7 */ /* 0x000e64000800017f */
[----:B-1----:R-:W-:Y:S05]  /*12da0*/  @!P0 BRA `(.L_x_1454) ;  /* 0x0000000800488947 */ /* 0x002fea0003800000 */
.L_x_1477:
[----:B------:R-:W-:-:S07]  /*12db0*/  IMAD R3, R2, 0x8, R3 ;  /* 0x0000000802037824 */ /* 0x000fce00078e0203 */
.L_x_1455:
[----:B--2---:R2:W3:Y:S02]  /*12dc0*/  SYNCS.PHASECHK.TRANS64.TRYWAIT P0, [R3+URZ], R0 ;  /* 0x00000000030075a7 */ /* 0x0044e4000800017f */
[----:B---3--:R-:W-:Y:S05]  /*12dd0*/  @!P0 NANOSLEEP.SYNCS 0x989680 ;  /* 0x009896800000895d */ /* 0x008fea0003900000 */
[----:B------:R-:W3:Y:S02]  /*12de0*/  @!P0 SYNCS.PHASECHK.TRANS64 P0, [R3+URZ], R0 ;  /* 0x00000000030085a7 */ /* 0x000ee4000800007f */
[----:B---3--:R-:W-:Y:S05]  /*12df0*/  @!P0 BRA `(.L_x_1455) ;  /* 0xfffffffc00f08947 */ /* 0x008fea000383ffff */
.L_x_1449:
[----:B------:R-:W-:Y:S05]  /*12e00*/  BSYNC B0 ;  /* 0x0000000000007941 */ /* 0x000fea0003800000 */
.L_x_1448:
[----:B------:R-:W-:Y:S05]  /*12e10*/  EXIT ;  /* 0x000000000000794d */ /* 0x000fea0003800000 */
.L_x_1309:
[----:B-1----:R-:W-:-:S04]  /*12e20*/  IMAD.U32 R3, RZ, RZ, UR46 ;  /* 0x0000002eff037e24 */ /* 0x002fc8000f8e00ff */
[----:B------:R1:W2:Y:S03]  /*12e30*/  SYNCS.PHASECHK.TRANS64.TRYWAIT P0, [R3+URZ+0x22800], R0 ;  /* 0x02280000030075a7 */ /* 0x0002a6000800017f */
[----:B--2---:R-:W-:Y:S05]  /*12e40*/  @!P0 NANOSLEEP.SYNCS 0x989680 ;  /* 0x009896800000895d */ /* 0x004fea0003900000 */
[----:B------:R-:W2:Y:S02]  /*12e50*/  @!P0 SYNCS.PHASECHK.TRANS64 P0, [R3+URZ+0x22800], R0 ;  /* 0x02280000030085a7 */ /* 0x000ea4000800007f */
[----:B--2---:R-:W-:Y:S05]  /*12e60*/  @!P0 BRA `(.L_x_1309) ;  /* 0xfffffffc00ec8947 */ /* 0x004fea000383ffff */
[----:B------:R-:W-:Y:S05]  /*12e70*/  BRA `(.L_x_1456) ;  /* 0xfffffeec00347947 */ /* 0x000fea000383ffff */
.L_x_1313:
[----:B--2---:R-:W-:-:S04]  /*12e80*/  IMAD.U32 R3, RZ, RZ, UR21 ;  /* 0x00000015ff037e24 */ /* 0x004fc8000f8e00ff */
[----:B------:R2:W3:Y:S03]  /*12e90*/  SYNCS.PHASECHK.TRANS64.TRYWAIT P1, [R3+URZ+0x22830], R12 ;  /* 0x0228300c030075a7 */ /* 0x0004e6000802017f */
[----:B---3--:R-:W-:Y:S05]  /*12ea0*/  @!P1 NANOSLEEP.SYNCS 0x989680 ;  /* 0x009896800000995d */ /* 0x008fea0003900000 */
[----:B------:R-:W3:Y:S02]  /*12eb0*/  @!P1 SYNCS.PHASECHK.TRANS64 P1, [R3+URZ+0x22830], R12 ;  /* 0x0228300c030095a7 */ /* 0x000ee4000802007f */
[----:B---3--:R-:W-:Y:S05]  /*12ec0*/  @!P1 BRA `(.L_x_1313) ;  /* 0xfffffffc00ec9947 */ /* 0x008fea000383ffff */
[----:B------:R-:W-:Y:S05]  /*12ed0*/  BRA `(.L_x_1312) ;  /* 0xfffffeec00587947 */ /* 0x000fea000383ffff */
.L_x_1325:
[----:B--2---:R2:W3:Y:S02]  /*12ee0*/  SYNCS.PHASECHK.TRANS64.TRYWAIT P1, [R7+URZ+0x22850], R12 ;  /* 0x0228500c070075a7 */ /* 0x0044e4000802017f */
[----:B---3--:R-:W-:Y:S05]  /*12ef0*/  @!P1 NANOSLEEP.SYNCS 0x989680 ;  /* 0x009896800000995d */ /* 0x008fea0003900000 */
[----:B------:R-:W3:Y:S02]  /*12f00*/  @!P1 SYNCS.PHASECHK.TRANS64 P1, [R7+URZ+0x22850], R12 ;  /* 0x0228500c070095a7 */ /* 0x000ee4000802007f */
[----:B---3--:R-:W-:Y:S05]  /*12f10*/  @!P1 BRA `(.L_x_1325) ;  /* 0xfffffffc00f09947 */ /* 0x008fea000383ffff */
[----:B------:R-:W-:Y:S05]  /*12f20*/  BRA `(.L_x_1324) ;  /* 0xffffff1400607947 */ /* 0x000fea000383ffff */
.L_x_1333:
[----:B--2---:R-:W-:-:S04]  /*12f30*/  IMAD.U32 R11, RZ, RZ, UR28 ;  /* 0x0000001cff0b7e24 */ /* 0x004fc8000f8e00ff */
[----:B------:R2:W3:Y:S03]  /*12f40*/  SYNCS.PHASECHK.TRANS64.TRYWAIT P1, [R11+URZ+0x22830], R10 ;  /* 0x0228300a0b0075a7 */ /* 0x0004e6000802017f */
[----:B---3--:R-:W-:Y:S05]  /*12f50*/  @!P1 NANOSLEEP.SYNCS 0x989680 ;  /* 0x009896800000995d */ /* 0x008fea0003900000 */
[----:B------:R-:W3:Y:S02]  /*12f60*/  @!P1 SYNCS.PHASECHK.TRANS64 P1, [R11+URZ+0x22830], R10 ;  /* 0x0228300a0b0095a7 */ /* 0x000ee4000802007f */
[----:B---3--:R-:W-:Y:S05]  /*12f70*/  @!P1 BRA `(.L_x_1333) ;  /* 0xfffffffc00ec9947 */ /* 0x008fea000383ffff */
[----:B------:R-:W-:Y:S05]  /*12f80*/  BRA `(.L_x_1332) ;  /* 0xffffff1800d07947 */ /* 0x000fea000383ffff */
.L_x_1345:
[----:B--2---:R2:W3:Y:S02]  /*12f90*/  SYNCS.PHASECHK.TRANS64.TRYWAIT P1, [R177+URZ+0x22850], R10 ;  /* 0x0228500ab10075a7 */ /* 0x0044e4000802017f */
[----:B---3--:R-:W-:Y:S05]  /*12fa0*/  @!P1 NANOSLEEP.SYNCS 0x989680 ;  /* 0x009896800000995d */ /* 0x008fea0003900000 */
[----:B------:R-:W3:Y:S02]  /*12fb0*/  @!P1 SYNCS.PHASECHK.TRANS64 P1, [R177+URZ+0x22850], R10 ;  /* 0x0228500ab10095a7 */ /* 0x000ee4000802007f */
[----:B---3--:R-:W-:Y:S05]  /*12fc0*/  @!P1 BRA `(.L_x_1345) ;  /* 0xfffffffc00f09947 */ /* 0x008fea000383ffff */
[----:B------:R-:W-:Y:S05]  /*12fd0*/  BRA `(.L_x_1344) ;  /* 0xffffff4800fc7947 */ /* 0x000fea000383ffff */
.L_x_1354:
[----:B--2---:R-:W-:-:S04]  /*12fe0*/  IMAD.U32 R8, RZ, RZ, UR26 ;  /* 0x0000001aff087e24 */ /* 0x004fc8000f8e00ff */
[----:B------:R2:W3:Y:S03]  /*12ff0*/  SYNCS.PHASECHK.TRANS64.TRYWAIT P2, [R8+URZ+0x22830], R7 ;  /* 0x02283007080075a7 */ /* 0x0004e6000804017f */
[----:B---3--:R-:W-:Y:S05]  /*13000*/  @!P2 NANOSLEEP.SYNCS 0x989680 ;  /* 0x009896800000a95d */ /* 0x008fea0003900000 */
[----:B------:R-:W3:Y:S02]  /*13010*/  @!P2 SYNCS.PHASECHK.TRANS64 P2, [R8+URZ+0x22830], R7 ;  /* 0x022830070800a5a7 */ /* 0x000ee4000804007f */
[----:B---3--:R-:W-:Y:S05]  /*13020*/  @!P2 BRA `(.L_x_1354) ;  /* 0xfffffffc00eca947 */ /* 0x008fea000383ffff */
[----:B------:R-:W-:Y:S05]  /*13030*/  BRA `(.L_x_1353) ;  /* 0xffffff5000887947 */ /* 0x000fea000383ffff */
.L_x_1358:
[----:B--2---:R2:W3:Y:S02]  /*13040*/  SYNCS.PHASECHK.TRANS64.TRYWAIT P2, [R210+URZ+0x22850], R7 ;  /* 0x02285007d20075a7 */ /* 0x0044e4000804017f */
[----:B---3--:R-:W-:Y:S05]  /*13050*/  @!P2 NANOSLEEP.SYNCS 0x989680 ;  /* 0x009896800000a95d */ /* 0x008fea0003900000 */
[----:B------:R-:W3:Y:S02]  /*13060*/  @!P2 SYNCS.PHASECHK.TRANS64 P2, [R210+URZ+0x22850], R7 ;  /* 0x02285007d200a5a7 */ /* 0x000ee4000804007f */
[----:B---3--:R-:W-:Y:S05]  /*13070*/  @!P2 BRA `(.L_x_1358) ;  /* 0xfffffffc00f0a947 */ /* 0x008fea000383ffff */
[----:B------:R-:W-:Y:S05]  /*13080*/  BRA `(.L_x_1357) ;  /* 0xffffff7000287947 */ /* 0x000fea000383ffff */
.L_x_1364:
[----:B--2---:R-:W-:-:S04]  /*13090*/  IMAD.U32 R9, RZ, RZ, UR27 ;  /* 0x0000001bff097e24 */ /* 0x004fc8000f8e00ff */
[----:B------:R2:W3:Y:S03]  /*130a0*/  SYNCS.PHASECHK.TRANS64.TRYWAIT P1, [R9+URZ+0x22830], R12 ;  /* 0x0228300c090075a7 */ /* 0x0004e6000802017f */
[----:B---3--:R-:W-:Y:S05]  /*130b0*/  @!P1 NANOSLEEP.SYNCS 0x989680 ;  /* 0x009896800000995d */ /* 0x008fea0003900000 */
[----:B------:R-:W3:Y:S02]  /*130c0*/  @!P1 SYNCS.PHASECHK.TRANS64 P1, [R9+URZ+0x22830], R12 ;  /* 0x0228300c090095a7 */ /* 0x000ee4000802007f */
[----:B---3--:R-:W-:Y:S05]  /*130d0*/  @!P1 BRA `(.L_x_1364) ;  /* 0xfffffffc00ec9947 */ /* 0x008fea000383ffff */
[----:B------:R-:W-:Y:S05]  /*130e0*/  BRA `(.L_x_1363) ;  /* 0xffffff74002c7947 */ /* 0x000fea000383ffff */
.L_x_1376:
[----:B--2---:R2:W3:Y:S02]  /*130f0*/  SYNCS.PHASECHK.TRANS64.TRYWAIT P1, [R177+URZ+0x22850], R12 ;  /* 0x0228500cb10075a7 */ /* 0x0044e4000802017f */
[----:B---3--:R-:W-:Y:S05]  /*13100*/  @!P1 NANOSLEEP.SYNCS 0x989680 ;  /* 0x009896800000995d */ /* 0x008fea0003900000 */
[----:B------:R-:W3:Y:S02]  /*13110*/  @!P1 SYNCS.PHASECHK.TRANS64 P1, [R177+URZ+0x22850], R12 ;  /* 0x0228500cb10095a7 */ /* 0x000ee4000802007f */
[----:B---3--:R-:W-:Y:S05]  /*13120*/  @!P1 BRA `(.L_x_1376) ;  /* 0xfffffffc00f09947 */ /* 0x008fea000383ffff */
[----:B------:R-:W-:Y:S05]  /*13130*/  BRA `(.L_x_1375) ;  /* 0xffffffa400587947 */ /* 0x000fea000383ffff */
.L_x_1407:
[----:B------:R-:W1:Y:S01]  /*13140*/  S2R R7, SR_TID.X ;  /* 0x0000000000077919 */ /* 0x000e620000002100 */
[----:B------:R-:W-:Y:S02]  /*13150*/  IMAD.MOV.U32 R12, RZ, RZ, RZ ;  /* 0x000000ffff0c7224 */ /* 0x000fe400078e00ff */
[----:B------:R-:W-:Y:S02]  /*13160*/  IMAD.MOV.U32 R11, RZ, RZ, 0x1f ;  /* 0x0000001fff0b7424 */ /* 0x000fe400078e00ff */
[----:B------:R-:W-:Y:S01]  /*13170*/  IMAD.MOV.U32 R15, RZ, RZ, -0x1 ;  /* 0xffffffffff0f7424 */ /* 0x000fe200078e00ff */
[----:B-1----:R-:W-:-:S04]  /*13180*/  SHF.R.U32.HI R7, RZ, 0x5, R7 ;  /* 0x00000005ff077819 */ /* 0x002fc80000011607 */
[----:B------:R-:W-:-:S05]  /*13190*/  LOP3.LUT R7, R7, 0x3, RZ, 0xc0, !PT ;  /* 0x0000000307077812 */ /* 0x000fca00078ec0ff */
[----:B------:R-:W-:-:S07]  /*131a0*/  IMAD.MOV.U32 R13, RZ, RZ, R7 ;  /* 0x000000ffff0d7224 */ /* 0x000fce00078e0007 */
[----:B------:R-:W-:Y:S05]  /*131b0*/  WARPSYNC.COLLECTIVE R15, `(.L_x_1457) ;  /* 0x000000000f087348 */ /* 0x000fea0003c00000 */
[----:B------:R1:W2:Y:S02]  /*131c0*/  SHFL.IDX P6, R14, R13, R12, R11 ;  /* 0x0000000c0d0e7389 */ /* 0x0002a400000c000b */
[----:B-12---:R-:W-:Y:S01]  /*131d0*/  ENDCOLLECTIVE ;  /* 0x000000000000791b */ /* 0x006fe20003800000 */
.L_x_1457:
[----:B------:R-:W-:Y:S05]  /*131e0*/  BRA `(.L_x_1458) ;  /* 0xffffffd800ec7947 */ /* 0x000fea000383ffff */
.L_x_1408:
[----:B------:R-:W-:Y:S01]  /*131f0*/  BSSY B0, `(.L_x_1459) ;  /* 0x0000006000007945 */ /* 0x000fe20003800000 */
[----:B------:R-:W-:-:S07]  /*13200*/  IMAD.MOV.U32 R15, RZ, RZ, -0x1 ;  /* 0xffffffffff0f7424 */ /* 0x000fce00078e00ff */
[----:B------:R-:W-:Y:S05]  /*13210*/  WARPSYNC.COLLECTIVE R15, `(.L_x_1460) ;  /* 0x000000000f0c7348 */ /* 0x000fea0003c00000 */
[----:B------:R-:W-:Y:S02]  /*13220*/  ELECT P6, UR62, PT ;  /* 0x00000000003e782f */ /* 0x000fe400038c0000 */
[----:B------:R-:W-:Y:S01]  /*13230*/  MOV R14, UR62 ;  /* 0x0000003e000e7c02 */ /* 0x000fe20008000f00 */
[----:B------:R-:W-:Y:S10]  /*13240*/  ENDCOLLECTIVE ;  /* 0x000000000000791b */ /* 0x000ff40003800000 */
.L_x_1460:
[----:B------:R-:W-:Y:S05]  /*13250*/  BSYNC B0 ;  /* 0x0000000000007941 */ /* 0x000fea0003800000 */
.L_x_1459:
[----:B------:R-:W-:Y:S05]  /*13260*/  BRA `(.L_x_1461) ;  /* 0xffffffd800dc7947 */ /* 0x000fea000383ffff */
.L_x_1411:
[----:B-1----:R1:W2:Y:S02]  /*13270*/  SYNCS.PHASECHK.TRANS64.TRYWAIT P2, [R8+URZ+0x22840], R5 ;  /* 0x02284005080075a7 */ /* 0x0022a4000804017f */
[----:B--2---:R-:W-:Y:S05]  /*13280*/  @!P2 NANOSLEEP.SYNCS 0x989680 ;  /* 0x009896800000a95d */ /* 0x004fea0003900000 */
[----:B------:R-:W2:Y:S02]  /*13290*/  @!P2 SYNCS.PHASECHK.TRANS64 P2, [R8+URZ+0x22840], R5 ;  /* 0x022840050800a5a7 */ /* 0x000ea4000804007f */
[----:B--2---:R-:W-:Y:S05]  /*132a0*/  @!P2 BRA `(.L_x_1411) ;  /* 0xfffffffc00f0a947 */ /* 0x004fea000383ffff */
[----:B------:R-:W-:Y:S05]  /*132b0*/  BRA `(.L_x_1462) ;  /* 0xffffffdc00387947 */ /* 0x000fea000383ffff */
.L_x_1413:
[----:B-1----:R-:W-:-:S04]  /*132c0*/  IMAD.U32 R8, RZ, RZ, UR37 ;  /* 0x00000025ff087e24 */ /* 0x002fc8000f8e00ff */
[----:B------:R1:W2:Y:S03]  /*132d0*/  SYNCS.PHASECHK.TRANS64.TRYWAIT P2, [R8+URZ+0x22820], R5 ;  /* 0x02282005080075a7 */ /* 0x0002a6000804017f */
[----:B--2---:R-:W-:Y:S05]  /*132e0*/  @!P2 NANOSLEEP.SYNCS 0x989680 ;  /* 0x009896800000a95d */ /* 0x004fea0003900000 */
[----:B------:R-:W2:Y:S02]  /*132f0*/  @!P2 SYNCS.PHASECHK.TRANS64 P2, [R8+URZ+0x22820], R5 ;  /* 0x022820050800a5a7 */ /* 0x000ea4000804007f */
[----:B--2---:R-:W-:Y:S05]  /*13300*/  @!P2 BRA `(.L_x_1413) ;  /* 0xfffffffc00eca947 */ /* 0x004fea000383ffff */
[----:B------:R-:W-:Y:S05]  /*13310*/  BRA `(.L_x_1463) ;  /* 0xffffffdc00d87947 */ /* 0x000fea000383ffff */
.L_x_1416:
[----:B-1----:R1:W2:Y:S02]  /*13320*/  SYNCS.PHASECHK.TRANS64.TRYWAIT P2, [R8+URZ+0x22860], R5 ;  /* 0x02286005080075a7 */ /* 0x0022a4000804017f */
[----:B--2---:R-:W-:Y:S05]  /*13330*/  @!P2 NANOSLEEP.SYNCS 0x989680 ;  /* 0x009896800000a95d */ /* 0x004fea0003900000 */
[----:B------:R-:W2:Y:S02]  /*13340*/  @!P2 SYNCS.PHASECHK.TRANS64 P2, [R8+URZ+0x22860], R5 ;  /* 0x022860050800a5a7 */ /* 0x000ea4000804007f */
[----:B--2---:R-:W-:Y:S05]  /*13350*/  @!P2 BRA `(.L_x_1416) ;  /* 0xfffffffc00f0a947 */ /* 0x004fea000383ffff */
[----:B------:R-:W-:Y:S05]  /*13360*/  BRA `(.L_x_1464) ;  /* 0xffffffdc00ec7947 */ /* 0x000fea000383ffff */
.L_x_1423:
[----:B-1----:R1:W2:Y:S02]  /*13370*/  SYNCS.PHASECHK.TRANS64.TRYWAIT P3, [R2+URZ+0x22840], R3 ;  /* 0x02284003020075a7 */ /* 0x0022a4000806017f */
[----:B--2---:R-:W-:Y:S05]  /*13380*/  @!P3 NANOSLEEP.SYNCS 0x989680 ;  /* 0x009896800000b95d */ /* 0x004fea0003900000 */
[----:B------:R-:W2:Y:S02]  /*13390*/  @!P3 SYNCS.PHASECHK.TRANS64 P3, [R2+URZ+0x22840], R3 ;  /* 0x022840030200b5a7 */ /* 0x000ea4000806007f */
[----:B--2---:R-:W-:Y:S05]  /*133a0*/  @!P3 BRA `(.L_x_1423) ;  /* 0xfffffffc00f0b947 */ /* 0x004fea000383ffff */
[----:B------:R-:W-:Y:S05]  /*133b0*/  BRA `(.L_x_1465) ;  /* 0xffffffe400247947 */ /* 0x000fea000383ffff */
.L_x_1425:
[----:B---3--:R3:W4:Y:S02]  /*133c0*/  SYNCS.PHASECHK.TRANS64.TRYWAIT P3, [R2+URZ+0x22860], R3 ;  /* 0x02286003020075a7 */ /* 0x008724000806017f */
[----:B----4-:R-:W-:Y:S05]  /*133d0*/  @!P3 NANOSLEEP.SYNCS 0x989680 ;  /* 0x009896800000b95d */ /* 0x010fea0003900000 */
[----:B------:R-:W4:Y:S02]  /*133e0*/  @!P3 SYNCS.PHASECHK.TRANS64 P3, [R2+URZ+0x22860], R3 ;  /* 0x022860030200b5a7 */ /* 0x000f24000806007f */
[----:B----4-:R-:W-:Y:S05]  /*133f0*/  @!P3 BRA `(.L_x_1425) ;  /* 0xfffffffc00f0b947 */ /* 0x010fea000383ffff */
[----:B------:R-:W-:Y:S05]  /*13400*/  BRA `(.L_x_1466) ;  /* 0xffffffe4006c7947 */ /* 0x000fea000383ffff */
.L_x_1431:
[----:B-1----:R1:W2:Y:S02]  /*13410*/  SYNCS.PHASECHK.TRANS64.TRYWAIT P3, [R3+URZ+0x22840], R2 ;  /* 0x02284002030075a7 */ /* 0x0022a4000806017f */
[----:B--2---:R-:W-:Y:S05]  /*13420*/  @!P3 NANOSLEEP.SYNCS 0x989680 ;  /* 0x009896800000b95d */ /* 0x004fea0003900000 */
[----:B------:R-:W2:Y:S02]  /*13430*/  @!P3 SYNCS.PHASECHK.TRANS64 P3, [R3+URZ+0x22840], R2 ;  /* 0x022840020300b5a7 */ /* 0x000ea4000806007f */
[----:B--2---:R-:W-:Y:S05]  /*13440*/  @!P3 BRA `(.L_x_1431) ;  /* 0xfffffffc00f0b947 */ /* 0x004fea000383ffff */
[----:B------:R-:W-:Y:S05]  /*13450*/  BRA `(.L_x_1467) ;  /* 0xffffffe800947947 */ /* 0x000fea000383ffff */
.L_x_1433:
[----:B---3--:R3:W4:Y:S02]  /*13460*/  SYNCS.PHASECHK.TRANS64.TRYWAIT P3, [R3+URZ+0x22860], R2 ;  /* 0x02286002030075a7 */ /* 0x008724000806017f */
[----:B----4-:R-:W-:Y:S05]  /*13470*/  @!P3 NANOSLEEP.SYNCS 0x989680 ;  /* 0x009896800000b95d */ /* 0x010fea0003900000 */
[----:B------:R-:W4:Y:S02]  /*13480*/  @!P3 SYNCS.PHASECHK.TRANS64 P3, [R3+URZ+0x22860], R2 ;  /* 0x022860020300b5a7 */ /* 0x000f24000806007f */
[----:B----4-:R-:W-:Y:S05]  /*13490*/  @!P3 BRA `(.L_x_1433) ;  /* 0xfffffffc00f0b947 */ /* 0x010fea000383ffff */
[----:B------:R-:W-:Y:S05]  /*134a0*/  BRA `(.L_x_1468) ;  /* 0xffffffe800dc7947 */ /* 0x000fea000383ffff */
.L_x_1438:
[----:B-1----:R1:W2:Y:S02]  /*134b0*/  SYNCS.PHASECHK.TRANS64.TRYWAIT P3, [R2+URZ+0x22840], R3 ;  /* 0x02284003020075a7 */ /* 0x0022a4000806017f */
[----:B--2---:R-:W-:Y:S05]  /*134c0*/  @!P3 NANOSLEEP.SYNCS 0x989680 ;  /* 0x009896800000b95d */ /* 0x004fea0003900000 */
[----:B------:R-:W2:Y:S02]  /*134d0*/  @!P3 SYNCS.PHASECHK.TRANS64 P3, [R2+URZ+0x22840], R3 ;  /* 0x022840030200b5a7 */ /* 0x000ea4000806007f */
[----:B--2---:R-:W-:Y:S05]  /*134e0*/  @!P3 BRA `(.L_x_1438) ;  /* 0xfffffffc00f0b947 */ /* 0x004fea000383ffff */
[----:B------:R-:W-:Y:S05]  /*134f0*/  BRA `(.L_x_1469) ;  /* 0xffffffec00e47947 */ /* 0x000fea000383ffff */
.L_x_1440:
[----:B--2---:R2:W3:Y:S02]  /*13500*/  SYNCS.PHASECHK.TRANS64.TRYWAIT P3, [R2+URZ+0x22860], R3 ;  /* 0x02286003020075a7 */ /* 0x0044e4000806017f */
[----:B---3--:R-:W-:Y:S05]  /*13510*/  @!P3 NANOSLEEP.SYNCS 0x989680 ;  /* 0x009896800000b95d */ /* 0x008fea0003900000 */
[----:B------:R-:W3:Y:S02]  /*13520*/  @!P3 SYNCS.PHASECHK.TRANS64 P3, [R2+URZ+0x22860], R3 ;  /* 0x022860030200b5a7 */ /* 0x000ee4000806007f */
[----:B---3--:R-:W-:Y:S05]  /*13530*/  @!P3 BRA `(.L_x_1440) ;  /* 0xfffffffc00f0b947 */ /* 0x008fea000383ffff */
[----:B------:R-:W-:Y:S05]  /*13540*/  BRA `(.L_x_1470) ;  /* 0xfffffff0002c7947 */ /* 0x000fea000383ffff */
.L_x_1445:
[----:B------:R-:W-:Y:S01]  /*13550*/  BSSY B0, `(.L_x_1471) ;  /* 0x0000007000007945 */ /* 0x000fe20003800000 */
[----:B--2---:R-:W-:Y:S02]  /*13560*/  IMAD.MOV.U32 R12, RZ, RZ, RZ ;  /* 0x000000ffff0c7224 */ /* 0x004fe400078e00ff */
[----:B------:R-:W-:Y:S02]  /*13570*/  IMAD.MOV.U32 R11, RZ, RZ, 0x1f ;  /* 0x0000001fff0b7424 */ /* 0x000fe400078e00ff */
[----:B------:R-:W-:-:S07]  /*13580*/  IMAD.MOV.U32 R15, RZ, RZ, -0x1 ;  /* 0xffffffffff0f7424 */ /* 0x000fce00078e00ff */
[----:B-1-34-:R-:W-:Y:S05]  /*13590*/  WARPSYNC.COLLECTIVE R15, `(.L_x_1472) ;  /* 0x000000000f087348 */ /* 0x01afea0003c00000 */
[----:B------:R2:W1:Y:S02]  /*135a0*/  SHFL.IDX P6, R14, R13, R12, R11 ;  /* 0x0000000c0d0e7389 */ /* 0x00046400000c000b */
[----:B-1234-:R-:W-:Y:S01]  /*135b0*/  ENDCOLLECTIVE ;  /* 0x000000000000791b */ /* 0x01efe20003800000 */
.L_x_1472:
[----:B------:R-:W-:Y:S05]  /*135c0*/  BSYNC B0 ;  /* 0x0000000000007941 */ /* 0x000fea0003800000 */
.L_x_1471:
[----:B------:R-:W-:Y:S05]  /*135d0*/  BRA `(.L_x_1473) ;  /* 0xfffffff400107947 */ /* 0x000fea000383ffff */
.L_x_1447:
[----:B-1----:R1:W2:Y:S02]  /*135e0*/  SYNCS.PHASECHK.TRANS64.TRYWAIT P0, [R7+URZ+0x22820], R0 ;  /* 0x02282000070075a7 */ /* 0x0022a4000800017f */
[----:B--2---:R-:W-:Y:S05]  /*135f0*/  @!P0 NANOSLEEP.SYNCS 0x989680 ;  /* 0x009896800000895d */ /* 0x004fea0003900000 */
[----:B------:R-:W2:Y:S02]  /*13600*/  @!P0 SYNCS.PHASECHK.TRANS64 P0, [R7+URZ+0x22820], R0 ;  /* 0x02282000070085a7 */ /* 0x000ea4000800007f */
[----:B--2---:R-:W-:Y:S05]  /*13610*/  @!P0 BRA `(.L_x_1447) ;  /* 0xfffffffc00f08947 */ /* 0x004fea000383ffff */
[----:B------:R-:W-:Y:S05]  /*13620*/  BRA `(.L_x_1474) ;  /* 0xfffffff400587947 */ /* 0x000fea000383ffff */
.L_x_1451:
[----:B-1----:R1:W2:Y:S02]  /*13630*/  SYNCS.PHASECHK.TRANS64.TRYWAIT P0, [R5+URZ], R4 ;  /* 0x00000004050075a7 */ /* 0x0022a4000800017f */
[----:B--2---:R-:W-:Y:S05]  /*13640*/  @!P0 NANOSLEEP.SYNCS 0x989680 ;  /* 0x009896800000895d */ /* 0x004fea0003900000 */
[----:B------:R-:W2:Y:S02]  /*13650*/  @!P0 SYNCS.PHASECHK.TRANS64 P0, [R5+URZ], R4 ;  /* 0x00000004050085a7 */ /* 0x000ea4000800007f */
[----:B--2---:R-:W-:Y:S05]  /*13660*/  @!P0 BRA `(.L_x_1451) ;  /* 0xfffffffc00f08947 */ /* 0x004fea000383ffff */
[----:B------:R-:W-:Y:S05]  /*13670*/  BRA `(.L_x_1475) ;  /* 0xfffffff400ac7947 */ /* 0x000fea000383ffff */
.L_x_1452:
[----:B--2---:R2:W3:Y:S02]  /*13680*/  SYNCS.PHASECHK.TRANS64.TRYWAIT P0, [R3+URZ], R0 ;  /* 0x00000000030075a7 */ /* 0x0044e4000800017f */
[----:B---3--:R-:W-:Y:S05]  /*13690*/  @!P0 NANOSLEEP.SYNCS 0x989680 ;  /* 0x009896800000895d */ /* 0x008fea0003900000 */
[----:B------:R-:W3:Y:S02]  /*136a0*/  @!P0 SYNCS.PHASECHK.TRANS64 P0, [R3+URZ], R0 ;  /* 0x00000000030085a7 */ /* 0x000ee4000800007f */
[----:B---3--:R-:W-:Y:S05]  /*136b0*/  @!P0 BRA `(.L_x_1452) ;  /* 0xfffffffc00f08947 */ /* 0x008fea000383ffff */
[----:B------:R-:W-:Y:S05]  /*136c0*/  BRA `(.L_x_1476) ;  /* 0xfffffff400a07947 */ /* 0x000fea000383ffff */
.L_x_1454:
[----:B-1----:R1:W2:Y:S02]  /*136d0*/  SYNCS.PHASECHK.TRANS64.TRYWAIT P0, [R5+URZ], R4 ;  /* 0x00000004050075a7 */ /* 0x0022a4000800017f */
[----:B--2---:R-:W-:Y:S05]  /*136e0*/  @!P0 NANOSLEEP.SYNCS 0x989680 ;  /* 0x009896800000895d */ /* 0x004fea0003900000 */
[----:B------:R-:W2:Y:S02]  /*136f0*/  @!P0 SYNCS.PHASECHK.TRANS64 P0, [R5+URZ], R4 ;  /* 0x00000004050085a7 */ /* 0x000ea4000800007f */
[----:B--2---:R-:W-:Y:S05]  /*13700*/  @!P0 BRA `(.L_x_1454) ;  /* 0xfffffffc00f08947 */ /* 0x004fea000383ffff */
[----:B------:R-:W-:Y:S05]  /*13710*/  BRA `(.L_x_1477) ;  /* 0xfffffff400a47947 */ /* 0x000fea000383ffff */
.L_x_1478:
        /* <DEDUP_REMOVED lines=14> */
.L_x_4720:


//--------------------- .text._ZN7cutlass13device_kernelIN5flash11enable_sm90INS1_16FlashAttnFwdSm90INS1_25CollectiveMainloopFwdSm90ILi2EN4cute5tupleIJNS5_1CILi1EEES8_S8_EEENS6_IJNS7_ILi128EEENS7_ILi96EEENS7_ILi64EEEEEELi256ENS_6half_tEfNS_4arch4Sm90ELb0ELb1ELb1ELb0ELb0ELb0ELb1ELb1ELb0ELb0ELb0ELb0EEENS1_21CollectiveEpilogueFwdINS6_IJSA_NS7_ILi256EEESB_EEES9_SE_SG_Li256ELb0ELb0ELb0ELb0EEENS1_30DynamicPersistentTileSchedulerILi256ELi32ELb0ELb0ELb1EEEEEEEEEvNT_6ParamsE --------------------------
	.section	.text._ZN7cutlass13device_kernelIN5flash11enable_sm90INS1_16FlashAttnFwdSm90INS1_25CollectiveMainloopFwdSm90ILi2EN4cute5tupleIJNS5_1CILi1EEES8_S8_EEENS6_IJNS7_ILi128EEENS7_ILi96EEENS7_ILi64EEEEEELi256ENS_6half_tEfNS_4arch4Sm90ELb0ELb1ELb1ELb0ELb0ELb0ELb1ELb1ELb0ELb0ELb0ELb0EEENS1_21CollectiveEpilogueFwdINS6_IJSA_NS7_ILi256EEESB_EEES9_SE_SG_Li256ELb0ELb0ELb0ELb0EEENS1_30DynamicPersistentTileSchedulerILi256ELi32ELb0ELb0ELb1EEEEEEEEEvNT_6ParamsE,"ax",@progbits
	.align	128
.text._ZN7cutlass13device_kernelIN5flash11enable_sm90INS1_16FlashAttnFwdSm90INS1_25CollectiveMainloopFwdSm90ILi2EN4cute5tupleIJNS5_1CILi1EEES8_S8_EEENS6_IJNS7_ILi128EEENS7_ILi96EEENS7_ILi64EEEEEELi256ENS_6half_tEfNS_4arch4Sm90ELb0ELb1ELb1ELb0ELb0ELb0ELb1ELb1ELb0ELb0ELb0ELb0EEENS1_21CollectiveEpilogueFwdINS6_IJSA_NS7_ILi256EEESB_EEES9_SE_SG_Li256ELb0ELb0ELb0ELb0EEENS1_30DynamicPersistentTileSchedulerILi256ELi32ELb0ELb0ELb1EEEEEEEEEvNT_6ParamsE:
        .type           _ZN7cutlass13device_kernelIN5flash11enable_sm90INS1_16FlashAttnFwdSm90INS1_25CollectiveMainloopFwdSm90ILi2EN4cute5tupleIJNS5_1CILi1EEES8_S8_EEENS6_IJNS7_ILi128EEENS7_ILi96EEENS7_ILi64EEEEEELi256ENS_6half_tEfNS_4arch4Sm90ELb0ELb1ELb1ELb0ELb0ELb0ELb1ELb1ELb0ELb0ELb0ELb0EEENS1_21CollectiveEpilogueFwdINS6_IJSA_NS7_ILi256EEESB_EEES9_SE_SG_Li256ELb0ELb0ELb0ELb0EEENS1_30DynamicPersistentTileSchedulerILi256ELi32ELb0ELb0ELb1EEEEEEEEEvNT_6ParamsE,@function
        .size           _ZN7cutlass13device_kernelIN5flash11enable_sm90INS1_16FlashAttnFwdSm90INS1_25CollectiveMainloopFwdSm90ILi2EN4cute5tupleIJNS5_1CILi1EEES8_S8_EEENS6_IJNS7_ILi128EEENS7_ILi96EEENS7_ILi64EEEEEELi256ENS_6half_tEfNS_4arch4Sm90ELb0ELb1ELb1ELb0ELb0ELb0ELb1ELb1ELb0ELb0ELb0ELb0EEENS1_21CollectiveEpilogueFwdINS6_IJSA_NS7_ILi256EEESB_EEES9_SE_SG_Li256ELb0ELb0ELb0ELb0EEENS1_30DynamicPersistentTileSchedulerILi256ELi32ELb0ELb0ELb1EEEEEEEEEvNT_6ParamsE,(.L_x_4721 - _ZN7cutlass13device_kernelIN5flash11enable_sm90INS1_16FlashAttnFwdSm90INS1_25CollectiveMainloopFwdSm90ILi2EN4cute5tupleIJNS5_1CILi1EEES8_S8_EEENS6_IJNS7_ILi128EEENS7_ILi96EEENS7_ILi64EEEEEELi256ENS_6half_tEfNS_4arch4Sm90ELb0ELb1ELb1ELb0ELb0ELb0ELb1ELb1ELb0ELb0ELb0ELb0EEENS1_21CollectiveEpilogueFwdINS6_IJSA_NS7_ILi256EEESB_EEES9_SE_SG_Li256ELb0ELb0ELb0ELb0EEENS1_30DynamicPersistentTileSchedulerILi256ELi32ELb0ELb0ELb1EEEEEEEEEvNT_6ParamsE)
        .other          _ZN7cutlass13device_kernelIN5flash11enable_sm90INS1_16FlashAttnFwdSm90INS1_25CollectiveMainloopFwdSm90ILi2EN4cute5tupleIJNS5_1CILi1EEES8_S8_EEENS6_IJNS7_ILi128EEENS7_ILi96EEENS7_ILi64EEEEEELi256ENS_6half_tEfNS_4arch4Sm90ELb0ELb1ELb1ELb0ELb0ELb0ELb1ELb1ELb0ELb0ELb0ELb0EEENS1_21CollectiveEpilogueFwdINS6_IJSA_NS7_ILi256EEESB_EEES9_SE_SG_Li256ELb0ELb0ELb0ELb0EEENS1_30DynamicPersistentTileSchedulerILi256ELi32ELb0ELb0ELb1EEEEEEEEEvNT_6ParamsE,@"STO_CUDA_ENTRY STV_DEFAULT"
_ZN7cutlass13device_kernelIN5flash11enable_sm90INS1_16FlashAttnFwdSm90INS1_25CollectiveMainloopFwdSm90ILi2EN4cute5tupleIJNS5_1CILi1EEES8_S8_EEENS6_IJNS7_ILi128EEENS7_ILi96EEENS7_ILi64EEEEEELi256ENS_6half_tEfNS_4arch4Sm90ELb0ELb1ELb1ELb0ELb0ELb0ELb1ELb1ELb0ELb0ELb0ELb0EEENS1_21CollectiveEpilogueFwdINS6_IJSA_NS7_ILi256EEESB_EEES9_SE_SG_Li256ELb0ELb0ELb0ELb0EEENS1_30DynamicPersistentTileSchedulerILi256ELi32ELb0ELb0ELb1EEEEEEEEEvNT_6ParamsE:
[----:B------:R-:W1:Y:S02]  /*0000*/  LDC R1, c[0x0][0x28] ;  /* 0x00000a00ff017b82 */ /* 0x000e640000000800 */
[----:B-1----:R-:W-:Y:S01]  /*0010*/  VIADD R1, R1, 0xfffffb80 ;  /* 0xfffffb8001017836 */ /* 0x002fe20000000000 */
[----:B------:R-:W1:Y:S01]  /*0020*/  S2R R3, SR_TID.X ;  /* 0x0000000000037919 */ /* 0x000e620000002100 */
[----:B------:R-:W-:Y:S01]  /*0030*/  ELECT P0, URZ, PT ;  /* 0x00000000003f782f */ /* 0x000fe20003800000 */
[----:B------:R-:W-:Y:S01]  /*0040*/  BSSY B0, `(.L_x_1479) ;  /* 0x000001b000007945 */ /* 0x000fe20003800000 */
[----:B------:R-:W-:Y:S02]  /*0050*/  ULDC UR4, c[0x0][0x20] ;  /* 0x0000080000047ab9 */ /* 0x000fe40000000800 */
[----:B------:R-:W-:Y:S01]  /*0060*/  IADD3 R16, P1, R1, UR4, RZ ;  /* 0x0000000401107c10 */ /* 0x000fe2000ff3e0ff */
[----:B------:R-:W-:-:S04]  /*0070*/  ULDC UR4, c[0x0][0x24] ;  /* 0x0000090000047ab9 */ /* 0x000fc80000000800 */
[----:B------:R-:W-:Y:S01]  /*0080*/  IMAD.X R17, RZ, RZ, UR4, P1 ;  /* 0x00000004ff117e24 */ /* 0x000fe200088e06ff */
        /* <DEDUP_REMOVED lines=22> */
.L_x_1480:
[----:B------:R-:W-:Y:S05]  /*01f0*/  BSYNC B0 ;  /* 0x0000000000007941 */ /* 0x000fea0003800000 */
.L_x_1479:
        /* <DEDUP_REMOVED lines=39> */
.L_x_1481:
        /* <DEDUP_REMOVED lines=22> */
.L_x_1482:
        /* <DEDUP_REMOVED lines=18> */
.L_x_1483:
        /* <DEDUP_REMOVED lines=22> */
.L_x_1484:
        /* <DEDUP_REMOVED lines=22> */
.L_x_1485:
[----:B------:R-:W-:Y:S01]  /*09b0*/  IADD3 R2, P0, R16, 0x70, RZ ;  /* 0x0000007010027810 */ /* 0x000fe20007f1e0ff */
[----:B------:R-:W-:Y:S01]  /*09c0*/  UMOV UR38, 0x1 ;  /* 0x0000000100267882 */ /* 0x000fe20000000000 */
[----:B------:R-:W-:Y:S01]  /*09d0*/  PLOP3.LUT P1, PT, PT, PT, UP0, 0x80, 0x0 ;  /* 0x000000000000781c */ /* 0x000fe20003f2f008 */
[----:B------:R-:W-:Y:S01]  /*09e0*/  NOP ;  /* 0x0000000000007918 */ /* 0x000fe20000000000 */
[----:B------:R-:W-:Y:S01]  /*09f0*/  USEL UR38, UR38, 0x2, !UP0 ;  /* 0x0000000226267887 */ /* 0x000fe2000c000000 */
[----:B------:R5:W-:Y:S01]  /*0a00*/  STL [R1+0x474], R2 ;  /* 0x0004740201007387 */ /* 0x000be20000100800 */
[----:B------:R-:W-:Y:S01]  /*0a10*/  ULDC.64 UR46, c[0x0][0x208] ;  /* 0x00008200002e7ab9 */ /* 0x000fe20000000a00 */
[----:B-----5:R-:W-:-:S05]  /*0a20*/  IMAD.X R2, RZ, RZ, R17, P0 ;  /* 0x000000ffff027224 */ /* 0x020fca00000e0611 */
[----:B------:R1:W-:Y:S02]  /*0a30*/  STL [R1+0x470], R2 ;  /* 0x0004700201007387 */ /* 0x0003e40000100800 */
[----:B-1234-:R-:W-:Y:S06]  /*0a40*/  BAR.SYNC.DEFER_BLOCKING 0x0 ;  /* 0x0000000000007b1d */ /* 0x01efec0000010000 */
[----:B------:R-:W-:Y:S05]  /*0a50*/  @!P1 BRA `(.L_x_1486) ;  /* 0x0000020800d89947 */ /* 0x000fea0003800000 */
.L_x_1487:
        /* <DEDUP_REMOVED lines=8> */
[----:B------:R-:W-:Y:S01]  /*0ae0*/  ISETP.NE.AND P0, PT, R18, 0x1, PT ;  /* 0x000000011200780c */ /* 0x000fe20003f05270 */
[----:B------:R2:W-:-:S12]  /*0af0*/  STL.64 [R1+0x218], RZ ;  /* 0x000218ff01007387 */ /* 0x0005d80000100a00 */
[----:B------:R-:W-:Y:S06]  /*0b00*/  @!P0 BAR.ARV 0x9, 0x100 ;  /* 0x0244000000008b1d */ /* 0x000fec0000002000 */
[C---:B------:R-:W-:Y:S02]  /*0b10*/  IADD3 R206, P1, R16.reuse, 0x218, RZ ;  /* 0x0000021810ce7810 */ /* 0x040fe40007f3e0ff */
[----:B------:R-:W-:Y:S01]  /*0b20*/  IADD3 R212, P2, R16, 0x224, RZ ;  /* 0x0000022410d47810 */ /* 0x000fe20007f5e0ff */
[----:B------:R2:W-:Y:S01]  /*0b30*/  STL [R1+0x220], RZ ;  /* 0x000220ff01007387 */ /* 0x0005e20000100800 */
[----:B-1----:R-:W-:Y:S01]  /*0b40*/  ISETP.LE.AND P0, PT, R0, UR5, PT ;  /* 0x0000000500007c0c */ /* 0x002fe2000bf03270 */
[----:B------:R-:W-:-:S02]  /*0b50*/  IMAD.X R207, RZ, RZ, R17, P1 ;  /* 0x000000ffffcf7224 */ /* 0x000fc400008e0611 */
[----:B------:R2:W-:Y:S01]  /*0b60*/  STL [R1+0x224], RZ ;  /* 0x000224ff01007387 */ /* 0x0005e20000100800 */
[----:B------:R-:W-:-:S09]  /*0b70*/  IMAD.X R211, RZ, RZ, R17, P2 ;  /* 0x000000ffffd37224 */ /* 0x000fd200010e0611 */
[----:B--2---:R-:W-:Y:S05]  /*0b80*/  @P0 EXIT ;  /* 0x000000000000094d */ /* 0x004fea0003800000 */
[----:B------:R-:W1:Y:S01]  /*0b90*/  S2R R6, SR_TID.X ;  /* 0x0000000000067919 */ /* 0x000e620000002100 */
[----:B------:R-:W2:Y:S01]  /*0ba0*/  S2UR UR6, SR_CgaCtaId ;  /* 0x00000000000679c3 */ /* 0x000ea20000008800 */
[----:B------:R-:W-:Y:S01]  /*0bb0*/  UMOV UR50, 0x400 ;  /* 0x0000040000327882 */ /* 0x000fe20000000000 */
[----:B------:R-:W-:Y:S01]  /*0bc0*/  IMAD.MOV.U32 R185, RZ, RZ, 0x2 ;  /* 0x00000002ffb97424 */ /* 0x000fe200078e00ff */
[C---:B------:R-:W-:Y:S01]  /*0bd0*/  IADD3 R204, -R18.reuse, 0xb, RZ ;  /* 0x0000000b12cc7810 */ /* 0x040fe20007ffe1ff */
[----:B------:R-:W-:Y:S01]  /*0be0*/  VIADD R205, R18, 0x8 ;  /* 0x0000000812cd7836 */ /* 0x000fe20000000000 */
[----:B------:R-:W-:-:S03]  /*0bf0*/  ULDC.64 UR36, c[0x0][0x198] ;  /* 0x0000660000247ab9 */ /* 0x000fc60000000a00 */
[----:B------:R-:W3:Y:S01]  /*0c00*/  S2UR UR4, SR_SWINHI ;  /* 0x00000000000479c3 */ /* 0x000ee20000002f00 */
[----:B--2---:R-:W-:Y:S01]  /*0c10*/  ULEA UR50, UR6, UR50, 0x18 ;  /* 0x0000003206327291 */ /* 0x004fe2000f8ec03f */
[----:B-1----:R-:W-:-:S06]  /*0c20*/  VIADD R198, R6, 0xffffff80 ;  /* 0xffffff8006c67836 */ /* 0x002fcc0000000000 */
[----:B------:R-:W-:Y:S01]  /*0c30*/  UMOV UR48, UR50 ;  /* 0x0000003200307c82 */ /* 0x000fe20008000000 */
[----:B---3--:R-:W-:Y:S01]  /*0c40*/  UMOV UR49, UR4 ;  /* 0x0000000400317c82 */ /* 0x008fe20008000000 */
[----:B------:R-:W-:Y:S01]  /*0c50*/  LOP3.LUT R6, R6, 0x7f, RZ, 0xc0, !PT ;  /* 0x0000007f06067812 */ /* 0x000fe200078ec0ff */
[----:B------:R-:W-:Y:S01]  /*0c60*/  UMOV UR4, UR5 ;  /* 0x0000000500047c82 */ /* 0x000fe20008000000 */
[----:B------:R-:W-:Y:S02]  /*0c70*/  SHF.R.S32.HI R19, RZ, 0x1f, R198 ;  /* 0x0000001fff137819 */ /* 0x000fe400000114c6 */
[----:B------:R-:W-:Y:S02]  /*0c80*/  ISETP.NE.AND P0, PT, R6, RZ, PT ;  /* 0x000000ff0600720c */ /* 0x000fe40003f05270 */
[CC--:B------:R-:W-:Y:S02]  /*0c90*/  LEA.HI R2, R19.reuse, R198.reuse, RZ, 0x4 ;  /* 0x000000c613027211 */ /* 0x0c0fe400078f20ff */
[----:B------:R-:W-:-:S02]  /*0ca0*/  LEA.HI R0, R19, R198, RZ, 0x7 ;  /* 0x000000c613007211 */ /* 0x000fc400078f38ff */
[----:B------:R-:W-:Y:S02]  /*0cb0*/  SHF.R.S32.HI R7, RZ, 0x4, R2 ;  /* 0x00000004ff077819 */ /* 0x000fe40000011402 */
[----:B------:R-:W-:Y:S02]  /*0cc0*/  LOP3.LUT R3, R0, 0xffffff80, RZ, 0xc0, !PT ;  /* 0xffffff8000037812 */ /* 0x000fe400078ec0ff */
[----:B------:R-:W-:Y:S02]  /*0cd0*/  LEA.HI R214, R19, R198, RZ, 0x5 ;  /* 0x000000c613d67211 */ /* 0x000fe400078f28ff */
[----:B------:R-:W-:Y:S01]  /*0ce0*/  LEA.HI R4, R2, R7, RZ, 0x1 ;  /* 0x0000000702047211 */ /* 0x000fe200078f08ff */
[----:B------:R-:W-:Y:S01]  /*0cf0*/  IMAD.IADD R208, R198, 0x1, -R3 ;  /* 0x00000001c6d07824 */ /* 0x000fe200078e0a03 */
[----:B------:R-:W-:Y:S02]  /*0d00*/  LOP3.LUT R5, R2, 0x3fffff0, RZ, 0xc0, !PT ;  /* 0x03fffff002057812 */ /* 0x000fe400078ec0ff */
[----:B------:R-:W-:-:S02]  /*0d10*/  SHF.R.S32.HI R214, RZ, 0x5, R214 ;  /* 0x00000005ffd67819 */ /* 0x000fc400000114d6 */
[----:B------:R-:W-:Y:S01]  /*0d20*/  LOP3.LUT R4, R4, 0x1ffffffe, RZ, 0xc0, !PT ;  /* 0x1ffffffe04047812 */ /* 0x000fe200078ec0ff */
[----:B------:R-:W-:Y:S01]  /*0d30*/  IMAD.IADD R5, R198, 0x1, -R5 ;  /* 0x00000001c6057824 */ /* 0x000fe200078e0a05 */
[----:B------:R-:W-:Y:S02]  /*0d40*/  SHF.R.S32.HI R3, RZ, 0x1f, R208 ;  /* 0x0000001fff037819 */ /* 0x000fe400000114d0 */
[----:B------:R-:W-:Y:S01]  /*0d50*/  SHF.R.S32.HI R213, RZ, 0x7, R0 ;  /* 0x00000007ffd57819 */ /* 0x000fe20000011400 */
[----:B------:R-:W-:Y:S01]  /*0d60*/  IMAD.IADD R4, R7, 0x1, -R4 ;  /* 0x0000000107047824 */ /* 0x000fe200078e0a04 */
[CC--:B------:R-:W-:Y:S01]  /*0d70*/  LEA.HI R20, R3.reuse, R208.reuse, RZ, 0x2 ;  /* 0x000000d003147211 */ /* 0x0c0fe200078f10ff */
[----:B------:R-:W-:Y:S01]  /*0d80*/  IMAD R5, R214, 0x10, R5 ;  /* 0x00000010d6057824 */ /* 0x000fe200078e0205 */
[----:B------:R-:W-:Y:S02]  /*0d90*/  LEA.HI R3, R3, R208, RZ, 0x5 ;  /* 0x000000d003037211 */ /* 0x000fe400078f28ff */
[----:B------:R-:W-:Y:S01]  /*0da0*/  SHF.R.S32.HI R2, RZ, 0x2, R20 ;  /* 0x00000002ff027819 */ /* 0x000fe20000011414 */
[----:B------:R-:W-:Y:S01]  /*0db0*/  IMAD R4, R5, 0x8, R4 ;  /* 0x0000000805047824 */ /* 0x000fe200078e0204 */
[----:B------:R-:W-:-:S02]  /*0dc0*/  SHF.R.S32.HI R5, RZ, 0x1f, R20 ;  /* 0x0000001fff057819 */ /* 0x000fc40000011414 */
[----:B------:R-:W-:Y:S01]  /*0dd0*/  SHF.R.S32.HI R3, RZ, 0x5, R3 ;  /* 0x00000005ff037819 */ /* 0x000fe20000011403 */
[----:B------:R-:W-:Y:S01]  /*0de0*/  IMAD.SHL.U32 R184, R4, 0x8, RZ ;  /* 0x0000000804b87824 */ /* 0x000fe200078e00ff */
[----:B------:R-:W-:Y:S02]  /*0df0*/  LEA.HI R5, R5, R2, RZ, 0x3 ;  /* 0x0000000205057211 */ /* 0x000fe400078f18ff */
[----:B------:R-:W-:Y:S01]  /*0e00*/  LEA.HI R0, R0, R213, RZ, 0x1 ;  /* 0x000000d500007211 */ /* 0x000fe200078f08ff */
[----:B------:R-:W-:Y:S01]  /*0e10*/  IMAD.WIDE R184, R184, R185, UR48 ;  /* 0x00000030b8b87e25 */ /* 0x000fe2000f8e02b9 */
[----:B------:R-:W-:Y:S02]  /*0e20*/  LOP3.LUT R5, R5, 0xfffffff8, RZ, 0xc0, !PT ;  /* 0xfffffff805057812 */ /* 0x000fe400078ec0ff */
[----:B------:R-:W-:Y:S02]  /*0e30*/  LEA.HI R19, R19, R198, RZ, 0x3 ;  /* 0x000000c613137211 */ /* 0x000fe400078f18ff */
[----:B------:R-:W-:Y:S01]  /*0e40*/  IADD3 R9, P6, R184, 0x20, RZ ;  /* 0x00000020b8097810 */ /* 0x000fe20007fde0ff */
[----:B------:R-:W-:Y:S01]  /*0e50*/  IMAD.IADD R2, R2, 0x1, -R5 ;  /* 0x0000000102027824 */ /* 0x000fe200078e0a05 */
[----:B------:R-:W-:-:S02]  /*0e60*/  IADD3 R5, P5, R184, 0x40, RZ ;  /* 0x00000040b8057810 */ /* 0x000fc40007fbe0ff */
[----:B------:R-:W-:Y:S01]  /*0e70*/  LOP3.LUT R8, R9, 0x380, RZ, 0xc0, !PT ;  /* 0x0000038009087812 */ /* 0x000fe200078ec0ff */
[----:B------:R-:W-:Y:S01]  /*0e80*/  IMAD R21, R3, 0x10, R2 ;  /* 0x0000001003157824 */ /* 0x000fe200078e0202 */
[----:B------:R-:W-:Y:S01]  /*0e90*/  LOP3.LUT R4, R5, 0x380, RZ, 0xc0, !PT ;  /* 0x0000038005047812 */ /* 0x000fe200078ec0ff */
[----:B------:R-:W-:Y:S01]  /*0ea0*/  IMAD.X R3, RZ, RZ, R185, P6 ;  /* 0x000000ffff037224 */ /* 0x000fe200030e06b9 */
[----:B------:R-:W-:Y:S02]  /*0eb0*/  SHF.R.U64 R8, R8, 0x3, RZ ;  /* 0x0000000308087819 */ /* 0x000fe400000012ff */
[----:B------:R-:W-:Y:S02]  /*0ec0*/  SHF.R.U64 R4, R4, 0x3, RZ ;  /* 0x0000000304047819 */ /* 0x000fe400000012ff */
[----:B------:R-:W-:Y:S02]  /*0ed0*/  LOP3.LUT R2, R8, R9, RZ, 0x3c, !PT ;  /* 0x0000000908027212 */ /* 0x000fe400078e3cff */
[----:B------:R-:W-:-:S02]  /*0ee0*/  IADD3 R11, P2, R184, 0x4020, RZ ;  /* 0x00004020b80b7810 */ /* 0x000fc40007f5e0ff */
[C---:B------:R-:W-:Y:S02]  /*0ef0*/  IADD3 R13, P1, R184.reuse, 0x4040, RZ ;  /* 0x00004040b80d7810 */ /* 0x040fe40007f3e0ff */
[C---:B------:R-:W-:Y:S02]  /*0f00*/  IADD3 R7, P4, R184.reuse, 0x60, RZ ;  /* 0x00000060b8077810 */ /* 0x040fe40007f9e0ff */
[C---:B------:R-:W-:Y:S02]  /*0f10*/  IADD3 R9, P3, R184.reuse, 0x4000, RZ ;  /* 0x00004000b8097810 */ /* 0x040fe40007f7e0ff */
[----:B------:R-:W-:Y:S02]  /*0f20*/  IADD3 R15, P6, R184, 0x4060, RZ ;  /* 0x00004060b80f7810 */ /* 0x000fe40007fde0ff */
[----:B------:R-:W-:Y:S01]  /*0f30*/  LOP3.LUT R4, R4, R5, RZ, 0x3c, !PT ;  /* 0x0000000504047212 */ /* 0x000fe200078e3cff */
[----:B------:R-:W-:Y:S01]  /*0f40*/  IMAD.X R5, RZ, RZ, R185, P5 ;  /* 0x000000ffff057224 */ /* 0x000fe200028e06b9 */
[----:B------:R-:W-:-:S02]  /*0f50*/  LOP3.LUT R10, R11, 0x380, RZ, 0xc0, !PT ;  /* 0x000003800b0a7812 */ /* 0x000fc400078ec0ff */
[----:B------:R-:W-:Y:S02]  /*0f60*/  LOP3.LUT R12, R13, 0x380, RZ, 0xc0, !PT ;  /* 0x000003800d0c7812 */ /* 0x000fe400078ec0ff */
[----:B------:R-:W-:Y:S02]  /*0f70*/  LOP3.LUT R6, R7, 0x380, RZ, 0xc0, !PT ;  /* 0x0000038007067812 */ /* 0x000fe400078ec0ff */
[----:B------:R-:W-:Y:S02]  /*0f80*/  LOP3.LUT R8, R9, 0x380, RZ, 0xc0, !PT ;  /* 0x0000038009087812 */ /* 0x000fe400078ec0ff */
[----:B------:R-:W-:Y:S02]  /*0f90*/  LOP3.LUT R14, R15, 0x380, RZ, 0xc0, !PT ;  /* 0x000003800f0e7812 */ /* 0x000fe400078ec0ff */
[----:B------:R-:W-:Y:S02]  /*0fa0*/  SHF.R.U64 R10, R10, 0x3, RZ ;  /* 0x000000030a0a7819 */ /* 0x000fe400000012ff */
[----:B------:R-:W-:-:S02]  /*0fb0*/  SHF.R.U64 R12, R12, 0x3, RZ ;  /* 0x000000030c0c7819 */ /* 0x000fc400000012ff */
[----:B------:R-:W-:Y:S02]  /*0fc0*/  SHF.R.U64 R6, R6, 0x3, RZ ;  /* 0x0000000306067819 */ /* 0x000fe400000012ff */
[----:B------:R-:W-:Y:S02]  /*0fd0*/  SHF.R.U64 R8, R8, 0x3, RZ ;  /* 0x0000000308087819 */ /* 0x000fe400000012ff */
[----:B------:R-:W-:Y:S02]  /*0fe0*/  SHF.R.U64 R14, R14, 0x3, RZ ;  /* 0x000000030e0e7819 */ /* 0x000fe400000012ff */
[----:B------:R-:W-:Y:S02]  /*0ff0*/  MOV R235, R2 ;  /* 0x0000000200eb7202 */ /* 0x000fe40000000f00 */
[----:B------:R-:W-:Y:S02]  /*1000*/  MOV R234, R4 ;  /* 0x0000000400ea7202 */ /* 0x000fe40000000f00 */
[----:B------:R-:W-:-:S02]  /*1010*/  LOP3.LUT R0, R0, 0x3fffffe, RZ, 0xc0, !PT ;  /* 0x03fffffe00007812 */ /* 0x000fc400078ec0ff */
[----:B------:R-:W-:Y:S02]  /*1020*/  LOP3.LUT R5, R19, 0x1ffffff8, RZ, 0xc0, !PT ;  /* 0x1ffffff813057812 */ /* 0x000fe400078ec0ff */
[----:B------:R-:W-:Y:S01]  /*1030*/  LOP3.LUT R3, R20, 0x7ffffffc, RZ, 0xc0, !PT ;  /* 0x7ffffffc14037812 */ /* 0x000fe200078ec0ff */
[----:B------:R-:W-:Y:S01]  /*1040*/  IMAD.IADD R0, R213, 0x1, -R0 ;  /* 0x00000001d5007824 */ /* 0x000fe200078e0a00 */
        /* <DEDUP_REMOVED lines=10> */
[----:B------:R-:W-:Y:S01]  /*10f0*/  IADD3 R22, P1, R16, 0x13c, RZ ;  /* 0x0000013c10167810 */ /* 0x000fe20007f3e0ff */
[----:B------:R-:W-:Y:S01]  /*1100*/  IMAD.IADD R5, R198, 0x1, -R5 ;  /* 0x00000001c6057824 */ /* 0x000fe200078e0a05 */
[----:B------:R-:W-:Y:S01]  /*1110*/  IADD3 R210, P2, R16, 0x230, RZ ;  /* 0x0000023010d27810 */ /* 0x000fe20007f5e0ff */
[----:B------:R-:W-:Y:S01]  /*1120*/  IMAD.IADD R3, R208, 0x1, -R3 ;  /* 0x00000001d0037824 */ /* 0x000fe200078e0a03 */
[----:B------:R-:W-:Y:S01]  /*1130*/  MOV R233, R6 ;  /* 0x0000000600e97202 */ /* 0x000fe20000000f00 */
[----:B------:R-:W-:Y:S01]  /*1140*/  IMAD R196, R0, 0x40, R21 ;  /* 0x0000004000c47824 */ /* 0x000fe200078e0215 */
[----:B------:R-:W-:Y:S01]  /*1150*/  MOV R232, R8 ;  /* 0x0000000800e87202 */ /* 0x000fe20000000f00 */
[--C-:B------:R-:W-:Y:S01]  /*1160*/  IMAD.X R158, RZ, RZ, R17.reuse, P1 ;  /* 0x000000ffff9e7224 */ /* 0x100fe200008e0611 */
[----:B------:R-:W-:Y:S01]  /*1170*/  MOV R231, R10 ;  /* 0x0000000a00e77202 */ /* 0x000fe20000000f00 */
[----:B------:R-:W-:Y:S01]  /*1180*/  IMAD.X R209, RZ, RZ, R17, P2 ;  /* 0x000000ffffd17224 */ /* 0x000fe200010e0611 */
[----:B------:R-:W-:Y:S01]  /*1190*/  MOV R221, R12 ;  /* 0x0000000c00dd7202 */ /* 0x000fe20000000f00 */
[----:B------:R-:W-:Y:S01]  /*11a0*/  IMAD.SHL.U32 R186, R5, 0x8, RZ ;  /* 0x0000000805ba7824 */ /* 0x000fe200078e00ff */
[----:B------:R-:W-:Y:S01]  /*11b0*/  MOV R215, R14 ;  /* 0x0000000e00d77202 */ /* 0x000fe20000000f00 */
[----:B------:R-:W-:Y:S01]  /*11c0*/  IMAD.SHL.U32 R197, R3, 0x2, RZ ;  /* 0x0000000203c57824 */ /* 0x000fe200078e00ff */
[----:B------:R-:W-:-:S02]  /*11d0*/  SEL R200, RZ, 0x1, P0 ;  /* 0x00000001ffc87807 */ /* 0x000fc40000000000 */
[----:B------:R-:W-:-:S07]  /*11e0*/  SHF.R.S32.HI R194, RZ, 0x3, R19 ;  /* 0x00000003ffc27819 */ /* 0x000fce0000011413 */
.L_x_1606:
        /* <DEDUP_REMOVED lines=20> */
.L_x_1488:
[----:B------:R-:W-:Y:S01]  /*1330*/  ULDC UR6, c[0x0][0xec4] ;  /* 0x0003b10000067ab9 */ /* 0x000fe20000000800 */
[----:B------:R-:W-:Y:S01]  /*1340*/  UMOV UR39, UR7 ;  /* 0x0000000700277c82 */ /* 0x000fe20008000000 */
[----:B------:R-:W-:-:S11]  /*1350*/  UISETP.NE.AND UP0, UPT, UR6, 0x1, UPT ;  /* 0x000000010600788c */ /* 0x000fd6000bf05270 */
[----:B------:R-:W-:Y:S02]  /*1360*/  @UP0 ULDC.64 UR10, c[0x0][0xec8] ;  /* 0x0003b200000a0ab9 */ /* 0x000fe40000000a00 */
[----:B------:R-:W-:-:S04]  /*1370*/  UIMAD.WIDE.U32 UR4, UR7, UR10, URZ ;  /* 0x0000000a070472a5 */ /* 0x000fc8000f8e003f */
[----:B------:R-:W-:-:S04]  /*1380*/  @UP0 USHF.R.U32.HI UR39, URZ, UR11, UR5 ;  /* 0x0000000b3f270299 */ /* 0x000fc80008011605 */
[----:B------:R-:W-:-:S12]  /*1390*/  UIMAD UR4, UR39, UR6, URZ ;  /* 0x00000006270472a4 */ /* 0x000fd8000f8e023f */
.L_x_1489:
[----:B------:R-:W1:Y:S01]  /*13a0*/  LDC R0, c[0x0][0xa80] ;  /* 0x0002a000ff007b82 */ /* 0x000e620000000800 */
[----:B------:R-:W-:Y:S01]  /*13b0*/  ULOP3.LUT UR5, URZ, UR39, URZ, 0x33, !UPT ;  /* 0x000000273f057292 */ /* 0x000fe2000f8e333f */
[----:B------:R-:W-:Y:S01]  /*13c0*/  IMAD.MOV.U32 R2, RZ, RZ, 0x3000 ;  /* 0x00003000ff027424 */ /* 0x000fe200078e00ff */
[----:B------:R-:W-:Y:S01]  /*13d0*/  UIADD3 UR6, UP2, UR48, 0x32450, URZ ;  /* 0x0003245030067890 */ /* 0x000fe2000ff5e03f */
[----:B------:R-:W-:Y:S01]  /*13e0*/  IMAD.U32 R3, RZ, RZ, UR38 ;  /* 0x00000026ff037e24 */ /* 0x000fe2000f8e00ff */
[----:B------:R-:W-:Y:S01]  /*13f0*/  ULDC UR42, c[0x0][0xeac] ;  /* 0x0003ab00002a7ab9 */ /* 0x000fe20000000800 */
[----:B------:R-:W-:Y:S01]  /*1400*/  UIADD3 UR11, UP3, UR48, 0x32460, URZ ;  /* 0x00032460300b7890 */ /* 0x000fe2000ff7e03f */
[----:B------:R-:W-:Y:S01]  /*1410*/  IMAD.MOV.U32 R4, RZ, RZ, 0xc000 ;  /* 0x0000c000ff047424 */ /* 0x000fe200078e00ff */
[----:B------:R-:W-:Y:S01]  /*1420*/  UIADD3 UR42, UR5, UR42, URZ ;  /* 0x0000002a052a7290 */ /* 0x000fe2000fffe03f */
[----:B------:R-:W-:Y:S01]  /*1430*/  IMAD.U32 R8, RZ, RZ, UR6 ;  /* 0x00000006ff087e24 */ /* 0x000fe2000f8e00ff */
[----:B------:R-:W-:Y:S01]  /*1440*/  UIADD3.X UR5, URZ, UR49, URZ, UP2, !UPT ;  /* 0x000000313f057290 */ /* 0x000fe200097fe43f */
[----:B------:R-:W-:Y:S01]  /*1450*/  IMAD.U32 R5, RZ, RZ, UR38 ;  /* 0x00000026ff057e24 */ /* 0x000fe2000f8e00ff */
[----:B------:R-:W-:Y:S01]  /*1460*/  UIADD3 UR9, UP0, UR48, 0x32430, URZ ;  /* 0x0003243030097890 */ /* 0x000fe2000ff1e03f */
[----:B------:R-:W-:Y:S01]  /*1470*/  IMAD.MOV.U32 R6, RZ, RZ, R200 ;  /* 0x000000ffff067224 */ /* 0x000fe200078e00c8 */
[----:B------:R-:W-:Y:S01]  /*1480*/  UIADD3 UR10, UP1, UR48, 0x32440, URZ ;  /* 0x00032440300a7890 */ /* 0x000fe2000ff3e03f */
[----:B------:R-:W-:Y:S01]  /*1490*/  IMAD.MOV.U32 R7, RZ, RZ, 0x100 ;  /* 0x00000100ff077424 */ /* 0x000fe200078e00ff */
[----:B------:R-:W-:Y:S01]  /*14a0*/  UIADD3.X UR12, URZ, UR49, URZ, UP3, !UPT ;  /* 0x000000313f0c7290 */ /* 0x000fe20009ffe43f */
[----:B------:R-:W-:Y:S01]  /*14b0*/  IMAD.U32 R9, RZ, RZ, UR5 ;  /* 0x00000005ff097e24 */ /* 0x000fe2000f8e00ff */
[----:B------:R-:W-:Y:S01]  /*14c0*/  UIADD3.X UR5, URZ, UR49, URZ, UP0, !UPT ;  /* 0x000000313f057290 */ /* 0x000fe200087fe43f */
[----:B------:R2:W-:Y:S01]  /*14d0*/  STL.64 [R1+0x18], R2 ;  /* 0x0000180201007387 */ /* 0x0005e20000100a00 */
[----:B------:R-:W-:Y:S01]  /*14e0*/  UIADD3.X UR6, URZ, UR49, URZ, UP1, !UPT ;  /* 0x000000313f067290 */ /* 0x000fe20008ffe43f */
[----:B------:R-:W-:Y:S01]  /*14f0*/  IMAD.U32 R10, RZ, RZ, UR11 ;  /* 0x0000000bff0a7e24 */ /* 0x000fe2000f8e00ff */
[----:B------:R-:W-:Y:S01]  /*1500*/  ULDC UR43, c[0x0][0xeb8] ;  /* 0x0003ae00002b7ab9 */ /* 0x000fe20000000800 */
[----:B------:R3:W-:Y:S01]  /*1510*/  STL.128 [R1+0x50], R4 ;  /* 0x0000500401007387 */ /* 0x0007e20000100c00 */
[----:B------:R-:W-:Y:S01]  /*1520*/  UISETP.NE.AND UP1, UPT, UR43, 0x1, UPT ;  /* 0x000000012b00788c */ /* 0x000fe2000bf25270 */
[----:B------:R-:W-:Y:S01]  /*1530*/  IMAD.MOV.U32 R201, RZ, RZ, 0x100 ;  /* 0x00000100ffc97424 */ /* 0x000fe200078e00ff */
[----:B------:R-:W-:Y:S01]  /*1540*/  UIADD3 UR7, UR7, -UR4, URZ ;  /* 0x8000000407077290 */ /* 0x000fe2000fffe03f */
[----:B------:R-:W-:Y:S01]  /*1550*/  IMAD.MOV.U32 R202, RZ, RZ, 0x1 ;  /* 0x00000001ffca7424 */ /* 0x000fe200078e00ff */
[----:B-1----:R1:W-:Y:S01]  /*1560*/  STL [R1+0x460], R0 ;  /* 0x0004600001007387 */ /* 0x0023e20000100800 */
[----:B------:R-:W-:Y:S01]  /*1570*/  IMAD.MOV.U32 R203, RZ, RZ, RZ ;  /* 0x000000ffffcb7224 */ /* 0x000fe200078e00ff */
[----:B------:R-:W-:Y:S01]  /*1580*/  ULDC UR40, c[0x0][0x404] ;  /* 0x0001010000287ab9 */ /* 0x000fe20000000800 */
[----:B--2---:R-:W-:Y:S01]  /*1590*/  IMAD.U32 R2, RZ, RZ, UR10 ;  /* 0x0000000aff027e24 */ /* 0x004fe2000f8e00ff */
[----:B------:R-:W-:Y:S01]  /*15a0*/  ULDC.64 UR10, c[0x0][0x3f8] ;  /* 0x0000fe00000a7ab9 */ /* 0x000fe20000000a00 */
[----:B------:R-:W-:Y:S01]  /*15b0*/  IMAD.MOV.U32 R12, RZ, RZ, 0x1 ;  /* 0x00000001ff0c7424 */ /* 0x000fe200078e00ff */
[----:B------:R-:W-:Y:S01]  /*15c0*/  UISETP.NE.U32.AND UP0, UPT, UR10, URZ, UPT ;  /* 0x0000003f0a00728c */ /* 0x000fe2000bf05070 */
[----:B------:R-:W-:Y:S01]  /*15d0*/  IMAD.MOV.U32 R13, RZ, RZ, RZ ;  /* 0x000000ffff0d7224 */ /* 0x000fe200078e00ff */
[----:B------:R1:W-:Y:S01]  /*15e0*/  STL.128 [R1+0x20], R200 ;  /* 0x000020c801007387 */ /* 0x0003e20000100c00 */
[----:B------:R-:W-:Y:S01]  /*15f0*/  IMAD.U32 R11, RZ, RZ, UR12 ;  /* 0x0000000cff0b7e24 */ /* 0x000fe2000f8e00ff */
[----:B------:R-:W-:Y:S01]  /*1600*/  UISETP.NE.AND.EX UP0, UPT, UR11, URZ, UPT, UP0 ;  /* 0x0000003f0b00728c */ /* 0x000fe2000bf05300 */
[----:B---3--:R-:W-:Y:S01]  /*1610*/  IMAD.U32 R6, RZ, RZ, UR42 ;  /* 0x0000002aff067e24 */ /* 0x008fe2000f8e00ff */
[----:B------:R1:W-:Y:S01]  /*1620*/  STL.64 [R1+0x60], R12 ;  /* 0x0000600c01007387 */ /* 0x0003e20000100a00 */
[----:B------:R-:W-:Y:S01]  /*1630*/  IMAD.U32 R4, RZ, RZ, UR9 ;  /* 0x00000009ff047e24 */ /* 0x000fe2000f8e00ff */
[----:B------:R-:W-:Y:S01]  /*1640*/  ULDC UR11, c[0x0][0xec4] ;  /* 0x0003b100000b7ab9 */ /* 0x000fe20000000800 */
[----:B------:R-:W-:Y:S01]  /*1650*/  IMAD.U32 R5, RZ, RZ, UR5 ;  /* 0x00000005ff057e24 */ /* 0x000fe2000f8e00ff */
[----:B------:R-:W-:Y:S01]  /*1660*/  ULDC.64 UR4, c[0x0][0xad8] ;  /* 0x0002b60000047ab9 */ /* 0x000fe20000000a00 */
[----:B------:R-:W-:Y:S01]  /*1670*/  IMAD.U32 R3, RZ, RZ, UR6 ;  /* 0x00000006ff037e24 */ /* 0x000fe2000f8e00ff */
[----:B------:R-:W-:Y:S01]  /*1680*/  UISETP.GE.AND UP2, UPT, UR5, 0x1, UPT ;  /* 0x000000010500788c */ /* 0x000fe2000bf46270 */
[----:B------:R1:W-:Y:S01]  /*1690*/  STL [R1+0x70], R6 ;  /* 0x0000700601007387 */ /* 0x0003e20000100800 */
[----:B------:R-:W-:Y:S01]  /*16a0*/  UIMAD UR11, UR8, UR11, UR7 ;  /* 0x0000000b080b72a4 */ /* 0x000fe2000f8e0207 */
[----:B------:R-:W-:Y:S01]  /*16b0*/  IADD3 R32, P0, R16, 0x38, RZ ;  /* 0x0000003810207810 */ /* 0x000fe20007f1e0ff */
[----:B------:R-:W-:Y:S01]  /*16c0*/  USHF.L.U32 UR42, UR42, 0x7, URZ ;  /* 0x000000072a2a7899 */ /* 0x000fe2000800063f */
[----:B------:R1:W-:Y:S01]  /*16d0*/  STL.128 [R1+0x40], R8 ;  /* 0x0000400801007387 */ /* 0x0003e20000100c00 */
[----:B------:R-:W-:Y:S01]  /*16e0*/  @UP1 ULDC UR8, c[0x0][0xebc] ;  /* 0x0003af0000081ab9 */ /* 0x000fe20000000800 */
[----:B------:R-:W-:Y:S01]  /*16f0*/  USEL UR40, UR40, 0x1, UP0 ;  /* 0x0000000128287887 */ /* 0x000fe20008000000 */
[----:B------:R-:W-:Y:S01]  /*1700*/  PLOP3.LUT P1, PT, PT, PT, UP2, 0x80, 0x0 ;  /* 0x000000000000781c */ /* 0x000fe20003f2f028 */
[----:B------:R1:W-:Y:S01]  /*1710*/  STL.64 [R1+0x68], R10 ;  /* 0x0000680a01007387 */ /* 0x0003e20000100a00 */
[----:B------:R-:W-:Y:S01]  /*1720*/  UIMAD.WIDE.U32 UR8, UR11, UR8, URZ ;  /* 0x000000080b0872a5 */ /* 0x000fe2000f8e003f */
[----:B------:R-:W-:Y:S01]  /*1730*/  IMAD.X R33, RZ, RZ, R17, P0 ;  /* 0x000000ffff217224 */ /* 0x000fe200000e0611 */
[----:B------:R-:W-:Y:S01]  /*1740*/  ULDC UR10, c[0x0][0x2e0] ;  /* 0x0000b800000a7ab9 */ /* 0x000fe20000000800 */
[----:B------:R1:W-:Y:S01]  /*1750*/  STL.64 [R1+0x8], R4 ;  /* 0x0000080401007387 */ /* 0x0003e20000100a00 */
[----:B------:R-:W-:Y:S01]  /*1760*/  ULDC UR6, c[0x0][0x288] ;  /* 0x0000a20000067ab9 */ /* 0x000fe20000000800 */
[----:B------:R-:W-:Y:S01]  /*1770*/  @UP1 ULDC UR12, c[0x0][0xec0] ;  /* 0x0003b000000c1ab9 */ /* 0x000fe20000000800 */
[----:B------:R-:W-:Y:S01]  /*1780*/  UMOV UR44, UR11 ;  /* 0x0000000b002c7c82 */ /* 0x000fe20008000000 */
[----:B------:R1:W-:Y:S01]  /*1790*/  STL.64 [R1+0x10], R2 ;  /* 0x0000100201007387 */ /* 0x0003e20000100a00 */
[----:B------:R-:W-:-:S02]  /*17a0*/  UIADD3 UR7, UR42, 0x80, -UR6 ;  /* 0x000000802a077890 */ /* 0x000fc4000fffe806 */
[----:B------:R-:W-:Y:S01]  /*17b0*/  UIMAD UR40, UR40, UR10, URZ ;  /* 0x0000000a282872a4 */ /* 0x000fe2000f8e023f */
[----:B------:R1:W-:Y:S01]  /*17c0*/  STL.64 [R1+0x30], R2 ;  /* 0x0000300201007387 */ /* 0x0003e20000100a00 */
[----:B------:R-:W-:Y:S02]  /*17d0*/  @UP1 USHF.R.U32.HI UR44, URZ, UR12, UR9 ;  /* 0x0000000c3f2c1299 */ /* 0x000fe40008011609 */
[----:B------:R-:W-:Y:S01]  /*17e0*/  UIADD3 UR8, UR40, UR7, URZ ;  /* 0x0000000728087290 */ /* 0x000fe2000fffe03f */
[----:B------:R1:W-:Y:S01]  /*17f0*/  STL.128 [R1+0x440], RZ ;  /* 0x000440ff01007387 */ /* 0x0003e20000100c00 */
[----:B------:R-:W-:Y:S02]  /*1800*/  UIADD3 UR7, -UR44, URZ, URZ ;  /* 0x0000003f2c077290 */ /* 0x000fe4000fffe13f */
[----:B------:R-:W-:Y:S01]  /*1810*/  UIADD3 UR4, UR8, UR4, URZ ;  /* 0x0000000408047290 */ /* 0x000fe2000fffe03f */
[----:B------:R1:W-:Y:S01]  /*1820*/  STL.128 [R1+0x450], RZ ;  /* 0x000450ff01007387 */ /* 0x0003e20000100c00 */
[----:B------:R-:W-:-:S03]  /*1830*/  UIMAD UR43, UR43, UR7, UR11 ;  /* 0x000000072b2b72a4 */ /* 0x000fc6000f8e020b */
[----:B------:R1:W-:Y:S04]  /*1840*/  STL.128 [R1+0x230], RZ ;  /* 0x000230ff01007387 */ /* 0x0003e80000100c00 */
        /* <DEDUP_REMOVED lines=31> */
[----:B------:R1:W-:Y:S04]  /*1a40*/  STL.64 [R1], RZ ;  /* 0x000000ff01007387 */ /* 0x0003e80000100a00 */
[----:B------:R1:W-:Y:S01]  /*1a50*/  STL.64 [R1+0x38], RZ ;  /* 0x000038ff01007387 */ /* 0x0003e20000100a00 */
[----:B------:R-:W-:Y:S05]  /*1a60*/  @!P1 BRA `(.L_x_1490) ;  /* 0x0000000000449947 */ /* 0x000fea0003800000 */
        /* <DEDUP_REMOVED lines=10> */
.L_x_1491:
[----:B------:R-:W-:-:S11]  /*1b10*/  UISETP.NE.AND UP0, UPT, UR5, 0x1, UPT ;  /* 0x000000010500788c */ /* 0x000fd6000bf05270 */
[----:B------:R-:W-:Y:S02]  /*1b20*/  @UP0 ULDC.64 UR10, c[0x0][0xae0] ;  /* 0x0002b800000a0ab9 */ /* 0x000fe40000000a00 */
[----:B------:R-:W-:-:S04]  /*1b30*/  UIMAD.WIDE.U32 UR8, UR7, UR10, URZ ;  /* 0x0000000a070872a5 */ /* 0x000fc8000f8e003f */
[----:B------:R-:W-:-:S12]  /*1b40*/  @UP0 USHF.R.U32.HI UR7, URZ, UR11, UR9 ;  /* 0x0000000b3f070299 */ /* 0x000fd80008011609 */
.L_x_1492:
[----:B------:R-:W-:-:S04]  /*1b50*/  UIMAD UR7, UR7, UR5, UR5 ;  /* 0x00000005070772a4 */ /* 0x000fc8000f8e0205 */
[----:B------:R-:W-:-:S04]  /*1b60*/  UISETP.LT.AND UP0, UPT, UR4, UR7, UPT ;  /* 0x000000070400728c */ /* 0x000fc8000bf01270 */
[----:B------:R-:W-:-:S12]  /*1b70*/  USEL UR4, UR4, UR7, UP0 ;  /* 0x0000000704047287 */ /* 0x000fd80008000000 */
.L_x_1490:
[----:B------:R-:W-:Y:S02]  /*1b80*/  UIADD3 UR8, UR40, 0x5f, URZ ;  /* 0x0000005f28087890 */ /* 0x000fe4000fffe03f */
[----:B------:R-:W-:Y:S02]  /*1b90*/  UIADD3 UR10, UR4, 0x5f, URZ ;  /* 0x0000005f040a7890 */ /* 0x000fe4000fffe03f */
[----:B------:R-:W-:Y:S02]  /*1ba0*/  UIMAD.WIDE UR8, UR8, 0x2aaaaaab, URZ ;  /* 0x2aaaaaab080878a5 */ /* 0x000fe4000f8e023f */
[----:B------:R-:W-:Y:S02]  /*1bb0*/  UIMAD.WIDE UR10, UR10, 0x2aaaaaab, URZ ;  /* 0x2aaaaaab0a0a78a5 */ /* 0x000fe4000f8e023f */
[----:B------:R-:W-:Y:S02]  /*1bc0*/  USHF.R.U32.HI UR4, URZ, 0x1f, UR9 ;  /* 0x0000001f3f047899 */ /* 0x000fe40008011609 */
[----:B------:R-:W-:-:S02]  /*1bd0*/  USHF.R.U32.HI UR7, URZ, 0x1f, UR11 ;  /* 0x0000001f3f077899 */ /* 0x000fc4000801160b */
[----:B------:R-:W-:Y:S02]  /*1be0*/  ULEA.HI.SX32 UR4, UR9, UR4, 0x1c ;  /* 0x0000000409047291 */ /* 0x000fe4000f8fe23f */
[----:B------:R-:W-:Y:S02]  /*1bf0*/  ULEA.HI.SX32 UR7, UR11, UR7, 0x1c ;  /* 0x000000070b077291 */ /* 0x000fe4000f8fe23f */
[----:B------:R-:W-:Y:S02]  /*1c00*/  UIADD3 UR6, UR40, -UR6, UR42 ;  /* 0x8000000628067290 */ /* 0x000fe4000fffe02a */
[----:B------:R-:W-:Y:S01]  /*1c10*/  UISETP.LT.AND UP0, UPT, UR4, UR7, UPT ;  /* 0x000000070400728c */ /* 0x000fe2000bf01270 */
[----:B------:R-:W-:Y:S02]  /*1c20*/  ULDC UR8, c[0x0][0xad4] ;  /* 0x0002b50000087ab9 */ /* 0x000fe40000000800 */
[----:B------:R-:W-:Y:S02]  /*1c30*/  UIADD3 UR8, UR6, -UR8, URZ ;  /* 0x8000000806087290 */ /* 0x000fe4000fffe03f */
        /* <DEDUP_REMOVED lines=13> */
.L_x_1494:
[----:B------:R-:W-:-:S11]  /*1d10*/  UISETP.NE.AND UP0, UPT, UR5, 0x1, UPT ;  /* 0x000000010500788c */ /* 0x000fd6000bf05270 */
[----:B------:R-:W-:Y:S02]  /*1d20*/  @UP0 ULDC.64 UR10, c[0x0][0xae0] ;  /* 0x0002b800000a0ab9 */ /* 0x000fe40000000a00 */
[----:B------:R-:W-:-:S04]  /*1d30*/  UIMAD.WIDE.U32 UR6, UR4, UR10, URZ ;  /* 0x0000000a040672a5 */ /* 0x000fc8000f8e003f */
[----:B------:R-:W-:-:S12]  /*1d40*/  @UP0 USHF.R.U32.HI UR4, URZ, UR11, UR7 ;  /* 0x0000000b3f040299 */ /* 0x000fd80008011607 */
.L_x_1495:
[----:B------:R-:W-:-:S04]  /*1d50*/  UIMAD UR4, UR4, UR5, URZ ;  /* 0x00000005040472a4 */ /* 0x000fc8000f8e023f */
[----:B------:R-:W-:-:S04]  /*1d60*/  UISETP.LT.AND UP0, UPT, UR8, UR4, UPT ;  /* 0x000000040800728c */ /* 0x000fc8000bf01270 */
[----:B------:R-:W-:-:S12]  /*1d70*/  USEL UR8, UR8, UR4, !UP0 ;  /* 0x0000000408087287 */ /* 0x000fd8000c000000 */
.L_x_1493:
[----:B------:R-:W-:Y:S01]  /*1d80*/  UIMAD.WIDE UR4, UR8, 0x2aaaaaab, URZ ;  /* 0x2aaaaaab080478a5 */ /* 0x000fe2000f8e023f */
[----:B------:R-:W-:-:S03]  /*1d90*/  PLOP3.LUT P0, PT, PT, PT, PT, 0x80, 0x0 ;  /* 0x000000000000781c */ /* 0x000fc60003f0f070 */
[----:B------:R-:W-:-:S04]  /*1da0*/  USHF.R.U32.HI UR4, URZ, 0x1f, UR5 ;  /* 0x0000001f3f047899 */ /* 0x000fc80008011605 */
[----:B------:R-:W-:-:S04]  /*1db0*/  ULEA.HI.SX32 UR4, UR5, UR4, 0x1c ;  /* 0x0000000405047291 */ /* 0x000fc8000f8fe23f */
[----:B------:R-:W-:-:S04]  /*1dc0*/  UISETP.LT.AND UP0, UPT, URZ, UR4, UPT ;  /* 0x000000043f00728c */ /* 0x000fc8000bf01270 */
[----:B------:R-:W-:-:S04]  /*1dd0*/  USEL UR41, URZ, UR4, !UP0 ;  /* 0x000000043f297287 */ /* 0x000fc8000c000000 */
[----:B------:R-:W-:-:S06]  /*1de0*/  UISETP.GT.AND UP0, UPT, UR45, UR41, UPT ;  /* 0x000000292d00728c */ /* 0x000fcc000bf04270 */
[----:B------:R-:W-:-:S13]  /*1df0*/  PLOP3.LUT P1, PT, PT, PT, UP0, 0x80, 0x0 ;  /* 0x000000000000781c */ /* 0x000fda0003f2f008 */
[----:B------:R-:W-:Y:S05]  /*1e00*/  @!P1 BRA `(.L_x_1496) ;  /* 0x000001dc00889947 */ /* 0x000fea0003800000 */
[----:B-1----:R-:W1:Y:S01]  /*1e10*/  SHFL.IDX PT, R0, R213, RZ, 0x1f ;  /* 0x00001fffd5007589 */ /* 0x002e6200000e0000 */
[----:B------:R-:W-:Y:S01]  /*1e20*/  UIADD3 UR6, UR50, 0x18400, URZ ;  /* 0x0001840032067890 */ /* 0x000fe2000fffe03f */
[----:B------:R-:W-:Y:S01]  /*1e30*/  IMAD.MOV.U32 R12, RZ, RZ, 0x1 ;  /* 0x00000001ff0c7424 */ /* 0x000fe200078e00ff */
[----:B------:R-:W-:Y:S01]  /*1e40*/  UIADD3 UR5, UR50, 0x400, URZ ;  /* 0x0000040032057890 */ /* 0x000fe2000fffe03f */
[----:B------:R-:W-:Y:S01]  /*1e50*/  IMAD.MOV.U32 R4, RZ, RZ, 0x1 ;  /* 0x00000001ff047424 */ /* 0x000fe200078e00ff */
[----:B------:R-:W-:Y:S01]  /*1e60*/  UIADD3 UR4, UR50, 0x1c400, URZ ;  /* 0x0001c40032047890 */ /* 0x000fe2000fffe03f */
[----:B------:R-:W-:Y:S01]  /*1e70*/  IMAD.MOV.U32 R5, RZ, RZ, RZ ;  /* 0x000000ffff057224 */ /* 0x000fe200078e00ff */
[----:B------:R-:W-:Y:S01]  /*1e80*/  USHF.R.U32.HI UR5, URZ, 0x4, UR5 ;  /* 0x000000043f057899 */ /* 0x000fe20008011605 */
[----:B------:R-:W-:Y:S01]  /*1e90*/  IMAD.MOV.U32 R6, RZ, RZ, 0x1 ;  /* 0x00000001ff067424 */ /* 0x000fe200078e00ff */
[----:B------:R-:W-:Y:S01]  /*1ea0*/  USHF.R.U32.HI UR4, URZ, 0x4, UR4 ;  /* 0x000000043f047899 */ /* 0x000fe20008011604 */
[----:B------:R-:W-:Y:S01]  /*1eb0*/  IMAD.MOV.U32 R7, RZ, RZ, RZ ;  /* 0x000000ffff077224 */ /* 0x000fe200078e00ff */
[----:B------:R-:W-:Y:S01]  /*1ec0*/  ULOP3.LUT UR5, UR5, 0x3fff, URZ, 0xc0, !UPT ;  /* 0x00003fff05057892 */ /* 0x000fe2000f8ec03f */
[----:B------:R-:W-:Y:S01]  /*1ed0*/  IMAD.MOV.U32 R13, RZ, RZ, RZ ;  /* 0x000000ffff0d7224 */ /* 0x000fe200078e00ff */
[----:B------:R-:W-:Y:S01]  /*1ee0*/  ULOP3.LUT UR4, UR4, 0x3fff, URZ, 0xc0, !UPT ;  /* 0x00003fff04047892 */ /* 0x000fe2000f8ec03f */
[----:B------:R-:W-:Y:S01]  /*1ef0*/  IMAD.MOV.U32 R9, RZ, RZ, 0x40000040 ;  /* 0x40000040ff097424 */ /* 0x000fe200078e00ff */
[----:B------:R-:W-:Y:S01]  /*1f00*/  ULOP3.LUT UR7, UR5, 0x3000000, URZ, 0xfc, !UPT ;  /* 0x0300000005077892 */ /* 0x000fe2000f8efc3f */
[----:B------:R2:W-:Y:S01]  /*1f10*/  STL.128 [R1+0x80], R4 ;  /* 0x0000800401007387 */ /* 0x0005e20000100c00 */
[----:B------:R-:W-:Y:S01]  /*1f20*/  ULOP3.LUT UR4, UR4, 0x10000, URZ, 0xfc, !UPT ;  /* 0x0001000004047892 */ /* 0x000fe2000f8efc3f */
[----:B------:R-:W-:Y:S01]  /*1f30*/  IMAD.MOV.U32 R11, RZ, RZ, 0x40000040 ;  /* 0x40000040ff0b7424 */ /* 0x000fe200078e00ff */
[----:B------:R-:W-:Y:S01]  /*1f40*/  ULOP3.LUT UR5, UR5, 0x10000, URZ, 0xfc, !UPT ;  /* 0x0001000005057892 */ /* 0x000fe2000f8efc3f */
[----:B------:R3:W-:Y:S01]  /*1f50*/  STL.64 [R1+0x90], R12 ;  /* 0x0000900c01007387 */ /* 0x0007e20000100a00 */
[----:B------:R-:W-:Y:S01]  /*1f60*/  IMAD.U32 R10, RZ, RZ, UR7 ;  /* 0x00000007ff0a7e24 */ /* 0x000fe2000f8e00ff */
[----:B------:R-:W-:Y:S01]  /*1f70*/  IADD3 R19, P5, R16, 0xa0, RZ ;  /* 0x000000a010137810 */ /* 0x000fe20007fbe0ff */
[----:B------:R-:W-:Y:S01]  /*1f80*/  IMAD.U32 R8, RZ, RZ, UR4 ;  /* 0x00000004ff087e24 */ /* 0x000fe2000f8e00ff */
[----:B-1----:R-:W-:Y:S01]  /*1f90*/  LEA.HI R2, R0, R0, RZ, 0x1 ;  /* 0x0000000000027211 */ /* 0x002fe200078f08ff */
[----:B------:R-:W-:Y:S01]  /*1fa0*/  IMAD.U32 R14, RZ, RZ, UR5 ;  /* 0x00000005ff0e7e24 */ /* 0x000fe2000f8e00ff */
[----:B------:R-:W-:Y:S01]  /*1fb0*/  ULOP3.LUT UP0, URZ, UR6, 0x1bf, URZ, 0xc0, !UPT ;  /* 0x000001bf063f7892 */ /* 0x000fe2000f80c03f */
[----:B------:R-:W-:Y:S01]  /*1fc0*/  IMAD.MOV.U32 R15, RZ, RZ, 0x40000040 ;  /* 0x40000040ff0f7424 */ /* 0x000fe200078e00ff */
[----:B------:R-:W-:Y:S01]  /*1fd0*/  LOP3.LUT R3, R2, 0x7fffe, RZ, 0xc0, !PT ;  /* 0x0007fffe02037812 */ /* 0x000fe200078ec0ff */
[----:B------:R1:W-:Y:S01]  /*1fe0*/  STL.128 [R1+0xa0], R8 ;  /* 0x0000a00801007387 */ /* 0x0003e20000100c00 */
[----:B------:R-:W-:Y:S01]  /*1ff0*/  IMAD.X R44, RZ, RZ, R17, P5 ;  /* 0x000000ffff2c7224 */ /* 0x000fe200028e0611 */
[----:B------:R-:W-:Y:S01]  /*2000*/  IADD3 R30, P1, R16, 0x118, RZ ;  /* 0x00000118101e7810 */ /* 0x000fe20007f3e0ff */
[----:B--2---:R-:W-:Y:S01]  /*2010*/  IMAD.MOV.U32 R5, RZ, RZ, 0x40000040 ;  /* 0x40000040ff057424 */ /* 0x004fe200078e00ff */
[----:B------:R1:W-:Y:S01]  /*2020*/  STL.64 [R1+0x78], RZ ;  /* 0x000078ff01007387 */ /* 0x0003e20000100a00 */
[----:B------:R-:W-:Y:S01]  /*2030*/  IMAD.IADD R3, R0, 0x1, -R3 ;  /* 0x0000000100037824 */ /* 0x000fe200078e0a03 */
[----:B------:R-:W-:Y:S01]  /*2040*/  PLOP3.LUT P5, PT, PT, PT, UP0, 0x80, 0x0 ;  /* 0x000000000000781c */ /* 0x000fe20003faf008 */
[----:B---3--:R-:W-:Y:S01]  /*2050*/  IMAD.MOV.U32 R13, RZ, RZ, 0x40000040 ;  /* 0x40000040ff0d7424 */ /* 0x008fe200078e00ff */
[----:B------:R1:W-:Y:S01]  /*2060*/  STL.128 [R1+0xb0], RZ ;  /* 0x0000b0ff01007387 */ /* 0x0003e20000100c00 */
[C---:B------:R-:W-:Y:S01]  /*2070*/  IADD3 R28, P6, R16.reuse, 0x110, RZ ;  /* 0x00000110101c7810 */ /* 0x040fe20007fde0ff */
[--C-:B------:R-:W-:Y:S01]  /*2080*/  IMAD.X R31, RZ, RZ, R17.reuse, P1 ;  /* 0x000000ffff1f7224 */ /* 0x100fe200008e0611 */
[----:B------:R-:W-:Y:S01]  /*2090*/  LEA R3, R3, UR6, 0xd ;  /* 0x0000000603037c11 */ /* 0x000fe2000f8e68ff */
[----:B------:R1:W-:Y:S01]  /*20a0*/  STL.128 [R1+0xc0], RZ ;  /* 0x0000c0ff01007387 */ /* 0x0003e20000100c00 */
[C---:B------:R-:W-:Y:S01]  /*20b0*/  IADD3 R23, P0, R16.reuse, 0x98, RZ ;  /* 0x0000009810177810 */ /* 0x040fe20007f1e0ff */
[----:B------:R-:W-:Y:S01]  /*20c0*/  IMAD.X R41, RZ, RZ, R17, P6 ;  /* 0x000000ffff297224 */ /* 0x000fe200030e0611 */
[----:B------:R-:W-:Y:S01]  /*20d0*/  SHF.R.U32.HI R0, RZ, 0x4, R3 ;  /* 0x00000004ff007819 */ /* 0x000fe20000011603 */
[----:B------:R-:W-:Y:S01]  /*20e0*/  VIADD R2, R3, 0xa000 ;  /* 0x0000a00003027836 */ /* 0x000fe20000000000 */
[----:B------:R1:W-:Y:S01]  /*20f0*/  STL.128 [R1+0xd0], RZ ;  /* 0x0000d0ff01007387 */ /* 0x0003e20000100c00 */
[----:B------:R-:W-:Y:S01]  /*2100*/  IADD3 R26, P4, R16, 0x90, RZ ;  /* 0x00000090101a7810 */ /* 0x000fe20007f9e0ff */
[--C-:B------:R-:W-:Y:S01]  /*2110*/  IMAD.X R42, RZ, RZ, R17.reuse, P0 ;  /* 0x000000ffff2a7224 */ /* 0x100fe200000e0611 */
[----:B------:R-:W-:Y:S01]  /*2120*/  LOP3.LUT R0, R0, 0x3fff, RZ, 0xc0, !PT ;  /* 0x00003fff00007812 */ /* 0x000fe200078ec0ff */
[----:B------:R1:W-:Y:S01]  /*2130*/  STL.128 [R1+0xe0], RZ ;  /* 0x0000e0ff01007387 */ /* 0x0003e20000100c00 */
[----:B------:R-:W-:Y:S01]  /*2140*/  SHF.R.U32.HI R2, RZ, 0x4, R2 ;  /* 0x00000004ff027819 */ /* 0x000fe20000011602 */
[----:B------:R-:W-:Y:S01]  /*2150*/  IMAD.X R29, RZ, RZ, R17, P4 ;  /* 0x000000ffff1d7224 */ /* 0x000fe200020e0611 */
[----:B------:R-:W-:Y:S01]  /*2160*/  LOP3.LUT R4, R0, 0x10000, RZ, 0xfc, !PT ;  /* 0x0001000000047812 */ /* 0x000fe200078efcff */
[----:B------:R1:W-:Y:S01]  /*2170*/  STL.128 [R1+0xf0], RZ ;  /* 0x0000f0ff01007387 */ /* 0x0003e20000100c00 */
[----:B------:R-:W-:-:S02]  /*2180*/  LOP3.LUT R2, R2, 0x3fff, RZ, 0xc0, !PT ;  /* 0x00003fff02027812 */ /* 0x000fc400078ec0ff */
[----:B------:R-:W-:Y:S01]  /*2190*/  IADD3 R24, P3, R16, 0x88, RZ ;  /* 0x0000008810187810 */ /* 0x000fe20007f7e0ff */
[----:B------:R1:W-:Y:S01]  /*21a0*/  STL.64 [R1+0x98], R4 ;  /* 0x0000980401007387 */ /* 0x0003e20000100a00 */
[----:B------:R-:W-:Y:S02]  /*21b0*/  LOP3.LUT R2, R2, 0x10000, RZ, 0xfc, !PT ;  /* 0x0001000002027812 */ /* 0x000fe400078efcff */
[C---:B------:R-:W-:Y:S01]  /*21c0*/  IADD3 R18, P2, R16.reuse, 0x80, RZ ;  /* 0x0000008010127810 */ /* 0x040fe20007f5e0ff */
[----:B------:R1:W-:Y:S01]  /*21d0*/  STL.128 [R1+0x100], RZ ;  /* 0x000100ff01007387 */ /* 0x0003e20000100c00 */
[C---:B------:R-:W-:Y:S01]  /*21e0*/  IADD3 R34, P1, R16.reuse, 0x78, RZ ;  /* 0x0000007810227810 */ /* 0x040fe20007f3e0ff */
[----:B------:R-:W-:Y:S01]  /*21f0*/  IMAD.MOV.U32 R12, RZ, RZ, R2 ;  /* 0x000000ffff0c7224 */ /* 0x000fe200078e0002 */
[----:B------:R-:W-:Y:S01]  /*2200*/  IADD3 R40, P6, R16, 0xb0, RZ ;  /* 0x000000b010287810 */ /* 0x000fe20007fde0ff */
[--C-:B------:R-:W-:Y:S02]  /*2210*/  IMAD.X R25, RZ, RZ, R17.reuse, P3 ;  /* 0x000000ffff197224 */ /* 0x100fe400018e0611 */
[--C-:B------:R-:W-:Y:S01]  /*2220*/  IMAD.X R37, RZ, RZ, R17.reuse, P2 ;  /* 0x000000ffff257224 */ /* 0x100fe200010e0611 */
[----:B------:R1:W-:Y:S01]  /*2230*/  STL.128 [R1+0x110], R12 ;  /* 0x0001100c01007387 */ /* 0x0003e20000100c00 */
[----:B------:R-:W-:-:S02]  /*2240*/  IMAD.X R35, RZ, RZ, R17, P1 ;  /* 0x000000ffff237224 */ /* 0x000fc400008e0611 */
[----:B------:R-:W-:Y:S01]  /*2250*/  IMAD.X R27, RZ, RZ, R17, P6 ;  /* 0x000000ffff1b7224 */ /* 0x000fe200030e0611 */
[----:B------:R-:W-:Y:S06]  /*2260*/  @!P5 BRA `(.L_x_1497) ;  /* 0x000000000040d947 */ /* 0x000fec0003800000 */
[----:B------:R-:W-:Y:S01]  /*2270*/  MOV R0, 0x0 ;  /* 0x0000000000007802 */ /* 0x000fe20000000f00 */
[----:B------:R-:W-:Y:S01]  /*2280*/  ULDC.64 UR4, c[0x4][0x90] ;  /* 0x0100240000047ab9 */ /* 0x000fe20000000a00 */
[----:B------:R-:W-:Y:S01]  /*2290*/  ULDC.64 UR6, c[0x4][0x28] ;  /* 0x01000a0000067ab9 */ /* 0x000fe20000000a00 */
[----:B-1----:R-:W-:Y:S01]  /*22a0*/  IMAD.U32 R4, RZ, RZ, UR4 ;  /* 0x00000004ff047e24 */ /* 0x002fe2000f8e00ff */
        /* <DEDUP_REMOVED lines=12> */
.L_x_1497:
[----:B------:R-:W2:Y:S01]  /*2370*/  S2R R20, SR_TID.X ;  /* 0x0000000000147919 */ /* 0x000ea20000002100 */
[----:B-1----:R-:W1:Y:S01]  /*2380*/  LDC.64 R14, c[0x0][0x428] ;  /* 0x00010a00ff0e7b82 */ /* 0x002e620000000a00 */
[----:B------:R-:W-:Y:S01]  /*2390*/  IADD3 R8, P0, R16, 0x120, RZ ;  /* 0x0000012010087810 */ /* 0x000fe20007f1e0ff */
[----:B------:R-:W-:Y:S01]  /*23a0*/  ULDC UR4, c[0x0][0x20] ;  /* 0x0000080000047ab9 */ /* 0x000fe20000000800 */
[----:B------:R-:W-:Y:S01]  /*23b0*/  IMAD.U32 R0, RZ, RZ, UR40 ;  /* 0x00000028ff007e24 */ /* 0x000fe2000f8e00ff */
[----:B------:R-:W-:Y:S01]  /*23c0*/  STL.64 [R1+0x130], R34 ;  /* 0x0001302201007387 */ /* 0x000fe20000100a00 */
[----:B------:R-:W-:Y:S02]  /*23d0*/  VIADD R7, R22, -UR4 ;  /* 0x8000000416077c36 */ /* 0x000fe40008000000 */
[----:B------:R-:W-:Y:S01]  /*23e0*/  IMAD.X R9, RZ, RZ, R17, P0 ;  /* 0x000000ffff097224 */ /* 0x000fe200000e0611 */
[----:B------:R-:W3:Y:S01]  /*23f0*/  LDC R6, c[0x0][0x430] ;  /* 0x00010c00ff067b82 */ /* 0x000ee20000000800 */
[----:B------:R-:W-:Y:S04]  /*2400*/  STL.64 [R1+0x120], R196 ;  /* 0x000120c401007387 */ /* 0x000fe80000100a00 */
[----:B------:R4:W-:Y:S03]  /*2410*/  STL.64 [R1+0x128], R8 ;  /* 0x0001280801007387 */ /* 0x0009e60000100a00 */
[----:B------:R-:W5:Y:S01]  /*2420*/  LDC.64 R10, c[0x0][0xad0] ;  /* 0x0002b400ff0a7b82 */ /* 0x000f620000000a00 */
[----:B------:R-:W-:Y:S04]  /*2430*/  STL.U8 [R1+0x138], RZ ;  /* 0x000138ff01007387 */ /* 0x000fe80000100000 */
[----:B------:R4:W-:Y:S03]  /*2440*/  STL [R7+0x8], R0 ;  /* 0x0000080007007387 */ /* 0x0009e60000100800 */
[----:B------:R-:W4:Y:S01]  /*2450*/  LDC.64 R4, c[0x0][0xad8] ;  /* 0x0002b600ff047b82 */ /* 0x000f220000000a00 */
[----:B-1----:R1:W-:Y:S04]  /*2460*/  STL [R7+0x24], R14 ;  /* 0x0000240e07007387 */ /* 0x0023e80000100800 */
[----:B------:R1:W-:Y:S01]  /*2470*/  STL [R7+0x28], R15 ;  /* 0x0000280f07007387 */ /* 0x0003e20000100800 */
[----:B--2---:R-:W-:-:S02]  /*2480*/  VIADD R198, R20, 0xffffff80 ;  /* 0xffffff8014c67836 */ /* 0x004fc40000000000 */
[----:B------:R-:W2:Y:S01]  /*2490*/  LDC.64 R2, c[0x0][0xae0] ;  /* 0x0002b800ff027b82 */ /* 0x000ea20000000a00 */
[----:B---3--:R1:W-:Y:S04]  /*24a0*/  STL [R7+0x2c], R6 ;  /* 0x00002c0607007387 */ /* 0x0083e80000100800 */
[----:B------:R1:W-:Y:S03]  /*24b0*/  STL [R7+0x14], RZ ;  /* 0x000014ff07007387 */ /* 0x0003e60000100800 */
[----:B------:R-:W3:Y:S01]  /*24c0*/  LDC R236, c[0x0][0x288] ;  /* 0x0000a200ffec7b82 */ /* 0x000ee20000000800 */
[----:B-----5:R1:W-:Y:S04]  /*24d0*/  STL [R7+0xc], R11 ;  /* 0x00000c0b07007387 */ /* 0x0203e80000100800 */
[----:B------:R1:W-:Y:S04]  /*24e0*/  STL [R7], R198 ;  /* 0x000000c607007387 */ /* 0x0003e80000100800 */
[----:B----4-:R1:W-:Y:S04]  /*24f0*/  STL [R7+0x10], R4 ;  /* 0x0000100407007387 */ /* 0x0103e80000100800 */
[----:B------:R1:W-:Y:S04]  /*2500*/  STL [R7+0x18], R5 ;  /* 0x0000180507007387 */ /* 0x0003e80000100800 */
[----:B--2---:R1:W-:Y:S04]  /*2510*/  STL [R7+0x1c], R2 ;  /* 0x00001c0207007387 */ /* 0x0043e80000100800 */
[----:B------:R1:W-:Y:S04]  /*2520*/  STL [R7+0x20], R3 ;  /* 0x0000200307007387 */ /* 0x0003e80000100800 */
[----:B---3--:R1:W-:Y:S04]  /*2530*/  STL [R7+0x4], R236 ;  /* 0x000004ec07007387 */ /* 0x0083e80000100800 */
[----:B------:R-:W2:Y:S01]  /*2540*/  LDL R13, [R1+0x224] ;  /* 0x00022400010d7983 */ /* 0x000ea20000100800 */
[----:B------:R-:W-:Y:S01]  /*2550*/  IADD3 R8, P0, R16, 0x16c, RZ ;  /* 0x0000016c10087810 */ /* 0x000fe20007f1e0ff */
[----:B------:R-:W-:Y:S02]  /*2560*/  BSSY B0, `(.L_x_1498) ;  /* 0x000000a000007945 */ /* 0x000fe40003800000 */
[----:B------:R1:W-:Y:S02]  /*2570*/  STL [R1+0x16c], R10 ;  /* 0x00016c0a01007387 */ /* 0x0003e40000100800 */
[----:B------:R-:W-:-:S05]  /*2580*/  IMAD.X R9, RZ, RZ, R17, P0 ;  /* 0x000000ffff097224 */ /* 0x000fca00000e0611 */
[----:B------:R1:W-:Y:S01]  /*2590*/  STL.64 [R1+0x170], R8 ;  /* 0x0001700801007387 */ /* 0x0003e20000100a00 */
[----:B--2---:R-:W-:-:S04]  /*25a0*/  LEA.HI R0, R13, R13, RZ, 0x1 ;  /* 0x0000000d0d007211 */ /* 0x004fc800078f08ff */
[----:B------:R-:W-:-:S05]  /*25b0*/  LOP3.LUT R0, R0, 0xfffffffe, RZ, 0xc0, !PT ;  /* 0xfffffffe00007812 */ /* 0x000fca00078ec0ff */
[----:B------:R-:W-:-:S05]  /*25c0*/  IMAD.IADD R0, R13, 0x1, -R0 ;  /* 0x000000010d007824 */ /* 0x000fca00078e0a00 */
[----:B------:R-:W-:-:S04]  /*25d0*/  SHF.L.U32 R0, R0, 0x1f, RZ ;  /* 0x0000001f00007819 */ /* 0x000fc800000006ff */
[----:B------:R-:W2:Y:S02]  /*25e0*/  SYNCS.PHASECHK.TRANS64.TRYWAIT P0, [UR50+0x32400], R0 ;  /* 0x03240000ff0075a7 */ /* 0x000ea40008000172 */
[----:B-12---:R-:W-:Y:S05]  /*25f0*/  @!P0 BRA `(.L_x_1499) ;  /* 0x0000022000988947 */ /* 0x006fea0003800000 */
.L_x_1673:
[----:B------:R-:W-:Y:S05]  /*2600*/  BSYNC B0 ;  /* 0x0000000000007941 */ /* 0x000fea0003800000 */
.L_x_1498:
[----:B------:R-:W2:Y:S04]  /*2610*/  LDL R20, [R1+0x1c] ;  /* 0x00001c0001147983 */ /* 0x000ea80000100800 */
[----:B------:R3:W5:Y:S01]  /*2620*/  LDL.64 R12, [R1+0x218] ;  /* 0x00021800010c7983 */ /* 0x0007620000100a00 */
[C---:B-1----:R-:W-:Y:S01]  /*2630*/  IADD3 R0, P0, R16.reuse, 0x138, RZ ;  /* 0x0000013810007810 */ /* 0x042fe20007f1e0ff */
[----:B------:R-:W-:Y:S01]  /*2640*/  IMAD.MOV.U32 R34, RZ, RZ, R32 ;  /* 0x000000ffff227224 */ /* 0x000fe200078e0020 */
[C---:B------:R-:W-:Y:S01]  /*2650*/  IADD3 R14, P1, R16.reuse, 0x170, RZ ;  /* 0x00000170100e7810 */ /* 0x040fe20007f3e0ff */
[----:B------:R-:W-:Y:S01]  /*2660*/  IMAD.MOV.U32 R35, RZ, RZ, R33 ;  /* 0x000000ffff237224 */ /* 0x000fe200078e0021 */
[----:B------:R-:W-:Y:S01]  /*2670*/  STL.64 [R1+0x178], R206 ;  /* 0x000178ce01007387 */ /* 0x000fe20000100a00 */
[----:B------:R-:W-:Y:S01]  /*2680*/  IMAD.MOV.U32 R38, RZ, RZ, R0 ;  /* 0x000000ffff267224 */ /* 0x000fe200078e0000 */
[----:B------:R-:W-:Y:S01]  /*2690*/  IADD3 R0, P2, R16, 0x430, RZ ;  /* 0x0000043010007810 */ /* 0x000fe20007f5e0ff */
[----:B------:R-:W-:-:S02]  /*26a0*/  IMAD.MOV.U32 R32, RZ, RZ, R212 ;  /* 0x000000ffff207224 */ /* 0x000fc400078e00d4 */
[----:B------:R-:W-:Y:S02]  /*26b0*/  IMAD.MOV.U32 R33, RZ, RZ, R211 ;  /* 0x000000ffff217224 */ /* 0x000fe400078e00d3 */
[--C-:B------:R-:W-:Y:S02]  /*26c0*/  IMAD.X R9, RZ, RZ, R17.reuse, P0 ;  /* 0x000000ffff097224 */ /* 0x100fe400000e0611 */
[----:B------:R-:W-:Y:S01]  /*26d0*/  IMAD.X R15, RZ, RZ, R17, P2 ;  /* 0x000000ffff0f7224 */ /* 0x000fe200010e0611 */
[----:B------:R1:W-:Y:S01]  /*26e0*/  STL.128 [R1+0x1b0], R32 ;  /* 0x0001b02001007387 */ /* 0x0003e20000100c00 */
[----:B------:R-:W-:Y:S01]  /*26f0*/  IMAD.MOV.U32 R36, RZ, RZ, R18 ;  /* 0x000000ffff247224 */ /* 0x000fe200078e0012 */
[C---:B------:R-:W-:Y:S01]  /*2700*/  IADD3 R18, P0, R16.reuse, 0x440, RZ ;  /* 0x0000044010127810 */ /* 0x040fe20007f1e0ff */
[----:B------:R-:W-:Y:S01]  /*2710*/  IMAD.MOV.U32 R39, RZ, RZ, R9 ;  /* 0x000000ffff277224 */ /* 0x000fe200078e0009 */
[----:B------:R-:W-:Y:S01]  /*2720*/  IADD3 R6, P2, R16, 0x128, RZ ;  /* 0x0000012810067810 */ /* 0x000fe20007f5e0ff */
[----:B------:R-:W-:-:S02]  /*2730*/  IMAD.U32 R10, RZ, RZ, UR48 ;  /* 0x00000030ff0a7e24 */ /* 0x000fc4000f8e00ff */
[----:B------:R-:W-:Y:S01]  /*2740*/  IMAD.U32 R11, RZ, RZ, UR49 ;  /* 0x00000031ff0b7e24 */ /* 0x000fe2000f8e00ff */
[----:B------:R-:W-:Y:S01]  /*2750*/  STL.128 [R1+0x180], R36 ;  /* 0x0001802401007387 */ /* 0x000fe20000100c00 */
[----:B------:R-:W-:Y:S01]  /*2760*/  IMAD.MOV.U32 R8, RZ, RZ, R19 ;  /* 0x000000ffff087224 */ /* 0x000fe200078e0013 */
[----:B------:R-:W-:Y:S05]  /*2770*/  WARPSYNC.ALL ;  /* 0x0000000000007948 */ /* 0x000fea0003800000 */
[----:B------:R-:W-:Y:S01]  /*2780*/  IMAD.MOV.U32 R9, RZ, RZ, R44 ;  /* 0x000000ffff097224 */ /* 0x000fe200078e002c */
[----:B------:R-:W-:Y:S01]  /*2790*/  BSSY B0, `(.L_x_1500) ;  /* 0x0000025000007945 */ /* 0x000fe20003800000 */
[----:B-1----:R-:W-:-:S02]  /*27a0*/  IMAD.MOV.U32 R33, RZ, RZ, R29 ;  /* 0x000000ffff217224 */ /* 0x002fc400078e001d */
[----:B------:R-:W-:Y:S01]  /*27b0*/  IMAD.MOV.U32 R34, RZ, RZ, R28 ;  /* 0x000000ffff227224 */ /* 0x000fe200078e001c */
[----:B------:R1:W-:Y:S01]  /*27c0*/  STL.128 [R1+0x1a0], R8 ;  /* 0x0001a00801007387 */ /* 0x0003e20000100c00 */
[----:B------:R-:W-:Y:S02]  /*27d0*/  IMAD.MOV.U32 R28, RZ, RZ, R30 ;  /* 0x000000ffff1c7224 */ /* 0x000fe400078e001e */
[----:B------:R-:W-:Y:S02]  /*27e0*/  IMAD.MOV.U32 R29, RZ, RZ, R31 ;  /* 0x000000ffff1d7224 */ /* 0x000fe400078e001f */
[----:B------:R-:W-:Y:S02]  /*27f0*/  IMAD.MOV.U32 R30, RZ, RZ, R0 ;  /* 0x000000ffff1e7224 */ /* 0x000fe400078e0000 */
[----:B------:R-:W-:Y:S02]  /*2800*/  IMAD.MOV.U32 R31, RZ, RZ, R15 ;  /* 0x000000ffff1f7224 */ /* 0x000fe400078e000f */
[----:B------:R-:W-:-:S02]  /*2810*/  IMAD.X R19, RZ, RZ, R17, P0 ;  /* 0x000000ffff137224 */ /* 0x000fc400000e0611 */
[----:B------:R-:W-:Y:S01]  /*2820*/  IMAD.MOV.U32 R32, RZ, RZ, R26 ;  /* 0x000000ffff207224 */ /* 0x000fe200078e001a */
[----:B------:R4:W-:Y:S01]  /*2830*/  STL.128 [R1+0x1d0], R28 ;  /* 0x0001d01c01007387 */ /* 0x0009e20000100c00 */
[----:B------:R-:W-:Y:S02]  /*2840*/  IMAD.MOV.U32 R35, RZ, RZ, R41 ;  /* 0x000000ffff237224 */ /* 0x000fe400078e0029 */
[----:B------:R-:W-:Y:S02]  /*2850*/  IMAD.MOV.U32 R26, RZ, RZ, R40 ;  /* 0x000000ffff1a7224 */ /* 0x000fe400078e0028 */
[--C-:B-1----:R-:W-:Y:S01]  /*2860*/  IMAD.X R11, RZ, RZ, R17.reuse, P1 ;  /* 0x000000ffff0b7224 */ /* 0x102fe200008e0611 */
[----:B------:R3:W-:Y:S01]  /*2870*/  STL.128 [R1+0x1c0], R32 ;  /* 0x0001c02001007387 */ /* 0x0007e20000100c00 */
[----:B------:R-:W-:Y:S02]  /*2880*/  IMAD.X R9, RZ, RZ, R17, P2 ;  /* 0x000000ffff097224 */ /* 0x000fe400010e0611 */
[----:B------:R-:W-:Y:S01]  /*2890*/  IMAD.MOV.U32 R10, RZ, RZ, R210 ;  /* 0x000000ffff0a7224 */ /* 0x000fe200078e00d2 */
[----:B------:R3:W-:Y:S01]  /*28a0*/  STL.128 [R1+0x200], R24 ;  /* 0x0002001801007387 */ /* 0x0007e20000100c00 */
[----:B------:R-:W-:-:S02]  /*28b0*/  IMAD.MOV.U32 R8, RZ, RZ, R6 ;  /* 0x000000ffff087224 */ /* 0x000fc400078e0006 */
[----:B----4-:R-:W-:Y:S01]  /*28c0*/  IMAD.MOV.U32 R28, RZ, RZ, R14 ;  /* 0x000000ffff1c7224 */ /* 0x010fe200078e000e */
[----:B------:R3:W-:Y:S01]  /*28d0*/  BAR.SYNC.DEFER_BLOCKING R205, 0x100 ;  /* 0x000400cd0000751d */ /* 0x0007e20000010000 */
[----:B------:R-:W-:Y:S01]  /*28e0*/  IADD3 R14, P0, R16, 0xa8, RZ ;  /* 0x000000a8100e7810 */ /* 0x000fe20007f1e0ff */
[----:B------:R-:W-:Y:S02]  /*28f0*/  IMAD.MOV.U32 R29, RZ, RZ, R11 ;  /* 0x000000ffff1d7224 */ /* 0x000fe400078e000b */
[----:B------:R-:W-:Y:S02]  /*2900*/  IMAD.MOV.U32 R30, RZ, RZ, R18 ;  /* 0x000000ffff1e7224 */ /* 0x000fe400078e0012 */
[----:B------:R-:W-:Y:S02]  /*2910*/  IMAD.MOV.U32 R31, RZ, RZ, R19 ;  /* 0x000000ffff1f7224 */ /* 0x000fe400078e0013 */
[----:B------:R-:W-:Y:S02]  /*2920*/  IMAD.MOV.U32 R11, RZ, RZ, R209 ;  /* 0x000000ffff0b7224 */ /* 0x000fe400078e00d1 */
[----:B------:R-:W-:Y:S01]  /*2930*/  IMAD.X R15, RZ, RZ, R17, P0 ;  /* 0x000000ffff0f7224 */ /* 0x000fe200000e0611 */
[----:B------:R3:W-:Y:S01]  /*2940*/  STL.128 [R1+0x1e0], R28 ;  /* 0x0001e01c01007387 */ /* 0x0007e20000100c00 */
[----:B------:R-:W-:-:S02]  /*2950*/  IMAD.MOV.U32 R18, RZ, RZ, R23 ;  /* 0x000000ffff127224 */ /* 0x000fc400078e0017 */
[----:B------:R-:W-:Y:S01]  /*2960*/  IMAD.MOV.U32 R19, RZ, RZ, R42 ;  /* 0x000000ffff137224 */ /* 0x000fe200078e002a */
[----:B------:R3:W-:Y:S04]  /*2970*/  STL.128 [R1+0x1f0], R8 ;  /* 0x0001f00801007387 */ /* 0x0007e80000100c00 */
[----:B------:R3:W-:Y:S04]  /*2980*/  STL.128 [R1+0x190], R16 ;  /* 0x0001901001007387 */ /* 0x0007e80000100c00 */
[----:B------:R3:W-:Y:S01]  /*2990*/  STL.64 [R1+0x210], R14 ;  /* 0x0002100e01007387 */ /* 0x0007e20000100a00 */
[----:B--2---:R-:W-:-:S04]  /*29a0*/  LOP3.LUT R0, R20, 0x1, RZ, 0xfc, !PT ;  /* 0x0000000114007812 */ /* 0x004fc800078efcff */
[----:B------:R-:W-:-:S13]  /*29b0*/  ISETP.NE.AND P1, PT, R0, 0x3, PT ;  /* 0x000000030000780c */ /* 0x000fda0003f25270 */
[----:B---3--:R-:W-:Y:S05]  /*29c0*/  @!P1 BRA `(.L_x_1501) ;  /* 0x0000000000049947 */ /* 0x008fea0003800000 */
[----:B------:R-:W-:Y:S01]  /*29d0*/  BPT.TRAP 0x1 ;  /* 0x000000040000795c */ /* 0x000fe20000300000 */
.L_x_1501:
[----:B------:R-:W-:Y:S05]  /*29e0*/  BSYNC B0 ;  /* 0x0000000000007941 */ /* 0x000fea0003800000 */
.L_x_1500:
[----:B------:R-:W2:Y:S01]  /*29f0*/  LDL.64 R8, [R1+0x8] ;  /* 0x0000080001087983 */ /* 0x000ea20000100a00 */
[----:B-----5:R-:W-:Y:S01]  /*2a00*/  SHF.L.U32 R13, R13, 0x1f, RZ ;  /* 0x0000001f0d0d7819 */ /* 0x020fe200000006ff */
[----:B------:R-:W-:Y:S01]  /*2a10*/  BSSY B0, `(.L_x_1502) ;  /* 0x0000006000007945 */ /* 0x000fe20003800000 */
[----:B--2---:R-:W-:-:S05]  /*2a20*/  MOV R9, R8 ;  /* 0x0000000800097202 */ /* 0x004fca0000000f00 */
[----:B------:R-:W-:-:S04]  /*2a30*/  IMAD R12, R12, 0x8, R9 ;  /* 0x000000080c0c7824 */ /* 0x000fc800078e0209 */
[----:B------:R1:W2:Y:S01]  /*2a40*/  SYNCS.PHASECHK.TRANS64.TRYWAIT P0, [R12+URZ], R13 ;  /* 0x0000000d0c0075a7 */ /* 0x0002a2000800017f */
[----:B------:R-:W-:Y:S05]  /*2a50*/  @!P1 BRA `(.L_x_1503) ;  /* 0x0000000000049947 */ /* 0x000fea0003800000 */
[----:B------:R-:W-:Y:S01]  /*2a60*/  BPT.TRAP 0x1 ;  /* 0x000000040000795c */ /* 0x000fe20000300000 */
.L_x_1503:
[----:B------:R-:W-:Y:S05]  /*2a70*/  BSYNC B0 ;  /* 0x0000000000007941 */ /* 0x000fea0003800000 */
.L_x_1502:
[----:B------:R-:W-:Y:S04]  /*2a80*/  BSSY B0, `(.L_x_1504) ;  /* 0x0000004000007945 */ /* 0x000fe80003800000 */
[----:B--2---:R-:W-:Y:S05]  /*2a90*/  @P0 BRA `(.L_x_1505) ;  /* 0x0000000000080947 */ /* 0x004fea0003800000 */
[----:B------:R-:W2:Y:S02]  /*2aa0*/  SYNCS.PHASECHK.TRANS64.TRYWAIT P0, [R12+URZ], R13 ;  /* 0x0000000d0c0075a7 */ /* 0x000ea4000800017f */
[----:B--2---:R-:W-:Y:S05]  /*2ab0*/  @!P0 BRA `(.L_x_1506) ;  /* 0x0000021c00808947 */ /* 0x004fea0003800000 */
.L_x_1505:
[----:B------:R-:W-:Y:S05]  /*2ac0*/  BSYNC B0 ;  /* 0x0000000000007941 */ /* 0x000fea0003800000 */
.L_x_1504:
[----:B-12---:R-:W2:Y:S04]  /*2ad0*/  LDL R13, [R1+0x218] ;  /* 0x00021800010d7983 */ /* 0x006ea80000100800 */
[----:B------:R-:W2:Y:S01]  /*2ae0*/  LDL.64 R8, [R1+0xa0] ;  /* 0x0000a00001087983 */ /* 0x000ea20000100a00 */
[----:B------:R-:W-:Y:S05]  /*2af0*/  WARPSYNC.ALL ;  /* 0x0000000000007948 */ /* 0x000fea0003800000 */
[----:B------:R-:W3:Y:S04]  /*2b00*/  LDL.64 R20, [R1+0x98] ;  /* 0x0000980001147983 */ /* 0x000ee80000100a00 */
[----:B------:R-:W4:Y:S04]  /*2b10*/  LDL.64 R10, [R1+0x98] ;  /* 0x00009800010a7983 */ /* 0x000f280000100a00 */
[----:B------:R-:W5:Y:S01]  /*2b20*/  LDL.64 R14, [R1+0x98] ;  /* 0x00009800010e7983 */ /* 0x000f620000100a00 */
[----:B--2---:R-:W-:-:S03]  /*2b30*/  IMAD R8, R13, 0x300, R8 ;  /* 0x000003000d087824 */ /* 0x004fc600078e0208 */
[----:B------:R-:W2:Y:S01]  /*2b40*/  LDL.64 R18, [R1+0x98] ;  /* 0x0000980001127983 */ /* 0x000ea20000100a00 */
[----:B------:R-:W-:Y:S02]  /*2b50*/  R2UR UR7, R9 ;  /* 0x00000000090772ca */ /* 0x000fe400000e0000 */
[C---:B------:R-:W-:Y:S01]  /*2b60*/  R2UR UR6, R8.reuse ;  /* 0x00000000080672ca */ /* 0x040fe200000e0000 */
[----:B------:R-:W-:Y:S01]  /*2b70*/  WARPGROUP.ARRIVE ;  /* 0x00000000000079c5 */ /* 0x000fe20000000000 */
[----:B------:R-:W2:Y:S01]  /*2b80*/  LDL R6, [R1+0x224] ;  /* 0x0002240001067983 */ /* 0x000ea20000100800 */
[----:B------:R-:W-:Y:S01]  /*2b90*/  VIADD R12, R8, 0x2 ;  /* 0x00000002080c7836 */ /* 0x000fe20000000000 */
[----:B------:R-:W-:Y:S01]  /*2ba0*/  BSSY B0, `(.L_x_1507) ;  /* 0x000002d000007945 */ /* 0x000fe20003800000 */
[----:B------:R-:W-:Y:S01]  /*2bb0*/  IMAD.MOV.U32 R13, RZ, RZ, R9 ;  /* 0x000000ffff0d7224 */ /* 0x000fe200078e0009 */
[----:B------:R1:W-:Y:S01]  /*2bc0*/  STL [R1+0x80], RZ ;  /* 0x000080ff01007387 */ /* 0x0003e20000100800 */
[----:B---3--:R-:W-:-:S02]  /*2bd0*/  R2UR UR4, R20 ;  /* 0x00000000140472ca */ /* 0x008fc400000e0000 */
[----:B------:R-:W-:Y:S01]  /*2be0*/  R2UR UR5, R21 ;  /* 0x00000000150572ca */ /* 0x000fe200000e0000 */
[----:B----4-:R-:W-:Y:S02]  /*2bf0*/  VIADD R10, R10, 0x2 ;  /* 0x000000020a0a7836 */ /* 0x010fe40000000000 */
[----:B-----5:R-:W-:Y:S02]  /*2c00*/  VIADD R14, R14, 0x4 ;  /* 0x000000040e0e7836 */ /* 0x020fe40000000000 */
[----:B--2---:R-:W-:-:S08]  /*2c10*/  VIADD R18, R18, 0x6 ;  /* 0x0000000612127836 */ /* 0x004fd00000000000 */
[----:B------:R-:W-:Y:S01]  /*2c20*/  HGMMA.64x96x16.F32 R24, gdesc[UR4], RZ, !UPT, gsb0 ;  /* 0x01600000041879f0 */ /* 0x000fe2000c0008ff */
[----:B------:R-:W-:Y:S02]  /*2c30*/  R2UR UR6, R12 ;  /* 0x000000000c0672ca */ /* 0x000fe400000e0000 */
[----:B------:R-:W-:Y:S02]  /*2c40*/  R2UR UR7, R13 ;  /* 0x000000000d0772ca */ /* 0x000fe400000e0000 */
[----:B------:R-:W-:Y:S01]  /*2c50*/  R2UR UR4, R10 ;  /* 0x000000000a0472ca */ /* 0x000fe200000e0000 */
[----:B------:R-:W-:Y:S01]  /*2c60*/  VIADD R10, R8, 0x4 ;  /* 0x00000004080a7836 */ /* 0x000fe20000000000 */
[----:B------:R-:W-:Y:S01]  /*2c70*/  R2UR UR5, R11 ;  /* 0x000000000b0572ca */ /* 0x000fe200000e0000 */
[----:B------:R-:W-:Y:S01]  /*2c80*/  IMAD.MOV.U32 R11, RZ, RZ, R9 ;  /* 0x000000ffff0b7224 */ /* 0x000fe200078e0009 */
[----:B------:R-:W-:Y:S01]  /*2c90*/  LEA.HI R0, R6, R6, RZ, 0x1 ;  /* 0x0000000606007211 */ /* 0x000fe200078f08ff */
[----:B------:R-:W-:Y:S01]  /*2ca0*/  VIADD R8, R8, 0x6 ;  /* 0x0000000608087836 */ /* 0x000fe20000000000 */
[----:B------:R-:W-:-:S02]  /*2cb0*/  WARPGROUP.DEPBAR.LE gsb0, 0x0 ;  /* 0x00008000000079c5 */ /* 0x000fc40000010000 */
[----:B------:R-:W-:-:S07]  /*2cc0*/  WARPGROUP.ARRIVE ;  /* 0x00000000000079c5 */ /* 0x000fce0000000000 */
        /* <DEDUP_REMOVED lines=11> */
[----:B------:R-:W-:Y:S02]  /*2d80*/  R2UR UR5, R19 ;  /* 0x00000000130572ca */ /* 0x000fe400000e0000 */
[----:B------:R-:W-:Y:S01]  /*2d90*/  LOP3.LUT R9, R0, 0xfffffffe, RZ, 0xc0, !PT ;  /* 0xfffffffe00097812 */ /* 0x000fe200078ec0ff */
[----:B------:R-:W-:-:S04]  /*2da0*/  IMAD.MOV.U32 R0, RZ, RZ, 0x1 ;  /* 0x00000001ff007424 */ /* 0x000fc800078e00ff */
[----:B------:R-:W-:Y:S01]  /*2db0*/  IMAD.IADD R6, R6, 0x1, -R9 ;  /* 0x0000000106067824 */ /* 0x000fe200078e0a09 */
[----:B------:R1:W-:Y:S04]  /*2dc0*/  STL [R1+0x80], R0 ;  /* 0x0000800001007387 */ /* 0x0003e80000100800 */
[----:B------:R-:W-:Y:S01]  /*2dd0*/  SHF.L.U32 R6, R6, 0x1f, RZ ;  /* 0x0000001f06067819 */ /* 0x000fe200000006ff */
[----:B------:R1:W-:Y:S04]  /*2de0*/  STL [R1+0x80], R0 ;  /* 0x0000800001007387 */ /* 0x0003e80000100800 */
[----:B------:R1:W-:Y:S04]  /*2df0*/  STL [R1+0x80], R0 ;  /* 0x0000800001007387 */ /* 0x0003e80000100800 */
[----:B------:R1:W-:Y:S01]  /*2e00*/  STL [R1+0x80], R0 ;  /* 0x0000800001007387 */ /* 0x0003e20000100800 */
[----:B------:R-:W-:-:S02]  /*2e10*/  WARPGROUP.DEPBAR.LE gsb0, 0x0 ;  /* 0x00008000000079c5 */ /* 0x000fc40000010000 */
[----:B------:R-:W-:-:S06]  /*2e20*/  WARPGROUP.ARRIVE ;  /* 0x00000000000079c5 */ /* 0x000fcc0000000000 */
[----:B------:R-:W-:Y:S03]  /*2e30*/  HGMMA.64x96x16.F32 R24, gdesc[UR4], R24, gsb0 ;  /* 0x01600000041879f0 */ /* 0x000fe60008000818 */
[----:B------:R-:W-:Y:S02]  /*2e40*/  WARPGROUP.DEPBAR.LE gsb0, 0x0 ;  /* 0x00008000000079c5 */ /* 0x000fe40000010000 */
[----:B------:R-:W2:Y:S02]  /*2e50*/  SYNCS.PHASECHK.TRANS64.TRYWAIT P0, [UR50+0x32410], R6 ;  /* 0x03241006ff0075a7 */ /* 0x000ea40008000172 */
[----:B-12---:R-:W-:Y:S05]  /*2e60*/  @!P0 BRA `(.L_x_1508) ;  /* 0x0000021800a88947 */ /* 0x006fea0003800000 */
.L_x_1674:
[----:B------:R-:W-:Y:S05]  /*2e70*/  BSYNC B0 ;  /* 0x0000000000007941 */ /* 0x000fea0003800000 */
.L_x_1507:
[----:B-1----:R-:W2:Y:S04]  /*2e80*/  LDL R6, [R1+0x54] ;  /* 0x0000540001067983 */ /* 0x002ea80000100800 */
[----:B------:R1:W5:Y:S01]  /*2e90*/  LDL.64 R8, [R1+0x218] ;  /* 0x0002180001087983 */ /* 0x0003620000100a00 */
[----:B------:R-:W-:Y:S01]  /*2ea0*/  BSSY B0, `(.L_x_1509) ;  /* 0x0000005000007945 */ /* 0x000fe20003800000 */
[----:B--2---:R-:W-:-:S04]  /*2eb0*/  LOP3.LUT R6, R6, 0x1, RZ, 0xfc, !PT ;  /* 0x0000000106067812 */ /* 0x004fc800078efcff */
[----:B------:R-:W-:-:S13]  /*2ec0*/  ISETP.NE.AND P1, PT, R6, 0x3, PT ;  /* 0x000000030600780c */ /* 0x000fda0003f25270 */
[----:B-1----:R-:W-:Y:S05]  /*2ed0*/  @!P1 BRA `(.L_x_1510) ;  /* 0x0000000000049947 */ /* 0x002fea0003800000 */
[----:B------:R-:W-:Y:S01]  /*2ee0*/  BPT.TRAP 0x1 ;  /* 0x000000040000795c */ /* 0x000fe20000300000 */
.L_x_1510:
[----:B------:R-:W-:Y:S05]  /*2ef0*/  BSYNC B0 ;  /* 0x0000000000007941 */ /* 0x000fea0003800000 */
.L_x_1509:
        /* <DEDUP_REMOVED lines=8> */
.L_x_1512:
[----:B------:R-:W-:Y:S05]  /*2f80*/  BSYNC B0 ;  /* 0x0000000000007941 */ /* 0x000fea0003800000 */
.L_x_1511:
[----:B------:R-:W-:Y:S04]  /*2f90*/  BSSY B0, `(.L_x_1513) ;  /* 0x0000004000007945 */ /* 0x000fe80003800000 */
[----:B--2---:R-:W-:Y:S05]  /*2fa0*/  @P0 BRA `(.L_x_1514) ;  /* 0x0000000000080947 */ /* 0x004fea0003800000 */
[----:B------:R-:W2:Y:S02]  /*2fb0*/  SYNCS.PHASECHK.TRANS64.TRYWAIT P0, [R8+URZ], R9 ;  /* 0x00000009080075a7 */ /* 0x000ea4000800017f */
[----:B--2---:R-:W-:Y:S05]  /*2fc0*/  @!P0 BRA `(.L_x_1515) ;  /* 0x0000021800688947 */ /* 0x004fea0003800000 */
.L_x_1514:
[----:B------:R-:W-:Y:S05]  /*2fd0*/  BSYNC B0 ;  /* 0x0000000000007941 */ /* 0x000fea0003800000 */
.L_x_1513:
[----:B------:R-:W3:Y:S04]  /*2fe0*/  LDL R21, [R1+0x218] ;  /* 0x0002180001157983 */ /* 0x000ee80000100800 */
[----:B-12---:R-:W3:Y:S04]  /*2ff0*/  LDL.64 R8, [R1+0x118] ;  /* 0x0001180001087983 */ /* 0x006ee80000100a00 */
[----:B------:R-:W2:Y:S04]  /*3000*/  LDL R6, [R1+0x90] ;  /* 0x0000900001067983 */ /* 0x000ea80000100800 */
[----:B------:R-:W4:Y:S04]  /*3010*/  LDL.64 R10, [R1+0x110] ;  /* 0x00011000010a7983 */ /* 0x000f280000100a00 */
[----:B------:R-:W5:Y:S04]  /*3020*/  LDL.64 R12, [R1+0x110] ;  /* 0x00011000010c7983 */ /* 0x000f680000100a00 */
[----:B------:R-:W5:Y:S04]  /*3030*/  LDL.64 R14, [R1+0x110] ;  /* 0x00011000010e7983 */ /* 0x000f680000100a00 */
[----:B------:R-:W5:Y:S01]  /*3040*/  LDL.64 R18, [R1+0x110] ;  /* 0x0001100001127983 */ /* 0x000f620000100a00 */
[----:B------:R-:W-:Y:S05]  /*3050*/  WARPSYNC.ALL ;  /* 0x0000000000007948 */ /* 0x000fea0003800000 */
[----:B------:R-:W-:Y:S01]  /*3060*/  WARPGROUP.ARRIVE ;  /* 0x00000000000079c5 */ /* 0x000fe20000000000 */
[----:B---3--:R-:W-:Y:S01]  /*3070*/  IMAD R8, R21, 0xc00, R8 ;  /* 0x00000c0015087824 */ /* 0x008fe200078e0208 */
[----:B------:R-:W-:Y:S01]  /*3080*/  R2UR UR7, R9 ;  /* 0x00000000090772ca */ /* 0x000fe200000e0000 */
[----:B------:R-:W3:Y:S01]  /*3090*/  LDL.64 R20, [R1+0x110] ;  /* 0x0001100001147983 */ /* 0x000ee20000100a00 */
[----:B--2---:R-:W-:-:S02]  /*30a0*/  ISETP.NE.U32.AND P0, PT, R6, RZ, PT ;  /* 0x000000ff0600720c */ /* 0x004fc40003f05070 */
[----:B------:R-:W-:Y:S02]  /*30b0*/  R2UR UR6, R8 ;  /* 0x00000000080672ca */ /* 0x000fe400000e0000 */
[----:B----4-:R-:W-:Y:S02]  /*30c0*/  R2UR UR4, R10 ;  /* 0x000000000a0472ca */ /* 0x010fe400000e0000 */
[----:B------:R-:W-:-:S07]  /*30d0*/  R2UR UR5, R11 ;  /* 0x000000000b0572ca */ /* 0x000fce00000e0000 */
[----:B------:R-:W-:-:S06]  /*30e0*/  VOTEU.ANY UP0, P0 ;  /* 0x00000000003f7886 */ /* 0x000fcc0000000100 */
[----:B------:R-:W-:Y:S01]  /*30f0*/  HGMMA.64x96x16.F32 R24, gdesc[UR4], R24, UP0, gsb0 ;  /* 0x01600000041879f0 */ /* 0x000fe2000b800818 */
[----:B-----5:R-:W-:Y:S02]  /*3100*/  VIADD R12, R12, 0x2 ;  /* 0x000000020c0c7836 */ /* 0x020fe40000000000 */
[----:B------:R-:W-:Y:S02]  /*3110*/  VIADD R10, R8, 0x2 ;  /* 0x00000002080a7836 */ /* 0x000fe40000000000 */
[----:B------:R-:W-:Y:S01]  /*3120*/  IMAD.MOV.U32 R11, RZ, RZ, R9 ;  /* 0x000000ffff0b7224 */ /* 0x000fe200078e0009 */
[----:B------:R-:W-:Y:S02]  /*3130*/  R2UR UR4, R12 ;  /* 0x000000000c0472ca */ /* 0x000fe400000e0000 */
[----:B------:R-:W-:Y:S02]  /*3140*/  R2UR UR6, R10 ;  /* 0x000000000a0672ca */ /* 0x000fe400000e0000 */
[----:B------:R-:W-:-:S02]  /*3150*/  R2UR UR7, R11 ;  /* 0x000000000b0772ca */ /* 0x000fc400000e0000 */
[----:B------:R-:W-:Y:S02]  /*3160*/  R2UR UR5, R13 ;  /* 0x000000000d0572ca */ /* 0x000fe400000e0000 */
[----:B------:R-:W2:Y:S01]  /*3170*/  LDL.64 R12, [R1+0x110] ;  /* 0x00011000010c7983 */ /* 0x000ea20000100a00 */
[----:B------:R-:W-:Y:S02]  /*3180*/  WARPGROUP.DEPBAR.LE gsb0, 0x0 ;  /* 0x00008000000079c5 */ /* 0x000fe40000010000 */
[----:B------:R-:W-:-:S08]  /*3190*/  WARPGROUP.ARRIVE ;  /* 0x00000000000079c5 */ /* 0x000fd00000000000 */
[----:B------:R-:W-:Y:S01]  /*31a0*/  HGMMA.64x96x16.F32 R24, gdesc[UR4], R24, gsb0 ;  /* 0x01600000041879f0 */ /* 0x000fe20008000818 */
[----:B------:R-:W-:Y:S02]  /*31b0*/  VIADD R14, R14, 0x4 ;  /* 0x000000040e0e7836 */ /* 0x000fe40000000000 */
[----:B------:R-:W-:Y:S02]  /*31c0*/  VIADD R10, R8, 0x4 ;  /* 0x00000004080a7836 */ /* 0x000fe40000000000 */
[----:B------:R-:W-:Y:S01]  /*31d0*/  IMAD.MOV.U32 R11, RZ, RZ, R9 ;  /* 0x000000ffff0b7224 */ /* 0x000fe200078e0009 */
[----:B------:R-:W-:Y:S02]  /*31e0*/  R2UR UR4, R14 ;  /* 0x000000000e0472ca */ /* 0x000fe400000e0000 */
[----:B------:R-:W-:Y:S02]  /*31f0*/  R2UR UR6, R10 ;  /* 0x000000000a0672ca */ /* 0x000fe400000e0000 */
[----:B------:R-:W-:-:S02]  /*3200*/  R2UR UR7, R11 ;  /* 0x000000000b0772ca */ /* 0x000fc400000e0000 */
[----:B------:R-:W-:Y:S02]  /*3210*/  R2UR UR5, R15 ;  /* 0x000000000f0572ca */ /* 0x000fe400000e0000 */
[----:B------:R-:W4:Y:S01]  /*3220*/  LDL.64 R14, [R1+0x110] ;  /* 0x00011000010e7983 */ /* 0x000f220000100a00 */
        /* <DEDUP_REMOVED lines=10> */
[----:B------:R-:W5:Y:S01]  /*32d0*/  LDL.64 R18, [R1+0x110] ;  /* 0x0001100001127983 */ /* 0x000f620000100a00 */
[----:B------:R-:W-:Y:S02]  /*32e0*/  WARPGROUP.DEPBAR.LE gsb0, 0x0 ;  /* 0x00008000000079c5 */ /* 0x000fe40000010000 */
[----:B------:R-:W-:-:S08]  /*32f0*/  WARPGROUP.ARRIVE ;  /* 0x00000000000079c5 */ /* 0x000fd00000000000 */
[----:B------:R-:W-:Y:S01]  /*3300*/  HGMMA.64x96x16.F32 R24, gdesc[UR4], R24, gsb0 ;  /* 0x01600000041879f0 */ /* 0x000fe20008000818 */
[----:B---3--:R-:W-:Y:S02]  /*3310*/  VIADD R20, R20, 0x400 ;  /* 0x0000040014147836 */ /* 0x008fe40000000000 */
[----:B------:R-:W-:Y:S02]  /*3320*/  VIADD R10, R8, 0x300 ;  /* 0x00000300080a7836 */ /* 0x000fe40000000000 */
[----:B------:R-:W-:Y:S01]  /*3330*/  IMAD.MOV.U32 R11, RZ, RZ, R9 ;  /* 0x000000ffff0b7224 */ /* 0x000fe200078e0009 */
[----:B------:R-:W-:Y:S02]  /*3340*/  R2UR UR4, R20 ;  /* 0x00000000140472ca */ /* 0x000fe400000e0000 */
[----:B------:R-:W-:Y:S02]  /*3350*/  R2UR UR6, R10 ;  /* 0x000000000a0672ca */ /* 0x000fe400000e0000 */
[----:B------:R-:W-:-:S02]  /*3360*/  R2UR UR7, R11 ;  /* 0x000000000b0772ca */ /* 0x000fc400000e0000 */
[----:B------:R-:W-:Y:S02]  /*3370*/  R2UR UR5, R21 ;  /* 0x00000000150572ca */ /* 0x000fe400000e0000 */
[----:B------:R-:W3:Y:S01]  /*3380*/  LDL.64 R20, [R1+0x110] ;  /* 0x0001100001147983 */ /* 0x000ee20000100a00 */
[----:B------:R-:W-:Y:S02]  /*3390*/  WARPGROUP.DEPBAR.LE gsb0, 0x0 ;  /* 0x00008000000079c5 */ /* 0x000fe40000010000 */
[----:B------:R-:W-:-:S08]  /*33a0*/  WARPGROUP.ARRIVE ;  /* 0x00000000000079c5 */ /* 0x000fd00000000000 */
[----:B------:R-:W-:Y:S01]  /*33b0*/  HGMMA.64x96x16.F32 R24, gdesc[UR4], R24, gsb0 ;  /* 0x01600000041879f0 */ /* 0x000fe20008000818 */
[----:B--2---:R-:W-:Y:S02]  /*33c0*/  VIADD R12, R12, 0x402 ;  /* 0x000004020c0c7836 */ /* 0x004fe40000000000 */
        /* <DEDUP_REMOVED lines=10> */
[----:B----4-:R-:W-:Y:S02]  /*3470*/  VIADD R14, R14, 0x404 ;  /* 0x000004040e0e7836 */ /* 0x010fe40000000000 */
        /* <DEDUP_REMOVED lines=10> */
[----:B-----5:R-:W-:Y:S02]  /*3520*/  VIADD R18, R18, 0x406 ;  /* 0x0000040612127836 */ /* 0x020fe40000000000 */
        /* <DEDUP_REMOVED lines=60> */
[----:B------:R-:W-:Y:S01]  /*38f0*/  R2UR UR5, R21 ;  /* 0x00000000150572ca */ /* 0x000fe200000e0000 */
[----:B------:R-:W1:Y:S01]  /*3900*/  S2R R23, SR_TID.X ;  /* 0x0000000000177919 */ /* 0x000e620000002100 */
[----:B--2---:R-:W-:Y:S01]  /*3910*/  VIADD R12, R12, 0xc02 ;  /* 0x00000c020c0c7836 */ /* 0x004fe20000000000 */
[----:B------:R-:W-:Y:S02]  /*3920*/  WARPGROUP.DEPBAR.LE gsb0, 0x0 ;  /* 0x00008000000079c5 */ /* 0x000fe40000010000 */
[----:B------:R-:W-:-:S08]  /*3930*/  WARPGROUP.ARRIVE ;  /* 0x00000000000079c5 */ /* 0x000fd00000000000 */
[----:B------:R-:W-:Y:S01]  /*3940*/  HGMMA.64x96x16.F32 R24, gdesc[UR4], R24, gsb0 ;  /* 0x01600000041879f0 */ /* 0x000fe20008000818 */
[----:B-1----:R-:W-:Y:S01]  /*3950*/  LOP3.LUT P1, RZ, R23, 0x7f, RZ, 0xc0, !PT ;  /* 0x0000007f17ff7812 */ /* 0x002fe2000782c0ff */
[----:B------:R-:W-:Y:S02]  /*3960*/  VIADD R10, R8, 0x902 ;  /* 0x00000902080a7836 */ /* 0x000fe40000000000 */
[----:B------:R-:W-:Y:S01]  /*3970*/  IMAD.MOV.U32 R11, RZ, RZ, R9 ;  /* 0x000000ffff0b7224 */ /* 0x000fe200078e0009 */
[----:B------:R-:W-:-:S09]  /*3980*/  R2UR UR4, R12 ;  /* 0x000000000c0472ca */ /* 0x000fd200000e0000 */
[----:B------:R-:W2:Y:S04]  /*3990*/  @!P1 LDL.64 R72, [R1+0x30] ;  /* 0x0000300001489983 */ /* 0x000ea80000100a00 */
[----:B------:R-:W3:Y:S01]  /*39a0*/  @!P1 LDL R6, [R1+0x218] ;  /* 0x0002180001069983 */ /* 0x000ee20000100800 */
[----:B------:R-:W-:Y:S02]  /*39b0*/  R2UR UR6, R10 ;  /* 0x000000000a0672ca */ /* 0x000fe400000e0000 */
[----:B------:R-:W-:Y:S02]  /*39c0*/  R2UR UR7, R11 ;  /* 0x000000000b0772ca */ /* 0x000fe400000e0000 */
[----:B------:R-:W-:Y:S01]  /*39d0*/  R2UR UR5, R13 ;  /* 0x000000000d0572ca */ /* 0x000fe200000e0000 */
[----:B------:R-:W-:-:S02]  /*39e0*/  WARPGROUP.DEPBAR.LE gsb0, 0x0 ;  /* 0x00008000000079c5 */ /* 0x000fc40000010000 */
[----:B------:R-:W-:-:S10]  /*39f0*/  WARPGROUP.ARRIVE ;  /* 0x00000000000079c5 */ /* 0x000fd40000000000 */
[----:B------:R-:W-:Y:S01]  /*3a00*/  HGMMA.64x96x16.F32 R24, gdesc[UR4], R24, gsb0 ;  /* 0x01600000041879f0 */ /* 0x000fe20008000818 */
[----:B----4-:R-:W-:Y:S02]  /*3a10*/  VIADD R14, R14, 0xc04 ;  /* 0x00000c040e0e7836 */ /* 0x010fe40000000000 */
[----:B------:R-:W-:Y:S02]  /*3a20*/  VIADD R10, R8, 0x904 ;  /* 0x00000904080a7836 */ /* 0x000fe40000000000 */
[----:B------:R-:W-:Y:S01]  /*3a30*/  IMAD.MOV.U32 R11, RZ, RZ, R9 ;  /* 0x000000ffff0b7224 */ /* 0x000fe200078e0009 */
[----:B------:R-:W-:Y:S02]  /*3a40*/  R2UR UR4, R14 ;  /* 0x000000000e0472ca */ /* 0x000fe400000e0000 */
[----:B------:R-:W-:Y:S02]  /*3a50*/  R2UR UR6, R10 ;  /* 0x000000000a0672ca */ /* 0x000fe400000e0000 */
[----:B------:R-:W-:-:S02]  /*3a60*/  R2UR UR7, R11 ;  /* 0x000000000b0772ca */ /* 0x000fc400000e0000 */
[----:B------:R-:W-:Y:S01]  /*3a70*/  R2UR UR5, R15 ;  /* 0x000000000f0572ca */ /* 0x000fe200000e0000 */
[----:B------:R-:W-:Y:S01]  /*3a80*/  VIADD R8, R8, 0x906 ;  /* 0x0000090608087836 */ /* 0x000fe20000000000 */
[----:B------:R-:W-:Y:S02]  /*3a90*/  WARPGROUP.DEPBAR.LE gsb0, 0x0 ;  /* 0x00008000000079c5 */ /* 0x000fe40000010000 */
[----:B------:R-:W-:-:S09]  /*3aa0*/  WARPGROUP.ARRIVE ;  /* 0x00000000000079c5 */ /* 0x000fd20000000000 */
[----:B------:R-:W-:Y:S01]  /*3ab0*/  HGMMA.64x96x16.F32 R24, gdesc[UR4], R24, gsb0 ;  /* 0x01600000041879f0 */ /* 0x000fe20008000818 */
[----:B-----5:R-:W-:Y:S01]  /*3ac0*/  VIADD R18, R18, 0xc06 ;  /* 0x00000c0612127836 */ /* 0x020fe20000000000 */
[----:B------:R-:W-:Y:S02]  /*3ad0*/  R2UR UR6, R8 ;  /* 0x00000000080672ca */ /* 0x000fe400000e0000 */
[----:B------:R-:W-:Y:S02]  /*3ae0*/  R2UR UR7, R9 ;  /* 0x00000000090772ca */ /* 0x000fe400000e0000 */
[----:B------:R-:W-:Y:S02]  /*3af0*/  R2UR UR4, R18 ;  /* 0x00000000120472ca */ /* 0x000fe400000e0000 */
[----:B------:R-:W-:Y:S01]  /*3b00*/  R2UR UR5, R19 ;  /* 0x00000000130572ca */ /* 0x000fe200000e0000 */
[----:B------:R1:W-:Y:S04]  /*3b10*/  STL [R1+0x90], R0 ;  /* 0x0000900001007387 */ /* 0x0003e80000100800 */
[----:B------:R1:W-:Y:S01]  /*3b20*/  STL [R1+0x90], R0 ;  /* 0x0000900001007387 */ /* 0x0003e20000100800 */
[----:B------:R-:W-:-:S02]  /*3b30*/  WARPGROUP.DEPBAR.LE gsb0, 0x0 ;  /* 0x00008000000079c5 */ /* 0x000fc40000010000 */
[----:B------:R-:W-:-:S06]  /*3b40*/  WARPGROUP.ARRIVE ;  /* 0x00000000000079c5 */ /* 0x000fcc0000000000 */
[----:B------:R-:W-:Y:S01]  /*3b50*/  HGMMA.64x96x16.F32 R24, gdesc[UR4], R24, gsb0 ;  /* 0x01600000041879f0 */ /* 0x000fe20008000818 */
[----:B--2---:R-:W-:Y:S01]  /*3b60*/  @!P1 MOV R73, R72 ;  /* 0x0000004800499202 */ /* 0x004fe20000000f00 */
[----:B------:R1:W-:Y:S04]  /*3b70*/  STL [R1+0x90], R0 ;  /* 0x0000900001007387 */ /* 0x0003e80000100800 */
[----:B------:R1:W-:Y:S01]  /*3b80*/  STL [R1+0x90], R0 ;  /* 0x0000900001007387 */ /* 0x0003e20000100800 */
[----:B---3--:R-:W-:-:S03]  /*3b90*/  @!P1 IMAD R6, R6, 0x8, R73 ;  /* 0x0000000806069824 */ /* 0x008fc600078e0249 */
[----:B------:R1:W-:Y:S04]  /*3ba0*/  STL [R1+0x90], R0 ;  /* 0x0000900001007387 */ /* 0x0003e80000100800 */
[----:B------:R1:W-:Y:S04]  /*3bb0*/  STL [R1+0x90], R0 ;  /* 0x0000900001007387 */ /* 0x0003e80000100800 */
[----:B------:R1:W-:Y:S04]  /*3bc0*/  STL [R1+0x90], R0 ;  /* 0x0000900001007387 */ /* 0x0003e80000100800 */
[----:B------:R1:W-:Y:S04]  /*3bd0*/  STL [R1+0x90], R0 ;  /* 0x0000900001007387 */ /* 0x0003e80000100800 */
[----:B------:R1:W-:Y:S01]  /*3be0*/  STL [R1+0x90], R0 ;  /* 0x0000900001007387 */ /* 0x0003e20000100800 */
[----:B------:R-:W-:-:S03]  /*3bf0*/  @!P1 PRMT R6, RZ, 0x654, R6 ;  /* 0x00000654ff069816 */ /* 0x000fc60000000006 */
[----:B------:R1:W-:Y:S04]  /*3c00*/  STL [R1+0x90], R0 ;  /* 0x0000900001007387 */ /* 0x0003e80000100800 */
[----:B------:R1:W-:Y:S04]  /*3c10*/  STL [R1+0x90], R0 ;  /* 0x0000900001007387 */ /* 0x0003e80000100800 */
[----:B------:R1:W-:Y:S04]  /*3c20*/  STL [R1+0x90], R0 ;  /* 0x0000900001007387 */ /* 0x0003e80000100800 */
[----:B------:R1:W-:Y:S04]  /*3c30*/  STL [R1+0x90], R0 ;  /* 0x0000900001007387 */ /* 0x0003e80000100800 */
[----:B------:R1:W-:Y:S04]  /*3c40*/  STL [R1+0x90], R0 ;  /* 0x0000900001007387 */ /* 0x0003e80000100800 */
[----:B------:R1:W-:Y:S04]  /*3c50*/  STL [R1+0x90], R0 ;  /* 0x0000900001007387 */ /* 0x0003e80000100800 */
[----:B------:R1:W-:Y:S01]  /*3c60*/  STL [R1+0x90], R0 ;  /* 0x0000900001007387 */ /* 0x0003e20000100800 */
[----:B------:R-:W-:-:S02]  /*3c70*/  WARPGROUP.DEPBAR.LE gsb0, 0x0 ;  /* 0x00008000000079c5 */ /* 0x000fc40000010000 */
[----:B------:R1:W-:Y:S06]  /*3c80*/  BAR.ARV R204, 0x100 ;  /* 0x000400cc0000751d */ /* 0x0003ec0000002000 */
[----:B------:R2:W-:Y:S01]  /*3c90*/  @!P1 SYNCS.ARRIVE.TRANS64.RED.A1T0 RZ, [R6+URZ], RZ ;  /* 0x000000ff06ff99a7 */ /* 0x0005e2000810043f */
[----:B------:R-:W3:Y:S04]  /*3ca0*/  LDL.64 R12, [R1+0x170] ;  /* 0x00017000010c7983 */ /* 0x000ee80000100a00 */
[----:B------:R-:W4:Y:S04]  /*3cb0*/  LDL R14, [R7] ;  /* 0x00000000070e7983 */ /* 0x000f280000100800 */
[----:B------:R-:W5:Y:S04]  /*3cc0*/  LDL R20, [R1+0x70] ;  /* 0x0000700001147983 */ /* 0x000f680000100800 */
[----:B------:R-:W5:Y:S04]  /*3cd0*/  LDL R8, [R7+0x8] ;  /* 0x0000080007087983 */ /* 0x000f680000100800 */
[----:B--2---:R-:W2:Y:S04]  /*3ce0*/  LDL R6, [R7+0x18] ;  /* 0x0000180007067983 */ /* 0x004ea80000100800 */
[----:B------:R-:W5:Y:S04]  /*3cf0*/  LDL R9, [R7+0x4] ;  /* 0x0000040007097983 */ /* 0x000f680000100800 */
[----:B------:R-:W5:Y:S04]  /*3d00*/  LDL R18, [R7+0xc] ;  /* 0x00000c0007127983 */ /* 0x000f680000100800 */
[----:B------:R-:W5:Y:S04]  /*3d10*/  LDL R15, [R7+0x10] ;  /* 0x00001000070f7983 */ /* 0x000f680000100800 */
[----:B------:R-:W5:Y:S04]  /*3d20*/  LDL R19, [R7+0x14] ;  /* 0x0000140007137983 */ /* 0x000f680000100800 */
[----:B---3--:R4:W3:Y:S02]  /*3d30*/  LD.E R12, desc[UR46][R12.64] ;  /* 0x0000002e0c0c7980 */ /* 0x0088e4000c101900 */
[----:B----4-:R-:W-:-:S04]  /*3d40*/  SHF.R.S32.HI R13, RZ, 0x1f, R14 ;  /* 0x0000001fff0d7819 */ /* 0x010fc8000001140e */
[----:B------:R-:W-:-:S04]  /*3d50*/  LEA.HI R13, R13, R14, RZ, 0x7 ;  /* 0x0000000e0d0d7211 */ /* 0x000fc800078f38ff */
[----:B------:R-:W-:-:S05]  /*3d60*/  LOP3.LUT R21, R13, 0xffffff80, RZ, 0xc0, !PT ;  /* 0xffffff800d157812 */ /* 0x000fca00078ec0ff */
[----:B------:R-:W-:Y:S01]  /*3d70*/  IMAD.IADD R21, R14, 0x1, -R21 ;  /* 0x000000010e157824 */ /* 0x000fe200078e0a15 */
[----:B------:R-:W-:Y:S01]  /*3d80*/  SHF.R.S32.HI R14, RZ, 0x7, R13 ;  /* 0x00000007ff0e7819 */ /* 0x000fe2000001140d */
[----:B------:R-:W-:-:S03]  /*3d90*/  UMOV UR4, 0xffffffa0 ;  /* 0xffffffa000047882 */ /* 0x000fc60000000000 */
[----:B------:R-:W-:Y:S01]  /*3da0*/  LEA.HI R13, R13, R14, RZ, 0x1 ;  /* 0x0000000e0d0d7211 */ /* 0x000fe200078f08ff */
[----:B------:R-:W-:-:S03]  /*3db0*/  UIMAD UR4, UR45, UR4, 0x60 ;  /* 0x000000602d0474a4 */ /* 0x000fc6000f8e0204 */
[----:B------:R-:W-:-:S05]  /*3dc0*/  LOP3.LUT R13, R13, 0x3fffffe, RZ, 0xc0, !PT ;  /* 0x03fffffe0d0d7812 */ /* 0x000fca00078ec0ff */
[----:B------:R-:W-:Y:S01]  /*3dd0*/  IMAD.IADD R13, R14, 0x1, -R13 ;  /* 0x000000010e0d7824 */ /* 0x000fe200078e0a0d */
[----:B--2---:R-:W-:Y:S01]  /*3de0*/  ISETP.GE.AND P0, PT, R6, 0x1, PT ;  /* 0x000000010600780c */ /* 0x004fe20003f06270 */
[----:B------:R-:W-:Y:S01]  /*3df0*/  BSSY B0, `(.L_x_1516) ;  /* 0x0000097000007945 */ /* 0x000fe20003800000 */
[----:B------:R-:W-:-:S04]  /*3e00*/  LOP3.LUT R163, R163, 0xffefffff, RZ, 0xc0, !PT ;  /* 0xffefffffa3a37812 */ /* 0x000fc800078ec0ff */
[----:B------:R-:W-:Y:S01]  /*3e10*/  @P1 LOP3.LUT R163, R163, 0x100000, RZ, 0xfc, !PT ;  /* 0x00100000a3a31812 */ /* 0x000fe200078efcff */
[-C--:B---3--:R-:W-:Y:S01]  /*3e20*/  FMUL.FTZ R10, R24, R12.reuse ;  /* 0x0000000c180a7220 */ /* 0x088fe20000410000 */
[----:B------:R-:W-:Y:S01]  /*3e30*/  SHF.R.S32.HI R24, RZ, 0x1f, R21 ;  /* 0x0000001fff187819 */ /* 0x000fe20000011415 */
[----:B------:R-:W-:-:S03]  /*3e40*/  FMUL.FTZ R11, R25, R12 ;  /* 0x0000000c190b7220 */ /* 0x000fc60000410000 */
[-C--:B------:R-:W-:Y:S01]  /*3e50*/  LEA.HI R23, R24, R21.reuse, RZ, 0x2 ;  /* 0x0000001518177211 */ /* 0x080fe200078f10ff */
[-C--:B------:R-:W-:Y:S01]  /*3e60*/  FMUL.FTZ R159, R26, R12.reuse ;  /* 0x0000000c1a9f7220 */ /* 0x080fe20000410000 */
[----:B------:R-:W-:Y:S02]  /*3e70*/  LEA.HI R24, R24, R21, RZ, 0x5 ;  /* 0x0000001518187211 */ /* 0x000fe400078f28ff */
[--C-:B------:R-:W-:Y:S02]  /*3e80*/  SHF.R.S32.HI R25, RZ, 0x2, R23.reuse ;  /* 0x00000002ff197819 */ /* 0x100fe40000011417 */
[----:B------:R-:W-:Y:S01]  /*3e90*/  SHF.R.S32.HI R26, RZ, 0x1f, R23 ;  /* 0x0000001fff1a7819 */ /* 0x000fe20000011417 */
[----:B------:R-:W-:Y:S01]  /*3ea0*/  FMUL.FTZ R93, R27, R12 ;  /* 0x0000000c1b5d7220 */ /* 0x000fe20000410000 */
[----:B------:R-:W-:Y:S02]  /*3eb0*/  SHF.R.S32.HI R27, RZ, 0x5, R24 ;  /* 0x00000005ff1b7819 */ /* 0x000fe40000011418 */
[----:B------:R-:W-:-:S04]  /*3ec0*/  LEA.HI R26, R26, R25, RZ, 0x3 ;  /* 0x000000191a1a7211 */ /* 0x000fc800078f18ff */
[----:B------:R-:W-:Y:S01]  /*3ed0*/  LOP3.LUT R26, R26, 0xfffffff8, RZ, 0xc0, !PT ;  /* 0xfffffff81a1a7812 */ /* 0x000fe200078ec0ff */
[----:B-----5:R-:W-:Y:S01]  /*3ee0*/  IMAD R27, R20, 0x8, R27 ;  /* 0x00000008141b7824 */ /* 0x020fe200078e021b */
[----:B------:R-:W-:Y:S01]  /*3ef0*/  LOP3.LUT R14, R23, 0x7ffffffc, RZ, 0xc0, !PT ;  /* 0x7ffffffc170e7812 */ /* 0x000fe200078ec0ff */
[----:B------:R-:W-:Y:S02]  /*3f00*/  VIADD R20, R8, UR4 ;  /* 0x0000000408147c36 */ /* 0x000fe40008000000 */
        /* <DEDUP_REMOVED lines=42> */
[----:B------:R-:W-:-:S02]  /*41b0*/  IMAD.IADD R26, R25, 0x1, -R26 ;  /* 0x00000001191a7824 */ /* 0x000fc400078e0a1a */
[-C--:B------:R-:W-:Y:S01]  /*41c0*/  FMUL.FTZ R165, R70, R12.reuse ;  /* 0x0000000c46a57220 */ /* 0x080fe20000410000 */
[----:B------:R-:W-:Y:S01]  /*41d0*/  FMUL.FTZ R167, R71, R12 ;  /* 0x0000000c47a77220 */ /* 0x000fe20000410000 */
[----:B------:R-:W-:Y:S01]  /*41e0*/  IMAD.IADD R14, R21, 0x1, -R14 ;  /* 0x00000001150e7824 */ /* 0x000fe200078e0a0e */
[----:B------:R-:W-:Y:S01]  /*41f0*/  IADD3 R21, -R9, 0x1, R20 ;  /* 0x0000000109157810 */ /* 0x000fe20007ffe114 */
[----:B------:R-:W-:Y:S01]  /*4200*/  IMAD.U32 R26, R27, 0x10, R26 ;  /* 0x000000101b1a7824 */ /* 0x000fe200078e001a */
[----:B------:R-:W2:Y:S03]  /*4210*/  MUFU.TANH R10, R10 ;  /* 0x0000000a000a7308 */ /* 0x000ea60000002400 */
[----:B------:R-:W-:Y:S01]  /*4220*/  IMAD R26, R13, 0x40, R26 ;  /* 0x000000400d1a7824 */ /* 0x000fe200078e021a */
[----:B------:R-:W-:Y:S01]  /*4230*/  LOP3.LUT R13, RZ, R18, RZ, 0x33, !PT ;  /* 0x00000012ff0d7212 */ /* 0x000fe200078e33ff */
[----:B------:R-:W-:-:S03]  /*4240*/  IMAD R12, R14, -0x2, R21 ;  /* 0xfffffffe0e0c7824 */ /* 0x000fc600078e0215 */
[----:B------:R-:W3:Y:S01]  /*4250*/  MUFU.TANH R11, R11 ;  /* 0x0000000b000b7308 */ /* 0x000ee20000002400 */
[----:B------:R-:W-:-:S07]  /*4260*/  IMAD R21, R14, -0x2, R20 ;  /* 0xfffffffe0e157824 */ /* 0x000fce00078e0214 */
[----:B------:R-:W4:Y:S01]  /*4270*/  MUFU.TANH R159, R159 ;  /* 0x0000009f009f7308 */ /* 0x000f220000002400 */
        /* <DEDUP_REMOVED lines=46> */
[----:B------:R-:W-:-:S02]  /*4560*/  IMAD.U32 R25, RZ, RZ, UR4 ;  /* 0x00000004ff197e24 */ /* 0x000fc4000f8e00ff */
[----:B------:R-:W-:Y:S02]  /*4570*/  IMAD.IADD R23, R12, 0x1, R13 ;  /* 0x000000010c177824 */ /* 0x000fe400078e020d */
[----:B------:R-:W-:Y:S01]  /*4580*/  VIADD R20, R19, UR4 ;  /* 0x0000000413147c36 */ /* 0x000fe20008000000 */
[----:B------:R-:W-:Y:S01]  /*4590*/  VIADDMNMX R13, R26, R18, R21, PT ;  /* 0x000000121a0d7246 */ /* 0x000fe20003800115 */
[----:B------:R-:W-:Y:S02]  /*45a0*/  IMAD R24, R14, -0x2, R25 ;  /* 0xfffffffe0e187824 */ /* 0x000fe400078e0219 */
[----:B------:R-:W-:Y:S01]  /*45b0*/  IMAD.IADD R12, R23, 0x1, R26 ;  /* 0x00000001170c7824 */ /* 0x000fe200078e021a */
[----:B--234-:R-:W-:Y:S06]  /*45c0*/  @!P0 BRA `(.L_x_1517) ;  /* 0x0000000000648947 */ /* 0x01cfec0003800000 */
[----:B------:R-:W-:Y:S01]  /*45d0*/  IADD3 R15, R26, R8, -R9 ;  /* 0x000000081a0f7210 */ /* 0x000fe20007ffe809 */
[----:B------:R-:W-:Y:S03]  /*45e0*/  BSSY B1, `(.L_x_1518) ;  /* 0x0000014000017945 */ /* 0x000fe60003800000 */
[----:B------:R-:W-:-:S13]  /*45f0*/  ISETP.GT.AND P0, PT, R15, -0x1, PT ;  /* 0xffffffff0f00780c */ /* 0x000fda0003f04270 */
[----:B------:R-:W-:Y:S05]  /*4600*/  @P0 BRA `(.L_x_1519) ;  /* 0x00000000002c0947 */ /* 0x000fea0003800000 */
[----:B------:R-:W-:Y:S01]  /*4610*/  ISETP.NE.AND P0, PT, R6, 0x1, PT ;  /* 0x000000010600780c */ /* 0x000fe20003f05270 */
[----:B------:R-:W-:Y:S01]  /*4620*/  BSSY B2, `(.L_x_1520) ;  /* 0x0000007000027945 */ /* 0x000fe20003800000 */
[----:B------:R-:W-:-:S11]  /*4630*/  LOP3.LUT R15, RZ, R15, RZ, 0x33, !PT ;  /* 0x0000000fff0f7212 */ /* 0x000fd600078e33ff */
[----:B------:R-:W-:Y:S05]  /*4640*/  @!P0 BRA `(.L_x_1521) ;  /* 0x0000000000108947 */ /* 0x000fea0003800000 */
[----:B------:R-:W2:Y:S04]  /*4650*/  LDL R14, [R7+0x1c] ;  /* 0x00001c00070e7983 */ /* 0x000ea80000100800 */
[----:B------:R-:W3:Y:S01]  /*4660*/  LDL R19, [R7+0x20] ;  /* 0x0000200007137983 */ /* 0x000ee20000100800 */
[----:B--2---:R-:W-:-:S05]  /*4670*/  IMAD.HI.U32 R14, R15, R14, RZ ;  /* 0x0000000e0f0e7227 */ /* 0x004fca00078e00ff */
[----:B---3--:R-:W-:-:S07]  /*4680*/  SHF.R.U32.HI R15, RZ, R19, R14 ;  /* 0x00000013ff0f7219 */ /* 0x008fce000001160e */
.L_x_1521:
[----:B------:R-:W-:Y:S05]  /*4690*/  BSYNC B2 ;  /* 0x0000000000027941 */ /* 0x000fea0003800000 */
.L_x_1520:
[----:B------:R-:W-:Y:S01]  /*46a0*/  LOP3.LUT R15, RZ, R15, RZ, 0x33, !PT ;  /* 0x0000000fff0f7212 */ /* 0x000fe200078e33ff */
[----:B------:R-:W-:Y:S06]  /*46b0*/  BRA `(.L_x_1522) ;  /* 0x0000000000187947 */ /* 0x000fec0003800000 */
.L_x_1519:
[----:B------:R-:W-:-:S13]  /*46c0*/  ISETP.NE.AND P0, PT, R6, 0x1, PT ;  /* 0x000000010600780c */ /* 0x000fda0003f05270 */
[----:B------:R-:W-:Y:S05]  /*46d0*/  @!P0 BRA `(.L_x_1522) ;  /* 0x0000000000108947 */ /* 0x000fea0003800000 */
[----:B------:R-:W2:Y:S04]  /*46e0*/  LDL R14, [R7+0x1c] ;  /* 0x00001c00070e7983 */ /* 0x000ea80000100800 */
[----:B------:R-:W3:Y:S01]  /*46f0*/  LDL R30, [R7+0x20] ;  /* 0x00002000071e7983 */ /* 0x000ee20000100800 */
[----:B--2---:R-:W-:-:S05]  /*4700*/  IMAD.HI.U32 R15, R15, R14, RZ ;  /* 0x0000000e0f0f7227 */ /* 0x004fca00078e00ff */
[----:B---3--:R-:W-:-:S07]  /*4710*/  SHF.R.U32.HI R15, RZ, R30, R15 ;  /* 0x0000001eff0f7219 */ /* 0x008fce000001160f */
.L_x_1522:
[----:B------:R-:W-:Y:S05]  /*4720*/  BSYNC B1 ;  /* 0x0000000000017941 */ /* 0x000fea0003800000 */
.L_x_1518:
[----:B------:R-:W-:-:S05]  /*4730*/  IMAD R15, R6, R15, R24 ;  /* 0x0000000f060f7224 */ /* 0x000fca00078e0218 */
[----:B------:R-:W-:Y:S02]  /*4740*/  VIMNMX R12, R12, R15, !PT ;  /* 0x0000000f0c0c7248 */ /* 0x000fe40007fe0100 */
[----:B------:R-:W-:-:S07]  /*4750*/  VIADDMNMX R13, R15, R6, R13, PT ;  /* 0x000000060f0d7246 */ /* 0x000fce000380010d */
.L_x_1517:
[----:B------:R-:W-:Y:S05]  /*4760*/  BSYNC B0 ;  /* 0x0000000000007941 */ /* 0x000fea0003800000 */
.L_x_1516:
[----:B------:R-:W-:Y:S01]  /*4770*/  ISETP.GE.AND P0, PT, R20, 0x2, PT ;  /* 0x000000021400780c */ /* 0x000fe20003f06270 */
[----:B------:R-:W-:Y:S01]  /*4780*/  VIADD R26, R26, 0x8 ;  /* 0x000000081a1a7836 */ /* 0x000fe20000000000 */
[----:B------:R-:W-:Y:S01]  /*4790*/  ISETP.GE.AND P4, PT, R20, 0xa, PT ;  /* 0x0000000a1400780c */ /* 0x000fe20003f86270 */
[----:B------:R-:W-:Y:S01]  /*47a0*/  BSSY B0, `(.L_x_1523) ;  /* 0x000008e000007945 */ /* 0x000fe20003800000 */
[----:B------:R-:W-:Y:S02]  /*47b0*/  ISETP.GT.AND P2, PT, R12, 0x1, !P0 ;  /* 0x000000010c00780c */ /* 0x000fe40004744270 */
[----:B------:R-:W-:Y:S02]  /*47c0*/  ISETP.GE.AND P1, PT, R20, 0x9, PT ;  /* 0x000000091400780c */ /* 0x000fe40003f26270 */
[----:B------:R-:W-:Y:S02]  /*47d0*/  ISETP.LT.OR P2, PT, R13, 0x2, P2 ;  /* 0x000000020d00780c */ /* 0x000fe40001741670 */
[----:B------:R-:W-:-:S02]  /*47e0*/  P2R R15, PR, RZ, 0x10 ;  /* 0x00000010ff0f7803 */ /* 0x000fc40000000000 */
[----:B------:R-:W-:Y:S02]  /*47f0*/  FSEL R103, R11, -INF , !P2 ;  /* 0xff8000000b677808 */ /* 0x000fe40005000000 */
[C---:B------:R-:W-:Y:S02]  /*4800*/  ISETP.GT.AND P2, PT, R12.reuse, 0x9, !P4 ;  /* 0x000000090c00780c */ /* 0x040fe40006744270 */
[----:B------:R-:W-:Y:S02]  /*4810*/  ISETP.GT.AND P3, PT, R12, 0x8, !P1 ;  /* 0x000000080c00780c */ /* 0x000fe40004f64270 */
[----:B------:R-:W-:Y:S02]  /*4820*/  ISETP.LT.OR P2, PT, R13, 0xa, P2 ;  /* 0x0000000a0d00780c */ /* 0x000fe40001741670 */
[----:B------:R-:W-:Y:S02]  /*4830*/  ISETP.GE.AND P4, PT, R20, 0x11, PT ;  /* 0x000000111400780c */ /* 0x000fe40003f86270 */
[----:B-1----:R-:W-:-:S02]  /*4840*/  FSEL R95, R29, -INF , !P2 ;  /* 0xff8000001d5f7808 */ /* 0x002fc40005000000 */
[C---:B------:R-:W-:Y:S02]  /*4850*/  ISETP.LT.OR P3, PT, R13.reuse, 0x9, P3 ;  /* 0x000000090d00780c */ /* 0x040fe40001f61670 */
        /* <DEDUP_REMOVED lines=78> */
[----:B------:R-:W-:Y:S02]  /*4d40*/  P2R R19, PR, RZ, 0x10 ;  /* 0x00000010ff137803 */ /* 0x000fe40000000000 */
[----:B------:R-:W-:Y:S02]  /*4d50*/  FSEL R175, R61, -INF , !P2 ;  /* 0xff8000003daf7808 */ /* 0x000fe40005000000 */
[----:B------:R-:W-:Y:S02]  /*4d60*/  ISETP.GE.AND P2, PT, R20, 0x51, PT ;  /* 0x000000511400780c */ /* 0x000fe40003f46270 */
[----:B------:R-:W-:Y:S02]  /*4d70*/  VIADDMNMX R11, R26, R18, R21, PT ;  /* 0x000000121a0b7246 */ /* 0x000fe40003800115 */
        /* <DEDUP_REMOVED lines=12> */
[----:B------:R-:W-:-:S04]  /*4e40*/  ISETP.GT.AND P6, PT, R12, RZ, !P5 ;  /* 0x000000ff0c00720c */ /* 0x000fc80006fc4270 */
[----:B------:R-:W-:-:S04]  /*4e50*/  ISETP.LT.OR P6, PT, R13, 0x1, P6 ;  /* 0x000000010d00780c */ /* 0x000fc800037c1670 */
[----:B------:R-:W-:Y:S01]  /*4e60*/  FSEL R109, R10, -INF , !P6 ;  /* 0xff8000000a6d7808 */ /* 0x000fe20007000000 */
[----:B------:R-:W-:Y:S01]  /*4e70*/  IMAD.IADD R10, R23, 0x1, R26 ;  /* 0x00000001170a7824 */ /* 0x000fe200078e021a */
[----:B------:R-:W-:-:S04]  /*4e80*/  ISETP.GE.AND P6, PT, R20, 0x5a, PT ;  /* 0x0000005a1400780c */ /* 0x000fc80003fc6270 */
[----:B------:R-:W-:Y:S02]  /*4e90*/  P2R R20, PR, RZ, 0x40 ;  /* 0x00000040ff147803 */ /* 0x000fe40000000000 */
[----:B------:R-:W-:-:S04]  /*4ea0*/  ISETP.GT.AND P6, PT, R12, 0x59, !P6 ;  /* 0x000000590c00780c */ /* 0x000fc800077c4270 */
[----:B------:R-:W-:-:S04]  /*4eb0*/  ISETP.LT.OR P6, PT, R13, 0x5a, P6 ;  /* 0x0000005a0d00780c */ /* 0x000fc800037c1670 */
[----:B------:R-:W-:Y:S02]  /*4ec0*/  FSEL R179, R69, -INF , !P6 ;  /* 0xff80000045b37808 */ /* 0x000fe40007000000 */
[----:B------:R-:W-:-:S13]  /*4ed0*/  ISETP.GE.AND P6, PT, R6, 0x1, PT ;  /* 0x000000010600780c */ /* 0x000fda0003fc6270 */
[----:B------:R-:W-:Y:S05]  /*4ee0*/  @!P6 BRA `(.L_x_1524) ;  /* 0x000000000064e947 */ /* 0x000fea0003800000 */
        /* <DEDUP_REMOVED lines=12> */
.L_x_1528:
[----:B------:R-:W-:Y:S05]  /*4fb0*/  BSYNC B2 ;  /* 0x0000000000027941 */ /* 0x000fea0003800000 */
.L_x_1527:
[----:B------:R-:W-:Y:S01]  /*4fc0*/  LOP3.LUT R9, RZ, R9, RZ, 0x33, !PT ;  /* 0x00000009ff097212 */ /* 0x000fe200078e33ff */
[----:B------:R-:W-:Y:S06]  /*4fd0*/  BRA `(.L_x_1529) ;  /* 0x0000000000187947 */ /* 0x000fec0003800000 */
.L_x_1526:
[----:B------:R-:W-:-:S13]  /*4fe0*/  ISETP.NE.AND P6, PT, R6, 0x1, PT ;  /* 0x000000010600780c */ /* 0x000fda0003fc5270 */
[----:B------:R-:W-:Y:S05]  /*4ff0*/  @!P6 BRA `(.L_x_1529) ;  /* 0x000000000010e947 */ /* 0x000fea0003800000 */
[----:B------:R-:W2:Y:S04]  /*5000*/  LDL R8, [R7+0x1c] ;  /* 0x00001c0007087983 */ /* 0x000ea80000100800 */
[----:B------:R-:W3:Y:S01]  /*5010*/  LDL R12, [R7+0x20] ;  /* 0x00002000070c7983 */ /* 0x000ee20000100800 */
[----:B--2---:R-:W-:-:S05]  /*5020*/  IMAD.HI.U32 R9, R9, R8, RZ ;  /* 0x0000000809097227 */ /* 0x004fca00078e00ff */
[----:B---3--:R-:W-:-:S07]  /*5030*/  SHF.R.U32.HI R9, RZ, R12, R9 ;  /* 0x0000000cff097219 */ /* 0x008fce0000011609 */
.L_x_1529:
[----:B------:R-:W-:Y:S05]  /*5040*/  BSYNC B1 ;  /* 0x0000000000017941 */ /* 0x000fea0003800000 */
.L_x_1525:
[----:B------:R-:W-:-:S05]  /*5050*/  IMAD R9, R6, R9, R24 ;  /* 0x0000000906097224 */ /* 0x000fca00078e0218 */
[----:B------:R-:W-:Y:S02]  /*5060*/  VIADDMNMX R11, R9, R6, R11, PT ;  /* 0x00000006090b7246 */ /* 0x000fe4000380010b */
[----:B------:R-:W-:-:S07]  /*5070*/  VIMNMX R10, R10, R9, !PT ;  /* 0x000000090a0a7248 */ /* 0x000fce0007fe0100 */
.L_x_1524:
[----:B------:R-:W-:Y:S05]  /*5080*/  BSYNC B0 ;  /* 0x0000000000007941 */ /* 0x000fea0003800000 */
.L_x_1523:
[C---:B------:R-:W-:Y:S01]  /*5090*/  ISETP.GT.AND P0, PT, R10.reuse, 0x1, !P0 ;  /* 0x000000010a00780c */ /* 0x040fe20004704270 */
[----:B------:R-:W2:Y:S01]  /*50a0*/  LDL R13, [R1+0x460] ;  /* 0x00046000010d7983 */ /* 0x000ea20000100800 */
[----:B------:R-:W-:Y:S02]  /*50b0*/  ISETP.GT.AND P1, PT, R10, 0x8, !P1 ;  /* 0x000000080a00780c */ /* 0x000fe40004f24270 */
[C---:B------:R-:W-:Y:S01]  /*50c0*/  ISETP.LT.OR P0, PT, R11.reuse, 0x2, P0 ;  /* 0x000000020b00780c */ /* 0x040fe20000701670 */
[----:B------:R-:W3:Y:S01]  /*50d0*/  LDL R23, [R1+0x274] ;  /* 0x0002740001177983 */ /* 0x000ee20000100800 */
[----:B------:R-:W-:Y:S02]  /*50e0*/  ISETP.LT.OR P1, PT, R11, 0x9, P1 ;  /* 0x000000090b00780c */ /* 0x000fe40000f21670 */
[----:B------:R-:W-:Y:S01]  /*50f0*/  FSEL R93, R93, -INF , !P0 ;  /* 0xff8000005d5d7808 */ /* 0x000fe20004000000 */
[----:B------:R-:W4:Y:S01]  /*5100*/  LDL R12, [R1+0x370] ;  /* 0x00037000010c7983 */ /* 0x000f220000100800 */
[----:B------:R-:W-:-:S02]  /*5110*/  ISETP.NE.AND P0, PT, R15, RZ, PT ;  /* 0x000000ff0f00720c */ /* 0x000fc40003f05270 */
[----:B------:R-:W-:Y:S01]  /*5120*/  FSEL R157, R157, -INF , !P1 ;  /* 0xff8000009d9d7808 */ /* 0x000fe20004800000 */
[----:B------:R-:W5:Y:S01]  /*5130*/  LDL R15, [R1+0x218] ;  /* 0x00021800010f7983 */ /* 0x000f620000100800 */
[----:B------:R-:W-:Y:S02]  /*5140*/  ISETP.GT.AND P0, PT, R10, 0x9, !P0 ;  /* 0x000000090a00780c */ /* 0x000fe40004704270 */
[----:B------:R-:W-:Y:S01]  /*5150*/  ISETP.NE.AND P1, PT, R27, RZ, PT ;  /* 0x000000ff1b00720c */ /* 0x000fe20003f25270 */
[----:B------:R-:W4:Y:S01]  /*5160*/  LDL R156, [R1+0x25c] ;  /* 0x00025c00019c7983 */ /* 0x000f220000100800 */
[----:B------:R-:W-:Y:S02]  /*5170*/  ISETP.LT.OR P0, PT, R11, 0xa, P0 ;  /* 0x0000000a0b00780c */ /* 0x000fe40000701670 */
[----:B------:R-:W-:Y:S01]  /*5180*/  ISETP.NE.AND P6, PT, R29, RZ, PT ;  /* 0x000000ff1d00720c */ /* 0x000fe20003fc5270 */
[----:B------:R-:W4:Y:S01]  /*5190*/  LDL R160, [R1+0x264] ;  /* 0x0002640001a07983 */ /* 0x000f220000100800 */
[----:B------:R-:W-:-:S02]  /*51a0*/  FSEL R89, R89, -INF , !P0 ;  /* 0xff80000059597808 */ /* 0x000fc40004000000 */
[----:B------:R-:W-:Y:S01]  /*51b0*/  ISETP.NE.AND P0, PT, R19, RZ, PT ;  /* 0x000000ff1300720c */ /* 0x000fe20003f05270 */
[----:B------:R-:W4:Y:S01]  /*51c0*/  LDL R21, [R1+0x26c] ;  /* 0x00026c0001157983 */ /* 0x000f220000100800 */
[C---:B------:R-:W-:Y:S02]  /*51d0*/  ISETP.GT.AND P5, PT, R10.reuse, RZ, !P5 ;  /* 0x000000ff0a00720c */ /* 0x040fe40006fa4270 */
[----:B------:R-:W-:Y:S01]  /*51e0*/  ISETP.GT.AND P0, PT, R10, 0x10, !P0 ;  /* 0x000000100a00780c */ /* 0x000fe20004704270 */
[----:B------:R-:W4:Y:S01]  /*51f0*/  LDL R43, [R1+0x2a8] ;  /* 0x0002a800012b7983 */ /* 0x000f220000100800 */
[C---:B------:R-:W-:Y:S02]  /*5200*/  ISETP.LT.OR P5, PT, R11.reuse, 0x1, P5 ;  /* 0x000000010b00780c */ /* 0x040fe40002fa1670 */
[----:B------:R-:W-:Y:S01]  /*5210*/  ISETP.LT.OR P0, PT, R11, 0x11, P0 ;  /* 0x000000110b00780c */ /* 0x000fe20000701670 */
[----:B------:R-:W4:Y:S01]  /*5220*/  LDL R42, [R1+0x3d0] ;  /* 0x0003d000012a7983 */ /* 0x000f220000100800 */
[----:B------:R-:W-:-:S02]  /*5230*/  FSEL R159, R159, -INF , !P5 ;  /* 0xff8000009f9f7808 */ /* 0x000fc40006800000 */
[----:B------:R-:W-:Y:S01]  /*5240*/  FSEL R169, R169, -INF , !P0 ;  /* 0xff800000a9a97808 */ /* 0x000fe20004000000 */
[----:B------:R-:W4:Y:S01]  /*5250*/  LDL R152, [R1+0x254] ;  /* 0x0002540001987983 */ /* 0x000f220000100800 */
[----:B------:R-:W-:Y:S02]  /*5260*/  ISETP.NE.AND P0, PT, R25, RZ, PT ;  /* 0x000000ff1900720c */ /* 0x000fe40003f05270 */
[----:B------:R-:W-:Y:S01]  /*5270*/  FMNMX.FTZ R8, R109, R103, !PT ;  /* 0x000000676d087209 */ /* 0x000fe20007810000 */
[----:B------:R-:W4:Y:S01]  /*5280*/  LDL R154, [R1+0x258] ;  /* 0x00025800019a7983 */ /* 0x000f220000100800 */
[----:B------:R-:W-:Y:S02]  /*5290*/  ISETP.GT.AND P0, PT, R10, 0x11, !P0 ;  /* 0x000000110a00780c */ /* 0x000fe40004704270 */
[----:B------:R-:W-:Y:S01]  /*52a0*/  FMNMX.FTZ R6, R159, R93, !PT ;  /* 0x0000005d9f067209 */ /* 0x000fe20007810000 */
[----:B------:R-:W4:Y:S01]  /*52b0*/  LDL R98, [R1+0x230] ;  /* 0x0002300001627983 */ /* 0x000f220000100800 */
[----:B------:R-:W-:-:S02]  /*52c0*/  ISETP.LT.OR P0, PT, R11, 0x12, P0 ;  /* 0x000000120b00780c */ /* 0x000fc40000701670 */
[----:B------:R-:W-:Y:S01]  /*52d0*/  FMNMX.FTZ R8, R99, R8, !PT ;  /* 0x0000000863087209 */ /* 0x000fe20007810000 */
[----:B------:R-:W4:Y:S01]  /*52e0*/  LDL R140, [R1+0x234] ;  /* 0x00023400018c7983 */ /* 0x000f220000100800 */
[----:B------:R-:W-:Y:S02]  /*52f0*/  FSEL R230, R230, -INF , !P0 ;  /* 0xff800000e6e67808 */ /* 0x000fe40004000000 */
[----:B------:R-:W-:Y:S01]  /*5300*/  ISETP.GT.AND P0, PT, R10, 0x18, !P1 ;  /* 0x000000180a00780c */ /* 0x000fe20004f04270 */
[----:B------:R-:W4:Y:S01]  /*5310*/  LDL R142, [R1+0x238] ;  /* 0x00023800018e7983 */ /* 0x000f220000100800 */
[----:B------:R-:W-:Y:S02]  /*5320*/  FMNMX.FTZ R6, R157, R6, !PT ;  /* 0x000000069d067209 */ /* 0x000fe40007810000 */
[----:B------:R-:W-:Y:S01]  /*5330*/  ISETP.LT.OR P0, PT, R11, 0x19, P0 ;  /* 0x000000190b00780c */ /* 0x000fe20000701670 */
[----:B------:R-:W4:Y:S01]  /*5340*/  LDL R144, [R1+0x23c] ;  /* 0x00023c0001907983 */ /* 0x000f220000100800 */
[----:B------:R-:W-:-:S02]  /*5350*/  FMNMX.FTZ R7, R95, R8, !PT ;  /* 0x000000085f077209 */ /* 0x000fc40007810000 */
        /* <DEDUP_REMOVED lines=30> */
[----:B------:R-:W-:Y:S01]  /*5540*/  ISETP.NE.AND P0, PT, R31, RZ, PT ;  /* 0x000000ff1f00720c */ /* 0x000fe20003f05270 */
[----:B------:R-:W4:Y:S01]  /*5550*/  LDL R29, [R1+0x284] ;  /* 0x00028400011d7983 */ /* 0x000f220000100800 */
[----:B------:R-:W-:Y:S02]  /*5560*/  FMNMX.FTZ R6, R228, R9, !PT ;  /* 0x00000009e4067209 */ /* 0x000fe40007810000 */
[----:B------:R-:W-:Y:S01]  /*5570*/  ISETP.GT.AND P0, PT, R10, 0x28, !P0 ;  /* 0x000000280a00780c */ /* 0x000fe20004704270 */
[----:B------:R-:W4:Y:S01]  /*5580*/  LDL R31, [R1+0x288] ;  /* 0x00028800011f7983 */ /* 0x000f220000100800 */
[----:B------:R-:W-:-:S02]  /*5590*/  FMNMX.FTZ R7, R222, R7, !PT ;  /* 0x00000007de077209 */ /* 0x000fc40007810000 */
[----:B------:R-:W-:Y:S01]  /*55a0*/  ISETP.LT.OR P0, PT, R11, 0x29, P0 ;  /* 0x000000290b00780c */ /* 0x000fe20000701670 */
[----:B------:R-:W4:Y:S01]  /*55b0*/  LDL R110, [R1+0x290] ;  /* 0x00029000016e7983 */ /* 0x000f220000100800 */
[----:B------:R-:W-:Y:S02]  /*55c0*/  FMNMX.FTZ R9, R191, R6, !PT ;  /* 0x00000006bf097209 */ /* 0x000fe40007810000 */
[----:B------:R-:W-:Y:S01]  /*55d0*/  FSEL R193, R193, -INF , !P0 ;  /* 0xff800000c1c17808 */ /* 0x000fe20004000000 */
[----:B------:R-:W4:Y:S01]  /*55e0*/  LDL R112, [R1+0x2a0] ;  /* 0x0002a00001707983 */ /* 0x000f220000100800 */
[----:B------:R-:W-:Y:S02]  /*55f0*/  ISETP.NE.AND P0, PT, R32, RZ, PT ;  /* 0x000000ff2000720c */ /* 0x000fe40003f05270 */
[----:B------:R-:W-:Y:S01]  /*5600*/  FMNMX.FTZ R6, R188, R7, !PT ;  /* 0x00000007bc067209 */ /* 0x000fe20007810000 */
[----:B------:R-:W4:Y:S01]  /*5610*/  LDL R41, [R1+0x2a4] ;  /* 0x0002a40001297983 */ /* 0x000f220000100800 */
[----:B------:R-:W-:-:S02]  /*5620*/  ISETP.GT.AND P0, PT, R10, 0x29, !P0 ;  /* 0x000000290a00780c */ /* 0x000fc40004704270 */
[----:B------:R-:W-:Y:S01]  /*5630*/  FMNMX.FTZ R8, R192, R9, !PT ;  /* 0x00000009c0087209 */ /* 0x000fe20007810000 */
[----:B------:R-:W4:Y:S01]  /*5640*/  LDL R45, [R1+0x2ac] ;  /* 0x0002ac00012d7983 */ /* 0x000f220000100800 */
[----:B------:R-:W-:Y:S02]  /*5650*/  ISETP.LT.OR P0, PT, R11, 0x2a, P0 ;  /* 0x0000002a0b00780c */ /* 0x000fe40000701670 */
[----:B------:R-:W-:Y:S01]  /*5660*/  ISETP.NE.AND P1, PT, R37, RZ, PT ;  /* 0x000000ff2500720c */ /* 0x000fe20003f25270 */
[----:B------:R-:W4:Y:S01]  /*5670*/  LDL R114, [R1+0x2b0] ;  /* 0x0002b00001727983 */ /* 0x000f220000100800 */
[----:B------:R-:W-:Y:S02]  /*5680*/  FSEL R199, R199, -INF , !P0 ;  /* 0xff800000c7c77808 */ /* 0x000fe40004000000 */
[----:B------:R-:W-:Y:S01]  /*5690*/  ISETP.NE.AND P0, PT, R33, RZ, PT ;  /* 0x000000ff2100720c */ /* 0x000fe20003f05270 */
[----:B------:R-:W4:Y:S01]  /*56a0*/  LDL R37, [R1+0x298] ;  /* 0x0002980001257983 */ /* 0x000f220000100800 */
[----:B------:R-:W-:-:S02]  /*56b0*/  FMNMX.FTZ R7, R189, R6, !PT ;  /* 0x00000006bd077209 */ /* 0x000fc40007810000 */
[----:B------:R-:W-:Y:S01]  /*56c0*/  ISETP.GT.AND P0, PT, R10, 0x30, !P0 ;  /* 0x000000300a00780c */ /* 0x000fe20004704270 */
[----:B------:R-:W4:Y:S01]  /*56d0*/  LDL R33, [R1+0x28c] ;  /* 0x00028c0001217983 */ /* 0x000f220000100800 */
[----:B------:R-:W-:Y:S02]  /*56e0*/  FMNMX.FTZ R8, R193, R8, !PT ;  /* 0x00000008c1087209 */ /* 0x000fe40007810000 */
[----:B------:R-:W-:Y:S01]  /*56f0*/  ISETP.LT.OR P0, PT, R11, 0x31, P0 ;  /* 0x000000310b00780c */ /* 0x000fe20000701670 */
[----:B------:R-:W4:Y:S01]  /*5700*/  LDL R47, [R1+0x2b4] ;  /* 0x0002b400012f7983 */ /* 0x000f220000100800 */
[----:B------:R-:W-:Y:S02]  /*5710*/  FMNMX.FTZ R6, R190, R7, !PT ;  /* 0x00000007be067209 */ /* 0x000fe40007810000 */
[----:B------:R-:W-:Y:S01]  /*5720*/  FSEL R217, R217, -INF , !P0 ;  /* 0xff800000d9d97808 */ /* 0x000fe20004000000 */
[----:B------:R-:W4:Y:S01]  /*5730*/  LDL R49, [R1+0x2b8] ;  /* 0x0002b80001317983 */ /* 0x000f220000100800 */
[----:B------:R-:W-:-:S02]  /*5740*/  ISETP.NE.AND P0, PT, R34, RZ, PT ;  /* 0x000000ff2200720c */ /* 0x000fc40003f05270 */
[----:B------:R-:W-:Y:S01]  /*5750*/  FMNMX.FTZ R8, R199, R8, !PT ;  /* 0x00000008c7087209 */ /* 0x000fe20007810000 */
[----:B------:R-:W4:Y:S01]  /*5760*/  LDL R51, [R1+0x2bc] ;  /* 0x0002bc0001337983 */ /* 0x000f220000100800 */
[----:B------:R-:W-:Y:S02]  /*5770*/  ISETP.GT.AND P0, PT, R10, 0x31, !P0 ;  /* 0x000000310a00780c */ /* 0x000fe40004704270 */
[----:B------:R-:W-:Y:S01]  /*5780*/  ISETP.NE.AND P6, PT, R38, RZ, PT ;  /* 0x000000ff2600720c */ /* 0x000fe20003fc5270 */
[----:B------:R-:W4:Y:S01]  /*5790*/  LDL R116, [R1+0x2c0] ;  /* 0x0002c00001747983 */ /* 0x000f220000100800 */
[----:B------:R-:W-:Y:S02]  /*57a0*/  ISETP.LT.OR P0, PT, R11, 0x32, P0 ;  /* 0x000000320b00780c */ /* 0x000fe40000701670 */
[----:B------:R-:W-:Y:S01]  /*57b0*/  FMNMX.FTZ R7, R201, R6, !PT ;  /* 0x00000006c9077209 */ /* 0x000fe20007810000 */
[----:B------:R-:W4:Y:S01]  /*57c0*/  LDL R53, [R1+0x2c4] ;  /* 0x0002c40001357983 */ /* 0x000f220000100800 */
[----:B------:R-:W-:-:S02]  /*57d0*/  FSEL R218, R218, -INF , !P0 ;  /* 0xff800000dada7808 */ /* 0x000fc40004000000 */
[----:B------:R-:W-:Y:S01]  /*57e0*/  ISETP.NE.AND P0, PT, R35, RZ, PT ;  /* 0x000000ff2300720c */ /* 0x000fe20003f05270 */
[----:B------:R-:W4:Y:S01]  /*57f0*/  LDL R55, [R1+0x2c8] ;  /* 0x0002c80001377983 */ /* 0x000f220000100800 */
[----:B------:R-:W-:Y:S02]  /*5800*/  FMNMX.FTZ R9, R217, R8, !PT ;  /* 0x00000008d9097209 */ /* 0x000fe40007810000 */
        /* <DEDUP_REMOVED lines=12> */
[----:B------:R-:W-:Y:S01]  /*58d0*/  ISETP.NE.AND P5, PT, R39, RZ, PT ;  /* 0x000000ff2700720c */ /* 0x000fe20003fa5270 */
        /* <DEDUP_REMOVED lines=10> */
[----:B------:R-:W-:-:S02]  /*5980*/  ISETP.NE.AND P1, PT, R40, RZ, PT ;  /* 0x000000ff2800720c */ /* 0x000fc40003f25270 */
[----:B------:R-:W-:Y:S01]  /*5990*/  FSEL R180, R180, -INF , !P0 ;  /* 0xff800000b4b47808 */ /* 0x000fe20004000000 */
[----:B------:R-:W4:Y:S01]  /*59a0*/  LDL R65, [R1+0x2e4] ;  /* 0x0002e40001417983 */ /* 0x000f220000100800 */
[----:B------:R-:W-:Y:S02]  /*59b0*/  ISETP.GT.AND P0, PT, R10, 0x41, !P6 ;  /* 0x000000410a00780c */ /* 0x000fe40007704270 */
[----:B------:R-:W-:Y:S01]  /*59c0*/  FMNMX.FTZ R9, R220, R9, !PT ;  /* 0x00000009dc097209 */ /* 0x000fe20007810000 */
[----:B------:R-:W4:Y:S01]  /*59d0*/  LDL R67, [R1+0x2e8] ;  /* 0x0002e80001437983 */ /* 0x000f220000100800 */
[----:B------:R-:W-:Y:S02]  /*59e0*/  ISETP.LT.OR P0, PT, R11, 0x42, P0 ;  /* 0x000000420b00780c */ /* 0x000fe40000701670 */
[----:B------:R-:W-:Y:S01]  /*59f0*/  FMNMX.FTZ R6, R172, R7, !PT ;  /* 0x00000007ac067209 */ /* 0x000fe20007810000 */
[----:B------:R-:W4:Y:S01]  /*5a00*/  LDL R69, [R1+0x2ec] ;  /* 0x0002ec0001457983 */ /* 0x000f220000100800 */
[----:B------:R-:W-:-:S02]  /*5a10*/  FSEL R181, R181, -INF , !P0 ;  /* 0xff800000b5b57808 */ /* 0x000fc40004000000 */
[C---:B------:R-:W-:Y:S01]  /*5a20*/  ISETP.GT.AND P0, PT, R10.reuse, 0x48, !P5 ;  /* 0x000000480a00780c */ /* 0x040fe20006f04270 */
[----:B------:R-:W4:Y:S01]  /*5a30*/  LDL R122, [R1+0x2f0] ;  /* 0x0002f000017a7983 */ /* 0x000f220000100800 */
[----:B------:R-:W-:Y:S02]  /*5a40*/  ISETP.GT.AND P1, PT, R10, 0x49, !P1 ;  /* 0x000000490a00780c */ /* 0x000fe40004f24270 */
[----:B------:R-:W-:Y:S01]  /*5a50*/  ISETP.LT.OR P0, PT, R11, 0x49, P0 ;  /* 0x000000490b00780c */ /* 0x000fe20000701670 */
[----:B------:R-:W4:Y:S01]  /*5a60*/  LDL R71, [R1+0x2f4] ;  /* 0x0002f40001477983 */ /* 0x000f220000100800 */
[----:B------:R-:W-:Y:S02]  /*5a70*/  FMNMX.FTZ R8, R180, R9, !PT ;  /* 0x00000009b4087209 */ /* 0x000fe40007810000 */
[----:B------:R-:W-:Y:S01]  /*5a80*/  FMNMX.FTZ R7, R173, R6, !PT ;  /* 0x00000006ad077209 */ /* 0x000fe20007810000 */
[----:B------:R-:W4:Y:S01]  /*5a90*/  LDL R73, [R1+0x2f8] ;  /* 0x0002f80001497983 */ /* 0x000f220000100800 */
[----:B------:R-:W-:-:S02]  /*5aa0*/  ISETP.GT.AND P2, PT, R10, 0x50, !P2 ;  /* 0x000000500a00780c */ /* 0x000fc40005744270 */
[----:B------:R-:W-:Y:S01]  /*5ab0*/  ISETP.LT.OR P1, PT, R11, 0x4a, P1 ;  /* 0x0000004a0b00780c */ /* 0x000fe20000f21670 */
[----:B------:R-:W4:Y:S01]  /*5ac0*/  LDL R75, [R1+0x2fc] ;  /* 0x0002fc00014b7983 */ /* 0x000f220000100800 */
[----:B------:R-:W-:Y:S02]  /*5ad0*/  FSEL R182, R182, -INF , !P0 ;  /* 0xff800000b6b67808 */ /* 0x000fe40004000000 */
[----:B------:R-:W-:Y:S01]  /*5ae0*/  FMNMX.FTZ R9, R181, R8, !PT ;  /* 0x00000008b5097209 */ /* 0x000fe20007810000 */
[----:B------:R-:W4:Y:S01]  /*5af0*/  LDL R124, [R1+0x300] ;  /* 0x00030000017c7983 */ /* 0x000f220000100800 */
[----:B------:R-:W-:Y:S02]  /*5b00*/  FMNMX.FTZ R6, R174, R7, !PT ;  /* 0x00000007ae067209 */ /* 0x000fe40007810000 */
[----:B------:R-:W-:Y:S01]  /*5b10*/  ISETP.GT.AND P3, PT, R10, 0x51, !P3 ;  /* 0x000000510a00780c */ /* 0x000fe20005f64270 */
[----:B------:R-:W4:Y:S01]  /*5b20*/  LDL R77, [R1+0x304] ;  /* 0x00030400014d7983 */ /* 0x000f220000100800 */
[----:B------:R-:W-:-:S02]  /*5b30*/  ISETP.LT.OR P2, PT, R11, 0x51, P2 ;  /* 0x000000510b00780c */ /* 0x000fc40001741670 */
[----:B------:R-:W-:Y:S01]  /*5b40*/  FSEL R183, R183, -INF , !P1 ;  /* 0xff800000b7b77808 */ /* 0x000fe20004800000 */
[----:B------:R-:W4:Y:S01]  /*5b50*/  LDL R79, [R1+0x308] ;  /* 0x00030800014f7983 */ /* 0x000f220000100800 */
[----:B------:R-:W-:Y:S02]  /*5b60*/  FMNMX.FTZ R8, R182, R9, !PT ;  /* 0x00000009b6087209 */ /* 0x000fe40007810000 */
[----:B------:R-:W-:Y:S01]  /*5b70*/  FMNMX.FTZ R7, R175, R6, !PT ;  /* 0x00000006af077209 */ /* 0x000fe20007810000 */
[----:B------:R-:W4:Y:S01]  /*5b80*/  LDL R81, [R1+0x30c] ;  /* 0x00030c0001517983 */ /* 0x000f220000100800 */
[----:B------:R-:W-:Y:S02]  /*5b90*/  ISETP.NE.AND P6, PT, R20, RZ, PT ;  /* 0x000000ff1400720c */ /* 0x000fe40003fc5270 */
        /* <DEDUP_REMOVED lines=8> */
[----:B------:R-:W-:Y:S02]  /*5c20*/  ISETP.GT.AND P5, PT, R10, 0x59, !P6 ;  /* 0x000000590a00780c */ /* 0x000fe400077a4270 */
[----:B------:R-:W-:Y:S01]  /*5c30*/  ISETP.LT.OR P4, PT, R11, 0x59, P4 ;  /* 0x000000590b00780c */ /* 0x000fe20002781670 */
[----:B------:R-:W4:Y:S01]  /*5c40*/  LDL R85, [R1+0x318] ;  /* 0x0003180001557983 */ /* 0x000f220000100800 */
[----:B------:R-:W-:-:S02]  /*5c50*/  FSEL R164, R164, -INF , !P3 ;  /* 0xff800000a4a47808 */ /* 0x000fc40005800000 */
[----:B------:R-:W-:Y:S01]  /*5c60*/  FMNMX.FTZ R9, R166, R9, !PT ;  /* 0x00000009a6097209 */ /* 0x000fe20007810000 */
[----:B------:R-:W4:Y:S01]  /*5c70*/  LDL R87, [R1+0x31c] ;  /* 0x00031c0001577983 */ /* 0x000f220000100800 */
[----:B------:R-:W-:Y:S02]  /*5c80*/  FMNMX.FTZ R7, R177, R6, !PT ;  /* 0x00000006b1077209 */ /* 0x000fe40007810000 */
[----:B------:R-:W-:Y:S01]  /*5c90*/  ISETP.LT.OR P5, PT, R11, 0x5a, P5 ;  /* 0x0000005a0b00780c */ /* 0x000fe20002fa1670 */
[----:B------:R-:W4:Y:S01]  /*5ca0*/  LDL R128, [R1+0x320] ;  /* 0x0003200001807983 */ /* 0x000f220000100800 */
[----:B------:R-:W-:Y:S02]  /*5cb0*/  FSEL R165, R165, -INF , !P4 ;  /* 0xff800000a5a57808 */ /* 0x000fe40006000000 */
[----:B------:R-:W-:Y:S01]  /*5cc0*/  FMNMX.FTZ R6, R164, R9, !PT ;  /* 0x00000009a4067209 */ /* 0x000fe20007810000 */
[----:B------:R-:W4:Y:S01]  /*5cd0*/  LDL R91, [R1+0x324] ;  /* 0x00032400015b7983 */ /* 0x000f220000100800 */
[----:B------:R-:W-:-:S02]  /*5ce0*/  FSEL R167, R167, -INF , !P5 ;  /* 0xff800000a7a77808 */ /* 0x000fc40006800000 */
[----:B------:R-:W-:Y:S01]  /*5cf0*/  FMNMX.FTZ R8, R178, R7, !PT ;  /* 0x00000007b2087209 */ /* 0x000fe20007810000 */
[----:B------:R-:W4:Y:S01]  /*5d00*/  LDL R97, [R1+0x328] ;  /* 0x0003280001617983 */ /* 0x000f220000100800 */
[----:B------:R-:W-:Y:S02]  /*5d10*/  FMNMX.FTZ R6, R165, R6, !PT ;  /* 0x00000006a5067209 */ /* 0x000fe40007810000 */
[----:B------:R-:W-:Y:S01]  /*5d20*/  FMNMX.FTZ R8, R179, R8, !PT ;  /* 0x00000008b3087209 */ /* 0x000fe20007810000 */
[----:B------:R-:W4:Y:S01]  /*5d30*/  LDL R101, [R1+0x32c] ;  /* 0x00032c0001657983 */ /* 0x000f220000100800 */
[----:B------:R-:W-:-:S03]  /*5d40*/  FMNMX.FTZ R9, R167, R6, !PT ;  /* 0x00000006a7097209 */ /* 0x000fc60007810000 */
[----:B------:R-:W4:Y:S04]  /*5d50*/  LDL R130, [R1+0x330] ;  /* 0x0003300001827983 */ /* 0x000f280000100800 */
[----:B------:R-:W-:Y:S04]  /*5d60*/  STL.64 [R1+0x440], R8 ;  /* 0x0004400801007387 */ /* 0x000fe80000100a00 */
[----:B------:R-:W2:Y:S04]  /*5d70*/  LDL R19, [R1+0x444] ;  /* 0x0004440001137983 */ /* 0x000ea80000100800 */
[----:B------:R-:W1:Y:S04]  /*5d80*/  SHFL.BFLY PT, R7, R8, 0x2, 0x1f ;  /* 0x0c401f0008077f89 */ /* 0x000e6800000e0000 */
[----:B------:R-:W4:Y:S04]  /*5d90*/  LDL R105, [R1+0x334] ;  /* 0x0003340001697983 */ /* 0x000f280000100800 */
[----:B------:R-:W4:Y:S04]  /*5da0*/  LDL R107, [R1+0x338] ;  /* 0x00033800016b7983 */ /* 0x000f280000100800 */
[----:B------:R-:W4:Y:S04]  /*5db0*/  LDL R111, [R1+0x33c] ;  /* 0x00033c00016f7983 */ /* 0x000f280000100800 */
[----:B------:R-:W4:Y:S04]  /*5dc0*/  LDL R132, [R1+0x340] ;  /* 0x0003400001847983 */ /* 0x000f280000100800 */
[----:B------:R-:W4:Y:S01]  /*5dd0*/  LDL R113, [R1+0x344] ;  /* 0x0003440001717983 */ /* 0x000f220000100800 */
[----:B-1----:R-:W-:-:S03]  /*5de0*/  FMNMX.FTZ R10, R8, R7, !PT ;  /* 0x00000007080a7209 */ /* 0x002fc60007810000 */
[----:B------:R-:W4:Y:S04]  /*5df0*/  LDL R115, [R1+0x348] ;  /* 0x0003480001737983 */ /* 0x000f280000100800 */
[----:B------:R-:W5:Y:S04]  /*5e00*/  LDL.64 R6, [R1+0xa8] ;  /* 0x0000a80001067983 */ /* 0x000f680000100a00 */
        /* <DEDUP_REMOVED lines=8> */
[----:B------:R-:W-:Y:S04]  /*5e90*/  STL [R1+0x440], R10 ;  /* 0x0004400a01007387 */ /* 0x000fe80000100800 */
[----:B------:R-:W4:Y:S04]  /*5ea0*/  LDL R138, [R1+0x440] ;  /* 0x00044000018a7983 */ /* 0x000f280000100800 */
        /* <DEDUP_REMOVED lines=45> */
[----:B--2---:R-:W1:Y:S02]  /*6180*/  SHFL.BFLY PT, R8, R19, 0x2, 0x1f ;  /* 0x0c401f0013087f89 */ /* 0x004e6400000e0000 */
[----:B-1----:R-:W-:-:S02]  /*6190*/  FMNMX.FTZ R8, R8, R19, !PT ;  /* 0x0000001308087209 */ /* 0x002fc40007810000 */
[----:B------:R-:W2:Y:S04]  /*61a0*/  LDL R19, [R1+0x428] ;  /* 0x0004280001137983 */ /* 0x000ea80000100800 */
[----:B------:R-:W1:Y:S01]  /*61b0*/  SHFL.BFLY PT, R9, R8, 0x1, 0x1f ;  /* 0x0c201f0008097f89 */ /* 0x000e6200000e0000 */
[----:B-----5:R-:W-:-:S03]  /*61c0*/  IMAD R6, R15, 0xc00, R6 ;  /* 0x00000c000f067824 */ /* 0x020fc600078e0206 */
[----:B------:R-:W5:Y:S01]  /*61d0*/  LDL R15, [R1+0x404] ;  /* 0x00040400010f7983 */ /* 0x000f620000100800 */
[----:B-1----:R-:W-:-:S03]  /*61e0*/  FMNMX.FTZ R10, R8, R9, !PT ;  /* 0x00000009080a7209 */ /* 0x002fc60007810000 */
[----:B------:R-:W2:Y:S04]  /*61f0*/  LDL R8, [R1+0x420] ;  /* 0x0004200001087983 */ /* 0x000ea80000100800 */
[----:B------:R-:W2:Y:S04]  /*6200*/  LDL R9, [R1+0x424] ;  /* 0x0004240001097983 */ /* 0x000ea80000100800 */
[----:B---3--:R1:W-:Y:S01]  /*6210*/  STL [R1+0x274], R23 ;  /* 0x0002741701007387 */ /* 0x0083e20000100800 */
[----:B----4-:R-:W-:Y:S01]  /*6220*/  FMUL.FTZ R161, R13, R138 ;  /* 0x0000008a0da17220 */ /* 0x010fe20000410000 */
[----:B------:R-:W-:Y:S01]  /*6230*/  FSETP.NEU.FTZ.AND P0, PT, R138, -INF , PT ;  /* 0xff8000008a00780b */ /* 0x000fe20003f1d000 */
[----:B-1----:R-:W-:-:S03]  /*6240*/  FMUL.FTZ R23, R10, R13 ;  /* 0x0000000d0a177220 */ /* 0x002fc60000410000 */
[----:B------:R-:W-:Y:S02]  /*6250*/  FSEL R161, R161, RZ, P0 ;  /* 0x000000ffa1a17208 */ /* 0x000fe40000000000 */
[----:B------:R-:W-:Y:S01]  /*6260*/  FSETP.NEU.FTZ.AND P0, PT, R10, -INF , PT ;  /* 0xff8000000a00780b */ /* 0x000fe20003f1d000 */
[----:B------:R1:W-:Y:S04]  /*6270*/  STL [R1+0x268], R11 ;  /* 0x0002680b01007387 */ /* 0x0003e80000100800 */
[----:B------:R3:W-:Y:S01]  /*6280*/  STL [R1+0x364], R20 ;  /* 0x0003641401007387 */ /* 0x0007e20000100800 */
[----:B-1----:R-:W-:-:S03]  /*6290*/  FFMA.FTZ R11, R95, R13, -R161 ;  /* 0x0000000d5f0b7223 */ /* 0x002fc600000108a1 */
[----:B------:R1:W-:Y:S01]  /*62a0*/  STL [R1+0x370], R12 ;  /* 0x0003700c01007387 */ /* 0x0003e20000100800 */
[----:B---3--:R-:W-:-:S03]  /*62b0*/  FSEL R20, R23, RZ, P0 ;  /* 0x000000ff17147208 */ /* 0x008fc60000000000 */
[----:B------:R3:W-:Y:S04]  /*62c0*/  STL [R1+0x25c], R156 ;  /* 0x00025c9c01007387 */ /* 0x0007e80000100800 */
[----:B------:R4:W-:Y:S01]  /*62d0*/  STL [R1+0x264], R160 ;  /* 0x000264a001007387 */ /* 0x0009e20000100800 */
[-CC-:B------:R-:W-:Y:S01]  /*62e0*/  FFMA.FTZ R159, R159, R13.reuse, -R20.reuse ;  /* 0x0000000d9f9f7223 */ /* 0x180fe20000010814 */
[----:B-1----:R1:W-:Y:S01]  /*62f0*/  MUFU.EX2 R12, R11 ;  /* 0x0000000b000c7308 */ /* 0x0023e20000000800 */
[-CC-:B------:R-:W-:Y:S01]  /*6300*/  FFMA.FTZ R23, R93, R13.reuse, -R20.reuse ;  /* 0x0000000d5d177223 */ /* 0x180fe20000010814 */
[----:B------:R1:W-:Y:S01]  /*6310*/  STL [R1+0x26c], R21 ;  /* 0x00026c1501007387 */ /* 0x0003e20000100800 */
[-CC-:B------:R-:W-:Y:S01]  /*6320*/  FFMA.FTZ R157, R157, R13.reuse, -R20.reuse ;  /* 0x0000000d9d9d7223 */ /* 0x180fe20000010814 */
[-CC-:B---3--:R-:W-:Y:S01]  /*6330*/  FFMA.FTZ R156, R99, R13.reuse, -R161.reuse ;  /* 0x0000000d639c7223 */ /* 0x188fe200000108a1 */
[-CC-:B----4-:R-:W-:Y:S01]  /*6340*/  FFMA.FTZ R160, R109, R13.reuse, -R161.reuse ;  /* 0x0000000d6da07223 */ /* 0x190fe200000108a1 */
[-C--:B-1----:R-:W-:Y:S01]  /*6350*/  FFMA.FTZ R11, R89, R13.reuse, -R20 ;  /* 0x0000000d590b7223 */ /* 0x082fe20000010814 */
[----:B------:R-:W-:-:S03]  /*6360*/  FFMA.FTZ R21, R103, R13, -R161 ;  /* 0x0000000d67157223 */ /* 0x000fc600000108a1 */
[----:B------:R-:W-:Y:S08]  /*6370*/  MUFU.EX2 R156, R156 ;  /* 0x0000009c009c7308 */ /* 0x000ff00000000800 */
[----:B------:R-:W-:Y:S08]  /*6380*/  MUFU.EX2 R160, R160 ;  /* 0x000000a000a07308 */ /* 0x000ff00000000800 */
[----:B------:R-:W-:Y:S08]  /*6390*/  MUFU.EX2 R21, R21 ;  /* 0x0000001500157308 */ /* 0x000ff00000000800 */
[----:B------:R-:W-:Y:S08]  /*63a0*/  MUFU.EX2 R159, R159 ;  /* 0x0000009f009f7308 */ /* 0x000ff00000000800 */
[----:B------:R-:W1:Y:S08]  /*63b0*/  MUFU.EX2 R23, R23 ;  /* 0x0000001700177308 */ /* 0x000e700000000800 */
[----:B------:R-:W-:Y:S08]  /*63c0*/  MUFU.EX2 R157, R157 ;  /* 0x0000009d009d7308 */ /* 0x000ff00000000800 */
[----:B------:R-:W3:Y:S01]  /*63d0*/  MUFU.EX2 R11, R11 ;  /* 0x0000000b000b7308 */ /* 0x000ee20000000800 */
[----:B------:R4:W-:Y:S01]  /*63e0*/  STL [R1+0x2a8], R43 ;  /* 0x0002a82b01007387 */ /* 0x0009e20000100800 */
[----:B------:R-:W-:-:S02]  /*63f0*/  R2UR UR6, R6 ;  /* 0x00000000060672ca */ /* 0x000fc400000e0000 */
[----:B------:R-:W-:Y:S01]  /*6400*/  R2UR UR7, R7 ;  /* 0x00000000070772ca */ /* 0x000fe200000e0000 */
[----:B------:R3:W-:Y:S01]  /*6410*/  STL [R1+0x3d0], R42 ;  /* 0x0003d02a01007387 */ /* 0x0007e20000100800 */
[----:B-1----:R-:W-:-:S03]  /*6420*/  F2FP.F16.F32.PACK_AB R153, R23, R159 ;  /* 0x0000009f1799723e */ /* 0x002fc600000000ff */
[----:B------:R1:W-:Y:S01]  /*6430*/  STL [R1+0x254], R152 ;  /* 0x0002549801007387 */ /* 0x0003e20000100800 */
[----:B----4-:R-:W-:-:S03]  /*6440*/  IMAD.MOV.U32 R43, RZ, RZ, R7 ;  /* 0x000000ffff2b7224 */ /* 0x010fc600078e0007 */
[----:B------:R4:W-:Y:S01]  /*6450*/  STL [R1+0x258], R154 ;  /* 0x0002589a01007387 */ /* 0x0009e20000100800 */
[----:B---3--:R-:W-:Y:S01]  /*6460*/  VIADD R42, R6, 0x80 ;  /* 0x00000080062a7836 */ /* 0x008fe20000000000 */
[----:B------:R-:W-:Y:S02]  /*6470*/  F2FP.F16.F32.PACK_AB R155, R11, R157 ;  /* 0x0000009d0b9b723e */ /* 0x000fe400000000ff */
[----:B-1----:R-:W-:Y:S01]  /*6480*/  F2FP.F16.F32.PACK_AB R152, R21, R160 ;  /* 0x000000a01598723e */ /* 0x002fe200000000ff */
[----:B------:R-:W-:Y:S01]  /*6490*/  STL [R1+0x230], R98 ;  /* 0x0002306201007387 */ /* 0x000fe20000100800 */
[----:B----4-:R-:W-:-:S03]  /*64a0*/  F2FP.F16.F32.PACK_AB R154, R12, R156 ;  /* 0x0000009c0c9a723e */ /* 0x010fc600000000ff */
[----:B------:R-:W-:Y:S01]  /*64b0*/  STL [R1+0x234], R140 ;  /* 0x0002348c01007387 */ /* 0x000fe20000100800 */
[----:B------:R-:W-:Y:S02]  /*64c0*/  R2UR UR10, R42 ;  /* 0x000000002a0a72ca */ /* 0x000fe400000e0000 */
[----:B------:R-:W-:Y:S01]  /*64d0*/  R2UR UR11, R43 ;  /* 0x000000002b0b72ca */ /* 0x000fe200000e0000 */
[----:B------:R-:W-:Y:S04]  /*64e0*/  STL [R1+0x238], R142 ;  /* 0x0002388e01007387 */ /* 0x000fe80000100800 */
        /* <DEDUP_REMOVED lines=101> */
[----:B------:R1:W-:Y:S01]  /*6b40*/  STL [R1+0x400], R28 ;  /* 0x0004001c01007387 */ /* 0x0003e20000100800 */
[----:B------:R3:W-:Y:S06]  /*6b50*/  BAR.SYNC.DEFER_BLOCKING R205, 0x100 ;  /* 0x000400cd0000751d */ /* 0x0007ec0000010000 */
[----:B-1----:R-:W-:-:S06]  /*6b60*/  WARPGROUP.ARRIVE ;  /* 0x00000000000079c5 */ /* 0x002fcc0000000000 */
[----:B------:R-:W-:Y:S01]  /*6b70*/  HGMMA.64x256x16.F32 R24, R152, gdesc[UR4].tnspB, RZ, !UPT, gsb0 ;  /* 0x43e0000498187df0 */ /* 0x000fe2000c0008ff */
[-CC-:B------:R-:W-:Y:S01]  /*6b80*/  FFMA.FTZ R14, R14, R13.reuse, -R161.reuse ;  /* 0x0000000d0e0e7223 */ /* 0x180fe200000108a1 */
[-CC-:B------:R-:W-:Y:S01]  /*6b90*/  FFMA.FTZ R168, R168, R13.reuse, -R161.reuse ;  /* 0x0000000da8a87223 */ /* 0x180fe200000108a1 */
[-CC-:B------:R-:W-:Y:S01]  /*6ba0*/  FFMA.FTZ R171, R171, R13.reuse, -R161.reuse ;  /* 0x0000000dabab7223 */ /* 0x180fe200000108a1 */
[-CC-:B------:R-:W-:Y:S01]  /*6bb0*/  FFMA.FTZ R170, R170, R13.reuse, -R161.reuse ;  /* 0x0000000daaaa7223 */ /* 0x180fe200000108a1 */
[-CC-:B------:R-:W-:Y:S01]  /*6bc0*/  FFMA.FTZ R169, R169, R13.reuse, -R20.reuse ;  /* 0x0000000da9a97223 */ /* 0x180fe20000010814 */
[-CC-:B------:R-:W-:Y:S01]  /*6bd0*/  FFMA.FTZ R230, R230, R13.reuse, -R20.reuse ;  /* 0x0000000de6e67223 */ /* 0x180fe20000010814 */
[-CC-:B------:R-:W-:Y:S01]  /*6be0*/  FFMA.FTZ R229, R229, R13.reuse, -R20.reuse ;  /* 0x0000000de5e57223 */ /* 0x180fe20000010814 */
[-CC-:B------:R-:W-:Y:S01]  /*6bf0*/  FFMA.FTZ R228, R228, R13.reuse, -R20.reuse ;  /* 0x0000000de4e47223 */ /* 0x180fe20000010814 */
[----:B-----5:R1:W-:Y:S01]  /*6c00*/  STL [R1+0x404], R15 ;  /* 0x0004040f01007387 */ /* 0x0203e20000100800 */
[----:B------:R-:W-:Y:S03]  /*6c10*/  MUFU.EX2 R14, R14 ;  /* 0x0000000e000e7308 */ /* 0x000fe60000000800 */
[----:B------:R4:W-:Y:S04]  /*6c20*/  STL [R1+0x410], R18 ;  /* 0x0004101201007387 */ /* 0x0009e80000100800 */
[----:B--2---:R2:W-:Y:S01]  /*6c30*/  STL [R1+0x428], R19 ;  /* 0x0004281301007387 */ /* 0x0045e20000100800 */
[----:B------:R-:W5:Y:S08]  /*6c40*/  MUFU.EX2 R168, R168 ;  /* 0x000000a800a87308 */ /* 0x000f700000000800 */
[----:B------:R-:W-:Y:S08]  /*6c50*/  MUFU.EX2 R171, R171 ;  /* 0x000000ab00ab7308 */ /* 0x000ff00000000800 */
[----:B------:R-:W3:Y:S08]  /*6c60*/  MUFU.EX2 R170, R170 ;  /* 0x000000aa00aa7308 */ /* 0x000ef00000000800 */
[----:B------:R-:W-:Y:S08]  /*6c70*/  MUFU.EX2 R169, R169 ;  /* 0x000000a900a97308 */ /* 0x000ff00000000800 */
[----:B-1----:R-:W1:Y:S08]  /*6c80*/  MUFU.EX2 R15, R230 ;  /* 0x000000e6000f7308 */ /* 0x002e700000000800 */
[----:B----4-:R-:W-:Y:S08]  /*6c90*/  MUFU.EX2 R18, R229 ;  /* 0x000000e500127308 */ /* 0x010ff00000000800 */
[----:B--2---:R-:W2:Y:S01]  /*6ca0*/  MUFU.EX2 R19, R228 ;  /* 0x000000e400137308 */ /* 0x004ea20000000800 */
        /* <DEDUP_REMOVED lines=9> */
[-CC-:B------:R-:W-:Y:S01]  /*6d40*/  FFMA.FTZ R188, R188, R13.reuse, -R161.reuse ;  /* 0x0000000dbcbc7223 */ /* 0x180fe200000108a1 */
[-CC-:B------:R-:W-:Y:S01]  /*6d50*/  FFMA.FTZ R189, R189, R13.reuse, -R161.reuse ;  /* 0x0000000dbdbd7223 */ /* 0x180fe200000108a1 */
[-CC-:B------:R-:W-:Y:S01]  /*6d60*/  FFMA.FTZ R190, R190, R13.reuse, -R161.reuse ;  /* 0x0000000dbebe7223 */ /* 0x180fe200000108a1 */
[-CC-:B------:R-:W-:Y:S01]  /*6d70*/  FFMA.FTZ R191, R191, R13.reuse, -R20.reuse ;  /* 0x0000000dbfbf7223 */ /* 0x180fe20000010814 */
[-CC-:B------:R-:W-:Y:S01]  /*6d80*/  FFMA.FTZ R192, R192, R13.reuse, -R20.reuse ;  /* 0x0000000dc0c07223 */ /* 0x180fe20000010814 */
[-CC-:B------:R-:W-:Y:S01]  /*6d90*/  FFMA.FTZ R193, R193, R13.reuse, -R20.reuse ;  /* 0x0000000dc1c17223 */ /* 0x180fe20000010814 */
[-C--:B------:R-:W-:Y:S01]  /*6da0*/  FFMA.FTZ R199, R199, R13.reuse, -R20 ;  /* 0x0000000dc7c77223 */ /* 0x080fe20000010814 */
[----:B----4-:R-:W-:Y:S01]  /*6db0*/  FFMA.FTZ R162, R222, R13, -R161 ;  /* 0x0000000ddea27223 */ /* 0x010fe200000108a1 */
[----:B------:R-:W-:Y:S01]  /*6dc0*/  MUFU.EX2 R188, R188 ;  /* 0x000000bc00bc7308 */ /* 0x000fe20000000800 */
[----:B------:R-:W-:-:S02]  /*6dd0*/  WARPGROUP.DEPBAR.LE gsb0, 0x0 ;  /* 0x00008000000079c5 */ /* 0x000fc40000010000 */
[----:B-----5:R-:W-:Y:S02]  /*6de0*/  F2FP.F16.F32.PACK_AB R152, R168, R14 ;  /* 0x0000000ea898723e */ /* 0x020fe400000000ff */
[----:B---3--:R-:W-:Y:S02]  /*6df0*/  F2FP.F16.F32.PACK_AB R154, R170, R171 ;  /* 0x000000abaa9a723e */ /* 0x008fe400000000ff */
[----:B-1----:R-:W-:Y:S02]  /*6e00*/  F2FP.F16.F32.PACK_AB R153, R15, R169 ;  /* 0x000000a90f99723e */ /* 0x002fe400000000ff */
[----:B--2---:R-:W-:Y:S01]  /*6e10*/  F2FP.F16.F32.PACK_AB R155, R19, R18 ;  /* 0x00000012139b723e */ /* 0x004fe200000000ff */
[----:B------:R-:W-:Y:S04]  /*6e20*/  STL.128 [R1+0x230], R24 ;  /* 0x0002301801007387 */ /* 0x000fe80000100c00 */
        /* <DEDUP_REMOVED lines=30> */
[----:B------:R1:W-:Y:S02]  /*7010*/  STL.128 [R1+0x420], R148 ;  /* 0x0004209401007387 */ /* 0x0003e40000100c00 */
[----:B-1----:R-:W-:-:S06]  /*7020*/  WARPGROUP.ARRIVE ;  /* 0x00000000000079c5 */ /* 0x002fcc0000000000 */
[----:B------:R-:W-:Y:S01]  /*7030*/  HGMMA.64x256x16.F32 R24, R152, gdesc[UR8].tnspB, R24, gsb0 ;  /* 0x43e0000898187df0 */ /* 0x000fe20008000818 */
[----:B------:R-:W1:Y:S08]  /*7040*/  MUFU.EX2 R162, R162 ;  /* 0x000000a200a27308 */ /* 0x000e700000000800 */
[----:B------:R-:W-:Y:S08]  /*7050*/  MUFU.EX2 R189, R189 ;  /* 0x000000bd00bd7308 */ /* 0x000ff00000000800 */
[----:B------:R-:W2:Y:S08]  /*7060*/  MUFU.EX2 R190, R190 ;  /* 0x000000be00be7308 */ /* 0x000eb00000000800 */
[----:B------:R-:W-:Y:S08]  /*7070*/  MUFU.EX2 R191, R191 ;  /* 0x000000bf00bf7308 */ /* 0x000ff00000000800 */
[----:B------:R-:W3:Y:S08]  /*7080*/  MUFU.EX2 R192, R192 ;  /* 0x000000c000c07308 */ /* 0x000ef00000000800 */
[----:B------:R-:W-:Y:S08]  /*7090*/  MUFU.EX2 R193, R193 ;  /* 0x000000c100c17308 */ /* 0x000ff00000000800 */
[----:B------:R-:W4:Y:S01]  /*70a0*/  MUFU.EX2 R199, R199 ;  /* 0x000000c700c77308 */ /* 0x000f220000000800 */
[----:B------:R-:W-:-:S02]  /*70b0*/  VIADD R8, R6, 0x100 ;  /* 0x0000010006087836 */ /* 0x000fc40000000000 */
[----:B------:R-:W-:-:S03]  /*70c0*/  IMAD.MOV.U32 R9, RZ, RZ, R7 ;  /* 0x000000ffff097224 */ /* 0x000fc600078e0007 */
[----:B------:R-:W-:Y:S02]  /*70d0*/  R2UR UR6, R8 ;  /* 0x00000000080672ca */ /* 0x000fe400000e0000 */
[----:B------:R-:W-:Y:S01]  /*70e0*/  R2UR UR7, R9 ;  /* 0x00000000090772ca */ /* 0x000fe200000e0000 */
[-CC-:B------:R-:W-:Y:S01]  /*70f0*/  FFMA.FTZ R201, R201, R13.reuse, -R161.reuse ;  /* 0x0000000dc9c97223 */ /* 0x180fe200000108a1 */
[-CC-:B------:R-:W-:Y:S01]  /*7100*/  FFMA.FTZ R202, R202, R13.reuse, -R161.reuse ;  /* 0x0000000dcaca7223 */ /* 0x180fe200000108a1 */
[-CC-:B------:R-:W-:Y:S01]  /*7110*/  FFMA.FTZ R203, R203, R13.reuse, -R161.reuse ;  /* 0x0000000dcbcb7223 */ /* 0x180fe200000108a1 */
[-C--:B------:R-:W-:Y:S01]  /*7120*/  FFMA.FTZ R216, R216, R13.reuse, -R161 ;  /* 0x0000000dd8d87223 */ /* 0x080fe200000108a1 */
[-CC-:B------:R-:W-:Y:S01]  /*7130*/  FFMA.FTZ R217, R217, R13.reuse, -R20.reuse ;  /* 0x0000000dd9d97223 */ /* 0x180fe20000010814 */
[-CC-:B------:R-:W-:Y:S01]  /*7140*/  FFMA.FTZ R218, R218, R13.reuse, -R20.reuse ;  /* 0x0000000ddada7223 */ /* 0x180fe20000010814 */
[-CC-:B------:R-:W-:Y:S01]  /*7150*/  FFMA.FTZ R219, R219, R13.reuse, -R20.reuse ;  /* 0x0000000ddbdb7223 */ /* 0x180fe20000010814 */
[----:B------:R-:W-:Y:S01]  /*7160*/  FFMA.FTZ R220, R220, R13, -R20 ;  /* 0x0000000ddcdc7223 */ /* 0x000fe20000010814 */
[----:B------:R-:W-:Y:S08]  /*7170*/  MUFU.EX2 R201, R201 ;  /* 0x000000c900c97308 */ /* 0x000ff00000000800 */
[----:B------:R-:W5:Y:S08]  /*7180*/  MUFU.EX2 R202, R202 ;  /* 0x000000ca00ca7308 */ /* 0x000f700000000800 */
[----:B------:R-:W-:Y:S08]  /*7190*/  MUFU.EX2 R203, R203 ;  /* 0x000000cb00cb7308 */ /* 0x000ff00000000800 */
[----:B------:R-:W5:Y:S08]  /*71a0*/  MUFU.EX2 R216, R216 ;  /* 0x000000d800d87308 */ /* 0x000f700000000800 */
[----:B------:R-:W-:Y:S08]  /*71b0*/  MUFU.EX2 R217, R217 ;  /* 0x000000d900d97308 */ /* 0x000ff00000000800 */
[----:B------:R-:W5:Y:S01]  /*71c0*/  MUFU.EX2 R218, R218 ;  /* 0x000000da00da7308 */ /* 0x000f620000000800 */
[----:B------:R-:W-:-:S02]  /*71d0*/  WARPGROUP.DEPBAR.LE gsb0, 0x0 ;  /* 0x00008000000079c5 */ /* 0x000fc40000010000 */
[----:B-1----:R-:W-:Y:S02]  /*71e0*/  F2FP.F16.F32.PACK_AB R152, R188, R162 ;  /* 0x000000a2bc98723e */ /* 0x002fe400000000ff */
[----:B--2---:R-:W-:Y:S02]  /*71f0*/  F2FP.F16.F32.PACK_AB R154, R190, R189 ;  /* 0x000000bdbe9a723e */ /* 0x004fe400000000ff */
[----:B---3--:R-:W-:Y:S02]  /*7200*/  F2FP.F16.F32.PACK_AB R153, R192, R191 ;  /* 0x000000bfc099723e */ /* 0x008fe400000000ff */
[----:B----4-:R-:W-:Y:S01]  /*7210*/  F2FP.F16.F32.PACK_AB R155, R199, R193 ;  /* 0x000000c1c79b723e */ /* 0x010fe200000000ff */
        /* <DEDUP_REMOVED lines=34> */
[----:B------:R-:W-:Y:S08]  /*7440*/  MUFU.EX2 R219, R219 ;  /* 0x000000db00db7308 */ /* 0x000ff00000000800 */
[----:B------:R-:W1:Y:S01]  /*7450*/  MUFU.EX2 R220, R220 ;  /* 0x000000dc00dc7308 */ /* 0x000e620000000800 */
[----:B------:R-:W-:-:S02]  /*7460*/  VIADD R8, R6, 0x180 ;  /* 0x0000018006087836 */ /* 0x000fc40000000000 */
[----:B------:R-:W-:-:S03]  /*7470*/  IMAD.MOV.U32 R9, RZ, RZ, R7 ;  /* 0x000000ffff097224 */ /* 0x000fc600078e0007 */
[----:B------:R-:W-:Y:S02]  /*7480*/  R2UR UR6, R8 ;  /* 0x00000000080672ca */ /* 0x000fe400000e0000 */
[----:B------:R-:W-:Y:S01]  /*7490*/  R2UR UR7, R9 ;  /* 0x00000000090772ca */ /* 0x000fe200000e0000 */
[----:B------:R-:W-:Y:S02]  /*74a0*/  VIADD R8, R6, 0x200 ;  /* 0x0000020006087836 */ /* 0x000fe40000000000 */
[----:B------:R-:W-:Y:S02]  /*74b0*/  IMAD.MOV.U32 R9, RZ, RZ, R7 ;  /* 0x000000ffff097224 */ /* 0x000fe400078e0007 */
[----:B------:R-:W-:Y:S01]  /*74c0*/  FFMA.FTZ R183, R183, R13, -R20 ;  /* 0x0000000db7b77223 */ /* 0x000fe20000010814 */
[----:B------:R-:W-:Y:S02]  /*74d0*/  WARPGROUP.DEPBAR.LE gsb0, 0x0 ;  /* 0x00008000000079c5 */ /* 0x000fe40000010000 */
[----:B-----5:R-:W-:-:S02]  /*74e0*/  F2FP.F16.F32.PACK_AB R152, R202, R201 ;  /* 0x000000c9ca98723e */ /* 0x020fc400000000ff */
[----:B------:R-:W-:Y:S02]  /*74f0*/  F2FP.F16.F32.PACK_AB R154, R216, R203 ;  /* 0x000000cbd89a723e */ /* 0x000fe400000000ff */
[----:B------:R-:W-:Y:S02]  /*7500*/  F2FP.F16.F32.PACK_AB R153, R218, R217 ;  /* 0x000000d9da99723e */ /* 0x000fe400000000ff */
[----:B-1----:R-:W-:Y:S01]  /*7510*/  F2FP.F16.F32.PACK_AB R155, R220, R219 ;  /* 0x000000dbdc9b723e */ /* 0x002fe200000000ff */
        /* <DEDUP_REMOVED lines=34> */
[----:B------:R-:W-:Y:S01]  /*7740*/  R2UR UR6, R8 ;  /* 0x00000000080672ca */ /* 0x000fe200000e0000 */
[-CC-:B------:R-:W-:Y:S01]  /*7750*/  FFMA.FTZ R8, R172, R13.reuse, -R161.reuse ;  /* 0x0000000dac087223 */ /* 0x180fe200000108a1 */
[----:B------:R-:W-:Y:S01]  /*7760*/  R2UR UR7, R9 ;  /* 0x00000000090772ca */ /* 0x000fe200000e0000 */
        /* <DEDUP_REMOVED lines=9> */
[-C--:B------:R-:W-:Y:S01]  /*7800*/  FFMA.FTZ R178, R179, R13.reuse, -R161 ;  /* 0x0000000db3b27223 */ /* 0x080fe200000108a1 */
[----:B------:R-:W-:Y:S08]  /*7810*/  MUFU.EX2 R8, R8 ;  /* 0x0000000800087308 */ /* 0x000ff00000000800 */
[----:B------:R-:W1:Y:S08]  /*7820*/  MUFU.EX2 R9, R9 ;  /* 0x0000000900097308 */ /* 0x000e700000000800 */
[----:B------:R-:W-:Y:S08]  /*7830*/  MUFU.EX2 R172, R172 ;  /* 0x000000ac00ac7308 */ /* 0x000ff00000000800 */
[----:B------:R-:W2:Y:S08]  /*7840*/  MUFU.EX2 R173, R173 ;  /* 0x000000ad00ad7308 */ /* 0x000eb00000000800 */
[----:B------:R-:W-:Y:S08]  /*7850*/  MUFU.EX2 R174, R174 ;  /* 0x000000ae00ae7308 */ /* 0x000ff00000000800 */
[----:B------:R-:W3:Y:S08]  /*7860*/  MUFU.EX2 R175, R175 ;  /* 0x000000af00af7308 */ /* 0x000ef00000000800 */
[----:B------:R-:W-:Y:S08]  /*7870*/  MUFU.EX2 R180, R180 ;  /* 0x000000b400b47308 */ /* 0x000ff00000000800 */
[----:B------:R-:W4:Y:S01]  /*7880*/  MUFU.EX2 R179, R183 ;  /* 0x000000b700b37308 */ /* 0x000f220000000800 */
[-CC-:B------:R-:W-:Y:S01]  /*7890*/  FFMA.FTZ R181, R164, R13.reuse, -R20.reuse ;  /* 0x0000000da4b57223 */ /* 0x180fe20000010814 */
[-CC-:B------:R-:W-:Y:S01]  /*78a0*/  FFMA.FTZ R166, R166, R13.reuse, -R20.reuse ;  /* 0x0000000da6a67223 */ /* 0x180fe20000010814 */
[-CC-:B------:R-:W-:Y:S01]  /*78b0*/  FFMA.FTZ R164, R165, R13.reuse, -R20.reuse ;  /* 0x0000000da5a47223 */ /* 0x180fe20000010814 */
[----:B------:R-:W-:-:S04]  /*78c0*/  FFMA.FTZ R13, R167, R13, -R20 ;  /* 0x0000000da70d7223 */ /* 0x000fc80000010814 */
[----:B------:R-:W-:Y:S08]  /*78d0*/  MUFU.EX2 R161, R182 ;  /* 0x000000b600a17308 */ /* 0x000ff00000000800 */
[----:B------:R-:W5:Y:S08]  /*78e0*/  MUFU.EX2 R176, R176 ;  /* 0x000000b000b07308 */ /* 0x000f700000000800 */
[----:B------:R-:W-:Y:S08]  /*78f0*/  MUFU.EX2 R177, R177 ;  /* 0x000000b100b17308 */ /* 0x000ff00000000800 */
[----:B------:R-:W5:Y:S08]  /*7900*/  MUFU.EX2 R178, R178 ;  /* 0x000000b200b27308 */ /* 0x000f700000000800 */
[----:B------:R-:W-:Y:S01]  /*7910*/  MUFU.EX2 R166, R166 ;  /* 0x000000a600a67308 */ /* 0x000fe20000000800 */
        /* <DEDUP_REMOVED lines=41> */
[----:B------:R-:W2:Y:S01]  /*7bb0*/  MUFU.EX2 R13, R13 ;  /* 0x0000000d000d7308 */ /* 0x000ea20000000800 */
[----:B------:R-:W-:Y:S01]  /*7bc0*/  VIADD R6, R6, 0x280 ;  /* 0x0000028006067836 */ /* 0x000fe20000000000 */
[----:B------:R-:W-:-:S04]  /*7bd0*/  R2UR UR7, R7 ;  /* 0x00000000070772ca */ /* 0x000fc800000e0000 */
[----:B------:R-:W-:Y:S01]  /*7be0*/  R2UR UR6, R6 ;  /* 0x00000000060672ca */ /* 0x000fe200000e0000 */
[----:B------:R-:W3:Y:S01]  /*7bf0*/  S2R R227, SR_TID.X ;  /* 0x0000000000e37919 */ /* 0x000ee20000002100 */
[----:B------:R-:W-:Y:S01]  /*7c00*/  FADD.FTZ R21, R160, R21 ;  /* 0x00000015a0157221 */ /* 0x000fe20000010000 */
[----:B------:R-:W-:-:S03]  /*7c10*/  FADD.FTZ R20, R159, R23 ;  /* 0x000000179f147221 */ /* 0x000fc60000010000 */
[----:B------:R-:W-:Y:S01]  /*7c20*/  FADD.FTZ R23, R156, R21 ;  /* 0x000000159c177221 */ /* 0x000fe20000010000 */
[----:B------:R-:W-:Y:S01]  /*7c30*/  FADD.FTZ R156, R157, R20 ;  /* 0x000000149d9c7221 */ /* 0x000fe20000010000 */
[----:B---3--:R-:W-:-:S13]  /*7c40*/  LOP3.LUT P6, RZ, R227, 0x7f, RZ, 0xc0, !PT ;  /* 0x0000007fe3ff7812 */ /* 0x008fda00078cc0ff */
[----:B------:R-:W3:Y:S04]  /*7c50*/  @!P6 LDL.64 R6, [R1+0x68] ;  /* 0x000068000106e983 */ /* 0x000ee80000100a00 */
[----:B------:R-:W4:Y:S01]  /*7c60*/  @!P6 LDL R21, [R1+0x218] ;  /* 0x000218000115e983 */ /* 0x000f220000100800 */
[----:B------:R-:W-:Y:S02]  /*7c70*/  WARPGROUP.DEPBAR.LE gsb0, 0x0 ;  /* 0x00008000000079c5 */ /* 0x000fe40000010000 */
[----:B-----5:R-:W-:Y:S02]  /*7c80*/  F2FP.F16.F32.PACK_AB R152, R176, R161 ;  /* 0x000000a1b098723e */ /* 0x020fe400000000ff */
[----:B------:R-:W-:Y:S02]  /*7c90*/  F2FP.F16.F32.PACK_AB R154, R178, R177 ;  /* 0x000000b1b29a723e */ /* 0x000fe400000000ff */
[----:B-1----:R-:W-:-:S02]  /*7ca0*/  F2FP.F16.F32.PACK_AB R153, R181, R166 ;  /* 0x000000a6b599723e */ /* 0x002fc400000000ff */
        /* <DEDUP_REMOVED lines=49> */
[----:B------:R-:W-:Y:S02]  /*7fc0*/  WARPGROUP.DEPBAR.LE gsb0, 0x0 ;  /* 0x00008000000079c5 */ /* 0x000fe40000010000 */
        /* <DEDUP_REMOVED lines=24> */
[----:B------:R1:W-:Y:S04]  /*8150*/  STL.128 [R1+0x3b0], R120 ;  /* 0x0003b07801007387 */ /* 0x0003e80000100c00 */
[----:B------:R-:W-:Y:S04]  /*8160*/  STL.128 [R1+0x3c0], R124 ;  /* 0x0003c07c01007387 */ /* 0x000fe80000100c00 */
[----:B------:R-:W-:Y:S04]  /*8170*/  STL.128 [R1+0x3d0], R128 ;  /* 0x0003d08001007387 */ /* 0x000fe80000100c00 */
[----:B------:R-:W-:Y:S04]  /*8180*/  STL.128 [R1+0x3e0], R132 ;  /* 0x0003e08401007387 */ /* 0x000fe80000100c00 */
[----:B------:R-:W-:Y:S04]  /*8190*/  STL.128 [R1+0x3f0], R136 ;  /* 0x0003f08801007387 */ /* 0x000fe80000100c00 */
[----:B------:R-:W-:Y:S04]  /*81a0*/  STL.128 [R1+0x400], R140 ;  /* 0x0004008c01007387 */ /* 0x000fe80000100c00 */
[----:B------:R-:W-:Y:S04]  /*81b0*/  STL.128 [R1+0x410], R144 ;  /* 0x0004109001007387 */ /* 0x000fe80000100c00 */
[----:B------:R2:W-:Y:S04]  /*81c0*/  STL.128 [R1+0x420], R148 ;  /* 0x0004209401007387 */ /* 0x0005e80000100c00 */
[----:B------:R-:W5:Y:S04]  /*81d0*/  LDL R159, [R1+0x230] ;  /* 0x00023000019f7983 */ /* 0x000f680000100800 */
[----:B------:R-:W5:Y:S04]  /*81e0*/  LDL R157, [R1+0x234] ;  /* 0x00023400019d7983 */ /* 0x000f680000100800 */
[----:B------:R-:W5:Y:S04]  /*81f0*/  LDL R155, [R1+0x238] ;  /* 0x00023800019b7983 */ /* 0x000f680000100800 */
[----:B------:R-:W5:Y:S04]  /*8200*/  LDL R153, [R1+0x23c] ;  /* 0x00023c0001997983 */ /* 0x000f680000100800 */
[----:B-1----:R-:W5:Y:S04]  /*8210*/  LDL R123, [R1+0x240] ;  /* 0x00024000017b7983 */ /* 0x002f680000100800 */
[----:B------:R-:W5:Y:S04]  /*8220*/  LDL R121, [R1+0x244] ;  /* 0x0002440001797983 */ /* 0x000f680000100800 */
        /* <DEDUP_REMOVED lines=57> */
[----:B--2---:R-:W2:Y:S04]  /*85c0*/  LDL R150, [R1+0x32c] ;  /* 0x00032c0001967983 */ /* 0x004ea80000100800 */
[----:B------:R-:W2:Y:S04]  /*85d0*/  LDL R148, [R1+0x330] ;  /* 0x0003300001947983 */ /* 0x000ea80000100800 */
        /* <DEDUP_REMOVED lines=62> */
[----:B------:R-:W2:Y:S01]  /*89c0*/  LDL R24, [R1+0x42c] ;  /* 0x00042c0001187983 */ /* 0x000ea20000100800 */
        /* <DEDUP_REMOVED lines=22> */
[----:B---3--:R-:W-:Y:S02]  /*8b30*/  @!P6 MOV R6, R6 ;  /* 0x000000060006e202 */ /* 0x008fe40000000f00 */
[----:B------:R-:W-:Y:S01]  /*8b40*/  FADD.FTZ R176, R176, R161 ;  /* 0x000000a1b0b07221 */ /* 0x000fe20000010000 */
[----:B------:R-:W-:Y:S02]  /*8b50*/  FADD.FTZ R181, R181, R166 ;  /* 0x000000a6b5b57221 */ /* 0x000fe40000010000 */
[----:B----4-:R-:W-:Y:S02]  /*8b60*/  @!P6 IMAD R21, R21, 0x8, R6 ;  /* 0x000000081515e824 */ /* 0x010fe400078e0206 */
[----:B------:R-:W-:Y:S01]  /*8b70*/  FADD.FTZ R177, R177, R176 ;  /* 0x000000b0b1b17221 */ /* 0x000fe20000010000 */
[----:B------:R-:W-:Y:S01]  /*8b80*/  FADD.FTZ R164, R164, R181 ;  /* 0x000000b5a4a47221 */ /* 0x000fe20000010000 */
[----:B------:R-:W-:Y:S02]  /*8b90*/  STL [R1+0x88], RZ ;  /* 0x000088ff01007387 */ /* 0x000fe40000100800 */
[----:B------:R-:W-:Y:S01]  /*8ba0*/  FADD.FTZ R178, R178, R177 ;  /* 0x000000b1b2b27221 */ /* 0x000fe20000010000 */
[----:B------:R-:W-:Y:S01]  /*8bb0*/  FADD.FTZ R179, R13, R164 ;  /* 0x000000a40db37221 */ /* 0x000fe20000010000 */
[----:B------:R-:W-:Y:S01]  /*8bc0*/  STL [R1+0x88], R0 ;  /* 0x0000880001007387 */ /* 0x000fe20000100800 */
[----:B------:R-:W-:-:S03]  /*8bd0*/  @!P6 PRMT R21, RZ, 0x654, R21 ;  /* 0x00000654ff15e816 */ /* 0x000fc60000000015 */
[----:B------:R-:W-:Y:S04]  /*8be0*/  STL [R1+0x88], R0 ;  /* 0x0000880001007387 */ /* 0x000fe80000100800 */
[----:B------:R-:W-:Y:S04]  /*8bf0*/  STL [R1+0x88], R0 ;  /* 0x0000880001007387 */ /* 0x000fe80000100800 */
[----:B------:R-:W-:Y:S04]  /*8c00*/  STL [R1+0x88], R0 ;  /* 0x0000880001007387 */ /* 0x000fe80000100800 */
[----:B------:R-:W-:Y:S04]  /*8c10*/  STL [R1+0x88], R0 ;  /* 0x0000880001007387 */ /* 0x000fe80000100800 */
[----:B------:R1:W-:Y:S04]  /*8c20*/  STL [R1+0x88], R0 ;  /* 0x0000880001007387 */ /* 0x0003e80000100800 */
[----:B------:R3:W-:Y:S04]  /*8c30*/  STL [R1+0x444], R10 ;  /* 0x0004440a01007387 */ /* 0x0007e80000100800 */
[----:B------:R4:W-:Y:S04]  /*8c40*/  STL.64 [R1+0x450], R178 ;  /* 0x000450b201007387 */ /* 0x0009e80000100a00 */
[----:B-----5:R4:W-:Y:S04]  /*8c50*/  STL [R1+0x230], R159 ;  /* 0x0002309f01007387 */ /* 0x0209e80000100800 */
[----:B------:R4:W-:Y:S04]  /*8c60*/  STL [R1+0x234], R157 ;  /* 0x0002349d01007387 */ /* 0x0009e80000100800 */
        /* <DEDUP_REMOVED lines=61> */
[----:B--2---:R4:W-:Y:S04]  /*9040*/  STL [R1+0x32c], R150 ;  /* 0x00032c9601007387 */ /* 0x0049e80000100800 */
        /* <DEDUP_REMOVED lines=63> */
[----:B------:R4:W-:Y:S01]  /*9440*/  STL [R1+0x42c], R24 ;  /* 0x00042c1801007387 */ /* 0x0009e20000100800 */
[----:B------:R4:W-:Y:S03]  /*9450*/  @!P6 SYNCS.ARRIVE.TRANS64.RED.A1T0 RZ, [R21+URZ], RZ ;  /* 0x000000ff15ffe9a7 */ /* 0x0009e6000810043f */
[----:B-1----:R-:W2:Y:S01]  /*9460*/  LDL R0, [R1+0x70] ;  /* 0x0000700001007983 */ /* 0x002ea20000100800 */
[----:B------:R-:W-:Y:S01]  /*9470*/  ISETP.GE.AND P0, PT, R5, 0x1, PT ;  /* 0x000000010500780c */ /* 0x000fe20003f06270 */
[----:B------:R-:W-:-:S06]  /*9480*/  UIADD3 UR45, UR45, -0x2, URZ ;  /* 0xfffffffe2d2d7890 */ /* 0x000fcc000fffe03f */
[----:B---3--:R-:W-:Y:S02]  /*9490*/  IMAD.U32 R10, RZ, RZ, UR45 ;  /* 0x0000002dff0a7e24 */ /* 0x008fe4000f8e00ff */
[----:B--2---:R-:W-:-:S05]  /*94a0*/  IMAD.SHL.U32 R9, R0, 0x80, RZ ;  /* 0x0000008000097824 */ /* 0x004fca00078e00ff */
[----:B------:R-:W-:-:S05]  /*94b0*/  IADD3 R7, R9, UR40, -R236 ;  /* 0x0000002809077c10 */ /* 0x000fca000fffe8ec */
[----:B------:R-:W-:Y:S01]  /*94c0*/  IMAD.IADD R4, R7, 0x1, R4 ;  /* 0x0000000107047824 */ /* 0x000fe200078e0204 */
[----:B----4-:R-:W-:Y:S06]  /*94d0*/  @!P0 BRA `(.L_x_1530) ;  /* 0x0000000000408947 */ /* 0x010fec0003800000 */
[C---:B------:R-:W-:Y:S01]  /*94e0*/  ISETP.GT.AND P0, PT, R7.reuse, RZ, PT ;  /* 0x000000ff0700720c */ /* 0x040fe20003f04270 */
[----:B------:R-:W-:Y:S01]  /*94f0*/  BSSY B0, `(.L_x_1531) ;  /* 0x000000c000007945 */ /* 0x000fe20003800000 */
[----:B------:R-:W-:-:S11]  /*9500*/  VIADD R0, R7, 0xffffffff ;  /* 0xffffffff07007836 */ /* 0x000fd60000000000 */
[----:B------:R-:W-:Y:S05]  /*9510*/  @P0 BRA `(.L_x_1532) ;  /* 0x0000000000180947 */ /* 0x000fea0003800000 */
[----:B------:R-:W-:Y:S01]  /*9520*/  ISETP.NE.AND P0, PT, R5, 0x1, PT ;  /* 0x000000010500780c */ /* 0x000fe20003f05270 */
[----:B------:R-:W-:-:S12]  /*9530*/  IMAD.MOV R7, RZ, RZ, -R7 ;  /* 0x000000ffff077224 */ /* 0x000fd800078e0a07 */
[----:B------:R-:W-:-:S05]  /*9540*/  @P0 IMAD.HI.U32 R2, R7, R2, RZ ;  /* 0x0000000207020227 */ /* 0x000fca00078e00ff */
[----:B------:R-:W-:-:S04]  /*9550*/  @P0 SHF.R.U32.HI R7, RZ, R3, R2 ;  /* 0x00000003ff070219 */ /* 0x000fc80000011602 */
[----:B------:R-:W-:Y:S01]  /*9560*/  LOP3.LUT R0, RZ, R7, RZ, 0x33, !PT ;  /* 0x00000007ff007212 */ /* 0x000fe200078e33ff */
[----:B------:R-:W-:Y:S06]  /*9570*/  BRA `(.L_x_1533) ;  /* 0x00000000000c7947 */ /* 0x000fec0003800000 */
.L_x_1532:
[----:B------:R-:W-:-:S13]  /*9580*/  ISETP.NE.AND P0, PT, R5, 0x1, PT ;  /* 0x000000010500780c */ /* 0x000fda0003f05270 */
[----:B------:R-:W-:-:S05]  /*9590*/  @P0 IMAD.HI.U32 R2, R0, R2, RZ ;  /* 0x0000000200020227 */ /* 0x000fca00078e00ff */
[----:B------:R-:W-:-:S07]  /*95a0*/  @P0 SHF.R.U32.HI R0, RZ, R3, R2 ;  /* 0x00000003ff000219 */ /* 0x000fce0000011602 */
.L_x_1533:
[----:B------:R-:W-:Y:S05]  /*95b0*/  BSYNC B0 ;  /* 0x0000000000007941 */ /* 0x000fea0003800000 */
.L_x_1531:
[----:B------:R-:W-:-:S05]  /*95c0*/  IMAD R5, R0, R5, R5 ;  /* 0x0000000500057224 */ /* 0x000fca00078e0205 */
[----:B------:R-:W-:-:S07]  /*95d0*/  VIMNMX R4, R4, R5, PT ;  /* 0x0000000504047248 */ /* 0x000fce0003fe0100 */
.L_x_1530:
[----:B------:R-:W-:Y:S01]  /*95e0*/  IMAD.HI R4, R4, 0x2aaaaaab, RZ ;  /* 0x2aaaaaab04047827 */ /* 0x000fe200078e02ff */
[----:B------:R-:W-:Y:S04]  /*95f0*/  BSSY B2, `(.L_x_1534) ;  /* 0x0000012000027945 */ /* 0x000fe80003800000 */
[----:B------:R-:W-:-:S04]  /*9600*/  SHF.R.U32.HI R3, RZ, 0x1f, R4 ;  /* 0x0000001fff037819 */ /* 0x000fc80000011604 */
[----:B------:R-:W-:-:S04]  /*9610*/  LEA.HI.SX32 R3, R4, R3, 0x1c ;  /* 0x0000000304037211 */ /* 0x000fc800078fe2ff */
[----:B------:R-:W-:-:S04]  /*9620*/  VIMNMX R192, R3, UR41, !PT ;  /* 0x0000002903c07c48 */ /* 0x000fc8000ffe0100 */
[----:B------:R-:W-:-:S13]  /*9630*/  ISETP.GE.AND P0, PT, R10, R192, PT ;  /* 0x000000c00a00720c */ /* 0x000fda0003f06270 */
[----:B------:R-:W-:Y:S05]  /*9640*/  @!P0 BRA `(.L_x_1535) ;  /* 0x0000000000308947 */ /* 0x000fea0003800000 */
[----:B------:R-:W-:Y:S01]  /*9650*/  BSSY B1, `(.L_x_1536) ;  /* 0x0000009000017945 */ /* 0x000fe20003800000 */
.L_x_1538:
[----:B------:R-:W-:Y:S01]  /*9660*/  BSSY B0, `(.L_x_1537) ;  /* 0x0000004000007945 */ /* 0x000fe20003800000 */
[----:B------:R-:W-:Y:S01]  /*9670*/  VIADD R0, R16, 0x178 ;  /* 0x0000017810007836 */ /* 0x000fe20000000000 */
[----:B------:R-:W-:-:S07]  /*9680*/  MOV R201, 0x96a0 ;  /* 0x000096a000c97802 */ /* 0x000fce0000000f00 */
[----:B------:R-:W-:Y:S05]  /*9690*/  CALL.REL.NOINC `($_ZN7cutlass13device_kernelIN5flash11enable_sm90INS1_16FlashAttnFwdSm90INS1_25CollectiveMainloopFwdSm90ILi2EN4cute5tupleIJNS5_1CILi1EEES8_S8_EEENS6_IJNS7_ILi128EEENS7_ILi96EEENS7_ILi64EEEEEELi256ENS_6half_tEfNS_4arch4Sm90ELb0ELb1ELb1ELb0ELb0ELb0ELb1ELb1ELb0ELb0ELb0ELb0EEENS1_21CollectiveEpilogueFwdINS6_IJSA_NS7_ILi256EEESB_EEES9_SE_SG_Li256ELb0ELb0ELb0ELb0EEENS1_30DynamicPersistentTileSchedulerILi256ELi32ELb0ELb0ELb1EEEEEEEEEvNT_6ParamsE$_ZZN5flash25CollectiveMainloopFwdSm90ILi2EN4cute5tupleIJNS1_1CILi1EEES4_S4_EEENS2_IJNS3_ILi128EEENS3_ILi96EEENS3_ILi64EEEEEELi256EN7cutlass6half_tEfNSA_4arch4Sm90ELb0ELb1ELb1ELb0ELb0ELb0ELb1ELb1ELb0ELb0ELb0ELb0EE3mmaINS_16FlashAttnFwdSm90ISE_NS_21CollectiveEpilogueFwdINS2_IJS6_NS3_ILi256EEES7_EEES5_SB_SD_Li256ELb0ELb0ELb0ELb0EEENS_30DynamicPersistentTileSchedulerILi256ELi32ELb0ELb0ELb1EEEE13SharedStorageENS1_6TensorINS1_11ArrayEngineIfLm128EEENS1_6LayoutINS2_IJNS2_IJNS3_ILi2EEEST_NS3_ILi32EEEEEES4_S4_EEENS2_IJNS2_IJS4_ST_NS3_ILi4EEEEEENS3_ILi0EEESZ_EEEEEEENS_7SoftmaxILi2ELi0EEEEEbRKNSE_6ParamsENSA_25PipelineTmaAsyncNoClusterILi2ENSA_16PipelineTmaAsyncILi2EEEEES1B_RNSA_13PipelineStateILj2EEERT0_RT1_iRiRKNS_16SeqlenInfoQKNewKILb0ELb0EEENS2_IJiiiiEEERT_ENKUliT_T0_T1_E_clIZSF_ISO_S12_S14_EbS17_S1B_S1B_S1E_S1G_S1I_iS1J_S1N_S1O_S1Q_EUlRS1R_iE1_NS3_ILb0EEENS3_ILb1EEEEEDaiS1R_S1S_S1T_) ;  /* 0x000001b8008c7944 */ /* 0x000fea0003c00000 */
[----:B------:R-:W-:Y:S05]  /*96a0*/  BSYNC B0 ;  /* 0x0000000000007941 */ /* 0x000fea0003800000 */
.L_x_1537:
[C---:B------:R-:W-:Y:S01]  /*96b0*/  ISETP.GT.AND P0, PT, R10.reuse, R192, PT ;  /* 0x000000c00a00720c */ /* 0x040fe20003f04270 */
[----:B------:R-:W-:-:S12]  /*96c0*/  VIADD R10, R10, 0xffffffff ;  /* 0xffffffff0a0a7836 */ /* 0x000fd80000000000 */
[----:B------:R-:W-:Y:S05]  /*96d0*/  @P0 BRA `(.L_x_1538) ;  /* 0xfffffffc00e00947 */ /* 0x000fea000383ffff */
[----:B------:R-:W-:Y:S05]  /*96e0*/  BSYNC B1 ;  /* 0x0000000000017941 */ /* 0x000fea0003800000 */
.L_x_1536:
[----:B------:R-:W2:Y:S02]  /*96f0*/  LDL R9, [R1+0x70] ;  /* 0x0000700001097983 */ /* 0x000ea40000100800 */
[----:B--2---:R-:W-:-:S07]  /*9700*/  IMAD.SHL.U32 R9, R9, 0x80, RZ ;  /* 0x0000008009097824 */ /* 0x004fce00078e00ff */
.L_x_1535:
[----:B------:R-:W-:Y:S05]  /*9710*/  BSYNC B2 ;  /* 0x0000000000027941 */ /* 0x000fea0003800000 */
.L_x_1534:
[----:B------:R-:W1:Y:S01]  /*9720*/  LDC R4, c[0x0][0xadc] ;  /* 0x0002b700ff047b82 */ /* 0x000e620000000800 */
[----:B------:R-:W-:Y:S02]  /*9730*/  ULDC UR4, c[0x0][0x288] ;  /* 0x0000a20000047ab9 */ /* 0x000fe40000000800 */
[----:B------:R-:W-:-:S06]  /*9740*/  UIADD3 UR4, UR40, 0x80, -UR4 ;  /* 0x0000008028047890 */ /* 0x000fcc000fffe804 */
[----:B------:R-:W-:Y:S01]  /*9750*/  VIADD R9, R9, UR4 ;  /* 0x0000000409097c36 */ /* 0x000fe20008000000 */
[----:B------:R-:W-:-:S03]  /*9760*/  ULDC UR4, c[0x0][0xad4] ;  /* 0x0002b50000047ab9 */ /* 0x000fc60000000800 */
[----:B------:R-:W-:Y:S01]  /*9770*/  VIADD R0, R9, -UR4 ;  /* 0x8000000409007c36 */ /* 0x000fe20008000000 */
[----:B-1----:R-:W-:-:S13]  /*9780*/  ISETP.GE.AND P0, PT, R4, 0x1, PT ;  /* 0x000000010400780c */ /* 0x002fda0003f06270 */
[----:B------:R-:W-:Y:S05]  /*9790*/  @!P0 BRA `(.L_x_1539) ;  /* 0x0000000000448947 */ /* 0x000fea0003800000 */
[----:B------:R-:W-:Y:S01]  /*97a0*/  ISETP.GT.AND P0, PT, R9, -0x1, PT ;  /* 0xffffffff0900780c */ /* 0x000fe20003f04270 */
[----:B------:R-:W-:-:S12]  /*97b0*/  BSSY B0, `(.L_x_1540) ;  /* 0x000000d000007945 */ /* 0x000fd80003800000 */
        /* <DEDUP_REMOVED lines=8> */
.L_x_1541:
[----:B------:R-:W-:-:S13]  /*9840*/  ISETP.NE.AND P0, PT, R4, 0x1, PT ;  /* 0x000000010400780c */ /* 0x000fda0003f05270 */
[----:B------:R-:W1:Y:S02]  /*9850*/  @P0 LDC.64 R2, c[0x0][0xae0] ;  /* 0x0002b800ff020b82 */ /* 0x000e640000000a00 */
[----:B-1----:R-:W-:-:S05]  /*9860*/  @P0 IMAD.HI.U32 R2, R9, R2, RZ ;  /* 0x0000000209020227 */ /* 0x002fca00078e00ff */
[----:B------:R-:W-:-:S07]  /*9870*/  @P0 SHF.R.U32.HI R9, RZ, R3, R2 ;  /* 0x00000003ff090219 */ /* 0x000fce0000011602 */
.L_x_1542:
[----:B------:R-:W-:Y:S05]  /*9880*/  BSYNC B0 ;  /* 0x0000000000007941 */ /* 0x000fea0003800000 */
.L_x_1540:
[----:B------:R-:W-:-:S05]  /*9890*/  IMAD R9, R9, R4, RZ ;  /* 0x0000000409097224 */ /* 0x000fca00078e02ff */
[----:B------:R-:W-:-:S07]  /*98a0*/  VIMNMX R0, R0, R9, !PT ;  /* 0x0000000900007248 */ /* 0x000fce0007fe0100 */
.L_x_1539:
[----:B------:R-:W-:-:S04]  /*98b0*/  VIADD R0, R0, 0x5f ;  /* 0x0000005f00007836 */ /* 0x000fc80000000000 */
[----:B------:R-:W-:-:S05]  /*98c0*/  IMAD.HI R0, R0, 0x2aaaaaab, RZ ;  /* 0x2aaaaaab00007827 */ /* 0x000fca00078e02ff */
[----:B------:R-:W-:-:S04]  /*98d0*/  SHF.R.U32.HI R3, RZ, 0x1f, R0 ;  /* 0x0000001fff037819 */ /* 0x000fc80000011600 */
[----:B------:R-:W-:-:S04]  /*98e0*/  LEA.HI.SX32 R2, R0, R3, 0x1c ;  /* 0x0000000300027211 */ /* 0x000fc800078fe2ff */
[----:B------:R-:W-:-:S04]  /*98f0*/  VIMNMX R2, R2, UR41, !PT ;  /* 0x0000002902027c48 */ /* 0x000fc8000ffe0100 */
[----:B------:R-:W-:-:S13]  /*9900*/  ISETP.GE.AND P0, PT, R10, R2, PT ;  /* 0x000000020a00720c */ /* 0x000fda0003f06270 */
[----:B------:R-:W-:Y:S05]  /*9910*/  @!P0 BRA `(.L_x_1543) ;  /* 0x0000009c007c8947 */ /* 0x000fea0003800000 */
.L_x_1560:
[----:B-12---:R-:W2:Y:S04]  /*9920*/  LD.E R3, desc[UR46][R16.64+0x218] ;  /* 0x0002182e10037980 */ /* 0x006ea8000c101900 */
[----:B------:R-:W3:Y:S01]  /*9930*/  LD.E R0, desc[UR46][R16.64+0x220] ;  /* 0x0002202e10007980 */ /* 0x000ee2000c101900 */
[----:B--2---:R-:W-:-:S05]  /*9940*/  VIADD R3, R3, 0x1 ;  /* 0x0000000103037836 */ /* 0x004fca0000000000 */
[----:B------:R-:W-:-:S13]  /*9950*/  ISETP.NE.AND P1, PT, R3, 0x2, PT ;  /* 0x000000020300780c */ /* 0x000fda0003f25270 */
[----:B------:R1:W5:Y:S04]  /*9960*/  @P1 LD.E R9, desc[UR46][R16.64+0x21c] ;  /* 0x00021c2e10091980 */ /* 0x000368000c101900 */
[----:B------:R-:W2:Y:S01]  /*9970*/  @!P1 LD.E R4, desc[UR46][R16.64+0x21c] ;  /* 0x00021c2e10049980 */ /* 0x000ea2000c101900 */
[----:B---3--:R-:W-:-:S03]  /*9980*/  VIADD R7, R0, 0x1 ;  /* 0x0000000100077836 */ /* 0x008fc60000000000 */
[----:B------:R3:W-:Y:S04]  /*9990*/  ST.E desc[UR46][R16.64+0x218], R3 ;  /* 0x0002180310007985 */ /* 0x0007e8000c10192e */
[----:B------:R1:W-:Y:S04]  /*99a0*/  ST.E desc[UR46][R16.64+0x220], R7 ;  /* 0x0002200710007985 */ /* 0x0003e8000c10192e */
[----:B------:R1:W-:Y:S01]  /*99b0*/  @!P1 ST.E desc[UR46][R16.64+0x218], RZ ;  /* 0x000218ff10009985 */ /* 0x0003e2000c10192e */
[----:B--2---:R-:W-:-:S05]  /*99c0*/  @!P1 LOP3.LUT R9, R4, 0x1, RZ, 0x3c, !PT ;  /* 0x0000000104099812 */ /* 0x004fca00078e3cff */
[----:B------:R1:W-:Y:S04]  /*99d0*/  @!P1 ST.E desc[UR46][R16.64+0x21c], R9 ;  /* 0x00021c0910009985 */ /* 0x0003e8000c10192e */
[----:B------:R-:W2:Y:S04]  /*99e0*/  LDL.64 R20, [R1+0x190] ;  /* 0x0001900001147983 */ /* 0x000ea80000100a00 */
[----:B--2---:R-:W2:Y:S01]  /*99f0*/  LD.E R0, desc[UR46][R20.64+0x1c] ;  /* 0x00001c2e14007980 */ /* 0x004ea2000c101900 */
[----:B------:R-:W-:Y:S01]  /*9a00*/  IMAD.MOV.U32 R5, RZ, RZ, R10 ;  /* 0x000000ffff057224 */ /* 0x000fe200078e000a */
[----:B------:R-:W-:Y:S05]  /*9a10*/  YIELD ;  /* 0x0000000000007946 */ /* 0x000fea0003800000 */
[----:B------:R-:W-:Y:S01]  /*9a20*/  BSSY B0, `(.L_x_1544) ;  /* 0x0000008000007945 */ /* 0x000fe20003800000 */
[----:B------:R-:W-:Y:S01]  /*9a30*/  VIADD R10, R10, 0xffffffff ;  /* 0xffffffff0a0a7836 */ /* 0x000fe20000000000 */
[----:B------:R-:W-:Y:S01]  /*9a40*/  ISETP.GT.AND P0, PT, R5, R2, PT ;  /* 0x000000020500720c */ /* 0x000fe20003f04270 */
[----:B---3--:R-:W-:Y:S01]  /*9a50*/  @!P1 IMAD.MOV.U32 R3, RZ, RZ, RZ ;  /* 0x000000ffff039224 */ /* 0x008fe200078e00ff */
[----:B--2---:R-:W-:-:S04]  /*9a60*/  LOP3.LUT R0, R0, 0x1, RZ, 0xfc, !PT ;  /* 0x0000000100007812 */ /* 0x004fc800078efcff */
[----:B------:R-:W-:-:S13]  /*9a70*/  ISETP.NE.AND P2, PT, R0, 0x3, PT ;  /* 0x000000030000780c */ /* 0x000fda0003f45270 */
[----:B-1----:R-:W-:Y:S05]  /*9a80*/  @!P2 BRA `(.L_x_1545) ;  /* 0x000000000004a947 */ /* 0x002fea0003800000 */
[----:B------:R-:W-:Y:S01]  /*9a90*/  BPT.TRAP 0x1 ;  /* 0x000000040000795c */ /* 0x000fe20000300000 */
.L_x_1545:
[----:B------:R-:W-:Y:S05]  /*9aa0*/  BSYNC B0 ;  /* 0x0000000000007941 */ /* 0x000fea0003800000 */
.L_x_1544:
[----:B------:R-:W2:Y:S01]  /*9ab0*/  LD.E.64 R4, desc[UR46][R20.64+0x8] ;  /* 0x0000082e14047980 */ /* 0x000ea2000c101b00 */
[----:B-----5:R-:W-:Y:S02]  /*9ac0*/  SHF.L.U32 R8, R9, 0x1f, RZ ;  /* 0x0000001f09087819 */ /* 0x020fe400000006ff */
[----:B--2---:R-:W-:-:S05]  /*9ad0*/  MOV R4, R4 ;  /* 0x0000000400047202 */ /* 0x004fca0000000f00 */
[----:B------:R-:W-:-:S04]  /*9ae0*/  IMAD R3, R3, 0x8, R4 ;  /* 0x0000000803037824 */ /* 0x000fc800078e0204 */
[----:B------:R1:W2:Y:S01]  /*9af0*/  SYNCS.PHASECHK.TRANS64.TRYWAIT P1, [R3+URZ], R8 ;  /* 0x00000008030075a7 */ /* 0x0002a2000802017f */
[----:B------:R-:W3:Y:S04]  /*9b00*/  LD.E R4, desc[UR46][R20.64+0x1c] ;  /* 0x00001c2e14047980 */ /* 0x000ee8000c101900 */
[----:B------:R1:W5:Y:S04]  /*9b10*/  LD.E R0, desc[UR46][R16.64+0x218] ;  /* 0x0002182e10007980 */ /* 0x000368000c101900 */
[----:B------:R1:W5:Y:S01]  /*9b20*/  LD.E R6, desc[UR46][R16.64+0x21c] ;  /* 0x00021c2e10067980 */ /* 0x000362000c101900 */
[----:B------:R-:W-:Y:S01]  /*9b30*/  BSSY B0, `(.L_x_1546) ;  /* 0x0000005000007945 */ /* 0x000fe20003800000 */
[----:B---3--:R-:W-:-:S04]  /*9b40*/  LOP3.LUT R4, R4, 0x1, RZ, 0xfc, !PT ;  /* 0x0000000104047812 */ /* 0x008fc800078efcff */
[----:B------:R-:W-:-:S13]  /*9b50*/  ISETP.NE.AND P2, PT, R4, 0x3, PT ;  /* 0x000000030400780c */ /* 0x000fda0003f45270 */
[----:B-12---:R-:W-:Y:S05]  /*9b60*/  @!P2 BRA `(.L_x_1547) ;  /* 0x000000000004a947 */ /* 0x006fea0003800000 */
[----:B------:R-:W-:Y:S01]  /*9b70*/  BPT.TRAP 0x1 ;  /* 0x000000040000795c */ /* 0x000fe20000300000 */
.L_x_1547:
[----:B------:R-:W-:Y:S05]  /*9b80*/  BSYNC B0 ;  /* 0x0000000000007941 */ /* 0x000fea0003800000 */
.L_x_1546:
[----:B------:R-:W-:Y:S04]  /*9b90*/  BSSY B0, `(.L_x_1548) ;  /* 0x0000008000007945 */ /* 0x000fe80003800000 */
[----:B------:R-:W-:Y:S05]  /*9ba0*/  @P1 BRA `(.L_x_1549) ;  /* 0x0000000000181947 */ /* 0x000fea0003800000 */
[----:B------:R-:W2:Y:S01]  /*9bb0*/  LD.E.64 R4, desc[UR46][R20.64+0x8] ;  /* 0x0000082e14047980 */ /* 0x000ea2000c101b00 */
[----:B-----5:R-:W-:Y:S02]  /*9bc0*/  SHF.L.U32 R3, R6, 0x1f, RZ ;  /* 0x0000001f06037819 */ /* 0x020fe400000006ff */
[----:B--2---:R-:W-:-:S05]  /*9bd0*/  MOV R5, R4 ;  /* 0x0000000400057202 */ /* 0x004fca0000000f00 */
[----:B------:R-:W-:-:S04]  /*9be0*/  IMAD R0, R0, 0x8, R5 ;  /* 0x0000000800007824 */ /* 0x000fc800078e0205 */
[----:B------:R-:W1:Y:S02]  /*9bf0*/  SYNCS.PHASECHK.TRANS64.TRYWAIT P1, [R0+URZ], R3 ;  /* 0x00000003000075a7 */ /* 0x000e64000802017f */
[----:B-1----:R-:W-:Y:S05]  /*9c00*/  @!P1 BRA `(.L_x_1550) ;  /* 0x000001ac006c9947 */ /* 0x002fea0003800000 */
.L_x_1549:
[----:B------:R-:W-:Y:S05]  /*9c10*/  BSYNC B0 ;  /* 0x0000000000007941 */ /* 0x000fea0003800000 */
.L_x_1548:
[----:B------:R-:W2:Y:S04]  /*9c20*/  LD.E R5, desc[UR46][R16.64+0x218] ;  /* 0x0002182e10057980 */ /* 0x000ea8000c101900 */
[----:B------:R-:W2:Y:S01]  /*9c30*/  LDL.64 R8, [R1+0xa0] ;  /* 0x0000a00001087983 */ /* 0x000ea20000100a00 */
[----:B------:R-:W-:Y:S05]  /*9c40*/  WARPSYNC.ALL ;  /* 0x0000000000007948 */ /* 0x000fea0003800000 */
[----:B------:R-:W3:Y:S04]  /*9c50*/  LDL.64 R18, [R1+0x98] ;  /* 0x0000980001127983 */ /* 0x000ee80000100a00 */
[----:B-----5:R-:W4:Y:S04]  /*9c60*/  LDL.64 R6, [R1+0x98] ;  /* 0x0000980001067983 */ /* 0x020f280000100a00 */
[----:B------:R-:W4:Y:S01]  /*9c70*/  LDL.64 R12, [R1+0x98] ;  /* 0x00009800010c7983 */ /* 0x000f220000100a00 */
[----:B--2---:R-:W-:-:S03]  /*9c80*/  IMAD R4, R5, 0x300, R8 ;  /* 0x0000030005047824 */ /* 0x004fc600078e0208 */
[----:B------:R-:W2:Y:S01]  /*9c90*/  LDL.64 R14, [R1+0x98] ;  /* 0x00009800010e7983 */ /* 0x000ea20000100a00 */
[----:B------:R-:W-:Y:S01]  /*9ca0*/  IMAD.MOV.U32 R5, RZ, RZ, R9 ;  /* 0x000000ffff057224 */ /* 0x000fe200078e0009 */
[C---:B------:R-:W-:Y:S01]  /*9cb0*/  R2UR UR6, R4.reuse ;  /* 0x00000000040672ca */ /* 0x040fe200000e0000 */
[----:B------:R-:W-:Y:S01]  /*9cc0*/  WARPGROUP.ARRIVE ;  /* 0x00000000000079c5 */ /* 0x000fe20000000000 */
[----:B------:R-:W2:Y:S02]  /*9cd0*/  LDL R11, [R1+0x54] ;  /* 0x00005400010b7983 */ /* 0x000ea40000100800 */
[----:B------:R-:W-:Y:S01]  /*9ce0*/  R2UR UR7, R5 ;  /* 0x00000000050772ca */ /* 0x000fe200000e0000 */
[----:B------:R-:W-:Y:S02]  /*9cf0*/  VIADD R8, R4, 0x2 ;  /* 0x0000000204087836 */ /* 0x000fe40000000000 */
[----:B-1----:R-:W-:Y:S01]  /*9d00*/  IMAD.MOV.U32 R0, RZ, RZ, 0x1 ;  /* 0x00000001ff007424 */ /* 0x002fe200078e00ff */
[----:B------:R1:W-:Y:S04]  /*9d10*/  STL [R1+0x80], RZ ;  /* 0x000080ff01007387 */ /* 0x0003e80000100800 */
[----:B------:R1:W-:Y:S04]  /*9d20*/  STL [R1+0x80], R0 ;  /* 0x0000800001007387 */ /* 0x0003e80000100800 */
[----:B------:R1:W-:Y:S04]  /*9d30*/  STL [R1+0x80], R0 ;  /* 0x0000800001007387 */ /* 0x0003e80000100800 */
[----:B------:R1:W-:Y:S04]  /*9d40*/  STL [R1+0x80], R0 ;  /* 0x0000800001007387 */ /* 0x0003e80000100800 */
[----:B------:R1:W-:Y:S01]  /*9d50*/  STL [R1+0x80], R0 ;  /* 0x0000800001007387 */ /* 0x0003e20000100800 */
[----:B---3--:R-:W-:-:S02]  /*9d60*/  R2UR UR4, R18 ;  /* 0x00000000120472ca */ /* 0x008fc400000e0000 */
[----:B------:R-:W-:-:S13]  /*9d70*/  R2UR UR5, R19 ;  /* 0x00000000130572ca */ /* 0x000fda00000e0000 */
[----:B------:R-:W-:Y:S01]  /*9d80*/  HGMMA.64x96x16.F32 R24, gdesc[UR4], RZ, !UPT, gsb0 ;  /* 0x01600000041879f0 */ /* 0x000fe2000c0008ff */
[----:B----4-:R-:W-:Y:S01]  /*9d90*/  VIADD R6, R6, 0x2 ;  /* 0x0000000206067836 */ /* 0x010fe20000000000 */
[----:B------:R-:W-:Y:S02]  /*9da0*/  R2UR UR6, R8 ;  /* 0x00000000080672ca */ /* 0x000fe400000e0000 */
[----:B------:R-:W-:Y:S02]  /*9db0*/  R2UR UR7, R9 ;  /* 0x00000000090772ca */ /* 0x000fe400000e0000 */
[----:B------:R-:W-:Y:S02]  /*9dc0*/  R2UR UR4, R6 ;  /* 0x00000000060472ca */ /* 0x000fe400000e0000 */
[----:B------:R-:W-:Y:S01]  /*9dd0*/  R2UR UR5, R7 ;  /* 0x00000000070572ca */ /* 0x000fe200000e0000 */
[----:B------:R-:W-:Y:S02]  /*9de0*/  VIADD R12, R12, 0x4 ;  /* 0x000000040c0c7836 */ /* 0x000fe40000000000 */
[----:B------:R-:W-:-:S02]  /*9df0*/  VIADD R6, R4, 0x4 ;  /* 0x0000000404067836 */ /* 0x000fc40000000000 */
[----:B------:R-:W-:Y:S01]  /*9e00*/  IMAD.MOV.U32 R7, RZ, RZ, R9 ;  /* 0x000000ffff077224 */ /* 0x000fe200078e0009 */
[----:B------:R-:W-:Y:S02]  /*9e10*/  WARPGROUP.DEPBAR.LE gsb0, 0x0 ;  /* 0x00008000000079c5 */ /* 0x000fe40000010000 */
[----:B------:R1:W5:Y:S04]  /*9e20*/  LD.E R3, desc[UR46][R16.64+0x218] ;  /* 0x0002182e10037980 */ /* 0x000368000c101900 */
[----:B------:R1:W5:Y:S01]  /*9e30*/  LD.E R5, desc[UR46][R16.64+0x21c] ;  /* 0x00021c2e10057980 */ /* 0x000362000c101900 */
[----:B------:R-:W-:-:S06]  /*9e40*/  WARPGROUP.ARRIVE ;  /* 0x00000000000079c5 */ /* 0x000fcc0000000000 */
[----:B------:R-:W-:Y:S01]  /*9e50*/  HGMMA.64x96x16.F32 R24, gdesc[UR4], R24, gsb0 ;  /* 0x01600000041879f0 */ /* 0x000fe20008000818 */
[----:B------:R-:W-:Y:S02]  /*9e60*/  R2UR UR6, R6 ;  /* 0x00000000060672ca */ /* 0x000fe400000e0000 */
[----:B------:R-:W-:Y:S02]  /*9e70*/  R2UR UR7, R7 ;  /* 0x00000000070772ca */ /* 0x000fe400000e0000 */
[----:B------:R-:W-:Y:S02]  /*9e80*/  R2UR UR4, R12 ;  /* 0x000000000c0472ca */ /* 0x000fe400000e0000 */
[----:B------:R-:W-:Y:S01]  /*9e90*/  R2UR UR5, R13 ;  /* 0x000000000d0572ca */ /* 0x000fe200000e0000 */
[----:B------:R-:W-:Y:S02]  /*9ea0*/  VIADD R6, R4, 0x6 ;  /* 0x0000000604067836 */ /* 0x000fe40000000000 */
[----:B--2---:R-:W-:-:S02]  /*9eb0*/  VIADD R14, R14, 0x6 ;  /* 0x000000060e0e7836 */ /* 0x004fc40000000000 */
[----:B------:R-:W-:Y:S01]  /*9ec0*/  IMAD.MOV.U32 R7, RZ, RZ, R9 ;  /* 0x000000ffff077224 */ /* 0x000fe200078e0009 */
[----:B------:R-:W-:Y:S02]  /*9ed0*/  WARPGROUP.DEPBAR.LE gsb0, 0x0 ;  /* 0x00008000000079c5 */ /* 0x000fe40000010000 */
[----:B------:R-:W-:-:S06]  /*9ee0*/  WARPGROUP.ARRIVE ;  /* 0x00000000000079c5 */ /* 0x000fcc0000000000 */
[----:B------:R-:W-:Y:S01]  /*9ef0*/  HGMMA.64x96x16.F32 R24, gdesc[UR4], R24, gsb0 ;  /* 0x01600000041879f0 */ /* 0x000fe20008000818 */
[----:B------:R-:W-:Y:S02]  /*9f00*/  R2UR UR6, R6 ;  /* 0x00000000060672ca */ /* 0x000fe400000e0000 */
[----:B------:R-:W-:Y:S02]  /*9f10*/  R2UR UR7, R7 ;  /* 0x00000000070772ca */ /* 0x000fe400000e0000 */
[----:B------:R-:W-:Y:S02]  /*9f20*/  R2UR UR4, R14 ;  /* 0x000000000e0472ca */ /* 0x000fe400000e0000 */
[----:B------:R-:W-:Y:S02]  /*9f30*/  R2UR UR5, R15 ;  /* 0x000000000f0572ca */ /* 0x000fe400000e0000 */
[----:B------:R-:W-:-:S04]  /*9f40*/  LOP3.LUT R11, R11, 0x1, RZ, 0xfc, !PT ;  /* 0x000000010b0b7812 */ /* 0x000fc800078efcff */
[----:B------:R-:W-:Y:S01]  /*9f50*/  ISETP.NE.AND P2, PT, R11, 0x3, PT ;  /* 0x000000030b00780c */ /* 0x000fe20003f45270 */
[----:B------:R-:W-:Y:S02]  /*9f60*/  WARPGROUP.DEPBAR.LE gsb0, 0x0 ;  /* 0x00008000000079c5 */ /* 0x000fe40000010000 */
[----:B------:R-:W-:-:S06]  /*9f70*/  WARPGROUP.ARRIVE ;  /* 0x00000000000079c5 */ /* 0x000fcc0000000000 */
[----:B------:R-:W-:Y:S01]  /*9f80*/  HGMMA.64x96x16.F32 R24, gdesc[UR4], R24, gsb0 ;  /* 0x01600000041879f0 */ /* 0x000fe20008000818 */
[----:B------:R-:W-:Y:S02]  /*9f90*/  BSSY B0, `(.L_x_1551) ;  /* 0x0000004000007945 */ /* 0x000fe40003800000 */
[----:B------:R-:W-:Y:S02]  /*9fa0*/  WARPGROUP.DEPBAR.LE gsb0, 0x0 ;  /* 0x00008000000079c5 */ /* 0x000fe40000010000 */
[----:B-1----:R-:W-:Y:S05]  /*9fb0*/  @!P2 BRA `(.L_x_1552) ;  /* 0x000000000004a947 */ /* 0x002fea0003800000 */
[----:B------:R-:W-:Y:S01]  /*9fc0*/  BPT.TRAP 0x1 ;  /* 0x000000040000795c */ /* 0x000fe20000300000 */
.L_x_1552:
[----:B------:R-:W-:Y:S05]  /*9fd0*/  BSYNC B0 ;  /* 0x0000000000007941 */ /* 0x000fea0003800000 */
.L_x_1551:
[----:B------:R-:W2:Y:S01]  /*9fe0*/  LDL.64 R6, [R1+0x40] ;  /* 0x0000400001067983 */ /* 0x000ea20000100a00 */
[----:B-----5:R-:W-:Y:S02]  /*9ff0*/  SHF.L.U32 R8, R5, 0x1f, RZ ;  /* 0x0000001f05087819 */ /* 0x020fe400000006ff */
[----:B--2---:R-:W-:-:S05]  /*a000*/  MOV R6, R6 ;  /* 0x0000000600067202 */ /* 0x004fca0000000f00 */
[----:B------:R-:W-:-:S04]  /*a010*/  IMAD R3, R3, 0x8, R6 ;  /* 0x0000000803037824 */ /* 0x000fc800078e0206 */
[----:B------:R1:W2:Y:S01]  /*a020*/  SYNCS.PHASECHK.TRANS64.TRYWAIT P1, [R3+URZ], R8 ;  /* 0x00000008030075a7 */ /* 0x0002a2000802017f */
[----:B------:R1:W5:Y:S04]  /*a030*/  LD.E R4, desc[UR46][R16.64+0x218] ;  /* 0x0002182e10047980 */ /* 0x000368000c101900 */
[----:B------:R1:W5:Y:S01]  /*a040*/  LD.E R5, desc[UR46][R16.64+0x21c] ;  /* 0x00021c2e10057980 */ /* 0x000362000c101900 */
[----:B------:R-:W-:Y:S04]  /*a050*/  BSSY B0, `(.L_x_1553) ;  /* 0x0000003000007945 */ /* 0x000fe80003800000 */
[----:B------:R-:W-:Y:S05]  /*a060*/  @!P2 BRA `(.L_x_1554) ;  /* 0x000000000004a947 */ /* 0x000fea0003800000 */
[----:B------:R-:W-:Y:S01]  /*a070*/  BPT.TRAP 0x1 ;  /* 0x000000040000795c */ /* 0x000fe20000300000 */
.L_x_1554:
[----:B------:R-:W-:Y:S05]  /*a080*/  BSYNC B0 ;  /* 0x0000000000007941 */ /* 0x000fea0003800000 */
.L_x_1553:
[----:B------:R-:W-:Y:S04]  /*a090*/  BSSY B0, `(.L_x_1555) ;  /* 0x0000006000007945 */ /* 0x000fe80003800000 */
[----:B--2---:R-:W-:Y:S05]  /*a0a0*/  @P1 BRA `(.L_x_1556) ;  /* 0x0000000000101947 */ /* 0x004fea0003800000 */
[----:B-----5:R-:W-:Y:S01]  /*a0b0*/  IMAD R4, R4, 0x8, R6 ;  /* 0x0000000804047824 */ /* 0x020fe200078e0206 */
[----:B------:R-:W-:-:S04]  /*a0c0*/  SHF.L.U32 R5, R5, 0x1f, RZ ;  /* 0x0000001f05057819 */ /* 0x000fc800000006ff */
[----:B------:R-:W2:Y:S02]  /*a0d0*/  SYNCS.PHASECHK.TRANS64.TRYWAIT P1, [R4+URZ], R5 ;  /* 0x00000005040075a7 */ /* 0x000ea4000802017f */
[----:B--2---:R-:W-:Y:S05]  /*a0e0*/  @!P1 BRA `(.L_x_1557) ;  /* 0x000001a800489947 */ /* 0x004fea0003800000 */
.L_x_1556:
[----:B------:R-:W-:Y:S05]  /*a0f0*/  BSYNC B0 ;  /* 0x0000000000007941 */ /* 0x000fea0003800000 */
.L_x_1555:
[----:B------:R-:W3:Y:S04]  /*a100*/  LD.E R11, desc[UR46][R16.64+0x218] ;  /* 0x0002182e100b7980 */ /* 0x000ee8000c101900 */
[----:B------:R-:W3:Y:S04]  /*a110*/  LDL.64 R6, [R1+0x118] ;  /* 0x0001180001067983 */ /* 0x000ee80000100a00 */
[----:B-1----:R-:W4:Y:S04]  /*a120*/  LDL R3, [R1+0x90] ;  /* 0x0000900001037983 */ /* 0x002f280000100800 */
[----:B--2--5:R-:W2:Y:S04]  /*a130*/  LDL.64 R4, [R1+0x110] ;  /* 0x0001100001047983 */ /* 0x024ea80000100a00 */
[----:B------:R-:W2:Y:S04]  /*a140*/  LDL.64 R8, [R1+0x110] ;  /* 0x0001100001087983 */ /* 0x000ea80000100a00 */
[----:B------:R-:W2:Y:S04]  /*a150*/  LDL.64 R12, [R1+0x110] ;  /* 0x00011000010c7983 */ /* 0x000ea80000100a00 */
[----:B------:R-:W2:Y:S01]  /*a160*/  LDL.64 R14, [R1+0x110] ;  /* 0x00011000010e7983 */ /* 0x000ea20000100a00 */
[----:B------:R-:W-:Y:S05]  /*a170*/  WARPSYNC.ALL ;  /* 0x0000000000007948 */ /* 0x000fea0003800000 */
[----:B------:R-:W-:Y:S01]  /*a180*/  WARPGROUP.ARRIVE ;  /* 0x00000000000079c5 */ /* 0x000fe20000000000 */
[----:B------:R-:W2:Y:S01]  /*a190*/  LDL.64 R18, [R1+0x110] ;  /* 0x0001100001127983 */ /* 0x000ea20000100a00 */
[----:B---3--:R-:W-:Y:S01]  /*a1a0*/  IMAD R6, R11, 0xc00, R6 ;  /* 0x00000c000b067824 */ /* 0x008fe200078e0206 */
[----:B------:R-:W-:-:S02]  /*a1b0*/  R2UR UR7, R7 ;  /* 0x00000000070772ca */ /* 0x000fc400000e0000 */
[----:B----4-:R-:W-:Y:S02]  /*a1c0*/  ISETP.NE.U32.AND P1, PT, R3, RZ, PT ;  /* 0x000000ff0300720c */ /* 0x010fe40003f25070 */
[----:B------:R-:W-:Y:S02]  /*a1d0*/  R2UR UR6, R6 ;  /* 0x00000000060672ca */ /* 0x000fe400000e0000 */
[----:B--2---:R-:W-:Y:S02]  /*a1e0*/  R2UR UR4, R4 ;  /* 0x00000000040472ca */ /* 0x004fe400000e0000 */
[----:B------:R-:W-:-:S07]  /*a1f0*/  R2UR UR5, R5 ;  /* 0x00000000050572ca */ /* 0x000fce00000e0000 */
[----:B------:R-:W-:-:S06]  /*a200*/  VOTEU.ANY UP0, P1 ;  /* 0x00000000003f7886 */ /* 0x000fcc0000800100 */
[----:B------:R-:W-:Y:S01]  /*a210*/  HGMMA.64x96x16.F32 R24, gdesc[UR4], R24, UP0, gsb0 ;  /* 0x01600000041879f0 */ /* 0x000fe2000b800818 */
[----:B------:R-:W-:Y:S02]  /*a220*/  VIADD R8, R8, 0x2 ;  /* 0x0000000208087836 */ /* 0x000fe40000000000 */
        /* <DEDUP_REMOVED lines=126> */
[----:B------:R-:W-:Y:S01]  /*aa10*/  R2UR UR5, R19 ;  /* 0x00000000130572ca */ /* 0x000fe200000e0000 */
[----:B--2---:R-:W-:Y:S01]  /*aa20*/  VIADD R8, R8, 0xc02 ;  /* 0x00000c0208087836 */ /* 0x004fe20000000000 */
[----:B------:R-:W-:Y:S02]  /*aa30*/  WARPGROUP.DEPBAR.LE gsb0, 0x0 ;  /* 0x00008000000079c5 */ /* 0x000fe40000010000 */
[----:B------:R-:W-:-:S09]  /*aa40*/  WARPGROUP.ARRIVE ;  /* 0x00000000000079c5 */ /* 0x000fd20000000000 */
[----:B------:R-:W-:Y:S01]  /*aa50*/  HGMMA.64x96x16.F32 R24, gdesc[UR4], R24, gsb0 ;  /* 0x01600000041879f0 */ /* 0x000fe20008000818 */
[----:B------:R-:W-:Y:S02]  /*aa60*/  VIADD R4, R6, 0x902 ;  /* 0x0000090206047836 */ /* 0x000fe40000000000 */
[----:B------:R-:W-:Y:S01]  /*aa70*/  IMAD.MOV.U32 R5, RZ, RZ, R7 ;  /* 0x000000ffff057224 */ /* 0x000fe200078e0007 */
[----:B------:R-:W-:Y:S02]  /*aa80*/  R2UR UR4, R8 ;  /* 0x00000000080472ca */ /* 0x000fe400000e0000 */
[----:B------:R-:W-:Y:S02]  /*aa90*/  R2UR UR6, R4 ;  /* 0x00000000040672ca */ /* 0x000fe400000e0000 */
[----:B------:R-:W-:Y:S02]  /*aaa0*/  R2UR UR7, R5 ;  /* 0x00000000050772ca */ /* 0x000fe400000e0000 */
[----:B------:R-:W-:Y:S01]  /*aab0*/  R2UR UR5, R9 ;  /* 0x00000000090572ca */ /* 0x000fe200000e0000 */
[----:B---3--:R-:W-:-:S02]  /*aac0*/  VIADD R12, R12, 0xc04 ;  /* 0x00000c040c0c7836 */ /* 0x008fc40000000000 */
[----:B------:R-:W-:Y:S01]  /*aad0*/  VIADD R4, R6, 0x904 ;  /* 0x0000090406047836 */ /* 0x000fe20000000000 */
[----:B------:R-:W-:Y:S02]  /*aae0*/  WARPGROUP.DEPBAR.LE gsb0, 0x0 ;  /* 0x00008000000079c5 */ /* 0x000fe40000010000 */
[----:B------:R-:W-:-:S07]  /*aaf0*/  WARPGROUP.ARRIVE ;  /* 0x00000000000079c5 */ /* 0x000fce0000000000 */
[----:B------:R-:W-:Y:S01]  /*ab00*/  HGMMA.64x96x16.F32 R24, gdesc[UR4], R24, gsb0 ;  /* 0x01600000041879f0 */ /* 0x000fe20008000818 */
[----:B------:R-:W-:Y:S01]  /*ab10*/  IMAD.MOV.U32 R5, RZ, RZ, R7 ;  /* 0x000000ffff057224 */ /* 0x000fe200078e0007 */
[----:B------:R-:W-:Y:S02]  /*ab20*/  R2UR UR6, R4 ;  /* 0x00000000040672ca */ /* 0x000fe400000e0000 */
[----:B------:R-:W-:Y:S02]  /*ab30*/  R2UR UR4, R12 ;  /* 0x000000000c0472ca */ /* 0x000fe400000e0000 */
[----:B------:R-:W-:Y:S02]  /*ab40*/  R2UR UR7, R5 ;  /* 0x00000000050772ca */ /* 0x000fe400000e0000 */
[----:B------:R-:W-:Y:S01]  /*ab50*/  R2UR UR5, R13 ;  /* 0x000000000d0572ca */ /* 0x000fe200000e0000 */
[----:B----4-:R-:W-:Y:S02]  /*ab60*/  VIADD R14, R14, 0xc06 ;  /* 0x00000c060e0e7836 */ /* 0x010fe40000000000 */
[----:B------:R-:W-:-:S02]  /*ab70*/  VIADD R4, R6, 0x906 ;  /* 0x0000090606047836 */ /* 0x000fc40000000000 */
[----:B------:R-:W-:Y:S01]  /*ab80*/  IMAD.MOV.U32 R5, RZ, RZ, R7 ;  /* 0x000000ffff057224 */ /* 0x000fe200078e0007 */
[----:B------:R-:W-:Y:S02]  /*ab90*/  WARPGROUP.DEPBAR.LE gsb0, 0x0 ;  /* 0x00008000000079c5 */ /* 0x000fe40000010000 */
[----:B------:R-:W-:-:S06]  /*aba0*/  WARPGROUP.ARRIVE ;  /* 0x00000000000079c5 */ /* 0x000fcc0000000000 */
[----:B------:R-:W-:Y:S01]  /*abb0*/  HGMMA.64x96x16.F32 R24, gdesc[UR4], R24, gsb0 ;  /* 0x01600000041879f0 */ /* 0x000fe20008000818 */
[----:B------:R-:W-:Y:S02]  /*abc0*/  R2UR UR4, R14 ;  /* 0x000000000e0472ca */ /* 0x000fe400000e0000 */
[----:B------:R-:W-:Y:S02]  /*abd0*/  R2UR UR5, R15 ;  /* 0x000000000f0572ca */ /* 0x000fe400000e0000 */
[----:B------:R-:W-:Y:S02]  /*abe0*/  R2UR UR6, R4 ;  /* 0x00000000040672ca */ /* 0x000fe400000e0000 */
[----:B------:R-:W-:Y:S01]  /*abf0*/  R2UR UR7, R5 ;  /* 0x00000000050772ca */ /* 0x000fe200000e0000 */
[----:B------:R-:W1:Y:S01]  /*ac00*/  S2R R23, SR_TID.X ;  /* 0x0000000000177919 */ /* 0x000e620000002100 */
[----:B------:R-:W-:Y:S04]  /*ac10*/  STL [R1+0x90], R0 ;  /* 0x0000900001007387 */ /* 0x000fe80000100800 */
[----:B------:R-:W-:Y:S01]  /*ac20*/  STL [R1+0x90], R0 ;  /* 0x0000900001007387 */ /* 0x000fe20000100800 */
[----:B------:R-:W-:-:S02]  /*ac30*/  WARPGROUP.DEPBAR.LE gsb0, 0x0 ;  /* 0x00008000000079c5 */ /* 0x000fc40000010000 */
[----:B------:R-:W-:-:S06]  /*ac40*/  WARPGROUP.ARRIVE ;  /* 0x00000000000079c5 */ /* 0x000fcc0000000000 */
[----:B------:R-:W-:Y:S01]  /*ac50*/  HGMMA.64x96x16.F32 R24, gdesc[UR4], R24, gsb0 ;  /* 0x01600000041879f0 */ /* 0x000fe20008000818 */
[----:B------:R-:W-:Y:S01]  /*ac60*/  STL [R1+0x90], R0 ;  /* 0x0000900001007387 */ /* 0x000fe20000100800 */
[----:B-1----:R-:W-:-:S03]  /*ac70*/  LOP3.LUT P2, RZ, R23, 0x7f, RZ, 0xc0, !PT ;  /* 0x0000007f17ff7812 */ /* 0x002fc6000784c0ff */
        /* <DEDUP_REMOVED lines=12> */
[----:B------:R-:W-:Y:S01]  /*ad40*/  STL [R1+0x90], R0 ;  /* 0x0000900001007387 */ /* 0x000fe20000100800 */
[----:B------:R-:W-:-:S02]  /*ad50*/  WARPGROUP.DEPBAR.LE gsb0, 0x0 ;  /* 0x00008000000079c5 */ /* 0x000fc40000010000 */
[----:B------:R1:W-:Y:S06]  /*ad60*/  BAR.ARV R204, 0x100 ;  /* 0x000400cc0000751d */ /* 0x0003ec0000002000 */
[----:B------:R-:W2:Y:S04]  /*ad70*/  @!P2 LD.E.64 R20, desc[UR46][R20.64+0x30] ;  /* 0x0000302e1414a980 */ /* 0x000ea8000c101b00 */
[----:B------:R-:W3:Y:S01]  /*ad80*/  @!P2 LD.E R3, desc[UR46][R16.64+0x218] ;  /* 0x0002182e1003a980 */ /* 0x000ee2000c101900 */
[----:B--2---:R-:W-:-:S05]  /*ad90*/  @!P2 MOV R4, R20 ;  /* 0x000000140004a202 */ /* 0x004fca0000000f00 */
[----:B---3--:R-:W-:-:S05]  /*ada0*/  @!P2 IMAD R3, R3, 0x8, R4 ;  /* 0x000000080303a824 */ /* 0x008fca00078e0204 */
[----:B------:R-:W-:-:S04]  /*adb0*/  @!P2 PRMT R3, RZ, 0x654, R3 ;  /* 0x00000654ff03a816 */ /* 0x000fc80000000003 */
[----:B------:R2:W-:Y:S01]  /*adc0*/  @!P2 SYNCS.ARRIVE.TRANS64.RED.A1T0 RZ, [R3+URZ], RZ ;  /* 0x000000ff03ffa9a7 */ /* 0x0005e2000810043f */
[----:B------:R-:W3:Y:S04]  /*add0*/  LDL.64 R12, [R1+0x170] ;  /* 0x00017000010c7983 */ /* 0x000ee80000100a00 */
[----:B------:R-:W4:Y:S04]  /*ade0*/  LD.E.64 R4, desc[UR46][R16.64+0x440] ;  /* 0x0004402e10047980 */ /* 0x000f28000c101b00 */
[----:B------:R-:W4:Y:S04]  /*adf0*/  LD.E R20, desc[UR46][R16.64+0x460] ;  /* 0x0004602e10147980 */ /* 0x000f28000c101900 */
        /* <DEDUP_REMOVED lines=49> */
[----:B---3--:R-:W3:Y:S02]  /*b110*/  LD.E R12, desc[UR46][R12.64] ;  /* 0x0000002e0c0c7980 */ /* 0x008ee4000c101900 */
[-C--:B---3--:R-:W-:Y:S01]  /*b120*/  FMUL.FTZ R7, R24, R12.reuse ;  /* 0x0000000c18077220 */ /* 0x088fe20000410000 */
[-C--:B------:R-:W-:Y:S01]  /*b130*/  FMUL.FTZ R8, R25, R12.reuse ;  /* 0x0000000c19087220 */ /* 0x080fe20000410000 */
[-C--:B------:R-:W-:Y:S01]  /*b140*/  FMUL.FTZ R28, R28, R12.reuse ;  /* 0x0000000c1c1c7220 */ /* 0x080fe20000410000 */
[-C--:B------:R-:W-:Y:S01]  /*b150*/  FMUL.FTZ R75, R29, R12.reuse ;  /* 0x0000000c1d4b7220 */ /* 0x080fe20000410000 */
[-C--:B------:R-:W-:Y:S01]  /*b160*/  FMUL.FTZ R79, R32, R12.reuse ;  /* 0x0000000c204f7220 */ /* 0x080fe20000410000 */
[-C--:B------:R-:W-:Y:S01]  /*b170*/  FMUL.FTZ R81, R33, R12.reuse ;  /* 0x0000000c21517220 */ /* 0x080fe20000410000 */
[----:B------:R-:W4:Y:S01]  /*b180*/  MUFU.TANH R7, R7 ;  /* 0x0000000700077308 */ /* 0x000f220000002400 */
[-C--:B------:R-:W-:Y:S01]  /*b190*/  FMUL.FTZ R109, R36, R12.reuse ;  /* 0x0000000c246d7220 */ /* 0x080fe20000410000 */
[-C--:B------:R-:W-:Y:S01]  /*b1a0*/  FMUL.FTZ R111, R37, R12.reuse ;  /* 0x0000000c256f7220 */ /* 0x080fe20000410000 */
[-C--:B------:R-:W-:Y:S01]  /*b1b0*/  FMUL.FTZ R113, R40, R12.reuse ;  /* 0x0000000c28717220 */ /* 0x080fe20000410000 */
[-C--:B------:R-:W-:Y:S01]  /*b1c0*/  FMUL.FTZ R115, R41, R12.reuse ;  /* 0x0000000c29737220 */ /* 0x080fe20000410000 */
[-C--:B------:R-:W-:Y:S01]  /*b1d0*/  FMUL.FTZ R119, R44, R12.reuse ;  /* 0x0000000c2c777220 */ /* 0x080fe20000410000 */
[-C--:B------:R-:W-:Y:S01]  /*b1e0*/  FMUL.FTZ R121, R45, R12.reuse ;  /* 0x0000000c2d797220 */ /* 0x080fe20000410000 */
[-C--:B------:R-:W-:Y:S01]  /*b1f0*/  FMUL.FTZ R123, R48, R12.reuse ;  /* 0x0000000c307b7220 */ /* 0x080fe20000410000 */
[----:B------:R-:W3:Y:S01]  /*b200*/  MUFU.TANH R8, R8 ;  /* 0x0000000800087308 */ /* 0x000ee20000002400 */
[-C--:B------:R-:W-:Y:S01]  /*b210*/  FMUL.FTZ R117, R49, R12.reuse ;  /* 0x0000000c31757220 */ /* 0x080fe20000410000 */
[-C--:B------:R-:W-:Y:S01]  /*b220*/  FMUL.FTZ R107, R52, R12.reuse ;  /* 0x0000000c346b7220 */ /* 0x080fe20000410000 */
[-C--:B------:R-:W-:Y:S01]  /*b230*/  FMUL.FTZ R19, R53, R12.reuse ;  /* 0x0000000c35137220 */ /* 0x080fe20000410000 */
[-C--:B------:R-:W-:Y:S01]  /*b240*/  FMUL.FTZ R77, R56, R12.reuse ;  /* 0x0000000c384d7220 */ /* 0x080fe20000410000 */
[-C--:B------:R-:W-:Y:S01]  /*b250*/  FMUL.FTZ R73, R57, R12.reuse ;  /* 0x0000000c39497220 */ /* 0x080fe20000410000 */
[-C--:B------:R-:W-:Y:S01]  /*b260*/  FMUL.FTZ R11, R61, R12.reuse ;  /* 0x0000000c3d0b7220 */ /* 0x080fe20000410000 */
[----:B--2---:R-:W-:Y:S01]  /*b270*/  FMUL.FTZ R3, R27, R12 ;  /* 0x0000000c1b037220 */ /* 0x004fe20000410000 */
[----:B------:R-:W2:Y:S01]  /*b280*/  MUFU.TANH R13, R28 ;  /* 0x0000001c000d7308 */ /* 0x000ea20000002400 */
[----:B----4-:R-:W-:Y:S01]  /*b290*/  FMNMX.FTZ R9, R7, R4, !PT ;  /* 0x0000000407097209 */ /* 0x010fe20007810000 */
[-C--:B------:R-:W-:Y:S01]  /*b2a0*/  FMUL.FTZ R6, R26, R12.reuse ;  /* 0x0000000c1a067220 */ /* 0x080fe20000410000 */
[-C--:B------:R-:W-:Y:S01]  /*b2b0*/  FMUL.FTZ R31, R31, R12.reuse ;  /* 0x0000000c1f1f7220 */ /* 0x080fe20000410000 */
[-C--:B------:R-:W-:Y:S01]  /*b2c0*/  FMUL.FTZ R29, R34, R12.reuse ;  /* 0x0000000c221d7220 */ /* 0x080fe20000410000 */
[-C--:B------:R-:W-:Y:S01]  /*b2d0*/  FMUL.FTZ R23, R43, R12.reuse ;  /* 0x0000000c2b177220 */ /* 0x080fe20000410000 */
[-C--:B------:R-:W-:Y:S01]  /*b2e0*/  FMUL.FTZ R15, R47, R12.reuse ;  /* 0x0000000c2f0f7220 */ /* 0x080fe20000410000 */
[-C--:B------:R-:W-:Y:S01]  /*b2f0*/  FMUL.FTZ R83, R50, R12.reuse ;  /* 0x0000000c32537220 */ /* 0x080fe20000410000 */
[----:B------:R-:W4:Y:S01]  /*b300*/  MUFU.TANH R75, R75 ;  /* 0x0000004b004b7308 */ /* 0x000f220000002400 */
[----:B---3--:R-:W-:Y:S01]  /*b310*/  FMNMX.FTZ R14, R8, R9, !PT ;  /* 0x00000009080e7209 */ /* 0x008fe20007810000 */
[-C--:B------:R-:W-:Y:S01]  /*b320*/  FMUL.FTZ R85, R51, R12.reuse ;  /* 0x0000000c33557220 */ /* 0x080fe20000410000 */
[-C--:B------:R-:W-:Y:S01]  /*b330*/  FMUL.FTZ R87, R54, R12.reuse ;  /* 0x0000000c36577220 */ /* 0x080fe20000410000 */
[-C--:B------:R-:W-:Y:S01]  /*b340*/  FMUL.FTZ R89, R55, R12.reuse ;  /* 0x0000000c37597220 */ /* 0x080fe20000410000 */
[-C--:B------:R-:W-:Y:S01]  /*b350*/  FMUL.FTZ R91, R58, R12.reuse ;  /* 0x0000000c3a5b7220 */ /* 0x080fe20000410000 */
[-C--:B------:R-:W-:Y:S01]  /*b360*/  FMUL.FTZ R93, R59, R12.reuse ;  /* 0x0000000c3b5d7220 */ /* 0x080fe20000410000 */
[----:B------:R-:W-:Y:S01]  /*b370*/  FMUL.FTZ R95, R62, R12 ;  /* 0x0000000c3e5f7220 */ /* 0x000fe20000410000 */
[----:B------:R-:W3:Y:S01]  /*b380*/  MUFU.TANH R79, R79 ;  /* 0x0000004f004f7308 */ /* 0x000ee20000002400 */
[----:B--2---:R-:W-:Y:S01]  /*b390*/  FMNMX.FTZ R14, R13, R14, !PT ;  /* 0x0000000e0d0e7209 */ /* 0x004fe20007810000 */
[-C--:B------:R-:W-:Y:S01]  /*b3a0*/  FMUL.FTZ R33, R35, R12.reuse ;  /* 0x0000000c23217220 */ /* 0x080fe20000410000 */
[-C--:B------:R-:W-:Y:S01]  /*b3b0*/  FMUL.FTZ R97, R63, R12.reuse ;  /* 0x0000000c3f617220 */ /* 0x080fe20000410000 */
[-C--:B------:R-:W-:Y:S01]  /*b3c0*/  FMUL.FTZ R99, R66, R12.reuse ;  /* 0x0000000c42637220 */ /* 0x080fe20000410000 */
[-C--:B------:R-:W-:Y:S01]  /*b3d0*/  FMUL.FTZ R101, R67, R12.reuse ;  /* 0x0000000c43657220 */ /* 0x080fe20000410000 */
[-C--:B------:R-:W-:Y:S01]  /*b3e0*/  FMUL.FTZ R103, R70, R12.reuse ;  /* 0x0000000c46677220 */ /* 0x080fe20000410000 */
[----:B------:R-:W-:Y:S01]  /*b3f0*/  FMUL.FTZ R105, R71, R12 ;  /* 0x0000000c47697220 */ /* 0x000fe20000410000 */
[----:B------:R-:W2:Y:S01]  /*b400*/  MUFU.TANH R81, R81 ;  /* 0x0000005100517308 */ /* 0x000ea20000002400 */
[----:B----4-:R-:W-:Y:S01]  /*b410*/  FMNMX.FTZ R14, R75, R14, !PT ;  /* 0x0000000e4b0e7209 */ /* 0x010fe20007810000 */
[----:B------:R-:W4:Y:S04]  /*b420*/  LD.E R24, desc[UR46][R16.64+0x454] ;  /* 0x0004542e10187980 */ /* 0x000f28000c101900 */
[----:B------:R-:W4:Y:S02]  /*b430*/  LD.E R36, desc[UR46][R16.64+0x234] ;  /* 0x0002342e10247980 */ /* 0x000f24000c101900 */
[----:B------:R-:W1:Y:S01]  /*b440*/  MUFU.TANH R109, R109 ;  /* 0x0000006d006d7308 */ /* 0x000e620000002400 */
[----:B---3--:R-:W-:Y:S01]  /*b450*/  FMNMX.FTZ R14, R79, R14, !PT ;  /* 0x0000000e4f0e7209 */ /* 0x008fe20007810000 */
[----:B------:R-:W-:Y:S01]  /*b460*/  FMUL.FTZ R37, R30, R12 ;  /* 0x0000000c1e257220 */ /* 0x000fe20000410000 */
[----:B------:R-:W3:Y:S04]  /*b470*/  LD.E R32, desc[UR46][R16.64+0x240] ;  /* 0x0002402e10207980 */ /* 0x000ee8000c101900 */
[----:B------:R-:W3:Y:S01]  /*b480*/  LD.E R40, desc[UR46][R16.64+0x274] ;  /* 0x0002742e10287980 */ /* 0x000ee2000c101900 */
[----:B------:R-:W1:Y:S01]  /*b490*/  MUFU.TANH R111, R111 ;  /* 0x0000006f006f7308 */ /* 0x000e620000002400 */
[----:B--2---:R-:W-:-:S07]  /*b4a0*/  FMNMX.FTZ R14, R81, R14, !PT ;  /* 0x0000000e510e7209 */ /* 0x004fce0007810000 */
[----:B------:R-:W2:Y:S01]  /*b4b0*/  MUFU.TANH R113, R113 ;  /* 0x0000007100717308 */ /* 0x000ea20000002400 */
[----:B-1----:R-:W-:Y:S01]  /*b4c0*/  FMNMX.FTZ R14, R109, R14, !PT ;  /* 0x0000000e6d0e7209 */ /* 0x002fe20007810000 */
[----:B------:R-:W-:Y:S01]  /*b4d0*/  FMUL.FTZ R41, R38, R12 ;  /* 0x0000000c26297220 */ /* 0x000fe20000410000 */
[----:B------:R-:W3:Y:S05]  /*b4e0*/  LD.E R44, desc[UR46][R16.64+0x270] ;  /* 0x0002702e102c7980 */ /* 0x000eea000c101900 */
[----:B------:R-:W1:Y:S01]  /*b4f0*/  MUFU.TANH R115, R115 ;  /* 0x0000007300737308 */ /* 0x000e620000002400 */
[----:B------:R-:W-:-:S07]  /*b500*/  FMNMX.FTZ R14, R111, R14, !PT ;  /* 0x0000000e6f0e7209 */ /* 0x000fce0007810000 */
[----:B------:R-:W1:Y:S01]  /*b510*/  MUFU.TANH R119, R119 ;  /* 0x0000007700777308 */ /* 0x000e620000002400 */
[----:B--2---:R-:W-:Y:S01]  /*b520*/  FMNMX.FTZ R14, R113, R14, !PT ;  /* 0x0000000e710e7209 */ /* 0x004fe20007810000 */
[----:B------:R-:W-:Y:S01]  /*b530*/  FMUL.FTZ R45, R69, R12 ;  /* 0x0000000c452d7220 */ /* 0x000fe20000410000 */
[----:B------:R-:W2:Y:S05]  /*b540*/  LD.E R48, desc[UR46][R16.64+0x284] ;  /* 0x0002842e10307980 */ /* 0x000eaa000c101900 */
[----:B------:R-:W1:Y:S02]  /*b550*/  MUFU.TANH R121, R121 ;  /* 0x0000007900797308 */ /* 0x000e640000002400 */
[----:B-1----:R-:W-:-:S06]  /*b560*/  FMNMX.FTZ R14, R115, R14, !PT ;  /* 0x0000000e730e7209 */ /* 0x002fcc0007810000 */
[----:B------:R-:W1:Y:S01]  /*b570*/  MUFU.TANH R123, R123 ;  /* 0x0000007b007b7308 */ /* 0x000e620000002400 */
[----:B------:R-:W-:Y:S01]  /*b580*/  FMNMX.FTZ R14, R119, R14, !PT ;  /* 0x0000000e770e7209 */ /* 0x000fe20007810000 */
[----:B------:R-:W-:Y:S01]  /*b590*/  FMUL.FTZ R49, R60, R12 ;  /* 0x0000000c3c317220 */ /* 0x000fe20000410000 */
[----:B------:R-:W2:Y:S05]  /*b5a0*/  LD.E R52, desc[UR46][R16.64+0x294] ;  /* 0x0002942e10347980 */ /* 0x000eaa000c101900 */
[----:B------:R-:W1:Y:S01]  /*b5b0*/  MUFU.TANH R117, R117 ;  /* 0x0000007500757308 */ /* 0x000e620000002400 */
[----:B------:R-:W-:-:S07]  /*b5c0*/  FMNMX.FTZ R14, R121, R14, !PT ;  /* 0x0000000e790e7209 */ /* 0x000fce0007810000 */
[----:B------:R-:W1:Y:S02]  /*b5d0*/  MUFU.TANH R107, R107 ;  /* 0x0000006b006b7308 */ /* 0x000e640000002400 */
[----:B-1----:R-:W-:Y:S01]  /*b5e0*/  FMNMX.FTZ R14, R123, R14, !PT ;  /* 0x0000000e7b0e7209 */ /* 0x002fe20007810000 */
[----:B------:R-:W-:Y:S01]  /*b5f0*/  FMUL.FTZ R53, R39, R12 ;  /* 0x0000000c27357220 */ /* 0x000fe20000410000 */
[----:B------:R-:W2:Y:S04]  /*b600*/  LD.E R56, desc[UR46][R16.64+0x2a4] ;  /* 0x0002a42e10387980 */ /* 0x000ea8000c101900 */
[----:B------:R-:W1:Y:S01]  /*b610*/  MUFU.TANH R19, R19 ;  /* 0x0000001300137308 */ /* 0x000e620000002400 */
[----:B------:R-:W-:-:S07]  /*b620*/  FMNMX.FTZ R14, R117, R14, !PT ;  /* 0x0000000e750e7209 */ /* 0x000fce0007810000 */
[----:B------:R-:W1:Y:S01]  /*b630*/  MUFU.TANH R77, R77 ;  /* 0x0000004d004d7308 */ /* 0x000e620000002400 */
[----:B------:R-:W-:Y:S01]  /*b640*/  FMNMX.FTZ R14, R107, R14, !PT ;  /* 0x0000000e6b0e7209 */ /* 0x000fe20007810000 */
[----:B------:R-:W-:-:S06]  /*b650*/  FMUL.FTZ R57, R64, R12 ;  /* 0x0000000c40397220 */ /* 0x000fcc0000410000 */
[----:B------:R-:W1:Y:S02]  /*b660*/  MUFU.TANH R73, R73 ;  /* 0x0000004900497308 */ /* 0x000e640000002400 */
[----:B-1----:R-:W-:Y:S01]  /*b670*/  FMNMX.FTZ R14, R19, R14, !PT ;  /* 0x0000000e130e7209 */ /* 0x002fe20007810000 */
[-C--:B------:R-:W-:Y:S01]  /*b680*/  FMUL.FTZ R27, R65, R12.reuse ;  /* 0x0000000c411b7220 */ /* 0x080fe20000410000 */
[----:B------:R-:W2:Y:S04]  /*b690*/  LD.E R61, desc[UR46][R16.64+0x2ac] ;  /* 0x0002ac2e103d7980 */ /* 0x000ea8000c101900 */
[----:B------:R-:W-:Y:S01]  /*b6a0*/  MUFU.TANH R11, R11 ;  /* 0x0000000b000b7308 */ /* 0x000fe20000002400 */
[----:B------:R-:W-:Y:S01]  /*b6b0*/  FMUL.FTZ R9, R68, R12 ;  /* 0x0000000c44097220 */ /* 0x000fe20000410000 */
[----:B------:R-:W3:Y:S04]  /*b6c0*/  LD.E R28, desc[UR46][R16.64+0x424] ;  /* 0x0004242e101c7980 */ /* 0x000ee8000c101900 */
[----:B------:R-:W2:Y:S02]  /*b6d0*/  LD.E R26, desc[UR46][R16.64+0x42c] ;  /* 0x00042c2e101a7980 */ /* 0x000ea4000c101900 */
[----:B------:R-:W1:Y:S01]  /*b6e0*/  MUFU.TANH R49, R49 ;  /* 0x0000003100317308 */ /* 0x000e620000002400 */
[----:B------:R-:W-:Y:S01]  /*b6f0*/  FMNMX.FTZ R14, R77, R14, !PT ;  /* 0x0000000e4d0e7209 */ /* 0x000fe20007810000 */
[----:B------:R-:W2:Y:S04]  /*b700*/  LD.E R30, desc[UR46][R16.64+0x244] ;  /* 0x0002442e101e7980 */ /* 0x000ea8000c101900 */
[----:B------:R-:W2:Y:S02]  /*b710*/  LD.E R34, desc[UR46][R16.64+0x250] ;  /* 0x0002502e10227980 */ /* 0x000ea4000c101900 */
[----:B------:R-:W1:Y:S01]  /*b720*/  MUFU.TANH R57, R57 ;  /* 0x0000003900397308 */ /* 0x000e620000002400 */
[----:B------:R-:W-:Y:S01]  /*b730*/  FMNMX.FTZ R14, R73, R14, !PT ;  /* 0x0000000e490e7209 */ /* 0x000fe20007810000 */
[----:B------:R-:W2:Y:S04]  /*b740*/  LD.E R38, desc[UR46][R16.64+0x254] ;  /* 0x0002542e10267980 */ /* 0x000ea8000c101900 */
[----:B------:R-:W2:Y:S02]  /*b750*/  LD.E R50, desc[UR46][R16.64+0x280] ;  /* 0x0002802e10327980 */ /* 0x000ea4000c101900 */
[----:B------:R-:W1:Y:S02]  /*b760*/  MUFU.TANH R27, R27 ;  /* 0x0000001b001b7308 */ /* 0x000e640000002400 */
[----:B-1----:R-:W-:Y:S01]  /*b770*/  FMNMX.FTZ R14, R49, R14, !PT ;  /* 0x0000000e310e7209 */ /* 0x002fe20007810000 */
[----:B------:R-:W2:Y:S04]  /*b780*/  LD.E R58, desc[UR46][R16.64+0x290] ;  /* 0x0002902e103a7980 */ /* 0x000ea8000c101900 */
[----:B------:R-:W2:Y:S01]  /*b790*/  LD.E R54, desc[UR46][R16.64+0x2a0] ;  /* 0x0002a02e10367980 */ /* 0x000ea2000c101900 */
[----:B------:R-:W1:Y:S01]  /*b7a0*/  MUFU.TANH R9, R9 ;  /* 0x0000000900097308 */ /* 0x000e620000002400 */
[----:B------:R-:W-:-:S02]  /*b7b0*/  FMNMX.FTZ R14, R11, R14, !PT ;  /* 0x0000000e0b0e7209 */ /* 0x000fc40007810000 */
[----:B------:R-:W2:Y:S04]  /*b7c0*/  LD.E R62, desc[UR46][R16.64+0x2c4] ;  /* 0x0002c42e103e7980 */ /* 0x000ea8000c101900 */
[----:B------:R-:W2:Y:S01]  /*b7d0*/  LD.E R66, desc[UR46][R16.64+0x2d0] ;  /* 0x0002d02e10427980 */ /* 0x000ea2000c101900 */
[----:B------:R-:W1:Y:S01]  /*b7e0*/  MUFU.TANH R45, R45 ;  /* 0x0000002d002d7308 */ /* 0x000e620000002400 */
[----:B------:R-:W-:Y:S02]  /*b7f0*/  FMNMX.FTZ R14, R57, R14, !PT ;  /* 0x0000000e390e7209 */ /* 0x000fe40007810000 */
[----:B------:R-:W2:Y:S02]  /*b800*/  LD.E R70, desc[UR46][R16.64+0x2d4] ;  /* 0x0002d42e10467980 */ /* 0x000ea4000c101900 */
[----:B------:R-:W-:-:S02]  /*b810*/  FMNMX.FTZ R14, R27, R14, !PT ;  /* 0x0000000e1b0e7209 */ /* 0x000fc40007810000 */
[----:B------:R-:W2:Y:S02]  /*b820*/  LD.E R51, desc[UR46][R16.64+0x26c] ;  /* 0x00026c2e10337980 */ /* 0x000ea4000c101900 */
[----:B-1----:R-:W-:Y:S01]  /*b830*/  FMNMX.FTZ R14, R9, R14, !PT ;  /* 0x0000000e090e7209 */ /* 0x002fe20007810000 */
[----:B------:R-:W1:Y:S01]  /*b840*/  MUFU.TANH R6, R6 ;  /* 0x0000000600067308 */ /* 0x000e620000002400 */
[----:B------:R-:W2:Y:S04]  /*b850*/  LD.E R47, desc[UR46][R16.64+0x288] ;  /* 0x0002882e102f7980 */ /* 0x000ea8000c101900 */
[----:B------:R-:W2:Y:S01]  /*b860*/  LD.E R43, desc[UR46][R16.64+0x298] ;  /* 0x0002982e102b7980 */ /* 0x000ea2000c101900 */
[----:B------:R-:W-:Y:S02]  /*b870*/  FMNMX.FTZ R21, R45, R14, !PT ;  /* 0x0000000e2d157209 */ /* 0x000fe40007810000 */
[----:B------:R-:W1:Y:S01]  /*b880*/  MUFU.TANH R3, R3 ;  /* 0x0000000300037308 */ /* 0x000e620000002400 */
[----:B------:R-:W2:Y:S04]  /*b890*/  LD.E R63, desc[UR46][R16.64+0x29c] ;  /* 0x00029c2e103f7980 */ /* 0x000ea8000c101900 */
[----:B------:R-:W1:Y:S03]  /*b8a0*/  SHFL.BFLY PT, R14, R21, 0x2, 0x1f ;  /* 0x0c401f00150e7f89 */ /* 0x000e6600000e0000 */
[----:B------:R-:W1:Y:S08]  /*b8b0*/  MUFU.TANH R37, R37 ;  /* 0x0000002500257308 */ /* 0x000e700000002400 */
[----:B------:R-:W1:Y:S08]  /*b8c0*/  MUFU.TANH R31, R31 ;  /* 0x0000001f001f7308 */ /* 0x000e700000002400 */
[----:B------:R-:W1:Y:S01]  /*b8d0*/  MUFU.TANH R29, R29 ;  /* 0x0000001d001d7308 */ /* 0x000e620000002400 */
[----:B------:R-:W-:Y:S01]  /*b8e0*/  FMUL.FTZ R65, R42, R12 ;  /* 0x0000000c2a417220 */ /* 0x000fe20000410000 */
[----:B------:R-:W2:Y:S01]  /*b8f0*/  LD.E R60, desc[UR46][R16.64+0x2b0] ;  /* 0x0002b02e103c7980 */ /* 0x000ea2000c101900 */
[----:B-1----:R-:W-:-:S03]  /*b900*/  FMNMX.FTZ R18, R21, R14, !PT ;  /* 0x0000000e15127209 */ /* 0x002fc60007810000 */
[----:B------:R-:W2:Y:S04]  /*b910*/  LD.E R55, desc[UR46][R16.64+0x2a8] ;  /* 0x0002a82e10377980 */ /* 0x000ea8000c101900 */
[----:B------:R-:W1:Y:S01]  /*b920*/  SHFL.BFLY PT, R25, R18, 0x1, 0x1f ;  /* 0x0c201f0012197f89 */ /* 0x000e6200000e0000 */
[----:B------:R-:W1:Y:S03]  /*b930*/  MUFU.TANH R33, R33 ;  /* 0x0000002100217308 */ /* 0x000e660000002400 */
[----:B------:R-:W2:Y:S04]  /*b940*/  LD.E R59, desc[UR46][R16.64+0x2b8] ;  /* 0x0002b82e103b7980 */ /* 0x000ea8000c101900 */
[----:B------:R-:W2:Y:S01]  /*b950*/  LD.E R69, desc[UR46][R16.64+0x2cc] ;  /* 0x0002cc2e10457980 */ /* 0x000ea2000c101900 */
[----:B------:R-:W1:Y:S03]  /*b960*/  MUFU.TANH R41, R41 ;  /* 0x0000002900297308 */ /* 0x000e660000002400 */
[----:B------:R-:W2:Y:S04]  /*b970*/  LD.E R71, desc[UR46][R16.64+0x2e8] ;  /* 0x0002e82e10477980 */ /* 0x000ea8000c101900 */
[----:B------:R-:W2:Y:S01]  /*b980*/  LD.E R67, desc[UR46][R16.64+0x2ec] ;  /* 0x0002ec2e10437980 */ /* 0x000ea2000c101900 */
[----:B------:R-:W1:Y:S08]  /*b990*/  MUFU.TANH R53, R53 ;  /* 0x0000003500357308 */ /* 0x000e700000002400 */
[----:B------:R-:W-:Y:S01]  /*b9a0*/  MUFU.TANH R23, R23 ;  /* 0x0000001700177308 */ /* 0x000fe20000002400 */
[----:B-1----:R-:W-:-:S07]  /*b9b0*/  FMNMX.FTZ R25, R18, R25, !PT ;  /* 0x0000001912197209 */ /* 0x002fce0007810000 */
[----:B------:R-:W-:Y:S01]  /*b9c0*/  MUFU.TANH R15, R15 ;  /* 0x0000000f000f7308 */ /* 0x000fe20000002400 */
[----:B------:R-:W-:Y:S01]  /*b9d0*/  FMNMX.FTZ R18, R6, R5, !PT ;  /* 0x0000000506127209 */ /* 0x000fe20007810000 */
[----:B------:R1:W-:Y:S03]  /*b9e0*/  ST.E desc[UR46][R16.64+0x440], R21 ;  /* 0x0004401510007985 */ /* 0x0003e6000c10192e */
[----:B------:R-:W-:Y:S01]  /*b9f0*/  FMNMX.FTZ R18, R3, R18, !PT ;  /* 0x0000001203127209 */ /* 0x000fe20007810000 */
[----:B------:R-:W2:Y:S03]  /*ba00*/  LD.E R42, desc[UR46][R16.64+0x260] ;  /* 0x0002602e102a7980 */ /* 0x000ea6000c101900 */
[----:B------:R-:W-:Y:S01]  /*ba10*/  FMNMX.FTZ R18, R37, R18, !PT ;  /* 0x0000001225127209 */ /* 0x000fe20007810000 */
[----:B------:R-:W1:Y:S01]  /*ba20*/  MUFU.TANH R65, R65 ;  /* 0x0000004100417308 */ /* 0x000e620000002400 */
[----:B------:R-:W2:Y:S02]  /*ba30*/  LD.E R68, desc[UR46][R16.64+0x2b4] ;  /* 0x0002b42e10447980 */ /* 0x000ea4000c101900 */
[----:B------:R-:W-:Y:S01]  /*ba40*/  FMNMX.FTZ R18, R31, R18, !PT ;  /* 0x000000121f127209 */ /* 0x000fe20007810000 */
[----:B------:R-:W-:-:S04]  /*ba50*/  FMUL.FTZ R14, R46, R12 ;  /* 0x0000000c2e0e7220 */ /* 0x000fc80000410000 */
[----:B------:R-:W-:Y:S01]  /*ba60*/  MUFU.TANH R83, R83 ;  /* 0x0000005300537308 */ /* 0x000fe20000002400 */
[----:B------:R-:W-:-:S07]  /*ba70*/  FMNMX.FTZ R18, R29, R18, !PT ;  /* 0x000000121d127209 */ /* 0x000fce0007810000 */
[----:B------:R-:W-:Y:S01]  /*ba80*/  MUFU.TANH R85, R85 ;  /* 0x0000005500557308 */ /* 0x000fe20000002400 */
[----:B------:R-:W-:-:S07]  /*ba90*/  FMNMX.FTZ R18, R33, R18, !PT ;  /* 0x0000001221127209 */ /* 0x000fce0007810000 */
[----:B------:R-:W-:Y:S01]  /*baa0*/  MUFU.TANH R87, R87 ;  /* 0x0000005700577308 */ /* 0x000fe20000002400 */
[----:B------:R-:W-:-:S07]  /*bab0*/  FMNMX.FTZ R18, R41, R18, !PT ;  /* 0x0000001229127209 */ /* 0x000fce0007810000 */
[----:B------:R-:W-:Y:S01]  /*bac0*/  MUFU.TANH R89, R89 ;  /* 0x0000005900597308 */ /* 0x000fe20000002400 */
[----:B------:R-:W-:-:S07]  /*bad0*/  FMNMX.FTZ R18, R53, R18, !PT ;  /* 0x0000001235127209 */ /* 0x000fce0007810000 */
[----:B------:R-:W-:Y:S08]  /*bae0*/  MUFU.TANH R91, R91 ;  /* 0x0000005b005b7308 */ /* 0x000ff00000002400 */
[----:B------:R-:W-:Y:S08]  /*baf0*/  MUFU.TANH R93, R93 ;  /* 0x0000005d005d7308 */ /* 0x000ff00000002400 */
[----:B------:R-:W-:Y:S08]  /*bb00*/  MUFU.TANH R95, R95 ;  /* 0x0000005f005f7308 */ /* 0x000ff00000002400 */
[----:B------:R-:W-:Y:S08]  /*bb10*/  MUFU.TANH R97, R97 ;  /* 0x0000006100617308 */ /* 0x000ff00000002400 */
[----:B------:R-:W-:Y:S08]  /*bb20*/  MUFU.TANH R99, R99 ;  /* 0x0000006300637308 */ /* 0x000ff00000002400 */
[----:B------:R-:W-:Y:S08]  /*bb30*/  MUFU.TANH R101, R101 ;  /* 0x0000006500657308 */ /* 0x000ff00000002400 */
[----:B------:R-:W-:Y:S08]  /*bb40*/  MUFU.TANH R103, R103 ;  /* 0x0000006700677308 */ /* 0x000ff00000002400 */
[----:B------:R-:W-:Y:S01]  /*bb50*/  MUFU.TANH R105, R105 ;  /* 0x0000006900697308 */ /* 0x000fe20000002400 */
[----:B------:R4:W-:Y:S04]  /*bb60*/  ST.E desc[UR46][R16.64+0x440], R25 ;  /* 0x0004401910007985 */ /* 0x0009e8000c10192e */
[----:B------:R-:W2:Y:S03]  /*bb70*/  LD.E R46, desc[UR46][R16.64+0x264] ;  /* 0x0002642e102e7980 */ /* 0x000ea6000c101900 */
[----:B------:R-:W4:Y:S01]  /*bb80*/  MUFU.TANH R14, R14 ;  /* 0x0000000e000e7308 */ /* 0x000f220000002400 */
[----:B-1----:R-:W-:Y:S01]  /*bb90*/  FMNMX.FTZ R18, R65, R18, !PT ;  /* 0x0000001241127209 */ /* 0x002fe20007810000 */
[----:B------:R-:W3:Y:S03]  /*bba0*/  LD.E R39, desc[UR46][R16.64+0x440] ;  /* 0x0004402e10277980 */ /* 0x000ee6000c101900 */
[----:B------:R-:W-:Y:S01]  /*bbb0*/  FMNMX.FTZ R21, R23, R18, !PT ;  /* 0x0000001217157209 */ /* 0x000fe20007810000 */
[----:B------:R-:W2:Y:S03]  /*bbc0*/  LD.E R64, desc[UR46][R16.64+0x2c0] ;  /* 0x0002c02e10407980 */ /* 0x000ea6000c101900 */
[----:B----4-:R-:W-:-:S02]  /*bbd0*/  FMNMX.FTZ R18, R14, R21, !PT ;  /* 0x000000150e127209 */ /* 0x010fc40007810000 */
[----:B------:R-:W4:Y:S02]  /*bbe0*/  LD.E R21, desc[UR46][R16.64+0x450] ;  /* 0x0004502e10157980 */ /* 0x000f24000c101900 */
[----:B------:R-:W-:-:S04]  /*bbf0*/  FMNMX.FTZ R18, R15, R18, !PT ;  /* 0x000000120f127209 */ /* 0x000fc80007810000 */
        /* <DEDUP_REMOVED lines=11> */
[----:B------:R-:W-:-:S05]  /*bcb0*/  FMNMX.FTZ R35, R105, R18, !PT ;  /* 0x0000001269237209 */ /* 0x000fca0007810000 */
[----:B------:R-:W-:Y:S04]  /*bcc0*/  ST.E desc[UR46][R16.64+0x444], R35 ;  /* 0x0004442310007985 */ /* 0x000fe8000c10192e */
[----:B------:R-:W2:Y:S01]  /*bcd0*/  LD.E R12, desc[UR46][R16.64+0x444] ;  /* 0x0004442e100c7980 */ /* 0x000ea2000c101900 */
[----:B---3--:R-:W-:-:S04]  /*bce0*/  FMUL.FTZ R100, R39, R20 ;  /* 0x0000001427647220 */ /* 0x008fc80000410000 */
[-CC-:B------:R-:W-:Y:S01]  /*bcf0*/  FFMA.FTZ R155, R13, R20.reuse, -R100.reuse ;  /* 0x000000140d9b7223 */ /* 0x180fe20000010864 */
[-CC-:B------:R-:W-:Y:S01]  /*bd00*/  FFMA.FTZ R153, R8, R20.reuse, -R100.reuse ;  /* 0x0000001408997223 */ /* 0x180fe20000010864 */
[----:B------:R-:W-:Y:S01]  /*bd10*/  FADD.FTZ R25, R4, -R39 ;  /* 0x8000002704197221 */ /* 0x000fe20000010000 */
[-CC-:B------:R-:W-:Y:S01]  /*bd20*/  FFMA.FTZ R152, R7, R20.reuse, -R100.reuse ;  /* 0x0000001407987223 */ /* 0x180fe20000010864 */
[-CC-:B------:R-:W-:Y:S01]  /*bd30*/  FFMA.FTZ R154, R75, R20.reuse, -R100.reuse ;  /* 0x000000144b9a7223 */ /* 0x180fe20000010864 */
[-CC-:B------:R-:W-:Y:S01]  /*bd40*/  FFMA.FTZ R182, R79, R20.reuse, -R100.reuse ;  /* 0x000000144fb67223 */ /* 0x180fe20000010864 */
[-C--:B------:R-:W-:Y:S01]  /*bd50*/  FMUL.FTZ R25, R25, R20.reuse ;  /* 0x0000001419197220 */ /* 0x080fe20000410000 */
[----:B--2---:R-:W1:Y:S02]  /*bd60*/  SHFL.BFLY PT, R13, R12, 0x2, 0x1f ;  /* 0x0c401f000c0d7f89 */ /* 0x004e6400000e0000 */
[----:B------:R-:W-:Y:S08]  /*bd70*/  MUFU.EX2 R152, R152 ;  /* 0x0000009800987308 */ /* 0x000ff00000000800 */
[----:B------:R-:W-:Y:S01]  /*bd80*/  MUFU.EX2 R153, R153 ;  /* 0x0000009900997308 */ /* 0x000fe20000000800 */
[----:B------:R-:W-:-:S07]  /*bd90*/  FFMA.FTZ R7, R81, R20, -R100 ;  /* 0x0000001451077223 */ /* 0x000fce0000010864 */
[----:B------:R-:W-:Y:S01]  /*bda0*/  MUFU.EX2 R155, R155 ;  /* 0x0000009b009b7308 */ /* 0x000fe20000000800 */
[-CC-:B------:R-:W-:Y:S01]  /*bdb0*/  FFMA.FTZ R169, R113, R20.reuse, -R100.reuse ;  /* 0x0000001471a97223 */ /* 0x180fe20000010864 */
[-CC-:B------:R-:W-:Y:S01]  /*bdc0*/  FFMA.FTZ R164, R19, R20.reuse, -R100.reuse ;  /* 0x0000001413a47223 */ /* 0x180fe20000010864 */
[-CC-:B------:R-:W-:Y:S01]  /*bdd0*/  FFMA.FTZ R18, R11, R20.reuse, -R100.reuse ;  /* 0x000000140b127223 */ /* 0x180fe20000010864 */
[-CC-:B------:R-:W-:Y:S01]  /*bde0*/  FFMA.FTZ R39, R9, R20.reuse, -R100.reuse ;  /* 0x0000001409277223 */ /* 0x180fe20000010864 */
[-CC-:B------:R-:W-:Y:S01]  /*bdf0*/  FFMA.FTZ R175, R109, R20.reuse, -R100.reuse ;  /* 0x000000146daf7223 */ /* 0x180fe20000010864 */
[-CC-:B------:R-:W-:Y:S01]  /*be00*/  FFMA.FTZ R180, R111, R20.reuse, -R100.reuse ;  /* 0x000000146fb47223 */ /* 0x180fe20000010864 */
[----:B-1----:R-:W-:Y:S01]  /*be10*/  FMNMX.FTZ R8, R12, R13, !PT ;  /* 0x0000000d0c087209 */ /* 0x002fe20007810000 */
[----:B------:R-:W4:Y:S01]  /*be20*/  MUFU.EX2 R25, R25 ;  /* 0x0000001900197308 */ /* 0x000f220000000800 */
[-CC-:B------:R-:W-:Y:S01]  /*be30*/  FFMA.FTZ R174, R115, R20.reuse, -R100.reuse ;  /* 0x0000001473ae7223 */ /* 0x180fe20000010864 */
[-CC-:B------:R-:W-:Y:S01]  /*be40*/  FFMA.FTZ R12, R27, R20.reuse, -R100.reuse ;  /* 0x000000141b0c7223 */ /* 0x180fe20000010864 */
[-CC-:B------:R-:W-:Y:S01]  /*be50*/  FFMA.FTZ R172, R119, R20.reuse, -R100.reuse ;  /* 0x0000001477ac7223 */ /* 0x180fe20000010864 */
[----:B------:R-:W1:Y:S04]  /*be60*/  SHFL.BFLY PT, R35, R8, 0x1, 0x1f ;  /* 0x0c201f0008237f89 */ /* 0x000e6800000e0000 */
[----:B------:R-:W-:Y:S01]  /*be70*/  MUFU.EX2 R154, R154 ;  /* 0x0000009a009a7308 */ /* 0x000fe20000000800 */
[-CC-:B------:R-:W-:Y:S01]  /*be80*/  FFMA.FTZ R167, R121, R20.reuse, -R100.reuse ;  /* 0x0000001479a77223 */ /* 0x180fe20000010864 */
[-CC-:B------:R-:W-:Y:S01]  /*be90*/  FFMA.FTZ R159, R123, R20.reuse, -R100.reuse ;  /* 0x000000147b9f7223 */ /* 0x180fe20000010864 */
[-CC-:B------:R-:W-:Y:S01]  /*bea0*/  FFMA.FTZ R166, R117, R20.reuse, -R100.reuse ;  /* 0x0000001475a67223 */ /* 0x180fe20000010864 */
[-CC-:B------:R-:W-:Y:S01]  /*beb0*/  FFMA.FTZ R157, R107, R20.reuse, -R100.reuse ;  /* 0x000000146b9d7223 */ /* 0x180fe20000010864 */
[-CC-:B------:R-:W-:Y:S01]  /*bec0*/  FFMA.FTZ R156, R77, R20.reuse, -R100.reuse ;  /* 0x000000144d9c7223 */ /* 0x180fe20000010864 */
[-CC-:B------:R-:W-:Y:S01]  /*bed0*/  FFMA.FTZ R19, R73, R20.reuse, -R100.reuse ;  /* 0x0000001449137223 */ /* 0x180fe20000010864 */
[-CC-:B------:R-:W-:Y:S01]  /*bee0*/  FFMA.FTZ R49, R49, R20.reuse, -R100.reuse ;  /* 0x0000001431317223 */ /* 0x180fe20000010864 */
[----:B------:R-:W-:Y:S01]  /*bef0*/  MUFU.EX2 R182, R182 ;  /* 0x000000b600b67308 */ /* 0x000fe20000000800 */
[-CC-:B------:R-:W-:Y:S01]  /*bf00*/  FFMA.FTZ R11, R57, R20.reuse, -R100.reuse ;  /* 0x00000014390b7223 */ /* 0x180fe20000010864 */
[----:B------:R-:W-:Y:S01]  /*bf10*/  FFMA.FTZ R9, R45, R20, -R100 ;  /* 0x000000142d097223 */ /* 0x000fe20000010864 */
[----:B------:R-:W2:Y:S04]  /*bf20*/  LD.E R4, desc[UR46][R16.64+0x230] ;  /* 0x0002302e10047980 */ /* 0x000ea8000c101900 */
[----:B------:R-:W3:Y:S01]  /*bf30*/  LD.E R100, desc[UR46][R16.64+0x354] ;  /* 0x0003542e10647980 */ /* 0x000ee2000c101900 */
[----:B------:R-:W-:Y:S03]  /*bf40*/  MUFU.EX2 R7, R7 ;  /* 0x0000000700077308 */ /* 0x000fe60000000800 */
[----:B------:R-:W3:Y:S01]  /*bf50*/  LD.E R45, desc[UR46][R16.64+0x28c] ;  /* 0x00028c2e102d7980 */ /* 0x000ee2000c101900 */
[----:B-1----:R-:W-:-:S03]  /*bf60*/  FMNMX.FTZ R27, R8, R35, !PT ;  /* 0x00000023081b7209 */ /* 0x002fc60007810000 */
[----:B------:R-:W3:Y:S02]  /*bf70*/  LD.E R35, desc[UR46][R16.64+0x268] ;  /* 0x0002682e10237980 */ /* 0x000ee4000c101900 */
[-C--:B------:R-:W-:Y:S01]  /*bf80*/  FMUL.FTZ R168, R27, R20.reuse ;  /* 0x000000141ba87220 */ /* 0x080fe20000410000 */
[----:B------:R-:W-:Y:S01]  /*bf90*/  FADD.FTZ R5, R5, -R27 ;  /* 0x8000001b05057221 */ /* 0x000fe20000010000 */
[----:B------:R-:W-:Y:S01]  /*bfa0*/  MUFU.EX2 R175, R175 ;  /* 0x000000af00af7308 */ /* 0x000fe20000000800 */
[----:B------:R-:W3:Y:S01]  /*bfb0*/  LD.E R57, desc[UR46][R16.64+0x2bc] ;  /* 0x0002bc2e10397980 */ /* 0x000ee2000c101900 */
[-CC-:B------:R-:W-:Y:S01]  /*bfc0*/  FFMA.FTZ R183, R6, R20.reuse, -R168.reuse ;  /* 0x0000001406b77223 */ /* 0x180fe200000108a8 */
[----:B------:R-:W-:Y:S01]  /*bfd0*/  FMUL.FTZ R5, R20, R5 ;  /* 0x0000000514057220 */ /* 0x000fe20000410000 */
[-CC-:B------:R-:W-:Y:S01]  /*bfe0*/  FFMA.FTZ R192, R3, R20.reuse, -R168.reuse ;  /* 0x0000001403c07223 */ /* 0x180fe200000108a8 */
[-CC-:B------:R-:W-:Y:S01]  /*bff0*/  FFMA.FTZ R6, R37, R20.reuse, -R168.reuse ;  /* 0x0000001425067223 */ /* 0x180fe200000108a8 */
[----:B------:R-:W3:Y:S02]  /*c000*/  LD.E R75, desc[UR46][R16.64+0x2d8] ;  /* 0x0002d82e104b7980 */ /* 0x000ee4000c101900 */
[----:B------:R-:W-:Y:S01]  /*c010*/  MUFU.EX2 R110, R5 ;  /* 0x00000005006e7308 */ /* 0x000fe20000000800 */
[-CC-:B------:R-:W-:Y:S01]  /*c020*/  FFMA.FTZ R181, R31, R20.reuse, -R168.reuse ;  /* 0x000000141fb57223 */ /* 0x180fe200000108a8 */
[----:B------:R-:W3:Y:S04]  /*c030*/  LD.E R73, desc[UR46][R16.64+0x2dc] ;  /* 0x0002dc2e10497980 */ /* 0x000ee8000c101900 */
[----:B------:R-:W3:Y:S02]  /*c040*/  LD.E R81, desc[UR46][R16.64+0x2fc] ;  /* 0x0002fc2e10517980 */ /* 0x000ee4000c101900 */
[----:B------:R-:W1:Y:S01]  /*c050*/  MUFU.EX2 R183, R183 ;  /* 0x000000b700b77308 */ /* 0x000e620000000800 */
[-CC-:B------:R-:W-:Y:S01]  /*c060*/  FFMA.FTZ R179, R29, R20.reuse, -R168.reuse ;  /* 0x000000141db37223 */ /* 0x180fe200000108a8 */
[-CC-:B------:R-:W-:Y:S01]  /*c070*/  FFMA.FTZ R176, R23, R20.reuse, -R168.reuse ;  /* 0x0000001417b07223 */ /* 0x180fe200000108a8 */
[----:B------:R-:W3:Y:S01]  /*c080*/  LD.E R79, desc[UR46][R16.64+0x308] ;  /* 0x0003082e104f7980 */ /* 0x000ee2000c101900 */
[-CC-:B------:R-:W-:Y:S01]  /*c090*/  FFMA.FTZ R173, R14, R20.reuse, -R168.reuse ;  /* 0x000000140ead7223 */ /* 0x180fe200000108a8 */
[-CC-:B------:R-:W-:Y:S01]  /*c0a0*/  FFMA.FTZ R178, R15, R20.reuse, -R168.reuse ;  /* 0x000000140fb27223 */ /* 0x180fe200000108a8 */
[-CC-:B------:R-:W-:Y:S01]  /*c0b0*/  FFMA.FTZ R190, R33, R20.reuse, -R168.reuse ;  /* 0x0000001421be7223 */ /* 0x180fe200000108a8 */
[-CC-:B------:R-:W-:Y:S01]  /*c0c0*/  FFMA.FTZ R177, R41, R20.reuse, -R168.reuse ;  /* 0x0000001429b17223 */ /* 0x180fe200000108a8 */
[----:B------:R-:W1:Y:S01]  /*c0d0*/  MUFU.EX2 R192, R192 ;  /* 0x000000c000c07308 */ /* 0x000e620000000800 */
[-CC-:B------:R-:W-:Y:S01]  /*c0e0*/  FFMA.FTZ R188, R53, R20.reuse, -R168.reuse ;  /* 0x0000001435bc7223 */ /* 0x180fe200000108a8 */
[-CC-:B------:R-:W-:Y:S01]  /*c0f0*/  FFMA.FTZ R171, R65, R20.reuse, -R168.reuse ;  /* 0x0000001441ab7223 */ /* 0x180fe200000108a8 */
[-CC-:B------:R-:W-:Y:S01]  /*c100*/  FFMA.FTZ R165, R83, R20.reuse, -R168.reuse ;  /* 0x0000001453a57223 */ /* 0x180fe200000108a8 */
        /* <DEDUP_REMOVED lines=11> */
[----:B------:R-:W-:Y:S01]  /*c1c0*/  FFMA.FTZ R14, R105, R20, -R168 ;  /* 0x00000014690e7223 */ /* 0x000fe200000108a8 */
[----:B------:R-:W1:Y:S01]  /*c1d0*/  MUFU.EX2 R181, R181 ;  /* 0x000000b500b57308 */ /* 0x000e620000000800 */
[----:B----4-:R-:W-:Y:S01]  /*c1e0*/  FFMA.FTZ R20, R25, R21, R152 ;  /* 0x0000001519147223 */ /* 0x010fe20000010098 */
[----:B-1----:R-:W-:Y:S01]  /*c1f0*/  FFMA.FTZ R21, R110, R24, R183 ;  /* 0x000000186e157223 */ /* 0x002fe200000100b7 */
[----:B------:R-:W4:Y:S02]  /*c200*/  LD.E R31, desc[UR46][R16.64+0x238] ;  /* 0x0002382e101f7980 */ /* 0x000f24000c101900 */
[----:B------:R-:W-:-:S02]  /*c210*/  FADD.FTZ R20, R153, R20 ;  /* 0x0000001499147221 */ /* 0x000fc40000010000 */
[----:B------:R-:W4:Y:S01]  /*c220*/  LD.E R29, desc[UR46][R16.64+0x23c] ;  /* 0x00023c2e101d7980 */ /* 0x000f22000c101900 */
[----:B------:R-:W1:Y:S01]  /*c230*/  MUFU.EX2 R179, R179 ;  /* 0x000000b300b37308 */ /* 0x000e620000000800 */
[----:B------:R-:W-:Y:S01]  /*c240*/  FADD.FTZ R21, R192, R21 ;  /* 0x00000015c0157221 */ /* 0x000fe20000010000 */
[----:B------:R-:W-:Y:S01]  /*c250*/  FADD.FTZ R131, R155, R20 ;  /* 0x000000149b837221 */ /* 0x000fe20000010000 */
[----:B------:R-:W4:Y:S04]  /*c260*/  LD.E R5, desc[UR46][R16.64+0x248] ;  /* 0x0002482e10057980 */ /* 0x000f28000c101900 */
        /* <DEDUP_REMOVED lines=11> */
[----:B------:R-:W1:Y:S02]  /*c320*/  MUFU.EX2 R180, R180 ;  /* 0x000000b400b47308 */ /* 0x000e640000000800 */
[----:B-1----:R-:W-:Y:S01]  /*c330*/  FADD.FTZ R21, R179, R20 ;  /* 0x00000014b3157221 */ /* 0x002fe20000010000 */
[----:B------:R-:W-:Y:S01]  /*c340*/  FADD.FTZ R24, R7, R24 ;  /* 0x0000001807187221 */ /* 0x000fe20000010000 */
[----:B------:R-:W4:Y:S04]  /*c350*/  LD.E R65, desc[UR46][R16.64+0x2f8] ;  /* 0x0002f82e10417980 */ /* 0x000f28000c101900 */
[----:B------:R-:W4:Y:S01]  /*c360*/  LD.E R111, desc[UR46][R16.64+0x34c] ;  /* 0x00034c2e106f7980 */ /* 0x000f22000c101900 */
[----:B------:R-:W-:Y:S03]  /*c370*/  MUFU.EX2 R169, R169 ;  /* 0x000000a900a97308 */ /* 0x000fe60000000800 */
[----:B------:R-:W4:Y:S04]  /*c380*/  LD.E R109, desc[UR46][R16.64+0x358] ;  /* 0x0003582e106d7980 */ /* 0x000f28000c101900 */
[----:B------:R-:W4:Y:S01]  /*c390*/  LD.E R107, desc[UR46][R16.64+0x35c] ;  /* 0x00035c2e106b7980 */ /* 0x000f22000c101900 */
[----:B------:R-:W1:Y:S01]  /*c3a0*/  MUFU.EX2 R188, R188 ;  /* 0x000000bc00bc7308 */ /* 0x000e620000000800 */
[----:B------:R-:W-:Y:S01]  /*c3b0*/  FADD.FTZ R20, R190, R21 ;  /* 0x00000015be147221 */ /* 0x000fe20000010000 */
        /* <DEDUP_REMOVED lines=11> */
[----:B------:R-:W1:Y:S03]  /*c470*/  MUFU.EX2 R172, R172 ;  /* 0x000000ac00ac7308 */ /* 0x000e660000000800 */
[----:B------:R-:W4:Y:S05]  /*c480*/  LD.E R123, desc[UR46][R16.64+0x3a8] ;  /* 0x0003a82e107b7980 */ /* 0x000f2a000c101900 */
[----:B------:R-:W1:Y:S02]  /*c490*/  MUFU.EX2 R176, R176 ;  /* 0x000000b000b07308 */ /* 0x000e640000000800 */
[----:B-1----:R-:W-:Y:S01]  /*c4a0*/  FADD.FTZ R24, R188, R143 ;  /* 0x0000008fbc187221 */ /* 0x002fe20000010000 */
[----:B------:R-:W-:Y:S01]  /*c4b0*/  FADD.FTZ R149, R169, R20 ;  /* 0x00000014a9957221 */ /* 0x000fe20000010000 */
[----:B------:R-:W4:Y:S02]  /*c4c0*/  LD.E R93, desc[UR46][R16.64+0x328] ;  /* 0x0003282e105d7980 */ /* 0x000f24000c101900 */
[----:B------:R-:W-:Y:S01]  /*c4d0*/  FADD.FTZ R151, R171, R24 ;  /* 0x00000018ab977221 */ /* 0x000fe20000010000 */
[----:B------:R-:W-:Y:S01]  /*c4e0*/  FADD.FTZ R189, R174, R149 ;  /* 0x00000095aebd7221 */ /* 0x000fe20000010000 */
[----:B------:R-:W4:Y:S01]  /*c4f0*/  LD.E R91, desc[UR46][R16.64+0x32c] ;  /* 0x00032c2e105b7980 */ /* 0x000f22000c101900 */
[----:B------:R1:W-:Y:S02]  /*c500*/  MUFU.EX2 R13, R49 ;  /* 0x00000031000d7308 */ /* 0x0003e40000000800 */
[----:B------:R-:W-:Y:S01]  /*c510*/  FADD.FTZ R24, R172, R189 ;  /* 0x000000bdac187221 */ /* 0x000fe20000010000 */
[----:B------:R-:W4:Y:S04]  /*c520*/  LD.E R89, desc[UR46][R16.64+0x338] ;  /* 0x0003382e10597980 */ /* 0x000f28000c101900 */
[----:B------:R-:W4:Y:S01]  /*c530*/  LD.E R85, desc[UR46][R16.64+0x33c] ;  /* 0x00033c2e10557980 */ /* 0x000f22000c101900 */
[----:B------:R1:W-:Y:S01]  /*c540*/  MUFU.EX2 R8, R39 ;  /* 0x0000002700087308 */ /* 0x0003e20000000800 */
[----:B------:R-:W-:-:S02]  /*c550*/  FADD.FTZ R20, R176, R151 ;  /* 0x00000097b0147221 */ /* 0x000fc40000010000 */
[----:B-1----:R-:W4:Y:S04]  /*c560*/  LD.E R49, desc[UR46][R16.64+0x278] ;  /* 0x0002782e10317980 */ /* 0x002f28000c101900 */
[----:B------:R-:W4:Y:S01]  /*c570*/  LD.E R83, desc[UR46][R16.64+0x348] ;  /* 0x0003482e10537980 */ /* 0x000f22000c101900 */
[----:B------:R1:W-:Y:S03]  /*c580*/  MUFU.EX2 R168, R137 ;  /* 0x0000008900a87308 */ /* 0x0003e60000000800 */
[----:B------:R-:W4:Y:S04]  /*c590*/  LD.E R39, desc[UR46][R16.64+0x24c] ;  /* 0x00024c2e10277980 */ /* 0x000f28000c101900 */
[----:B------:R-:W4:Y:S01]  /*c5a0*/  LD.E R105, desc[UR46][R16.64+0x368] ;  /* 0x0003682e10697980 */ /* 0x000f22000c101900 */
[----:B------:R1:W-:Y:S03]  /*c5b0*/  MUFU.EX2 R21, R113 ;  /* 0x0000007100157308 */ /* 0x0003e60000000800 */
[----:B------:R-:W4:Y:S04]  /*c5c0*/  LD.E R97, desc[UR46][R16.64+0x36c] ;  /* 0x00036c2e10617980 */ /* 0x000f28000c101900 */
[----:B------:R-:W4:Y:S04]  /*c5d0*/  LD.E R103, desc[UR46][R16.64+0x378] ;  /* 0x0003782e10677980 */ /* 0x000f28000c101900 */
[----:B------:R-:W4:Y:S04]  /*c5e0*/  LD.E R99, desc[UR46][R16.64+0x37c] ;  /* 0x00037c2e10637980 */ /* 0x000f28000c101900 */
[----:B------:R-:W4:Y:S04]  /*c5f0*/  LD.E R131, desc[UR46][R16.64+0x3cc] ;  /* 0x0003cc2e10837980 */ /* 0x000f28000c101900 */
[----:B-1----:R-:W4:Y:S04]  /*c600*/  LD.E R137, desc[UR46][R16.64+0x3e8] ;  /* 0x0003e82e10897980 */ /* 0x002f28000c101900 */
[----:B------:R-:W4:Y:S04]  /*c610*/  LD.E R143, desc[UR46][R16.64+0x3fc] ;  /* 0x0003fc2e108f7980 */ /* 0x000f28000c101900 */
[----:B------:R-:W4:Y:S04]  /*c620*/  LD.E R149, desc[UR46][R16.64+0x40c] ;  /* 0x00040c2e10957980 */ /* 0x000f28000c101900 */
[----:B------:R-:W4:Y:S04]  /*c630*/  LD.E R151, desc[UR46][R16.64+0x418] ;  /* 0x0004182e10977980 */ /* 0x000f28000c101900 */
[----:B------:R-:W4:Y:S04]  /*c640*/  LD.E R189, desc[UR46][R16.64+0x41c] ;  /* 0x00041c2e10bd7980 */ /* 0x000f28000c101900 */
[----:B------:R-:W4:Y:S01]  /*c650*/  LD.E R113, desc[UR46][R16.64+0x428] ;  /* 0x0004282e10717980 */ /* 0x000f22000c101900 */
[----:B------:R-:W1:Y:S08]  /*c660*/  MUFU.EX2 R173, R173 ;  /* 0x000000ad00ad7308 */ /* 0x000e700000000800 */
[----:B------:R-:W1:Y:S08]  /*c670*/  MUFU.EX2 R167, R167 ;  /* 0x000000a700a77308 */ /* 0x000e700000000800 */
[----:B------:R-:W1:Y:S08]  /*c680*/  MUFU.EX2 R178, R178 ;  /* 0x000000b200b27308 */ /* 0x000e700000000800 */
[----:B------:R-:W1:Y:S08]  /*c690*/  MUFU.EX2 R159, R159 ;  /* 0x0000009f009f7308 */ /* 0x000e700000000800 */
[----:B------:R-:W1:Y:S02]  /*c6a0*/  MUFU.EX2 R165, R165 ;  /* 0x000000a500a57308 */ /* 0x000e640000000800 */
[----:B-1----:R-:W-:-:S06]  /*c6b0*/  FADD.FTZ R191, R173, R20 ;  /* 0x00000014adbf7221 */ /* 0x002fcc0000010000 */
[----:B------:R-:W1:Y:S08]  /*c6c0*/  MUFU.EX2 R166, R166 ;  /* 0x000000a600a67308 */ /* 0x000e700000000800 */
[----:B------:R-:W1:Y:S01]  /*c6d0*/  MUFU.EX2 R170, R170 ;  /* 0x000000aa00aa7308 */ /* 0x000e620000000800 */
[----:B------:R-:W-:Y:S01]  /*c6e0*/  FADD.FTZ R24, R167, R24 ;  /* 0x00000018a7187221 */ /* 0x000fe20000010000 */
[----:B------:R-:W-:-:S06]  /*c6f0*/  FADD.FTZ R20, R178, R191 ;  /* 0x000000bfb2147221 */ /* 0x000fcc0000010000 */
[----:B------:R-:W1:Y:S08]  /*c700*/  MUFU.EX2 R157, R157 ;  /* 0x0000009d009d7308 */ /* 0x000e700000000800 */
[----:B------:R-:W2:Y:S01]  /*c710*/  MUFU.EX2 R161, R161 ;  /* 0x000000a100a17308 */ /* 0x000ea20000000800 */
[----:B------:R-:W-:Y:S01]  /*c720*/  FADD.FTZ R191, R159, R24 ;  /* 0x000000189fbf7221 */ /* 0x000fe20000010000 */
[----:B------:R-:W-:-:S06]  /*c730*/  FADD.FTZ R193, R165, R20 ;  /* 0x00000014a5c17221 */ /* 0x000fcc0000010000 */
[----:B------:R-:W2:Y:S01]  /*c740*/  MUFU.EX2 R164, R164 ;  /* 0x000000a400a47308 */ /* 0x000ea20000000800 */
[----:B-1----:R-:W-:Y:S01]  /*c750*/  FADD.FTZ R20, R166, R191 ;  /* 0x000000bfa6147221 */ /* 0x002fe20000010000 */
[----:B------:R-:W-:-:S06]  /*c760*/  FADD.FTZ R24, R170, R193 ;  /* 0x000000c1aa187221 */ /* 0x000fcc0000010000 */
[----:B------:R-:W1:Y:S08]  /*c770*/  MUFU.EX2 R156, R156 ;  /* 0x0000009c009c7308 */ /* 0x000e700000000800 */
[----:B------:R-:W1:Y:S01]  /*c780*/  MUFU.EX2 R23, R23 ;  /* 0x0000001700177308 */ /* 0x000e620000000800 */
[----:B------:R-:W-:Y:S01]  /*c790*/  FADD.FTZ R191, R157, R20 ;  /* 0x000000149dbf7221 */ /* 0x000fe20000010000 */
[----:B--2---:R-:W-:-:S06]  /*c7a0*/  FADD.FTZ R193, R161, R24 ;  /* 0x00000018a1c17221 */ /* 0x004fcc0000010000 */
[----:B------:R-:W2:Y:S08]  /*c7b0*/  MUFU.EX2 R19, R19 ;  /* 0x0000001300137308 */ /* 0x000eb00000000800 */
[----:B------:R-:W2:Y:S01]  /*c7c0*/  MUFU.EX2 R162, R162 ;  /* 0x000000a200a27308 */ /* 0x000ea20000000800 */
[----:B------:R-:W-:Y:S01]  /*c7d0*/  FADD.FTZ R191, R164, R191 ;  /* 0x000000bfa4bf7221 */ /* 0x000fe20000010000 */
[----:B------:R-:W-:-:S06]  /*c7e0*/  FADD.FTZ R24, R168, R193 ;  /* 0x000000c1a8187221 */ /* 0x000fcc0000010000 */
[----:B------:R-:W3:Y:S01]  /*c7f0*/  MUFU.EX2 R18, R18 ;  /* 0x0000001200127308 */ /* 0x000ee20000000800 */
[----:B-1----:R-:W-:Y:S01]  /*c800*/  FADD.FTZ R218, R156, R191 ;  /* 0x000000bf9cda7221 */ /* 0x002fe20000010000 */
[----:B------:R-:W-:-:S06]  /*c810*/  FADD.FTZ R191, R23, R24 ;  /* 0x0000001817bf7221 */ /* 0x000fcc0000010000 */
[----:B------:R-:W1:Y:S01]  /*c820*/  MUFU.EX2 R160, R160 ;  /* 0x000000a000a07308 */ /* 0x000e620000000800 */
[----:B--2---:R-:W-:Y:S01]  /*c830*/  FADD.FTZ R218, R19, R218 ;  /* 0x000000da13da7221 */ /* 0x004fe20000010000 */
[----:B------:R-:W-:-:S06]  /*c840*/  FADD.FTZ R24, R162, R191 ;  /* 0x000000bfa2187221 */ /* 0x000fcc0000010000 */
[----:B------:R-:W2:Y:S08]  /*c850*/  MUFU.EX2 R11, R11 ;  /* 0x0000000b000b7308 */ /* 0x000eb00000000800 */
[----:B------:R-:W2:Y:S01]  /*c860*/  MUFU.EX2 R15, R15 ;  /* 0x0000000f000f7308 */ /* 0x000ea20000000800 */
[----:B------:R-:W-:Y:S01]  /*c870*/  FADD.FTZ R191, R13, R218 ;  /* 0x000000da0dbf7221 */ /* 0x000fe20000010000 */
[----:B------:R-:W-:-:S06]  /*c880*/  FADD.FTZ R193, R21, R24 ;  /* 0x0000001815c17221 */ /* 0x000fcc0000010000 */
[----:B------:R-:W2:Y:S08]  /*c890*/  MUFU.EX2 R12, R12 ;  /* 0x0000000c000c7308 */ /* 0x000eb00000000800 */
[----:B------:R2:W2:Y:S01]  /*c8a0*/  MUFU.EX2 R20, R101 ;  /* 0x0000006500147308 */ /* 0x0004a20000000800 */
[----:B---3--:R-:W-:Y:S01]  /*c8b0*/  FADD.FTZ R24, R18, R191 ;  /* 0x000000bf12187221 */ /* 0x008fe20000010000 */
[----:B-1----:R-:W-:-:S06]  /*c8c0*/  FADD.FTZ R218, R160, R193 ;  /* 0x000000c1a0da7221 */ /* 0x002fcc0000010000 */
[----:B------:R-:W1:Y:S01]  /*c8d0*/  MUFU.EX2 R3, R3 ;  /* 0x0000000300037308 */ /* 0x000e620000000800 */
[----:B--2---:R-:W-:Y:S01]  /*c8e0*/  FADD.FTZ R101, R11, R24 ;  /* 0x000000180b657221 */ /* 0x004fe20000010000 */
[----:B------:R-:W-:-:S06]  /*c8f0*/  FADD.FTZ R191, R15, R218 ;  /* 0x000000da0fbf7221 */ /* 0x000fcc0000010000 */
[----:B------:R-:W2:Y:S08]  /*c900*/  MUFU.EX2 R9, R9 ;  /* 0x0000000900097308 */ /* 0x000eb00000000800 */
[----:B------:R-:W3:Y:S01]  /*c910*/  MUFU.EX2 R14, R14 ;  /* 0x0000000e000e7308 */ /* 0x000ee20000000800 */
[----:B------:R-:W-:Y:S01]  /*c920*/  FADD.FTZ R101, R12, R101 ;  /* 0x000000650c657221 */ /* 0x000fe20000010000 */
[----:B------:R-:W-:-:S03]  /*c930*/  FADD.FTZ R24, R20, R191 ;  /* 0x000000bf14187221 */ /* 0x000fc60000010000 */
[----:B------:R-:W-:Y:S01]  /*c940*/  FADD.FTZ R218, R8, R101 ;  /* 0x0000006508da7221 */ /* 0x000fe20000010000 */
[----:B-1----:R-:W-:Y:S01]  /*c950*/  FADD.FTZ R101, R3, R24 ;  /* 0x0000001803657221 */ /* 0x002fe20000010000 */
[----:B------:R1:W-:Y:S01]  /*c960*/  ST.E desc[UR46][R16.64+0x444], R27 ;  /* 0x0004441b10007985 */ /* 0x0003e2000c10192e */
[----:B------:R-:W-:Y:S01]  /*c970*/  FMUL.FTZ R219, R25, R28 ;  /* 0x0000001c19db7220 */ /* 0x000fe20000410000 */
[----:B--2---:R-:W-:Y:S01]  /*c980*/  FADD.FTZ R191, R9, R218 ;  /* 0x000000da09bf7221 */ /* 0x004fe20000010000 */
[----:B------:R-:W-:Y:S01]  /*c990*/  FMUL.FTZ R223, R110, R26 ;  /* 0x0000001a6edf7220 */ /* 0x000fe20000410000 */
[C---:B------:R-:W-:Y:S01]  /*c9a0*/  FMUL.FTZ R193, R25.reuse, R4 ;  /* 0x0000000419c17220 */ /* 0x040fe20000410000 */
[----:B---3--:R-:W-:Y:S01]  /*c9b0*/  FADD.FTZ R101, R14, R101 ;  /* 0x000000650e657221 */ /* 0x008fe20000010000 */
[C---:B-1----:R-:W-:Y:S01]  /*c9c0*/  FMUL.FTZ R27, R25.reuse, R36 ;  /* 0x00000024191b7220 */ /* 0x042fe20000410000 */
[----:B------:R1:W-:Y:S01]  /*c9d0*/  ST.E desc[UR46][R16.64+0x450], R191 ;  /* 0x000450bf10007985 */ /* 0x0003e2000c10192e */
[C---:B------:R-:W-:Y:S01]  /*c9e0*/  FMUL.FTZ R199, R25.reuse, R32 ;  /* 0x0000002019c77220 */ /* 0x040fe20000410000 */
[C---:B------:R-:W-:Y:S01]  /*c9f0*/  FMUL.FTZ R201, R25.reuse, R30 ;  /* 0x0000001e19c97220 */ /* 0x040fe20000410000 */
[C---:B------:R-:W-:Y:S01]  /*ca00*/  FMUL.FTZ R203, R25.reuse, R34 ;  /* 0x0000002219cb7220 */ /* 0x040fe20000410000 */
[----:B------:R2:W-:Y:S01]  /*ca10*/  ST.E desc[UR46][R16.64+0x454], R101 ;  /* 0x0004546510007985 */ /* 0x0005e2000c10192e */
[----:B------:R-:W-:-:S03]  /*ca20*/  FMUL.FTZ R217, R25, R38 ;  /* 0x0000002619d97220 */ /* 0x000fc60000410000 */
[----:B------:R3:W-:Y:S04]  /*ca30*/  ST.E desc[UR46][R16.64+0x424], R219 ;  /* 0x000424db10007985 */ /* 0x0007e8000c10192e */
[----:B------:R3:W-:Y:S01]  /*ca40*/  ST.E desc[UR46][R16.64+0x42c], R223 ;  /* 0x00042cdf10007985 */ /* 0x0007e2000c10192e */
[----:B-1----:R-:W-:-:S03]  /*ca50*/  FMUL.FTZ R191, R25, R46 ;  /* 0x0000002e19bf7220 */ /* 0x002fc60000410000 */
[----:B------:R1:W-:Y:S01]  /*ca60*/  ST.E desc[UR46][R16.64+0x230], R193 ;  /* 0x000230c110007985 */ /* 0x0003e2000c10192e */
[----:B--2---:R-:W-:-:S03]  /*ca70*/  FMUL.FTZ R101, R25, R42 ;  /* 0x0000002a19657220 */ /* 0x004fc60000410000 */
[----:B------:R2:W-:Y:S01]  /*ca80*/  ST.E desc[UR46][R16.64+0x234], R27 ;  /* 0x0002341b10007985 */ /* 0x0005e2000c10192e */
[C---:B---3--:R-:W-:Y:S01]  /*ca90*/  FMUL.FTZ R219, R25.reuse, R40 ;  /* 0x0000002819db7220 */ /* 0x048fe20000410000 */
[C---:B------:R-:W-:Y:S01]  /*caa0*/  FMUL.FTZ R223, R25.reuse, R50 ;  /* 0x0000003219df7220 */ /* 0x040fe20000410000 */
[C---:B-1----:R-:W-:Y:S01]  /*cab0*/  FMUL.FTZ R193, R25.reuse, R44 ;  /* 0x0000002c19c17220 */ /* 0x042fe20000410000 */
[C---:B--2---:R-:W-:Y:S01]  /*cac0*/  FMUL.FTZ R27, R25.reuse, R48 ;  /* 0x00000030191b7220 */ /* 0x044fe20000410000 */
[----:B------:R1:W-:Y:S04]  /*cad0*/  ST.E desc[UR46][R16.64+0x240], R199 ;  /* 0x000240c710007985 */ /* 0x0003e8000c10192e */
[----:B------:R2:W-:Y:S04]  /*cae0*/  ST.E desc[UR46][R16.64+0x244], R201 ;  /* 0x000244c910007985 */ /* 0x0005e8000c10192e */
[----:B------:R3:W-:Y:S04]  /*caf0*/  ST.E desc[UR46][R16.64+0x250], R203 ;  /* 0x000250cb10007985 */ /* 0x0007e8000c10192e */
[----:B------:R3:W-:Y:S01]  /*cb00*/  ST.E desc[UR46][R16.64+0x254], R217 ;  /* 0x000254d910007985 */ /* 0x0007e2000c10192e */
[----:B-1----:R-:W-:-:S03]  /*cb10*/  FMUL.FTZ R199, R25, R58 ;  /* 0x0000003a19c77220 */ /* 0x002fc60000410000 */
[----:B------:R1:W-:Y:S01]  /*cb20*/  ST.E desc[UR46][R16.64+0x260], R101 ;  /* 0x0002606510007985 */ /* 0x0003e2000c10192e */
[----:B--2---:R-:W-:-:S03]  /*cb30*/  FMUL.FTZ R201, R25, R52 ;  /* 0x0000003419c97220 */ /* 0x004fc60000410000 */
[----:B------:R2:W-:Y:S01]  /*cb40*/  ST.E desc[UR46][R16.64+0x264], R191 ;  /* 0x000264bf10007985 */ /* 0x0005e2000c10192e */
[----:B---3--:R-:W-:-:S03]  /*cb50*/  FMUL.FTZ R203, R25, R54 ;  /* 0x0000003619cb7220 */ /* 0x008fc60000410000 */
[----:B------:R3:W-:Y:S01]  /*cb60*/  ST.E desc[UR46][R16.64+0x270], R193 ;  /* 0x000270c110007985 */ /* 0x0007e2000c10192e */
[----:B------:R-:W-:-:S03]  /*cb70*/  FMUL.FTZ R217, R25, R56 ;  /* 0x0000003819d97220 */ /* 0x000fc60000410000 */
        /* <DEDUP_REMOVED lines=19> */
[----:B----4-:R-:W-:-:S03]  /*ccb0*/  FMUL.FTZ R217, R25, R78 ;  /* 0x0000004e19d97220 */ /* 0x010fc60000410000 */
[----:B------:R4:W-:Y:S01]  /*ccc0*/  ST.E desc[UR46][R16.64+0x2c4], R219 ;  /* 0x0002c4db10007985 */ /* 0x0009e2000c10192e */
[----:B-1----:R-:W-:-:S03]  /*ccd0*/  FMUL.FTZ R101, R25, R88 ;  /* 0x0000005819657220 */ /* 0x002fc60000410000 */
[----:B------:R1:W-:Y:S01]  /*cce0*/  ST.E desc[UR46][R16.64+0x2d0], R223 ;  /* 0x0002d0df10007985 */ /* 0x0003e2000c10192e */
[----:B--2---:R-:W-:-:S03]  /*ccf0*/  FMUL.FTZ R191, R25, R80 ;  /* 0x0000005019bf7220 */ /* 0x004fc60000410000 */
[----:B------:R2:W-:Y:S01]  /*cd00*/  ST.E desc[UR46][R16.64+0x2d4], R27 ;  /* 0x0002d41b10007985 */ /* 0x0005e2000c10192e */
[C---:B---3--:R-:W-:Y:S01]  /*cd10*/  FMUL.FTZ R193, R25.reuse, R86 ;  /* 0x0000005619c17220 */ /* 0x048fe20000410000 */
[C---:B----4-:R-:W-:Y:S01]  /*cd20*/  FMUL.FTZ R219, R25.reuse, R84 ;  /* 0x0000005419db7220 */ /* 0x050fe20000410000 */
        /* <DEDUP_REMOVED lines=41> */
[----:B--2---:R-:W-:Y:S01]  /*cfc0*/  FMUL.FTZ R27, R25, R138 ;  /* 0x0000008a191b7220 */ /* 0x004fe20000410000 */
[----:B------:R1:W-:Y:S01]  /*cfd0*/  ST.E desc[UR46][R16.64+0x380], R199 ;  /* 0x000380c710007985 */ /* 0x0003e2000c10192e */
[C---:B------:R-:W-:Y:S01]  /*cfe0*/  FMUL.FTZ R31, R110.reuse, R31 ;  /* 0x0000001f6e1f7220 */ /* 0x040fe20000410000 */
[C---:B------:R-:W-:Y:S02]  /*cff0*/  FMUL.FTZ R29, R110.reuse, R29 ;  /* 0x0000001d6e1d7220 */ /* 0x040fe40000410000 */
[----:B------:R2:W-:Y:S01]  /*d000*/  ST.E desc[UR46][R16.64+0x384], R201 ;  /* 0x000384c910007985 */ /* 0x0005e2000c10192e */
[C---:B------:R-:W-:Y:S01]  /*d010*/  FMUL.FTZ R5, R110.reuse, R5 ;  /* 0x000000056e057220 */ /* 0x040fe20000410000 */
[----:B------:R-:W-:-:S02]  /*d020*/  FMUL.FTZ R39, R110, R39 ;  /* 0x000000276e277220 */ /* 0x000fc40000410000 */
[----:B------:R3:W-:Y:S01]  /*d030*/  ST.E desc[UR46][R16.64+0x390], R203 ;  /* 0x000390cb10007985 */ /* 0x0007e2000c10192e */
[C---:B------:R-:W-:Y:S01]  /*d040*/  FMUL.FTZ R33, R110.reuse, R33 ;  /* 0x000000216e217220 */ /* 0x040fe20000410000 */
[C---:B------:R-:W-:Y:S02]  /*d050*/  FMUL.FTZ R37, R110.reuse, R37 ;  /* 0x000000256e257220 */ /* 0x040fe40000410000 */
[----:B------:R4:W-:Y:S01]  /*d060*/  ST.E desc[UR46][R16.64+0x394], R217 ;  /* 0x000394d910007985 */ /* 0x0009e2000c10192e */
[C---:B-1----:R-:W-:Y:S01]  /*d070*/  FMUL.FTZ R199, R25.reuse, R132 ;  /* 0x0000008419c77220 */ /* 0x042fe20000410000 */
[C---:B------:R-:W-:Y:S02]  /*d080*/  FMUL.FTZ R35, R110.reuse, R35 ;  /* 0x000000236e237220 */ /* 0x040fe40000410000 */
[----:B------:R1:W-:Y:S01]  /*d090*/  ST.E desc[UR46][R16.64+0x3a0], R101 ;  /* 0x0003a06510007985 */ /* 0x0003e2000c10192e */
[----:B--2---:R-:W-:Y:S01]  /*d0a0*/  FMUL.FTZ R201, R25, R136 ;  /* 0x0000008819c97220 */ /* 0x004fe20000410000 */
[----:B------:R-:W-:-:S02]  /*d0b0*/  FMUL.FTZ R51, R110, R51 ;  /* 0x000000336e337220 */ /* 0x000fc40000410000 */
[----:B------:R2:W-:Y:S01]  /*d0c0*/  ST.E desc[UR46][R16.64+0x3a4], R191 ;  /* 0x0003a4bf10007985 */ /* 0x0005e2000c10192e */
[C---:B---3--:R-:W-:Y:S01]  /*d0d0*/  FMUL.FTZ R203, R25.reuse, R134 ;  /* 0x0000008619cb7220 */ /* 0x048fe20000410000 */
[C---:B------:R-:W-:Y:S02]  /*d0e0*/  FMUL.FTZ R49, R110.reuse, R49 ;  /* 0x000000316e317220 */ /* 0x040fe40000410000 */
[----:B------:R3:W-:Y:S01]  /*d0f0*/  ST.E desc[UR46][R16.64+0x3b0], R193 ;  /* 0x0003b0c110007985 */ /* 0x0007e2000c10192e */
[C---:B----4-:R-:W-:Y:S01]  /*d100*/  FMUL.FTZ R217, R25.reuse, R142 ;  /* 0x0000008e19d97220 */ /* 0x050fe20000410000 */
[C---:B------:R-:W-:Y:S02]  /*d110*/  FMUL.FTZ R41, R110.reuse, R41 ;  /* 0x000000296e297220 */ /* 0x040fe40000410000 */
[----:B------:R4:W-:Y:S01]  /*d120*/  ST.E desc[UR46][R16.64+0x3b4], R219 ;  /* 0x0003b4db10007985 */ /* 0x0009e2000c10192e */
[----:B-1----:R-:W-:Y:S01]  /*d130*/  FMUL.FTZ R101, R25, R140 ;  /* 0x0000008c19657220 */ /* 0x002fe20000410000 */
[----:B------:R-:W-:-:S02]  /*d140*/  FMUL.FTZ R47, R110, R47 ;  /* 0x0000002f6e2f7220 */ /* 0x000fc40000410000 */
[----:B------:R1:W-:Y:S01]  /*d150*/  ST.E desc[UR46][R16.64+0x3c0], R223 ;  /* 0x0003c0df10007985 */ /* 0x0003e2000c10192e */
[C---:B--2---:R-:W-:Y:S01]  /*d160*/  FMUL.FTZ R191, R25.reuse, R144 ;  /* 0x0000009019bf7220 */ /* 0x044fe20000410000 */
[C---:B------:R-:W-:Y:S02]  /*d170*/  FMUL.FTZ R45, R110.reuse, R45 ;  /* 0x0000002d6e2d7220 */ /* 0x040fe40000410000 */
[----:B------:R2:W-:Y:S01]  /*d180*/  ST.E desc[UR46][R16.64+0x3c4], R27 ;  /* 0x0003c41b10007985 */ /* 0x0005e2000c10192e */
[C---:B---3--:R-:W-:Y:S01]  /*d190*/  FMUL.FTZ R193, R25.reuse, R150 ;  /* 0x0000009619c17220 */ /* 0x048fe20000410000 */
[C---:B------:R-:W-:Y:S01]  /*d1a0*/  FMUL.FTZ R43, R110.reuse, R43 ;  /* 0x0000002b6e2b7220 */ /* 0x040fe20000410000 */
[C---:B------:R-:W-:Y:S01]  /*d1b0*/  FMUL.FTZ R63, R110.reuse, R63 ;  /* 0x0000003f6e3f7220 */ /* 0x040fe20000410000 */
[C---:B----4-:R-:W-:Y:S01]  /*d1c0*/  FMUL.FTZ R219, R25.reuse, R148 ;  /* 0x0000009419db7220 */ /* 0x050fe20000410000 */
[C---:B------:R-:W-:Y:S01]  /*d1d0*/  FMUL.FTZ R55, R110.reuse, R55 ;  /* 0x000000376e377220 */ /* 0x040fe20000410000 */
[C---:B------:R-:W-:Y:S01]  /*d1e0*/  FMUL.FTZ R61, R110.reuse, R61 ;  /* 0x0000003d6e3d7220 */ /* 0x040fe20000410000 */
[C---:B------:R-:W-:Y:S01]  /*d1f0*/  FMUL.FTZ R59, R110.reuse, R59 ;  /* 0x0000003b6e3b7220 */ /* 0x040fe20000410000 */
[C---:B-1----:R-:W-:Y:S01]  /*d200*/  FMUL.FTZ R223, R25.reuse, R146 ;  /* 0x0000009219df7220 */ /* 0x042fe20000410000 */
[C---:B------:R-:W-:Y:S01]  /*d210*/  FMUL.FTZ R57, R110.reuse, R57 ;  /* 0x000000396e397220 */ /* 0x040fe20000410000 */
[C---:B------:R-:W-:Y:S01]  /*d220*/  FMUL.FTZ R53, R110.reuse, R53 ;  /* 0x000000356e357220 */ /* 0x040fe20000410000 */
[C---:B------:R-:W-:Y:S01]  /*d230*/  FMUL.FTZ R69, R110.reuse, R69 ;  /* 0x000000456e457220 */ /* 0x040fe20000410000 */
[C---:B--2---:R-:W-:Y:S01]  /*d240*/  FMUL.FTZ R27, R25.reuse, R216 ;  /* 0x000000d8191b7220 */ /* 0x044fe20000410000 */
[----:B------:R-:W-:Y:S01]  /*d250*/  FMUL.FTZ R25, R25, R202 ;  /* 0x000000ca19197220 */ /* 0x000fe20000410000 */
[C---:B------:R-:W-:Y:S01]  /*d260*/  FMUL.FTZ R75, R110.reuse, R75 ;  /* 0x0000004b6e4b7220 */ /* 0x040fe20000410000 */
        /* <DEDUP_REMOVED lines=41> */
[----:B------:R-:W-:Y:S01]  /*d500*/  FMUL.FTZ R113, R110, R113 ;  /* 0x000000716e717220 */ /* 0x000fe20000410000 */
[----:B------:R-:W-:Y:S04]  /*d510*/  ST.E desc[UR46][R16.64+0x3d0], R199 ;  /* 0x0003d0c710007985 */ /* 0x000fe8000c10192e */
        /* <DEDUP_REMOVED lines=12> */
[----:B------:R1:W-:Y:S04]  /*d5e0*/  ST.E desc[UR46][R16.64+0x248], R5 ;  /* 0x0002480510007985 */ /* 0x0003e8000c10192e */
[----:B------:R-:W-:Y:S04]  /*d5f0*/  ST.E desc[UR46][R16.64+0x24c], R39 ;  /* 0x00024c2710007985 */ /* 0x000fe8000c10192e */
[----:B------:R2:W-:Y:S04]  /*d600*/  ST.E desc[UR46][R16.64+0x258], R33 ;  /* 0x0002582110007985 */ /* 0x0005e8000c10192e */
[----:B------:R-:W-:Y:S04]  /*d610*/  ST.E desc[UR46][R16.64+0x25c], R37 ;  /* 0x00025c2510007985 */ /* 0x000fe8000c10192e */
[----:B------:R3:W-:Y:S04]  /*d620*/  ST.E desc[UR46][R16.64+0x268], R35 ;  /* 0x0002682310007985 */ /* 0x0007e8000c10192e */
[----:B------:R-:W-:Y:S04]  /*d630*/  ST.E desc[UR46][R16.64+0x26c], R51 ;  /* 0x00026c3310007985 */ /* 0x000fe8000c10192e */
[----:B------:R-:W-:Y:S04]  /*d640*/  ST.E desc[UR46][R16.64+0x278], R49 ;  /* 0x0002783110007985 */ /* 0x000fe8000c10192e */
[----:B------:R4:W-:Y:S04]  /*d650*/  ST.E desc[UR46][R16.64+0x27c], R41 ;  /* 0x00027c2910007985 */ /* 0x0009e8000c10192e */
[----:B------:R-:W-:Y:S04]  /*d660*/  ST.E desc[UR46][R16.64+0x288], R47 ;  /* 0x0002882f10007985 */ /* 0x000fe8000c10192e */
[----:B------:R-:W-:Y:S04]  /*d670*/  ST.E desc[UR46][R16.64+0x28c], R45 ;  /* 0x00028c2d10007985 */ /* 0x000fe8000c10192e */
[----:B------:R4:W-:Y:S04]  /*d680*/  ST.E desc[UR46][R16.64+0x298], R43 ;  /* 0x0002982b10007985 */ /* 0x0009e8000c10192e */
[----:B------:R-:W-:Y:S04]  /*d690*/  ST.E desc[UR46][R16.64+0x29c], R63 ;  /* 0x00029c3f10007985 */ /* 0x000fe8000c10192e */
[----:B------:R-:W-:Y:S04]  /*d6a0*/  ST.E desc[UR46][R16.64+0x2a8], R55 ;  /* 0x0002a83710007985 */ /* 0x000fe8000c10192e */
[----:B------:R-:W-:Y:S04]  /*d6b0*/  ST.E desc[UR46][R16.64+0x2ac], R61 ;  /* 0x0002ac3d10007985 */ /* 0x000fe8000c10192e */
        /* <DEDUP_REMOVED lines=46> */
[----:B------:R4:W-:Y:S01]  /*d9a0*/  ST.E desc[UR46][R16.64+0x428], R113 ;  /* 0x0004287110007985 */ /* 0x0009e2000c10192e */
[----:B------:R2:W-:Y:S06]  /*d9b0*/  BAR.SYNC.DEFER_BLOCKING R205, 0x100 ;  /* 0x000400cd0000751d */ /* 0x0005ec0000010000 */
[----:B-1----:R-:W4:Y:S04]  /*d9c0*/  LD.E R5, desc[UR46][R16.64+0x230] ;  /* 0x0002302e10057980 */ /* 0x002f28000c101900 */
[----:B------:R-:W4:Y:S04]  /*d9d0*/  LD.E R25, desc[UR46][R16.64+0x234] ;  /* 0x0002342e10197980 */ /* 0x000f28000c101900 */
[----:B------:R-:W4:Y:S04]  /*d9e0*/  LD.E R27, desc[UR46][R16.64+0x238] ;  /* 0x0002382e101b7980 */ /* 0x000f28000c101900 */
[----:B------:R-:W4:Y:S04]  /*d9f0*/  LD.E R29, desc[UR46][R16.64+0x23c] ;  /* 0x00023c2e101d7980 */ /* 0x000f28000c101900 */
[----:B------:R-:W4:Y:S04]  /*da00*/  LD.E R31, desc[UR46][R16.64+0x240] ;  /* 0x0002402e101f7980 */ /* 0x000f28000c101900 */
[----:B--2---:R-:W2:Y:S04]  /*da10*/  LD.E R33, desc[UR46][R16.64+0x244] ;  /* 0x0002442e10217980 */ /* 0x004ea8000c101900 */
[----:B---3--:R-:W3:Y:S04]  /*da20*/  LD.E R35, desc[UR46][R16.64+0x248] ;  /* 0x0002482e10237980 */ /* 0x008ee8000c101900 */
[----:B------:R-:W3:Y:S04]  /*da30*/  LD.E R37, desc[UR46][R16.64+0x24c] ;  /* 0x00024c2e10257980 */ /* 0x000ee8000c101900 */
[----:B------:R-:W3:Y:S04]  /*da40*/  LD.E R39, desc[UR46][R16.64+0x250] ;  /* 0x0002502e10277980 */ /* 0x000ee8000c101900 */
[----:B----4-:R-:W4:Y:S04]  /*da50*/  LD.E R41, desc[UR46][R16.64+0x254] ;  /* 0x0002542e10297980 */ /* 0x010f28000c101900 */
        /* <DEDUP_REMOVED lines=118> */
[----:B------:R-:W-:Y:S04]  /*e1c0*/  ST.E desc[UR46][R16.64+0x230], R5 ;  /* 0x0002300510007985 */ /* 0x000fe8000c10192e */
[----:B------:R-:W-:Y:S04]  /*e1d0*/  ST.E desc[UR46][R16.64+0x234], R25 ;  /* 0x0002341910007985 */ /* 0x000fe8000c10192e */
[----:B------:R-:W-:Y:S04]  /*e1e0*/  ST.E desc[UR46][R16.64+0x238], R27 ;  /* 0x0002381b10007985 */ /* 0x000fe8000c10192e */
[----:B------:R-:W-:Y:S04]  /*e1f0*/  ST.E desc[UR46][R16.64+0x23c], R29 ;  /* 0x00023c1d10007985 */ /* 0x000fe8000c10192e */
[----:B------:R-:W-:Y:S04]  /*e200*/  ST.E desc[UR46][R16.64+0x240], R31 ;  /* 0x0002401f10007985 */ /* 0x000fe8000c10192e */
[----:B--2---:R-:W-:Y:S04]  /*e210*/  ST.E desc[UR46][R16.64+0x244], R33 ;  /* 0x0002442110007985 */ /* 0x004fe8000c10192e */
[----:B---3--:R-:W-:Y:S04]  /*e220*/  ST.E desc[UR46][R16.64+0x248], R35 ;  /* 0x0002482310007985 */ /* 0x008fe8000c10192e */
[----:B------:R-:W-:Y:S04]  /*e230*/  ST.E desc[UR46][R16.64+0x24c], R37 ;  /* 0x00024c2510007985 */ /* 0x000fe8000c10192e */
[----:B------:R-:W-:Y:S04]  /*e240*/  ST.E desc[UR46][R16.64+0x250], R39 ;  /* 0x0002502710007985 */ /* 0x000fe8000c10192e */
[----:B----4-:R-:W-:Y:S04]  /*e250*/  ST.E desc[UR46][R16.64+0x254], R41 ;  /* 0x0002542910007985 */ /* 0x010fe8000c10192e */
        /* <DEDUP_REMOVED lines=118> */
[----:B-1----:R-:W4:Y:S04]  /*e9c0*/  LD.E R189, desc[UR46][R16.64+0x218] ;  /* 0x0002182e10bd7980 */ /* 0x002f28000c101900 */
[----:B--2---:R-:W2:Y:S04]  /*e9d0*/  LD.E.64 R4, desc[UR46][R16.64+0xa8] ;  /* 0x0000a82e10047980 */ /* 0x004ea8000c101b00 */
[----:B------:R-:W2:Y:S04]  /*e9e0*/  LDL R191, [R1+0x88] ;  /* 0x0000880001bf7983 */ /* 0x000ea80000100800 */
[----:B---3--:R-:W3:Y:S04]  /*e9f0*/  LD.E R24, desc[UR46][R16.64+0x230] ;  /* 0x0002302e10187980 */ /* 0x008ee8000c101900 */
[----:B------:R-:W3:Y:S04]  /*ea00*/  LD.E R25, desc[UR46][R16.64+0x234] ;  /* 0x0002342e10197980 */ /* 0x000ee8000c101900 */
[----:B----4-:R-:W3:Y:S04]  /*ea10*/  LD.E R26, desc[UR46][R16.64+0x238] ;  /* 0x0002382e101a7980 */ /* 0x010ee8000c101900 */
[----:B------:R-:W3:Y:S04]  /*ea20*/  LD.E R27, desc[UR46][R16.64+0x23c] ;  /* 0x00023c2e101b7980 */ /* 0x000ee8000c101900 */
        /* <DEDUP_REMOVED lines=123> */
[----:B------:R-:W3:Y:S01]  /*f1e0*/  LD.E R151, desc[UR46][R16.64+0x42c] ;  /* 0x00042c2e10977980 */ /* 0x000ee2000c101900 */
[----:B--2---:R-:W-:Y:S01]  /*f1f0*/  IMAD R4, R189, 0xc00, R4 ;  /* 0x00000c00bd047824 */ /* 0x004fe200078e0204 */
[----:B------:R-:W-:-:S02]  /*f200*/  ISETP.NE.U32.AND P1, PT, R191, RZ, PT ;  /* 0x000000ffbf00720c */ /* 0x000fc40003f25070 */
[----:B------:R-:W-:Y:S02]  /*f210*/  R2UR UR7, R5 ;  /* 0x00000000050772ca */ /* 0x000fe400000e0000 */
[----:B------:R-:W-:Y:S02]  /*f220*/  R2UR UR6, R4 ;  /* 0x00000000040672ca */ /* 0x000fe400000e0000 */
[----:B------:R-:W-:Y:S02]  /*f230*/  F2FP.F16.F32.PACK_AB R152, R153, R152 ;  /* 0x000000989998723e */ /* 0x000fe400000000ff */
[----:B------:R-:W-:Y:S02]  /*f240*/  F2FP.F16.F32.PACK_AB R154, R154, R155 ;  /* 0x0000009b9a9a723e */ /* 0x000fe400000000ff */
[----:B------:R-:W-:Y:S02]  /*f250*/  F2FP.F16.F32.PACK_AB R153, R192, R183 ;  /* 0x000000b7c099723e */ /* 0x000fe400000000ff */
[----:B------:R-:W-:Y:S01]  /*f260*/  F2FP.F16.F32.PACK_AB R155, R181, R6 ;  /* 0x00000006b59b723e */ /* 0x000fe200000000ff */
[----:B------:R-:W-:Y:S01]  /*f270*/  VOTEU.ANY UP0, P1 ;  /* 0x00000000003f7886 */ /* 0x000fe20000800100 */
[----:B------:R-:W-:-:S02]  /*f280*/  VIADD R6, R4, 0x80 ;  /* 0x0000008004067836 */ /* 0x000fc40000000000 */
[----:B---3--:R-:W-:-:S06]  /*f290*/  WARPGROUP.ARRIVE ;  /* 0x00000000000079c5 */ /* 0x008fcc0000000000 */
[----:B------:R-:W-:Y:S01]  /*f2a0*/  HGMMA.64x256x16.F32 R24, R152, gdesc[UR4].tnspB, R24, UP0, gsb0 ;  /* 0x43e0000498187df0 */ /* 0x000fe2000b800818 */
[----:B------:R-:W-:Y:S01]  /*f2b0*/  R2UR UR6, R6 ;  /* 0x00000000060672ca */ /* 0x000fe200000e0000 */
[----:B------:R-:W-:Y:S01]  /*f2c0*/  VIADD R6, R4, 0x100 ;  /* 0x0000010004067836 */ /* 0x000fe20000000000 */
[----:B------:R-:W-:Y:S02]  /*f2d0*/  WARPGROUP.DEPBAR.LE gsb0, 0x0 ;  /* 0x00008000000079c5 */ /* 0x000fe40000010000 */
[----:B------:R-:W-:Y:S01]  /*f2e0*/  F2FP.F16.F32.PACK_AB R152, R7, R182 ;  /* 0x000000b60798723e */ /* 0x000fe200000000ff */
[----:B------:R-:W-:Y:S01]  /*f2f0*/  IMAD.MOV.U32 R7, RZ, RZ, R5 ;  /* 0x000000ffff077224 */ /* 0x000fe200078e0005 */
[----:B------:R-:W-:-:S04]  /*f300*/  F2FP.F16.F32.PACK_AB R153, R190, R179 ;  /* 0x000000b3be99723e */ /* 0x000fc800000000ff */
[----:B------:R-:W-:Y:S02]  /*f310*/  R2UR UR7, R7 ;  /* 0x00000000070772ca */ /* 0x000fe400000e0000 */
[----:B------:R-:W-:Y:S02]  /*f320*/  F2FP.F16.F32.PACK_AB R154, R180, R175 ;  /* 0x000000afb49a723e */ /* 0x000fe400000000ff */
[----:B------:R-:W-:Y:S01]  /*f330*/  F2FP.F16.F32.PACK_AB R155, R188, R177 ;  /* 0x000000b1bc9b723e */ /* 0x000fe200000000ff */
        /* <DEDUP_REMOVED lines=127> */
[----:B------:R1:W-:Y:S02]  /*fb30*/  ST.E desc[UR46][R16.64+0x42c], R151 ;  /* 0x00042c9710007985 */ /* 0x0003e4000c10192e */
[----:B-1----:R-:W-:-:S06]  /*fb40*/  WARPGROUP.ARRIVE ;  /* 0x00000000000079c5 */ /* 0x002fcc0000000000 */
[----:B------:R-:W-:Y:S01]  /*fb50*/  HGMMA.64x256x16.F32 R24, R152, gdesc[UR4].tnspB, R24, gsb0 ;  /* 0x43e0000498187df0 */ /* 0x000fe20008000818 */
[----:B------:R-:W-:Y:S01]  /*fb60*/  IMAD.MOV.U32 R7, RZ, RZ, R5 ;  /* 0x000000ffff077224 */ /* 0x000fe200078e0005 */
[----:B------:R-:W-:-:S04]  /*fb70*/  R2UR UR6, R6 ;  /* 0x00000000060672ca */ /* 0x000fc800000e0000 */
[----:B------:R-:W-:Y:S01]  /*fb80*/  R2UR UR7, R7 ;  /* 0x00000000070772ca */ /* 0x000fe200000e0000 */
[----:B------:R-:W-:Y:S01]  /*fb90*/  STL [R1+0x88], R0 ;  /* 0x0000880001007387 */ /* 0x000fe20000100800 */
[----:B------:R-:W-:Y:S02]  /*fba0*/  VIADD R6, R4, 0x180 ;  /* 0x0000018004067836 */ /* 0x000fe40000000000 */
[----:B------:R-:W-:Y:S01]  /*fbb0*/  IMAD.MOV.U32 R7, RZ, RZ, R5 ;  /* 0x000000ffff077224 */ /* 0x000fe200078e0005 */
[----:B------:R-:W-:Y:S02]  /*fbc0*/  WARPGROUP.DEPBAR.LE gsb0, 0x0 ;  /* 0x00008000000079c5 */ /* 0x000fe40000010000 */
[----:B------:R-:W-:Y:S02]  /*fbd0*/  F2FP.F16.F32.PACK_AB R152, R174, R169 ;  /* 0x000000a9ae98723e */ /* 0x000fe400000000ff */
[----:B------:R-:W-:Y:S02]  /*fbe0*/  F2FP.F16.F32.PACK_AB R153, R176, R171 ;  /* 0x000000abb099723e */ /* 0x000fe400000000ff */
[----:B------:R-:W-:-:S02]  /*fbf0*/  F2FP.F16.F32.PACK_AB R154, R167, R172 ;  /* 0x000000aca79a723e */ /* 0x000fc400000000ff */
        /* <DEDUP_REMOVED lines=131> */
[----:B------:R-:W-:Y:S02]  /*10430*/  R2UR UR6, R6 ;  /* 0x00000000060672ca */ /* 0x000fe400000e0000 */
[----:B------:R-:W-:Y:S01]  /*10440*/  R2UR UR7, R7 ;  /* 0x00000000070772ca */ /* 0x000fe200000e0000 */
[----:B------:R-:W-:Y:S01]  /*10450*/  STL [R1+0x88], R0 ;  /* 0x0000880001007387 */ /* 0x000fe20000100800 */
[----:B------:R-:W-:Y:S02]  /*10460*/  VIADD R6, R4, 0x200 ;  /* 0x0000020004067836 */ /* 0x000fe40000000000 */
[----:B------:R-:W-:Y:S01]  /*10470*/  IMAD.MOV.U32 R7, RZ, RZ, R5 ;  /* 0x000000ffff077224 */ /* 0x000fe200078e0005 */
[----:B------:R-:W-:Y:S02]  /*10480*/  WARPGROUP.DEPBAR.LE gsb0, 0x0 ;  /* 0x00008000000079c5 */ /* 0x000fe40000010000 */
[----:B------:R-:W-:-:S02]  /*10490*/  F2FP.F16.F32.PACK_AB R152, R166, R159 ;  /* 0x0000009fa698723e */ /* 0x000fc400000000ff */
[----:B------:R-:W-:Y:S02]  /*104a0*/  F2FP.F16.F32.PACK_AB R153, R170, R165 ;  /* 0x000000a5aa99723e */ /* 0x000fe400000000ff */
        /* <DEDUP_REMOVED lines=135> */
[----:B------:R-:W-:Y:S01]  /*10d20*/  VIADD R4, R4, 0x280 ;  /* 0x0000028004047836 */ /* 0x000fe20000000000 */
[----:B------:R-:W-:Y:S02]  /*10d30*/  WARPGROUP.DEPBAR.LE gsb0, 0x0 ;  /* 0x00008000000079c5 */ /* 0x000fe40000010000 */
[----:B------:R-:W-:Y:S02]  /*10d40*/  F2FP.F16.F32.PACK_AB R152, R19, R156 ;  /* 0x0000009c1398723e */ /* 0x000fe400000000ff */
[----:B------:R-:W-:-:S02]  /*10d50*/  F2FP.F16.F32.PACK_AB R153, R162, R23 ;  /* 0x00000017a299723e */ /* 0x000fc400000000ff */
        /* <DEDUP_REMOVED lines=270> */
[----:B------:R-:W-:Y:S02]  /*11e40*/  STL [R1+0x88], R0 ;  /* 0x0000880001007387 */ /* 0x000fe40000100800 */
[----:B------:R-:W-:Y:S02]  /*11e50*/  WARPGROUP.DEPBAR.LE gsb0, 0x0 ;  /* 0x00008000000079c5 */ /* 0x000fe40000010000 */
[----:B------:R-:W-:Y:S04]  /*11e60*/  ST.E desc[UR46][R16.64+0x230], R24 ;  /* 0x0002301810007985 */ /* 0x000fe8000c10192e */
[----:B------:R1:W-:Y:S04]  /*11e70*/  ST.E desc[UR46][R16.64+0x234], R25 ;  /* 0x0002341910007985 */ /* 0x0003e8000c10192e */
        /* <DEDUP_REMOVED lines=126> */
[----:B------:R4:W-:Y:S04]  /*12660*/  STL [R1+0x88], R0 ;  /* 0x0000880001007387 */ /* 0x0009e80000100800 */
        /* <DEDUP_REMOVED lines=10> */
[----:B-1----:R-:W4:Y:S04]  /*12710*/  LD.E R25, desc[UR46][R16.64+0x258] ;  /* 0x0002582e10197980 */ /* 0x002f28000c101900 */
[----:B--2---:R-:W2:Y:S04]  /*12720*/  LD.E R27, desc[UR46][R16.64+0x25c] ;  /* 0x00025c2e101b7980 */ /* 0x004ea8000c101900 */
[----:B---3--:R-:W3:Y:S04]  /*12730*/  LD.E R29, desc[UR46][R16.64+0x260] ;  /* 0x0002602e101d7980 */ /* 0x008ee8000c101900 */
        /* <DEDUP_REMOVED lines=126> */
[----:B--2---:R1:W-:Y:S04]  /*12f20*/  ST.E desc[UR46][R16.64+0x25c], R27 ;  /* 0x00025c1b10007985 */ /* 0x0043e8000c10192e */
[----:B---3--:R1:W-:Y:S04]  /*12f30*/  ST.E desc[UR46][R16.64+0x260], R29 ;  /* 0x0002601d10007985 */ /* 0x0083e8000c10192e */
[----:B----4-:R1:W-:Y:S04]  /*12f40*/  ST.E desc[UR46][R16.64+0x264], R31 ;  /* 0x0002641f10007985 */ /* 0x0103e8000c10192e */
        /* <DEDUP_REMOVED lines=113> */
[----:B------:R1:W-:Y:S01]  /*13660*/  ST.E desc[UR46][R16.64+0x42c], R58 ;  /* 0x00042c3a10007985 */ /* 0x0003e2000c10192e */
[----:B------:R-:W-:Y:S04]  /*13670*/  BSSY B0, `(.L_x_1558) ;  /* 0x0000008000007945 */ /* 0x000fe80003800000 */
[----:B------:R-:W-:Y:S05]  /*13680*/  @P2 BRA `(.L_x_1559) ;  /* 0x0000000000182947 */ /* 0x000fea0003800000 */
[----:B-1----:R-:W2:Y:S04]  /*13690*/  LDL.64 R4, [R1+0x68] ;  /* 0x0000680001047983 */ /* 0x002ea80000100a00 */
[----:B------:R-:W3:Y:S01]  /*136a0*/  LD.E R0, desc[UR46][R16.64+0x218] ;  /* 0x0002182e10007980 */ /* 0x000ee2000c101900 */
[----:B--2---:R-:W-:-:S05]  /*136b0*/  MOV R3, R4 ;  /* 0x0000000400037202 */ /* 0x004fca0000000f00 */
[----:B---3--:R-:W-:-:S05]  /*136c0*/  IMAD R0, R0, 0x8, R3 ;  /* 0x0000000800007824 */ /* 0x008fca00078e0203 */
[----:B------:R-:W-:-:S04]  /*136d0*/  PRMT R0, RZ, 0x654, R0 ;  /* 0x00000654ff007816 */ /* 0x000fc80000000000 */
[----:B------:R2:W-:Y:S03]  /*136e0*/  SYNCS.ARRIVE.TRANS64.RED.A1T0 RZ, [R0+URZ], RZ ;  /* 0x000000ff00ff79a7 */ /* 0x0005e6000810043f */
.L_x_1559:
[----:B------:R-:W-:Y:S05]  /*136f0*/  BSYNC B0 ;  /* 0x0000000000007941 */ /* 0x000fea0003800000 */
.L_x_1558:
[----:B------:R-:W-:Y:S05]  /*13700*/  @P0 BRA `(.L_x_1560) ;  /* 0xffffff6000840947 */ /* 0x000fea000383ffff */
.L_x_1543:
[----:B------:R-:W-:-:S13]  /*13710*/  ISETP.GE.AND P0, PT, R10, UR41, PT ;  /* 0x000000290a007c0c */ /* 0x000fda000bf06270 */
[----:B------:R-:W-:Y:S05]  /*13720*/  @!P0 BRA `(.L_x_1561) ;  /* 0x000000b0006c8947 */ /* 0x000fea0003800000 */
[----:B-1----:R1:W5:Y:S02]  /*13730*/  LDL.64 R2, [R1+0x178] ;  /* 0x0001780001027983 */ /* 0x0023640000100a00 */
.L_x_1592:
[----:B-----5:R-:W3:Y:S04]  /*13740*/  LD.E R5, desc[UR46][R2.64] ;  /* 0x0000002e02057980 */ /* 0x020ee8000c101900 */
[----:B-12---:R-:W2:Y:S01]  /*13750*/  LD.E R0, desc[UR46][R2.64+0x8] ;  /* 0x0000082e02007980 */ /* 0x006ea2000c101900 */
[----:B---3--:R-:W-:-:S05]  /*13760*/  VIADD R5, R5, 0x1 ;  /* 0x0000000105057836 */ /* 0x008fca0000000000 */
[----:B------:R-:W-:-:S13]  /*13770*/  ISETP.NE.AND P0, PT, R5, 0x2, PT ;  /* 0x000000020500780c */ /* 0x000fda0003f05270 */
[----:B------:R3:W5:Y:S04]  /*13780*/  @P0 LD.E R9, desc[UR46][R2.64+0x4] ;  /* 0x0000042e02090980 */ /* 0x000768000c101900 */
[----:B------:R-:W4:Y:S01]  /*13790*/  @!P0 LD.E R4, desc[UR46][R2.64+0x4] ;  /* 0x0000042e02048980 */ /* 0x000f22000c101900 */
[----:B--2---:R-:W-:-:S03]  /*137a0*/  VIADD R7, R0, 0x1 ;  /* 0x0000000100077836 */ /* 0x004fc60000000000 */
[----:B------:R2:W-:Y:S04]  /*137b0*/  ST.E desc[UR46][R2.64], R5 ;  /* 0x0000000502007985 */ /* 0x0005e8000c10192e */
[----:B------:R3:W-:Y:S04]  /*137c0*/  ST.E desc[UR46][R2.64+0x8], R7 ;  /* 0x0000080702007985 */ /* 0x0007e8000c10192e */
[----:B------:R3:W-:Y:S01]  /*137d0*/  @!P0 ST.E desc[UR46][R2.64], RZ ;  /* 0x000000ff02008985 */ /* 0x0007e2000c10192e */
[----:B----4-:R-:W-:-:S05]  /*137e0*/  @!P0 LOP3.LUT R9, R4, 0x1, RZ, 0x3c, !PT ;  /* 0x0000000104098812 */ /* 0x010fca00078e3cff */
[----:B------:R3:W-:Y:S04]  /*137f0*/  @!P0 ST.E desc[UR46][R2.64+0x4], R9 ;  /* 0x0000040902008985 */ /* 0x0007e8000c10192e */
[----:B------:R-:W4:Y:S04]  /*13800*/  LDL.64 R20, [R1+0x190] ;  /* 0x0001900001147983 */ /* 0x000f280000100a00 */
[----:B----4-:R-:W4:Y:S01]  /*13810*/  LD.E R0, desc[UR46][R20.64+0x1c] ;  /* 0x00001c2e14007980 */ /* 0x010f22000c101900 */
[----:B------:R-:W-:Y:S05]  /*13820*/  YIELD ;  /* 0x0000000000007946 */ /* 0x000fea0003800000 */
[----:B------:R-:W-:Y:S01]  /*13830*/  BSSY B0, `(.L_x_1562) ;  /* 0x0000006000007945 */ /* 0x000fe20003800000 */
[----:B--2---:R-:W-:Y:S01]  /*13840*/  @!P0 IMAD.MOV.U32 R5, RZ, RZ, RZ ;  /* 0x000000ffff058224 */ /* 0x004fe200078e00ff */
[----:B----4-:R-:W-:-:S04]  /*13850*/  LOP3.LUT R0, R0, 0x1, RZ, 0xfc, !PT ;  /* 0x0000000100007812 */ /* 0x010fc800078efcff */
[----:B------:R-:W-:-:S13]  /*13860*/  ISETP.NE.AND P1, PT, R0, 0x3, PT ;  /* 0x000000030000780c */ /* 0x000fda0003f25270 */
[----:B---3--:R-:W-:Y:S05]  /*13870*/  @!P1 BRA `(.L_x_1563) ;  /* 0x0000000000049947 */ /* 0x008fea0003800000 */
[----:B------:R-:W-:Y:S01]  /*13880*/  BPT.TRAP 0x1 ;  /* 0x000000040000795c */ /* 0x000fe20000300000 */
.L_x_1563:
[----:B------:R-:W-:Y:S05]  /*13890*/  BSYNC B0 ;  /* 0x0000000000007941 */ /* 0x000fea0003800000 */
.L_x_1562:
[----:B------:R-:W2:Y:S01]  /*138a0*/  LD.E.64 R6, desc[UR46][R20.64+0x8] ;  /* 0x0000082e14067980 */ /* 0x000ea2000c101b00 */
[----:B-----5:R-:W-:Y:S02]  /*138b0*/  SHF.L.U32 R8, R9, 0x1f, RZ ;  /* 0x0000001f09087819 */ /* 0x020fe400000006ff */
[----:B--2---:R-:W-:-:S05]  /*138c0*/  MOV R6, R6 ;  /* 0x0000000600067202 */ /* 0x004fca0000000f00 */
[----:B------:R-:W-:-:S04]  /*138d0*/  IMAD R5, R5, 0x8, R6 ;  /* 0x0000000805057824 */ /* 0x000fc800078e0206 */
[----:B------:R2:W3:Y:S01]  /*138e0*/  SYNCS.PHASECHK.TRANS64.TRYWAIT P0, [R5+URZ], R8 ;  /* 0x00000008050075a7 */ /* 0x0004e2000800017f */
[----:B------:R-:W4:Y:S04]  /*138f0*/  LD.E R4, desc[UR46][R20.64+0x1c] ;  /* 0x00001c2e14047980 */ /* 0x000f28000c101900 */
[----:B------:R2:W5:Y:S04]  /*13900*/  LD.E R0, desc[UR46][R2.64] ;  /* 0x0000002e02007980 */ /* 0x000568000c101900 */
[----:B------:R2:W5:Y:S01]  /*13910*/  LD.E R6, desc[UR46][R2.64+0x4] ;  /* 0x0000042e02067980 */ /* 0x000562000c101900 */
[----:B------:R-:W-:Y:S01]  /*13920*/  BSSY B0, `(.L_x_1564) ;  /* 0x0000005000007945 */ /* 0x000fe20003800000 */
[----:B----4-:R-:W-:-:S04]  /*13930*/  LOP3.LUT R4, R4, 0x1, RZ, 0xfc, !PT ;  /* 0x0000000104047812 */ /* 0x010fc800078efcff */
[----:B------:R-:W-:-:S13]  /*13940*/  ISETP.NE.AND P1, PT, R4, 0x3, PT ;  /* 0x000000030400780c */ /* 0x000fda0003f25270 */
[----:B--23--:R-:W-:Y:S05]  /*13950*/  @!P1 BRA `(.L_x_1565) ;  /* 0x0000000000049947 */ /* 0x00cfea0003800000 */
[----:B------:R-:W-:Y:S01]  /*13960*/  BPT.TRAP 0x1 ;  /* 0x000000040000795c */ /* 0x000fe20000300000 */
.L_x_1565:
[----:B------:R-:W-:Y:S05]  /*13970*/  BSYNC B0 ;  /* 0x0000000000007941 */ /* 0x000fea0003800000 */
.L_x_1564:
[----:B------:R-:W-:Y:S04]  /*13980*/  BSSY B0, `(.L_x_1566) ;  /* 0x0000008000007945 */ /* 0x000fe80003800000 */
[----:B------:R-:W-:Y:S05]  /*13990*/  @P0 BRA `(.L_x_1567) ;  /* 0x0000000000180947 */ /* 0x000fea0003800000 */
[----:B------:R-:W2:Y:S01]  /*139a0*/  LD.E.64 R4, desc[UR46][R20.64+0x8] ;  /* 0x0000082e14047980 */ /* 0x000ea2000c101b00 */
[----:B-----5:R-:W-:Y:S02]  /*139b0*/  SHF.L.U32 R7, R6, 0x1f, RZ ;  /* 0x0000001f06077819 */ /* 0x020fe400000006ff */
[----:B--2---:R-:W-:-:S05]  /*139c0*/  MOV R5, R4 ;  /* 0x0000000400057202 */ /* 0x004fca0000000f00 */
[----:B------:R-:W-:-:S04]  /*139d0*/  IMAD R0, R0, 0x8, R5 ;  /* 0x0000000800007824 */ /* 0x000fc800078e0205 */
[----:B------:R-:W2:Y:S02]  /*139e0*/  SYNCS.PHASECHK.TRANS64.TRYWAIT P0, [R0+URZ], R7 ;  /* 0x00000007000075a7 */ /* 0x000ea4000800017f */
[----:B--2---:R-:W-:Y:S05]  /*139f0*/  @!P0 BRA `(.L_x_1568) ;  /* 0x0000011000188947 */ /* 0x004fea0003800000 */
.L_x_1567:
[----:B------:R-:W-:Y:S05]  /*13a00*/  BSYNC B0 ;  /* 0x0000000000007941 */ /* 0x000fea0003800000 */
.L_x_1566:
[----:B------:R-:W3:Y:S04]  /*13a10*/  LD.E R5, desc[UR46][R2.64] ;  /* 0x0000002e02057980 */ /* 0x000ee8000c101900 */
[----:B------:R-:W3:Y:S01]  /*13a20*/  LDL.64 R8, [R1+0xa0] ;  /* 0x0000a00001087983 */ /* 0x000ee20000100a00 */
[----:B------:R-:W-:Y:S05]  /*13a30*/  WARPSYNC.ALL ;  /* 0x0000000000007948 */ /* 0x000fea0003800000 */
[----:B------:R-:W4:Y:S04]  /*13a40*/  LDL.64 R18, [R1+0x98] ;  /* 0x0000980001127983 */ /* 0x000f280000100a00 */
[----:B--2--5:R-:W2:Y:S04]  /*13a50*/  LDL.64 R6, [R1+0x98] ;  /* 0x0000980001067983 */ /* 0x024ea80000100a00 */
[----:B------:R-:W2:Y:S01]  /*13a60*/  LDL.64 R12, [R1+0x98] ;  /* 0x00009800010c7983 */ /* 0x000ea20000100a00 */
[----:B---3--:R-:W-:-:S03]  /*13a70*/  IMAD R4, R5, 0x300, R8 ;  /* 0x0000030005047824 */ /* 0x008fc600078e0208 */
[----:B------:R-:W3:Y:S01]  /*13a80*/  LDL.64 R14, [R1+0x98] ;  /* 0x00009800010e7983 */ /* 0x000ee20000100a00 */
[----:B------:R-:W-:Y:S01]  /*13a90*/  IMAD.MOV.U32 R5, RZ, RZ, R9 ;  /* 0x000000ffff057224 */ /* 0x000fe200078e0009 */
[----:B------:R-:W-:Y:S01]  /*13aa0*/  R2UR UR6, R4 ;  /* 0x00000000040672ca */ /* 0x000fe200000e0000 */
[----:B------:R-:W-:-:S03]  /*13ab0*/  WARPGROUP.ARRIVE ;  /* 0x00000000000079c5 */ /* 0x000fc60000000000 */
[----:B------:R-:W-:Y:S01]  /*13ac0*/  R2UR UR7, R5 ;  /* 0x00000000050772ca */ /* 0x000fe200000e0000 */
[----:B------:R-:W-:Y:S02]  /*13ad0*/  VIADD R8, R4, 0x2 ;  /* 0x0000000204087836 */ /* 0x000fe40000000000 */
[----:B------:R-:W-:Y:S01]  /*13ae0*/  IMAD.MOV.U32 R0, RZ, RZ, 0x1 ;  /* 0x00000001ff007424 */ /* 0x000fe200078e00ff */
[----:B------:R1:W-:Y:S04]  /*13af0*/  STL [R1+0x80], RZ ;  /* 0x000080ff01007387 */ /* 0x0003e80000100800 */
[----:B------:R1:W-:Y:S04]  /*13b00*/  STL [R1+0x80], R0 ;  /* 0x0000800001007387 */ /* 0x0003e80000100800 */
[----:B------:R1:W-:Y:S04]  /*13b10*/  STL [R1+0x80], R0 ;  /* 0x0000800001007387 */ /* 0x0003e80000100800 */
[----:B------:R1:W-:Y:S04]  /*13b20*/  STL [R1+0x80], R0 ;  /* 0x0000800001007387 */ /* 0x0003e80000100800 */
[----:B------:R1:W-:Y:S01]  /*13b30*/  STL [R1+0x80], R0 ;  /* 0x0000800001007387 */ /* 0x0003e20000100800 */
[----:B----4-:R-:W-:-:S02]  /*13b40*/  R2UR UR4, R18 ;  /* 0x00000000120472ca */ /* 0x010fc400000e0000 */
[----:B------:R-:W-:Y:S01]  /*13b50*/  R2UR UR5, R19 ;  /* 0x00000000130572ca */ /* 0x000fe200000e0000 */
[----:B------:R-:W4:-:S12]  /*13b60*/  LDL R18, [R1+0x54] ;  /* 0x0000540001127983 */ /* 0x000f180000100800 */
[----:B------:R-:W-:Y:S01]  /*13b70*/  HGMMA.64x96x16.F32 R24, gdesc[UR4], RZ, !UPT, gsb0 ;  /* 0x01600000041879f0 */ /* 0x000fe2000c0008ff */
[----:B--2---:R-:W-:Y:S01]  /*13b80*/  VIADD R6, R6, 0x2 ;  /* 0x0000000206067836 */ /* 0x004fe20000000000 */
        /* <DEDUP_REMOVED lines=17> */
[----:B---3--:R-:W-:-:S02]  /*13ca0*/  VIADD R14, R14, 0x6 ;  /* 0x000000060e0e7836 */ /* 0x008fc40000000000 */
        /* <DEDUP_REMOVED lines=11> */
[----:B----4-:R-:W-:-:S04]  /*13d60*/  LOP3.LUT R18, R18, 0x1, RZ, 0xfc, !PT ;  /* 0x0000000112127812 */ /* 0x010fc800078efcff */
[----:B------:R-:W-:Y:S01]  /*13d70*/  ISETP.NE.AND P1, PT, R18, 0x3, PT ;  /* 0x000000031200780c */ /* 0x000fe20003f25270 */
[----:B------:R-:W-:Y:S01]  /*13d80*/  BSSY B0, `(.L_x_1569) ;  /* 0x0000004000007945 */ /* 0x000fe20003800000 */
[----:B------:R-:W-:-:S11]  /*13d90*/  WARPGROUP.DEPBAR.LE gsb0, 0x0 ;  /* 0x00008000000079c5 */ /* 0x000fd60000010000 */
[----:B-1----:R-:W-:Y:S05]  /*13da0*/  @!P1 BRA `(.L_x_1570) ;  /* 0x0000000000049947 */ /* 0x002fea0003800000 */
[----:B------:R-:W-:Y:S01]  /*13db0*/  BPT.TRAP 0x1 ;  /* 0x000000040000795c */ /* 0x000fe20000300000 */
.L_x_1570:
[----:B------:R-:W-:Y:S05]  /*13dc0*/  BSYNC B0 ;  /* 0x0000000000007941 */ /* 0x000fea0003800000 */
.L_x_1569:
        /* <DEDUP_REMOVED lines=10> */
.L_x_1572:
[----:B------:R-:W-:Y:S05]  /*13e70*/  BSYNC B0 ;  /* 0x0000000000007941 */ /* 0x000fea0003800000 */
.L_x_1571:
[----:B------:R-:W-:Y:S04]  /*13e80*/  BSSY B0, `(.L_x_1573) ;  /* 0x0000006000007945 */ /* 0x000fe80003800000 */
[----:B--2---:R-:W-:Y:S05]  /*13e90*/  @P0 BRA `(.L_x_1574) ;  /* 0x0000000000100947 */ /* 0x004fea0003800000 */
[----:B-----5:R-:W-:Y:S01]  /*13ea0*/  IMAD R4, R4, 0x8, R7 ;  /* 0x0000000804047824 */ /* 0x020fe200078e0207 */
[----:B-1----:R-:W-:-:S04]  /*13eb0*/  SHF.L.U32 R5, R6, 0x1f, RZ ;  /* 0x0000001f06057819 */ /* 0x002fc800000006ff */
[----:B------:R-:W1:Y:S02]  /*13ec0*/  SYNCS.PHASECHK.TRANS64.TRYWAIT P0, [R4+URZ], R5 ;  /* 0x00000005040075a7 */ /* 0x000e64000800017f */
[----:B-1----:R-:W-:Y:S05]  /*13ed0*/  @!P0 BRA `(.L_x_1575) ;  /* 0x0000010800f48947 */ /* 0x002fea0003800000 */
.L_x_1574:
[----:B------:R-:W-:Y:S05]  /*13ee0*/  BSYNC B0 ;  /* 0x0000000000007941 */ /* 0x000fea0003800000 */
.L_x_1573:
[----:B------:R-:W2:Y:S04]  /*13ef0*/  LD.E R11, desc[UR46][R2.64] ;  /* 0x0000002e020b7980 */ /* 0x000ea8000c101900 */
[----:B-----5:R-:W2:Y:S01]  /*13f00*/  LDL.64 R6, [R1+0x118] ;  /* 0x0001180001067983 */ /* 0x020ea20000100a00 */
[----:B------:R-:W-:Y:S05]  /*13f10*/  WARPSYNC.ALL ;  /* 0x0000000000007948 */ /* 0x000fea0003800000 */
[----:B------:R-:W3:Y:S04]  /*13f20*/  LDL R18, [R1+0x90] ;  /* 0x0000900001127983 */ /* 0x000ee80000100800 */
[----:B-1----:R-:W4:Y:S04]  /*13f30*/  LDL.64 R4, [R1+0x110] ;  /* 0x0001100001047983 */ /* 0x002f280000100a00 */
[----:B------:R-:W4:Y:S04]  /*13f40*/  LDL.64 R8, [R1+0x110] ;  /* 0x0001100001087983 */ /* 0x000f280000100a00 */
[----:B------:R-:W4:Y:S01]  /*13f50*/  LDL.64 R12, [R1+0x110] ;  /* 0x00011000010c7983 */ /* 0x000f220000100a00 */
[----:B--2---:R-:W-:-:S03]  /*13f60*/  IMAD R6, R11, 0xc00, R6 ;  /* 0x00000c000b067824 */ /* 0x004fc600078e0206 */
[----:B------:R-:W2:Y:S01]  /*13f70*/  LDL.64 R14, [R1+0x110] ;  /* 0x00011000010e7983 */ /* 0x000ea20000100a00 */
[----:B------:R-:W-:Y:S01]  /*13f80*/  R2UR UR7, R7 ;  /* 0x00000000070772ca */ /* 0x000fe200000e0000 */
[----:B------:R-:W-:Y:S01]  /*13f90*/  WARPGROUP.ARRIVE ;  /* 0x00000000000079c5 */ /* 0x000fe20000000000 */
[----:B------:R-:W-:Y:S02]  /*13fa0*/  R2UR UR6, R6 ;  /* 0x00000000060672ca */ /* 0x000fe400000e0000 */
[----:B---3--:R-:W-:Y:S02]  /*13fb0*/  ISETP.NE.U32.AND P0, PT, R18, RZ, PT ;  /* 0x000000ff1200720c */ /* 0x008fe40003f05070 */
[----:B------:R-:W3:Y:S01]  /*13fc0*/  LDL.64 R18, [R1+0x110] ;  /* 0x0001100001127983 */ /* 0x000ee20000100a00 */
[----:B----4-:R-:W-:Y:S02]  /*13fd0*/  R2UR UR4, R4 ;  /* 0x00000000040472ca */ /* 0x010fe400000e0000 */
[----:B------:R-:W-:-:S08]  /*13fe0*/  R2UR UR5, R5 ;  /* 0x00000000050572ca */ /* 0x000fd000000e0000 */
[----:B------:R-:W-:-:S05]  /*13ff0*/  VOTEU.ANY UP0, P0 ;  /* 0x00000000003f7886 */ /* 0x000fca0000000100 */
        /* <DEDUP_REMOVED lines=129> */
[----:B----4-:R-:W-:Y:S01]  /*14810*/  VIADD R8, R8, 0xc02 ;  /* 0x00000c0208087836 */ /* 0x010fe20000000000 */
        /* <DEDUP_REMOVED lines=9> */
[----:B------:R-:W-:-:S02]  /*148b0*/  VIADD R12, R12, 0xc04 ;  /* 0x00000c040c0c7836 */ /* 0x000fc40000000000 */
        /* <DEDUP_REMOVED lines=20> */
[----:B------:R2:W-:Y:S04]  /*14a00*/  STL [R1+0x90], R0 ;  /* 0x0000900001007387 */ /* 0x0005e80000100800 */
[----:B------:R2:W-:Y:S01]  /*14a10*/  STL [R1+0x90], R0 ;  /* 0x0000900001007387 */ /* 0x0005e20000100800 */
[----:B------:R-:W-:-:S02]  /*14a20*/  WARPGROUP.DEPBAR.LE gsb0, 0x0 ;  /* 0x00008000000079c5 */ /* 0x000fc40000010000 */
[----:B------:R-:W-:-:S06]  /*14a30*/  WARPGROUP.ARRIVE ;  /* 0x00000000000079c5 */ /* 0x000fcc0000000000 */
[----:B------:R-:W-:Y:S01]  /*14a40*/  HGMMA.64x96x16.F32 R24, gdesc[UR4], R24, gsb0 ;  /* 0x01600000041879f0 */ /* 0x000fe20008000818 */
[----:B------:R2:W-:Y:S01]  /*14a50*/  STL [R1+0x90], R0 ;  /* 0x0000900001007387 */ /* 0x0005e20000100800 */
[----:B-1----:R-:W-:-:S03]  /*14a60*/  LOP3.LUT P1, RZ, R23, 0x7f, RZ, 0xc0, !PT ;  /* 0x0000007f17ff7812 */ /* 0x002fc6000782c0ff */
        /* <DEDUP_REMOVED lines=15> */
[----:B------:R-:W3:Y:S04]  /*14b60*/  @!P1 LD.E.64 R20, desc[UR46][R20.64+0x30] ;  /* 0x0000302e14149980 */ /* 0x000ee8000c101b00 */
[----:B------:R-:W4:Y:S01]  /*14b70*/  @!P1 LD.E R4, desc[UR46][R2.64] ;  /* 0x0000002e02049980 */ /* 0x000f22000c101900 */
[----:B---3--:R-:W-:-:S05]  /*14b80*/  @!P1 MOV R5, R20 ;  /* 0x0000001400059202 */ /* 0x008fca0000000f00 */
[----:B----4-:R-:W-:-:S05]  /*14b90*/  @!P1 IMAD R4, R4, 0x8, R5 ;  /* 0x0000000804049824 */ /* 0x010fca00078e0205 */
[----:B------:R-:W-:-:S04]  /*14ba0*/  @!P1 PRMT R4, RZ, 0x654, R4 ;  /* 0x00000654ff049816 */ /* 0x000fc80000000004 */
[----:B------:R1:W-:Y:S01]  /*14bb0*/  @!P1 SYNCS.ARRIVE.TRANS64.RED.A1T0 RZ, [R4+URZ], RZ ;  /* 0x000000ff04ff99a7 */ /* 0x0003e2000810043f */
[----:B------:R-:W3:Y:S01]  /*14bc0*/  LDL.64 R8, [R1+0x170] ;  /* 0x0001700001087983 */ /* 0x000ee20000100a00 */
[----:B------:R-:W-:Y:S02]  /*14bd0*/  ULDC UR4, c[0x0][0x20] ;  /* 0x0000080000047ab9 */ /* 0x000fe40000000800 */
[----:B------:R-:W-:Y:S01]  /*14be0*/  VIADD R5, R22, -UR4 ;  /* 0x8000000416057c36 */ /* 0x000fe20008000000 */
[----:B------:R-:W4:Y:S04]  /*14bf0*/  LDL R14, [R1+0x70] ;  /* 0x00007000010e7983 */ /* 0x000f280000100800 */
[----:B------:R-:W2:Y:S04]  /*14c00*/  LDL R11, [R5] ;  /* 0x00000000050b7983 */ /* 0x000ea80000100800 */
[----:B------:R-:W4:Y:S04]  /*14c10*/  LDL R7, [R5+0x8] ;  /* 0x0000080005077983 */ /* 0x000f280000100800 */
[----:B-1----:R-:W2:Y:S04]  /*14c20*/  LDL R4, [R5+0x18] ;  /* 0x0000180005047983 */ /* 0x002ea80000100800 */
[----:B------:R-:W4:Y:S04]  /*14c30*/  LDL R6, [R5+0x4] ;  /* 0x0000040005067983 */ /* 0x000f280000100800 */
[----:B------:R-:W4:Y:S04]  /*14c40*/  LDL R13, [R5+0xc] ;  /* 0x00000c00050d7983 */ /* 0x000f280000100800 */
[----:B------:R-:W4:Y:S04]  /*14c50*/  LDL R12, [R5+0x10] ;  /* 0x00001000050c7983 */ /* 0x000f280000100800 */
[----:B------:R-:W4:Y:S04]  /*14c60*/  LDL R15, [R5+0x14] ;  /* 0x00001400050f7983 */ /* 0x000f280000100800 */
[----:B---3--:R-:W3:Y:S01]  /*14c70*/  LD.E R9, desc[UR46][R8.64] ;  /* 0x0000002e08097980 */ /* 0x008ee2000c101900 */
[----:B------:R-:W-:Y:S01]  /*14c80*/  BSSY B0, `(.L_x_1576) ;  /* 0x000009d000007945 */ /* 0x000fe20003800000 */
[----:B--2---:R-:W-:Y:S01]  /*14c90*/  ISETP.GE.AND P0, PT, R4, 0x1, PT ;  /* 0x000000010400780c */ /* 0x004fe20003f06270 */
[----:B---3--:R-:W-:-:S04]  /*14ca0*/  FMUL.FTZ R28, R28, R9 ;  /* 0x000000091c1c7220 */ /* 0x008fc80000410000 */
[----:B------:R1:W2:Y:S01]  /*14cb0*/  MUFU.TANH R72, R28 ;  /* 0x0000001c00487308 */ /* 0x0002a20000002400 */
[----:B------:R-:W-:Y:S01]  /*14cc0*/  FMUL.FTZ R99, R30, R9 ;  /* 0x000000091e637220 */ /* 0x000fe20000410000 */
[----:B-1----:R-:W-:-:S04]  /*14cd0*/  SHF.R.S32.HI R28, RZ, 0x1f, R11 ;  /* 0x0000001fff1c7819 */ /* 0x002fc8000001140b */
[----:B------:R-:W-:-:S04]  /*14ce0*/  LEA.HI R28, R28, R11, RZ, 0x7 ;  /* 0x0000000b1c1c7211 */ /* 0x000fc800078f38ff */
[----:B------:R-:W-:-:S05]  /*14cf0*/  LOP3.LUT R30, R28, 0xffffff80, RZ, 0xc0, !PT ;  /* 0xffffff801c1e7812 */ /* 0x000fca00078ec0ff */
[----:B------:R-:W-:Y:S02]  /*14d00*/  IMAD.IADD R30, R11, 0x1, -R30 ;  /* 0x000000010b1e7824 */ /* 0x000fe400078e0a1e */
[-C--:B------:R-:W-:Y:S01]  /*14d10*/  FMUL.FTZ R89, R27, R9.reuse ;  /* 0x000000091b597220 */ /* 0x080fe20000410000 */
[-C--:B------:R-:W-:Y:S02]  /*14d20*/  FMUL.FTZ R29, R29, R9.reuse ;  /* 0x000000091d1d7220 */ /* 0x080fe40000410000 */
[----:B------:R-:W-:Y:S01]  /*14d30*/  SHF.R.S32.HI R23, RZ, 0x1f, R30 ;  /* 0x0000001fff177819 */ /* 0x000fe2000001141e */
[-C--:B------:R-:W-:Y:S01]  /*14d40*/  FMUL.FTZ R32, R32, R9.reuse ;  /* 0x0000000920207220 */ /* 0x080fe20000410000 */
[----:B------:R-:W-:Y:S02]  /*14d50*/  FMUL.FTZ R105, R31, R9 ;  /* 0x000000091f697220 */ /* 0x000fe40000410000 */
[----:B------:R-:W-:Y:S01]  /*14d60*/  LEA.HI R27, R23, R30, RZ, 0x2 ;  /* 0x0000001e171b7211 */ /* 0x000fe200078f10ff */
[----:B------:R1:W3:Y:S01]  /*14d70*/  MUFU.TANH R73, R29 ;  /* 0x0000001d00497308 */ /* 0x0002e20000002400 */
[----:B------:R-:W-:-:S07]  /*14d80*/  SHF.R.S32.HI R11, RZ, 0x7, R28 ;  /* 0x00000007ff0b7819 */ /* 0x000fce000001141c */
[----:B------:R4:W2:Y:S01]  /*14d90*/  MUFU.TANH R31, R32 ;  /* 0x00000020001f7308 */ /* 0x0008a20000002400 */
[--C-:B-1----:R-:W-:Y:S02]  /*14da0*/  SHF.R.S32.HI R29, RZ, 0x2, R27.reuse ;  /* 0x00000002ff1d7819 */ /* 0x102fe4000001141b */
[----:B------:R-:W-:Y:S02]  /*14db0*/  LEA.HI R23, R23, R30, RZ, 0x5 ;  /* 0x0000001e17177211 */ /* 0x000fe400078f28ff */
[----:B----4-:R-:W-:-:S04]  /*14dc0*/  SHF.R.S32.HI R32, RZ, 0x1f, R27 ;  /* 0x0000001fff207819 */ /* 0x010fc8000001141b */
[----:B------:R-:W-:Y:S02]  /*14dd0*/  LEA.HI R32, R32, R29, RZ, 0x3 ;  /* 0x0000001d20207211 */ /* 0x000fe400078f18ff */
[----:B------:R-:W-:Y:S02]  /*14de0*/  LEA.HI R28, R28, R11, RZ, 0x1 ;  /* 0x0000000b1c1c7211 */ /* 0x000fe400078f08ff */
[----:B------:R-:W-:Y:S02]  /*14df0*/  LOP3.LUT R32, R32, 0xfffffff8, RZ, 0xc0, !PT ;  /* 0xfffffff820207812 */ /* 0x000fe400078ec0ff */
[----:B------:R-:W-:Y:S01]  /*14e00*/  SHF.R.S32.HI R23, RZ, 0x5, R23 ;  /* 0x00000005ff177819 */ /* 0x000fe20000011417 */
[-C--:B------:R-:W-:Y:S01]  /*14e10*/  FMUL.FTZ R8, R24, R9.reuse ;  /* 0x0000000918087220 */ /* 0x080fe20000410000 */
[----:B------:R-:W-:Y:S01]  /*14e20*/  LOP3.LUT R28, R28, 0x3fffffe, RZ, 0xc0, !PT ;  /* 0x03fffffe1c1c7812 */ /* 0x000fe200078ec0ff */
[----:B------:R-:W-:Y:S02]  /*14e30*/  IMAD.IADD R32, R29, 0x1, -R32 ;  /* 0x000000011d207824 */ /* 0x000fe400078e0a20 */
        /* <DEDUP_REMOVED lines=33> */
[----:B------:R-:W-:-:S02]  /*15050*/  IMAD R29, R10, -0x60, R7 ;  /* 0xffffffa00a1d7824 */ /* 0x000fc400078e0207 */
[-C--:B------:R-:W-:Y:S01]  /*15060*/  FMUL.FTZ R141, R71, R9.reuse ;  /* 0x00000009478d7220 */ /* 0x080fe20000410000 */
[----:B------:R-:W-:Y:S01]  /*15070*/  IMAD R23, R14, 0x8, R23 ;  /* 0x000000080e177824 */ /* 0x000fe200078e0217 */
[----:B------:R-:W-:Y:S01]  /*15080*/  LOP3.LUT R27, R27, 0x7ffffffc, RZ, 0xc0, !PT ;  /* 0x7ffffffc1b1b7812 */ /* 0x000fe200078ec0ff */
[-C--:B------:R-:W-:Y:S01]  /*15090*/  FMUL.FTZ R45, R45, R9.reuse ;  /* 0x000000092d2d7220 */ /* 0x080fe20000410000 */
[-C--:B------:R-:W-:Y:S01]  /*150a0*/  FMUL.FTZ R49, R49, R9.reuse ;  /* 0x0000000931317220 */ /* 0x080fe20000410000 */
[-C--:B------:R-:W-:Y:S01]  /*150b0*/  FMUL.FTZ R53, R53, R9.reuse ;  /* 0x0000000935357220 */ /* 0x080fe20000410000 */
[-C--:B------:R-:W-:Y:S01]  /*150c0*/  FMUL.FTZ R59, R59, R9.reuse ;  /* 0x000000093b3b7220 */ /* 0x080fe20000410000 */
[-C--:B------:R-:W-:Y:S01]  /*150d0*/  FMUL.FTZ R61, R61, R9.reuse ;  /* 0x000000093d3d7220 */ /* 0x080fe20000410000 */
[----:B------:R-:W-:Y:S01]  /*150e0*/  FMUL.FTZ R65, R65, R9 ;  /* 0x0000000941417220 */ /* 0x000fe20000410000 */
[----:B------:R-:W-:Y:S01]  /*150f0*/  IMAD.IADD R28, R11, 0x1, -R28 ;  /* 0x000000010b1c7824 */ /* 0x000fe200078e0a1c */
[----:B------:R-:W-:Y:S01]  /*15100*/  IADD3 R14, -R6, 0x1, R29 ;  /* 0x00000001060e7810 */ /* 0x000fe20007ffe11d */
[----:B------:R-:W-:Y:S01]  /*15110*/  IMAD.U32 R11, R23, 0x10, R32 ;  /* 0x00000010170b7824 */ /* 0x000fe200078e0020 */
[----:B------:R-:W1:Y:S01]  /*15120*/  MUFU.TANH R8, R8 ;  /* 0x0000000800087308 */ /* 0x000e620000002400 */
[----:B------:R-:W-:-:S02]  /*15130*/  IMAD.IADD R27, R30, 0x1, -R27 ;  /* 0x000000011e1b7824 */ /* 0x000fc400078e0a1b */
[----:B------:R-:W-:Y:S01]  /*15140*/  FMUL.FTZ R44, R44, R9 ;  /* 0x000000092c2c7220 */ /* 0x000fe20000410000 */
[----:B------:R-:W-:Y:S01]  /*15150*/  IMAD R11, R28, 0x40, R11 ;  /* 0x000000401c0b7824 */ /* 0x000fe200078e020b */
[----:B------:R-:W-:-:S03]  /*15160*/  LOP3.LUT R28, RZ, R13, RZ, 0x33, !PT ;  /* 0x0000000dff1c7212 */ /* 0x000fc600078e33ff */
[----:B------:R-:W4:Y:S01]  /*15170*/  MUFU.TANH R25, R25 ;  /* 0x0000001900197308 */ /* 0x000f220000002400 */
[----:B------:R-:W-:-:S07]  /*15180*/  IMAD R9, R27, -0x2, R14 ;  /* 0xfffffffe1b097824 */ /* 0x000fce00078e020e */
        /* <DEDUP_REMOVED lines=42> */
[----:B------:R-:W-:-:S02]  /*15430*/  IMAD R14, R10, -0x60, RZ ;  /* 0xffffffa00a0e7824 */ /* 0x000fc400078e02ff */
[C---:B------:R-:W-:Y:S02]  /*15440*/  IMAD.IADD R30, R9.reuse, 0x1, R12 ;  /* 0x00000001091e7824 */ /* 0x040fe400078e020c */
[----:B------:R-:W-:Y:S02]  /*15450*/  IMAD.IADD R32, R9, 0x1, R28 ;  /* 0x0000000109207824 */ /* 0x000fe400078e021c */
[----:B------:R-:W-:Y:S01]  /*15460*/  IMAD R42, R10, -0x60, R15 ;  /* 0xffffffa00a2a7824 */ /* 0x000fe200078e020f */
[----:B------:R3:W1:Y:S01]  /*15470*/  MUFU.TANH R39, R44 ;  /* 0x0000002c00277308 */ /* 0x0006620000002400 */
[--C-:B------:R-:W-:Y:S02]  /*15480*/  IMAD.IADD R9, R30, 0x1, R11.reuse ;  /* 0x000000011e097824 */ /* 0x100fe400078e020b */
[----:B------:R-:W-:Y:S02]  /*15490*/  IMAD.IADD R12, R32, 0x1, R11 ;  /* 0x00000001200c7824 */ /* 0x000fe400078e020b */
[----:B---3--:R-:W-:Y:S01]  /*154a0*/  IMAD R44, R27, -0x2, R14 ;  /* 0xfffffffe1b2c7824 */ /* 0x008fe200078e020e */
[----:B--2-4-:R-:W-:Y:S06]  /*154b0*/  @!P0 BRA `(.L_x_1577) ;  /* 0x0000000000648947 */ /* 0x014fec0003800000 */
        /* <DEDUP_REMOVED lines=12> */
.L_x_1581:
[----:B------:R-:W-:Y:S05]  /*15580*/  BSYNC B2 ;  /* 0x0000000000027941 */ /* 0x000fea0003800000 */
.L_x_1580:
[----:B------:R-:W-:Y:S01]  /*15590*/  LOP3.LUT R13, RZ, R13, RZ, 0x33, !PT ;  /* 0x0000000dff0d7212 */ /* 0x000fe200078e33ff */
[----:B------:R-:W-:Y:S06]  /*155a0*/  BRA `(.L_x_1582) ;  /* 0x0000000000187947 */ /* 0x000fec0003800000 */
.L_x_1579:
[----:B------:R-:W-:-:S13]  /*155b0*/  ISETP.NE.AND P0, PT, R4, 0x1, PT ;  /* 0x000000010400780c */ /* 0x000fda0003f05270 */
[----:B------:R-:W-:Y:S05]  /*155c0*/  @!P0 BRA `(.L_x_1582) ;  /* 0x0000000000108947 */ /* 0x000fea0003800000 */
[----:B------:R-:W2:Y:S04]  /*155d0*/  LDL R14, [R5+0x1c] ;  /* 0x00001c00050e7983 */ /* 0x000ea80000100800 */
[----:B------:R-:W3:Y:S01]  /*155e0*/  LDL R28, [R5+0x20] ;  /* 0x00002000051c7983 */ /* 0x000ee20000100800 */
[----:B--2---:R-:W-:-:S05]  /*155f0*/  IMAD.HI.U32 R13, R13, R14, RZ ;  /* 0x0000000e0d0d7227 */ /* 0x004fca00078e00ff */
[----:B---3--:R-:W-:-:S07]  /*15600*/  SHF.R.U32.HI R13, RZ, R28, R13 ;  /* 0x0000001cff0d7219 */ /* 0x008fce000001160d */
.L_x_1582:
[----:B------:R-:W-:Y:S05]  /*15610*/  BSYNC B1 ;  /* 0x0000000000017941 */ /* 0x000fea0003800000 */
.L_x_1578:
[----:B------:R-:W-:-:S05]  /*15620*/  IMAD R13, R4, R13, R44 ;  /* 0x0000000d040d7224 */ /* 0x000fca00078e022c */
[----:B------:R-:W-:Y:S02]  /*15630*/  VIMNMX R12, R12, R13, !PT ;  /* 0x0000000d0c0c7248 */ /* 0x000fe40007fe0100 */
[----:B------:R-:W-:-:S07]  /*15640*/  VIADDMNMX R9, R13, R4, R9, PT ;  /* 0x000000040d097246 */ /* 0x000fce0003800109 */
.L_x_1577:
[----:B------:R-:W-:Y:S05]  /*15650*/  BSYNC B0 ;  /* 0x0000000000007941 */ /* 0x000fea0003800000 */
.L_x_1576:
[C---:B------:R-:W-:Y:S01]  /*15660*/  ISETP.GE.AND P0, PT, R42.reuse, 0x2, PT ;  /* 0x000000022a00780c */ /* 0x040fe20003f06270 */
        /* <DEDUP_REMOVED lines=12> */
[----:B------:R-:W-:-:S02]  /*15730*/  FSEL R59, R73, -INF , !P2 ;  /* 0xff800000493b7808 */ /* 0x000fc40005000000 */
        /* <DEDUP_REMOVED lines=10> */
[----:B-1----:R-:W-:Y:S02]  /*157e0*/  FSEL R51, R33, -INF , !P2 ;  /* 0xff80000021337808 */ /* 0x002fe40005000000 */
        /* <DEDUP_REMOVED lines=63> */
[----:B------:R-:W-:Y:S02]  /*15be0*/  P2R R46, PR, RZ, 0x10 ;  /* 0x00000010ff2e7803 */ /* 0x000fe40000000000 */
        /* <DEDUP_REMOVED lines=18> */
[----:B------:R-:W-:Y:S02]  /*15d10*/  P2R R14, PR, RZ, 0x40 ;  /* 0x00000040ff0e7803 */ /* 0x000fe40000000000 */
[----:B------:R-:W-:-:S04]  /*15d20*/  ISETP.GT.AND P6, PT, R12, RZ, !P6 ;  /* 0x000000ff0c00720c */ /* 0x000fc800077c4270 */
[----:B------:R-:W-:-:S04]  /*15d30*/  ISETP.LT.OR P6, PT, R9, 0x1, P6 ;  /* 0x000000010900780c */ /* 0x000fc800037c1670 */
[----:B------:R-:W-:Y:S01]  /*15d40*/  FSEL R189, R8, -INF , !P6 ;  /* 0xff80000008bd7808 */ /* 0x000fe20007000000 */
[----:B------:R-:W-:Y:S01]  /*15d50*/  IMAD.IADD R8, R32, 0x1, R11 ;  /* 0x0000000120087824 */ /* 0x000fe200078e020b */
[----:B------:R-:W-:-:S04]  /*15d60*/  ISETP.GE.AND P6, PT, R42, 0x5a, PT ;  /* 0x0000005a2a00780c */ /* 0x000fc80003fc6270 */
[----:B------:R-:W-:Y:S02]  /*15d70*/  P2R R42, PR, RZ, 0x40 ;  /* 0x00000040ff2a7803 */ /* 0x000fe40000000000 */
[----:B------:R-:W-:-:S04]  /*15d80*/  ISETP.GT.AND P6, PT, R12, 0x59, !P6 ;  /* 0x000000590c00780c */ /* 0x000fc800077c4270 */
[----:B------:R-:W-:Y:S01]  /*15d90*/  ISETP.LT.OR P6, PT, R9, 0x5a, P6 ;  /* 0x0000005a0900780c */ /* 0x000fe200037c1670 */
[----:B------:R-:W-:-:S03]  /*15da0*/  IMAD.IADD R9, R30, 0x1, R11 ;  /* 0x000000011e097824 */ /* 0x000fc600078e020b */
        /* <DEDUP_REMOVED lines=15> */
.L_x_1588:
[----:B------:R-:W-:Y:S05]  /*15ea0*/  BSYNC B2 ;  /* 0x0000000000027941 */ /* 0x000fea0003800000 */
.L_x_1587:
[----:B------:R-:W-:Y:S01]  /*15eb0*/  LOP3.LUT R7, RZ, R7, RZ, 0x33, !PT ;  /* 0x00000007ff077212 */ /* 0x000fe200078e33ff */
[----:B------:R-:W-:Y:S06]  /*15ec0*/  BRA `(.L_x_1589) ;  /* 0x0000000000187947 */ /* 0x000fec0003800000 */
.L_x_1586:
[----:B------:R-:W-:-:S13]  /*15ed0*/  ISETP.NE.AND P6, PT, R4, 0x1, PT ;  /* 0x000000010400780c */ /* 0x000fda0003fc5270 */
[----:B------:R-:W-:Y:S05]  /*15ee0*/  @!P6 BRA `(.L_x_1589) ;  /* 0x000000000010e947 */ /* 0x000fea0003800000 */
[----:B------:R-:W2:Y:S04]  /*15ef0*/  LDL R6, [R5+0x1c] ;  /* 0x00001c0005067983 */ /* 0x000ea80000100800 */
[----:B------:R-:W3:Y:S01]  /*15f00*/  LDL R12, [R5+0x20] ;  /* 0x00002000050c7983 */ /* 0x000ee20000100800 */
[----:B--2---:R-:W-:-:S05]  /*15f10*/  IMAD.HI.U32 R7, R7, R6, RZ ;  /* 0x0000000607077227 */ /* 0x004fca00078e00ff */
[----:B---3--:R-:W-:-:S07]  /*15f20*/  SHF.R.U32.HI R7, RZ, R12, R7 ;  /* 0x0000000cff077219 */ /* 0x008fce0000011607 */
.L_x_1589:
[----:B------:R-:W-:Y:S05]  /*15f30*/  BSYNC B1 ;  /* 0x0000000000017941 */ /* 0x000fea0003800000 */
.L_x_1585:
[----:B------:R-:W-:-:S05]  /*15f40*/  IMAD R7, R4, R7, R44 ;  /* 0x0000000704077224 */ /* 0x000fca00078e022c */
[----:B------:R-:W-:Y:S02]  /*15f50*/  VIADDMNMX R9, R7, R4, R9, PT ;  /* 0x0000000407097246 */ /* 0x000fe40003800109 */
[----:B------:R-:W-:-:S07]  /*15f60*/  VIMNMX R8, R8, R7, !PT ;  /* 0x0000000708087248 */ /* 0x000fce0007fe0100 */
.L_x_1584:
[----:B------:R-:W-:Y:S05]  /*15f70*/  BSYNC B0 ;  /* 0x0000000000007941 */ /* 0x000fea0003800000 */
.L_x_1583:
[----:B------:R-:W2:Y:S01]  /*15f80*/  LD.E.64 R4, desc[UR46][R16.64+0x440] ;  /* 0x0004402e10047980 */ /* 0x000ea2000c101b00 */
[C---:B------:R-:W-:Y:S02]  /*15f90*/  ISETP.GT.AND P0, PT, R8.reuse, 0x1, !P0 ;  /* 0x000000010800780c */ /* 0x040fe40004704270 */
[----:B------:R-:W-:Y:S01]  /*15fa0*/  ISETP.GT.AND P1, PT, R8, 0x8, !P1 ;  /* 0x000000080800780c */ /* 0x000fe20004f24270 */
[----:B------:R-:W3:Y:S01]  /*15fb0*/  LD.E R108, desc[UR46][R16.64+0x460] ;  /* 0x0004602e106c7980 */ /* 0x000ee2000c101900 */
[C---:B------:R-:W-:Y:S02]  /*15fc0*/  ISETP.LT.OR P0, PT, R9.reuse, 0x2, P0 ;  /* 0x000000020900780c */ /* 0x040fe40000701670 */
[----:B------:R-:W-:Y:S01]  /*15fd0*/  ISETP.LT.OR P1, PT, R9, 0x9, P1 ;  /* 0x000000090900780c */ /* 0x000fe20000f21670 */
[----:B------:R-:W4:Y:S01]  /*15fe0*/  LD.E R44, desc[UR46][R16.64+0x2b0] ;  /* 0x0002b02e102c7980 */ /* 0x000f22000c101900 */
[----:B------:R-:W-:Y:S02]  /*15ff0*/  FSEL R89, R89, -INF , !P0 ;  /* 0xff80000059597808 */ /* 0x000fe40004000000 */
[----:B------:R-:W-:Y:S01]  /*16000*/  ISETP.NE.AND P0, PT, R28, RZ, PT ;  /* 0x000000ff1c00720c */ /* 0x000fe20003f05270 */
[----:B------:R-:W5:Y:S01]  /*16010*/  LD.E R60, desc[UR46][R16.64+0x23c] ;  /* 0x00023c2e103c7980 */ /* 0x000f62000c101900 */
[----:B------:R-:W-:-:S02]  /*16020*/  FSEL R99, R99, -INF , !P1 ;  /* 0xff80000063637808 */ /* 0x000fc40004800000 */
[----:B------:R-:W-:Y:S01]  /*16030*/  ISETP.GT.AND P0, PT, R8, 0x9, !P0 ;  /* 0x000000090800780c */ /* 0x000fe20004704270 */
[----:B------:R-:W4:Y:S01]  /*16040*/  LD.E R28, desc[UR46][R16.64+0x284] ;  /* 0x0002842e101c7980 */ /* 0x000f22000c101900 */
[----:B------:R-:W-:Y:S02]  /*16050*/  ISETP.NE.AND P1, PT, R54, RZ, PT ;  /* 0x000000ff3600720c */ /* 0x000fe40003f25270 */
[----:B------:R-:W-:Y:S01]  /*16060*/  ISETP.LT.OR P0, PT, R9, 0xa, P0 ;  /* 0x0000000a0900780c */ /* 0x000fe20000701670 */
[----:B------:R-:W5:Y:S01]  /*16070*/  LD.E R54, desc[UR46][R16.64+0x320] ;  /* 0x0003202e10367980 */ /* 0x000f62000c101900 */
[----:B------:R-:W-:Y:S02]  /*16080*/  ISETP.NE.AND P6, PT, R36, RZ, PT ;  /* 0x000000ff2400720c */ /* 0x000fe40003fc5270 */
[----:B------:R-:W-:Y:S01]  /*16090*/  FSEL R105, R105, -INF , !P0 ;  /* 0xff80000069697808 */ /* 0x000fe20004000000 */
[----:B------:R-:W4:Y:S01]  /*160a0*/  LD.E R36, desc[UR46][R16.64+0x270] ;  /* 0x0002702e10247980 */ /* 0x000f22000c101900 */
[----:B------:R-:W-:-:S02]  /*160b0*/  ISETP.NE.AND P0, PT, R46, RZ, PT ;  /* 0x000000ff2e00720c */ /* 0x000fc40003f05270 */
[C---:B------:R-:W-:Y:S01]  /*160c0*/  ISETP.GT.AND P2, PT, R8.reuse, 0x49, !P2 ;  /* 0x000000490800780c */ /* 0x040fe20005744270 */
[----:B------:R-:W5:Y:S01]  /*160d0*/  LD.E R46, desc[UR46][R16.64+0x2d0] ;  /* 0x0002d02e102e7980 */ /* 0x000f62000c101900 */
[C---:B------:R-:W-:Y:S02]  /*160e0*/  ISETP.GT.AND P0, PT, R8.reuse, 0x10, !P0 ;  /* 0x000000100800780c */ /* 0x040fe40004704270 */
[C---:B------:R-:W-:Y:S01]  /*160f0*/  ISETP.GT.AND P3, PT, R8.reuse, 0x50, !P3 ;  /* 0x000000500800780c */ /* 0x040fe20005f64270 */
[----:B------:R-:W5:Y:S01]  /*16100*/  LD.E R74, desc[UR46][R16.64+0x24c] ;  /* 0x00024c2e104a7980 */ /* 0x000f62000c101900 */
[----:B------:R-:W-:Y:S02]  /*16110*/  ISETP.LT.OR P0, PT, R9, 0x11, P0 ;  /* 0x000000110900780c */ /* 0x000fe40000701670 */
[----:B------:R-:W-:Y:S01]  /*16120*/  ISETP.GT.AND P4, PT, R8, 0x51, !P4 ;  /* 0x000000510800780c */ /* 0x000fe20006784270 */
[----:B------:R-:W5:Y:S01]  /*16130*/  LD.E R72, desc[UR46][R16.64+0x25c] ;  /* 0x00025c2e10487980 */ /* 0x000f62000c101900 */
[----:B------:R-:W-:-:S02]  /*16140*/  FSEL R113, R113, -INF , !P0 ;  /* 0xff80000071717808 */ /* 0x000fc40004000000 */
[----:B------:R-:W-:Y:S01]  /*16150*/  ISETP.NE.AND P0, PT, R50, RZ, PT ;  /* 0x000000ff3200720c */ /* 0x000fe20003f05270 */
[----:B------:R-:W5:Y:S03]  /*16160*/  LD.E R70, desc[UR46][R16.64+0x268] ;  /* 0x0002682e10467980 */ /* 0x000f66000c101900 */
[C---:B------:R-:W-:Y:S01]  /*16170*/  ISETP.GT.AND P0, PT, R8.reuse, 0x11, !P0 ;  /* 0x000000110800780c */ /* 0x040fe20004704270 */
[----:B------:R-:W5:Y:S03]  /*16180*/  LD.E R50, desc[UR46][R16.64+0x2f0] ;  /* 0x0002f02e10327980 */ /* 0x000f66000c101900 */
[----:B------:R-:W-:Y:S01]  /*16190*/  ISETP.LT.OR P0, PT, R9, 0x12, P0 ;  /* 0x000000120900780c */ /* 0x000fe20000701670 */
[----:B------:R-:W5:Y:S03]  /*161a0*/  LD.E R68, desc[UR46][R16.64+0x26c] ;  /* 0x00026c2e10447980 */ /* 0x000f66000c101900 */
[----:B------:R-:W-:Y:S01]  /*161b0*/  FSEL R119, R119, -INF , !P0 ;  /* 0xff80000077777808 */ /* 0x000fe20004000000 */
[----:B------:R-:W5:Y:S01]  /*161c0*/  LD.E R64, desc[UR46][R16.64+0x278] ;  /* 0x0002782e10407980 */ /* 0x000f62000c101900 */
[----:B------:R-:W-:-:S02]  /*161d0*/  ISETP.GT.AND P0, PT, R8, 0x18, !P1 ;  /* 0x000000180800780c */ /* 0x000fc40004f04270 */
[----:B------:R-:W-:Y:S01]  /*161e0*/  ISETP.NE.AND P1, PT, R56, RZ, PT ;  /* 0x000000ff3800720c */ /* 0x000fe20003f25270 */
[----:B------:R-:W5:Y:S01]  /*161f0*/  LD.E R80, desc[UR46][R16.64+0x27c] ;  /* 0x00027c2e10507980 */ /* 0x000f62000c101900 */
[C---:B------:R-:W-:Y:S02]  /*16200*/  ISETP.LT.OR P0, PT, R9.reuse, 0x19, P0 ;  /* 0x000000190900780c */ /* 0x040fe40000701670 */
[----:B------:R-:W-:Y:S01]  /*16210*/  ISETP.LT.OR P2, PT, R9, 0x4a, P2 ;  /* 0x0000004a0900780c */ /* 0x000fe20001741670 */
[----:B------:R-:W5:Y:S01]  /*16220*/  LD.E R56, desc[UR46][R16.64+0x310] ;  /* 0x0003102e10387980 */ /* 0x000f62000c101900 */
[----:B------:R-:W-:Y:S02]  /*16230*/  FSEL R129, R129, -INF , !P0 ;  /* 0xff80000081817808 */ /* 0x000fe40004000000 */
[----:B------:R-:W-:Y:S01]  /*16240*/  ISETP.GT.AND P0, PT, R8, 0x19, !P6 ;  /* 0x000000190800780c */ /* 0x000fe20007704270 */
[----:B------:R-:W5:Y:S01]  /*16250*/  LD.E R86, desc[UR46][R16.64+0x288] ;  /* 0x0002882e10567980 */ /* 0x000f62000c101900 */
[----:B------:R-:W-:-:S02]  /*16260*/  ISETP.NE.AND P6, PT, R14, RZ, PT ;  /* 0x000000ff0e00720c */ /* 0x000fc40003fc5270 */
[----:B------:R-:W-:Y:S01]  /*16270*/  ISETP.LT.OR P0, PT, R9, 0x1a, P0 ;  /* 0x0000001a0900780c */ /* 0x000fe20000701670 */
[----:B------:R-:W5:Y:S03]  /*16280*/  LD.E R84, desc[UR46][R16.64+0x28c] ;  /* 0x00028c2e10547980 */ /* 0x000f66000c101900 */
[----:B------:R-:W-:Y:S01]  /*16290*/  FSEL R127, R127, -INF , !P0 ;  /* 0xff8000007f7f7808 */ /* 0x000fe20004000000 */
[----:B------:R-:W5:Y:S01]  /*162a0*/  LD.E R82, desc[UR46][R16.64+0x298] ;  /* 0x0002982e10527980 */ /* 0x000f62000c101900 */
[----:B------:R-:W-:Y:S02]  /*162b0*/  ISETP.NE.AND P0, PT, R58, RZ, PT ;  /* 0x000000ff3a00720c */ /* 0x000fe40003f05270 */
[C---:B------:R-:W-:Y:S01]  /*162c0*/  ISETP.GT.AND P5, PT, R8.reuse, 0x58, !P5 ;  /* 0x000000580800780c */ /* 0x040fe20006fa4270 */
[----:B------:R-:W5:Y:S01]  /*162d0*/  LD.E R78, desc[UR46][R16.64+0x29c] ;  /* 0x00029c2e104e7980 */ /* 0x000f62000c101900 */
[----:B------:R-:W-:-:S03]  /*162e0*/  ISETP.GT.AND P0, PT, R8, 0x20, !P0 ;  /* 0x000000200800780c */ /* 0x000fc60004704270 */
[----:B------:R-:W5:Y:S01]  /*162f0*/  LD.E R76, desc[UR46][R16.64+0x2a8] ;  /* 0x0002a82e104c7980 */ /* 0x000f62000c101900 */
[----:B------:R-:W-:-:S03]  /*16300*/  ISETP.LT.OR P0, PT, R9, 0x21, P0 ;  /* 0x000000210900780c */ /* 0x000fc60000701670 */
[----:B------:R-:W5:Y:S01]  /*16310*/  LD.E R98, desc[UR46][R16.64+0x2ac] ;  /* 0x0002ac2e10627980 */ /* 0x000f62000c101900 */
[----:B------:R-:W-:Y:S02]  /*16320*/  FSEL R125, R125, -INF , !P0 ;  /* 0xff8000007d7d7808 */ /* 0x000fe40004000000 */
[----:B------:R-:W-:Y:S01]  /*16330*/  ISETP.NE.AND P0, PT, R40, RZ, PT ;  /* 0x000000ff2800720c */ /* 0x000fe20003f05270 */
[----:B------:R-:W5:Y:S03]  /*16340*/  LD.E R96, desc[UR46][R16.64+0x2b8] ;  /* 0x0002b82e10607980 */ /* 0x000f66000c101900 */
[----:B------:R-:W-:Y:S01]  /*16350*/  ISETP.GT.AND P0, PT, R8, 0x21, !P0 ;  /* 0x000000210800780c */ /* 0x000fe20004704270 */
[----:B------:R-:W5:Y:S03]  /*16360*/  LD.E R40, desc[UR46][R16.64+0x290] ;  /* 0x0002902e10287980 */ /* 0x000f66000c101900 */
[----:B------:R-:W-:Y:S01]  /*16370*/  ISETP.LT.OR P0, PT, R9, 0x22, P0 ;  /* 0x000000220900780c */ /* 0x000fe20000701670 */
[----:B------:R-:W5:Y:S03]  /*16380*/  LD.E R94, desc[UR46][R16.64+0x2bc] ;  /* 0x0002bc2e105e7980 */ /* 0x000f66000c101900 */
[----:B------:R-:W-:Y:S01]  /*16390*/  FSEL R20, R20, -INF , !P0 ;  /* 0xff80000014147808 */ /* 0x000fe20004000000 */
[----:B------:R-:W5:Y:S01]  /*163a0*/  LD.E R92, desc[UR46][R16.64+0x2c8] ;  /* 0x0002c82e105c7980 */ /* 0x000f62000c101900 */
[----:B------:R-:W-:-:S02]  /*163b0*/  ISETP.NE.AND P0, PT, R62, RZ, PT ;  /* 0x000000ff3e00720c */ /* 0x000fc40003f05270 */
[----:B------:R-:W-:Y:S01]  /*163c0*/  ISETP.LT.OR P3, PT, R9, 0x51, P3 ;  /* 0x000000510900780c */ /* 0x000fe20001f61670 */
        /* <DEDUP_REMOVED lines=14> */
[----:B------:R-:W-:-:S03]  /*164b0*/  ISETP.NE.AND P0, PT, R34, RZ, PT ;  /* 0x000000ff2200720c */ /* 0x000fc60003f05270 */
        /* <DEDUP_REMOVED lines=22> */
[----:B------:R-:W4:Y:S03]  /*16620*/  LD.E R24, desc[UR46][R16.64+0x230] ;  /* 0x0002302e10187980 */ /* 0x000f26000c101900 */
        /* <DEDUP_REMOVED lines=13> */
[----:B------:R-:W-:Y:S01]  /*16700*/  ISETP.GT.AND P0, PT, R8, 0x41, !P1 ;  /* 0x000000410800780c */ /* 0x000fe20004f04270 */
[----:B------:R-:W5:Y:S01]  /*16710*/  LD.E R140, desc[UR46][R16.64+0x388] ;  /* 0x0003882e108c7980 */ /* 0x000f62000c101900 */
[----:B------:R-:W-:Y:S02]  /*16720*/  ISETP.NE.AND P1, PT, R67, RZ, PT ;  /* 0x000000ff4300720c */ /* 0x000fe40003f25270 */
[----:B------:R-:W-:Y:S01]  /*16730*/  ISETP.LT.OR P0, PT, R9, 0x42, P0 ;  /* 0x000000420900780c */ /* 0x000fe20000701670 */
[----:B------:R-:W5:Y:S03]  /*16740*/  LD.E R148, desc[UR46][R16.64+0x38c] ;  /* 0x00038c2e10947980 */ /* 0x000f66000c101900 */
[----:B------:R-:W-:Y:S01]  /*16750*/  FSEL R106, R106, -INF , !P0 ;  /* 0xff8000006a6a7808 */ /* 0x000fe20004000000 */
[----:B------:R-:W5:Y:S01]  /*16760*/  LD.E R144, desc[UR46][R16.64+0x398] ;  /* 0x0003982e10907980 */ /* 0x000f62000c101900 */
[----:B------:R-:W-:-:S02]  /*16770*/  ISETP.GT.AND P0, PT, R8, RZ, !P6 ;  /* 0x000000ff0800720c */ /* 0x000fc40007704270 */
[----:B------:R-:W-:Y:S01]  /*16780*/  FSEL R133, R133, -INF , !P2 ;  /* 0xff80000085857808 */ /* 0x000fe20005000000 */
[----:B------:R-:W5:Y:S01]  /*16790*/  LD.E R146, desc[UR46][R16.64+0x39c] ;  /* 0x00039c2e10927980 */ /* 0x000f62000c101900 */
[----:B------:R-:W-:Y:S02]  /*167a0*/  ISETP.LT.OR P0, PT, R9, 0x1, P0 ;  /* 0x000000010900780c */ /* 0x000fe40000701670 */
[----:B------:R-:W-:Y:S01]  /*167b0*/  ISETP.NE.AND P6, PT, R42, RZ, PT ;  /* 0x000000ff2a00720c */ /* 0x000fe20003fc5270 */
[----:B------:R-:W5:Y:S01]  /*167c0*/  LD.E R150, desc[UR46][R16.64+0x3a8] ;  /* 0x0003a82e10967980 */ /* 0x000f62000c101900 */
[----:B------:R-:W-:-:S03]  /*167d0*/  FSEL R6, R26, -INF , !P0 ;  /* 0xff8000001a067808 */ /* 0x000fc60004000000 */
[----:B------:R-:W5:Y:S04]  /*167e0*/  LD.E R30, desc[UR46][R16.64+0x424] ;  /* 0x0004242e101e7980 */ /* 0x000f68000c101900 */
        /* <DEDUP_REMOVED lines=18> */
[----:B------:R-:W5:Y:S01]  /*16910*/  LD.E R107, desc[UR46][R16.64+0x3f0] ;  /* 0x0003f02e106b7980 */ /* 0x000f62000c101900 */
[----:B--2---:R-:W-:-:S03]  /*16920*/  FMNMX.FTZ R14, R189, R4, !PT ;  /* 0x00000004bd0e7209 */ /* 0x004fc60007810000 */
[----:B------:R-:W2:Y:S01]  /*16930*/  LD.E R42, desc[UR46][R16.64+0x2c0] ;  /* 0x0002c02e102a7980 */ /* 0x000ea2000c101900 */
[----:B------:R-:W-:-:S03]  /*16940*/  FMNMX.FTZ R14, R63, R14, !PT ;  /* 0x0000000e3f0e7209 */ /* 0x000fc60007810000 */
        /* <DEDUP_REMOVED lines=33> */
[----:B------:R-:W1:Y:S02]  /*16b60*/  SHFL.BFLY PT, R14, R65, 0x2, 0x1f ;  /* 0x0c401f00410e7f89 */ /* 0x000e6400000e0000 */
[----:B-1----:R-:W-:Y:S02]  /*16b70*/  FMNMX.FTZ R7, R65, R14, !PT ;  /* 0x0000000e41077209 */ /* 0x002fe40007810000 */
[----:B------:R-:W-:-:S04]  /*16b80*/  FMNMX.FTZ R14, R6, R5, !PT ;  /* 0x00000005060e7209 */ /* 0x000fc80007810000 */
[----:B------:R-:W-:Y:S01]  /*16b90*/  FMNMX.FTZ R14, R89, R14, !PT ;  /* 0x0000000e590e7209 */ /* 0x000fe20007810000 */
[----:B------:R-:W1:Y:S03]  /*16ba0*/  SHFL.BFLY PT, R18, R7, 0x1, 0x1f ;  /* 0x0c201f0007127f89 */ /* 0x000e6600000e0000 */
[----:B------:R-:W-:-:S04]  /*16bb0*/  FMNMX.FTZ R14, R99, R14, !PT ;  /* 0x0000000e630e7209 */ /* 0x000fc80007810000 */
[----:B------:R-:W-:-:S04]  /*16bc0*/  FMNMX.FTZ R14, R105, R14, !PT ;  /* 0x0000000e690e7209 */ /* 0x000fc80007810000 */
[----:B------:R-:W-:-:S04]  /*16bd0*/  FMNMX.FTZ R14, R113, R14, !PT ;  /* 0x0000000e710e7209 */ /* 0x000fc80007810000 */
[----:B------:R-:W-:-:S04]  /*16be0*/  FMNMX.FTZ R14, R119, R14, !PT ;  /* 0x0000000e770e7209 */ /* 0x000fc80007810000 */
[----:B------:R-:W-:-:S04]  /*16bf0*/  FMNMX.FTZ R14, R129, R14, !PT ;  /* 0x0000000e810e7209 */ /* 0x000fc80007810000 */
[----:B------:R-:W-:Y:S02]  /*16c00*/  FMNMX.FTZ R14, R127, R14, !PT ;  /* 0x0000000e7f0e7209 */ /* 0x000fe40007810000 */
[----:B-1----:R-:W-:Y:S02]  /*16c10*/  FMNMX.FTZ R67, R7, R18, !PT ;  /* 0x0000001207437209 */ /* 0x002fe40007810000 */
[----:B------:R-:W-:-:S04]  /*16c20*/  FMNMX.FTZ R7, R125, R14, !PT ;  /* 0x0000000e7d077209 */ /* 0x000fc80007810000 */
[----:B------:R-:W-:-:S04]  /*16c30*/  FMNMX.FTZ R14, R20, R7, !PT ;  /* 0x00000007140e7209 */ /* 0x000fc80007810000 */
[----:B------:R-:W-:-:S04]  /*16c40*/  FMNMX.FTZ R7, R11, R14, !PT ;  /* 0x0000000e0b077209 */ /* 0x000fc80007810000 */
[----:B------:R-:W-:-:S04]  /*16c50*/  FMNMX.FTZ R14, R12, R7, !PT ;  /* 0x000000070c0e7209 */ /* 0x000fc80007810000 */
[----:B------:R-:W-:-:S04]  /*16c60*/  FMNMX.FTZ R14, R19, R14, !PT ;  /* 0x0000000e130e7209 */ /* 0x000fc80007810000 */
[----:B------:R-:W-:-:S04]  /*16c70*/  FMNMX.FTZ R7, R21, R14, !PT ;  /* 0x0000000e15077209 */ /* 0x000fc80007810000 */
[----:B------:R-:W-:Y:S02]  /*16c80*/  FMNMX.FTZ R14, R104, R7, !PT ;  /* 0x00000007680e7209 */ /* 0x000fe40007810000 */
[----:B------:R-:W-:Y:S02]  /*16c90*/  ISETP.GT.AND P0, PT, R8, 0x48, !P1 ;  /* 0x000000480800780c */ /* 0x000fe40004f04270 */
[----:B------:R-:W-:Y:S02]  /*16ca0*/  FMNMX.FTZ R14, R121, R14, !PT ;  /* 0x0000000e790e7209 */ /* 0x000fe40007810000 */
[----:B------:R-:W-:Y:S02]  /*16cb0*/  ISETP.LT.OR P0, PT, R9, 0x49, P0 ;  /* 0x000000490900780c */ /* 0x000fe40000701670 */
[----:B------:R-:W-:Y:S02]  /*16cc0*/  FMNMX.FTZ R7, R123, R14, !PT ;  /* 0x0000000e7b077209 */ /* 0x000fe40007810000 */
[----:B------:R-:W-:-:S02]  /*16cd0*/  FSEL R131, R131, -INF , !P0 ;  /* 0xff80000083837808 */ /* 0x000fc40004000000 */
[----:B------:R-:W-:-:S04]  /*16ce0*/  FMNMX.FTZ R14, R106, R7, !PT ;  /* 0x000000076a0e7209 */ /* 0x000fc80007810000 */
[----:B------:R-:W-:Y:S02]  /*16cf0*/  FMNMX.FTZ R14, R131, R14, !PT ;  /* 0x0000000e830e7209 */ /* 0x000fe40007810000 */
[----:B------:R-:W-:Y:S02]  /*16d00*/  ISETP.LT.OR P4, PT, R9, 0x52, P4 ;  /* 0x000000520900780c */ /* 0x000fe40002781670 */
[----:B------:R-:W-:Y:S02]  /*16d10*/  FSEL R135, R135, -INF , !P3 ;  /* 0xff80000087877808 */ /* 0x000fe40005800000 */
[----:B------:R-:W-:Y:S02]  /*16d20*/  FMNMX.FTZ R14, R133, R14, !PT ;  /* 0x0000000e850e7209 */ /* 0x000fe40007810000 */
[----:B------:R-:W-:Y:S02]  /*16d30*/  ISETP.GT.AND P0, PT, R8, 0x59, !P6 ;  /* 0x000000590800780c */ /* 0x000fe40007704270 */
[----:B------:R-:W-:Y:S01]  /*16d40*/  ISETP.LT.OR P5, PT, R9, 0x59, P5 ;  /* 0x000000590900780c */ /* 0x000fe20002fa1670 */
[----:B------:R-:W-:Y:S01]  /*16d50*/  ST.E desc[UR46][R16.64+0x440], R65 ;  /* 0x0004404110007985 */ /* 0x000fe2000c10192e */
[----:B------:R-:W-:-:S02]  /*16d60*/  FSEL R137, R137, -INF , !P4 ;  /* 0xff80000089897808 */ /* 0x000fc40006000000 */
[----:B------:R-:W-:Y:S01]  /*16d70*/  FMNMX.FTZ R14, R135, R14, !PT ;  /* 0x0000000e870e7209 */ /* 0x000fe20007810000 */
[----:B------:R-:W4:Y:S01]  /*16d80*/  LD.E R8, desc[UR46][R16.64+0x454] ;  /* 0x0004542e10087980 */ /* 0x000f22000c101900 */
[----:B------:R-:W-:Y:S02]  /*16d90*/  ISETP.LT.OR P0, PT, R9, 0x5a, P0 ;  /* 0x0000005a0900780c */ /* 0x000fe40000701670 */
[----:B------:R-:W-:Y:S01]  /*16da0*/  FSEL R139, R139, -INF , !P5 ;  /* 0xff8000008b8b7808 */ /* 0x000fe20006800000 */
[----:B------:R1:W-:Y:S01]  /*16db0*/  ST.E desc[UR46][R16.64+0x440], R67 ;  /* 0x0004404310007985 */ /* 0x0003e2000c10192e */
[----:B------:R-:W-:Y:S02]  /*16dc0*/  FMNMX.FTZ R14, R137, R14, !PT ;  /* 0x0000000e890e7209 */ /* 0x000fe40007810000 */
[----:B------:R-:W-:Y:S01]  /*16dd0*/  FSEL R141, R141, -INF , !P0 ;  /* 0xff8000008d8d7808 */ /* 0x000fe20004000000 */
[----:B------:R-:W3:Y:S01]  /*16de0*/  LD.E R69, desc[UR46][R16.64+0x440] ;  /* 0x0004402e10457980 */ /* 0x000ee2000c101900 */
[----:B------:R-:W-:-:S03]  /*16df0*/  FMNMX.FTZ R14, R139, R14, !PT ;  /* 0x0000000e8b0e7209 */ /* 0x000fc60007810000 */
[----:B------:R-:W5:Y:S01]  /*16e00*/  LD.E R9, desc[UR46][R16.64+0x450] ;  /* 0x0004502e10097980 */ /* 0x000f62000c101900 */
[----:B------:R-:W-:-:S03]  /*16e10*/  FMNMX.FTZ R7, R141, R14, !PT ;  /* 0x0000000e8d077209 */ /* 0x000fc60007810000 */
[----:B-1----:R-:W2:Y:S04]  /*16e20*/  LD.E R67, desc[UR46][R16.64+0x350] ;  /* 0x0003502e10437980 */ /* 0x002ea8000c101900 */
[----:B------:R-:W-:Y:S04]  /*16e30*/  ST.E desc[UR46][R16.64+0x444], R7 ;  /* 0x0004440710007985 */ /* 0x000fe8000c10192e */
[----:B------:R-:W4:Y:S04]  /*16e40*/  LD.E R14, desc[UR46][R16.64+0x444] ;  /* 0x0004442e100e7980 */ /* 0x000f28000c101900 */
[----:B------:R-:W2:Y:S01]  /*16e50*/  LD.E R65, desc[UR46][R16.64+0x360] ;  /* 0x0003602e10417980 */ /* 0x000ea2000c101900 */
[C---:B---3--:R-:W-:Y:S01]  /*16e60*/  FMUL.FTZ R18, R69.reuse, R108 ;  /* 0x0000006c45127220 */ /* 0x048fe20000410000 */
[----:B------:R-:W-:-:S04]  /*16e70*/  FSETP.NEU.FTZ.AND P0, PT, R69, -INF , PT ;  /* 0xff8000004500780b */ /* 0x000fc80003f1d000 */
[----:B------:R-:W-:-:S05]  /*16e80*/  FSEL R58, R18, RZ, P0 ;  /* 0x000000ff123a7208 */ /* 0x000fca0000000000 */
[-CC-:B------:R-:W-:Y:S02]  /*16e90*/  FFMA.FTZ R176, R43, R108.reuse, -R58.reuse ;  /* 0x0000006c2bb07223 */ /* 0x180fe4000001083a */
[----:B----4-:R-:W1:Y:S01]  /*16ea0*/  SHFL.BFLY PT, R43, R14, 0x2, 0x1f ;  /* 0x0c401f000e2b7f89 */ /* 0x010e6200000e0000 */
[-CC-:B------:R-:W-:Y:S01]  /*16eb0*/  FFMA.FTZ R153, R59, R108.reuse, -R58.reuse ;  /* 0x0000006c3b997223 */ /* 0x180fe2000001083a */
[----:B------:R-:W-:Y:S02]  /*16ec0*/  FSEL R69, R69, RZ, P0 ;  /* 0x000000ff45457208 */ /* 0x000fe40000000000 */
[----:B-1----:R-:W-:Y:S01]  /*16ed0*/  FMNMX.FTZ R14, R14, R43, !PT ;  /* 0x0000002b0e0e7209 */ /* 0x002fe20007810000 */
[-CC-:B------:R-:W-:Y:S01]  /*16ee0*/  FFMA.FTZ R154, R61, R108.reuse, -R58.reuse ;  /* 0x0000006c3d9a7223 */ /* 0x180fe2000001083a */
[-CC-:B------:R-:W-:Y:S01]  /*16ef0*/  FFMA.FTZ R189, R189, R108.reuse, -R58.reuse ;  /* 0x0000006cbdbd7223 */ /* 0x180fe2000001083a */
[-CC-:B------:R-:W-:Y:S01]  /*16f00*/  FFMA.FTZ R152, R63, R108.reuse, -R58.reuse ;  /* 0x0000006c3f987223 */ /* 0x180fe2000001083a */
[-CC-:B------:R-:W-:Y:S01]  /*16f10*/  FFMA.FTZ R188, R53, R108.reuse, -R58.reuse ;  /* 0x0000006c35bc7223 */ /* 0x180fe2000001083a */
[----:B------:R-:W1:Y:S01]  /*16f20*/  SHFL.BFLY PT, R59, R14, 0x1, 0x1f ;  /* 0x0c201f000e3b7f89 */ /* 0x000e6200000e0000 */
[----:B------:R-:W-:Y:S01]  /*16f30*/  FADD.FTZ R61, R4, -R69 ;  /* 0x80000045043d7221 */ /* 0x000fe20000010000 */
[-CC-:B------:R-:W-:Y:S01]  /*16f40*/  FFMA.FTZ R4, R13, R108.reuse, -R58.reuse ;  /* 0x0000006c0d047223 */ /* 0x180fe2000001083a */
[-CC-:B------:R-:W-:Y:S01]  /*16f50*/  FFMA.FTZ R13, R57, R108.reuse, -R58.reuse ;  /* 0x0000006c390d7223 */ /* 0x180fe2000001083a */
        /* <DEDUP_REMOVED lines=10> */
[----:B------:R-:W3:Y:S01]  /*17000*/  LD.E R29, desc[UR46][R16.64+0x42c] ;  /* 0x00042c2e101d7980 */ /* 0x000ee2000c101900 */
[-CC-:B------:R-:W-:Y:S01]  /*17010*/  FFMA.FTZ R168, R25, R108.reuse, -R58.reuse ;  /* 0x0000006c19a87223 */ /* 0x180fe2000001083a */
[-CC-:B------:R-:W-:Y:S01]  /*17020*/  FFMA.FTZ R165, R27, R108.reuse, -R58.reuse ;  /* 0x0000006c1ba57223 */ /* 0x180fe2000001083a */
[-CC-:B------:R-:W-:Y:S01]  /*17030*/  FFMA.FTZ R162, R35, R108.reuse, -R58.reuse ;  /* 0x0000006c23a27223 */ /* 0x180fe2000001083a */
[-CC-:B------:R-:W-:Y:S01]  /*17040*/  FFMA.FTZ R157, R37, R108.reuse, -R58.reuse ;  /* 0x0000006c259d7223 */ /* 0x180fe2000001083a */
[-CC-:B------:R-:W-:Y:S01]  /*17050*/  FFMA.FTZ R23, R23, R108.reuse, -R58.reuse ;  /* 0x0000006c17177223 */ /* 0x180fe2000001083a */
[----:B------:R-:W-:Y:S01]  /*17060*/  MUFU.EX2 R154, R154 ;  /* 0x0000009a009a7308 */ /* 0x000fe20000000800 */
[-CC-:B------:R-:W-:Y:S01]  /*17070*/  FFMA.FTZ R160, R47, R108.reuse, -R58.reuse ;  /* 0x0000006c2fa07223 */ /* 0x180fe2000001083a */
[-CC-:B------:R-:W-:Y:S01]  /*17080*/  FFMA.FTZ R15, R15, R108.reuse, -R58.reuse ;  /* 0x0000006c0f0f7223 */ /* 0x180fe2000001083a */
[-C--:B------:R-:W-:Y:S01]  /*17090*/  FFMA.FTZ R18, R55, R108.reuse, -R58 ;  /* 0x0000006c37127223 */ /* 0x080fe2000001083a */
[----:B-1----:R-:W-:Y:S01]  /*170a0*/  FMNMX.FTZ R57, R14, R59, !PT ;  /* 0x0000003b0e397209 */ /* 0x002fe20007810000 */
[----:B------:R-:W4:Y:S03]  /*170b0*/  LD.E R33, desc[UR46][R16.64+0x234] ;  /* 0x0002342e10217980 */ /* 0x000f26000c101900 */
[----:B------:R1:W-:Y:S01]  /*170c0*/  MUFU.EX2 R14, R4 ;  /* 0x00000004000e7308 */ /* 0x0003e20000000800 */
[----:B------:R-:W2:Y:S04]  /*170d0*/  LD.E R25, desc[UR46][R16.64+0x240] ;  /* 0x0002402e10197980 */ /* 0x000ea8000c101900 */
[----:B------:R-:W2:Y:S01]  /*170e0*/  LD.E R31, desc[UR46][R16.64+0x260] ;  /* 0x0002602e101f7980 */ /* 0x000ea2000c101900 */
[----:B-1----:R-:W-:-:S02]  /*170f0*/  FMUL.FTZ R4, R61, R108 ;  /* 0x0000006c3d047220 */ /* 0x002fc40000410000 */
[----:B------:R-:W-:Y:S01]  /*17100*/  MUFU.EX2 R153, R153 ;  /* 0x0000009900997308 */ /* 0x000fe20000000800 */
[CC--:B------:R-:W-:Y:S01]  /*17110*/  FMUL.FTZ R58, R57.reuse, R108.reuse ;  /* 0x0000006c393a7220 */ /* 0x0c0fe20000410000 */
[----:B------:R-:W-:Y:S01]  /*17120*/  FSETP.NEU.FTZ.AND P0, PT, R57, -INF , PT ;  /* 0xff8000003900780b */ /* 0x000fe20003f1d000 */
[----:B------:R-:W2:Y:S04]  /*17130*/  LD.E R27, desc[UR46][R16.64+0x274] ;  /* 0x0002742e101b7980 */ /* 0x000ea8000c101900 */
[----:B------:R-:W2:Y:S01]  /*17140*/  LD.E R35, desc[UR46][R16.64+0x280] ;  /* 0x0002802e10237980 */ /* 0x000ea2000c101900 */
[----:B------:R-:W5:Y:S01]  /*17150*/  MUFU.EX2 R4, R4 ;  /* 0x0000000400047308 */ /* 0x000f620000000800 */
[----:B------:R-:W-:Y:S02]  /*17160*/  FSEL R110, R58, RZ, P0 ;  /* 0x000000ff3a6e7208 */ /* 0x000fe40000000000 */
[----:B------:R-:W2:Y:S04]  /*17170*/  LD.E R37, desc[UR46][R16.64+0x294] ;  /* 0x0002942e10257980 */ /* 0x000ea8000c101900 */
[----:B------:R-:W2:Y:S01]  /*17180*/  LD.E R43, desc[UR46][R16.64+0x2c4] ;  /* 0x0002c42e102b7980 */ /* 0x000ea2000c101900 */
[----:B------:R-:W1:Y:S03]  /*17190*/  MUFU.EX2 R188, R188 ;  /* 0x000000bc00bc7308 */ /* 0x000e660000000800 */
[----:B------:R-:W2:Y:S04]  /*171a0*/  LD.E R39, desc[UR46][R16.64+0x264] ;  /* 0x0002642e10277980 */ /* 0x000ea8000c101900 */
[----:B------:R-:W2:Y:S01]  /*171b0*/  LD.E R41, desc[UR46][R16.64+0x2a4] ;  /* 0x0002a42e10297980 */ /* 0x000ea2000c101900 */
[----:B-----5:R-:W-:Y:S01]  /*171c0*/  FFMA.FTZ R9, R4, R9, R189 ;  /* 0x0000000904097223 */ /* 0x020fe200000100bd */
[----:B------:R-:W5:Y:S02]  /*171d0*/  MUFU.EX2 R7, R7 ;  /* 0x0000000700077308 */ /* 0x000f640000000800 */
[----:B------:R-:W2:Y:S01]  /*171e0*/  LD.E R45, desc[UR46][R16.64+0x2b4] ;  /* 0x0002b42e102d7980 */ /* 0x000ea2000c101900 */
[----:B------:R-:W-:Y:S01]  /*171f0*/  FADD.FTZ R9, R152, R9 ;  /* 0x0000000998097221 */ /* 0x000fe20000010000 */
[----:B------:R-:W-:-:S02]  /*17200*/  FFMA.FTZ R166, R21, R108, -R110 ;  /* 0x0000006c15a67223 */ /* 0x000fc4000001086e */
[----:B------:R-:W2:Y:S01]  /*17210*/  LD.E R49, desc[UR46][R16.64+0x2d4] ;  /* 0x0002d42e10317980 */ /* 0x000ea2000c101900 */
[----:B------:R-:W-:Y:S01]  /*17220*/  FADD.FTZ R202, R154, R9 ;  /* 0x000000099aca7221 */ /* 0x000fe20000010000 */
[----:B------:R-:W5:Y:S01]  /*17230*/  MUFU.EX2 R180, R180 ;  /* 0x000000b400b47308 */ /* 0x000f620000000800 */
[----:B------:R-:W-:Y:S01]  /*17240*/  FFMA.FTZ R21, R123, R108, -R110 ;  /* 0x0000006c7b157223 */ /* 0x000fe2000001086e */
[----:B------:R-:W2:Y:S01]  /*17250*/  LD.E R47, desc[UR46][R16.64+0x2e0] ;  /* 0x0002e02e102f7980 */ /* 0x000ea2000c101900 */
[----:B------:R-:W-:-:S03]  /*17260*/  FADD.FTZ R123, R153, R202 ;  /* 0x000000ca997b7221 */ /* 0x000fc60000010000 */
[----:B------:R-:W2:Y:S02]  /*17270*/  LD.E R51, desc[UR46][R16.64+0x2f4] ;  /* 0x0002f42e10337980 */ /* 0x000ea4000c101900 */
[----:B------:R-:W5:Y:S01]  /*17280*/  MUFU.EX2 R177, R177 ;  /* 0x000000b100b17308 */ /* 0x000f620000000800 */
[----:B-1----:R-:W-:Y:S01]  /*17290*/  FADD.FTZ R220, R188, R123 ;  /* 0x0000007bbcdc7221 */ /* 0x002fe20000010000 */
[----:B------:R-:W-:Y:S01]  /*172a0*/  FSEL R58, R57, RZ, P0 ;  /* 0x000000ff393a7208 */ /* 0x000fe20000000000 */
[----:B------:R-:W2:Y:S05]  /*172b0*/  LD.E R53, desc[UR46][R16.64+0x304] ;  /* 0x0003042e10357980 */ /* 0x000eaa000c101900 */
[----:B------:R-:W1:Y:S01]  /*172c0*/  MUFU.EX2 R176, R176 ;  /* 0x000000b000b07308 */ /* 0x000e620000000800 */
[----:B-----5:R-:W-:Y:S01]  /*172d0*/  FADD.FTZ R123, R7, R220 ;  /* 0x000000dc077b7221 */ /* 0x020fe20000010000 */
[----:B------:R-:W-:Y:S01]  /*172e0*/  FADD.FTZ R143, R5, -R58 ;  /* 0x8000003a058f7221 */ /* 0x000fe20000010000 */
[----:B------:R-:W5:Y:S04]  /*172f0*/  LD.E R69, desc[UR46][R16.64+0x330] ;  /* 0x0003302e10457980 */ /* 0x000f68000c101900 */
[----:B------:R-:W5:Y:S01]  /*17300*/  LD.E R63, desc[UR46][R16.64+0x364] ;  /* 0x0003642e103f7980 */ /* 0x000f62000c101900 */
[----:B------:R-:W1:Y:S01]  /*17310*/  MUFU.EX2 R173, R173 ;  /* 0x000000ad00ad7308 */ /* 0x000e620000000800 */
[----:B------:R-:W-:-:S02]  /*17320*/  FADD.FTZ R226, R180, R123 ;  /* 0x0000007bb4e27221 */ /* 0x000fc40000010000 */
[----:B------:R-:W5:Y:S04]  /*17330*/  LD.E R5, desc[UR46][R16.64+0x420] ;  /* 0x0004202e10057980 */ /* 0x000f68000c101900 */
[----:B------:R-:W5:Y:S01]  /*17340*/  LD.E R58, desc[UR46][R16.64+0x248] ;  /* 0x0002482e103a7980 */ /* 0x000f62000c101900 */
[----:B------:R-:W1:Y:S01]  /*17350*/  MUFU.EX2 R172, R172 ;  /* 0x000000ac00ac7308 */ /* 0x000e620000000800 */
[----:B------:R-:W-:-:S07]  /*17360*/  FADD.FTZ R123, R177, R226 ;  /* 0x000000e2b17b7221 */ /* 0x000fce0000010000 */
[----:B------:R-:W1:Y:S02]  /*17370*/  MUFU.EX2 R169, R169 ;  /* 0x000000a900a97308 */ /* 0x000e640000000800 */
[----:B-1----:R-:W-:Y:S01]  /*17380*/  FADD.FTZ R236, R176, R123 ;  /* 0x0000007bb0ec7221 */ /* 0x002fe20000010000 */
[-CC-:B------:R-:W-:Y:S01]  /*17390*/  FFMA.FTZ R183, R6, R108.reuse, -R110.reuse ;  /* 0x0000006c06b77223 */ /* 0x180fe2000001086e */
[-CC-:B------:R-:W-:Y:S01]  /*173a0*/  FFMA.FTZ R178, R20, R108.reuse, -R110.reuse ;  /* 0x0000006c14b27223 */ /* 0x180fe2000001086e */
[-CC-:B------:R-:W-:Y:S01]  /*173b0*/  FFMA.FTZ R171, R11, R108.reuse, -R110.reuse ;  /* 0x0000006c0bab7223 */ /* 0x180fe2000001086e */
[-CC-:B------:R-:W-:Y:S02]  /*173c0*/  FFMA.FTZ R174, R12, R108.reuse, -R110.reuse ;  /* 0x0000006c0cae7223 */ /* 0x180fe4000001086e */
        /* <DEDUP_REMOVED lines=18> */
[----:B------:R-:W-:Y:S01]  /*174f0*/  FFMA.FTZ R141, R141, R108, -R110 ;  /* 0x0000006c8d8d7223 */ /* 0x000fe2000001086e */
[----:B------:R-:W-:Y:S01]  /*17500*/  FMUL.FTZ R121, R108, R143 ;  /* 0x0000008f6c797220 */ /* 0x000fe20000410000 */
[----:B------:R-:W1:Y:S01]  /*17510*/  MUFU.EX2 R167, R167 ;  /* 0x000000a700a77308 */ /* 0x000e620000000800 */
[----:B------:R-:W5:Y:S01]  /*17520*/  LD.E R108, desc[UR46][R16.64+0x2f8] ;  /* 0x0002f82e106c7980 */ /* 0x000f62000c101900 */
[----:B------:R-:W-:-:S03]  /*17530*/  FADD.FTZ R125, R173, R236 ;  /* 0x000000ecad7d7221 */ /* 0x000fc60000010000 */
[----:B------:R-:W5:Y:S01]  /*17540*/  LD.E R110, desc[UR46][R16.64+0x30c] ;  /* 0x00030c2e106e7980 */ /* 0x000f62000c101900 */
[----:B------:R-:W-:-:S03]  /*17550*/  FADD.FTZ R127, R172, R125 ;  /* 0x0000007dac7f7221 */ /* 0x000fc60000010000 */
[----:B------:R-:W5:Y:S01]  /*17560*/  LD.E R106, desc[UR46][R16.64+0x318] ;  /* 0x0003182e106a7980 */ /* 0x000f62000c101900 */
[----:B------:R-:W-:-:S03]  /*17570*/  FADD.FTZ R131, R169, R127 ;  /* 0x0000007fa9837221 */ /* 0x000fc60000010000 */
[----:B------:R-:W5:Y:S01]  /*17580*/  LD.E R104, desc[UR46][R16.64+0x31c] ;  /* 0x00031c2e10687980 */ /* 0x000f62000c101900 */
[----:B-1----:R-:W-:-:S03]  /*17590*/  FADD.FTZ R133, R170, R131 ;  /* 0x00000083aa857221 */ /* 0x002fc60000010000 */
[----:B------:R-:W5:Y:S01]  /*175a0*/  LD.E R55, desc[UR46][R16.64+0x314] ;  /* 0x0003142e10377980 */ /* 0x000f62000c101900 */
[----:B------:R-:W-:-:S03]  /*175b0*/  FADD.FTZ R135, R167, R133 ;  /* 0x00000085a7877221 */ /* 0x000fc60000010000 */
        /* <DEDUP_REMOVED lines=17> */
[----:B------:R-:W-:Y:S08]  /*176d0*/  MUFU.EX2 R183, R183 ;  /* 0x000000b700b77308 */ /* 0x000ff00000000800 */
[----:B------:R-:W1:Y:S08]  /*176e0*/  MUFU.EX2 R121, R121 ;  /* 0x0000007900797308 */ /* 0x000e700000000800 */
[----:B------:R-:W1:Y:S08]  /*176f0*/  MUFU.EX2 R192, R192 ;  /* 0x000000c000c07308 */ /* 0x000e700000000800 */
[----:B------:R-:W1:Y:S02]  /*17700*/  MUFU.EX2 R155, R155 ;  /* 0x0000009b009b7308 */ /* 0x000e640000000800 */
[----:B-1----:R-:W-:-:S06]  /*17710*/  FFMA.FTZ R9, R121, R8, R183 ;  /* 0x0000000879097223 */ /* 0x002fcc00000100b7 */
[----:B------:R-:W1:Y:S01]  /*17720*/  MUFU.EX2 R6, R6 ;  /* 0x0000000600067308 */ /* 0x000e620000000800 */
[----:B------:R-:W-:-:S07]  /*17730*/  FADD.FTZ R8, R192, R9 ;  /* 0x00000009c0087221 */ /* 0x000fce0000010000 */
[----:B------:R-:W1:Y:S01]  /*17740*/  MUFU.EX2 R179, R179 ;  /* 0x000000b300b37308 */ /* 0x000e620000000800 */
[----:B------:R-:W-:-:S07]  /*17750*/  FADD.FTZ R9, R155, R8 ;  /* 0x000000089b097221 */ /* 0x000fce0000010000 */
[----:B------:R-:W1:Y:S02]  /*17760*/  MUFU.EX2 R190, R190 ;  /* 0x000000be00be7308 */ /* 0x000e640000000800 */
[----:B-1----:R-:W-:-:S06]  /*17770*/  FADD.FTZ R8, R6, R9 ;  /* 0x0000000906087221 */ /* 0x002fcc0000010000 */
[----:B------:R-:W1:Y:S01]  /*17780*/  MUFU.EX2 R181, R181 ;  /* 0x000000b500b57308 */ /* 0x000e620000000800 */
[----:B------:R-:W-:-:S07]  /*17790*/  FADD.FTZ R9, R179, R8 ;  /* 0x00000008b3097221 */ /* 0x000fce0000010000 */
[----:B------:R-:W3:Y:S01]  /*177a0*/  MUFU.EX2 R182, R182 ;  /* 0x000000b600b67308 */ /* 0x000ee20000000800 */
[----:B------:R-:W-:-:S07]  /*177b0*/  FADD.FTZ R8, R190, R9 ;  /* 0x00000009be087221 */ /* 0x000fce0000010000 */
[----:B------:R-:W3:Y:S01]  /*177c0*/  MUFU.EX2 R175, R175 ;  /* 0x000000af00af7308 */ /* 0x000ee20000000800 */
[----:B-1----:R-:W-:-:S07]  /*177d0*/  FADD.FTZ R9, R181, R8 ;  /* 0x00000008b5097221 */ /* 0x002fce0000010000 */
[----:B------:R-:W1:Y:S01]  /*177e0*/  MUFU.EX2 R178, R178 ;  /* 0x000000b200b27308 */ /* 0x000e620000000800 */
[----:B---3--:R-:W-:-:S07]  /*177f0*/  FADD.FTZ R8, R182, R9 ;  /* 0x00000009b6087221 */ /* 0x008fce0000010000 */
[----:B------:R-:W3:Y:S01]  /*17800*/  MUFU.EX2 R171, R171 ;  /* 0x000000ab00ab7308 */ /* 0x000ee20000000800 */
[----:B------:R-:W-:-:S07]  /*17810*/  FADD.FTZ R9, R175, R8 ;  /* 0x00000008af097221 */ /* 0x000fce0000010000 */
[----:B------:R-:W4:Y:S01]  /*17820*/  MUFU.EX2 R174, R174 ;  /* 0x000000ae00ae7308 */ /* 0x000f220000000800 */
[----:B-1----:R-:W-:-:S07]  /*17830*/  FADD.FTZ R8, R178, R9 ;  /* 0x00000009b2087221 */ /* 0x002fce0000010000 */
[----:B------:R-:W1:Y:S01]  /*17840*/  MUFU.EX2 R168, R168 ;  /* 0x000000a800a87308 */ /* 0x000e620000000800 */
[----:B------:R-:W-:-:S07]  /*17850*/  FMUL.FTZ R145, R121, R29 ;  /* 0x0000001d79917220 */ /* 0x000fce0000410000 */
[----:B------:R-:W1:Y:S01]  /*17860*/  MUFU.EX2 R161, R161 ;  /* 0x000000a100a17308 */ /* 0x000e620000000800 */
[----:B------:R-:W-:Y:S01]  /*17870*/  FMUL.FTZ R29, R4, R24 ;  /* 0x00000018041d7220 */ /* 0x000fe20000410000 */
[----:B---3--:R-:W-:-:S06]  /*17880*/  FADD.FTZ R9, R171, R8 ;  /* 0x00000008ab097221 */ /* 0x008fcc0000010000 */
[----:B------:R-:W3:Y:S08]  /*17890*/  MUFU.EX2 R165, R165 ;  /* 0x000000a500a57308 */ /* 0x000ef00000000800 */
[----:B------:R-:W3:Y:S01]  /*178a0*/  MUFU.EX2 R166, R166 ;  /* 0x000000a600a67308 */ /* 0x000ee20000000800 */
[----:B------:R1:W-:Y:S01]  /*178b0*/  ST.E desc[UR46][R16.64+0x230], R29 ;  /* 0x0002301d10007985 */ /* 0x0003e2000c10192e */
[----:B----4-:R-:W-:-:S06]  /*178c0*/  FADD.FTZ R8, R174, R9 ;  /* 0x00000009ae087221 */ /* 0x010fcc0000010000 */
[----:B------:R-:W4:Y:S01]  /*178d0*/  MUFU.EX2 R162, R162 ;  /* 0x000000a200a27308 */ /* 0x000f220000000800 */
[C---:B------:R-:W-:Y:S01]  /*178e0*/  FMUL.FTZ R33, R4.reuse, R33 ;  /* 0x0000002104217220 */ /* 0x040fe20000410000 */
[C---:B--2---:R-:W-:Y:S01]  /*178f0*/  FMUL.FTZ R25, R4.reuse, R25 ;  /* 0x0000001904197220 */ /* 0x044fe20000410000 */
[----:B------:R-:W-:-:S05]  /*17900*/  FMUL.FTZ R31, R4, R31 ;  /* 0x0000001f041f7220 */ /* 0x000fca0000410000 */
[----:B------:R-:W2:Y:S01]  /*17910*/  MUFU.EX2 R159, R159 ;  /* 0x0000009f009f7308 */ /* 0x000ea20000000800 */
[C---:B-1----:R-:W-:Y:S01]  /*17920*/  FMUL.FTZ R29, R4.reuse, R36 ;  /* 0x00000024041d7220 */ /* 0x042fe20000410000 */
[----:B------:R-:W-:Y:S01]  /*17930*/  FMUL.FTZ R27, R4, R27 ;  /* 0x0000001b041b7220 */ /* 0x000fe20000410000 */
[----:B------:R-:W-:-:S05]  /*17940*/  FADD.FTZ R135, R168, R135 ;  /* 0x00000087a8877221 */ /* 0x000fca0000010000 */
[----:B------:R-:W1:Y:S01]  /*17950*/  MUFU.EX2 R157, R157 ;  /* 0x0000009d009d7308 */ /* 0x000e620000000800 */
[----:B------:R-:W-:Y:S01]  /*17960*/  FADD.FTZ R9, R161, R8 ;  /* 0x00000008a1097221 */ /* 0x000fe20000010000 */
[----:B------:R4:W-:Y:S06]  /*17970*/  ST.E desc[UR46][R16.64+0x234], R33 ;  /* 0x0002342110007985 */ /* 0x0009ec000c10192e */
[----:B------:R-:W1:Y:S01]  /*17980*/  MUFU.EX2 R164, R164 ;  /* 0x000000a400a47308 */ /* 0x000e620000000800 */
[----:B------:R2:W-:Y:S01]  /*17990*/  ST.E desc[UR46][R16.64+0x240], R25 ;  /* 0x0002401910007985 */ /* 0x0005e2000c10192e */
[----:B---3--:R-:W-:-:S03]  /*179a0*/  FADD.FTZ R135, R165, R135 ;  /* 0x00000087a5877221 */ /* 0x008fc60000010000 */
[----:B------:R3:W-:Y:S03]  /*179b0*/  ST.E desc[UR46][R16.64+0x260], R31 ;  /* 0x0002601f10007985 */ /* 0x0007e6000c10192e */
[----:B------:R-:W5:Y:S01]  /*179c0*/  MUFU.EX2 R23, R23 ;  /* 0x0000001700177308 */ /* 0x000f620000000800 */
[----:B------:R1:W-:Y:S01]  /*179d0*/  ST.E desc[UR46][R16.64+0x270], R29 ;  /* 0x0002701d10007985 */ /* 0x0003e2000c10192e */
[----:B----4-:R-:W-:-:S03]  /*179e0*/  FMUL.FTZ R33, R4, R40 ;  /* 0x0000002804217220 */ /* 0x010fc60000410000 */
[----:B------:R4:W-:Y:S03]  /*179f0*/  ST.E desc[UR46][R16.64+0x274], R27 ;  /* 0x0002741b10007985 */ /* 0x0009e6000c10192e */
[----:B------:R-:W5:Y:S01]  /*17a00*/  MUFU.EX2 R21, R21 ;  /* 0x0000001500157308 */ /* 0x000f620000000800 */
[C---:B--2---:R-:W-:Y:S01]  /*17a10*/  FMUL.FTZ R25, R4.reuse, R28 ;  /* 0x0000001c04197220 */ /* 0x044fe20000410000 */
[----:B---3--:R-:W-:Y:S01]  /*17a20*/  FMUL.FTZ R31, R4, R46 ;  /* 0x0000002e041f7220 */ /* 0x008fe20000410000 */
[----:B------:R-:W-:Y:S01]  /*17a30*/  FADD.FTZ R8, R166, R9 ;  /* 0x00000009a6087221 */ /* 0x000fe20000010000 */
[----:B-1----:R-:W-:-:S04]  /*17a40*/  FMUL.FTZ R29, R4, R42 ;  /* 0x0000002a041d7220 */ /* 0x002fc80000410000 */
[----:B------:R-:W1:Y:S01]  /*17a50*/  MUFU.EX2 R160, R160 ;  /* 0x000000a000a07308 */ /* 0x000e620000000800 */
[----:B----4-:R-:W-:Y:S01]  /*17a60*/  FMUL.FTZ R27, R4, R44 ;  /* 0x0000002c041b7220 */ /* 0x010fe20000410000 */
[----:B------:R-:W-:Y:S01]  /*17a70*/  FADD.FTZ R135, R162, R135 ;  /* 0x00000087a2877221 */ /* 0x000fe20000010000 */
[----:B------:R2:W-:Y:S05]  /*17a80*/  ST.E desc[UR46][R16.64+0x284], R25 ;  /* 0x0002841910007985 */ /* 0x0005ea000c10192e */
[----:B------:R-:W3:Y:S01]  /*17a90*/  MUFU.EX2 R156, R156 ;  /* 0x0000009c009c7308 */ /* 0x000ee20000000800 */
[----:B------:R4:W-:Y:S01]  /*17aa0*/  ST.E desc[UR46][R16.64+0x290], R33 ;  /* 0x0002902110007985 */ /* 0x0009e2000c10192e */
[----:B------:R-:W-:Y:S01]  /*17ab0*/  FADD.FTZ R9, R159, R8 ;  /* 0x000000089f097221 */ /* 0x000fe20000010000 */
[C---:B------:R-:W-:Y:S01]  /*17ac0*/  FMUL.FTZ R35, R4.reuse, R35 ;  /* 0x0000002304237220 */ /* 0x040fe20000410000 */
[C---:B------:R-:W-:Y:S01]  /*17ad0*/  FMUL.FTZ R37, R4.reuse, R37 ;  /* 0x0000002504257220 */ /* 0x040fe20000410000 */
[----:B------:R1:W-:Y:S03]  /*17ae0*/  ST.E desc[UR46][R16.64+0x2b0], R27 ;  /* 0x0002b01b10007985 */ /* 0x0003e6000c10192e */
[----:B------:R-:W3:Y:S01]  /*17af0*/  MUFU.EX2 R15, R15 ;  /* 0x0000000f000f7308 */ /* 0x000ee20000000800 */
[----:B------:R1:W-:Y:S01]  /*17b00*/  ST.E desc[UR46][R16.64+0x2c0], R29 ;  /* 0x0002c01d10007985 */ /* 0x0003e2000c10192e */
[----:B--2---:R-:W-:-:S03]  /*17b10*/  FMUL.FTZ R25, R4, R48 ;  /* 0x0000003004197220 */ /* 0x004fc60000410000 */
[----:B------:R2:W-:Y:S01]  /*17b20*/  ST.E desc[UR46][R16.64+0x2d0], R31 ;  /* 0x0002d01f10007985 */ /* 0x0005e2000c10192e */
[C---:B----4-:R-:W-:Y:S02]  /*17b30*/  FMUL.FTZ R33, R4.reuse, R50 ;  /* 0x0000003204217220 */ /* 0x050fe40000410000 */
[----:B------:R-:W4:Y:S01]  /*17b40*/  MUFU.EX2 R19, R19 ;  /* 0x0000001300137308 */ /* 0x000f220000000800 */
[C---:B-1----:R-:W-:Y:S01]  /*17b50*/  FMUL.FTZ R27, R4.reuse, R52 ;  /* 0x00000034041b7220 */ /* 0x042fe20000410000 */
[----:B------:R-:W-:Y:S01]  /*17b60*/  FADD.FTZ R135, R157, R135 ;  /* 0x000000879d877221 */ /* 0x000fe20000010000 */
[C---:B------:R-:W-:Y:S01]  /*17b70*/  FMUL.FTZ R29, R4.reuse, R56 ;  /* 0x00000038041d7220 */ /* 0x040fe20000410000 */
[----:B--2---:R-:W-:-:S04]  /*17b80*/  FMUL.FTZ R31, R4, R54 ;  /* 0x00000036041f7220 */ /* 0x004fc80000410000 */
[----:B------:R-:W1:Y:S01]  /*17b90*/  MUFU.EX2 R20, R20 ;  /* 0x0000001400147308 */ /* 0x000e620000000800 */
[----:B------:R-:W-:Y:S01]  /*17ba0*/  FADD.FTZ R8, R164, R9 ;  /* 0x00000009a4087221 */ /* 0x000fe20000010000 */
[----:B------:R2:W-:Y:S01]  /*17bb0*/  ST.E desc[UR46][R16.64+0x280], R35 ;  /* 0x0002802310007985 */ /* 0x0005e2000c10192e */
[C---:B------:R-:W-:Y:S01]  /*17bc0*/  FMUL.FTZ R39, R4.reuse, R39 ;  /* 0x0000002704277220 */ /* 0x040fe20000410000 */
[C---:B------:R-:W-:Y:S01]  /*17bd0*/  FMUL.FTZ R41, R4.reuse, R41 ;  /* 0x0000002904297220 */ /* 0x040fe20000410000 */
[----:B-----5:R-:W-:Y:S01]  /*17be0*/  FMUL.FTZ R5, R4, R5 ;  /* 0x0000000504057220 */ /* 0x020fe20000410000 */
[----:B------:R5:W-:Y:S02]  /*17bf0*/  ST.E desc[UR46][R16.64+0x294], R37 ;  /* 0x0002942510007985 */ /* 0x000be4000c10192e */
[----:B------:R-:W1:Y:S02]  /*17c00*/  MUFU.EX2 R18, R18 ;  /* 0x0000001200127308 */ /* 0x000e640000000800 */
[----:B------:R3:W-:Y:S01]  /*17c10*/  ST.E desc[UR46][R16.64+0x2e4], R25 ;  /* 0x0002e41910007985 */ /* 0x0007e2000c10192e */
[----:B------:R-:W-:-:S03]  /*17c20*/  FADD.FTZ R135, R23, R135 ;  /* 0x0000008717877221 */ /* 0x000fc60000010000 */
[----:B------:R4:W-:Y:S01]  /*17c30*/  ST.E desc[UR46][R16.64+0x2f0], R33 ;  /* 0x0002f02110007985 */ /* 0x0009e2000c10192e */
[C---:B--2---:R-:W-:Y:S01]  /*17c40*/  FMUL.FTZ R35, R121.reuse, R72 ;  /* 0x0000004879237220 */ /* 0x044fe20000410000 */
[----:B------:R-:W2:Y:S02]  /*17c50*/  MUFU.EX2 R11, R11 ;  /* 0x0000000b000b7308 */ /* 0x000ea40000000800 */
[----:B------:R1:W-:Y:S01]  /*17c60*/  ST.E desc[UR46][R16.64+0x300], R27 ;  /* 0x0003001b10007985 */ /* 0x0003e2000c10192e */
[----:B-----5:R-:W-:-:S03]  /*17c70*/  FMUL.FTZ R37, R121, R70 ;  /* 0x0000004679257220 */ /* 0x020fc60000410000 */
[----:B------:R5:W-:Y:S01]  /*17c80*/  ST.E desc[UR46][R16.64+0x310], R29 ;  /* 0x0003101d10007985 */ /* 0x000be2000c10192e */
[----:B---3--:R-:W-:-:S03]  /*17c90*/  FMUL.FTZ R25, R121, R62 ;  /* 0x0000003e79197220 */ /* 0x008fc60000410000 */
[----:B------:R3:W-:Y:S01]  /*17ca0*/  ST.E desc[UR46][R16.64+0x320], R31 ;  /* 0x0003201f10007985 */ /* 0x0007e2000c10192e */
[----:B----4-:R-:W-:Y:S01]  /*17cb0*/  FMUL.FTZ R33, R121, R66 ;  /* 0x0000004279217220 */ /* 0x010fe20000410000 */
[----:B------:R-:W-:Y:S01]  /*17cc0*/  FADD.FTZ R9, R21, R8 ;  /* 0x0000000815097221 */ /* 0x000fe20000010000 */
[C---:B-1----:R-:W-:Y:S01]  /*17cd0*/  FMUL.FTZ R27, R121.reuse, R60 ;  /* 0x0000003c791b7220 */ /* 0x042fe20000410000 */
[C---:B-----5:R-:W-:Y:S01]  /*17ce0*/  FMUL.FTZ R29, R121.reuse, R58 ;  /* 0x0000003a791d7220 */ /* 0x060fe20000410000 */
[----:B---3--:R-:W-:Y:S01]  /*17cf0*/  FMUL.FTZ R31, R121, R74 ;  /* 0x0000004a791f7220 */ /* 0x008fe20000410000 */
[----:B------:R-:W1:Y:S01]  /*17d00*/  MUFU.EX2 R12, R12 ;  /* 0x0000000c000c7308 */ /* 0x000e620000000800 */
[----:B------:R-:W-:Y:S01]  /*17d10*/  FADD.FTZ R135, R160, R135 ;  /* 0x00000087a0877221 */ /* 0x000fe20000010000 */
[----:B------:R3:W-:Y:S01]  /*17d20*/  ST.E desc[UR46][R16.64+0x264], R39 ;  /* 0x0002642710007985 */ /* 0x0007e2000c10192e */
[----:B------:R-:W-:-:S03]  /*17d30*/  FADD.FTZ R9, R156, R9 ;  /* 0x000000099c097221 */ /* 0x000fc60000010000 */
[----:B------:R4:W-:Y:S02]  /*17d40*/  ST.E desc[UR46][R16.64+0x2a4], R41 ;  /* 0x0002a42910007985 */ /* 0x0009e4000c10192e */
[----:B------:R-:W5:Y:S02]  /*17d50*/  MUFU.EX2 R13, R13 ;  /* 0x0000000d000d7308 */ /* 0x000f640000000800 */
[----:B------:R2:W-:Y:S04]  /*17d60*/  ST.E desc[UR46][R16.64+0x420], R5 ;  /* 0x0004200510007985 */ /* 0x0005e8000c10192e */
[----:B------:R1:W-:Y:S01]  /*17d70*/  ST.E desc[UR46][R16.64+0x238], R25 ;  /* 0x0002381910007985 */ /* 0x0003e2000c10192e */
[----:B---3--:R-:W-:-:S03]  /*17d80*/  FMUL.FTZ R39, R121, R68 ;  /* 0x0000004479277220 */ /* 0x008fc60000410000 */
[----:B------:R3:W-:Y:S01]  /*17d90*/  ST.E desc[UR46][R16.64+0x23c], R27 ;  /* 0x00023c1b10007985 */ /* 0x0007e2000c10192e */
[----:B----4-:R-:W-:-:S03]  /*17da0*/  FMUL.FTZ R41, R121, R82 ;  /* 0x0000005279297220 */ /* 0x010fc60000410000 */
[----:B------:R4:W-:Y:S01]  /*17db0*/  ST.E desc[UR46][R16.64+0x248], R29 ;  /* 0x0002481d10007985 */ /* 0x0009e2000c10192e */
[----:B--2---:R-:W-:-:S03]  /*17dc0*/  FMUL.FTZ R5, R121, R64 ;  /* 0x0000004079057220 */ /* 0x004fc60000410000 */
[----:B------:R2:W-:Y:S01]  /*17dd0*/  ST.E desc[UR46][R16.64+0x24c], R31 ;  /* 0x00024c1f10007985 */ /* 0x0005e2000c10192e */
[----:B-1----:R-:W-:-:S03]  /*17de0*/  FMUL.FTZ R25, R121, R80 ;  /* 0x0000005079197220 */ /* 0x002fc60000410000 */
[----:B------:R1:W-:Y:S01]  /*17df0*/  ST.E desc[UR46][R16.64+0x258], R33 ;  /* 0x0002582110007985 */ /* 0x0003e2000c10192e */
[----:B---3--:R-:W-:-:S03]  /*17e00*/  FMUL.FTZ R27, R121, R86 ;  /* 0x00000056791b7220 */ /* 0x008fc60000410000 */
[----:B------:R3:W-:Y:S01]  /*17e10*/  ST.E desc[UR46][R16.64+0x25c], R35 ;  /* 0x00025c2310007985 */ /* 0x0007e2000c10192e */
[----:B----4-:R-:W-:-:S03]  /*17e20*/  FMUL.FTZ R29, R121, R84 ;  /* 0x00000054791d7220 */ /* 0x010fc60000410000 */
[----:B------:R4:W-:Y:S01]  /*17e30*/  ST.E desc[UR46][R16.64+0x268], R37 ;  /* 0x0002682510007985 */ /* 0x0009e2000c10192e */
[C---:B--2---:R-:W-:Y:S01]  /*17e40*/  FMUL.FTZ R31, R121.reuse, R78 ;  /* 0x0000004e791f7220 */ /* 0x044fe20000410000 */
[C---:B-1----:R-:W-:Y:S01]  /*17e50*/  FMUL.FTZ R33, R121.reuse, R76 ;  /* 0x0000004c79217220 */ /* 0x042fe20000410000 */
[----:B------:R-:W1:Y:S01]  /*17e60*/  MUFU.EX2 R8, R139 ;  /* 0x0000008b00087308 */ /* 0x000e620000000800 */
[----:B---3--:R-:W-:Y:S01]  /*17e70*/  FMUL.FTZ R35, R121, R98 ;  /* 0x0000006279237220 */ /* 0x008fe20000410000 */
[----:B------:R-:W-:Y:S01]  /*17e80*/  FADD.FTZ R137, R15, R135 ;  /* 0x000000870f897221 */ /* 0x000fe20000010000 */
[----:B----4-:R-:W-:Y:S01]  /*17e90*/  FMUL.FTZ R37, R121, R96 ;  /* 0x0000006079257220 */ /* 0x010fe20000410000 */
[----:B------:R-:W-:Y:S01]  /*17ea0*/  FADD.FTZ R135, R19, R9 ;  /* 0x0000000913877221 */ /* 0x000fe20000010000 */
[----:B------:R2:W-:Y:S03]  /*17eb0*/  ST.E desc[UR46][R16.64+0x26c], R39 ;  /* 0x00026c2710007985 */ /* 0x0005e6000c10192e */
[----:B------:R-:W3:Y:S01]  /*17ec0*/  MUFU.EX2 R9, R141 ;  /* 0x0000008d00097308 */ /* 0x000ee20000000800 */
[----:B------:R4:W-:Y:S01]  /*17ed0*/  ST.E desc[UR46][R16.64+0x278], R5 ;  /* 0x0002780510007985 */ /* 0x0009e2000c10192e */
[----:B------:R-:W-:-:S03]  /*17ee0*/  FADD.FTZ R135, R20, R135 ;  /* 0x0000008714877221 */ /* 0x000fc60000010000 */
[----:B------:R5:W-:Y:S04]  /*17ef0*/  ST.E desc[UR46][R16.64+0x27c], R25 ;  /* 0x00027c1910007985 */ /* 0x000be8000c10192e */
[----:B------:R1:W-:Y:S01]  /*17f00*/  ST.E desc[UR46][R16.64+0x288], R27 ;  /* 0x0002881b10007985 */ /* 0x0003e2000c10192e */
[----:B--2---:R-:W-:-:S03]  /*17f10*/  FMUL.FTZ R39, R121, R94 ;  /* 0x0000005e79277220 */ /* 0x004fc60000410000 */
[----:B------:R2:W-:Y:S01]  /*17f20*/  ST.E desc[UR46][R16.64+0x28c], R29 ;  /* 0x00028c1d10007985 */ /* 0x0005e2000c10192e */
[----:B----4-:R-:W-:-:S03]  /*17f30*/  FMUL.FTZ R5, R121, R92 ;  /* 0x0000005c79057220 */ /* 0x010fc60000410000 */
[----:B------:R4:W-:Y:S01]  /*17f40*/  ST.E desc[UR46][R16.64+0x298], R41 ;  /* 0x0002982910007985 */ /* 0x0009e2000c10192e */
[----:B-----5:R-:W-:-:S03]  /*17f50*/  FMUL.FTZ R25, R121, R88 ;  /* 0x0000005879197220 */ /* 0x020fc60000410000 */
[----:B------:R5:W-:Y:S01]  /*17f60*/  ST.E desc[UR46][R16.64+0x29c], R31 ;  /* 0x00029c1f10007985 */ /* 0x000be2000c10192e */
[----:B-1----:R-:W-:-:S03]  /*17f70*/  FMUL.FTZ R27, R121, R90 ;  /* 0x0000005a791b7220 */ /* 0x002fc60000410000 */
[----:B------:R1:W-:Y:S01]  /*17f80*/  ST.E desc[UR46][R16.64+0x2a8], R33 ;  /* 0x0002a82110007985 */ /* 0x0003e2000c10192e */
[----:B--2---:R-:W-:-:S03]  /*17f90*/  FMUL.FTZ R29, R121, R102 ;  /* 0x00000066791d7220 */ /* 0x004fc60000410000 */
[----:B------:R2:W-:Y:S01]  /*17fa0*/  ST.E desc[UR46][R16.64+0x2ac], R35 ;  /* 0x0002ac2310007985 */ /* 0x0005e2000c10192e */
[----:B----4-:R-:W-:-:S03]  /*17fb0*/  FMUL.FTZ R41, R121, R100 ;  /* 0x0000006479297220 */ /* 0x010fc60000410000 */
[----:B------:R4:W-:Y:S01]  /*17fc0*/  ST.E desc[UR46][R16.64+0x2b8], R37 ;  /* 0x0002b82510007985 */ /* 0x0009e2000c10192e */
[C---:B-----5:R-:W-:Y:S01]  /*17fd0*/  FMUL.FTZ R31, R121.reuse, R116 ;  /* 0x00000074791f7220 */ /* 0x060fe20000410000 */
[C---:B-1----:R-:W-:Y:S01]  /*17fe0*/  FMUL.FTZ R33, R121.reuse, R108 ;  /* 0x0000006c79217220 */ /* 0x042fe20000410000 */
[C---:B--2---:R-:W-:Y:S01]  /*17ff0*/  FMUL.FTZ R35, R121.reuse, R114 ;  /* 0x0000007279237220 */ /* 0x044fe20000410000 */
[----:B----4-:R-:W-:Y:S01]  /*18000*/  FMUL.FTZ R37, R121, R112 ;  /* 0x0000007079257220 */ /* 0x010fe20000410000 */
[----:B------:R-:W-:Y:S01]  /*18010*/  FADD.FTZ R137, R18, R137 ;  /* 0x0000008912897221 */ /* 0x000fe20000010000 */
[----:B------:R1:W-:Y:S01]  /*18020*/  ST.E desc[UR46][R16.64+0x2bc], R39 ;  /* 0x0002bc2710007985 */ /* 0x0003e2000c10192e */
[----:B------:R-:W-:-:S03]  /*18030*/  FADD.FTZ R135, R11, R135 ;  /* 0x000000870b877221 */ /* 0x000fc60000010000 */
[----:B------:R2:W-:Y:S01]  /*18040*/  ST.E desc[UR46][R16.64+0x2c8], R5 ;  /* 0x0002c80510007985 */ /* 0x0005e2000c10192e */
[----:B------:R-:W-:-:S03]  /*18050*/  FADD.FTZ R137, R14, R137 ;  /* 0x000000890e897221 */ /* 0x000fc60000010000 */
[----:B------:R4:W-:Y:S04]  /*18060*/  ST.E desc[UR46][R16.64+0x2cc], R25 ;  /* 0x0002cc1910007985 */ /* 0x0009e8000c10192e */
[----:B------:R5:W-:Y:S01]  /*18070*/  ST.E desc[UR46][R16.64+0x2d8], R27 ;  /* 0x0002d81b10007985 */ /* 0x000be2000c10192e */
[----:B-1----:R-:W-:-:S03]  /*18080*/  FMUL.FTZ R39, R121, R110 ;  /* 0x0000006e79277220 */ /* 0x002fc60000410000 */
        /* <DEDUP_REMOVED lines=11> */
[C---:B----4-:R-:W-:Y:S01]  /*18140*/  FMUL.FTZ R31, R121.reuse, R124 ;  /* 0x0000007c791f7220 */ /* 0x050fe20000410000 */
[C---:B-----5:R-:W-:Y:S01]  /*18150*/  FMUL.FTZ R33, R121.reuse, R118 ;  /* 0x0000007679217220 */ /* 0x060fe20000410000 */
[C---:B-1----:R-:W-:Y:S01]  /*18160*/  FMUL.FTZ R35, R121.reuse, R122 ;  /* 0x0000007a79237220 */ /* 0x042fe20000410000 */
[----:B--2---:R-:W-:Y:S01]  /*18170*/  FMUL.FTZ R37, R121, R120 ;  /* 0x0000007879257220 */ /* 0x004fe20000410000 */
        /* <DEDUP_REMOVED lines=23> */
[----:B------:R1:W-:Y:S01]  /*182f0*/  ST.E desc[UR46][R16.64+0x450], R137 ;  /* 0x0004508910007985 */ /* 0x0003e2000c10192e */
[C---:B------:R-:W-:Y:S01]  /*18300*/  FMUL.FTZ R143, R4.reuse, R30 ;  /* 0x0000001e048f7220 */ /* 0x040fe20000410000 */
[----:B---3--:R-:W-:Y:S01]  /*18310*/  FADD.FTZ R135, R9, R135 ;  /* 0x0000008709877221 */ /* 0x008fe20000010000 */
[C---:B------:R-:W-:Y:S01]  /*18320*/  FMUL.FTZ R139, R4.reuse, R32 ;  /* 0x00000020048b7220 */ /* 0x040fe20000410000 */
[----:B------:R2:W-:Y:S01]  /*18330*/  ST.E desc[UR46][R16.64+0x444], R57 ;  /* 0x0004443910007985 */ /* 0x0005e2000c10192e */
[C---:B------:R-:W-:Y:S01]  /*18340*/  FMUL.FTZ R141, R4.reuse, R34 ;  /* 0x00000022048d7220 */ /* 0x040fe20000410000 */
[C---:B------:R-:W-:Y:S01]  /*18350*/  FMUL.FTZ R45, R4.reuse, R45 ;  /* 0x0000002d042d7220 */ /* 0x040fe20000410000 */
[C---:B------:R-:W-:Y:S01]  /*18360*/  FMUL.FTZ R43, R4.reuse, R43 ;  /* 0x0000002b042b7220 */ /* 0x040fe20000410000 */
[----:B------:R3:W-:Y:S01]  /*18370*/  ST.E desc[UR46][R16.64+0x35c], R39 ;  /* 0x00035c2710007985 */ /* 0x0007e2000c10192e */
[C---:B------:R-:W-:Y:S01]  /*18380*/  FMUL.FTZ R49, R4.reuse, R49 ;  /* 0x0000003104317220 */ /* 0x040fe20000410000 */
[C---:B------:R-:W-:Y:S01]  /*18390*/  FMUL.FTZ R47, R4.reuse, R47 ;  /* 0x0000002f042f7220 */ /* 0x040fe20000410000 */
[C---:B------:R-:W-:Y:S01]  /*183a0*/  FMUL.FTZ R51, R4.reuse, R51 ;  /* 0x0000003304337220 */ /* 0x040fe20000410000 */
[----:B------:R4:W-:Y:S01]  /*183b0*/  ST.E desc[UR46][R16.64+0x368], R5 ;  /* 0x0003680510007985 */ /* 0x0009e2000c10192e */
[C---:B-1----:R-:W-:Y:S01]  /*183c0*/  FMUL.FTZ R137, R4.reuse, R26 ;  /* 0x0000001a04897220 */ /* 0x042fe20000410000 */
[C---:B------:R-:W-:Y:S01]  /*183d0*/  FMUL.FTZ R53, R4.reuse, R53 ;  /* 0x0000003504357220 */ /* 0x040fe20000410000 */
[C---:B------:R-:W-:Y:S01]  /*183e0*/  FMUL.FTZ R55, R4.reuse, R55 ;  /* 0x0000003704377220 */ /* 0x040fe20000410000 */
[----:B------:R1:W-:Y:S01]  /*183f0*/  ST.E desc[UR46][R16.64+0x36c], R25 ;  /* 0x00036c1910007985 */ /* 0x0003e2000c10192e */
[C---:B--2---:R-:W-:Y:S01]  /*18400*/  FMUL.FTZ R57, R4.reuse, R38 ;  /* 0x0000002604397220 */ /* 0x044fe20000410000 */
[C---:B------:R-:W-:Y:S01]  /*18410*/  FMUL.FTZ R77, R4.reuse, R77 ;  /* 0x0000004d044d7220 */ /* 0x040fe20000410000 */
        /* <DEDUP_REMOVED lines=37> */
[C---:B---3--:R-:W-:Y:S01]  /*18670*/  FMUL.FTZ R39, R121.reuse, R216 ;  /* 0x000000d879277220 */ /* 0x048fe20000410000 */
[C---:B----4-:R-:W-:Y:S01]  /*18680*/  FMUL.FTZ R5, R121.reuse, R202 ;  /* 0x000000ca79057220 */ /* 0x050fe20000410000 */
[C---:B-1----:R-:W-:Y:S01]  /*18690*/  FMUL.FTZ R25, R121.reuse, R218 ;  /* 0x000000da79197220 */ /* 0x042fe20000410000 */
[C---:B--2---:R-:W-:Y:S01]  /*186a0*/  FMUL.FTZ R27, R121.reuse, R222 ;  /* 0x000000de791b7220 */ /* 0x044fe20000410000 */
[C---:B-----5:R-:W-:Y:S01]  /*186b0*/  FMUL.FTZ R29, R121.reuse, R220 ;  /* 0x000000dc791d7220 */ /* 0x060fe20000410000 */
        /* <DEDUP_REMOVED lines=61> */
[----:B------:R-:W-:Y:S04]  /*18a90*/  ST.E desc[UR46][R16.64+0x3d8], R41 ;  /* 0x0003d82910007985 */ /* 0x000fe8000c10192e */
[----:B------:R5:W-:Y:S04]  /*18aa0*/  ST.E desc[UR46][R16.64+0x3dc], R31 ;  /* 0x0003dc1f10007985 */ /* 0x000be8000c10192e */
[----:B------:R5:W-:Y:S04]  /*18ab0*/  ST.E desc[UR46][R16.64+0x3e8], R33 ;  /* 0x0003e82110007985 */ /* 0x000be8000c10192e */
[----:B------:R5:W-:Y:S04]  /*18ac0*/  ST.E desc[UR46][R16.64+0x3ec], R35 ;  /* 0x0003ec2310007985 */ /* 0x000be8000c10192e */
[----:B------:R-:W-:Y:S04]  /*18ad0*/  ST.E desc[UR46][R16.64+0x3f8], R123 ;  /* 0x0003f87b10007985 */ /* 0x000fe8000c10192e */
[----:B------:R5:W-:Y:S04]  /*18ae0*/  ST.E desc[UR46][R16.64+0x3fc], R37 ;  /* 0x0003fc2510007985 */ /* 0x000be8000c10192e */
[----:B------:R5:W-:Y:S04]  /*18af0*/  ST.E desc[UR46][R16.64+0x408], R125 ;  /* 0x0004087d10007985 */ /* 0x000be8000c10192e */
[----:B------:R5:W-:Y:S04]  /*18b00*/  ST.E desc[UR46][R16.64+0x40c], R127 ;  /* 0x00040c7f10007985 */ /* 0x000be8000c10192e */
[----:B------:R5:W-:Y:S04]  /*18b10*/  ST.E desc[UR46][R16.64+0x418], R129 ;  /* 0x0004188110007985 */ /* 0x000be8000c10192e */
[----:B------:R5:W-:Y:S04]  /*18b20*/  ST.E desc[UR46][R16.64+0x41c], R131 ;  /* 0x00041c8310007985 */ /* 0x000be8000c10192e */
[----:B------:R5:W-:Y:S01]  /*18b30*/  ST.E desc[UR46][R16.64+0x428], R133 ;  /* 0x0004288510007985 */ /* 0x000be2000c10192e */
[----:B------:R3:W-:Y:S06]  /*18b40*/  BAR.SYNC.DEFER_BLOCKING R205, 0x100 ;  /* 0x000400cd0000751d */ /* 0x0007ec0000010000 */
[----:B-1----:R-:W5:Y:S04]  /*18b50*/  LD.E R5, desc[UR46][R16.64+0x230] ;  /* 0x0002302e10057980 */ /* 0x002f68000c101900 */
[----:B--2---:R-:W2:Y:S04]  /*18b60*/  LD.E R25, desc[UR46][R16.64+0x234] ;  /* 0x0002342e10197980 */ /* 0x004ea8000c101900 */
[----:B---3--:R-:W3:Y:S04]  /*18b70*/  LD.E R27, desc[UR46][R16.64+0x238] ;  /* 0x0002382e101b7980 */ /* 0x008ee8000c101900 */
[----:B----4-:R-:W4:Y:S04]  /*18b80*/  LD.E R29, desc[UR46][R16.64+0x23c] ;  /* 0x00023c2e101d7980 */ /* 0x010f28000c101900 */
[----:B-----5:R-:W5:Y:S04]  /*18b90*/  LD.E R31, desc[UR46][R16.64+0x240] ;  /* 0x0002402e101f7980 */ /* 0x020f68000c101900 */
        /* <DEDUP_REMOVED lines=124> */
[----:B------:R-:W-:Y:S04]  /*19360*/  ST.E desc[UR46][R16.64+0x230], R5 ;  /* 0x0002300510007985 */ /* 0x000fe8000c10192e */
[----:B--2---:R-:W-:Y:S04]  /*19370*/  ST.E desc[UR46][R16.64+0x234], R25 ;  /* 0x0002341910007985 */ /* 0x004fe8000c10192e */
[----:B---3--:R-:W-:Y:S04]  /*19380*/  ST.E desc[UR46][R16.64+0x238], R27 ;  /* 0x0002381b10007985 */ /* 0x008fe8000c10192e */
[----:B----4-:R-:W-:Y:S04]  /*19390*/  ST.E desc[UR46][R16.64+0x23c], R29 ;  /* 0x00023c1d10007985 */ /* 0x010fe8000c10192e */
[----:B-----5:R-:W-:Y:S04]  /*193a0*/  ST.E desc[UR46][R16.64+0x240], R31 ;  /* 0x0002401f10007985 */ /* 0x020fe8000c10192e */
        /* <DEDUP_REMOVED lines=123> */
[----:B-1----:R-:W5:Y:S04]  /*19b60*/  LD.E.64 R4, desc[UR46][R16.64+0xa8] ;  /* 0x0000a82e10047980 */ /* 0x002f68000c101b00 */
[----:B------:R-:W5:Y:S04]  /*19b70*/  LDL R193, [R1+0x88] ;  /* 0x0000880001c17983 */ /* 0x000f680000100800 */
[----:B--2---:R-:W2:Y:S04]  /*19b80*/  LD.E R24, desc[UR46][R16.64+0x230] ;  /* 0x0002302e10187980 */ /* 0x004ea8000c101900 */
[----:B------:R-:W2:Y:S04]  /*19b90*/  LD.E R25, desc[UR46][R16.64+0x234] ;  /* 0x0002342e10197980 */ /* 0x000ea8000c101900 */
[----:B---3--:R-:W2:Y:S04]  /*19ba0*/  LD.E R26, desc[UR46][R16.64+0x238] ;  /* 0x0002382e101a7980 */ /* 0x008ea8000c101900 */
[----:B------:R-:W2:Y:S04]  /*19bb0*/  LD.E R27, desc[UR46][R16.64+0x23c] ;  /* 0x00023c2e101b7980 */ /* 0x000ea8000c101900 */
[----:B----4-:R-:W2:Y:S04]  /*19bc0*/  LD.E R28, desc[UR46][R16.64+0x240] ;  /* 0x0002402e101c7980 */ /* 0x010ea8000c101900 */
[----:B------:R-:W2:Y:S04]  /*19bd0*/  LD.E R29, desc[UR46][R16.64+0x244] ;  /* 0x0002442e101d7980 */ /* 0x000ea8000c101900 */
[----:B-----5:R-:W2:Y:S04]  /*19be0*/  LD.E R30, desc[UR46][R16.64+0x248] ;  /* 0x0002482e101e7980 */ /* 0x020ea8000c101900 */
[----:B------:R-:W2:Y:S04]  /*19bf0*/  LD.E R31, desc[UR46][R16.64+0x24c] ;  /* 0x00024c2e101f7980 */ /* 0x000ea8000c101900 */
        /* <DEDUP_REMOVED lines=119> */
[----:B------:R-:W2:Y:S01]  /*1a370*/  LD.E R151, desc[UR46][R16.64+0x42c] ;  /* 0x00042c2e10977980 */ /* 0x000ea2000c101900 */
[----:B------:R-:W-:Y:S01]  /*1a380*/  IMAD R4, R191, 0xc00, R4 ;  /* 0x00000c00bf047824 */ /* 0x000fe200078e0204 */
        /* <DEDUP_REMOVED lines=9> */
[----:B--2---:R-:W-:-:S06]  /*1a420*/  WARPGROUP.ARRIVE ;  /* 0x00000000000079c5 */ /* 0x004fcc0000000000 */
        /* <DEDUP_REMOVED lines=957> */
[----:B------:R-:W1:Y:S03]  /*1e000*/  S2R R216, SR_TID.X ;  /* 0x0000000000d87919 */ /* 0x000e660000002100 */
        /* <DEDUP_REMOVED lines=13> */
[----:B-----5:R2:W-:Y:S04]  /*1e0e0*/  ST.E desc[UR46][R16.64+0x264], R33 ;  /* 0x0002642110007985 */ /* 0x0205e8000c10192e */
        /* <DEDUP_REMOVED lines=114> */
[----:B-1----:R-:W-:Y:S01]  /*1e810*/  LOP3.LUT P6, RZ, R216, 0x7f, RZ, 0xc0, !PT ;  /* 0x0000007fd8ff7812 */ /* 0x002fe200078cc0ff */
[----:B------:R-:W-:-:S12]  /*1e820*/  BSSY B0, `(.L_x_1590) ;  /* 0x0000008000007945 */ /* 0x000fd80003800000 */
[----:B--2---:R-:W-:Y:S05]  /*1e830*/  @P6 BRA `(.L_x_1591) ;  /* 0x0000000000186947 */ /* 0x004fea0003800000 */
[----:B------:R-:W2:Y:S04]  /*1e840*/  LDL.64 R4, [R1+0x68] ;  /* 0x0000680001047983 */ /* 0x000ea80000100a00 */
[----:B------:R-:W3:Y:S01]  /*1e850*/  LD.E R0, desc[UR46][R2.64] ;  /* 0x0000002e02007980 */ /* 0x000ee2000c101900 */
[----:B--2---:R-:W-:-:S05]  /*1e860*/  MOV R5, R4 ;  /* 0x0000000400057202 */ /* 0x004fca0000000f00 */
[----:B---3--:R-:W-:-:S05]  /*1e870*/  IMAD R0, R0, 0x8, R5 ;  /* 0x0000000800007824 */ /* 0x008fca00078e0205 */
[----:B------:R-:W-:-:S04]  /*1e880*/  PRMT R0, RZ, 0x654, R0 ;  /* 0x00000654ff007816 */ /* 0x000fc80000000000 */
[----:B------:R1:W-:Y:S03]  /*1e890*/  SYNCS.ARRIVE.TRANS64.RED.A1T0 RZ, [R0+URZ], RZ ;  /* 0x000000ff00ff79a7 */ /* 0x0003e6000810043f */
.L_x_1591:
[----:B------:R-:W-:Y:S05]  /*1e8a0*/  BSYNC B0 ;  /* 0x0000000000007941 */ /* 0x000fea0003800000 */
.L_x_1590:
[C---:B------:R-:W-:Y:S01]  /*1e8b0*/  ISETP.GT.AND P0, PT, R10.reuse, UR41, PT ;  /* 0x000000290a007c0c */ /* 0x040fe2000bf04270 */
[----:B------:R-:W-:-:S12]  /*1e8c0*/  VIADD R10, R10, 0xffffffff ;  /* 0xffffffff0a0a7836 */ /* 0x000fd80000000000 */
[----:B------:R-:W-:Y:S05]  /*1e8d0*/  @P0 BRA `(.L_x_1592) ;  /* 0xffffff4c00980947 */ /* 0x000fea000383ffff */
.L_x_1561:
[----:B------:R-:W-:Y:S05]  /*1e8e0*/  WARPSYNC.ALL ;  /* 0x0000000000007948 */ /* 0x000fea0003800000 */
[----:B-1----:R-:W2:Y:S04]  /*1e8f0*/  LDL R5, [R1+0x450] ;  /* 0x0004500001057983 */ /* 0x002ea80000100800 */
[----:B------:R-:W3:Y:S04]  /*1e900*/  LDL R6, [R1+0x454] ;  /* 0x0004540001067983 */ /* 0x000ee80000100800 */
[----:B------:R-:W4:Y:S04]  /*1e910*/  LDL R122, [R1+0x218] ;  /* 0x00021800017a7983 */ /* 0x000f280000100800 */
[----:B------:R-:W5:Y:S04]  /*1e920*/  LDL.64 R12, [R1+0x398] ;  /* 0x00039800010c7983 */ /* 0x000f680000100a00 */
        /* <DEDUP_REMOVED lines=60> */
[----:B------:R-:W5:Y:S04]  /*1ecf0*/  LDL R123, [R1+0x220] ;  /* 0x00022000017b7983 */ /* 0x000f680000100800 */
[----:B--2---:R-:W1:Y:S02]  /*1ed00*/  SHFL.BFLY PT, R0, R5, 0x2, 0x1f ;  /* 0x0c401f0005007f89 */ /* 0x004e6400000e0000 */
[----:B-1----:R-:W-:-:S05]  /*1ed10*/  FADD.FTZ R0, R5, R0 ;  /* 0x0000000005007221 */ /* 0x002fca0000010000 */
[----:B------:R-:W1:Y:S02]  /*1ed20*/  SHFL.BFLY PT, R3, R0, 0x1, 0x1f ;  /* 0x0c201f0000037f89 */ /* 0x000e6400000e0000 */
[----:B-1----:R-:W-:Y:S01]  /*1ed30*/  FADD.FTZ R2, R0, R3 ;  /* 0x0000000300027221 */ /* 0x002fe20000010000 */
[----:B----4-:R-:W-:Y:S01]  /*1ed40*/  VIADD R122, R122, 0x1 ;  /* 0x000000017a7a7836 */ /* 0x010fe20000000000 */
[----:B------:R-:W2:Y:S04]  /*1ed50*/  LDL R0, [R1+0x224] ;  /* 0x0002240001007983 */ /* 0x000ea80000100800 */
[----:B------:R-:W-:Y:S04]  /*1ed60*/  STL [R1+0x450], R2 ;  /* 0x0004500201007387 */ /* 0x000fe80000100800 */
[----:B------:R-:W4:Y:S04]  /*1ed70*/  LDL R146, [R1+0x450] ;  /* 0x0004500001927983 */ /* 0x000f280000100800 */
[----:B---3--:R-:W1:Y:S02]  /*1ed80*/  SHFL.BFLY PT, R3, R6, 0x2, 0x1f ;  /* 0x0c401f0006037f89 */ /* 0x008e6400000e0000 */
[----:B-1----:R-:W-:Y:S01]  /*1ed90*/  FADD.FTZ R3, R3, R6 ;  /* 0x0000000603037221 */ /* 0x002fe20000010000 */
[----:B------:R-:W-:Y:S01]  /*1eda0*/  ISETP.NE.AND P2, PT, R122, 0x2, PT ;  /* 0x000000027a00780c */ /* 0x000fe20003f45270 */
[----:B------:R-:W3:Y:S04]  /*1edb0*/  LDL.64 R6, [R1+0x428] ;  /* 0x0004280001067983 */ /* 0x000ee80000100a00 */
[----:B------:R-:W1:Y:S08]  /*1edc0*/  SHFL.BFLY PT, R4, R3, 0x1, 0x1f ;  /* 0x0c201f0003047f89 */ /* 0x000e7000000e0000 */
[----:B------:R-:W3:Y:S01]  /*1edd0*/  @!P2 LDL R23, [R1+0x21c] ;  /* 0x00021c000117a983 */ /* 0x000ee20000100800 */
[----:B-1----:R-:W-:-:S03]  /*1ede0*/  FADD.FTZ R134, R3, R4 ;  /* 0x0000000403867221 */ /* 0x002fc60000010000 */
[----:B------:R-:W3:Y:S02]  /*1edf0*/  LDL.64 R4, [R1+0x3f8] ;  /* 0x0003f80001047983 */ /* 0x000ee40000100a00 */
[----:B------:R-:W-:Y:S02]  /*1ee00*/  FSETP.NE.FTZ.AND P1, PT, R134, RZ, PT ;  /* 0x000000ff8600720b */ /* 0x000fe40003f35000 */
[----:B------:R-:W3:Y:S11]  /*1ee10*/  LDL.64 R2, [R1+0x418] ;  /* 0x0004180001027983 */ /* 0x000ef60000100a00 */
[----:B------:R-:W3:Y:S04]  /*1ee20*/  @P1 LDL R137, [R1+0x460] ;  /* 0x0004600001891983 */ /* 0x000ee80000100800 */
[----:B------:R-:W3:Y:S01]  /*1ee30*/  @P1 LDL R139, [R1+0x444] ;  /* 0x00044400018b1983 */ /* 0x000ee20000100800 */
[----:B------:R-:W-:-:S02]  /*1ee40*/  IMAD.MOV.U32 R136, RZ, RZ, -0x800000 ;  /* 0xff800000ff887424 */ /* 0x000fc400078e00ff */
[----:B------:R-:W-:Y:S01]  /*1ee50*/  IMAD.MOV.U32 R124, RZ, RZ, RZ ;  /* 0x000000ffff7c7224 */ /* 0x000fe200078e00ff */
[----:B------:R1:W-:Y:S08]  /*1ee60*/  BAR.ARV R204, 0x100 ;  /* 0x000400cc0000751d */ /* 0x0003f00000002000 */
[----:B------:R-:W-:Y:S06]  /*1ee70*/  BAR.ARV 0x8, 0x120 ;  /* 0x0204800000007b1d */ /* 0x000fec0000002000 */
[----:B----4-:R-:W-:-:S13]  /*1ee80*/  FSETP.NE.FTZ.AND P0, PT, R146, RZ, PT ;  /* 0x000000ff9200720b */ /* 0x010fda0003f15000 */
[----:B------:R-:W4:Y:S04]  /*1ee90*/  @P0 LDL R125, [R1+0x460] ;  /* 0x00046000017d0983 */ /* 0x000f280000100800 */
[----:B------:R-:W3:Y:S01]  /*1eea0*/  @P0 LDL R138, [R1+0x440] ;  /* 0x00044000018a0983 */ /* 0x000ee20000100800 */
[----:B------:R-:W1:Y:S02]  /*1eeb0*/  @P0 MUFU.LG2 R135, R146 ;  /* 0x0000009200870308 */ /* 0x000e640000000c00 */
[----:B-1----:R-:W-:-:S06]  /*1eec0*/  @P0 FMUL.FTZ R140, R135, 0.69314718246459960938 ;  /* 0x3f317218878c0820 */ /* 0x002fcc0000410000 */
[----:B------:R-:W1:Y:S08]  /*1eed0*/  @P1 MUFU.LG2 R141, R134 ;  /* 0x00000086008d1308 */ /* 0x000e700000000c00 */
[----:B------:R-:W5:Y:S01]  /*1eee0*/  @P0 MUFU.RCP R124, R146 ;  /* 0x00000092007c0308 */ /* 0x000f620000001000 */
[----:B--2---:R-:W-:Y:S02]  /*1eef0*/  VIADD R0, R0, 0x1 ;  /* 0x0000000100007836 */ /* 0x004fe40000000000 */
[----:B-1----:R-:W-:Y:S01]  /*1ef00*/  @P1 FMUL.FTZ R141, R141, 0.69314718246459960938 ;  /* 0x3f3172188d8d1820 */ /* 0x002fe20000410000 */
[----:B------:R-:W-:Y:S01]  /*1ef10*/  STL [R1+0x454], R134 ;  /* 0x0004548601007387 */ /* 0x000fe20000100800 */
[-C--:B-----5:R-:W-:Y:S01]  /*1ef20*/  FMUL.FTZ R143, R143, R124.reuse ;  /* 0x0000007c8f8f7220 */ /* 0x0a0fe20000410000 */
        /* <DEDUP_REMOVED lines=63> */
[----:B------:R-:W-:Y:S04]  /*1f320*/  STL [R1+0x218], R122 ;  /* 0x0002187a01007387 */ /* 0x000fe80000100800 */
[----:B------:R-:W-:Y:S04]  /*1f330*/  STL.64 [R1+0x230], R142 ;  /* 0x0002308e01007387 */ /* 0x000fe80000100a00 */
        /* <DEDUP_REMOVED lines=31> */
[----:B------:R-:W-:Y:S04]  /*1f530*/  STL [R1+0x224], R0 ;  /* 0x0002240001007387 */ /* 0x000fe80000100800 */
[----:B------:R-:W-:Y:S01]  /*1f540*/  @!P2 STL [R1+0x218], RZ ;  /* 0x000218ff0100a387 */ /* 0x000fe20000100800 */
[----:B----4-:R-:W-:-:S04]  /*1f550*/  @P0 FMUL.FTZ R125, R125, 0.69314718246459960938 ;  /* 0x3f3172187d7d0820 */ /* 0x010fc80000410000 */
[----:B---3--:R-:W-:Y:S01]  /*1f560*/  @P0 FFMA.FTZ R136, R125, R138, R140 ;  /* 0x0000008a7d880223 */ /* 0x008fe2000001008c */
[----:B------:R-:W-:-:S06]  /*1f570*/  IMAD.MOV.U32 R125, RZ, RZ, RZ ;  /* 0x000000ffff7d7224 */ /* 0x000fcc00078e00ff */
[----:B------:R-:W1:Y:S01]  /*1f580*/  @P1 MUFU.RCP R125, R134 ;  /* 0x00000086007d1308 */ /* 0x000e620000001000 */
[----:B------:R-:W-:Y:S01]  /*1f590*/  @P1 FMUL.FTZ R140, R137, 0.69314718246459960938 ;  /* 0x3f317218898c1820 */ /* 0x000fe20000410000 */
[----:B------:R-:W-:-:S03]  /*1f5a0*/  IMAD.MOV.U32 R138, RZ, RZ, -0x800000 ;  /* 0xff800000ff8a7424 */ /* 0x000fc600078e00ff */
[----:B------:R-:W-:Y:S01]  /*1f5b0*/  @P1 FFMA.FTZ R138, R140, R139, R141 ;  /* 0x0000008b8c8a1223 */ /* 0x000fe2000001008d */
[----:B------:R-:W-:Y:S01]  /*1f5c0*/  STL [R1+0x450], R136 ;  /* 0x0004508801007387 */ /* 0x000fe20000100800 */
[-C--:B-1----:R-:W-:Y:S01]  /*1f5d0*/  FMUL.FTZ R13, R13, R125.reuse ;  /* 0x0000007d0d0d7220 */ /* 0x082fe20000410000 */
[-C--:B------:R-:W-:Y:S01]  /*1f5e0*/  FMUL.FTZ R12, R12, R125.reuse ;  /* 0x0000007d0c0c7220 */ /* 0x080fe20000410000 */
[-C--:B------:R-:W-:Y:S01]  /*1f5f0*/  FMUL.FTZ R15, R15, R125.reuse ;  /* 0x0000007d0f0f7220 */ /* 0x080fe20000410000 */
[-C--:B------:R-:W-:Y:S01]  /*1f600*/  FMUL.FTZ R14, R14, R125.reuse ;  /* 0x0000007d0e0e7220 */ /* 0x080fe20000410000 */
[-C--:B------:R-:W-:Y:S01]  /*1f610*/  FMUL.FTZ R71, R71, R125.reuse ;  /* 0x0000007d47477220 */ /* 0x080fe20000410000 */
[-C--:B------:R-:W-:Y:S01]  /*1f620*/  FMUL.FTZ R70, R70, R125.reuse ;  /* 0x0000007d46467220 */ /* 0x080fe20000410000 */
[----:B------:R1:W-:Y:S01]  /*1f630*/  STL.64 [R1+0x398], R12 ;  /* 0x0003980c01007387 */ /* 0x0003e20000100a00 */
[-C--:B------:R-:W-:Y:S01]  /*1f640*/  FMUL.FTZ R69, R69, R125.reuse ;  /* 0x0000007d45457220 */ /* 0x080fe20000410000 */
[-C--:B------:R-:W-:Y:S01]  /*1f650*/  FMUL.FTZ R68, R68, R125.reuse ;  /* 0x0000007d44447220 */ /* 0x080fe20000410000 */
[-C--:B------:R-:W-:Y:S01]  /*1f660*/  FMUL.FTZ R57, R57, R125.reuse ;  /* 0x0000007d39397220 */ /* 0x080fe20000410000 */
[----:B------:R2:W-:Y:S01]  /*1f670*/  STL.64 [R1+0x3d8], R14 ;  /* 0x0003d80e01007387 */ /* 0x0005e20000100a00 */
        /* <DEDUP_REMOVED lines=55> */
[----:B-1----:R-:W-:Y:S01]  /*1f9f0*/  VIADD R12, R123, 0x1 ;  /* 0x000000017b0c7836 */ /* 0x002fe20000000000 */
[----:B--2---:R-:W-:Y:S01]  /*1fa00*/  @!P2 LOP3.LUT R14, R23, 0x1, RZ, 0x3c, !PT ;  /* 0x00000001170ea812 */ /* 0x004fe200078e3cff */
[----:B------:R2:W-:Y:S04]  /*1fa10*/  STL [R1+0x454], R138 ;  /* 0x0004548a01007387 */ /* 0x0005e80000100800 */
[----:B------:R2:W-:Y:S04]  /*1fa20*/  STL.64 [R1+0x238], R70 ;  /* 0x0002384601007387 */ /* 0x0005e80000100a00 */
        /* <DEDUP_REMOVED lines=29> */
[----:B------:R2:W-:Y:S04]  /*1fc00*/  STL [R1+0x220], R12 ;  /* 0x0002200c01007387 */ /* 0x0005e80000100800 */
[----:B------:R2:W-:Y:S01]  /*1fc10*/  @!P2 STL [R1+0x21c], R14 ;  /* 0x00021c0e0100a387 */ /* 0x0005e20000100800 */
[----:B------:R-:W-:-:S13]  /*1fc20*/  PLOP3.LUT P0, PT, PT, PT, PT, 0x8, 0x0 ;  /* 0x000000000000781c */ /* 0x000fda0003f0e170 */
.L_x_1496:
[----:B------:R-:W3:Y:S08]  /*1fc30*/  S2UR UR4, SR_CgaCtaId ;  /* 0x00000000000479c3 */ /* 0x000ef00000008800 */
[----:B------:R-:W-:Y:S06]  /*1fc40*/  BAR.SYNC.DEFER_BLOCKING 0x5, 0x120 ;  /* 0x0144800000007b1d */ /* 0x000fec0000010000 */
[----:B------:R-:W-:-:S02]  /*1fc50*/  UMOV UR50, 0x400 ;  /* 0x0000040000327882 */ /* 0x000fc40000000000 */
[----:B---3--:R-:W-:-:S09]  /*1fc60*/  ULEA UR50, UR4, UR50, 0x18 ;  /* 0x0000003204327291 */ /* 0x008fd2000f8ec03f */
[----:B-1----:R-:W1:Y:S02]  /*1fc70*/  LDS R0, [UR50+0x324d0] ;  /* 0x0324d032ff007984 */ /* 0x002e640008000800 */
[----:B-1----:R-:W-:Y:S01]  /*1fc80*/  R2UR UR4, R0 ;  /* 0x00000000000472ca */ /* 0x002fe200000e0000 */
[----:B------:R-:W-:Y:S06]  /*1fc90*/  BAR.ARV 0x4, 0x120 ;  /* 0x0104800000007b1d */ /* 0x000fec0000002000 */
[----:B------:R-:W-:Y:S08]  /*1fca0*/  @P0 BRA `(.L_x_1593) ;  /* 0x0000000c00b80947 */ /* 0x000ff00003800000 */
[----:B------:R-:W3:Y:S04]  /*1fcb0*/  LDL.128 R72, [R1+0x330] ;  /* 0x0003300001487983 */ /* 0x000ee80000100c00 */
[----:B--2---:R-:W2:Y:S04]  /*1fcc0*/  LDL.128 R68, [R1+0x340] ;  /* 0x0003400001447983 */ /* 0x004ea80000100c00 */
[----:B------:R-:W4:Y:S04]  /*1fcd0*/  LDL.128 R136, [R1+0x230] ;  /* 0x0002300001887983 */ /* 0x000f280000100c00 */
[----:B------:R-:W5:Y:S04]  /*1fce0*/  LDL.128 R128, [R1+0x250] ;  /* 0x0002500001807983 */ /* 0x000f680000100c00 */
        /* <DEDUP_REMOVED lines=25> */
[----:B------:R-:W5:Y:S01]  /*1fe80*/  LDL.128 R12, [R1+0x400] ;  /* 0x00040000010c7983 */ /* 0x000f620000100c00 */
[----:B------:R-:W-:Y:S01]  /*1fe90*/  VIADD R3, R196, UR42 ;  /* 0x0000002ac4037c36 */ /* 0x000fe20008000000 */
[----:B------:R-:W-:-:S02]  /*1fea0*/  ULDC UR5, c[0x0][0xb88] ;  /* 0x0002e20000057ab9 */ /* 0x000fc40000000800 */
[----:B------:R-:W5:Y:S04]  /*1feb0*/  LDL.128 R8, [R1+0x410] ;  /* 0x0004100001087983 */ /* 0x000f680000100c00 */
[----:B------:R-:W5:Y:S01]  /*1fec0*/  LDL.128 R4, [R1+0x420] ;  /* 0x0004200001047983 */ /* 0x000f620000100c00 */
[----:B------:R-:W-:Y:S01]  /*1fed0*/  LOP3.LUT P0, RZ, R208, 0x3, RZ, 0xc0, !PT ;  /* 0x00000003d0ff7812 */ /* 0x000fe2000780c0ff */
[C---:B------:R-:W-:Y:S01]  /*1fee0*/  VIADD R0, R3.reuse, 0x8 ;  /* 0x0000000803007836 */ /* 0x040fe20000000000 */
[----:B------:R-:W-:Y:S01]  /*1fef0*/  IADD3 R19, P5, R184, 0x8000, RZ ;  /* 0x00008000b8137810 */ /* 0x000fe20007fbe0ff */
[----:B------:R-:W-:Y:S01]  /*1ff00*/  ULDC.64 UR6, c[0x0][0xc70] ;  /* 0x00031c0000067ab9 */ /* 0x000fe20000000a00 */
[----:B------:R-:W-:Y:S02]  /*1ff10*/  ISETP.GE.OR P1, PT, R3, UR5, P0 ;  /* 0x0000000503007c0c */ /* 0x000fe40008726670 */
[----:B------:R-:W-:-:S11]  /*1ff20*/  ISETP.GE.OR P0, PT, R0, UR5, P0 ;  /* 0x0000000500007c0c */ /* 0x000fd60008706670 */
[----:B------:R-:W5:Y:S04]  /*1ff30*/  @!P1 LDL R2, [R1+0x450] ;  /* 0x0004500001029983 */ /* 0x000f680000100800 */
[----:B------:R-:W5:Y:S01]  /*1ff40*/  @!P0 LDL R0, [R1+0x454] ;  /* 0x0004540001008983 */ /* 0x000f620000100800 */
[C---:B------:R-:W-:Y:S02]  /*1ff50*/  IADD3 R21, P6, R184.reuse, 0x8020, RZ ;  /* 0x00008020b8157810 */ /* 0x040fe40007fde0ff */
[----:B------:R-:W-:Y:S02]  /*1ff60*/  IADD3 R142, P3, R184, 0x8060, RZ ;  /* 0x00008060b88e7810 */ /* 0x000fe40007f7e0ff */
[----:B------:R-:W-:Y:S01]  /*1ff70*/  LOP3.LUT R18, R19, 0x380, RZ, 0xc0, !PT ;  /* 0x0000038013127812 */ /* 0x000fe200078ec0ff */
[----:B------:R-:W-:Y:S01]  /*1ff80*/  USHF.R.S32.HI UR5, URZ, 0x1f, UR43 ;  /* 0x0000001f3f057899 */ /* 0x000fe2000801142b */
[----:B------:R-:W-:-:S02]  /*1ff90*/  LOP3.LUT R20, R21, 0x380, RZ, 0xc0, !PT ;  /* 0x0000038015147812 */ /* 0x000fc400078ec0ff */
[----:B------:R-:W-:Y:S02]  /*1ffa0*/  LOP3.LUT R145, R184, 0x380, RZ, 0xc0, !PT ;  /* 0x00000380b8917812 */ /* 0x000fe400078ec0ff */
[----:B------:R-:W-:Y:S02]  /*1ffb0*/  LOP3.LUT R141, R142, 0x380, RZ, 0xc0, !PT ;  /* 0x000003808e8d7812 */ /* 0x000fe400078ec0ff */
[----:B------:R-:W-:Y:S01]  /*1ffc0*/  SHF.R.U64 R18, R18, 0x3, RZ ;  /* 0x0000000312127819 */ /* 0x000fe200000012ff */
[----:B------:R-:W-:Y:S01]  /*1ffd0*/  UIMAD UR5, UR5, UR6, URZ ;  /* 0x00000006050572a4 */ /* 0x000fe2000f8e023f */
[----:B------:R-:W-:Y:S02]  /*1ffe0*/  SHF.R.U64 R20, R20, 0x3, RZ ;  /* 0x0000000314147819 */ /* 0x000fe400000012ff */
[----:B------:R-:W-:Y:S02]  /*1fff0*/  SHF.R.U64 R145, R145, 0x3, RZ ;  /* 0x0000000391917819 */ /* 0x000fe400000012ff */
[----:B------:R-:W-:-:S02]  /*20000*/  IADD3 R140, P2, R184, 0x8040, RZ ;  /* 0x00008040b88c7810 */ /* 0x000fc40007f5e0ff */
[----:B------:R-:W-:Y:S02]  /*20010*/  SHF.R.U64 R141, R141, 0x3, RZ ;  /* 0x000000038d8d7819 */ /* 0x000fe400000012ff */
[----:B------:R-:W-:Y:S01]  /*20020*/  LOP3.LUT R18, R18, R19, RZ, 0x3c, !PT ;  /* 0x0000001312127212 */ /* 0x000fe200078e3cff */
[--C-:B------:R-:W-:Y:S01]  /*20030*/  IMAD.X R19, RZ, RZ, R185.reuse, P5 ;  /* 0x000000ffff137224 */ /* 0x100fe200028e06b9 */
[----:B------:R-:W-:Y:S01]  /*20040*/  LOP3.LUT R20, R20, R21, RZ, 0x3c, !PT ;  /* 0x0000001514147212 */ /* 0x000fe200078e3cff */
[--C-:B------:R-:W-:Y:S01]  /*20050*/  IMAD.X R21, RZ, RZ, R185.reuse, P6 ;  /* 0x000000ffff157224 */ /* 0x100fe200030e06b9 */
[C---:B------:R-:W-:Y:S01]  /*20060*/  IADD3 R147, P4, R184.reuse, 0xc000, RZ ;  /* 0x0000c000b8937810 */ /* 0x040fe20007f9e0ff */
[----:B------:R-:W-:Y:S01]  /*20070*/  UIMAD.WIDE.U32 UR8, UR43, UR6, URZ ;  /* 0x000000062b0872a5 */ /* 0x000fe2000f8e003f */
[----:B------:R-:W-:Y:S01]  /*20080*/  LOP3.LUT R144, R145, R184, RZ, 0x3c, !PT ;  /* 0x000000b891907212 */ /* 0x000fe200078e3cff */
[--C-:B------:R-:W-:Y:S01]  /*20090*/  IMAD.MOV.U32 R145, RZ, RZ, R185.reuse ;  /* 0x000000ffff917224 */ /* 0x100fe200078e00b9 */
[----:B------:R-:W-:Y:S01]  /*200a0*/  LOP3.LUT R142, R141, R142, RZ, 0x3c, !PT ;  /* 0x0000008e8d8e7212 */ /* 0x000fe200078e3cff */
[----:B------:R-:W-:Y:S01]  /*200b0*/  UIMAD UR5, UR43, UR7, UR5 ;  /* 0x000000072b0572a4 */ /* 0x000fe2000f8e0205 */
[C---:B------:R-:W-:Y:S01]  /*200c0*/  IADD3 R153, P5, R184.reuse, 0xc020, RZ ;  /* 0x0000c020b8997810 */ /* 0x040fe20007fbe0ff */
[--C-:B------:R-:W-:Y:S01]  /*200d0*/  IMAD.X R141, RZ, RZ, R185.reuse, P2 ;  /* 0x000000ffff8d7224 */ /* 0x100fe200010e06b9 */
[C---:B------:R-:W-:Y:S01]  /*200e0*/  IADD3 R149, P6, R184.reuse, 0xc040, RZ ;  /* 0x0000c040b8957810 */ /* 0x040fe20007fde0ff */
[----:B------:R-:W-:Y:S01]  /*200f0*/  IMAD.X R143, RZ, RZ, R185, P3 ;  /* 0x000000ffff8f7224 */ /* 0x000fe200018e06b9 */
[----:B------:R-:W-:Y:S01]  /*20100*/  IADD3 R151, P2, R184, 0xc060, RZ ;  /* 0x0000c060b8977810 */ /* 0x000fe20007f5e0ff */
[----:B------:R-:W-:Y:S01]  /*20110*/  UIADD3 UR5, UR9, UR5, URZ ;  /* 0x0000000509057290 */ /* 0x000fe2000fffe03f */
[----:B------:R-:W-:Y:S01]  /*20120*/  LOP3.LUT R23, R140, 0x380, RZ, 0xc0, !PT ;  /* 0x000003808c177812 */ /* 0x000fe200078ec0ff */
[----:B------:R-:W-:Y:S01]  /*20130*/  ULDC.64 UR6, c[0x0][0xc40] ;  /* 0x0003100000067ab9 */ /* 0x000fe20000000a00 */
[----:B------:R-:W-:-:S02]  /*20140*/  LOP3.LUT R146, R147, 0x380, RZ, 0xc0, !PT ;  /* 0x0000038093927812 */ /* 0x000fc400078ec0ff */
[----:B------:R-:W-:Y:S02]  /*20150*/  LOP3.LUT R152, R153, 0x380, RZ, 0xc0, !PT ;  /* 0x0000038099987812 */ /* 0x000fe400078ec0ff */
[----:B------:R-:W-:Y:S02]  /*20160*/  LOP3.LUT R148, R149, 0x380, RZ, 0xc0, !PT ;  /* 0x0000038095947812 */ /* 0x000fe400078ec0ff */
[----:B------:R-:W-:Y:S02]  /*20170*/  MOV R145, R144 ;  /* 0x0000009000917202 */ /* 0x000fe40000000f00 */
[----:B------:R-:W-:Y:S02]  /*20180*/  LOP3.LUT R150, R151, 0x380, RZ, 0xc0, !PT ;  /* 0x0000038097967812 */ /* 0x000fe400078ec0ff */
[----:B------:R-:W-:Y:S02]  /*20190*/  SHF.R.U64 R23, R23, 0x3, RZ ;  /* 0x0000000317177819 */ /* 0x000fe400000012ff */
[----:B------:R-:W-:-:S02]  /*201a0*/  SHF.R.U64 R146, R146, 0x3, RZ ;  /* 0x0000000392927819 */ /* 0x000fc400000012ff */
[----:B------:R-:W-:Y:S02]  /*201b0*/  SHF.R.U64 R152, R152, 0x3, RZ ;  /* 0x0000000398987819 */ /* 0x000fe400000012ff */
[----:B------:R-:W-:Y:S01]  /*201c0*/  MOV R144, R18 ;  /* 0x0000001200907202 */ /* 0x000fe20000000f00 */
[----:B------:R-:W-:Y:S01]  /*201d0*/  IMAD.U32 R19, RZ, RZ, UR9 ;  /* 0x00000009ff137e24 */ /* 0x000fe2000f8e00ff */
[----:B------:R-:W-:Y:S01]  /*201e0*/  SHF.R.U64 R148, R148, 0x3, RZ ;  /* 0x0000000394947819 */ /* 0x000fe200000012ff */
[----:B------:R-:W-:Y:S01]  /*201f0*/  IMAD.U32 R19, RZ, RZ, UR5 ;  /* 0x00000005ff137e24 */ /* 0x000fe2000f8e00ff */
[----:B------:R-:W-:Y:S01]  /*20200*/  SHF.R.U64 R150, R150, 0x3, RZ ;  /* 0x0000000396967819 */ /* 0x000fe200000012ff */
[----:B------:R-:W-:Y:S01]  /*20210*/  USHF.R.S32.HI UR5, URZ, 0x1f, UR44 ;  /* 0x0000001f3f057899 */ /* 0x000fe2000801142c */
[----:B------:R-:W-:Y:S02]  /*20220*/  LOP3.LUT R140, R23, R140, RZ, 0x3c, !PT ;  /* 0x0000008c178c7212 */ /* 0x000fe400078e3cff */
[----:B------:R-:W-:Y:S01]  /*20230*/  LOP3.LUT R146, R146, R147, RZ, 0x3c, !PT ;  /* 0x0000009392927212 */ /* 0x000fe200078e3cff */
[--C-:B------:R-:W-:Y:S01]  /*20240*/  IMAD.X R147, RZ, RZ, R185.reuse, P4 ;  /* 0x000000ffff937224 */ /* 0x100fe200020e06b9 */
[----:B------:R-:W-:Y:S01]  /*20250*/  LOP3.LUT R152, R152, R153, RZ, 0x3c, !PT ;  /* 0x0000009998987212 */ /* 0x000fe200078e3cff */
[--C-:B------:R-:W-:Y:S01]  /*20260*/  IMAD.X R153, RZ, RZ, R185.reuse, P5 ;  /* 0x000000ffff997224 */ /* 0x100fe200028e06b9 */
[----:B------:R-:W-:Y:S01]  /*20270*/  LOP3.LUT R148, R148, R149, RZ, 0x3c, !PT ;  /* 0x0000009594947212 */ /* 0x000fe200078e3cff */
[----:B------:R-:W-:Y:S01]  /*20280*/  IMAD.U32 R18, RZ, RZ, UR8 ;  /* 0x00000008ff127e24 */ /* 0x000fe2000f8e00ff */
[----:B------:R-:W-:Y:S01]  /*20290*/  LOP3.LUT R150, R150, R151, RZ, 0x3c, !PT ;  /* 0x0000009796967212 */ /* 0x000fe200078e3cff */
[--C-:B------:R-:W-:Y:S01]  /*202a0*/  IMAD.X R149, RZ, RZ, R185.reuse, P6 ;  /* 0x000000ffff957224 */ /* 0x100fe200030e06b9 */
[----:B------:R-:W-:Y:S01]  /*202b0*/  MOV R20, R20 ;  /* 0x0000001400147202 */ /* 0x000fe20000000f00 */
[----:B------:R-:W-:Y:S01]  /*202c0*/  IMAD.X R151, RZ, RZ, R185, P2 ;  /* 0x000000ffff977224 */ /* 0x000fe200010e06b9 */
[----:B------:R-:W-:-:S02]  /*202d0*/  MOV R21, R140 ;  /* 0x0000008c00157202 */ /* 0x000fc40000000f00 */
[----:B------:R-:W-:Y:S02]  /*202e0*/  MOV R140, R142 ;  /* 0x0000008e008c7202 */ /* 0x000fe40000000f00 */
[----:B------:R-:W-:Y:S02]  /*202f0*/  MOV R142, R146 ;  /* 0x00000092008e7202 */ /* 0x000fe40000000f00 */
[----:B------:R-:W-:Y:S02]  /*20300*/  MOV R23, R152 ;  /* 0x0000009800177202 */ /* 0x000fe40000000f00 */
[----:B------:R-:W-:Y:S02]  /*20310*/  MOV R141, R148 ;  /* 0x00000094008d7202 */ /* 0x000fe40000000f00 */
[----:B------:R-:W-:Y:S02]  /*20320*/  MOV R143, R150 ;  /* 0x00000096008f7202 */ /* 0x000fe40000000f00 */
[----:B---3--:R-:W-:-:S02]  /*20330*/  F2FP.F16.F32.PACK_AB R72, R73, R72 ;  /* 0x000000484948723e */ /* 0x008fc400000000ff */
[----:B------:R-:W-:Y:S02]  /*20340*/  F2FP.F16.F32.PACK_AB R73, R75, R74 ;  /* 0x0000004a4b49723e */ /* 0x000fe400000000ff */
[----:B--2---:R-:W-:Y:S02]  /*20350*/  F2FP.F16.F32.PACK_AB R74, R69, R68 ;  /* 0x00000044454a723e */ /* 0x004fe400000000ff */
[----:B------:R-:W1:Y:S01]  /*20360*/  LDC.64 R68, c[0x0][0xc78] ;  /* 0x00031e00ff447b82 */ /* 0x000e620000000a00 */
[----:B----4-:R-:W-:Y:S02]  /*20370*/  F2FP.F16.F32.PACK_AB R136, R137, R136 ;  /* 0x000000888988723e */ /* 0x010fe400000000ff */
[----:B------:R-:W-:Y:S02]  /*20380*/  F2FP.F16.F32.PACK_AB R137, R139, R138 ;  /* 0x0000008a8b89723e */ /* 0x000fe400000000ff */
[----:B-----5:R-:W-:Y:S02]  /*20390*/  F2FP.F16.F32.PACK_AB R128, R129, R128 ;  /* 0x000000808180723e */ /* 0x020fe400000000ff */
[----:B------:R-:W-:-:S02]  /*203a0*/  F2FP.F16.F32.PACK_AB R129, R131, R130 ;  /* 0x000000828381723e */ /* 0x000fc400000000ff */
[----:B------:R-:W-:Y:S02]  /*203b0*/  F2FP.F16.F32.PACK_AB R138, R133, R132 ;  /* 0x00000084858a723e */ /* 0x000fe400000000ff */
[----:B------:R-:W-:Y:S01]  /*203c0*/  F2FP.F16.F32.PACK_AB R139, R135, R134 ;  /* 0x00000086878b723e */ /* 0x000fe200000000ff */
[----:B------:R-:W-:Y:S01]  /*203d0*/  BAR.SYNC.DEFER_BLOCKING 0x1, 0x100 ;  /* 0x0044000000007b1d */ /* 0x000fe20000010000 */
        /* <DEDUP_REMOVED lines=12> */
[----:B------:R-:W-:Y:S01]  /*204a0*/  F2FP.F16.F32.PACK_AB R96, R97, R96 ;  /* 0x000000606160723e */ /* 0x000fe200000000ff */
[----:B------:R-:W-:Y:S01]  /*204b0*/  STSM.16.M88.4 [R145], R136 ;  /* 0x0000008891007844 */ /* 0x000fe20000000200 */
[----:B------:R-:W-:Y:S02]  /*204c0*/  F2FP.F16.F32.PACK_AB R97, R99, R98 ;  /* 0x000000626361723e */ /* 0x000fe400000000ff */
[----:B------:R-:W-:Y:S02]  /*204d0*/  F2FP.F16.F32.PACK_AB R106, R101, R100 ;  /* 0x00000064656a723e */ /* 0x000fe400000000ff */
[----:B------:R-:W-:-:S02]  /*204e0*/  F2FP.F16.F32.PACK_AB R107, R103, R102 ;  /* 0x00000066676b723e */ /* 0x000fc400000000ff */
[----:B------:R-:W-:Y:S01]  /*204f0*/  F2FP.F16.F32.PACK_AB R88, R89, R88 ;  /* 0x000000585958723e */ /* 0x000fe200000000ff */
[----:B------:R-:W-:Y:S01]  /*20500*/  STSM.16.M88.4 [R235], R128 ;  /* 0x00000080eb007844 */ /* 0x000fe20000000200 */
[----:B------:R-:W-:Y:S02]  /*20510*/  F2FP.F16.F32.PACK_AB R89, R91, R90 ;  /* 0x0000005a5b59723e */ /* 0x000fe400000000ff */
[----:B------:R-:W-:Y:S02]  /*20520*/  F2FP.F16.F32.PACK_AB R98, R93, R92 ;  /* 0x0000005c5d62723e */ /* 0x000fe400000000ff */
[----:B------:R-:W-:Y:S02]  /*20530*/  F2FP.F16.F32.PACK_AB R99, R95, R94 ;  /* 0x0000005e5f63723e */ /* 0x000fe400000000ff */
[----:B------:R-:W-:Y:S01]  /*20540*/  F2FP.F16.F32.PACK_AB R80, R81, R80 ;  /* 0x000000505150723e */ /* 0x000fe200000000ff */
[----:B------:R-:W-:Y:S01]  /*20550*/  STSM.16.M88.4 [R234], R120 ;  /* 0x00000078ea007844 */ /* 0x000fe20000000200 */
[----:B------:R-:W-:-:S02]  /*20560*/  F2FP.F16.F32.PACK_AB R81, R83, R82 ;  /* 0x000000525351723e */ /* 0x000fc400000000ff */
[----:B------:R-:W-:Y:S02]  /*20570*/  F2FP.F16.F32.PACK_AB R90, R85, R84 ;  /* 0x00000054555a723e */ /* 0x000fe400000000ff */
[----:B------:R-:W-:Y:S01]  /*20580*/  F2FP.F16.F32.PACK_AB R91, R87, R86 ;  /* 0x00000056575b723e */ /* 0x000fe200000000ff */
[----:B------:R-:W-:Y:S01]  /*20590*/  STSM.16.M88.4 [R233], R112 ;  /* 0x00000070e9007844 */ /* 0x000fe20000000200 */
        /* <DEDUP_REMOVED lines=19> */
[----:B------:R-:W-:Y:S01]  /*206d0*/  F2FP.F16.F32.PACK_AB R54, R49, R48 ;  /* 0x000000303136723e */ /* 0x000fe200000000ff */
[----:B-1----:R-:W-:Y:S01]  /*206e0*/  IMAD.WIDE.U32 R18, R68, UR44, R18 ;  /* 0x0000002c44127c25 */ /* 0x002fe2000f8e0012 */
[----:B------:R-:W-:-:S02]  /*206f0*/  F2FP.F16.F32.PACK_AB R55, R51, R50 ;  /* 0x000000323337723e */ /* 0x000fc400000000ff */
[----:B------:R-:W-:Y:S01]  /*20700*/  F2FP.F16.F32.PACK_AB R46, R41, R40 ;  /* 0x00000028292e723e */ /* 0x000fe200000000ff */
[----:B------:R-:W-:Y:S01]  /*20710*/  IMAD R40, R68, UR5, RZ ;  /* 0x0000000544287c24 */ /* 0x000fe2000f8e02ff */
        /* <DEDUP_REMOVED lines=9> */
[----:B------:R1:W-:Y:S01]  /*207b0*/  STSM.16.M88.4 [R21], R60 ;  /* 0x0000003c15007844 */ /* 0x0003e20000000200 */
[----:B------:R-:W-:Y:S02]  /*207c0*/  F2FP.F16.F32.PACK_AB R26, R13, R12 ;  /* 0x0000000c0d1a723e */ /* 0x000fe400000000ff */
[----:B------:R-:W-:Y:S01]  /*207d0*/  F2FP.F16.F32.PACK_AB R27, R15, R14 ;  /* 0x0000000e0f1b723e */ /* 0x000fe200000000ff */
[----:B------:R-:W-:Y:S01]  /*207e0*/  STSM.16.M88.4 [R140], R52 ;  /* 0x000000348c007844 */ /* 0x000fe20000000200 */
[----:B------:R-:W-:Y:S01]  /*207f0*/  F2FP.F16.F32.PACK_AB R12, R9, R8 ;  /* 0x00000008090c723e */ /* 0x000fe200000000ff */
[----:B------:R-:W-:Y:S01]  /*20800*/  IMAD R40, R69, UR44, R40 ;  /* 0x0000002c45287c24 */ /* 0x000fe2000f8e0228 */
[----:B------:R-:W-:-:S02]  /*20810*/  F2FP.F16.F32.PACK_AB R13, R11, R10 ;  /* 0x0000000a0b0d723e */ /* 0x000fc400000000ff */
[----:B------:R-:W-:Y:S02]  /*20820*/  F2FP.F16.F32.PACK_AB R14, R5, R4 ;  /* 0x00000004050e723e */ /* 0x000fe400000000ff */
[----:B------:R-:W-:Y:S01]  /*20830*/  F2FP.F16.F32.PACK_AB R15, R7, R6 ;  /* 0x00000006070f723e */ /* 0x000fe200000000ff */
[----:B------:R-:W-:Y:S01]  /*20840*/  STSM.16.M88.4 [R142], R44 ;  /* 0x0000002c8e007844 */ /* 0x000fe20000000200 */
[----:B-1----:R-:W-:-:S03]  /*20850*/  SHF.R.S32.HI R21, RZ, 0x1f, R3 ;  /* 0x0000001fff157819 */ /* 0x002fc60000011403 */
[----:B------:R-:W-:Y:S01]  /*20860*/  STSM.16.M88.4 [R23], R36 ;  /* 0x0000002417007844 */ /* 0x000fe20000000200 */
[----:B------:R-:W-:-:S03]  /*20870*/  IADD3 R3, P2, R3, R18, RZ ;  /* 0x0000001203037210 */ /* 0x000fc60007f5e0ff */
[----:B------:R-:W-:Y:S01]  /*20880*/  STSM.16.M88.4 [R141], R24 ;  /* 0x000000188d007844 */ /* 0x000fe20000000200 */
[----:B------:R-:W-:-:S03]  /*20890*/  IADD3.X R18, R21, R19, R40, P2, !PT ;  /* 0x0000001315127210 */ /* 0x000fc600017fe428 */
[----:B------:R-:W-:Y:S01]  /*208a0*/  STSM.16.M88.4 [R143], R12 ;  /* 0x0000000c8f007844 */ /* 0x000fe20000000200 */
[C---:B------:R-:W-:Y:S01]  /*208b0*/  LEA R8, P2, R3.reuse, UR6, 0x2 ;  /* 0x0000000603087c11 */ /* 0x040fe2000f8410ff */
[----:B------:R-:W-:Y:S01]  /*208c0*/  @!PT LDS RZ, [RZ] ;  /* 0x00000000fffff984 */ /* 0x000fe20000000800 */
[----:B------:R-:W-:Y:S01]  /*208d0*/  @!PT LDS RZ, [RZ] ;  /* 0x00000000fffff984 */ /* 0x000fe20000000800 */
[----:B------:R-:W-:Y:S01]  /*208e0*/  @!PT LDS RZ, [RZ] ;  /* 0x00000000fffff984 */ /* 0x000fe20000000800 */
[----:B------:R-:W-:Y:S01]  /*208f0*/  @!PT LDS RZ, [RZ] ;  /* 0x00000000fffff984 */ /* 0x000fe20000000800 */
[----:B------:R1:W-:Y:S06]  /*20900*/  MEMBAR.ALL.CTA ;  /* 0x0000000000007992 */ /* 0x0003ec0000008000 */
[----:B-1----:R-:W1:Y:S01]  /*20910*/  FENCE.VIEW.ASYNC.S ;  /* 0x00000000000073c6 */ /* 0x002e620000000000 */
[----:B------:R-:W-:-:S03]  /*20920*/  LEA.HI.X R9, R3, UR7, R18, 0x2, P2 ;  /* 0x0000000703097c11 */ /* 0x000fc600090f1412 */
[----:B-1----:R-:W1:Y:S01]  /*20930*/  SHFL.IDX PT, R3, R214, RZ, 0x1f ;  /* 0x00001fffd6037589 */ /* 0x002e6200000e0000 */
[----:B------:R-:W-:Y:S06]  /*20940*/  BAR.ARV 0x1, 0x120 ;  /* 0x0044800000007b1d */ /* 0x000fec0000002000 */
        /* <DEDUP_REMOVED lines=34> */
.L_x_1596:
[----:B------:R-:W-:Y:S05]  /*20b70*/  BSYNC B0 ;  /* 0x0000000000007941 */ /* 0x000fea0003800000 */
.L_x_1595:
[----:B------:R-:W-:Y:S05]  /*20b80*/  BRA `(.L_x_1594) ;  /* 0x00000008007c7947 */ /* 0x000fea0003800000 */
.L_x_1593:
[----:B--2---:R-:W1:Y:S01]  /*20b90*/  LDC.64 R8, c[0x0][0xbe0] ;  /* 0x0002f800ff087b82 */ /* 0x004e620000000a00 */
[----:B------:R-:W-:Y:S01]  /*20ba0*/  ISETP.GT.AND P0, PT, R198, 0x7f, PT ;  /* 0x0000007fc600780c */ /* 0x000fe20003f04270 */
[----:B------:R-:W-:Y:S01]  /*20bb0*/  USHF.R.S32.HI UR5, URZ, 0x1f, UR43 ;  /* 0x0000001f3f057899 */ /* 0x000fe2000801142b */
[--C-:B------:R-:W-:Y:S01]  /*20bc0*/  SHF.R.S32.HI R187, RZ, 0x1f, R186.reuse ;  /* 0x0000001fffbb7819 */ /* 0x100fe200000114ba */
[----:B------:R-:W-:Y:S01]  /*20bd0*/  USHF.R.S32.HI UR6, URZ, 0x1f, UR44 ;  /* 0x0000001f3f067899 */ /* 0x000fe2000801142c */
[----:B------:R-:W-:Y:S03]  /*20be0*/  BSSY B0, `(.L_x_1597) ;  /* 0x000001c000007945 */ /* 0x000fe60003800000 */
[----:B------:R-:W2:Y:S08]  /*20bf0*/  LDC R14, c[0x0][0xeac] ;  /* 0x0003ab00ff0e7b82 */ /* 0x000eb00000000800 */
[----:B------:R-:W3:Y:S01]  /*20c00*/  LDC.64 R10, c[0x0][0xbe8] ;  /* 0x0002fa00ff0a7b82 */ /* 0x000ee20000000a00 */
[----:B-1----:R-:W-:-:S04]  /*20c10*/  IMAD.WIDE.U32 R6, R8, UR43, R186 ;  /* 0x0000002b08067c25 */ /* 0x002fc8000f8e00ba */
[----:B------:R-:W-:Y:S01]  /*20c20*/  IMAD R8, R8, UR5, RZ ;  /* 0x0000000508087c24 */ /* 0x000fe2000f8e02ff */
[----:B------:R-:W-:Y:S06]  /*20c30*/  @P0 BRA `(.L_x_1598) ;  /* 0x0000000000580947 */ /* 0x000fec0003800000 */
[----:B------:R-:W1:Y:S01]  /*20c40*/  S2R R0, SR_TID.X ;  /* 0x0000000000007919 */ /* 0x000e620000002100 */
[----:B------:R-:W-:Y:S01]  /*20c50*/  IMAD.U32 R2, RZ, RZ, UR42 ;  /* 0x0000002aff027e24 */ /* 0x000fe2000f8e00ff */
[----:B------:R-:W-:-:S04]  /*20c60*/  ULDC UR7, c[0x0][0xb88] ;  /* 0x0002e20000077ab9 */ /* 0x000fc80000000800 */
        /* <DEDUP_REMOVED lines=19> */
.L_x_1598:
[----:B------:R-:W-:Y:S05]  /*20da0*/  BSYNC B0 ;  /* 0x0000000000007941 */ /* 0x000fea0003800000 */
.L_x_1597:
[----:B------:R-:W-:Y:S01]  /*20db0*/  ULDC UR5, c[0x0][0xb88] ;  /* 0x0002e20000057ab9 */ /* 0x000fe20000000800 */
[C---:B------:R-:W-:Y:S01]  /*20dc0*/  VIADD R0, R194.reuse, 0x20 ;  /* 0x00000020c2007836 */ /* 0x040fe20000000000 */
[----:B------:R-:W-:Y:S01]  /*20dd0*/  UIADD3 UR42, -UR42, UR5, URZ ;  /* 0x000000052a2a7290 */ /* 0x000fe2000fffe13f */
[----:B-1----:R-:W-:Y:S01]  /*20de0*/  IMAD R3, R9, UR43, R8 ;  /* 0x0000002b09037c24 */ /* 0x002fe2000f8e0208 */
[----:B------:R-:W-:Y:S01]  /*20df0*/  ULOP3.LUT UR39, URZ, UR39, URZ, 0x33, !UPT ;  /* 0x000000273f277292 */ /* 0x000fe2000f8e333f */
[C---:B------:R-:W-:Y:S01]  /*20e00*/  VIADD R2, R194.reuse, 0x40 ;  /* 0x00000040c2027836 */ /* 0x040fe20000000000 */
[----:B------:R-:W-:Y:S01]  /*20e10*/  SHF.R.S32.HI R195, RZ, 0x1f, R194 ;  /* 0x0000001fffc37819 */ /* 0x000fe200000114c2 */
[----:B------:R-:W-:Y:S01]  /*20e20*/  IMAD.IADD R7, R7, 0x1, R3 ;  /* 0x0000000107077824 */ /* 0x000fe200078e0203 */
[----:B------:R-:W-:Y:S01]  /*20e30*/  ISETP.GE.AND P2, PT, R194, UR42, PT ;  /* 0x0000002ac2007c0c */ /* 0x000fe2000bf46270 */
[----:B------:R-:W-:Y:S01]  /*20e40*/  BSSY B0, `(.L_x_1599) ;  /* 0x0000021000007945 */ /* 0x000fe20003800000 */
[----:B------:R-:W-:Y:S01]  /*20e50*/  ISETP.GE.AND P0, PT, R0, UR42, PT ;  /* 0x0000002a00007c0c */ /* 0x000fe2000bf06270 */
[----:B---3--:R-:W-:Y:S01]  /*20e60*/  IMAD R0, R10, UR6, RZ ;  /* 0x000000060a007c24 */ /* 0x008fe2000f8e02ff */
[----:B------:R-:W-:Y:S01]  /*20e70*/  ISETP.GE.AND P1, PT, R2, UR42, PT ;  /* 0x0000002a02007c0c */ /* 0x000fe2000bf26270 */
[----:B--2---:R-:W-:-:S02]  /*20e80*/  VIADD R5, R14, UR39 ;  /* 0x000000270e057c36 */ /* 0x004fc40008000000 */
        /* <DEDUP_REMOVED lines=28> */
.L_x_1600:
[----:B------:R-:W-:Y:S05]  /*21050*/  BSYNC B0 ;  /* 0x0000000000007941 */ /* 0x000fea0003800000 */
.L_x_1599:
        /* <DEDUP_REMOVED lines=27> */
.L_x_1602:
[----:B------:R-:W-:Y:S05]  /*21210*/  BSYNC B0 ;  /* 0x0000000000007941 */ /* 0x000fea0003800000 */
.L_x_1601:
[----:B------:R-:W-:Y:S04]  /*21220*/  BSSY B0, `(.L_x_1603) ;  /* 0x000001a000007945 */ /* 0x000fe80003800000 */
[----:B------:R-:W-:Y:S05]  /*21230*/  @P1 BRA `(.L_x_1604) ;  /* 0x0000000000601947 */ /* 0x000fea0003800000 */
[----:B--2---:R-:W-:Y:S01]  /*21240*/  IADD3 R9, P0, R4, 0x40, RZ ;  /* 0x0000004004097810 */ /* 0x004fe20007f1e0ff */
        /* <DEDUP_REMOVED lines=23> */
.L_x_1604:
[----:B------:R-:W-:Y:S05]  /*213c0*/  BSYNC B0 ;  /* 0x0000000000007941 */ /* 0x000fea0003800000 */
.L_x_1603:
        /* <DEDUP_REMOVED lines=26> */
.L_x_1605:
[----:B------:R-:W-:Y:S05]  /*21570*/  BSYNC B0 ;  /* 0x0000000000007941 */ /* 0x000fea0003800000 */
.L_x_1594:
[----:B------:R-:W5:Y:S02]  /*21580*/  LDC R0, c[0x0][0xea8] ;  /* 0x0003aa00ff007b82 */ /* 0x000f640000000800 */
[----:B-----5:R-:W-:-:S13]  /*21590*/  ISETP.LE.AND P0, PT, R0, UR4, PT ;  /* 0x0000000400007c0c */ /* 0x020fda000bf03270 */
[----:B------:R-:W-:Y:S05]  /*215a0*/  @!P0 BRA `(.L_x_1606) ;  /* 0xfffffdfc00108947 */ /* 0x000fea000383ffff */
[----:B------:R-:W-:Y:S05]  /*215b0*/  EXIT ;  /* 0x000000000000794d */ /* 0x000fea0003800000 */
.L_x_1486:
[----:B------:R-:W-:-:S08]  /*215c0*/  NOP ;  /* 0x0000000000007918 */ /* 0x000fd00000000000 */
[----:B------:R-:W1:-:S00]  /*215d0*/  USETMAXREG.DEALLOC.CTAPOOL 0x18 ;  /* 0x00000018000079c8 */ /* 0x000e4000080e0500 */
[----:B-1----:R-:W-:-:S06]  /*215e0*/  LOP3.LUT R0, R0, 0x3, RZ, 0xc0, !PT ;  /* 0x0000000300007812 */ /* 0x002fcc00078ec0ff */
[----:B------:R-:W1:Y:S02]  /*215f0*/  SHFL.IDX PT, R0, R0, RZ, 0x1f ;  /* 0x00001fff00007589 */ /* 0x000e6400000e0000 */
[----:B-1----:R-:W-:-:S13]  /*21600*/  ISETP.NE.AND P0, PT, R0, RZ, PT ;  /* 0x000000ff0000720c */ /* 0x002fda0003f05270 */
[----:B------:R-:W-:Y:S05]  /*21610*/  @P0 EXIT ;  /* 0x000000000000094d */ /* 0x000fea0003800000 */
[----:B------:R-:W1:Y:S01]  /*21620*/  S2UR UR4, SR_CTAID.X ;  /* 0x00000000000479c3 */ /* 0x000e620000002500 */
[----:B------:R2:W-:Y:S01]  /*21630*/  STL [R1+0x478], RZ ;  /* 0x000478ff01007387 */ /* 0x0005e20000100800 */
[----:B------:R-:W-:Y:S02]  /*21640*/  IMAD.MOV.U32 R16, RZ, RZ, RZ ;  /* 0x000000ffff107224 */ /* 0x000fe400078e00ff */
[----:B------:R-:W-:-:S04]  /*21650*/  IMAD.MOV.U32 R17, RZ, RZ, 0x1 ;  /* 0x00000001ff117424 */ /* 0x000fc800078e00ff */
[----:B------:R-:W1:Y:S02]  /*21660*/  LDC R0, c[0x0][0xea8] ;  /* 0x0003aa00ff007b82 */ /* 0x000e640000000800 */
[----:B-1----:R-:W-:-:S13]  /*21670*/  ISETP.LE.AND P0, PT, R0, UR4, PT ;  /* 0x0000000400007c0c */ /* 0x002fda000bf03270 */
[----:B--2---:R-:W-:Y:S05]  /*21680*/  @P0 BRA `(.L_x_1607) ;  /* 0x0000002c00a40947 */ /* 0x004fea0003800000 */
[----:B------:R-:W-:Y:S01]  /*21690*/  IMAD.U32 R0, RZ, RZ, UR4 ;  /* 0x00000004ff007e24 */ /* 0x000fe2000f8e00ff */
[----:B------:R1:W-:Y:S01]  /*216a0*/  STL [R1+0x478], RZ ;  /* 0x000478ff01007387 */ /* 0x0003e20000100800 */
[----:B------:R-:W-:Y:S01]  /*216b0*/  IMAD.MOV.U32 R17, RZ, RZ, 0x1 ;  /* 0x00000001ff117424 */ /* 0x000fe200078e00ff */
[----:B------:R-:W-:Y:S01]  /*216c0*/  ULDC UR44, c[0x0][0xc] ;  /* 0x00000300002c7ab9 */ /* 0x000fe20000000800 */
[----:B------:R-:W-:Y:S01]  /*216d0*/  IMAD.MOV.U32 R16, RZ, RZ, RZ ;  /* 0x000000ffff107224 */ /* 0x000fe200078e00ff */
[----:B------:R1:W-:Y:S01]  /*216e0*/  STL [R1+0x470], R0 ;  /* 0x0004700001007387 */ /* 0x0003e20000100800 */
[----:B------:R-:W-:-:S05]  /*216f0*/  ULDC.64 UR48, c[0x0][0x198] ;  /* 0x0000660000307ab9 */ /* 0x000fca0000000a00 */
.L_x_1663:
[----:B--2---:R-:W2:Y:S01]  /*21700*/  LDL R2, [R1+0x470] ;  /* 0x0004700001027983 */ /* 0x004ea20000100800 */
[----:B------:R-:W-:Y:S01]  /*21710*/  ULDC UR10, c[0x0][0xed0] ;  /* 0x0003b400000a7ab9 */ /* 0x000fe20000000800 */
[----:B-1----:R-:W1:Y:S01]  /*21720*/  LDC R0, c[0x0][0xee8] ;  /* 0x0003ba00ff007b82 */ /* 0x002e620000000800 */
[----:B------:R-:W-:-:S11]  /*21730*/  UISETP.NE.AND UP0, UPT, UR10, 0x1, UPT ;  /* 0x000000010a00788c */ /* 0x000fd6000bf05270 */
[----:B------:R-:W-:Y:S01]  /*21740*/  @UP0 ULDC UR6, c[0x0][0xed4] ;  /* 0x0003b50000060ab9 */ /* 0x000fe20000000800 */
[----:B------:R-:W-:Y:S01]  /*21750*/  @UP0 ULDC UR11, c[0x0][0xed8] ;  /* 0x0003b600000b0ab9 */ /* 0x000fe20000000800 */
[C---:B--2---:R-:W-:Y:S02]  /*21760*/  R2UR UR8, R2.reuse ;  /* 0x00000000020872ca */ /* 0x044fe400000e0000 */
[----:B------:R-:W-:-:S11]  /*21770*/  R2UR UR9, R2 ;  /* 0x00000000020972ca */ /* 0x000fd600000e0000 */
[----:B------:R-:W-:-:S04]  /*21780*/  UIMAD.WIDE.U32 UR6, UR8, UR6, URZ ;  /* 0x00000006080672a5 */ /* 0x000fc8000f8e003f */
[----:B------:R-:W-:-:S04]  /*21790*/  @UP0 USHF.R.U32.HI UR8, URZ, UR11, UR7 ;  /* 0x0000000b3f080299 */ /* 0x000fc80008011607 */
[----:B------:R-:W-:Y:S02]  /*217a0*/  UIADD3 UR6, -UR8, URZ, URZ ;  /* 0x0000003f08067290 */ /* 0x000fe4000fffe13f */
[----:B-1----:R-:W-:Y:S02]  /*217b0*/  ISETP.LE.AND P0, PT, R0, UR8, PT ;  /* 0x0000000800007c0c */ /* 0x002fe4000bf03270 */
[----:B------:R-:W-:-:S11]  /*217c0*/  UIMAD UR10, UR10, UR6, UR9 ;  /* 0x000000060a0a72a4 */ /* 0x000fd6000f8e0209 */
[----:B---3--:R-:W-:Y:S05]  /*217d0*/  @!P0 BRA `(.L_x_1608) ;  /* 0x0000000000208947 */ /* 0x008fea0003800000 */
        /* <DEDUP_REMOVED lines=8> */
.L_x_1608:
[----:B------:R-:W-:Y:S01]  /*21860*/  ULDC UR11, c[0x0][0xec4] ;  /* 0x0003b100000b7ab9 */ /* 0x000fe20000000800 */
[----:B------:R-:W-:Y:S01]  /*21870*/  UMOV UR9, UR10 ;  /* 0x0000000a00097c82 */ /* 0x000fe20008000000 */
[----:B------:R-:W-:-:S11]  /*21880*/  UISETP.NE.AND UP0, UPT, UR11, 0x1, UPT ;  /* 0x000000010b00788c */ /* 0x000fd6000bf05270 */
[----:B------:R-:W-:Y:S02]  /*21890*/  @UP0 ULDC.64 UR12, c[0x0][0xec8] ;  /* 0x0003b200000c0ab9 */ /* 0x000fe40000000a00 */
[----:B------:R-:W-:-:S04]  /*218a0*/  UIMAD.WIDE.U32 UR6, UR10, UR12, URZ ;  /* 0x0000000c0a0672a5 */ /* 0x000fc8000f8e003f */
[----:B------:R-:W-:-:S04]  /*218b0*/  @UP0 USHF.R.U32.HI UR9, URZ, UR13, UR7 ;  /* 0x0000000d3f090299 */ /* 0x000fc80008011607 */
[----:B------:R-:W-:-:S12]  /*218c0*/  UIMAD UR6, UR9, UR11, URZ ;  /* 0x0000000b090672a4 */ /* 0x000fd8000f8e023f */
.L_x_1609:
[----:B------:R-:W-:Y:S01]  /*218d0*/  ULDC.64 UR12, c[0x0][0x3f8] ;  /* 0x0000fe00000c7ab9 */ /* 0x000fe20000000a00 */
[----:B------:R-:W-:Y:S02]  /*218e0*/  ULOP3.LUT UR9, URZ, UR9, URZ, 0x33, !UPT ;  /* 0x000000093f097292 */ /* 0x000fe4000f8e333f */
[----:B------:R-:W-:Y:S01]  /*218f0*/  UISETP.NE.U32.AND UP0, UPT, UR12, URZ, UPT ;  /* 0x0000003f0c00728c */ /* 0x000fe2000bf05070 */
[----:B------:R-:W-:Y:S02]  /*21900*/  ULDC UR41, c[0x0][0xeac] ;  /* 0x0003ab0000297ab9 */ /* 0x000fe40000000800 */
[----:B------:R-:W-:Y:S01]  /*21910*/  ULDC UR12, c[0x0][0xeb8] ;  /* 0x0003ae00000c7ab9 */ /* 0x000fe20000000800 */
[----:B------:R-:W-:Y:S02]  /*21920*/  UIADD3 UR41, UR9, UR41, URZ ;  /* 0x0000002909297290 */ /* 0x000fe4000fffe03f */
[----:B------:R-:W-:Y:S02]  /*21930*/  UISETP.NE.AND UP1, UPT, UR12, 0x1, UPT ;  /* 0x000000010c00788c */ /* 0x000fe4000bf25270 */
[----:B------:R-:W-:Y:S01]  /*21940*/  UIADD3 UR10, UR10, -UR6, URZ ;  /* 0x800000060a0a7290 */ /* 0x000fe2000fffe03f */
[----:B------:R-:W-:-:S02]  /*21950*/  ULDC UR11, c[0x0][0xec4] ;  /* 0x0003b100000b7ab9 */ /* 0x000fc40000000800 */
[----:B------:R-:W-:Y:S01]  /*21960*/  ULDC.64 UR6, c[0x0][0xad8] ;  /* 0x0002b60000067ab9 */ /* 0x000fe20000000a00 */
[----:B------:R-:W-:Y:S02]  /*21970*/  UISETP.NE.AND.EX UP0, UPT, UR13, URZ, UPT, UP0 ;  /* 0x0000003f0d00728c */ /* 0x000fe4000bf05300 */
[----:B------:R-:W-:Y:S02]  /*21980*/  UISETP.GE.AND UP2, UPT, UR7, 0x1, UPT ;  /* 0x000000010700788c */ /* 0x000fe4000bf46270 */
[----:B------:R-:W-:Y:S01]  /*21990*/  USHF.L.U32 UR41, UR41, 0x7, URZ ;  /* 0x0000000729297899 */ /* 0x000fe2000800063f */
[----:B------:R-:W-:Y:S01]  /*219a0*/  ULDC UR13, c[0x0][0x404] ;  /* 0x00010100000d7ab9 */ /* 0x000fe20000000800 */
[----:B------:R-:W-:Y:S01]  /*219b0*/  ULDC UR14, c[0x0][0x288] ;  /* 0x0000a200000e7ab9 */ /* 0x000fe20000000800 */
[----:B------:R-:W-:Y:S01]  /*219c0*/  UIMAD UR11, UR8, UR11, UR10 ;  /* 0x0000000b080b72a4 */ /* 0x000fe2000f8e020a */
[----:B------:R-:W-:Y:S01]  /*219d0*/  PLOP3.LUT P1, PT, PT, PT, UP2, 0x80, 0x0 ;  /* 0x000000000000781c */ /* 0x000fe20003f2f028 */
[----:B------:R-:W-:Y:S01]  /*219e0*/  USEL UR13, UR13, 0x1, UP0 ;  /* 0x000000010d0d7887 */ /* 0x000fe20008000000 */
[----:B------:R-:W-:Y:S01]  /*219f0*/  @UP1 ULDC UR8, c[0x0][0xebc] ;  /* 0x0003af0000081ab9 */ /* 0x000fe20000000800 */
[----:B------:R-:W-:Y:S01]  /*21a00*/  UIADD3 UR10, UR41, 0x80, -UR14 ;  /* 0x00000080290a7890 */ /* 0x000fe2000fffe80e */
[----:B------:R-:W-:Y:S01]  /*21a10*/  ULDC UR15, c[0x0][0x2e0] ;  /* 0x0000b800000f7ab9 */ /* 0x000fe20000000800 */
[----:B------:R-:W-:Y:S01]  /*21a20*/  UIMAD.WIDE.U32 UR8, UR11, UR8, URZ ;  /* 0x000000080b0872a5 */ /* 0x000fe2000f8e003f */
[----:B------:R-:W-:Y:S01]  /*21a30*/  @UP1 ULDC UR16, c[0x0][0xec0] ;  /* 0x0003b00000101ab9 */ /* 0x000fe20000000800 */
[----:B------:R-:W-:Y:S01]  /*21a40*/  UIMAD UR10, UR13, UR15, UR10 ;  /* 0x0000000f0d0a72a4 */ /* 0x000fe2000f8e020a */
[----:B------:R-:W-:Y:S01]  /*21a50*/  UMOV UR43, UR11 ;  /* 0x0000000b002b7c82 */ /* 0x000fe20008000000 */
[----:B------:R-:W-:-:S02]  /*21a60*/  @UP1 USHF.R.U32.HI UR43, URZ, UR16, UR9 ;  /* 0x000000103f2b1299 */ /* 0x000fc40008011609 */
[----:B------:R-:W-:Y:S02]  /*21a70*/  UIADD3 UR6, UR10, UR6, URZ ;  /* 0x000000060a067290 */ /* 0x000fe4000fffe03f */
[----:B------:R-:W-:-:S04]  /*21a80*/  UIADD3 UR42, -UR43, URZ, URZ ;  /* 0x0000003f2b2a7290 */ /* 0x000fc8000fffe13f */
[----:B------:R-:W-:Y:S01]  /*21a90*/  UIMAD UR42, UR12, UR42, UR11 ;  /* 0x0000002a0c2a72a4 */ /* 0x000fe2000f8e020b */
[----:B------:R-:W-:Y:S01]  /*21aa0*/  IMAD.U32 R0, RZ, RZ, UR6 ;  /* 0x00000006ff007e24 */ /* 0x000fe2000f8e00ff */
[----:B------:R-:W-:Y:S10]  /*21ab0*/  @!P1 BRA `(.L_x_1610) ;  /* 0x0000000000409947 */ /* 0x000ff40003800000 */
        /* <DEDUP_REMOVED lines=10> */
.L_x_1611:
[----:B------:R-:W-:-:S11]  /*21b60*/  UISETP.NE.AND UP0, UPT, UR7, 0x1, UPT ;  /* 0x000000010700788c */ /* 0x000fd6000bf05270 */
[----:B------:R-:W-:Y:S02]  /*21b70*/  @UP0 ULDC.64 UR10, c[0x0][0xae0] ;  /* 0x0002b800000a0ab9 */ /* 0x000fe40000000a00 */
[----:B------:R-:W-:-:S04]  /*21b80*/  UIMAD.WIDE.U32 UR8, UR6, UR10, URZ ;  /* 0x0000000a060872a5 */ /* 0x000fc8000f8e003f */
[----:B------:R-:W-:-:S12]  /*21b90*/  @UP0 USHF.R.U32.HI UR6, URZ, UR11, UR9 ;  /* 0x0000000b3f060299 */ /* 0x000fd80008011609 */
.L_x_1612:
[----:B------:R-:W-:-:S06]  /*21ba0*/  UIMAD UR6, UR6, UR7, UR7 ;  /* 0x00000007060672a4 */ /* 0x000fcc000f8e0207 */
[----:B------:R-:W-:-:S07]  /*21bb0*/  VIMNMX R0, R0, UR6, PT ;  /* 0x0000000600007c48 */ /* 0x000fce000bfe0100 */
.L_x_1610:
[----:B------:R-:W-:Y:S01]  /*21bc0*/  UIMAD UR8, UR13, UR15, 0x5f ;  /* 0x0000005f0d0874a4 */ /* 0x000fe2000f8e020f */
[----:B------:R-:W-:Y:S01]  /*21bd0*/  VIADD R0, R0, 0x5f ;  /* 0x0000005f00007836 */ /* 0x000fe20000000000 */
[----:B------:R-:W-:Y:S02]  /*21be0*/  UIADD3 UR10, UR41, -UR14, URZ ;  /* 0x8000000e290a7290 */ /* 0x000fe4000fffe03f */
[----:B------:R-:W-:Y:S01]  /*21bf0*/  UIMAD.WIDE UR8, UR8, 0x2aaaaaab, URZ ;  /* 0x2aaaaaab080878a5 */ /* 0x000fe2000f8e023f */
[----:B------:R-:W-:Y:S01]  /*21c00*/  IMAD.HI R0, R0, 0x2aaaaaab, RZ ;  /* 0x2aaaaaab00007827 */ /* 0x000fe200078e02ff */
[----:B------:R-:W-:Y:S02]  /*21c10*/  UIMAD UR10, UR13, UR15, UR10 ;  /* 0x0000000f0d0a72a4 */ /* 0x000fe4000f8e020a */
[----:B------:R-:W-:Y:S02]  /*21c20*/  USHF.R.U32.HI UR6, URZ, 0x1f, UR9 ;  /* 0x0000001f3f067899 */ /* 0x000fe40008011609 */
[----:B------:R-:W-:Y:S01]  /*21c30*/  SHF.R.U32.HI R3, RZ, 0x1f, R0 ;  /* 0x0000001fff037819 */ /* 0x000fe20000011600 */
[----:B------:R-:W-:Y:S01]  /*21c40*/  ULDC UR11, c[0x0][0xad4] ;  /* 0x0002b500000b7ab9 */ /* 0x000fe20000000800 */
[----:B------:R-:W-:-:S02]  /*21c50*/  ULEA.HI.SX32 UR6, UR9, UR6, 0x1c ;  /* 0x0000000609067291 */ /* 0x000fc4000f8fe23f */
[----:B------:R-:W-:Y:S01]  /*21c60*/  LEA.HI.SX32 R3, R0, R3, 0x1c ;  /* 0x0000000300037211 */ /* 0x000fe200078fe2ff */
[----:B------:R-:W-:-:S03]  /*21c70*/  UIADD3 UR11, UR10, -UR11, URZ ;  /* 0x8000000b0a0b7290 */ /* 0x000fc6000fffe03f */
[----:B------:R-:W-:Y:S01]  /*21c80*/  VIMNMX R19, R3, UR6, PT ;  /* 0x0000000603137c48 */ /* 0x000fe2000bfe0100 */
[----:B------:R-:W-:Y:S08]  /*21c90*/  @!P1 BRA `(.L_x_1613) ;  /* 0x0000000000449947 */ /* 0x000ff00003800000 */
        /* <DEDUP_REMOVED lines=10> */
.L_x_1614:
[----:B------:R-:W-:-:S11]  /*21d40*/  UISETP.NE.AND UP0, UPT, UR7, 0x1, UPT ;  /* 0x000000010700788c */ /* 0x000fd6000bf05270 */
[----:B------:R-:W-:Y:S02]  /*21d50*/  @UP0 ULDC.64 UR12, c[0x0][0xae0] ;  /* 0x0002b800000c0ab9 */ /* 0x000fe40000000a00 */
[----:B------:R-:W-:-:S04]  /*21d60*/  UIMAD.WIDE.U32 UR8, UR10, UR12, URZ ;  /* 0x0000000c0a0872a5 */ /* 0x000fc8000f8e003f */
[----:B------:R-:W-:-:S12]  /*21d70*/  @UP0 USHF.R.U32.HI UR10, URZ, UR13, UR9 ;  /* 0x0000000d3f0a0299 */ /* 0x000fd80008011609 */
.L_x_1615:
[----:B------:R-:W-:-:S04]  /*21d80*/  UIMAD UR7, UR10, UR7, URZ ;  /* 0x000000070a0772a4 */ /* 0x000fc8000f8e023f */
[----:B------:R-:W-:-:S04]  /*21d90*/  UISETP.LT.AND UP0, UPT, UR11, UR7, UPT ;  /* 0x000000070b00728c */ /* 0x000fc8000bf01270 */
[----:B------:R-:W-:-:S12]  /*21da0*/  USEL UR11, UR11, UR7, !UP0 ;  /* 0x000000070b0b7287 */ /* 0x000fd8000c000000 */
.L_x_1613:
[----:B------:R-:W-:Y:S01]  /*21db0*/  UIMAD.WIDE UR6, UR11, 0x2aaaaaab, URZ ;  /* 0x2aaaaaab0b0678a5 */ /* 0x000fe2000f8e023f */
[----:B------:R-:W-:Y:S03]  /*21dc0*/  BSSY B6, `(.L_x_1616) ;  /* 0x0000263000067945 */ /* 0x000fe60003800000 */
[----:B------:R-:W-:-:S04]  /*21dd0*/  USHF.R.U32.HI UR6, URZ, 0x1f, UR7 ;  /* 0x0000001f3f067899 */ /* 0x000fc80008011607 */
[----:B------:R-:W-:-:S04]  /*21de0*/  ULEA.HI.SX32 UR6, UR7, UR6, 0x1c ;  /* 0x0000000607067291 */ /* 0x000fc8000f8fe23f */
[----:B------:R-:W-:-:S04]  /*21df0*/  UISETP.LT.AND UP0, UPT, URZ, UR6, UPT ;  /* 0x000000063f00728c */ /* 0x000fc8000bf01270 */
[----:B------:R-:W-:-:S06]  /*21e00*/  USEL UR39, URZ, UR6, !UP0 ;  /* 0x000000063f277287 */ /* 0x000fcc000c000000 */
[----:B------:R-:W-:-:S13]  /*21e10*/  ISETP.GT.AND P0, PT, R19, UR39, PT ;  /* 0x0000002713007c0c */ /* 0x000fda000bf04270 */
[----:B------:R-:W-:Y:S05]  /*21e20*/  @P0 BRA `(.L_x_1617) ;  /* 0x0000000000480947 */ /* 0x000fea0003800000 */
[----:B------:R-:W1:Y:S01]  /*21e30*/  S2R R0, SR_TID.X ;  /* 0x0000000000007919 */ /* 0x000e620000002100 */
[----:B------:R-:W-:Y:S01]  /*21e40*/  IMAD.MOV.U32 R13, RZ, RZ, R2 ;  /* 0x000000ffff0d7224 */ /* 0x000fe200078e0002 */
[----:B-1----:R-:W-:-:S04]  /*21e50*/  LOP3.LUT R0, R0, 0x1f, RZ, 0xc0, !PT ;  /* 0x0000001f00007812 */ /* 0x002fc800078ec0ff */
[----:B------:R-:W-:-:S13]  /*21e60*/  ISETP.NE.AND P0, PT, R0, RZ, PT ;  /* 0x000000ff0000720c */ /* 0x000fda0003f05270 */
        /* <DEDUP_REMOVED lines=14> */
.L_x_1617:
[----:B------:R-:W1:Y:S01]  /*21f50*/  S2R R3, SR_CgaCtaId ;  /* 0x0000000000037919 */ /* 0x000e620000008800 */
[----:B------:R-:W-:-:S04]  /*21f60*/  MOV R18, 0x400 ;  /* 0x0000040000127802 */ /* 0x000fc80000000f00 */
[----:B-1----:R-:W-:-:S05]  /*21f70*/  LEA R18, R3, R18, 0x18 ;  /* 0x0000001203127211 */ /* 0x002fca00078ec0ff */
[----:B------:R-:W-:-:S05]  /*21f80*/  VIADD R0, R18, 0x1c400 ;  /* 0x0001c40012007836 */ /* 0x000fca0000000000 */
[----:B------:R-:W-:-:S13]  /*21f90*/  LOP3.LUT P0, RZ, R0, 0x3ff, RZ, 0xc0, !PT ;  /* 0x000003ff00ff7812 */ /* 0x000fda000780c0ff */
        /* <DEDUP_REMOVED lines=17> */
.L_x_1619:
[----:B------:R-:W-:-:S05]  /*220b0*/  VIADD R0, R18, 0x400 ;  /* 0x0000040012007836 */ /* 0x000fca0000000000 */
[----:B------:R-:W-:-:S13]  /*220c0*/  LOP3.LUT P0, RZ, R0, 0x3ff, RZ, 0xc0, !PT ;  /* 0x000003ff00ff7812 */ /* 0x000fda000780c0ff */
        /* <DEDUP_REMOVED lines=17> */
.L_x_1621:
        /* <DEDUP_REMOVED lines=16> */
.L_x_1620:
[----:B------:R-:W-:Y:S01]  /*222e0*/  ULDC.64 UR4, c[0x0][0xaf0] ;  /* 0x0002bc0000047ab9 */ /* 0x000fe20000000a00 */
[----:B------:R-:W-:Y:S01]  /*222f0*/  IMAD.U32 R5, RZ, RZ, UR43 ;  /* 0x0000002bff057e24 */ /* 0x000fe2000f8e00ff */
[----:B------:R-:W-:Y:S01]  /*22300*/  ISETP.NE.U32.AND P0, PT, RZ, UR4, PT ;  /* 0x00000004ff007c0c */ /* 0x000fe2000bf05070 */
[----:B------:R-:W-:Y:S01]  /*22310*/  IMAD.U32 R6, RZ, RZ, UR43 ;  /* 0x0000002bff067e24 */ /* 0x000fe2000f8e00ff */
[----:B------:R-:W1:Y:S01]  /*22320*/  LDC R0, c[0x0][0x428] ;  /* 0x00010a00ff007b82 */ /* 0x000e620000000800 */
[----:B------:R-:W2:Y:S01]  /*22330*/  S2R R4, SR_TID.X ;  /* 0x0000000000047919 */ /* 0x000ea20000002100 */
[----:B------:R-:W-:-:S13]  /*22340*/  ISETP.NE.AND.EX P0, PT, RZ, UR5, PT, P0 ;  /* 0x00000005ff007c0c */ /* 0x000fda000bf05300 */
[----:B------:R-:W3:Y:S02]  /*22350*/  @P0 LDC.64 R2, c[0x0][0xaf0] ;  /* 0x0002bc00ff020b82 */ /* 0x000ee40000000a00 */
[----:B---3--:R-:W-:-:S05]  /*22360*/  @P0 IMAD.WIDE R2, R5, 0x4, R2 ;  /* 0x0000000405020825 */ /* 0x008fca00078e0202 */
[----:B------:R3:W4:Y:S01]  /*22370*/  @P0 LDG.E R6, desc[UR46][R2.64] ;  /* 0x0000002e02060981 */ /* 0x000722000c1e1900 */
[----:B-1----:R-:W-:Y:S01]  /*22380*/  ISETP.NE.AND P0, PT, R0, 0x1, PT ;  /* 0x000000010000780c */ /* 0x002fe20003f05270 */
[----:B------:R-:W-:Y:S01]  /*22390*/  IMAD.U32 R0, RZ, RZ, UR42 ;  /* 0x0000002aff007e24 */ /* 0x000fe2000f8e00ff */
[----:B--2---:R-:W-:Y:S01]  /*223a0*/  LOP3.LUT R7, R4, 0x1f, RZ, 0xc0, !PT ;  /* 0x0000001f04077812 */ /* 0x004fe200078ec0ff */
[----:B------:R-:W-:Y:S01]  /*223b0*/  UMOV UR40, URZ ;  /* 0x0000003f00287c82 */ /* 0x000fe20008000000 */
[----:B------:R-:W-:Y:S01]  /*223c0*/  UMOV UR6, 0xffffffff ;  /* 0xffffffff00067882 */ /* 0x000fe20000000000 */
[----:B------:R-:W-:Y:S01]  /*223d0*/  VIADD R8, R19, 0xffffffff ;  /* 0xffffffff13087836 */ /* 0x000fe20000000000 */
[----:B------:R-:W-:Y:S01]  /*223e0*/  ISETP.NE.AND P1, PT, R7, RZ, PT ;  /* 0x000000ff0700720c */ /* 0x000fe20003f25270 */
[----:B---3--:R-:W1:Y:S08]  /*223f0*/  LDC.64 R2, c[0x0][0x3f8] ;  /* 0x0000fe00ff027b82 */ /* 0x008e700000000a00 */
[----:B------:R-:W2:Y:S04]  /*22400*/  @P0 LDC R4, c[0x0][0x42c] ;  /* 0x00010b00ff040b82 */ /* 0x000ea80000000800 */
[----:B------:R-:W-:-:S05]  /*22410*/  VOTEU.ALL UP1, P1 ;  /* 0x00000000003f7886 */ /* 0x000fca0000820000 */
[----:B------:R-:W-:Y:S01]  /*22420*/  @!UP1 UIADD3 UR4, UP0, UR48, 0x270, URZ ;  /* 0x0000027030049890 */ /* 0x000fe2000ff1e03f */
[----:B------:R-:W3:Y:S03]  /*22430*/  @P0 LDC R5, c[0x0][0x430] ;  /* 0x00010c00ff050b82 */ /* 0x000ee60000000800 */
[----:B------:R-:W-:-:S09]  /*22440*/  @!UP1 UIADD3.X UR5, URZ, UR49, URZ, UP0, !UPT ;  /* 0x000000313f059290 */ /* 0x000fd200087fe43f */
[----:B------:R1:W-:Y:S01]  /*22450*/  @!UP1 UTMAPF.L2.4D [UR40], [UR4] ;  /* 0x00000028040095b8 */ /* 0x0003e20008018000 */
[----:B--2---:R-:W-:-:S05]  /*22460*/  @P0 IMAD.HI.U32 R4, R4, UR42, RZ ;  /* 0x0000002a04040c27 */ /* 0x004fca000f8e00ff */
[----:B---3--:R-:W-:Y:S02]  /*22470*/  @P0 SHF.R.U32.HI R0, RZ, R5, R4 ;  /* 0x00000005ff000219 */ /* 0x008fe40000011604 */
[----:B-1----:R-:W-:-:S04]  /*22480*/  ISETP.NE.U32.AND P0, PT, R2, RZ, PT ;  /* 0x000000ff0200720c */ /* 0x002fc80003f05070 */
[----:B------:R-:W-:-:S04]  /*22490*/  ISETP.NE.AND.EX P0, PT, R3, RZ, PT, P0 ;  /* 0x000000ff0300720c */ /* 0x000fc80003f05300 */
[----:B----4-:R-:W-:Y:S01]  /*224a0*/  SEL R4, R6, RZ, !P0 ;  /* 0x000000ff06047207 */ /* 0x010fe20004000000 */
[----:B------:R-:W-:Y:S08]  /*224b0*/  BRA.DIV UR6, `(.L_x_1622) ;  /* 0x0000002606907947 */ /* 0x000ff0000b800000 */
.L_x_1676:
[----:B------:R-:W-:Y:S01]  /*224c0*/  UMOV UR4, 0xffffffff ;  /* 0xffffffff00047882 */ /* 0x000fe20000000000 */
[----:B------:R-:W-:Y:S02]  /*224d0*/  SHF.R.S32.HI R7, RZ, 0x1f, R6 ;  /* 0x0000001fff077819 */ /* 0x000fe40000011406 */
[----:B------:R-:W-:Y:S05]  /*224e0*/  BRA.DIV UR4, `(.L_x_1623) ;  /* 0x0000002604b07947 */ /* 0x000fea000b800000 */
[----:B------:R-:W-:-:S13]  /*224f0*/  ELECT P6, URZ, PT ;  /* 0x00000000003f782f */ /* 0x000fda00038c0000 */
.L_x_1679:
[----:B------:R-:W-:Y:S05]  /*22500*/  @!P6 BRA `(.L_x_1624) ;  /* 0x0000000000c8e947 */ /* 0x000fea0003800000 */
[----:B------:R-:W-:Y:S01]  /*22510*/  IMAD.MOV.U32 R4, RZ, RZ, R6 ;  /* 0x000000ffff047224 */ /* 0x000fe200078e0006 */
[----:B------:R-:W-:Y:S06]  /*22520*/  @!P0 BRA `(.L_x_1625) ;  /* 0x0000000000448947 */ /* 0x000fec0003800000 */
[----:B------:R-:W1:Y:S01]  /*22530*/  LDC R9, c[0x0][0x41c] ;  /* 0x00010700ff097b82 */ /* 0x000e620000000800 */
[----:B------:R-:W-:Y:S01]  /*22540*/  ULDC.64 UR4, c[0x0][0x408] ;  /* 0x0001020000047ab9 */ /* 0x000fe20000000a00 */
[----:B-1----:R-:W-:-:S13]  /*22550*/  ISETP.NE.AND P2, PT, R9, 0x1, PT ;  /* 0x000000010900780c */ /* 0x002fda0003f45270 */
[----:B------:R-:W1:Y:S02]  /*22560*/  @P2 LDC.64 R4, c[0x0][0x420] ;  /* 0x00010800ff042b82 */ /* 0x000e640000000a00 */
[----:B-1----:R-:W-:-:S04]  /*22570*/  @P2 IMAD.HI.U32 R10, R8, R4, RZ ;  /* 0x00000004080a2227 */ /* 0x002fc800078e00ff */
        /* <DEDUP_REMOVED lines=9> */
[----:B------:R-:W-:-:S04]  /*22610*/  LEA R10, P2, R4, R2, 0x2 ;  /* 0x00000002040a7211 */ /* 0x000fc800078410ff */
[----:B------:R-:W-:-:S05]  /*22620*/  LEA.HI.X R11, R4, R3, R5, 0x2, P2 ;  /* 0x00000003040b7211 */ /* 0x000fca00010f1405 */
[----:B------:R1:W5:Y:S04]  /*22630*/  LDG.E R4, desc[UR46][R10.64] ;  /* 0x0000002e0a047981 */ /* 0x000368000c1e1900 */
.L_x_1625:
[----:B------:R-:W2:Y:S01]  /*22640*/  S2R R5, SR_TID.X ;  /* 0x0000000000057919 */ /* 0x000ea20000002100 */
[----:B-1----:R-:W-:Y:S01]  /*22650*/  IMAD R10, R16, 0x8, R18 ;  /* 0x00000008100a7824 */ /* 0x002fe200078e0212 */
[----:B--2---:R-:W-:Y:S02]  /*22660*/  LOP3.LUT R9, R5, 0x7f, RZ, 0xc0, !PT ;  /* 0x0000007f05097812 */ /* 0x004fe400078ec0ff */
[----:B------:R-:W-:Y:S02]  /*22670*/  SHF.L.U32 R5, R17, 0x1f, RZ ;  /* 0x0000001f11057819 */ /* 0x000fe400000006ff */
[----:B------:R-:W-:Y:S02]  /*22680*/  ISETP.NE.AND P3, PT, R9, RZ, PT ;  /* 0x000000ff0900720c */ /* 0x000fe40003f65270 */
[----:B------:R-:W1:Y:S02]  /*22690*/  SYNCS.PHASECHK.TRANS64.TRYWAIT P2, [R10+URZ+0x32440], R5 ;  /* 0x032440050a0075a7 */ /* 0x000e64000804017f */
[----:B-1----:R-:W-:Y:S09]  /*226a0*/  @!P2 BRA `(.L_x_1626) ;  /* 0x000000240060a947 */ /* 0x002ff20003800000 */
.L_x_1680:
[----:B------:R-:W-:Y:S05]  /*226b0*/  @P3 BRA `(.L_x_1627) ;  /* 0x00000000001c3947 */ /* 0x000fea0003800000 */
[----:B------:R-:W2:Y:S01]  /*226c0*/  S2R R9, SR_TID.X ;  /* 0x0000000000097919 */ /* 0x000ea20000002100 */
[----:B-1----:R-:W-:-:S04]  /*226d0*/  IMAD.MOV.U32 R5, RZ, RZ, 0x3000 ;  /* 0x00003000ff057424 */ /* 0x002fc800078e00ff */
[----:B------:R3:W-:Y:S01]  /*226e0*/  SYNCS.ARRIVE.TRANS64 RZ, [R10+URZ+0x32430], R5 ;  /* 0x032430050aff79a7 */ /* 0x0007e2000800003f */
[----:B--2---:R-:W-:-:S04]  /*226f0*/  LOP3.LUT R9, R9, 0x1f, RZ, 0xc0, !PT ;  /* 0x0000001f09097812 */ /* 0x004fc800078ec0ff */
[----:B------:R-:W-:-:S13]  /*22700*/  ISETP.NE.AND P2, PT, R9, RZ, PT ;  /* 0x000000ff0900720c */ /* 0x000fda0003f45270 */
[----:B---3--:R-:W-:Y:S05]  /*22710*/  @!P2 BRA `(.L_x_1627) ;  /* 0x000000000004a947 */ /* 0x008fea0003800000 */
[----:B------:R-:W-:Y:S01]  /*22720*/  BPT.TRAP 0x1 ;  /* 0x000000040000795c */ /* 0x000fe20000300000 */
.L_x_1627:
[----:B-1----:R-:W-:Y:S01]  /*22730*/  IMAD R5, R16, 0x3000, R18 ;  /* 0x0000300010057824 */ /* 0x002fe200078e0212 */
        /* <DEDUP_REMOVED lines=10> */
[----:B------:R-:W-:Y:S02]  /*227e0*/  UIADD3 UR9, UR9, 0x32430, URZ ;  /* 0x0003243009097890 */ /* 0x000fe4000fffe03f */
[----:B------:R-:W-:Y:S02]  /*227f0*/  UIMAD UR11, UR11, 0x60, URZ ;  /* 0x000000600b0b78a4 */ /* 0x000fe4000f8e023f */
[----:B------:R-:W-:-:S09]  /*22800*/  UIADD3 UR8, UR8, 0x1c400, URZ ;  /* 0x0001c40008087890 */ /* 0x000fd2000fffe03f */
[----:B------:R1:W-:Y:S02]  /*22810*/  UTMALDG.4D [UR8], [UR4], desc[UR6] ;  /* 0x00000608040075b4 */ /* 0x0003e40008019000 */
[----:B-1----:R-:W-:Y:S01]  /*22820*/  NOP ;  /* 0x0000000000007918 */ /* 0x002fe20000000000 */
.L_x_1624:
[----:B------:R-:W2:Y:S01]  /*22830*/  LDL.LU R9, [R1+0x478] ;  /* 0x0004780001097983 */ /* 0x000ea20000300800 */
[----:B------:R-:W-:Y:S05]  /*22840*/  WARPSYNC.ALL ;  /* 0x0000000000007948 */ /* 0x000fea0003800000 */
[----:B------:R-:W-:Y:S01]  /*22850*/  BAR.SYNC.DEFER_BLOCKING 0x8, 0x120 ;  /* 0x0204800000007b1d */ /* 0x000fe20000010000 */
[----:B------:R-:W-:-:S05]  /*22860*/  ELECT P2, URZ, PT ;  /* 0x00000000003f782f */ /* 0x000fca0003840000 */
[----:B------:R-:W-:Y:S01]  /*22870*/  BSSY B0, `(.L_x_1628) ;  /* 0x0000034000007945 */ /* 0x000fe20003800000 */
[----:B--2---:R-:W-:-:S05]  /*22880*/  VIADD R9, R9, 0x1 ;  /* 0x0000000109097836 */ /* 0x004fca0000000000 */
[----:B------:R1:W-:Y:S01]  /*22890*/  STL [R1+0x478], R9 ;  /* 0x0004780901007387 */ /* 0x0003e20000100800 */
[----:B------:R-:W-:-:S04]  /*228a0*/  LEA.HI R5, R9, R9, RZ, 0x1 ;  /* 0x0000000909057211 */ /* 0x000fc800078f08ff */
[----:B------:R-:W-:-:S05]  /*228b0*/  LOP3.LUT R5, R5, 0xfffffffe, RZ, 0xc0, !PT ;  /* 0xfffffffe05057812 */ /* 0x000fca00078ec0ff */
[----:B------:R-:W-:-:S05]  /*228c0*/  IMAD.IADD R5, R9, 0x1, -R5 ;  /* 0x0000000109057824 */ /* 0x000fca00078e0a05 */
[----:B------:R-:W-:Y:S01]  /*228d0*/  SHF.L.U32 R5, R5, 0x1f, RZ ;  /* 0x0000001f05057819 */ /* 0x000fe200000006ff */
[----:B-1----:R-:W-:Y:S06]  /*228e0*/  @!P2 BRA `(.L_x_1629) ;  /* 0x0000000000b0a947 */ /* 0x002fec0003800000 */
[----:B------:R-:W-:Y:S01]  /*228f0*/  R2UR UR17, R18 ;  /* 0x00000000121172ca */ /* 0x000fe200000e0000 */
[----:B------:R-:W-:Y:S01]  /*22900*/  UIADD3 UR4, UP0, UR48, 0x270, URZ ;  /* 0x0000027030047890 */ /* 0x000fe2000ff1e03f */
[----:B------:R-:W-:Y:S01]  /*22910*/  IMAD.MOV.U32 R9, RZ, RZ, 0x4000 ;  /* 0x00004000ff097424 */ /* 0x000fe200078e00ff */
[----:B------:R-:W-:Y:S01]  /*22920*/  UMOV UR14, 0x0 ;  /* 0x00000000000e7882 */ /* 0x000fe20000000000 */
[----:B------:R-:W-:Y:S01]  /*22930*/  UMOV UR15, 0x12f00000 ;  /* 0x12f00000000f7882 */ /* 0x000fe20000000000 */
[----:B------:R-:W-:Y:S01]  /*22940*/  UIADD3.X UR5, URZ, UR49, URZ, UP0, !UPT ;  /* 0x000000313f057290 */ /* 0x000fe200087fe43f */
[----:B------:R1:W-:Y:S01]  /*22950*/  SYNCS.ARRIVE.TRANS64 RZ, [R18+URZ+0x32400], R9 ;  /* 0x0324000912ff79a7 */ /* 0x0003e2000800003f */
[----:B------:R-:W-:Y:S01]  /*22960*/  UIADD3 UR6, UP0, UR48, 0x770, URZ ;  /* 0x0000077030067890 */ /* 0x000fe2000ff1e03f */
[----:B------:R-:W-:Y:S01]  /*22970*/  UMOV UR10, URZ ;  /* 0x0000003f000a7c82 */ /* 0x000fe20008000000 */
[----:B------:R-:W-:Y:S01]  /*22980*/  UMOV UR11, UR41 ;  /* 0x00000029000b7c82 */ /* 0x000fe20008000000 */
[----:B------:R-:W-:Y:S01]  /*22990*/  UMOV UR12, UR42 ;  /* 0x0000002a000c7c82 */ /* 0x000fe20008000000 */
[----:B------:R-:W-:-:S02]  /*229a0*/  UMOV UR13, UR43 ;  /* 0x0000002b000d7c82 */ /* 0x000fc40008000000 */
[----:B------:R-:W-:Y:S02]  /*229b0*/  UIADD3 UR8, UR17, 0x18400, URZ ;  /* 0x0001840011087890 */ /* 0x000fe4000fffe03f */
[----:B------:R-:W-:Y:S01]  /*229c0*/  UIADD3 UR9, UR17, 0x32400, URZ ;  /* 0x0003240011097890 */ /* 0x000fe2000fffe03f */
[----:B-1----:R-:W-:Y:S01]  /*229d0*/  IMAD.MOV.U32 R9, RZ, RZ, 0x10000 ;  /* 0x00010000ff097424 */ /* 0x002fe200078e00ff */
[----:B------:R-:W-:Y:S02]  /*229e0*/  UIADD3.X UR7, URZ, UR49, URZ, UP0, !UPT ;  /* 0x000000313f077290 */ /* 0x000fe400087fe43f */
[----:B------:R-:W-:Y:S02]  /*229f0*/  UIADD3 UR32, UR17, 0x22400, URZ ;  /* 0x0002240011207890 */ /* 0x000fe4000fffe03f */
[----:B------:R-:W-:Y:S02]  /*22a00*/  UIADD3 UR33, UR17, 0x32410, URZ ;  /* 0x0003241011217890 */ /* 0x000fe4000fffe03f */
[----:B------:R-:W-:Y:S01]  /*22a10*/  UIADD3 UR24, UR17, 0x26400, URZ ;  /* 0x0002640011187890 */ /* 0x000fe2000fffe03f */
[----:B------:R1:W-:Y:S01]  /*22a20*/  UTMALDG.4D [UR8], [UR4], desc[UR14] ;  /* 0x00000e08040075b4 */ /* 0x0003e20008019000 */
[----:B------:R-:W-:Y:S01]  /*22a30*/  UIADD3 UR16, UR17, 0x2a400, URZ ;  /* 0x0002a40011107890 */ /* 0x000fe2000fffe03f */
[----:B------:R2:W-:Y:S01]  /*22a40*/  SYNCS.ARRIVE.TRANS64 RZ, [R18+URZ+0x32410], R9 ;  /* 0x0324100912ff79a7 */ /* 0x0005e2000800003f */
[----:B------:R-:W-:Y:S01]  /*22a50*/  UMOV UR35, UR41 ;  /* 0x0000002900237c82 */ /* 0x000fe20008000000 */
[----:B------:R-:W-:Y:S01]  /*22a60*/  UMOV UR36, UR42 ;  /* 0x0000002a00247c82 */ /* 0x000fe20008000000 */
[----:B------:R-:W-:Y:S01]  /*22a70*/  UMOV UR37, UR43 ;  /* 0x0000002b00257c82 */ /* 0x000fe20008000000 */
[----:B------:R-:W-:Y:S01]  /*22a80*/  UMOV UR34, UR10 ;  /* 0x0000000a00227c82 */ /* 0x000fe20008000000 */
[----:B------:R-:W-:Y:S01]  /*22a90*/  UMOV UR26, 0x40 ;  /* 0x00000040001a7882 */ /* 0x000fe20000000000 */
[----:B------:R-:W-:Y:S01]  /*22aa0*/  UMOV UR27, UR41 ;  /* 0x00000029001b7c82 */ /* 0x000fe20008000000 */
[----:B------:R-:W-:Y:S01]  /*22ab0*/  UMOV UR28, UR42 ;  /* 0x0000002a001c7c82 */ /* 0x000fe20008000000 */
[----:B------:R-:W-:Y:S01]  /*22ac0*/  UMOV UR29, UR43 ;  /* 0x0000002b001d7c82 */ /* 0x000fe20008000000 */
[----:B------:R-:W-:Y:S01]  /*22ad0*/  UMOV UR25, UR33 ;  /* 0x0000002100197c82 */ /* 0x000fe20008000000 */
[----:B------:R-:W-:Y:S01]  /*22ae0*/  UMOV UR18, 0x80 ;  /* 0x0000008000127882 */ /* 0x000fe20000000000 */
[----:B------:R-:W-:Y:S01]  /*22af0*/  UMOV UR19, UR41 ;  /* 0x0000002900137c82 */ /* 0x000fe20008000000 */
[----:B------:R-:W-:Y:S01]  /*22b00*/  UMOV UR20, UR42 ;  /* 0x0000002a00147c82 */ /* 0x000fe20008000000 */
[----:B------:R2:W-:Y:S01]  /*22b10*/  UTMALDG.4D [UR32], [UR6], desc[UR14] ;  /* 0x00000e20060075b4 */ /* 0x0005e20008019000 */
[----:B------:R-:W-:Y:S01]  /*22b20*/  UMOV UR21, UR43 ;  /* 0x0000002b00157c82 */ /* 0x000fe20008000000 */
[----:B------:R2:W-:Y:S01]  /*22b30*/  UTMALDG.4D [UR24], [UR6], desc[UR14] ;  /* 0x00000e18060075b4 */ /* 0x0005e20008019000 */
[----:B-1----:R-:W-:Y:S01]  /*22b40*/  UIADD3 UR8, UR17, 0x2e400, URZ ;  /* 0x0002e40011087890 */ /* 0x002fe2000fffe03f */
[----:B------:R-:W-:-:S02]  /*22b50*/  UMOV UR10, 0xc0 ;  /* 0x000000c0000a7882 */ /* 0x000fc40000000000 */
[----:B------:R-:W-:Y:S01]  /*22b60*/  UMOV UR17, UR33 ;  /* 0x0000002100117c82 */ /* 0x000fe20008000000 */
[----:B------:R-:W-:Y:S01]  /*22b70*/  UMOV UR9, UR33 ;  /* 0x0000002100097c82 */ /* 0x000fe20008000000 */
[----:B------:R2:W-:Y:S04]  /*22b80*/  UTMALDG.4D [UR16], [UR6], desc[UR14] ;  /* 0x00000e10060075b4 */ /* 0x0005e80008019000 */
[----:B------:R2:W-:Y:S02]  /*22b90*/  UTMALDG.4D [UR8], [UR6], desc[UR14] ;  /* 0x00000e08060075b4 */ /* 0x0005e40008019000 */
[----:B--2---:R-:W-:Y:S01]  /*22ba0*/  NOP ;  /* 0x0000000000007918 */ /* 0x004fe20000000000 */
.L_x_1629:
[----:B------:R-:W-:Y:S05]  /*22bb0*/  BSYNC B0 ;  /* 0x0000000000007941 */ /* 0x000fea0003800000 */
.L_x_1628:
[----:B------:R-:W1:Y:S02]  /*22bc0*/  SYNCS.PHASECHK.TRANS64.TRYWAIT P2, [R18+URZ+0x32420], R5 ;  /* 0x03242005120075a7 */ /* 0x000e64000804017f */
[----:B-1----:R-:W-:Y:S05]  /*22bd0*/  @!P2 BRA `(.L_x_1630) ;  /* 0x000000200028a947 */ /* 0x002fea0003800000 */
.L_x_1681:
[----:B------:R-:W-:Y:S01]  /*22be0*/  ULDC.64 UR4, c[0x0][0x408] ;  /* 0x0001020000047ab9 */ /* 0x000fe20000000a00 */
[----:B------:R-:W-:Y:S04]  /*22bf0*/  BSSY B0, `(.L_x_1631) ;  /* 0x0000030000007945 */ /* 0x000fe80003800000 */
[----:B------:R-:W-:Y:S05]  /*22c00*/  @!P6 BRA `(.L_x_1632) ;  /* 0x0000000000b8e947 */ /* 0x000fea0003800000 */
[----:B------:R-:W-:Y:S01]  /*22c10*/  IMAD R10, R16, 0x8, R18 ;  /* 0x00000008100a7824 */ /* 0x000fe200078e0212 */
[----:B-1----:R-:W-:Y:S01]  /*22c20*/  SHF.L.U32 R5, R17, 0x1f, RZ ;  /* 0x0000001f11057819 */ /* 0x002fe200000006ff */
[----:B------:R-:W1:Y:S03]  /*22c30*/  S2R R9, SR_TID.X ;  /* 0x0000000000097919 */ /* 0x000e660000002100 */
[----:B------:R-:W2:Y:S01]  /*22c40*/  SYNCS.PHASECHK.TRANS64.TRYWAIT P2, [R10+URZ+0x32460], R5 ;  /* 0x032460050a0075a7 */ /* 0x000ea2000804017f */
[----:B-1----:R-:W-:-:S04]  /*22c50*/  LOP3.LUT R9, R9, 0x7f, RZ, 0xc0, !PT ;  /* 0x0000007f09097812 */ /* 0x002fc800078ec0ff */
[----:B------:R-:W-:Y:S01]  /*22c60*/  ISETP.NE.AND P3, PT, R9, RZ, PT ;  /* 0x000000ff0900720c */ /* 0x000fe20003f65270 */
[----:B--2---:R-:W-:-:S12]  /*22c70*/  @!P2 BRA `(.L_x_1633) ;  /* 0x000000200014a947 */ /* 0x004fd80003800000 */
.L_x_1682:
        /* <DEDUP_REMOVED lines=8> */
.L_x_1634:
[----:B-1----:R-:W-:Y:S01]  /*22d00*/  IMAD R5, R16, 0xc000, R18 ;  /* 0x0000c00010057824 */ /* 0x002fe200078e0212 */
        /* <DEDUP_REMOVED lines=11> */
[----:B------:R-:W-:Y:S02]  /*22dc0*/  UIMAD UR11, UR11, 0x60, URZ ;  /* 0x000000600b0b78a4 */ /* 0x000fe4000f8e023f */
[----:B------:R-:W-:Y:S02]  /*22dd0*/  UIADD3 UR9, UR9, 0x32450, URZ ;  /* 0x0003245009097890 */ /* 0x000fe4000fffe03f */
        /* <DEDUP_REMOVED lines=17> */
.L_x_1632:
[----:B------:R-:W-:Y:S05]  /*22ef0*/  BSYNC B0 ;  /* 0x0000000000007941 */ /* 0x000fea0003800000 */
.L_x_1631:
[----:B------:R-:W-:-:S05]  /*22f00*/  VIADD R8, R19, 0xfffffffe ;  /* 0xfffffffe13087836 */ /* 0x000fca0000000000 */
[----:B------:R-:W-:-:S13]  /*22f10*/  ISETP.GE.AND P2, PT, R8, UR39, PT ;  /* 0x0000002708007c0c */ /* 0x000fda000bf46270 */
[----:B------:R-:W-:Y:S05]  /*22f20*/  @!P2 BRA `(.L_x_1635) ;  /* 0x0000001000d4a947 */ /* 0x000fea0003800000 */
[----:B------:R-:W-:Y:S01]  /*22f30*/  IMAD.MOV R10, RZ, RZ, -R19 ;  /* 0x000000ffff0a7224 */ /* 0x000fe200078e0a13 */
[----:B------:R-:W-:-:S04]  /*22f40*/  LOP3.LUT R9, RZ, UR39, RZ, 0x33, !PT ;  /* 0x00000027ff097c12 */ /* 0x000fc8000f8e33ff */
[----:B------:R-:W-:-:S05]  /*22f50*/  VIADDMNMX R9, R10, 0x1, R9, !PT ;  /* 0x000000010a097846 */ /* 0x000fca0007800109 */
[----:B-1----:R-:W-:-:S05]  /*22f60*/  IMAD.IADD R5, R19, 0x1, R9 ;  /* 0x0000000113057824 */ /* 0x002fca00078e0209 */
        /* <DEDUP_REMOVED lines=28> */
.L_x_1639:
[----:B-1----:R-:W1:Y:S01]  /*23130*/  S2R R2, SR_TID.X ;  /* 0x0000000000027919 */ /* 0x002e620000002100 */
[----:B------:R-:W-:Y:S02]  /*23140*/  SHF.L.U32 R3, R17, 0x1f, RZ ;  /* 0x0000001f11037819 */ /* 0x000fe400000006ff */
[----:B-1----:R-:W-:Y:S01]  /*23150*/  LOP3.LUT R5, R2, 0x7f, RZ, 0xc0, !PT ;  /* 0x0000007f02057812 */ /* 0x002fe200078ec0ff */
[----:B------:R-:W-:-:S03]  /*23160*/  IMAD R2, R16, 0x8, R18 ;  /* 0x0000000810027824 */ /* 0x000fc600078e0212 */
[----:B------:R-:W-:Y:S01]  /*23170*/  ISETP.NE.AND P2, PT, R5, RZ, PT ;  /* 0x000000ff0500720c */ /* 0x000fe20003f45270 */
[----:B------:R-:W1:Y:S02]  /*23180*/  SYNCS.PHASECHK.TRANS64.TRYWAIT P3, [R2+URZ+0x32440], R3 ;  /* 0x03244003020075a7 */ /* 0x000e64000806017f */
[----:B-1----:R-:W-:Y:S10]  /*23190*/  @!P3 BRA `(.L_x_1640) ;  /* 0x0000001800e0b947 */ /* 0x002ff40003800000 */
.L_x_1683:
[----:B------:R-:W-:Y:S05]  /*231a0*/  @P2 BRA `(.L_x_1641) ;  /* 0x00000000001c2947 */ /* 0x000fea0003800000 */
[----:B------:R-:W2:Y:S02]  /*231b0*/  S2R R5, SR_TID.X ;  /* 0x0000000000057919 */ /* 0x000ea40000002100 */
[----:B--2---:R-:W-:Y:S01]  /*231c0*/  LOP3.LUT R10, R5, 0x1f, RZ, 0xc0, !PT ;  /* 0x0000001f050a7812 */ /* 0x004fe200078ec0ff */
[----:B------:R-:W-:-:S03]  /*231d0*/  IMAD.MOV.U32 R5, RZ, RZ, 0x3000 ;  /* 0x00003000ff057424 */ /* 0x000fc600078e00ff */
[----:B------:R-:W-:Y:S01]  /*231e0*/  ISETP.NE.AND P3, PT, R10, RZ, PT ;  /* 0x000000ff0a00720c */ /* 0x000fe20003f65270 */
[----:B------:R2:W-:-:S12]  /*231f0*/  SYNCS.ARRIVE.TRANS64 RZ, [R2+URZ+0x32430], R5 ;  /* 0x0324300502ff79a7 */ /* 0x0005d8000800003f */
[----:B--2---:R-:W-:Y:S05]  /*23200*/  @!P3 BRA `(.L_x_1641) ;  /* 0x000000000004b947 */ /* 0x004fea0003800000 */
[----:B------:R-:W-:Y:S01]  /*23210*/  BPT.TRAP 0x1 ;  /* 0x000000040000795c */ /* 0x000fe20000300000 */
.L_x_1641:
[----:B------:R-:W-:Y:S01]  /*23220*/  IMAD R5, R16, 0x3000, R18 ;  /* 0x0000300010057824 */ /* 0x000fe200078e0212 */
        /* <DEDUP_REMOVED lines=11> */
[----:B------:R-:W-:-:S04]  /*232e0*/  UIADD3 UR9, UR9, 0x32430, URZ ;  /* 0x0003243009097890 */ /* 0x000fc8000fffe03f */
[----:B------:R-:W-:-:S09]  /*232f0*/  UIADD3 UR8, UR8, 0x1c400, URZ ;  /* 0x0001c40008087890 */ /* 0x000fd2000fffe03f */
[----:B------:R2:W-:Y:S01]  /*23300*/  UTMALDG.4D [UR8], [UR6], desc[UR14] ;  /* 0x00000e08060075b4 */ /* 0x0005e20008019000 */
[----:B------:R-:W3:Y:S02]  /*23310*/  SYNCS.PHASECHK.TRANS64.TRYWAIT P3, [R2+URZ+0x32460], R3 ;  /* 0x03246003020075a7 */ /* 0x000ee4000806017f */
[----:B--23--:R-:W-:Y:S05]  /*23320*/  @!P3 BRA `(.L_x_1642) ;  /* 0x000000180090b947 */ /* 0x00cfea0003800000 */
.L_x_1684:
        /* <DEDUP_REMOVED lines=8> */
.L_x_1643:
[----:B------:R-:W-:Y:S01]  /*233b0*/  R2UR UR9, R2 ;  /* 0x00000000020972ca */ /* 0x000fe200000e0000 */
[----:B-12---:R-:W-:Y:S01]  /*233c0*/  IMAD R2, R16, 0xc000, R18 ;  /* 0x0000c00010027824 */ /* 0x006fe200078e0212 */
        /* <DEDUP_REMOVED lines=9> */
[----:B------:R-:W-:-:S02]  /*23460*/  UMOV UR18, 0x40 ;  /* 0x0000004000127882 */ /* 0x000fc40000000000 */
[----:B------:R-:W-:-:S06]  /*23470*/  UIADD3 UR9, UR9, 0x32450, URZ ;  /* 0x0003245009097890 */ /* 0x000fcc000fffe03f */
        /* <DEDUP_REMOVED lines=17> */
.L_x_1638:
[----:B------:R-:W-:Y:S05]  /*23590*/  BSYNC B0 ;  /* 0x0000000000007941 */ /* 0x000fea0003800000 */
.L_x_1637:
[----:B------:R-:W-:-:S07]  /*235a0*/  VIADD R8, R19, 0xfffffffd ;  /* 0xfffffffd13087836 */ /* 0x000fce0000000000 */
.L_x_1636:
[----:B------:R-:W-:Y:S01]  /*235b0*/  VIADD R9, R9, 0xfffffffe ;  /* 0xfffffffe09097836 */ /* 0x000fe20000000000 */
[----:B------:R-:W-:Y:S01]  /*235c0*/  LOP3.LUT R2, RZ, R19, RZ, 0x33, !PT ;  /* 0x00000013ff027212 */ /* 0x000fe200078e33ff */
[----:B------:R-:W-:Y:S03]  /*235d0*/  BSSY B0, `(.L_x_1635) ;  /* 0x00000ca000007945 */ /* 0x000fe60003800000 */
[----:B------:R-:W-:-:S13]  /*235e0*/  ISETP.NE.AND P2, PT, R9, R2, PT ;  /* 0x000000020900720c */ /* 0x000fda0003f45270 */
[----:B------:R-:W-:Y:S05]  /*235f0*/  @!P2 BRA `(.L_x_1644) ;  /* 0x0000000c001ca947 */ /* 0x000fea0003800000 */
.L_x_1659:
[----:B------:R-:W-:Y:S01]  /*23600*/  VIADD R9, R16, 0x1 ;  /* 0x0000000110097836 */ /* 0x000fe20000000000 */
[----:B------:R-:W-:Y:S05]  /*23610*/  YIELD ;  /* 0x0000000000007946 */ /* 0x000fea0003800000 */
[----:B------:R-:W-:Y:S01]  /*23620*/  ISETP.NE.AND P2, PT, R9, 0x2, PT ;  /* 0x000000020900780c */ /* 0x000fe20003f45270 */
[----:B------:R-:W-:Y:S03]  /*23630*/  BSSY B1, `(.L_x_1645) ;  /* 0x000005e000017945 */ /* 0x000fe60003800000 */
[----:B------:R-:W-:-:S02]  /*23640*/  SEL R2, RZ, 0x1, P2 ;  /* 0x00000001ff027807 */ /* 0x000fc40001000000 */
[----:B------:R-:W-:Y:S02]  /*23650*/  SEL R9, R9, RZ, P2 ;  /* 0x000000ff09097207 */ /* 0x000fe40001000000 */
[----:B------:R-:W-:Y:S01]  /*23660*/  LOP3.LUT R17, R17, R2, RZ, 0x3c, !PT ;  /* 0x0000000211117212 */ /* 0x000fe200078e3cff */
[----:B------:R-:W-:Y:S06]  /*23670*/  @!P6 BRA `(.L_x_1646) ;  /* 0x000000040064e947 */ /* 0x000fec0003800000 */
[----:B------:R-:W-:Y:S01]  /*23680*/  IMAD.MOV.U32 R10, RZ, RZ, R8 ;  /* 0x000000ffff0a7224 */ /* 0x000fe200078e0008 */
        /* <DEDUP_REMOVED lines=9> */
[----:B------:R-:W1:Y:S03]  /*23720*/  LDC.64 R4, c[0x0][0x3f8] ;  /* 0x0000fe00ff047b82 */ /* 0x000e660000000a00 */
[----:B------:R-:W-:-:S04]  /*23730*/  IMAD.MOV R3, RZ, RZ, -R2 ;  /* 0x000000ffff037224 */ /* 0x000fc800078e0a02 */
[----:B------:R-:W-:Y:S01]  /*23740*/  IMAD R10, R10, R3, R8 ;  /* 0x000000030a0a7224 */ /* 0x000fe200078e0208 */
[----:B------:R-:W-:-:S03]  /*23750*/  SHF.R.S32.HI R3, RZ, 0x1f, R2 ;  /* 0x0000001fff037819 */ /* 0x000fc60000011402 */
[----:B------:R-:W-:-:S04]  /*23760*/  IMAD.WIDE.U32 R2, R6, UR4, R2 ;  /* 0x0000000406027c25 */ /* 0x000fc8000f8e0002 */
[----:B------:R-:W-:Y:S01]  /*23770*/  IMAD.IADD R3, R11, 0x1, R3 ;  /* 0x000000010b037824 */ /* 0x000fe200078e0203 */
[----:B-1----:R-:W-:-:S04]  /*23780*/  LEA R4, P2, R2, R4, 0x2 ;  /* 0x0000000402047211 */ /* 0x002fc800078410ff */
[----:B------:R-:W-:-:S05]  /*23790*/  LEA.HI.X R5, R2, R5, R3, 0x2, P2 ;  /* 0x0000000502057211 */ /* 0x000fca00010f1403 */
[----:B------:R1:W5:Y:S04]  /*237a0*/  LDG.E R4, desc[UR46][R4.64] ;  /* 0x0000002e04047981 */ /* 0x000368000c1e1900 */
.L_x_1647:
[----:B------:R-:W1:Y:S01]  /*237b0*/  S2R R2, SR_TID.X ;  /* 0x0000000000027919 */ /* 0x000e620000002100 */
[----:B------:R-:W-:Y:S01]  /*237c0*/  IMAD R3, R9, 0x8, R18 ;  /* 0x0000000809037824 */ /* 0x000fe200078e0212 */
[----:B-1----:R-:W-:Y:S02]  /*237d0*/  LOP3.LUT R5, R2, 0x7f, RZ, 0xc0, !PT ;  /* 0x0000007f02057812 */ /* 0x002fe400078ec0ff */
[----:B------:R-:W-:Y:S02]  /*237e0*/  SHF.L.U32 R2, R17, 0x1f, RZ ;  /* 0x0000001f11027819 */ /* 0x000fe400000006ff */
[----:B------:R-:W-:Y:S02]  /*237f0*/  ISETP.NE.AND P2, PT, R5, RZ, PT ;  /* 0x000000ff0500720c */ /* 0x000fe40003f45270 */
[----:B------:R-:W1:Y:S02]  /*23800*/  SYNCS.PHASECHK.TRANS64.TRYWAIT P3, [R3+URZ+0x32440], R2 ;  /* 0x03244002030075a7 */ /* 0x000e64000806017f */
[----:B-1----:R-:W-:Y:S09]  /*23810*/  @!P3 BRA `(.L_x_1648) ;  /* 0x000000140068b947 */ /* 0x002ff20003800000 */
.L_x_1685:
        /* <DEDUP_REMOVED lines=8> */
.L_x_1649:
[----:B------:R-:W-:Y:S01]  /*238a0*/  IMAD R5, R9, 0x3000, R18 ;  /* 0x0000300009057824 */ /* 0x000fe200078e0212 */
[----:B------:R-:W-:Y:S01]  /*238b0*/  R2UR UR9, R3 ;  /* 0x00000000030972ca */ /* 0x000fe200000e0000 */
[----:B------:R-:W-:Y:S01]  /*238c0*/  UIADD3 UR6, UP0, UR48, 0x370, URZ ;  /* 0x0000037030067890 */ /* 0x000fe2000ff1e03f */
[----:B------:R-:W-:Y:S01]  /*238d0*/  R2UR UR12, R0 ;  /* 0x00000000000c72ca */ /* 0x000fe200000e0000 */
[----:B------:R-:W-:Y:S01]  /*238e0*/  UMOV UR14, 0x0 ;  /* 0x00000000000e7882 */ /* 0x000fe20000000000 */
[----:B------:R-:W-:Y:S01]  /*238f0*/  R2UR UR8, R5 ;  /* 0x00000000050872ca */ /* 0x000fe200000e0000 */
[----:B------:R-:W-:Y:S01]  /*23900*/  IMAD R5, R10, 0x60, RZ ;  /* 0x000000600a057824 */ /* 0x000fe200078e02ff */
[----:B-----5:R-:W-:Y:S01]  /*23910*/  R2UR UR13, R4 ;  /* 0x00000000040d72ca */ /* 0x020fe200000e0000 */
[----:B------:R-:W-:Y:S01]  /*23920*/  UIADD3.X UR7, URZ, UR49, URZ, UP0, !UPT ;  /* 0x000000313f077290 */ /* 0x000fe200087fe43f */
[----:B------:R-:W-:Y:S02]  /*23930*/  UMOV UR15, 0x14f00000 ;  /* 0x14f00000000f7882 */ /* 0x000fe40000000000 */
[----:B------:R-:W-:Y:S01]  /*23940*/  R2UR UR11, R5 ;  /* 0x00000000050b72ca */ /* 0x000fe200000e0000 */
[----:B------:R-:W-:-:S02]  /*23950*/  UMOV UR10, URZ ;  /* 0x0000003f000a7c82 */ /* 0x000fc40008000000 */
[----:B------:R-:W-:-:S04]  /*23960*/  UIADD3 UR9, UR9, 0x32430, URZ ;  /* 0x0003243009097890 */ /* 0x000fc8000fffe03f */
[----:B------:R-:W-:-:S09]  /*23970*/  UIADD3 UR8, UR8, 0x1c400, URZ ;  /* 0x0001c40008087890 */ /* 0x000fd2000fffe03f */
[----:B------:R2:W-:Y:S01]  /*23980*/  UTMALDG.4D [UR8], [UR6], desc[UR14] ;  /* 0x00000e08060075b4 */ /* 0x0005e20008019000 */
[----:B------:R-:W3:Y:S02]  /*23990*/  SYNCS.PHASECHK.TRANS64.TRYWAIT P3, [R3+URZ+0x32460], R2 ;  /* 0x03246002030075a7 */ /* 0x000ee4000806017f */
[----:B--23--:R-:W-:Y:S05]  /*239a0*/  @!P3 BRA `(.L_x_1650) ;  /* 0x000000140018b947 */ /* 0x00cfea0003800000 */
.L_x_1686:
        /* <DEDUP_REMOVED lines=8> */
.L_x_1651:
        /* <DEDUP_REMOVED lines=12> */
[----:B------:R-:W-:-:S04]  /*23af0*/  UIADD3 UR9, UR9, 0x32450, URZ ;  /* 0x0003245009097890 */ /* 0x000fc8000fffe03f */
        /* <DEDUP_REMOVED lines=17> */
.L_x_1646:
[----:B------:R-:W-:Y:S05]  /*23c10*/  BSYNC B1 ;  /* 0x0000000000017941 */ /* 0x000fea0003800000 */
.L_x_1645:
[----:B------:R-:W-:Y:S01]  /*23c20*/  VIADD R9, R9, 0x1 ;  /* 0x0000000109097836 */ /* 0x000fe20000000000 */
[----:B------:R-:W-:Y:S04]  /*23c30*/  BSSY B1, `(.L_x_1652) ;  /* 0x0000060000017945 */ /* 0x000fe80003800000 */
[----:B------:R-:W-:-:S04]  /*23c40*/  ISETP.NE.AND P2, PT, R9, 0x2, PT ;  /* 0x000000020900780c */ /* 0x000fc80003f45270 */
[----:B------:R-:W-:Y:S02]  /*23c50*/  SEL R2, RZ, 0x1, P2 ;  /* 0x00000001ff027807 */ /* 0x000fe40001000000 */
[----:B------:R-:W-:Y:S01]  /*23c60*/  SEL R16, R9, RZ, P2 ;  /* 0x000000ff09107207 */ /* 0x000fe20001000000 */
[----:B------:R-:W-:Y:S01]  /*23c70*/  VIADD R9, R8, 0xffffffff ;  /* 0xffffffff08097836 */ /* 0x000fe20000000000 */
        /* <DEDUP_REMOVED lines=21> */
.L_x_1654:
[----:B------:R-:W1:Y:S01]  /*23dd0*/  S2R R2, SR_TID.X ;  /* 0x0000000000027919 */ /* 0x000e620000002100 */
[----:B------:R-:W-:Y:S02]  /*23de0*/  SHF.L.U32 R3, R17, 0x1f, RZ ;  /* 0x0000001f11037819 */ /* 0x000fe400000006ff */
[----:B-1----:R-:W-:Y:S01]  /*23df0*/  LOP3.LUT R5, R2, 0x7f, RZ, 0xc0, !PT ;  /* 0x0000007f02057812 */ /* 0x002fe200078ec0ff */
[----:B------:R-:W-:-:S03]  /*23e00*/  IMAD R2, R16, 0x8, R18 ;  /* 0x0000000810027824 */ /* 0x000fc600078e0212 */
[----:B------:R-:W-:Y:S01]  /*23e10*/  ISETP.NE.AND P2, PT, R5, RZ, PT ;  /* 0x000000ff0500720c */ /* 0x000fe20003f45270 */
[----:B------:R-:W1:Y:S02]  /*23e20*/  SYNCS.PHASECHK.TRANS64.TRYWAIT P3, [R2+URZ+0x32440], R3 ;  /* 0x03244003020075a7 */ /* 0x000e64000806017f */
[----:B-1----:R-:W-:Y:S10]  /*23e30*/  @!P3 BRA `(.L_x_1655) ;  /* 0x000000100008b947 */ /* 0x002ff40003800000 */
.L_x_1687:
        /* <DEDUP_REMOVED lines=8> */
.L_x_1656:
        /* <DEDUP_REMOVED lines=17> */
.L_x_1688:
        /* <DEDUP_REMOVED lines=8> */
.L_x_1658:
        /* <DEDUP_REMOVED lines=30> */
.L_x_1653:
[----:B------:R-:W-:Y:S05]  /*24230*/  BSYNC B1 ;  /* 0x0000000000017941 */ /* 0x000fea0003800000 */
.L_x_1652:
[----:B------:R-:W-:Y:S01]  /*24240*/  ISETP.GT.AND P2, PT, R9, UR39, PT ;  /* 0x0000002709007c0c */ /* 0x000fe2000bf44270 */
[----:B------:R-:W-:-:S12]  /*24250*/  VIADD R8, R8, 0xfffffffe ;  /* 0xfffffffe08087836 */ /* 0x000fd80000000000 */
[----:B------:R-:W-:Y:S05]  /*24260*/  @P2 BRA `(.L_x_1659) ;  /* 0xfffffff000e42947 */ /* 0x000fea000383ffff */
.L_x_1644:
[----:B------:R-:W-:Y:S05]  /*24270*/  BSYNC B0 ;  /* 0x0000000000007941 */ /* 0x000fea0003800000 */
.L_x_1635:
[----:B------:R2:W5:Y:S01]  /*24280*/  LDL R6, [R1+0x470] ;  /* 0x0004700001067983 */ /* 0x0005620000100800 */
[----:B------:R-:W-:Y:S01]  /*24290*/  VIADD R16, R16, 0x1 ;  /* 0x0000000110107836 */ /* 0x000fe20000000000 */
[----:B------:R-:W-:Y:S04]  /*242a0*/  BSSY B0, `(.L_x_1660) ;  /* 0x0000012000007945 */ /* 0x000fe80003800000 */
[----:B------:R-:W-:-:S04]  /*242b0*/  ISETP.NE.AND P0, PT, R16, 0x2, PT ;  /* 0x000000021000780c */ /* 0x000fc80003f05270 */
[----:B------:R-:W-:-:S04]  /*242c0*/  SEL R0, RZ, 0x1, P0 ;  /* 0x00000001ff007807 */ /* 0x000fc80000000000 */
[----:B------:R-:W-:Y:S01]  /*242d0*/  LOP3.LUT R17, R17, R0, RZ, 0x3c, !PT ;  /* 0x0000000011117212 */ /* 0x000fe200078e3cff */
[----:B--2---:R-:W-:Y:S06]  /*242e0*/  @P1 BRA `(.L_x_1661) ;  /* 0x0000000000341947 */ /* 0x004fec0003800000 */
[----:B-1----:R-:W1:Y:S01]  /*242f0*/  S2R R5, SR_LANEID ;  /* 0x0000000000057919 */ /* 0x002e620000000000 */
        /* <DEDUP_REMOVED lines=10> */
[----:B-1---5:R-:W-:-:S05]  /*243a0*/  IADD3 R6, R0, UR44, R7 ;  /* 0x0000002c00067c10 */ /* 0x022fca000fffe007 */
[----:B------:R2:W-:Y:S02]  /*243b0*/  STL [R1+0x470], R6 ;  /* 0x0004700601007387 */ /* 0x0005e40000100800 */
.L_x_1661:
[----:B------:R-:W-:Y:S05]  /*243c0*/  BSYNC B0 ;  /* 0x0000000000007941 */ /* 0x000fea0003800000 */
.L_x_1660:
[----:B------:R-:W-:Y:S01]  /*243d0*/  SEL R16, R16, RZ, P0 ;  /* 0x000000ff10107207 */ /* 0x000fe20000000000 */
[----:B-----5:R-:W-:-:S07]  /*243e0*/  IMAD.MOV.U32 R13, RZ, RZ, R6 ;  /* 0x000000ffff0d7224 */ /* 0x020fce00078e0006 */
.L_x_1618:
[----:B------:R-:W-:Y:S05]  /*243f0*/  BSYNC B6 ;  /* 0x0000000000067941 */ /* 0x000fea0003800000 */
.L_x_1616:
[----:B------:R-:W-:-:S03]  /*24400*/  UMOV UR6, 0xffffffff ;  /* 0xffffffff00067882 */ /* 0x000fc60000000000 */
[----:B------:R-:W-:Y:S05]  /*24410*/  BRA.DIV UR6, `(.L_x_1662) ;  /* 0x0000000a06b87947 */ /* 0x000fea000b800000 */
[----:B------:R3:W4:Y:S02]  /*24420*/  SHFL.IDX PT, R14, R13, RZ, 0x1f ;  /* 0x00001fff0d0e7589 */ /* 0x00072400000e0000 */
.L_x_1691:
[----:B------:R-:W5:Y:S01]  /*24430*/  S2R R0, SR_TID.X ;  /* 0x0000000000007919 */ /* 0x000f620000002100 */
[----:B------:R-:W-:Y:S05]  /*24440*/  WARPSYNC.ALL ;  /* 0x0000000000007948 */ /* 0x000fea0003800000 */
[----:B------:R-:W-:Y:S01]  /*24450*/  BAR.SYNC.DEFER_BLOCKING 0x4, 0x120 ;  /* 0x0104800000007b1d */ /* 0x000fe20000010000 */
[----:B----4-:R-:W-:-:S05]  /*24460*/  IMAD.MOV.U32 R2, RZ, RZ, R14 ;  /* 0x000000ffff027224 */ /* 0x010fca00078e000e */
[----:B------:R-:W-:Y:S01]  /*24470*/  ULDC UR6, c[0x0][0xea8] ;  /* 0x0003aa0000067ab9 */ /* 0x000fe20000000800 */
[----:B------:R4:W-:Y:S01]  /*24480*/  STL [R1+0x470], R2 ;  /* 0x0004700201007387 */ /* 0x0009e20000100800 */
[----:B-----5:R-:W-:-:S04]  /*24490*/  LOP3.LUT R0, R0, 0x1f, RZ, 0xc0, !PT ;  /* 0x0000001f00007812 */ /* 0x020fc800078ec0ff */
[----:B------:R-:W-:-:S13]  /*244a0*/  ISETP.NE.AND P0, PT, R0, RZ, PT ;  /* 0x000000ff0000720c */ /* 0x000fda0003f05270 */
[----:B------:R-:W5:Y:S01]  /*244b0*/  @!P0 S2R R3, SR_CgaCtaId ;  /* 0x0000000000038919 */ /* 0x000f620000008800 */
[----:B------:R-:W-:-:S04]  /*244c0*/  @!P0 MOV R0, 0x400 ;  /* 0x0000040000008802 */ /* 0x000fc80000000f00 */
[----:B-----5:R-:W-:-:S05]  /*244d0*/  @!P0 LEA R0, R3, R0, 0x18 ;  /* 0x0000000003008211 */ /* 0x020fca00078ec0ff */
[----:B------:R4:W-:Y:S01]  /*244e0*/  @!P0 STS [R0+0x324d0], R13 ;  /* 0x0324d00d00008388 */ /* 0x0009e20000000800 */
[----:B------:R-:W-:Y:S06]  /*244f0*/  BAR.ARV 0x5, 0x120 ;  /* 0x0144800000007b1d */ /* 0x000fec0000002000 */
[----:B------:R-:W-:-:S13]  /*24500*/  ISETP.GE.AND P0, PT, R2, UR6, PT ;  /* 0x0000000602007c0c */ /* 0x000fda000bf06270 */
[----:B----4-:R-:W-:Y:S05]  /*24510*/  @!P0 BRA `(.L_x_1663) ;  /* 0xffffffd000788947 */ /* 0x010fea000383ffff */
.L_x_1607:
[----:B------:R-:W4:Y:S01]  /*24520*/  LDL.LU R0, [R1+0x478] ;  /* 0x0004780001007983 */ /* 0x000f220000300800 */
[----:B-1----:R-:W1:Y:S01]  /*24530*/  S2R R5, SR_CgaCtaId ;  /* 0x0000000000057919 */ /* 0x002e620000008800 */
[----:B----4-:R-:W-:-:S05]  /*24540*/  VIADD R0, R0, 0x1 ;  /* 0x0000000100007836 */ /* 0x010fca0000000000 */
[----:B------:R-:W-:-:S04]  /*24550*/  LEA.HI R2, R0, R0, RZ, 0x1 ;  /* 0x0000000000027211 */ /* 0x000fc800078f08ff */
[----:B------:R-:W-:Y:S02]  /*24560*/  LOP3.LUT R3, R2, 0xfffffffe, RZ, 0xc0, !PT ;  /* 0xfffffffe02037812 */ /* 0x000fe400078ec0ff */
[----:B------:R-:W-:-:S03]  /*24570*/  MOV R2, 0x400 ;  /* 0x0000040000027802 */ /* 0x000fc60000000f00 */
[----:B------:R-:W-:Y:S01]  /*24580*/  IMAD.IADD R0, R0, 0x1, -R3 ;  /* 0x0000000100007824 */ /* 0x000fe200078e0a03 */
[----:B-1----:R-:W-:-:S04]  /*24590*/  LEA R7, R5, R2, 0x18 ;  /* 0x0000000205077211 */ /* 0x002fc800078ec0ff */
[----:B------:R-:W-:-:S04]  /*245a0*/  SHF.L.U32 R0, R0, 0x1f, RZ ;  /* 0x0000001f00007819 */ /* 0x000fc800000006ff */
[----:B------:R-:W1:Y:S02]  /*245b0*/  SYNCS.PHASECHK.TRANS64.TRYWAIT P0, [R7+URZ+0x32420], R0 ;  /* 0x03242000070075a7 */ /* 0x000e64000800017f */
[----:B-1----:R-:W-:Y:S05]  /*245c0*/  @!P0 BRA `(.L_x_1664) ;  /* 0x0000000800708947 */ /* 0x002fea0003800000 */
.L_x_1692:
[----:B------:R-:W4:Y:S02]  /*245d0*/  S2R R2, SR_TID.X ;  /* 0x0000000000027919 */ /* 0x000f240000002100 */
[----:B----4-:R-:W-:-:S04]  /*245e0*/  SHF.R.U32.HI R2, RZ, 0x5, R2 ;  /* 0x00000005ff027819 */ /* 0x010fc80000011602 */
        /* <DEDUP_REMOVED lines=12> */
.L_x_1667:
        /* <DEDUP_REMOVED lines=12> */
.L_x_1693:
[----:B------:R-:W4:Y:S02]  /*24770*/  SYNCS.PHASECHK.TRANS64.TRYWAIT P0, [R3+URZ], R0 ;  /* 0x00000000030075a7 */ /* 0x000f24000800017f */
[----:B----4-:R-:W-:Y:S05]  /*24780*/  @!P0 BRA `(.L_x_1669) ;  /* 0x0000000800288947 */ /* 0x010fea0003800000 */
.L_x_1694:
[----:B------:R-:W-:Y:S05]  /*24790*/  @!P2 BRA `(.L_x_1670) ;  /* 0x000000000004a947 */ /* 0x000fea0003800000 */
[----:B------:R-:W-:Y:S01]  /*247a0*/  BPT.TRAP 0x1 ;  /* 0x000000040000795c */ /* 0x000fe20000300000 */
.L_x_1670:
[----:B----4-:R-:W-:-:S04]  /*247b0*/  VIADD R3, R7, 0x32460 ;  /* 0x0003246007037836 */ /* 0x010fc80000000000 */
[----:B-1----:R-:W-:-:S04]  /*247c0*/  IMAD R5, R16, 0x8, R3 ;  /* 0x0000000810057824 */ /* 0x002fc800078e0203 */
[----:B------:R-:W1:Y:S02]  /*247d0*/  SYNCS.PHASECHK.TRANS64.TRYWAIT P0, [R5+URZ], R4 ;  /* 0x00000004050075a7 */ /* 0x000e64000800017f */
[----:B-1----:R-:W-:Y:S05]  /*247e0*/  @!P0 BRA `(.L_x_1671) ;  /* 0x0000000800248947 */ /* 0x002fea0003800000 */
.L_x_1695:
[----:B------:R-:W-:-:S07]  /*247f0*/  IMAD R3, R2, 0x8, R3 ;  /* 0x0000000802037824 */ /* 0x000fce00078e0203 */
.L_x_1672:
[----:B----4-:R4:W1:Y:S02]  /*24800*/  SYNCS.PHASECHK.TRANS64.TRYWAIT P0, [R3+URZ], R0 ;  /* 0x00000000030075a7 */ /* 0x010864000800017f */
[----:B-1----:R-:W-:Y:S05]  /*24810*/  @!P0 NANOSLEEP.SYNCS 0x989680 ;  /* 0x009896800000895d */ /* 0x002fea0003900000 */
[----:B------:R-:W1:Y:S02]  /*24820*/  @!P0 SYNCS.PHASECHK.TRANS64 P0, [R3+URZ], R0 ;  /* 0x00000000030085a7 */ /* 0x000e64000800007f */
[----:B-1----:R-:W-:Y:S05]  /*24830*/  @!P0 BRA `(.L_x_1672) ;  /* 0xfffffffc00f08947 */ /* 0x002fea000383ffff */
.L_x_1666:
[----:B------:R-:W-:Y:S05]  /*24840*/  BSYNC B0 ;  /* 0x0000000000007941 */ /* 0x000fea0003800000 */
.L_x_1665:
[----:B------:R-:W-:Y:S05]  /*24850*/  EXIT ;  /* 0x000000000000794d */ /* 0x000fea0003800000 */
.L_x_1499:
[----:B-1----:R-:W-:-:S04]  /*24860*/  IMAD.U32 R9, RZ, RZ, UR50 ;  /* 0x00000032ff097e24 */ /* 0x002fc8000f8e00ff */
[----:B------:R1:W2:Y:S03]  /*24870*/  SYNCS.PHASECHK.TRANS64.TRYWAIT P0, [R9+URZ+0x32400], R0 ;  /* 0x03240000090075a7 */ /* 0x0002a6000800017f */
[----:B--2---:R-:W-:Y:S05]  /*24880*/  @!P0 NANOSLEEP.SYNCS 0x989680 ;  /* 0x009896800000895d */ /* 0x004fea0003900000 */
[----:B------:R-:W2:Y:S02]  /*24890*/  @!P0 SYNCS.PHASECHK.TRANS64 P0, [R9+URZ+0x32400], R0 ;  /* 0x03240000090085a7 */ /* 0x000ea4000800007f */
[----:B--2---:R-:W-:Y:S05]  /*248a0*/  @!P0 BRA `(.L_x_1499) ;  /* 0xfffffffc00ec8947 */ /* 0x004fea000383ffff */
[----:B------:R-:W-:Y:S05]  /*248b0*/  BRA `(.L_x_1673) ;  /* 0xfffffddc00507947 */ /* 0x000fea000383ffff */
.L_x_1506:
[----:B--2---:R2:W3:Y:S02]  /*248c0*/  SYNCS.PHASECHK.TRANS64.TRYWAIT P0, [R12+URZ], R13 ;  /* 0x0000000d0c0075a7 */ /* 0x0044e4000800017f */
[----:B---3--:R-:W-:Y:S05]  /*248d0*/  @!P0 NANOSLEEP.SYNCS 0x989680 ;  /* 0x009896800000895d */ /* 0x008fea0003900000 */
[----:B------:R-:W3:Y:S02]  /*248e0*/  @!P0 SYNCS.PHASECHK.TRANS64 P0, [R12+URZ], R13 ;  /* 0x0000000d0c0085a7 */ /* 0x000ee4000800007f */
[----:B---3--:R-:W-:Y:S05]  /*248f0*/  @!P0 BRA `(.L_x_1506) ;  /* 0xfffffffc00f08947 */ /* 0x008fea000383ffff */
[----:B------:R-:W-:Y:S05]  /*24900*/  BRA `(.L_x_1505) ;  /* 0xfffffde0006c7947 */ /* 0x000fea000383ffff */
.L_x_1508:
[----:B-1----:R-:W-:-:S04]  /*24910*/  IMAD.U32 R9, RZ, RZ, UR50 ;  /* 0x00000032ff097e24 */ /* 0x002fc8000f8e00ff */
[----:B------:R1:W2:Y:S03]  /*24920*/  SYNCS.PHASECHK.TRANS64.TRYWAIT P0, [R9+URZ+0x32410], R6 ;  /* 0x03241006090075a7 */ /* 0x0002a6000800017f */
[----:B--2---:R-:W-:Y:S05]  /*24930*/  @!P0 NANOSLEEP.SYNCS 0x989680 ;  /* 0x009896800000895d */ /* 0x004fea0003900000 */
[----:B------:R-:W2:Y:S02]  /*24940*/  @!P0 SYNCS.PHASECHK.TRANS64 P0, [R9+URZ+0x32410], R6 ;  /* 0x03241006090085a7 */ /* 0x000ea4000800007f */
[----:B--2---:R-:W-:Y:S05]  /*24950*/  @!P0 BRA `(.L_x_1508) ;  /* 0xfffffffc00ec8947 */ /* 0x004fea000383ffff */
[----:B------:R-:W-:Y:S05]  /*24960*/  BRA `(.L_x_1674) ;  /* 0xfffffde400407947 */ /* 0x000fea000383ffff */
.L_x_1515:
[----:B--2---:R2:W3:Y:S02]  /*24970*/  SYNCS.PHASECHK.TRANS64.TRYWAIT P0, [R8+URZ], R9 ;  /* 0x00000009080075a7 */ /* 0x0044e4000800017f */
[----:B---3--:R-:W-:Y:S05]  /*24980*/  @!P0 NANOSLEEP.SYNCS 0x989680 ;  /* 0x009896800000895d */ /* 0x008fea0003900000 */
[----:B------:R-:W3:Y:S02]  /*24990*/  @!P0 SYNCS.PHASECHK.TRANS64 P0, [R8+URZ], R9 ;  /* 0x00000009080085a7 */ /* 0x000ee4000800007f */
[----:B---3--:R-:W-:Y:S05]  /*249a0*/  @!P0 BRA `(.L_x_1515) ;  /* 0xfffffffc00f08947 */ /* 0x008fea000383ffff */
[----:B------:R-:W-:Y:S05]  /*249b0*/  BRA `(.L_x_1514) ;  /* 0xfffffde400847947 */ /* 0x000fea000383ffff */
.L_x_1550:
[----:B-1----:R1:W2:Y:S02]  /*249c0*/  SYNCS.PHASECHK.TRANS64.TRYWAIT P1, [R0+URZ], R3 ;  /* 0x00000003000075a7 */ /* 0x0022a4000802017f */
[----:B--2---:R-:W-:Y:S05]  /*249d0*/  @!P1 NANOSLEEP.SYNCS 0x989680 ;  /* 0x009896800000995d */ /* 0x004fea0003900000 */
[----:B------:R-:W2:Y:S02]  /*249e0*/  @!P1 SYNCS.PHASECHK.TRANS64 P1, [R0+URZ], R3 ;  /* 0x00000003000095a7 */ /* 0x000ea4000802007f */
[----:B--2---:R-:W-:Y:S05]  /*249f0*/  @!P1 BRA `(.L_x_1550) ;  /* 0xfffffffc00f09947 */ /* 0x004fea000383ffff */
[----:B------:R-:W-:Y:S05]  /*24a00*/  BRA `(.L_x_1549) ;  /* 0xfffffe5000807947 */ /* 0x000fea000383ffff */
.L_x_1557:
[----:B--2---:R2:W3:Y:S02]  /*24a10*/  SYNCS.PHASECHK.TRANS64.TRYWAIT P1, [R4+URZ], R5 ;  /* 0x00000005040075a7 */ /* 0x0044e4000802017f */
[----:B---3--:R-:W-:Y:S05]  /*24a20*/  @!P1 NANOSLEEP.SYNCS 0x989680 ;  /* 0x009896800000995d */ /* 0x008fea0003900000 */
[----:B------:R-:W3:Y:S02]  /*24a30*/  @!P1 SYNCS.PHASECHK.TRANS64 P1, [R4+URZ], R5 ;  /* 0x00000005040095a7 */ /* 0x000ee4000802007f */
[----:B---3--:R-:W-:Y:S05]  /*24a40*/  @!P1 BRA `(.L_x_1557) ;  /* 0xfffffffc00f09947 */ /* 0x008fea000383ffff */
[----:B------:R-:W-:Y:S05]  /*24a50*/  BRA `(.L_x_1556) ;  /* 0xfffffe5400a47947 */ /* 0x000fea000383ffff */
.L_x_1568:
[----:B--2---:R2:W3:Y:S02]  /*24a60*/  SYNCS.PHASECHK.TRANS64.TRYWAIT P0, [R0+URZ], R7 ;  /* 0x00000007000075a7 */ /* 0x0044e4000800017f */
[----:B---3--:R-:W-:Y:S05]  /*24a70*/  @!P0 NANOSLEEP.SYNCS 0x989680 ;  /* 0x009896800000895d */ /* 0x008fea0003900000 */
[----:B------:R-:W3:Y:S02]  /*24a80*/  @!P0 SYNCS.PHASECHK.TRANS64 P0, [R0+URZ], R7 ;  /* 0x00000007000085a7 */ /* 0x000ee4000800007f */
[----:B---3--:R-:W-:Y:S05]  /*24a90*/  @!P0 BRA `(.L_x_1568) ;  /* 0xfffffffc00f08947 */ /* 0x008fea000383ffff */
[----:B------:R-:W-:Y:S05]  /*24aa0*/  BRA `(.L_x_1567) ;  /* 0xfffffeec00d47947 */ /* 0x000fea000383ffff */
.L_x_1575:
[----:B-1----:R1:W2:Y:S02]  /*24ab0*/  SYNCS.PHASECHK.TRANS64.TRYWAIT P0, [R4+URZ], R5 ;  /* 0x00000005040075a7 */ /* 0x0022a4000800017f */
[----:B--2---:R-:W-:Y:S05]  /*24ac0*/  @!P0 NANOSLEEP.SYNCS 0x989680 ;  /* 0x009896800000895d */ /* 0x004fea0003900000 */
[----:B------:R-:W2:Y:S02]  /*24ad0*/  @!P0 SYNCS.PHASECHK.TRANS64 P0, [R4+URZ], R5 ;  /* 0x00000005040085a7 */ /* 0x000ea4000800007f */
[----:B--2---:R-:W-:Y:S05]  /*24ae0*/  @!P0 BRA `(.L_x_1575) ;  /* 0xfffffffc00f08947 */ /* 0x004fea000383ffff */
[----:B------:R-:W-:Y:S05]  /*24af0*/  BRA `(.L_x_1574) ;  /* 0xfffffef000f87947 */ /* 0x000fea000383ffff */
.L_x_1622:
        /* <DEDUP_REMOVED lines=10> */
.L_x_1675:
[----:B------:R-:W-:Y:S05]  /*24ba0*/  BRA `(.L_x_1676) ;  /* 0xffffffd800447947 */ /* 0x000fea000383ffff */
.L_x_1623:
[----:B------:R-:W-:Y:S01]  /*24bb0*/  BSSY B0, `(.L_x_1677) ;  /* 0x0000006000007945 */ /* 0x000fe20003800000 */
[----:B------:R-:W-:-:S07]  /*24bc0*/  IMAD.MOV.U32 R15, RZ, RZ, -0x1 ;  /* 0xffffffffff0f7424 */ /* 0x000fce00078e00ff */
[----:B------:R-:W-:Y:S05]  /*24bd0*/  WARPSYNC.COLLECTIVE R15, `(.L_x_1678) ;  /* 0x000000000f0c7348 */ /* 0x000fea0003c00000 */
[----:B------:R-:W-:Y:S02]  /*24be0*/  ELECT P6, UR62, PT ;  /* 0x00000000003e782f */ /* 0x000fe400038c0000 */
[----:B------:R-:W-:Y:S01]  /*24bf0*/  MOV R14, UR62 ;  /* 0x0000003e000e7c02 */ /* 0x000fe20008000f00 */
[----:B------:R-:W-:Y:S10]  /*24c00*/  ENDCOLLECTIVE ;  /* 0x000000000000791b */ /* 0x000ff40003800000 */
.L_x_1678:
[----:B------:R-:W-:Y:S05]  /*24c10*/  BSYNC B0 ;  /* 0x0000000000007941 */ /* 0x000fea0003800000 */
.L_x_1677:
[----:B------:R-:W-:Y:S05]  /*24c20*/  BRA `(.L_x_1679) ;  /* 0xffffffd800347947 */ /* 0x000fea000383ffff */
.L_x_1626:
[----:B-1----:R1:W2:Y:S02]  /*24c30*/  SYNCS.PHASECHK.TRANS64.TRYWAIT P2, [R10+URZ+0x32440], R5 ;  /* 0x032440050a0075a7 */ /* 0x0022a4000804017f */
[----:B--2---:R-:W-:Y:S05]  /*24c40*/  @!P2 NANOSLEEP.SYNCS 0x989680 ;  /* 0x009896800000a95d */ /* 0x004fea0003900000 */
[----:B------:R-:W2:Y:S02]  /*24c50*/  @!P2 SYNCS.PHASECHK.TRANS64 P2, [R10+URZ+0x32440], R5 ;  /* 0x032440050a00a5a7 */ /* 0x000ea4000804007f */
[----:B--2---:R-:W-:Y:S05]  /*24c60*/  @!P2 BRA `(.L_x_1626) ;  /* 0xfffffffc00f0a947 */ /* 0x004fea000383ffff */
[----:B------:R-:W-:Y:S05]  /*24c70*/  BRA `(.L_x_1680) ;  /* 0xffffffd8008c7947 */ /* 0x000fea000383ffff */
.L_x_1630:
[----:B-1----:R1:W2:Y:S02]  /*24c80*/  SYNCS.PHASECHK.TRANS64.TRYWAIT P2, [R18+URZ+0x32420], R5 ;  /* 0x03242005120075a7 */ /* 0x0022a4000804017f */
[----:B--2---:R-:W-:Y:S05]  /*24c90*/  @!P2 NANOSLEEP.SYNCS 0x989680 ;  /* 0x009896800000a95d */ /* 0x004fea0003900000 */
[----:B------:R-:W2:Y:S02]  /*24ca0*/  @!P2 SYNCS.PHASECHK.TRANS64 P2, [R18+URZ+0x32420], R5 ;  /* 0x032420051200a5a7 */ /* 0x000ea4000804007f */
[----:B--2---:R-:W-:Y:S05]  /*24cb0*/  @!P2 BRA `(.L_x_1630) ;  /* 0xfffffffc00f0a947 */ /* 0x004fea000383ffff */
[----:B------:R-:W-:Y:S05]  /*24cc0*/  BRA `(.L_x_1681) ;  /* 0xffffffdc00c47947 */ /* 0x000fea000383ffff */
.L_x_1633:
[----:B-1----:R1:W2:Y:S02]  /*24cd0*/  SYNCS.PHASECHK.TRANS64.TRYWAIT P2, [R10+URZ+0x32460], R5 ;  /* 0x032460050a0075a7 */ /* 0x0022a4000804017f */
[----:B--2---:R-:W-:Y:S05]  /*24ce0*/  @!P2 NANOSLEEP.SYNCS 0x989680 ;  /* 0x009896800000a95d */ /* 0x004fea0003900000 */
[----:B------:R-:W2:Y:S02]  /*24cf0*/  @!P2 SYNCS.PHASECHK.TRANS64 P2, [R10+URZ+0x32460], R5 ;  /* 0x032460050a00a5a7 */ /* 0x000ea4000804007f */
[----:B--2---:R-:W-:Y:S05]  /*24d00*/  @!P2 BRA `(.L_x_1633) ;  /* 0xfffffffc00f0a947 */ /* 0x004fea000383ffff */
[----:B------:R-:W-:Y:S05]  /*24d10*/  BRA `(.L_x_1682) ;  /* 0xffffffdc00d87947 */ /* 0x000fea000383ffff */
.L_x_1640:
[----:B-1----:R1:W2:Y:S02]  /*24d20*/  SYNCS.PHASECHK.TRANS64.TRYWAIT P3, [R2+URZ+0x32440], R3 ;  /* 0x03244003020075a7 */ /* 0x0022a4000806017f */
[----:B--2---:R-:W-:Y:S05]  /*24d30*/  @!P3 NANOSLEEP.SYNCS 0x989680 ;  /* 0x009896800000b95d */ /* 0x004fea0003900000 */
[----:B------:R-:W2:Y:S02]  /*24d40*/  @!P3 SYNCS.PHASECHK.TRANS64 P3, [R2+URZ+0x32440], R3 ;  /* 0x032440030200b5a7 */ /* 0x000ea4000806007f */
[----:B--2---:R-:W-:Y:S05]  /*24d50*/  @!P3 BRA `(.L_x_1640) ;  /* 0xfffffffc00f0b947 */ /* 0x004fea000383ffff */
[----:B------:R-:W-:Y:S05]  /*24d60*/  BRA `(.L_x_1683) ;  /* 0xffffffe4000c7947 */ /* 0x000fea000383ffff */
.L_x_1642:
[----:B--2---:R2:W3:Y:S02]  /*24d70*/  SYNCS.PHASECHK.TRANS64.TRYWAIT P3, [R2+URZ+0x32460], R3 ;  /* 0x03246003020075a7 */ /* 0x0044e4000806017f */
[----:B---3--:R-:W-:Y:S05]  /*24d80*/  @!P3 NANOSLEEP.SYNCS 0x989680 ;  /* 0x009896800000b95d */ /* 0x008fea0003900000 */
[----:B------:R-:W3:Y:S02]  /*24d90*/  @!P3 SYNCS.PHASECHK.TRANS64 P3, [R2+URZ+0x32460], R3 ;  /* 0x032460030200b5a7 */ /* 0x000ee4000806007f */
[----:B---3--:R-:W-:Y:S05]  /*24da0*/  @!P3 BRA `(.L_x_1642) ;  /* 0xfffffffc00f0b947 */ /* 0x008fea000383ffff */
[----:B------:R-:W-:Y:S05]  /*24db0*/  BRA `(.L_x_1684) ;  /* 0xffffffe4005c7947 */ /* 0x000fea000383ffff */
.L_x_1648:
[----:B-1----:R1:W2:Y:S02]  /*24dc0*/  SYNCS.PHASECHK.TRANS64.TRYWAIT P3, [R3+URZ+0x32440], R2 ;  /* 0x03244002030075a7 */ /* 0x0022a4000806017f */
[----:B--2---:R-:W-:Y:S05]  /*24dd0*/  @!P3 NANOSLEEP.SYNCS 0x989680 ;  /* 0x009896800000b95d */ /* 0x004fea0003900000 */
[----:B------:R-:W2:Y:S02]  /*24de0*/  @!P3 SYNCS.PHASECHK.TRANS64 P3, [R3+URZ+0x32440], R2 ;  /* 0x032440020300b5a7 */ /* 0x000ea4000806007f */
[----:B--2---:R-:W-:Y:S05]  /*24df0*/  @!P3 BRA `(.L_x_1648) ;  /* 0xfffffffc00f0b947 */ /* 0x004fea000383ffff */
[----:B------:R-:W-:Y:S05]  /*24e00*/  BRA `(.L_x_1685) ;  /* 0xffffffe800847947 */ /* 0x000fea000383ffff */
.L_x_1650:
[----:B--2---:R2:W3:Y:S02]  /*24e10*/  SYNCS.PHASECHK.TRANS64.TRYWAIT P3, [R3+URZ+0x32460], R2 ;  /* 0x03246002030075a7 */ /* 0x0044e4000806017f */
[----:B---3--:R-:W-:Y:S05]  /*24e20*/  @!P3 NANOSLEEP.SYNCS 0x989680 ;  /* 0x009896800000b95d */ /* 0x008fea0003900000 */
[----:B------:R-:W3:Y:S02]  /*24e30*/  @!P3 SYNCS.PHASECHK.TRANS64 P3, [R3+URZ+0x32460], R2 ;  /* 0x032460020300b5a7 */ /* 0x000ee4000806007f */
[----:B---3--:R-:W-:Y:S05]  /*24e40*/  @!P3 BRA `(.L_x_1650) ;  /* 0xfffffffc00f0b947 */ /* 0x008fea000383ffff */
[----:B------:R-:W-:Y:S05]  /*24e50*/  BRA `(.L_x_1686) ;  /* 0xffffffe800d47947 */ /* 0x000fea000383ffff */
.L_x_1655:
[----:B-1----:R1:W2:Y:S02]  /*24e60*/  SYNCS.PHASECHK.TRANS64.TRYWAIT P3, [R2+URZ+0x32440], R3 ;  /* 0x03244003020075a7 */ /* 0x0022a4000806017f */
[----:B--2---:R-:W-:Y:S05]  /*24e70*/  @!P3 NANOSLEEP.SYNCS 0x989680 ;  /* 0x009896800000b95d */ /* 0x004fea0003900000 */
[----:B------:R-:W2:Y:S02]  /*24e80*/  @!P3 SYNCS.PHASECHK.TRANS64 P3, [R2+URZ+0x32440], R3 ;  /* 0x032440030200b5a7 */ /* 0x000ea4000806007f */
[----:B--2---:R-:W-:Y:S05]  /*24e90*/  @!P3 BRA `(.L_x_1655) ;  /* 0xfffffffc00f0b947 */ /* 0x004fea000383ffff */
[----:B------:R-:W-:Y:S05]  /*24ea0*/  BRA `(.L_x_1687) ;  /* 0xffffffec00e47947 */ /* 0x000fea000383ffff */
.L_x_1657:
[----:B--2---:R2:W3:Y:S02]  /*24eb0*/  SYNCS.PHASECHK.TRANS64.TRYWAIT P3, [R2+URZ+0x32460], R3 ;  /* 0x03246003020075a7 */ /* 0x0044e4000806017f */
[----:B---3--:R-:W-:Y:S05]  /*24ec0*/  @!P3 NANOSLEEP.SYNCS 0x989680 ;  /* 0x009896800000b95d */ /* 0x008fea0003900000 */
[----:B------:R-:W3:Y:S02]  /*24ed0*/  @!P3 SYNCS.PHASECHK.TRANS64 P3, [R2+URZ+0x32460], R3 ;  /* 0x032460030200b5a7 */ /* 0x000ee4000806007f */
[----:B---3--:R-:W-:Y:S05]  /*24ee0*/  @!P3 BRA `(.L_x_1657) ;  /* 0xfffffffc00f0b947 */ /* 0x008fea000383ffff */
[----:B------:R-:W-:Y:S05]  /*24ef0*/  BRA `(.L_x_1688) ;  /* 0xfffffff000347947 */ /* 0x000fea000383ffff */
.L_x_1662:
[----:B------:R-:W-:Y:S01]  /*24f00*/  BSSY B0, `(.L_x_1689) ;  /* 0x0000007000007945 */ /* 0x000fe20003800000 */
[----:B------:R-:W-:Y:S02]  /*24f10*/  IMAD.MOV.U32 R12, RZ, RZ, RZ ;  /* 0x000000ffff0c7224 */ /* 0x000fe400078e00ff */
[----:B------:R-:W-:Y:S02]  /*24f20*/  IMAD.MOV.U32 R11, RZ, RZ, 0x1f ;  /* 0x0000001fff0b7424 */ /* 0x000fe400078e00ff */
[----:B------:R-:W-:-:S07]  /*24f30*/  IMAD.MOV.U32 R15, RZ, RZ, -0x1 ;  /* 0xffffffffff0f7424 */ /* 0x000fce00078e00ff */
[----:B-12---:R-:W-:Y:S05]  /*24f40*/  WARPSYNC.COLLECTIVE R15, `(.L_x_1690) ;  /* 0x000000000f087348 */ /* 0x006fea0003c00000 */
[----:B------:R3:W4:Y:S02]  /*24f50*/  SHFL.IDX P6, R14, R13, R12, R11 ;  /* 0x0000000c0d0e7389 */ /* 0x00072400000c000b */
[----:B-1234-:R-:W-:Y:S01]  /*24f60*/  ENDCOLLECTIVE ;  /* 0x000000000000791b */ /* 0x01efe20003800000 */
.L_x_1690:
[----:B------:R-:W-:Y:S05]  /*24f70*/  BSYNC B0 ;  /* 0x0000000000007941 */ /* 0x000fea0003800000 */
.L_x_1689:
[----:B------:R-:W-:Y:S05]  /*24f80*/  BRA `(.L_x_1691) ;  /* 0xfffffff400287947 */ /* 0x000fea000383ffff */
.L_x_1664:
[----:B-1----:R1:W4:Y:S02]  /*24f90*/  SYNCS.PHASECHK.TRANS64.TRYWAIT P0, [R7+URZ+0x32420], R0 ;  /* 0x03242000070075a7 */ /* 0x002324000800017f */
[----:B----4-:R-:W-:Y:S05]  /*24fa0*/  @!P0 NANOSLEEP.SYNCS 0x989680 ;  /* 0x009896800000895d */ /* 0x010fea0003900000 */
[----:B------:R-:W4:Y:S02]  /*24fb0*/  @!P0 SYNCS.PHASECHK.TRANS64 P0, [R7+URZ+0x32420], R0 ;  /* 0x03242000070085a7 */ /* 0x000f24000800007f */
[----:B----4-:R-:W-:Y:S05]  /*24fc0*/  @!P0 BRA `(.L_x_1664) ;  /* 0xfffffffc00f08947 */ /* 0x010fea000383ffff */
[----:B------:R-:W-:Y:S05]  /*24fd0*/  BRA `(.L_x_1692) ;  /* 0xfffffff4007c7947 */ /* 0x000fea000383ffff */
.L_x_1668:
[----:B-1----:R1:W4:Y:S02]  /*24fe0*/  SYNCS.PHASECHK.TRANS64.TRYWAIT P0, [R5+URZ], R4 ;  /* 0x00000004050075a7 */ /* 0x002324000800017f */
[----:B----4-:R-:W-:Y:S05]  /*24ff0*/  @!P0 NANOSLEEP.SYNCS 0x989680 ;  /* 0x009896800000895d */ /* 0x010fea0003900000 */
[----:B------:R-:W4:Y:S02]  /*25000*/  @!P0 SYNCS.PHASECHK.TRANS64 P0, [R5+URZ], R4 ;  /* 0x00000004050085a7 */ /* 0x000f24000800007f */
[----:B----4-:R-:W-:Y:S05]  /*25010*/  @!P0 BRA `(.L_x_1668) ;  /* 0xfffffffc00f08947 */ /* 0x010fea000383ffff */
[----:B------:R-:W-:Y:S05]  /*25020*/  BRA `(.L_x_1693) ;  /* 0xfffffff400d07947 */ /* 0x000fea000383ffff */
.L_x_1669:
[----:B----4-:R4:W1:Y:S02]  /*25030*/  SYNCS.PHASECHK.TRANS64.TRYWAIT P0, [R3+URZ], R0 ;  /* 0x00000000030075a7 */ /* 0x010864000800017f */
[----:B-1----:R-:W-:Y:S05]  /*25040*/  @!P0 NANOSLEEP.SYNCS 0x989680 ;  /* 0x009896800000895d */ /* 0x002fea0003900000 */
[----:B------:R-:W1:Y:S02]  /*25050*/  @!P0 SYNCS.PHASECHK.TRANS64 P0, [R3+URZ], R0 ;  /* 0x00000000030085a7 */ /* 0x000e64000800007f */
[----:B-1----:R-:W-:Y:S05]  /*25060*/  @!P0 BRA `(.L_x_1669) ;  /* 0xfffffffc00f08947 */ /* 0x002fea000383ffff */
[----:B------:R-:W-:Y:S05]  /*25070*/  BRA `(.L_x_1694) ;  /* 0xfffffff400c47947 */ /* 0x000fea000383ffff */
.L_x_1671:
[----:B-1----:R1:W4:Y:S02]  /*25080*/  SYNCS.PHASECHK.TRANS64.TRYWAIT P0, [R5+URZ], R4 ;  /* 0x00000004050075a7 */ /* 0x002324000800017f */
[----:B----4-:R-:W-:Y:S05]  /*25090*/  @!P0 NANOSLEEP.SYNCS 0x989680 ;  /* 0x009896800000895d */ /* 0x010fea0003900000 */
[----:B------:R-:W4:Y:S02]  /*250a0*/  @!P0 SYNCS.PHASECHK.TRANS64 P0, [R5+URZ], R4 ;  /* 0x00000004050085a7 */ /* 0x000f24000800007f */
[----:B----4-:R-:W-:Y:S05]  /*250b0*/  @!P0 BRA `(.L_x_1671) ;  /* 0xfffffffc00f08947 */ /* 0x010fea000383ffff */
[----:B------:R-:W-:Y:S05]  /*250c0*/  BRA `(.L_x_1695) ;  /* 0xfffffff400c87947 */ /* 0x000fea000383ffff */
        .type           $_ZN7cutlass13device_kernelIN5flash11enable_sm90INS1_16FlashAttnFwdSm90INS1_25CollectiveMainloopFwdSm90ILi2EN4cute5tupleIJNS5_1CILi1EEES8_S8_EEENS6_IJNS7_ILi128EEENS7_ILi96EEENS7_ILi64EEEEEELi256ENS_6half_tEfNS_4arch4Sm90ELb0ELb1ELb1ELb0ELb0ELb0ELb1ELb1ELb0ELb0ELb0ELb0EEENS1_21CollectiveEpilogueFwdINS6_IJSA_NS7_ILi256EEESB_EEES9_SE_SG_Li256ELb0ELb0ELb0ELb0EEENS1_30DynamicPersistentTileSchedulerILi256ELi32ELb0ELb0ELb1EEEEEEEEEvNT_6ParamsE$_ZZN5flash25CollectiveMainloopFwdSm90ILi2EN4cute5tupleIJNS1_1CILi1EEES4_S4_EEENS2_IJNS3_ILi128EEENS3_ILi96EEENS3_ILi64EEEEEELi256EN7cutlass6half_tEfNSA_4arch4Sm90ELb0ELb1ELb1ELb0ELb0ELb0ELb1ELb1ELb0ELb0ELb0ELb0EE3mmaINS_16FlashAttnFwdSm90ISE_NS_21CollectiveEpilogueFwdINS2_IJS6_NS3_ILi256EEES7_EEES5_SB_SD_Li256ELb0ELb0ELb0ELb0EEENS_30DynamicPersistentTileSchedulerILi256ELi32ELb0ELb0ELb1EEEE13SharedStorageENS1_6TensorINS1_11ArrayEngineIfLm128EEENS1_6LayoutINS2_IJNS2_IJNS3_ILi2EEEST_NS3_ILi32EEEEEES4_S4_EEENS2_IJNS2_IJS4_ST_NS3_ILi4EEEEEENS3_ILi0EEESZ_EEEEEEENS_7SoftmaxILi2ELi0EEEEEbRKNSE_6ParamsENSA_25PipelineTmaAsyncNoClusterILi2ENSA_16PipelineTmaAsyncILi2EEEEES1B_RNSA_13PipelineStateILj2EEERT0_RT1_iRiRKNS_16SeqlenInfoQKNewKILb0ELb0EEENS2_IJiiiiEEERT_ENKUliT_T0_T1_E_clIZSF_ISO_S12_S14_EbS17_S1B_S1B_S1E_S1G_S1I_iS1J_S1N_S1O_S1Q_EUlRS1R_iE1_NS3_ILb0EEENS3_ILb1EEEEEDaiS1R_S1S_S1T_,@function
        .size           $_ZN7cutlass13device_kernelIN5flash11enable_sm90INS1_16FlashAttnFwdSm90INS1_25CollectiveMainloopFwdSm90ILi2EN4cute5tupleIJNS5_1CILi1EEES8_S8_EEENS6_IJNS7_ILi128EEENS7_ILi96EEENS7_ILi64EEEEEELi256ENS_6half_tEfNS_4arch4Sm90ELb0ELb1ELb1ELb0ELb0ELb0ELb1ELb1ELb0ELb0ELb0ELb0EEENS1_21CollectiveEpilogueFwdINS6_IJSA_NS7_ILi256EEESB_EEES9_SE_SG_Li256ELb0ELb0ELb0ELb0EEENS1_30DynamicPersistentTileSchedulerILi256ELi32ELb0ELb0ELb1EEEEEEEEEvNT_6ParamsE$_ZZN5flash25CollectiveMainloopFwdSm90ILi2EN4cute5tupleIJNS1_1CILi1EEES4_S4_EEENS2_IJNS3_ILi128EEENS3_ILi96EEENS3_ILi64EEEEEELi256EN7cutlass6half_tEfNSA_4arch4Sm90ELb0ELb1ELb1ELb0ELb0ELb0ELb1ELb1ELb0ELb0ELb0ELb0EE3mmaINS_16FlashAttnFwdSm90ISE_NS_21CollectiveEpilogueFwdINS2_IJS6_NS3_ILi256EEES7_EEES5_SB_SD_Li256ELb0ELb0ELb0ELb0EEENS_30DynamicPersistentTileSchedulerILi256ELi32ELb0ELb0ELb1EEEE13SharedStorageENS1_6TensorINS1_11ArrayEngineIfLm128EEENS1_6LayoutINS2_IJNS2_IJNS3_ILi2EEEST_NS3_ILi32EEEEEES4_S4_EEENS2_IJNS2_IJS4_ST_NS3_ILi4EEEEEENS3_ILi0EEESZ_EEEEEEENS_7SoftmaxILi2ELi0EEEEEbRKNSE_6ParamsENSA_25PipelineTmaAsyncNoClusterILi2ENSA_16PipelineTmaAsyncILi2EEEEES1B_RNSA_13PipelineStateILj2EEERT0_RT1_iRiRKNS_16SeqlenInfoQKNewKILb0ELb0EEENS2_IJiiiiEEERT_ENKUliT_T0_T1_E_clIZSF_ISO_S12_S14_EbS17_S1B_S1B_S1E_S1G_S1I_iS1J_S1N_S1O_S1Q_EUlRS1R_iE1_NS3_ILb0EEENS3_ILb1EEEEEDaiS1R_S1S_S1T_,(.L_x_4721 - $_ZN7cutlass13device_kernelIN5flash11enable_sm90INS1_16FlashAttnFwdSm90INS1_25CollectiveMainloopFwdSm90ILi2EN4cute5tupleIJNS5_1CILi1EEES8_S8_EEENS6_IJNS7_ILi128EEENS7_ILi96EEENS7_ILi64EEEEEELi256ENS_6half_tEfNS_4arch4Sm90ELb0ELb1ELb1ELb0ELb0ELb0ELb1ELb1ELb0ELb0ELb0ELb0EEENS1_21CollectiveEpilogueFwdINS6_IJSA_NS7_ILi256EEESB_EEES9_SE_SG_Li256ELb0ELb0ELb0ELb0EEENS1_30DynamicPersistentTileSchedulerILi256ELi32ELb0ELb0ELb1EEEEEEEEEvNT_6ParamsE$_ZZN5flash25CollectiveMainloopFwdSm90ILi2EN4cute5tupleIJNS1_1CILi1EEES4_S4_EEENS2_IJNS3_ILi128EEENS3_ILi96EEENS3_ILi64EEEEEELi256EN7cutlass6half_tEfNSA_4arch4Sm90ELb0ELb1ELb1ELb0ELb0ELb0ELb1ELb1ELb0ELb0ELb0ELb0EE3mmaINS_16FlashAttnFwdSm90ISE_NS_21CollectiveEpilogueFwdINS2_IJS6_NS3_ILi256EEES7_EEES5_SB_SD_Li256ELb0ELb0ELb0ELb0EEENS_30DynamicPersistentTileSchedulerILi256ELi32ELb0ELb0ELb1EEEE13SharedStorageENS1_6TensorINS1_11ArrayEngineIfLm128EEENS1_6LayoutINS2_IJNS2_IJNS3_ILi2EEEST_NS3_ILi32EEEEEES4_S4_EEENS2_IJNS2_IJS4_ST_NS3_ILi4EEEEEENS3_ILi0EEESZ_EEEEEEENS_7SoftmaxILi2ELi0EEEEEbRKNSE_6ParamsENSA_25PipelineTmaAsyncNoClusterILi2ENSA_16PipelineTmaAsyncILi2EEEEES1B_RNSA_13PipelineStateILj2EEERT0_RT1_iRiRKNS_16SeqlenInfoQKNewKILb0ELb0EEENS2_IJiiiiEEERT_ENKUliT_T0_T1_E_clIZSF_ISO_S12_S14_EbS17_S1B_S1B_S1E_S1G_S1I_iS1J_S1N_S1O_S1Q_EUlRS1R_iE1_NS3_ILb0EEENS3_ILb1EEEEEDaiS1R_S1S_S1T_)
$_ZN7cutlass13device_kernelIN5flash11enable_sm90INS1_16FlashAttnFwdSm90INS1_25CollectiveMainloopFwdSm90ILi2EN4cute5tupleIJNS5_1CILi1EEES8_S8_EEENS6_IJNS7_ILi128EEENS7_ILi96EEENS7_ILi64EEEEEELi256ENS_6half_tEfNS_4arch4Sm90ELb0ELb1ELb1ELb0ELb0ELb0ELb1ELb1ELb0ELb0ELb0ELb0EEENS1_21CollectiveEpilogueFwdINS6_IJSA_NS7_ILi256EEESB_EEES9_SE_SG_Li256ELb0ELb0ELb0ELb0EEENS1_30DynamicPersistentTileSchedulerILi256ELi32ELb0ELb0ELb1EEEEEEEEEvNT_6ParamsE$_ZZN5flash25CollectiveMainloopFwdSm90ILi2EN4cute5tupleIJNS1_1CILi1EEES4_S4_EEENS2_IJNS3_ILi128EEENS3_ILi96EEENS3_ILi64EEEEEELi256EN7cutlass6half_tEfNSA_4arch4Sm90ELb0ELb1ELb1ELb0ELb0ELb0ELb1ELb1ELb0ELb0ELb0ELb0EE3mmaINS_16FlashAttnFwdSm90ISE_NS_21CollectiveEpilogueFwdINS2_IJS6_NS3_ILi256EEES7_EEES5_SB_SD_Li256ELb0ELb0ELb0ELb0EEENS_30DynamicPersistentTileSchedulerILi256ELi32ELb0ELb0ELb1EEEE13SharedStorageENS1_6TensorINS1_11ArrayEngineIfLm128EEENS1_6LayoutINS2_IJNS2_IJNS3_ILi2EEEST_NS3_ILi32EEEEEES4_S4_EEENS2_IJNS2_IJS4_ST_NS3_ILi4EEEEEENS3_ILi0EEESZ_EEEEEEENS_7SoftmaxILi2ELi0EEEEEbRKNSE_6ParamsENSA_25PipelineTmaAsyncNoClusterILi2ENSA_16PipelineTmaAsyncILi2EEEEES1B_RNSA_13PipelineStateILj2EEERT0_RT1_iRiRKNS_16SeqlenInfoQKNewKILb0ELb0EEENS2_IJiiiiEEERT_ENKUliT_T0_T1_E_clIZSF_ISO_S12_S14_EbS17_S1B_S1B_S1E_S1G_S1I_iS1J_S1N_S1O_S1Q_EUlRS1R_iE1_NS3_ILb0EEENS3_ILb1EEEEEDaiS1R_S1S_S1T_:
[----:B------:R-:W-:Y:S05]  /*250d0*/  YIELD ;  /* 0x0000000000007946 */ /* 0x000fea0003800000 */
[----:B------:R-:W-:Y:S02]  /*250e0*/  ULDC UR4, c[0x0][0x20] ;  /* 0x0000080000047ab9 */ /* 0x000fe40000000800 */
[----:B------:R-:W-:-:S05]  /*250f0*/  VIADD R0, R0, -UR4 ;  /* 0x8000000400007c36 */ /* 0x000fca0008000000 */
[----:B------:R-:W2:Y:S01]  /*25100*/  LDL.64 R2, [R0] ;  /* 0x0000000000027983 */ /* 0x000ea20000100a00 */
[----:B------:R-:W1:Y:S02]  /*25110*/  LDC.64 R4, c[0x0][0x208] ;  /* 0x00008200ff047b82 */ /* 0x000e640000000a00 */
[----:B-1----:R-:W-:Y:S02]  /*25120*/  R2UR UR4, R4 ;  /* 0x00000000040472ca */ /* 0x002fe400000e0000 */
[----:B------:R-:W-:-:S13]  /*25130*/  R2UR UR5, R5 ;  /* 0x00000000050572ca */ /* 0x000fda00000e0000 */
[----:B--2---:R-:W2:Y:S01]  /*25140*/  LD.E R6, desc[UR4][R2.64] ;  /* 0x0000000402067980 */ /* 0x004ea2000c101900 */
[----:B------:R-:W-:Y:S02]  /*25150*/  R2UR UR4, R4 ;  /* 0x00000000040472ca */ /* 0x000fe400000e0000 */
[----:B------:R-:W-:Y:S01]  /*25160*/  R2UR UR5, R5 ;  /* 0x00000000050572ca */ /* 0x000fe200000e0000 */
[----:B--2---:R-:W-:-:S12]  /*25170*/  VIADD R11, R6, 0x1 ;  /* 0x00000001060b7836 */ /* 0x004fd80000000000 */
[----:B------:R-:W2:Y:S01]  /*25180*/  LD.E R6, desc[UR4][R2.64+0x8] ;  /* 0x0000080402067980 */ /* 0x000ea2000c101900 */
[----:B------:R-:W-:-:S13]  /*25190*/  ISETP.NE.AND P0, PT, R11, 0x2, PT ;  /* 0x000000020b00780c */ /* 0x000fda0003f05270 */
[----:B------:R-:W-:Y:S02]  /*251a0*/  @!P0 R2UR UR6, R4 ;  /* 0x00000000040682ca */ /* 0x000fe400000e0000 */
[----:B------:R-:W-:-:S13]  /*251b0*/  @!P0 R2UR UR7, R5 ;  /* 0x00000000050782ca */ /* 0x000fda00000e0000 */
[----:B------:R-:W3:Y:S01]  /*251c0*/  @!P0 LD.E R7, desc[UR6][R2.64+0x4] ;  /* 0x0000040602078980 */ /* 0x000ee2000c101900 */
[C---:B------:R-:W-:Y:S02]  /*251d0*/  R2UR UR4, R4.reuse ;  /* 0x00000000040472ca */ /* 0x040fe400000e0000 */
[C---:B------:R-:W-:Y:S02]  /*251e0*/  R2UR UR5, R5.reuse ;  /* 0x00000000050572ca */ /* 0x040fe400000e0000 */
[C---:B------:R-:W-:Y:S02]  /*251f0*/  R2UR UR6, R4.reuse ;  /* 0x00000000040672ca */ /* 0x040fe400000e0000 */
[C---:B------:R-:W-:Y:S02]  /*25200*/  R2UR UR7, R5.reuse ;  /* 0x00000000050772ca */ /* 0x040fe400000e0000 */
[----:B------:R-:W-:Y:S02]  /*25210*/  @!P0 R2UR UR8, R4 ;  /* 0x00000000040882ca */ /* 0x000fe400000e0000 */
[----:B------:R-:W-:-:S02]  /*25220*/  @!P0 R2UR UR9, R5 ;  /* 0x00000000050982ca */ /* 0x000fc400000e0000 */
[----:B------:R-:W-:Y:S02]  /*25230*/  @!P0 R2UR UR10, R4 ;  /* 0x00000000040a82ca */ /* 0x000fe400000e0000 */
[----:B------:R-:W-:Y:S01]  /*25240*/  @!P0 R2UR UR11, R5 ;  /* 0x00000000050b82ca */ /* 0x000fe200000e0000 */
[----:B------:R1:W-:Y:S08]  /*25250*/  ST.E desc[UR4][R2.64], R11 ;  /* 0x0000000b02007985 */ /* 0x0003f0000c101904 */
[----:B------:R4:W-:Y:S01]  /*25260*/  @!P0 ST.E desc[UR8][R2.64], RZ ;  /* 0x000000ff02008985 */ /* 0x0009e2000c101908 */
[----:B--2---:R-:W-:-:S05]  /*25270*/  VIADD R13, R6, 0x1 ;  /* 0x00000001060d7836 */ /* 0x004fca0000000000 */
[----:B------:R4:W-:Y:S01]  /*25280*/  ST.E desc[UR6][R2.64+0x8], R13 ;  /* 0x0000080d02007985 */ /* 0x0009e2000c101906 */
[----:B---3--:R-:W-:-:S05]  /*25290*/  @!P0 LOP3.LUT R15, R7, 0x1, RZ, 0x3c, !PT ;  /* 0x00000001070f8812 */ /* 0x008fca00078e3cff */
[----:B------:R4:W-:Y:S04]  /*252a0*/  @!P0 ST.E desc[UR10][R2.64+0x4], R15 ;  /* 0x0000040f02008985 */ /* 0x0009e8000c10190a */
[----:B------:R-:W2:Y:S01]  /*252b0*/  LDL.64 R8, [R0+0x18] ;  /* 0x0000180000087983 */ /* 0x000ea20000100a00 */
[----:B------:R-:W-:Y:S02]  /*252c0*/  R2UR UR4, R4 ;  /* 0x00000000040472ca */ /* 0x000fe400000e0000 */
[----:B------:R-:W-:Y:S01]  /*252d0*/  R2UR UR5, R5 ;  /* 0x00000000050572ca */ /* 0x000fe200000e0000 */
[----:B------:R-:W3:-:S12]  /*252e0*/  LDL.64 R6, [R0] ;  /* 0x0000000000067983 */ /* 0x000ed80000100a00 */
[----:B--2---:R-:W2:Y:S01]  /*252f0*/  LD.E R14, desc[UR4][R8.64+0x1c] ;  /* 0x00001c04080e7980 */ /* 0x004ea2000c101900 */
[C---:B------:R-:W-:Y:S02]  /*25300*/  R2UR UR4, R4.reuse ;  /* 0x00000000040472ca */ /* 0x040fe400000e0000 */
[C---:B------:R-:W-:Y:S02]  /*25310*/  R2UR UR5, R5.reuse ;  /* 0x00000000050572ca */ /* 0x040fe400000e0000 */
[----:B------:R-:W-:Y:S02]  /*25320*/  R2UR UR6, R4 ;  /* 0x00000000040672ca */ /* 0x000fe400000e0000 */
[----:B------:R-:W-:Y:S01]  /*25330*/  R2UR UR7, R5 ;  /* 0x00000000050772ca */ /* 0x000fe200000e0000 */
[----:B------:R-:W-:Y:S08]  /*25340*/  BSSY B3, `(.L_x_1696) ;  /* 0x0000007000037945 */ /* 0x000ff00003800000 */
[----:B---3--:R4:W5:Y:S04]  /*25350*/  LD.E R12, desc[UR4][R6.64] ;  /* 0x00000004060c7980 */ /* 0x008968000c101900 */
[----:B-1----:R4:W5:Y:S01]  /*25360*/  LD.E R11, desc[UR6][R6.64+0x4] ;  /* 0x00000406060b7980 */ /* 0x002962000c101900 */
[----:B--2---:R-:W-:-:S04]  /*25370*/  LOP3.LUT R14, R14, 0x1, RZ, 0xfc, !PT ;  /* 0x000000010e0e7812 */ /* 0x004fc800078efcff */
[----:B------:R-:W-:-:S13]  /*25380*/  ISETP.NE.AND P0, PT, R14, 0x3, PT ;  /* 0x000000030e00780c */ /* 0x000fda0003f05270 */
[----:B----4-:R-:W-:Y:S05]  /*25390*/  @!P0 BRA `(.L_x_1697) ;  /* 0x0000000000048947 */ /* 0x010fea0003800000 */
[----:B------:R-:W-:Y:S01]  /*253a0*/  BPT.TRAP 0x1 ;  /* 0x000000040000795c */ /* 0x000fe20000300000 */
.L_x_1697:
[----:B------:R-:W-:Y:S05]  /*253b0*/  BSYNC B3 ;  /* 0x0000000000037941 */ /* 0x000fea0003800000 */
.L_x_1696:
[----:B------:R-:W-:Y:S02]  /*253c0*/  R2UR UR4, R4 ;  /* 0x00000000040472ca */ /* 0x000fe400000e0000 */
[----:B------:R-:W-:-:S13]  /*253d0*/  R2UR UR5, R5 ;  /* 0x00000000050572ca */ /* 0x000fda00000e0000 */
[----:B------:R-:W2:Y:S01]  /*253e0*/  LD.E.64 R2, desc[UR4][R8.64+0x8] ;  /* 0x0000080408027980 */ /* 0x000ea2000c101b00 */
[----:B-----5:R-:W-:Y:S02]  /*253f0*/  SHF.L.U32 R13, R11, 0x1f, RZ ;  /* 0x0000001f0b0d7819 */ /* 0x020fe400000006ff */
[----:B--2---:R-:W-:-:S05]  /*25400*/  MOV R3, R2 ;  /* 0x0000000200037202 */ /* 0x004fca0000000f00 */
[----:B------:R-:W-:-:S04]  /*25410*/  IMAD R12, R12, 0x8, R3 ;  /* 0x000000080c0c7824 */ /* 0x000fc800078e0203 */
[----:B------:R1:W2:Y:S01]  /*25420*/  SYNCS.PHASECHK.TRANS64.TRYWAIT P0, [R12+URZ], R13 ;  /* 0x0000000d0c0075a7 */ /* 0x0002a2000800017f */
[----:B------:R-:W3:Y:S01]  /*25430*/  LD.E R11, desc[UR4][R8.64+0x1c] ;  /* 0x00001c04080b7980 */ /* 0x000ee2000c101900 */
[----:B------:R-:W-:Y:S02]  /*25440*/  R2UR UR6, R4 ;  /* 0x00000000040672ca */ /* 0x000fe400000e0000 */
[----:B------:R-:W-:Y:S01]  /*25450*/  R2UR UR7, R5 ;  /* 0x00000000050772ca */ /* 0x000fe200000e0000 */
[----:B------:R1:W5:Y:S01]  /*25460*/  LD.E R2, desc[UR4][R6.64] ;  /* 0x0000000406027980 */ /* 0x000362000c101900 */
[----:B------:R-:W-:Y:S11]  /*25470*/  BSSY B3, `(.L_x_1698) ;  /* 0x0000006000037945 */ /* 0x000ff60003800000 */
[----:B------:R1:W5:Y:S01]  /*25480*/  LD.E R3, desc[UR6][R6.64+0x4] ;  /* 0x0000040606037980 */ /* 0x000362000c101900 */
[----:B---3--:R-:W-:-:S04]  /*25490*/  LOP3.LUT R11, R11, 0x1, RZ, 0xfc, !PT ;  /* 0x000000010b0b7812 */ /* 0x008fc800078efcff */
[----:B------:R-:W-:-:S13]  /*254a0*/  ISETP.NE.AND P1, PT, R11, 0x3, PT ;  /* 0x000000030b00780c */ /* 0x000fda0003f25270 */
[----:B-12---:R-:W-:Y:S05]  /*254b0*/  @!P1 BRA `(.L_x_1699) ;  /* 0x0000000000049947 */ /* 0x006fea0003800000 */
[----:B------:R-:W-:Y:S01]  /*254c0*/  BPT.TRAP 0x1 ;  /* 0x000000040000795c */ /* 0x000fe20000300000 */
.L_x_1699:
[----:B------:R-:W-:Y:S05]  /*254d0*/  BSYNC B3 ;  /* 0x0000000000037941 */ /* 0x000fea0003800000 */
.L_x_1698:
[----:B------:R-:W-:Y:S04]  /*254e0*/  BSSY B3, `(.L_x_1700) ;  /* 0x000000a000037945 */ /* 0x000fe80003800000 */
[----:B------:R-:W-:Y:S05]  /*254f0*/  @P0 BRA `(.L_x_1701) ;  /* 0x0000000000200947 */ /* 0x000fea0003800000 */
[----:B------:R-:W-:Y:S02]  /*25500*/  R2UR UR4, R4 ;  /* 0x00000000040472ca */ /* 0x000fe400000e0000 */
[----:B------:R-:W-:-:S13]  /*25510*/  R2UR UR5, R5 ;  /* 0x00000000050572ca */ /* 0x000fda00000e0000 */
[----:B------:R-:W2:Y:S01]  /*25520*/  LD.E.64 R8, desc[UR4][R8.64+0x8] ;  /* 0x0000080408087980 */ /* 0x000ea2000c101b00 */
[----:B-----5:R-:W-:Y:S02]  /*25530*/  SHF.L.U32 R3, R3, 0x1f, RZ ;  /* 0x0000001f03037819 */ /* 0x020fe400000006ff */
[----:B--2---:R-:W-:-:S05]  /*25540*/  MOV R7, R8 ;  /* 0x0000000800077202 */ /* 0x004fca0000000f00 */
[----:B------:R-:W-:-:S04]  /*25550*/  IMAD R2, R2, 0x8, R7 ;  /* 0x0000000802027824 */ /* 0x000fc800078e0207 */
[----:B------:R-:W1:Y:S02]  /*25560*/  SYNCS.PHASECHK.TRANS64.TRYWAIT P0, [R2+URZ], R3 ;  /* 0x00000003020075a7 */ /* 0x000e64000800017f */
[----:B-1----:R-:W-:Y:S05]  /*25570*/  @!P0 BRA `(.L_x_1702) ;  /* 0x000001b400588947 */ /* 0x002fea0003800000 */
.L_x_1701:
[----:B------:R-:W-:Y:S05]  /*25580*/  BSYNC B3 ;  /* 0x0000000000037941 */ /* 0x000fea0003800000 */
.L_x_1700:
[----:B------:R-:W2:Y:S04]  /*25590*/  LDL.64 R8, [R0] ;  /* 0x0000000000087983 */ /* 0x000ea80000100a00 */
[----:B------:R-:W3:Y:S01]  /*255a0*/  LDL.64 R6, [R0+0x28] ;  /* 0x0000280000067983 */ /* 0x000ee20000100a00 */
[C---:B------:R-:W-:Y:S02]  /*255b0*/  R2UR UR6, R4.reuse ;  /* 0x00000000040672ca */ /* 0x040fe400000e0000 */
[C---:B------:R-:W-:Y:S01]  /*255c0*/  R2UR UR7, R5.reuse ;  /* 0x00000000050772ca */ /* 0x040fe200000e0000 */
[----:B-1---5:R-:W4:Y:S01]  /*255d0*/  LDL.64 R2, [R0+0x20] ;  /* 0x0000200000027983 */ /* 0x022f220000100a00 */
[C---:B------:R-:W-:Y:S02]  /*255e0*/  R2UR UR4, R4.reuse ;  /* 0x00000000040472ca */ /* 0x040fe400000e0000 */
[----:B------:R-:W-:Y:S01]  /*255f0*/  R2UR UR5, R5 ;  /* 0x00000000050572ca */ /* 0x000fe200000e0000 */
[----:B------:R-:W4:Y:S08]  /*25600*/  LDL.64 R12, [R0+0x8] ;  /* 0x00000800000c7983 */ /* 0x000f300000100a00 */
[----:B--2---:R-:W2:Y:S04]  /*25610*/  LD.E R9, desc[UR6][R8.64] ;  /* 0x0000000608097980 */ /* 0x004ea8000c101900 */
[----:B---3--:R-:W2:Y:S01]  /*25620*/  LD.E.64 R14, desc[UR4][R6.64] ;  /* 0x00000004060e7980 */ /* 0x008ea2000c101b00 */
[----:B------:R-:W-:Y:S05]  /*25630*/  WARPSYNC.ALL ;  /* 0x0000000000007948 */ /* 0x000fea0003800000 */
[----:B------:R-:W-:-:S02]  /*25640*/  R2UR UR4, R4 ;  /* 0x00000000040472ca */ /* 0x000fc400000e0000 */
[C---:B------:R-:W-:Y:S02]  /*25650*/  R2UR UR5, R5.reuse ;  /* 0x00000000050572ca */ /* 0x040fe400000e0000 */
[----:B------:R-:W-:Y:S02]  /*25660*/  R2UR UR6, R4 ;  /* 0x00000000040672ca */ /* 0x000fe400000e0000 */
[----:B------:R-:W-:-:S09]  /*25670*/  R2UR UR7, R5 ;  /* 0x00000000050772ca */ /* 0x000fd200000e0000 */
[----:B----4-:R1:W-:Y:S04]  /*25680*/  ST.E desc[UR4][R12.64], RZ ;  /* 0x000000ff0c007985 */ /* 0x0103e8000c101904 */
[----:B------:R-:W3:Y:S01]  /*25690*/  LD.E.64 R6, desc[UR6][R2.64] ;  /* 0x0000000602067980 */ /* 0x000ee2000c101b00 */
[----:B--2---:R-:W-:Y:S01]  /*256a0*/  IMAD R8, R9, 0x300, R14 ;  /* 0x0000030009087824 */ /* 0x004fe200078e020e */
[----:B------:R-:W-:Y:S01]  /*256b0*/  WARPGROUP.ARRIVE ;  /* 0x00000000000079c5 */ /* 0x000fe20000000000 */
[----:B------:R-:W-:Y:S01]  /*256c0*/  IMAD.MOV.U32 R9, RZ, RZ, R15 ;  /* 0x000000ffff097224 */ /* 0x000fe200078e000f */
[----:B------:R-:W-:Y:S01]  /*256d0*/  R2UR UR8, R4 ;  /* 0x00000000040872ca */ /* 0x000fe200000e0000 */
[----:B------:R-:W-:Y:S01]  /*256e0*/  IMAD.MOV.U32 R193, RZ, RZ, 0x1 ;  /* 0x00000001ffc17424 */ /* 0x000fe200078e00ff */
[----:B------:R-:W-:-:S02]  /*256f0*/  R2UR UR6, R8 ;  /* 0x00000000080672ca */ /* 0x000fc400000e0000 */
[----:B------:R-:W-:Y:S02]  /*25700*/  R2UR UR7, R9 ;  /* 0x00000000090772ca */ /* 0x000fe400000e0000 */
[C---:B------:R-:W-:Y:S02]  /*25710*/  R2UR UR9, R5.reuse ;  /* 0x00000000050972ca */ /* 0x040fe400000e0000 */
[----:B------:R-:W-:Y:S02]  /*25720*/  R2UR UR10, R4 ;  /* 0x00000000040a72ca */ /* 0x000fe400000e0000 */
[----:B------:R-:W-:Y:S02]  /*25730*/  R2UR UR11, R5 ;  /* 0x00000000050b72ca */ /* 0x000fe400000e0000 */
[----:B---3--:R-:W-:Y:S02]  /*25740*/  R2UR UR4, R6 ;  /* 0x00000000060472ca */ /* 0x008fe400000e0000 */
[----:B------:R-:W-:-:S13]  /*25750*/  R2UR UR5, R7 ;  /* 0x00000000070572ca */ /* 0x000fda00000e0000 */
[----:B------:R-:W-:Y:S03]  /*25760*/  HGMMA.64x96x16.F32 R24, gdesc[UR4], RZ, !UPT, gsb0 ;  /* 0x01600000041879f0 */ /* 0x000fe6000c0008ff */
[----:B------:R-:W-:Y:S02]  /*25770*/  WARPGROUP.DEPBAR.LE gsb0, 0x0 ;  /* 0x00008000000079c5 */ /* 0x000fe40000010000 */
[----:B------:R1:W-:Y:S04]  /*25780*/  ST.E desc[UR8][R12.64], R193 ;  /* 0x000000c10c007985 */ /* 0x0003e8000c101908 */
[----:B------:R-:W2:Y:S01]  /*25790*/  LD.E.64 R6, desc[UR10][R2.64] ;  /* 0x0000000a02067980 */ /* 0x000ea2000c101b00 */
[----:B------:R-:W-:Y:S01]  /*257a0*/  VIADD R14, R8, 0x2 ;  /* 0x00000002080e7836 */ /* 0x000fe20000000000 */
[----:B------:R-:W-:Y:S01]  /*257b0*/  R2UR UR7, R15 ;  /* 0x000000000f0772ca */ /* 0x000fe200000e0000 */
[----:B------:R-:W-:Y:S01]  /*257c0*/  WARPGROUP.ARRIVE ;  /* 0x00000000000079c5 */ /* 0x000fe20000000000 */
[----:B------:R-:W-:-:S02]  /*257d0*/  R2UR UR8, R4 ;  /* 0x00000000040872ca */ /* 0x000fc400000e0000 */
[----:B------:R-:W-:Y:S02]  /*257e0*/  R2UR UR6, R14 ;  /* 0x000000000e0672ca */ /* 0x000fe400000e0000 */
[C---:B------:R-:W-:Y:S02]  /*257f0*/  R2UR UR9, R5.reuse ;  /* 0x00000000050972ca */ /* 0x040fe400000e0000 */
[----:B------:R-:W-:Y:S02]  /*25800*/  R2UR UR10, R4 ;  /* 0x00000000040a72ca */ /* 0x000fe400000e0000 */
[----:B------:R-:W-:Y:S01]  /*25810*/  R2UR UR11, R5 ;  /* 0x00000000050b72ca */ /* 0x000fe200000e0000 */
[----:B--2---:R-:W-:Y:S01]  /*25820*/  VIADD R6, R6, 0x2 ;  /* 0x0000000206067836 */ /* 0x004fe20000000000 */
[----:B------:R-:W-:-:S04]  /*25830*/  R2UR UR5, R7 ;  /* 0x00000000070572ca */ /* 0x000fc800000e0000 */
[----:B------:R-:W-:-:S13]  /*25840*/  R2UR UR4, R6 ;  /* 0x00000000060472ca */ /* 0x000fda00000e0000 */
[----:B------:R-:W-:Y:S03]  /*25850*/  HGMMA.64x96x16.F32 R24, gdesc[UR4], R24, gsb0 ;  /* 0x01600000041879f0 */ /* 0x000fe60008000818 */
        /* <DEDUP_REMOVED lines=19> */
[----:B------:R-:W-:Y:S01]  /*25990*/  WARPGROUP.ARRIVE ;  /* 0x00000000000079c5 */ /* 0x000fe20000000000 */
[----:B------:R-:W-:Y:S01]  /*259a0*/  IMAD.MOV.U32 R9, RZ, RZ, R15 ;  /* 0x000000ffff097224 */ /* 0x000fe200078e000f */
[----:B------:R-:W-:-:S02]  /*259b0*/  R2UR UR8, R4 ;  /* 0x00000000040872ca */ /* 0x000fc400000e0000 */
[----:B------:R-:W-:Y:S02]  /*259c0*/  R2UR UR6, R8 ;  /* 0x00000000080672ca */ /* 0x000fe400000e0000 */
        /* <DEDUP_REMOVED lines=8> */
[----:B------:R-:W2:Y:S01]  /*25a50*/  LDL.64 R6, [R0+0x40] ;  /* 0x0000400000067983 */ /* 0x000ea20000100a00 */
[----:B------:R-:W-:-:S02]  /*25a60*/  R2UR UR4, R4 ;  /* 0x00000000040472ca */ /* 0x000fc400000e0000 */
        /* <DEDUP_REMOVED lines=9> */
[----:B------:R1:W5:Y:S01]  /*25b00*/  LD.E R14, desc[UR6][R2.64+0x4] ;  /* 0x00000406020e7980 */ /* 0x000362000c101900 */
[----:B--2---:R-:W-:-:S04]  /*25b10*/  LOP3.LUT R8, R8, 0x1, RZ, 0xfc, !PT ;  /* 0x0000000108087812 */ /* 0x004fc800078efcff */
[----:B------:R-:W-:-:S13]  /*25b20*/  ISETP.NE.AND P0, PT, R8, 0x3, PT ;  /* 0x000000030800780c */ /* 0x000fda0003f05270 */
[----:B-1----:R-:W-:Y:S05]  /*25b30*/  @!P0 BRA `(.L_x_1704) ;  /* 0x0000000000048947 */ /* 0x002fea0003800000 */
[----:B------:R-:W-:Y:S01]  /*25b40*/  BPT.TRAP 0x1 ;  /* 0x000000040000795c */ /* 0x000fe20000300000 */
.L_x_1704:
[----:B------:R-:W-:Y:S05]  /*25b50*/  BSYNC B3 ;  /* 0x0000000000037941 */ /* 0x000fea0003800000 */
.L_x_1703:
        /* <DEDUP_REMOVED lines=17> */
.L_x_1706:
[----:B------:R-:W-:Y:S05]  /*25c70*/  BSYNC B3 ;  /* 0x0000000000037941 */ /* 0x000fea0003800000 */
.L_x_1705:
        /* <DEDUP_REMOVED lines=10> */
.L_x_1708:
[----:B------:R-:W-:Y:S05]  /*25d20*/  BSYNC B3 ;  /* 0x0000000000037941 */ /* 0x000fea0003800000 */
.L_x_1707:
[----:B------:R-:W2:Y:S04]  /*25d30*/  LDL.64 R12, [R0] ;  /* 0x00000000000c7983 */ /* 0x000ea80000100a00 */
[----:B-1---5:R-:W3:Y:S01]  /*25d40*/  LDL.64 R8, [R0+0x58] ;  /* 0x0000580000087983 */ /* 0x022ee20000100a00 */
[C---:B------:R-:W-:Y:S02]  /*25d50*/  R2UR UR6, R4.reuse ;  /* 0x00000000040672ca */ /* 0x040fe400000e0000 */
[C---:B------:R-:W-:Y:S01]  /*25d60*/  R2UR UR7, R5.reuse ;  /* 0x00000000050772ca */ /* 0x040fe200000e0000 */
[----:B------:R-:W4:Y:S01]  /*25d70*/  LDL.64 R2, [R0+0x48] ;  /* 0x0000480000027983 */ /* 0x000f220000100a00 */
[C---:B------:R-:W-:Y:S02]  /*25d80*/  R2UR UR4, R4.reuse ;  /* 0x00000000040472ca */ /* 0x040fe400000e0000 */
[C---:B------:R-:W-:Y:S01]  /*25d90*/  R2UR UR5, R5.reuse ;  /* 0x00000000050572ca */ /* 0x040fe200000e0000 */
[----:B------:R-:W4:Y:S08]  /*25da0*/  LDL.64 R6, [R0+0x50] ;  /* 0x0000500000067983 */ /* 0x000f300000100a00 */
[----:B--2---:R-:W2:Y:S04]  /*25db0*/  LD.E R13, desc[UR6][R12.64] ;  /* 0x000000060c0d7980 */ /* 0x004ea8000c101900 */
[----:B---3--:R-:W2:Y:S01]  /*25dc0*/  LD.E.64 R14, desc[UR4][R8.64] ;  /* 0x00000004080e7980 */ /* 0x008ea2000c101b00 */
[----:B------:R-:W-:Y:S05]  /*25dd0*/  WARPSYNC.ALL ;  /* 0x0000000000007948 */ /* 0x000fea0003800000 */
[----:B------:R-:W-:Y:S01]  /*25de0*/  R2UR UR6, R4 ;  /* 0x00000000040672ca */ /* 0x000fe200000e0000 */
[----:B------:R-:W3:Y:S01]  /*25df0*/  LDL R19, [R1+0x470] ;  /* 0x0004700001137983 */ /* 0x000ee20000100800 */
[----:B------:R-:W-:-:S02]  /*25e00*/  R2UR UR7, R5 ;  /* 0x00000000050772ca */ /* 0x000fc400000e0000 */
[----:B------:R-:W-:Y:S01]  /*25e10*/  R2UR UR4, R4 ;  /* 0x00000000040472ca */ /* 0x000fe200000e0000 */
[----:B------:R-:W3:Y:S01]  /*25e20*/  LDL R18, [R1+0x474] ;  /* 0x0004740001127983 */ /* 0x000ee20000100800 */
[----:B------:R-:W-:-:S09]  /*25e30*/  R2UR UR5, R5 ;  /* 0x00000000050572ca */ /* 0x000fd200000e0000 */
[----:B----4-:R-:W4:Y:S04]  /*25e40*/  LD.E R11, desc[UR6][R2.64] ;  /* 0x00000006020b7980 */ /* 0x010f28000c101900 */
[----:B------:R-:W3:Y:S01]  /*25e50*/  LD.E.64 R8, desc[UR4][R6.64] ;  /* 0x0000000406087980 */ /* 0x000ee2000c101b00 */
[----:B--2---:R-:W-:Y:S01]  /*25e60*/  IMAD R12, R13, 0xc00, R14 ;  /* 0x00000c000d0c7824 */ /* 0x004fe200078e020e */
[----:B------:R-:W-:Y:S01]  /*25e70*/  WARPGROUP.ARRIVE ;  /* 0x00000000000079c5 */ /* 0x000fe20000000000 */
[----:B------:R-:W-:Y:S01]  /*25e80*/  IMAD.MOV.U32 R13, RZ, RZ, R15 ;  /* 0x000000ffff0d7224 */ /* 0x000fe200078e000f */
[----:B------:R-:W-:Y:S02]  /*25e90*/  R2UR UR8, R4 ;  /* 0x00000000040872ca */ /* 0x000fe400000e0000 */
[----:B------:R-:W-:-:S02]  /*25ea0*/  R2UR UR6, R12 ;  /* 0x000000000c0672ca */ /* 0x000fc400000e0000 */
[----:B------:R-:W-:Y:S02]  /*25eb0*/  R2UR UR7, R13 ;  /* 0x000000000d0772ca */ /* 0x000fe400000e0000 */
[C---:B------:R-:W-:Y:S02]  /*25ec0*/  R2UR UR9, R5.reuse ;  /* 0x00000000050972ca */ /* 0x040fe400000e0000 */
[----:B------:R-:W-:Y:S02]  /*25ed0*/  R2UR UR10, R4 ;  /* 0x00000000040a72ca */ /* 0x000fe400000e0000 */
[----:B------:R-:W-:Y:S02]  /*25ee0*/  R2UR UR11, R5 ;  /* 0x00000000050b72ca */ /* 0x000fe400000e0000 */
[----:B----4-:R-:W-:Y:S02]  /*25ef0*/  ISETP.NE.U32.AND P0, PT, R11, RZ, PT ;  /* 0x000000ff0b00720c */ /* 0x010fe40003f05070 */
[----:B---3--:R-:W-:-:S02]  /*25f00*/  R2UR UR4, R8 ;  /* 0x00000000080472ca */ /* 0x008fc400000e0000 */
[----:B------:R-:W-:-:S09]  /*25f10*/  R2UR UR5, R9 ;  /* 0x00000000090572ca */ /* 0x000fd200000e0000 */
[----:B------:R-:W-:-:S05]  /*25f20*/  VOTEU.ANY UP0, P0 ;  /* 0x00000000003f7886 */ /* 0x000fca0000000100 */
[----:B------:R-:W-:Y:S03]  /*25f30*/  HGMMA.64x96x16.F32 R24, gdesc[UR4], R24, UP0, gsb0 ;  /* 0x01600000041879f0 */ /* 0x000fe6000b800818 */
[----:B------:R-:W-:Y:S02]  /*25f40*/  WARPGROUP.DEPBAR.LE gsb0, 0x0 ;  /* 0x00008000000079c5 */ /* 0x000fe40000010000 */
[----:B------:R-:W-:Y:S04]  /*25f50*/  ST.E desc[UR8][R2.64], R193 ;  /* 0x000000c102007985 */ /* 0x000fe8000c101908 */
        /* <DEDUP_REMOVED lines=212> */
[----:B------:R-:W-:Y:S01]  /*26ca0*/  WARPGROUP.ARRIVE ;  /* 0x00000000000079c5 */ /* 0x000fe20000000000 */
[----:B------:R-:W-:-:S05]  /*26cb0*/  IMAD.MOV.U32 R13, RZ, RZ, R15 ;  /* 0x000000ffff0d7224 */ /* 0x000fca00078e000f */
[----:B------:R-:W1:Y:S01]  /*26cc0*/  S2R R199, SR_TID.X ;  /* 0x0000000000c77919 */ /* 0x000e620000002100 */
[----:B------:R-:W-:Y:S02]  /*26cd0*/  R2UR UR8, R4 ;  /* 0x00000000040872ca */ /* 0x000fe400000e0000 */
[----:B------:R-:W-:Y:S02]  /*26ce0*/  R2UR UR6, R12 ;  /* 0x000000000c0672ca */ /* 0x000fe400000e0000 */
[----:B------:R-:W-:Y:S02]  /*26cf0*/  R2UR UR7, R13 ;  /* 0x000000000d0772ca */ /* 0x000fe400000e0000 */
[----:B------:R-:W-:Y:S02]  /*26d00*/  R2UR UR9, R5 ;  /* 0x00000000050972ca */ /* 0x000fe400000e0000 */
[----:B------:R-:W-:Y:S02]  /*26d10*/  LOP3.LUT R163, R163, 0xfffbffff, RZ, 0xc0, !PT ;  /* 0xfffbffffa3a37812 */ /* 0x000fe400078ec0ff */
[----:B-1----:R-:W-:Y:S01]  /*26d20*/  LOP3.LUT P1, RZ, R199, 0x7f, RZ, 0xc0, !PT ;  /* 0x0000007fc7ff7812 */ /* 0x002fe2000782c0ff */
[----:B--2---:R-:W-:Y:S01]  /*26d30*/  VIADD R8, R8, 0xc06 ;  /* 0x00000c0608087836 */ /* 0x004fe20000000000 */
[----:B------:R-:W-:-:S02]  /*26d40*/  R2UR UR5, R9 ;  /* 0x00000000090572ca */ /* 0x000fc400000e0000 */
[----:B------:R-:W-:Y:S02]  /*26d50*/  SHF.R.U32.HI R11, RZ, 0x7, R199 ;  /* 0x00000007ff0b7819 */ /* 0x000fe400000116c7 */
[----:B------:R-:W-:Y:S01]  /*26d60*/  R2UR UR4, R8 ;  /* 0x00000000080472ca */ /* 0x000fe200000e0000 */
[----:B------:R-:W-:Y:S01]  /*26d70*/  IMAD.MOV.U32 R23, RZ, RZ, R158 ;  /* 0x000000ffff177224 */ /* 0x000fe200078e009e */
[C---:B------:R-:W-:Y:S02]  /*26d80*/  R2UR UR12, R4.reuse ;  /* 0x00000000040c72ca */ /* 0x040fe400000e0000 */
[C---:B------:R-:W-:Y:S02]  /*26d90*/  R2UR UR13, R5.reuse ;  /* 0x00000000050d72ca */ /* 0x040fe400000e0000 */
[----:B------:R-:W-:Y:S02]  /*26da0*/  R2UR UR10, R4 ;  /* 0x00000000040a72ca */ /* 0x000fe400000e0000 */
[----:B------:R-:W-:Y:S01]  /*26db0*/  R2UR UR11, R5 ;  /* 0x00000000050b72ca */ /* 0x000fe200000e0000 */
[----:B------:R-:W-:Y:S01]  /*26dc0*/  BSSY B3, `(.L_x_1710) ;  /* 0x00000d4000037945 */ /* 0x000fe20003800000 */
[----:B------:R-:W-:-:S03]  /*26dd0*/  @P1 LOP3.LUT R163, R163, 0x40000, RZ, 0xfc, !PT ;  /* 0x00040000a3a31812 */ /* 0x000fc600078efcff */
[----:B------:R-:W-:Y:S03]  /*26de0*/  HGMMA.64x96x16.F32 R24, gdesc[UR4], R24, gsb0 ;  /* 0x01600000041879f0 */ /* 0x000fe60008000818 */
[----:B------:R-:W-:Y:S02]  /*26df0*/  WARPGROUP.DEPBAR.LE gsb0, 0x0 ;  /* 0x00008000000079c5 */ /* 0x000fe40000010000 */
[----:B------:R1:W-:Y:S04]  /*26e00*/  ST.E desc[UR8][R2.64], R193 ;  /* 0x000000c102007985 */ /* 0x0003e8000c101908 */
[----:B------:R-:W2:Y:S04]  /*26e10*/  @!P1 LDL.64 R6, [R0+0x18] ;  /* 0x0000180000069983 */ /* 0x000ea80000100a00 */
[----:B------:R-:W3:Y:S01]  /*26e20*/  @!P1 LDL.64 R8, [R0] ;  /* 0x0000000000089983 */ /* 0x000ee20000100a00 */
[----:B------:R-:W-:-:S02]  /*26e30*/  @!P1 R2UR UR4, R4 ;  /* 0x00000000040492ca */ /* 0x000fc400000e0000 */
[C---:B------:R-:W-:Y:S02]  /*26e40*/  @!P1 R2UR UR5, R5.reuse ;  /* 0x00000000050592ca */ /* 0x040fe400000e0000 */
[----:B------:R-:W-:Y:S02]  /*26e50*/  @!P1 R2UR UR6, R4 ;  /* 0x00000000040692ca */ /* 0x000fe400000e0000 */
[----:B------:R-:W-:Y:S02]  /*26e60*/  @!P1 R2UR UR7, R5 ;  /* 0x00000000050792ca */ /* 0x000fe400000e0000 */
[----:B------:R-:W-:-:S05]  /*26e70*/  IADD3 R11, -R11, 0xb, RZ ;  /* 0x0000000b0b0b7810 */ /* 0x000fca0007ffe1ff */
[----:B------:R4:W-:Y:S06]  /*26e80*/  BAR.ARV R11, 0x100 ;  /* 0x0004000b0000751d */ /* 0x0009ec0000002000 */
[----:B--2---:R-:W2:Y:S04]  /*26e90*/  @!P1 LD.E.64 R6, desc[UR4][R6.64+0x30] ;  /* 0x0000300406069980 */ /* 0x004ea8000c101b00 */
[----:B---3--:R-:W1:Y:S01]  /*26ea0*/  @!P1 LD.E R8, desc[UR6][R8.64] ;  /* 0x0000000608089980 */ /* 0x008e62000c101900 */
[----:B--2---:R-:W-:-:S05]  /*26eb0*/  @!P1 MOV R13, R6 ;  /* 0x00000006000d9202 */ /* 0x004fca0000000f00 */
[----:B-1----:R-:W-:-:S05]  /*26ec0*/  @!P1 IMAD R2, R8, 0x8, R13 ;  /* 0x0000000808029824 */ /* 0x002fca00078e020d */
[----:B------:R-:W-:-:S04]  /*26ed0*/  @!P1 PRMT R2, RZ, 0x654, R2 ;  /* 0x00000654ff029816 */ /* 0x000fc80000000002 */
[----:B------:R1:W-:Y:S01]  /*26ee0*/  @!P1 SYNCS.ARRIVE.TRANS64.RED.A1T0 RZ, [R2+URZ], RZ ;  /* 0x000000ff02ff99a7 */ /* 0x0003e2000810043f */
[C---:B------:R-:W-:Y:S02]  /*26ef0*/  R2UR UR4, R4.reuse ;  /* 0x00000000040472ca */ /* 0x040fe400000e0000 */
[C---:B------:R-:W-:Y:S02]  /*26f00*/  R2UR UR5, R5.reuse ;  /* 0x00000000050572ca */ /* 0x040fe400000e0000 */
[C---:B------:R-:W-:Y:S02]  /*26f10*/  R2UR UR8, R4.reuse ;  /* 0x00000000040872ca */ /* 0x040fe400000e0000 */
[C---:B------:R-:W-:Y:S01]  /*26f20*/  R2UR UR9, R5.reuse ;  /* 0x00000000050972ca */ /* 0x040fe200000e0000 */
[----:B-1----:R-:W2:Y:S01]  /*26f30*/  LDL.64 R2, [R0+0x68] ;  /* 0x0000680000027983 */ /* 0x002ea20000100a00 */
[----:B------:R-:W-:Y:S02]  /*26f40*/  IMAD.MOV.U32 R8, RZ, RZ, R18 ;  /* 0x000000ffff087224 */ /* 0x000fe400078e0012 */
[----:B------:R-:W-:Y:S01]  /*26f50*/  IMAD.MOV.U32 R9, RZ, RZ, R19 ;  /* 0x000000ffff097224 */ /* 0x000fe200078e0013 */
[----:B------:R-:W-:Y:S01]  /*26f60*/  R2UR UR6, R4 ;  /* 0x00000000040672ca */ /* 0x000fe200000e0000 */
[----:B------:R-:W3:Y:S01]  /*26f70*/  LD.E R79, desc[UR10][R22.64+0x14] ;  /* 0x0000140a164f7980 */ /* 0x000ee2000c101900 */
[----:B------:R-:W-:-:S06]  /*26f80*/  R2UR UR7, R5 ;  /* 0x00000000050772ca */ /* 0x000fcc00000e0000 */
[----:B------:R1:W4:Y:S04]  /*26f90*/  LD.E R78, desc[UR8][R8.64] ;  /* 0x00000008084e7980 */ /* 0x000328000c101900 */
[----:B--2---:R-:W2:Y:S01]  /*26fa0*/  LD.E.64 R2, desc[UR4][R2.64] ;  /* 0x0000000402027980 */ /* 0x004ea2000c101b00 */
[C---:B------:R-:W-:Y:S02]  /*26fb0*/  R2UR UR4, R4.reuse ;  /* 0x00000000040472ca */ /* 0x040fe400000e0000 */
[C---:B------:R-:W-:Y:S01]  /*26fc0*/  R2UR UR5, R5.reuse ;  /* 0x00000000050572ca */ /* 0x040fe200000e0000 */
[----:B------:R-:W4:Y:S01]  /*26fd0*/  LD.E R6, desc[UR6][R22.64+0x4] ;  /* 0x0000040616067980 */ /* 0x000f22000c101900 */
[----:B------:R-:W-:Y:S02]  /*26fe0*/  R2UR UR8, R4 ;  /* 0x00000000040872ca */ /* 0x000fe400000e0000 */
[----:B------:R-:W-:-:S13]  /*26ff0*/  R2UR UR9, R5 ;  /* 0x00000000050972ca */ /* 0x000fda00000e0000 */
[----:B------:R-:W4:Y:S04]  /*27000*/  LD.E R76, desc[UR8][R22.64+0xc] ;  /* 0x00000c08164c7980 */ /* 0x000f28000c101900 */
[----:B--2---:R-:W2:Y:S01]  /*27010*/  LD.E R74, desc[UR4][R2.64] ;  /* 0x00000004024a7980 */ /* 0x004ea2000c101900 */
[----:B------:R-:W-:Y:S02]  /*27020*/  R2UR UR4, R4 ;  /* 0x00000000040472ca */ /* 0x000fe400000e0000 */
[----:B------:R-:W-:Y:S01]  /*27030*/  R2UR UR5, R5 ;  /* 0x00000000050572ca */ /* 0x000fe200000e0000 */
[----:B------:R-:W4:-:S12]  /*27040*/  LD.E R3, desc[UR12][R22.64+0x18] ;  /* 0x0000180c16037980 */ /* 0x000f18000c101900 */
[----:B------:R-:W4:Y:S01]  /*27050*/  LD.E R75, desc[UR4][R22.64] ;  /* 0x00000004164b7980 */ /* 0x000f22000c101900 */
[----:B------:R-:W-:Y:S02]  /*27060*/  R2UR UR4, R4 ;  /* 0x00000000040472ca */ /* 0x000fe400000e0000 */
[----:B------:R-:W-:-:S13]  /*27070*/  R2UR UR5, R5 ;  /* 0x00000000050572ca */ /* 0x000fda00000e0000 */
[----:B------:R-:W4:Y:S01]  /*27080*/  LD.E R7, desc[UR4][R22.64+0x8] ;  /* 0x0000080416077980 */ /* 0x000f22000c101900 */
[----:B------:R-:W-:Y:S02]  /*27090*/  R2UR UR4, R4 ;  /* 0x00000000040472ca */ /* 0x000fe400000e0000 */
[----:B------:R-:W-:-:S13]  /*270a0*/  R2UR UR5, R5 ;  /* 0x00000000050572ca */ /* 0x000fda00000e0000 */
[----:B------:R-:W4:Y:S01]  /*270b0*/  LD.E R77, desc[UR4][R22.64+0x10] ;  /* 0x00001004164d7980 */ /* 0x000f22000c101900 */
[----:B---3--:R-:W-:Y:S02]  /*270c0*/  IMAD R79, R10, -0x60, R79 ;  /* 0xffffffa00a4f7824 */ /* 0x008fe400078e024f */
[-C--:B--2---:R-:W-:Y:S01]  /*270d0*/  FMUL.FTZ R41, R41, R74.reuse ;  /* 0x0000004a29297220 */ /* 0x084fe20000410000 */
[-C--:B-1----:R-:W-:Y:S01]  /*270e0*/  FMUL.FTZ R9, R49, R74.reuse ;  /* 0x0000004a31097220 */ /* 0x082fe20000410000 */
[-C--:B------:R-:W-:Y:S01]  /*270f0*/  FMUL.FTZ R20, R53, R74.reuse ;  /* 0x0000004a35147220 */ /* 0x080fe20000410000 */
[-C--:B------:R-:W-:Y:S01]  /*27100*/  FMUL.FTZ R8, R25, R74.reuse ;  /* 0x0000004a19087220 */ /* 0x080fe20000410000 */
[-C--:B------:R-:W-:Y:S01]  /*27110*/  FMUL.FTZ R18, R35, R74.reuse ;  /* 0x0000004a23127220 */ /* 0x080fe20000410000 */
[-C--:B------:R-:W-:Y:S01]  /*27120*/  FMUL.FTZ R25, R39, R74.reuse ;  /* 0x0000004a27197220 */ /* 0x080fe20000410000 */
[----:B------:R-:W1:Y:S01]  /*27130*/  MUFU.TANH R35, R41 ;  /* 0x0000002900237308 */ /* 0x000e620000002400 */
[----:B------:R-:W-:-:S07]  /*27140*/  FMUL.FTZ R72, R42, R74 ;  /* 0x0000004a2a487220 */ /* 0x000fce0000410000 */
[----:B------:R2:W3:Y:S08]  /*27150*/  MUFU.TANH R39, R9 ;  /* 0x0000000900277308 */ /* 0x0004f00000002400 */
[----:B------:R4:W1:Y:S01]  /*27160*/  MUFU.TANH R41, R20 ;  /* 0x0000001400297308 */ /* 0x0008620000002400 */
[-C--:B--2---:R-:W-:Y:S01]  /*27170*/  FMUL.FTZ R9, R56, R74.reuse ;  /* 0x0000004a38097220 */ /* 0x084fe20000410000 */
[----:B------:R-:W-:Y:S01]  /*27180*/  FMUL.FTZ R12, R24, R74 ;  /* 0x0000004a180c7220 */ /* 0x000fe20000410000 */
[----:B----4-:R-:W-:-:S05]  /*27190*/  SHF.R.S32.HI R20, RZ, 0x1f, R75 ;  /* 0x0000001fff147819 */ /* 0x010fca000001144b */
[----:B------:R2:W4:Y:S02]  /*271a0*/  MUFU.TANH R42, R9 ;  /* 0x00000009002a7308 */ /* 0x0005240000002400 */
[----:B--2---:R-:W-:-:S04]  /*271b0*/  LEA.HI R9, R20, R75, RZ, 0x7 ;  /* 0x0000004b14097211 */ /* 0x004fc800078f38ff */
[----:B------:R-:W-:Y:S01]  /*271c0*/  LOP3.LUT R24, R9, 0xffffff80, RZ, 0xc0, !PT ;  /* 0xffffff8009187812 */ /* 0x000fe200078ec0ff */
[----:B------:R-:W-:-:S04]  /*271d0*/  FMUL.FTZ R2, R26, R74 ;  /* 0x0000004a1a027220 */ /* 0x000fc80000410000 */
[----:B------:R-:W-:Y:S02]  /*271e0*/  IMAD.IADD R75, R75, 0x1, -R24 ;  /* 0x000000014b4b7824 */ /* 0x000fe400078e0a18 */
[-C--:B------:R-:W-:Y:S01]  /*271f0*/  FMUL.FTZ R11, R27, R74.reuse ;  /* 0x0000004a1b0b7220 */ /* 0x080fe20000410000 */
[-C--:B------:R-:W-:Y:S02]  /*27200*/  FMUL.FTZ R28, R28, R74.reuse ;  /* 0x0000004a1c1c7220 */ /* 0x080fe40000410000 */
[----:B------:R-:W-:Y:S02]  /*27210*/  SHF.R.S32.HI R26, RZ, 0x1f, R75 ;  /* 0x0000001fff1a7819 */ /* 0x000fe4000001144b */
[----:B------:R2:W1:Y:S02]  /*27220*/  MUFU.TANH R80, R28 ;  /* 0x0000001c00507308 */ /* 0x0004640000002400 */
[CC--:B------:R-:W-:Y:S01]  /*27230*/  LEA.HI R27, R26.reuse, R75.reuse, RZ, 0x2 ;  /* 0x0000004b1a1b7211 */ /* 0x0c0fe200078f10ff */
[----:B------:R-:W-:Y:S01]  /*27240*/  FMUL.FTZ R29, R29, R74 ;  /* 0x0000004a1d1d7220 */ /* 0x000fe20000410000 */
[----:B------:R-:W-:-:S02]  /*27250*/  LEA.HI R26, R26, R75, RZ, 0x5 ;  /* 0x0000004b1a1a7211 */ /* 0x000fc400078f28ff */
[----:B--2---:R-:W-:Y:S02]  /*27260*/  LOP3.LUT R28, R27, 0x7ffffffc, RZ, 0xc0, !PT ;  /* 0x7ffffffc1b1c7812 */ /* 0x004fe400078ec0ff */
[----:B------:R2:W1:Y:S03]  /*27270*/  MUFU.TANH R81, R29 ;  /* 0x0000001d00517308 */ /* 0x0004660000002400 */
[----:B------:R-:W-:Y:S01]  /*27280*/  IMAD.IADD R75, R75, 0x1, -R28 ;  /* 0x000000014b4b7824 */ /* 0x000fe200078e0a1c */
[--C-:B------:R-:W-:Y:S02]  /*27290*/  SHF.R.S32.HI R28, RZ, 0x2, R27.reuse ;  /* 0x00000002ff1c7819 */ /* 0x100fe4000001141b */
[----:B--2---:R-:W-:Y:S02]  /*272a0*/  SHF.R.S32.HI R29, RZ, 0x1f, R27 ;  /* 0x0000001fff1d7819 */ /* 0x004fe4000001141b */
[----:B------:R-:W-:-:S02]  /*272b0*/  SHF.R.S32.HI R27, RZ, 0x5, R26 ;  /* 0x00000005ff1b7819 */ /* 0x000fc4000001141a */
[----:B------:R-:W-:Y:S02]  /*272c0*/  SHF.R.S32.HI R26, RZ, 0x7, R9 ;  /* 0x00000007ff1a7819 */ /* 0x000fe40000011409 */
[----:B------:R-:W-:Y:S01]  /*272d0*/  LEA.HI R29, R29, R28, RZ, 0x3 ;  /* 0x0000001c1d1d7211 */ /* 0x000fe200078f18ff */
[----:B------:R-:W-:Y:S01]  /*272e0*/  FMUL.FTZ R40, R40, R74 ;  /* 0x0000004a28287220 */ /* 0x000fe20000410000 */
[----:B------:R-:W-:Y:S01]  /*272f0*/  LEA.HI R9, R9, R26, RZ, 0x1 ;  /* 0x0000001a09097211 */ /* 0x000fe200078f08ff */
[-C--:B------:R-:W-:Y:S01]  /*27300*/  FMUL.FTZ R48, R48, R74.reuse ;  /* 0x0000004a30307220 */ /* 0x080fe20000410000 */
[-C--:B------:R-:W-:Y:S01]  /*27310*/  FMUL.FTZ R19, R52, R74.reuse ;  /* 0x0000004a34137220 */ /* 0x080fe20000410000 */
[----:B------:R-:W-:Y:S01]  /*27320*/  LOP3.LUT R29, R29, 0xfffffff8, RZ, 0xc0, !PT ;  /* 0xfffffff81d1d7812 */ /* 0x000fe200078ec0ff */
[-C--:B------:R-:W-:Y:S01]  /*27330*/  FMUL.FTZ R15, R34, R74.reuse ;  /* 0x0000004a220f7220 */ /* 0x080fe20000410000 */
[-C--:B------:R-:W-:Y:S01]  /*27340*/  FMUL.FTZ R21, R38, R74.reuse ;  /* 0x0000004a26157220 */ /* 0x080fe20000410000 */
[----:B------:R-:W2:Y:S01]  /*27350*/  MUFU.TANH R34, R40 ;  /* 0x0000002800227308 */ /* 0x000ea20000002400 */
[-C--:B------:R-:W-:Y:S01]  /*27360*/  FMUL.FTZ R49, R50, R74.reuse ;  /* 0x0000004a32317220 */ /* 0x080fe20000410000 */
[----:B------:R-:W-:Y:S01]  /*27370*/  LOP3.LUT R9, R9, 0x3fffffe, RZ, 0xc0, !PT ;  /* 0x03fffffe09097812 */ /* 0x000fe200078ec0ff */
[-C--:B------:R-:W-:Y:S01]  /*27380*/  FMUL.FTZ R50, R51, R74.reuse ;  /* 0x0000004a33327220 */ /* 0x080fe20000410000 */
[----:B------:R-:W-:Y:S01]  /*27390*/  FMUL.FTZ R52, R54, R74 ;  /* 0x0000004a36347220 */ /* 0x000fe20000410000 */
[----:B------:R-:W-:-:S02]  /*273a0*/  IMAD R78, R78, 0x8, R27 ;  /* 0x000000084e4e7824 */ /* 0x000fc400078e021b */
[-C--:B------:R-:W-:Y:S01]  /*273b0*/  FMUL.FTZ R13, R30, R74.reuse ;  /* 0x0000004a1e0d7220 */ /* 0x080fe20000410000 */
[-C--:B------:R-:W-:Y:S01]  /*273c0*/  FMUL.FTZ R14, R31, R74.reuse ;  /* 0x0000004a1f0e7220 */ /* 0x080fe20000410000 */
[----:B------:R-:W1:Y:S01]  /*273d0*/  MUFU.TANH R38, R48 ;  /* 0x0000003000267308 */ /* 0x000e620000002400 */
[-C--:B------:R-:W-:Y:S01]  /*273e0*/  FMUL.FTZ R36, R36, R74.reuse ;  /* 0x0000004a24247220 */ /* 0x080fe20000410000 */
[-C--:B------:R-:W-:Y:S01]  /*273f0*/  FMUL.FTZ R37, R37, R74.reuse ;  /* 0x0000004a25257220 */ /* 0x080fe20000410000 */
[-C--:B------:R-:W-:Y:S01]  /*27400*/  FMUL.FTZ R73, R43, R74.reuse ;  /* 0x0000004a2b497220 */ /* 0x080fe20000410000 */
[-C--:B------:R-:W-:Y:S01]  /*27410*/  FMUL.FTZ R44, R44, R74.reuse ;  /* 0x0000004a2c2c7220 */ /* 0x080fe20000410000 */
[-C--:B------:R-:W-:Y:S01]  /*27420*/  FMUL.FTZ R45, R45, R74.reuse ;  /* 0x0000004a2d2d7220 */ /* 0x080fe20000410000 */
[-C--:B------:R-:W-:Y:S01]  /*27430*/  FMUL.FTZ R46, R46, R74.reuse ;  /* 0x0000004a2e2e7220 */ /* 0x080fe20000410000 */
[-C--:B------:R-:W-:Y:S01]  /*27440*/  FMUL.FTZ R47, R47, R74.reuse ;  /* 0x0000004a2f2f7220 */ /* 0x080fe20000410000 */
[----:B------:R3:W1:Y:S01]  /*27450*/  MUFU.TANH R40, R19 ;  /* 0x0000001300287308 */ /* 0x0006620000002400 */
        /* <DEDUP_REMOVED lines=13> */
[----:B------:R-:W-:Y:S01]  /*27530*/  FMUL.FTZ R48, R70, R74 ;  /* 0x0000004a46307220 */ /* 0x000fe20000410000 */
[----:B------:R-:W-:-:S02]  /*27540*/  IMAD R27, R10, -0x60, R7 ;  /* 0xffffffa00a1b7824 */ /* 0x000fc400078e0207 */
[-C--:B------:R-:W-:Y:S01]  /*27550*/  FMUL.FTZ R51, R71, R74.reuse ;  /* 0x0000004a47337220 */ /* 0x080fe20000410000 */
[----:B------:R-:W-:Y:S02]  /*27560*/  IMAD.IADD R29, R28, 0x1, -R29 ;  /* 0x000000011c1d7824 */ /* 0x000fe400078e0a1d */
[-C--:B------:R-:W-:Y:S01]  /*27570*/  FMUL.FTZ R32, R32, R74.reuse ;  /* 0x0000004a20207220 */ /* 0x080fe20000410000 */
[-C--:B------:R-:W-:Y:S01]  /*27580*/  FMUL.FTZ R33, R33, R74.reuse ;  /* 0x0000004a21217220 */ /* 0x080fe20000410000 */
[----:B------:R-:W-:Y:S01]  /*27590*/  FMUL.FTZ R57, R57, R74 ;  /* 0x0000004a39397220 */ /* 0x000fe20000410000 */
[----:B------:R-:W-:Y:S01]  /*275a0*/  IMAD.IADD R9, R26, 0x1, -R9 ;  /* 0x000000011a097824 */ /* 0x000fe200078e0a09 */
[----:B------:R-:W-:Y:S01]  /*275b0*/  ISETP.GE.AND P0, PT, R3, 0x1, PT ;  /* 0x000000010300780c */ /* 0x000fe20003f06270 */
[----:B------:R-:W-:Y:S01]  /*275c0*/  IMAD.U32 R26, R78, 0x10, R29 ;  /* 0x000000104e1a7824 */ /* 0x000fe200078e001d */
[----:B------:R-:W-:Y:S01]  /*275d0*/  IADD3 R28, -R6, 0x1, R27 ;  /* 0x00000001061c7810 */ /* 0x000fe20007ffe11b */
[----:B------:R-:W3:Y:S04]  /*275e0*/  MUFU.TANH R12, R12 ;  /* 0x0000000c000c7308 */ /* 0x000ee80000002400 */
[----:B------:R-:W-:-:S04]  /*275f0*/  IMAD R28, R75, -0x2, R28 ;  /* 0xfffffffe4b1c7824 */ /* 0x000fc800078e021c */
        /* <DEDUP_REMOVED lines=37> */
[----:B------:R-:W-:-:S07]  /*27850*/  IMAD.IADD R66, R28, 0x1, R77 ;  /* 0x000000011c427824 */ /* 0x000fce00078e024d */
[----:B------:R4:W1:Y:S02]  /*27860*/  MUFU.TANH R43, R57 ;  /* 0x00000039002b7308 */ /* 0x0008640000002400 */
[----:B----4-:R-:W-:Y:S01]  /*27870*/  IMAD R57, R9, 0x40, R26 ;  /* 0x0000004009397824 */ /* 0x010fe200078e021a */
[----:B------:R-:W-:Y:S01]  /*27880*/  LOP3.LUT R9, RZ, R76, RZ, 0x33, !PT ;  /* 0x0000004cff097212 */ /* 0x000fe200078e33ff */
[----:B------:R-:W-:-:S04]  /*27890*/  IMAD R26, R10, -0x60, RZ ;  /* 0xffffffa00a1a7824 */ /* 0x000fc800078e02ff */
[----:B------:R-:W-:Y:S02]  /*278a0*/  IMAD.IADD R70, R28, 0x1, R9 ;  /* 0x000000011c467824 */ /* 0x000fe400078e0209 */
[----:B------:R-:W-:Y:S02]  /*278b0*/  IMAD R75, R75, -0x2, R26 ;  /* 0xfffffffe4b4b7824 */ /* 0x000fe400078e021a */
[--C-:B------:R-:W-:Y:S02]  /*278c0*/  IMAD.IADD R58, R66, 0x1, R57.reuse ;  /* 0x00000001423a7824 */ /* 0x100fe400078e0239 */
[----:B------:R-:W-:Y:S01]  /*278d0*/  IMAD.IADD R59, R70, 0x1, R57 ;  /* 0x00000001463b7824 */ /* 0x000fe200078e0239 */
[----:B-123--:R-:W-:Y:S06]  /*278e0*/  @!P0 BRA `(.L_x_1711) ;  /* 0x0000000000848947 */ /* 0x00efec0003800000 */
[----:B------:R-:W-:Y:S01]  /*278f0*/  IADD3 R26, -R6, R7, R57 ;  /* 0x00000007061a7210 */ /* 0x000fe20007ffe139 */
[----:B------:R-:W-:Y:S03]  /*27900*/  BSSY B4, `(.L_x_1712) ;  /* 0x000001c000047945 */ /* 0x000fe60003800000 */
[----:B------:R-:W-:-:S13]  /*27910*/  ISETP.GT.AND P0, PT, R26, -0x1, PT ;  /* 0xffffffff1a00780c */ /* 0x000fda0003f04270 */
[----:B------:R-:W-:Y:S05]  /*27920*/  @P0 BRA `(.L_x_1713) ;  /* 0x00000000003c0947 */ /* 0x000fea0003800000 */
[----:B------:R-:W-:Y:S01]  /*27930*/  ISETP.NE.AND P0, PT, R3, 0x1, PT ;  /* 0x000000010300780c */ /* 0x000fe20003f05270 */
[----:B------:R-:W-:Y:S01]  /*27940*/  BSSY B5, `(.L_x_1714) ;  /* 0x000000b000057945 */ /* 0x000fe20003800000 */
[----:B------:R-:W-:-:S11]  /*27950*/  LOP3.LUT R26, RZ, R26, RZ, 0x33, !PT ;  /* 0x0000001aff1a7212 */ /* 0x000fd600078e33ff */
[----:B------:R-:W-:Y:S05]  /*27960*/  @!P0 BRA `(.L_x_1715) ;  /* 0x0000000000208947 */ /* 0x000fea0003800000 */
[C---:B------:R-:W-:Y:S02]  /*27970*/  R2UR UR4, R4.reuse ;  /* 0x00000000040472ca */ /* 0x040fe400000e0000 */
[C---:B------:R-:W-:Y:S02]  /*27980*/  R2UR UR5, R5.reuse ;  /* 0x00000000050572ca */ /* 0x040fe400000e0000 */
[----:B------:R-:W-:Y:S02]  /*27990*/  R2UR UR6, R4 ;  /* 0x00000000040672ca */ /* 0x000fe400000e0000 */
[----:B------:R-:W-:-:S09]  /*279a0*/  R2UR UR7, R5 ;  /* 0x00000000050772ca */ /* 0x000fd200000e0000 */
[----:B------:R-:W2:Y:S04]  /*279b0*/  LD.E R9, desc[UR4][R22.64+0x1c] ;  /* 0x00001c0416097980 */ /* 0x000ea8000c101900 */
[----:B------:R-:W3:Y:S01]  /*279c0*/  LD.E R28, desc[UR6][R22.64+0x20] ;  /* 0x00002006161c7980 */ /* 0x000ee2000c101900 */
[----:B--2---:R-:W-:-:S05]  /*279d0*/  IMAD.HI.U32 R9, R26, R9, RZ ;  /* 0x000000091a097227 */ /* 0x004fca00078e00ff */
[----:B---3--:R-:W-:-:S07]  /*279e0*/  SHF.R.U32.HI R26, RZ, R28, R9 ;  /* 0x0000001cff1a7219 */ /* 0x008fce0000011609 */
.L_x_1715:
[----:B------:R-:W-:Y:S05]  /*279f0*/  BSYNC B5 ;  /* 0x0000000000057941 */ /* 0x000fea0003800000 */
.L_x_1714:
[----:B------:R-:W-:Y:S01]  /*27a00*/  LOP3.LUT R26, RZ, R26, RZ, 0x33, !PT ;  /* 0x0000001aff1a7212 */ /* 0x000fe200078e33ff */
[----:B------:R-:W-:Y:S06]  /*27a10*/  BRA `(.L_x_1716) ;  /* 0x0000000000287947 */ /* 0x000fec0003800000 */
.L_x_1713:
[----:B------:R-:W-:-:S13]  /*27a20*/  ISETP.NE.AND P0, PT, R3, 0x1, PT ;  /* 0x000000010300780c */ /* 0x000fda0003f05270 */
        /* <DEDUP_REMOVED lines=9> */
.L_x_1716:
[----:B------:R-:W-:Y:S05]  /*27ac0*/  BSYNC B4 ;  /* 0x0000000000047941 */ /* 0x000fea0003800000 */
.L_x_1712:
[----:B------:R-:W-:-:S05]  /*27ad0*/  IMAD R26, R3, R26, R75 ;  /* 0x0000001a031a7224 */ /* 0x000fca00078e024b */
[----:B------:R-:W-:Y:S02]  /*27ae0*/  VIMNMX R59, R59, R26, !PT ;  /* 0x0000001a3b3b7248 */ /* 0x000fe40007fe0100 */
[----:B------:R-:W-:-:S07]  /*27af0*/  VIADDMNMX R58, R26, R3, R58, PT ;  /* 0x000000031a3a7246 */ /* 0x000fce000380013a */
.L_x_1711:
[----:B------:R-:W-:Y:S05]  /*27b00*/  BSYNC B3 ;  /* 0x0000000000037941 */ /* 0x000fea0003800000 */
.L_x_1710:
[----:B------:R-:W-:Y:S01]  /*27b10*/  ISETP.GE.AND P1, PT, R79, 0x9, PT ;  /* 0x000000094f00780c */ /* 0x000fe20003f26270 */
[----:B------:R-:W-:Y:S01]  /*27b20*/  VIADD R57, R57, 0x8 ;  /* 0x0000000839397836 */ /* 0x000fe20000000000 */
[----:B------:R-:W-:Y:S01]  /*27b30*/  ISETP.GE.AND P0, PT, R79, 0x2, PT ;  /* 0x000000024f00780c */ /* 0x000fe20003f06270 */
[----:B------:R-:W-:Y:S01]  /*27b40*/  BSSY B3, `(.L_x_1717) ;  /* 0x0000096000037945 */ /* 0x000fe20003800000 */
[C---:B------:R-:W-:Y:S02]  /*27b50*/  ISETP.GT.AND P2, PT, R59.reuse, 0x8, !P1 ;  /* 0x000000083b00780c */ /* 0x040fe40004f44270 */
[----:B------:R-:W-:Y:S02]  /*27b60*/  ISETP.GT.AND P3, PT, R59, 0x1, !P0 ;  /* 0x000000013b00780c */ /* 0x000fe40004764270 */
[----:B------:R-:W-:Y:S02]  /*27b70*/  ISETP.LT.OR P2, PT, R58, 0x9, P2 ;  /* 0x000000093a00780c */ /* 0x000fe40001741670 */
[----:B------:R-:W-:-:S02]  /*27b80*/  ISETP.GE.AND P4, PT, R79, 0xa, PT ;  /* 0x0000000a4f00780c */ /* 0x000fc40003f86270 */
[----:B------:R-:W-:Y:S02]  /*27b90*/  FSEL R28, R80, -INF , !P2 ;  /* 0xff800000501c7808 */ /* 0x000fe40005000000 */
[----:B------:R-:W-:Y:S02]  /*27ba0*/  ISETP.LT.OR P3, PT, R58, 0x2, P3 ;  /* 0x000000023a00780c */ /* 0x000fe40001f61670 */
[----:B------:R-:W-:Y:S02]  /*27bb0*/  ISETP.GT.AND P2, PT, R59, 0x9, !P4 ;  /* 0x000000093b00780c */ /* 0x000fe40006744270 */
[----:B------:R-:W-:Y:S02]  /*27bc0*/  FSEL R27, R8, -INF , !P3 ;  /* 0xff800000081b7808 */ /* 0x000fe40005800000 */
        /* <DEDUP_REMOVED lines=20> */
[C---:B------:R-:W-:Y:S02]  /*27d10*/  ISETP.LT.OR P2, PT, R58.reuse, 0x1a, P2 ;  /* 0x0000001a3a00780c */ /* 0x040fe40001741670 */
        /* <DEDUP_REMOVED lines=77> */
[----:B------:R-:W-:Y:S02]  /*281f0*/  FSEL R55, R12, -INF , !P6 ;  /* 0xff8000000c377808 */ /* 0x000fe40007000000 */
[----:B------:R-:W-:-:S04]  /*28200*/  ISETP.GE.AND P6, PT, R79, 0x5a, PT ;  /* 0x0000005a4f00780c */ /* 0x000fc80003fc6270 */
[----:B------:R-:W-:Y:S02]  /*28210*/  P2R R61, PR, RZ, 0x40 ;  /* 0x00000040ff3d7803 */ /* 0x000fe40000000000 */
[----:B------:R-:W-:Y:S01]  /*28220*/  ISETP.GT.AND P6, PT, R59, 0x59, !P6 ;  /* 0x000000593b00780c */ /* 0x000fe200077c4270 */
[----:B------:R-:W-:-:S03]  /*28230*/  IMAD.IADD R59, R70, 0x1, R57 ;  /* 0x00000001463b7824 */ /* 0x000fc600078e0239 */
[----:B------:R-:W-:Y:S01]  /*28240*/  ISETP.LT.OR P6, PT, R58, 0x5a, P6 ;  /* 0x0000005a3a00780c */ /* 0x000fe200037c1670 */
[----:B------:R-:W-:-:S03]  /*28250*/  IMAD.IADD R58, R66, 0x1, R57 ;  /* 0x00000001423a7824 */ /* 0x000fc600078e0239 */
[----:B------:R-:W-:Y:S02]  /*28260*/  FSEL R12, R69, -INF , !P6 ;  /* 0xff800000450c7808 */ /* 0x000fe40007000000 */
[----:B------:R-:W-:-:S13]  /*28270*/  ISETP.GE.AND P6, PT, R3, 0x1, PT ;  /* 0x000000010300780c */ /* 0x000fda0003fc6270 */
[----:B------:R-:W-:Y:S05]  /*28280*/  @!P6 BRA `(.L_x_1718) ;  /* 0x000000000084e947 */ /* 0x000fea0003800000 */
        /* <DEDUP_REMOVED lines=16> */
.L_x_1722:
[----:B------:R-:W-:Y:S05]  /*28390*/  BSYNC B5 ;  /* 0x0000000000057941 */ /* 0x000fea0003800000 */
.L_x_1721:
[----:B------:R-:W-:Y:S01]  /*283a0*/  LOP3.LUT R6, RZ, R6, RZ, 0x33, !PT ;  /* 0x00000006ff067212 */ /* 0x000fe200078e33ff */
[----:B------:R-:W-:Y:S06]  /*283b0*/  BRA `(.L_x_1723) ;  /* 0x0000000000287947 */ /* 0x000fec0003800000 */
.L_x_1720:
        /* <DEDUP_REMOVED lines=10> */
.L_x_1723:
[----:B------:R-:W-:Y:S05]  /*28460*/  BSYNC B4 ;  /* 0x0000000000047941 */ /* 0x000fea0003800000 */
.L_x_1719:
[----:B------:R-:W-:-:S05]  /*28470*/  IMAD R6, R3, R6, R75 ;  /* 0x0000000603067224 */ /* 0x000fca00078e024b */
[----:B------:R-:W-:Y:S02]  /*28480*/  VIADDMNMX R58, R6, R3, R58, PT ;  /* 0x00000003063a7246 */ /* 0x000fe4000380013a */
[----:B------:R-:W-:-:S07]  /*28490*/  VIMNMX R59, R59, R6, !PT ;  /* 0x000000063b3b7248 */ /* 0x000fce0007fe0100 */
.L_x_1718:
[----:B------:R-:W-:Y:S05]  /*284a0*/  BSYNC B3 ;  /* 0x0000000000037941 */ /* 0x000fea0003800000 */
.L_x_1717:
[----:B------:R-:W2:Y:S01]  /*284b0*/  LDL.64 R6, [R0+0x70] ;  /* 0x0000700000067983 */ /* 0x000ea20000100a00 */
[C---:B------:R-:W-:Y:S02]  /*284c0*/  ISETP.GT.AND P0, PT, R59.reuse, 0x1, !P0 ;  /* 0x000000013b00780c */ /* 0x040fe40004704270 */
[----:B------:R-:W-:Y:S02]  /*284d0*/  ISETP.GT.AND P1, PT, R59, 0x8, !P1 ;  /* 0x000000083b00780c */ /* 0x000fe40004f24270 */
[C---:B------:R-:W-:Y:S02]  /*284e0*/  ISETP.LT.OR P0, PT, R58.reuse, 0x2, P0 ;  /* 0x000000023a00780c */ /* 0x040fe40000701670 */
[----:B------:R-:W-:Y:S02]  /*284f0*/  ISETP.LT.OR P1, PT, R58, 0x9, P1 ;  /* 0x000000093a00780c */ /* 0x000fe40000f21670 */
[----:B------:R-:W-:Y:S02]  /*28500*/  FSEL R11, R11, -INF , !P0 ;  /* 0xff8000000b0b7808 */ /* 0x000fe40004000000 */
[----:B------:R-:W-:-:S02]  /*28510*/  ISETP.NE.AND P0, PT, R63, RZ, PT ;  /* 0x000000ff3f00720c */ /* 0x000fc40003f05270 */
[----:B------:R-:W-:Y:S02]  /*28520*/  FSEL R13, R13, -INF , !P1 ;  /* 0xff8000000d0d7808 */ /* 0x000fe40004800000 */
[----:B------:R-:W-:Y:S02]  /*28530*/  ISETP.GT.AND P0, PT, R59, 0x9, !P0 ;  /* 0x000000093b00780c */ /* 0x000fe40004704270 */
[----:B------:R-:W-:Y:S02]  /*28540*/  ISETP.NE.AND P1, PT, R76, RZ, PT ;  /* 0x000000ff4c00720c */ /* 0x000fe40003f25270 */
[----:B------:R-:W-:Y:S02]  /*28550*/  ISETP.LT.OR P0, PT, R58, 0xa, P0 ;  /* 0x0000000a3a00780c */ /* 0x000fe40000701670 */
[----:B------:R-:W-:Y:S02]  /*28560*/  ISETP.NE.AND P6, PT, R77, RZ, PT ;  /* 0x000000ff4d00720c */ /* 0x000fe40003fc5270 */
[----:B------:R-:W-:-:S02]  /*28570*/  FSEL R14, R14, -INF , !P0 ;  /* 0xff8000000e0e7808 */ /* 0x000fc40004000000 */
[----:B------:R-:W-:-:S04]  /*28580*/  ISETP.NE.AND P0, PT, R67, RZ, PT ;  /* 0x000000ff4300720c */ /* 0x000fc80003f05270 */
[----:B------:R-:W-:-:S04]  /*28590*/  ISETP.GT.AND P0, PT, R59, 0x10, !P0 ;  /* 0x000000103b00780c */ /* 0x000fc80004704270 */
[----:B------:R-:W-:-:S04]  /*285a0*/  ISETP.LT.OR P0, PT, R58, 0x11, P0 ;  /* 0x000000113a00780c */ /* 0x000fc80000701670 */
[----:B------:R-:W-:Y:S02]  /*285b0*/  FSEL R15, R15, -INF , !P0 ;  /* 0xff8000000f0f7808 */ /* 0x000fe40004000000 */
        /* <DEDUP_REMOVED lines=8> */
[----:B------:R-:W-:Y:S02]  /*28640*/  ISETP.GT.AND P0, PT, R59, 0x19, !P1 ;  /* 0x000000193b00780c */ /* 0x000fe40004f04270 */
[----:B------:R-:W-:Y:S02]  /*28650*/  ISETP.NE.AND P1, PT, R88, RZ, PT ;  /* 0x000000ff5800720c */ /* 0x000fe40003f25270 */
[----:B------:R-:W-:-:S04]  /*28660*/  ISETP.LT.OR P0, PT, R58, 0x1a, P0 ;  /* 0x0000001a3a00780c */ /* 0x000fc80000701670 */
[----:B------:R-:W-:Y:S02]  /*28670*/  FSEL R23, R25, -INF , !P0 ;  /* 0xff80000019177808 */ /* 0x000fe40004000000 */
[----:B------:R-:W-:Y:S02]  /*28680*/  ISETP.GT.AND P0, PT, R59, 0x20, !P6 ;  /* 0x000000203b00780c */ /* 0x000fe40007704270 */
[----:B------:R-:W-:Y:S02]  /*28690*/  ISETP.NE.AND P6, PT, R60, RZ, PT ;  /* 0x000000ff3c00720c */ /* 0x000fe40003fc5270 */
        /* <DEDUP_REMOVED lines=39> */
[----:B------:R-:W-:Y:S02]  /*28910*/  R2UR UR4, R4 ;  /* 0x00000000040472ca */ /* 0x000fe400000e0000 */
[----:B------:R-:W-:Y:S02]  /*28920*/  ISETP.LT.OR P0, PT, R58, 0x49, P0 ;  /* 0x000000493a00780c */ /* 0x000fe40000701670 */
[----:B------:R-:W-:Y:S02]  /*28930*/  R2UR UR5, R5 ;  /* 0x00000000050572ca */ /* 0x000fe400000e0000 */
[----:B------:R-:W-:-:S02]  /*28940*/  FSEL R60, R62, -INF , !P0 ;  /* 0xff8000003e3c7808 */ /* 0x000fc40004000000 */
[----:B------:R-:W-:Y:S02]  /*28950*/  ISETP.GT.AND P0, PT, R59, RZ, !P6 ;  /* 0x000000ff3b00720c */ /* 0x000fe40007704270 */
[----:B------:R-:W-:Y:S02]  /*28960*/  ISETP.NE.AND P6, PT, R61, RZ, PT ;  /* 0x000000ff3d00720c */ /* 0x000fe40003fc5270 */
[----:B------:R-:W-:-:S04]  /*28970*/  ISETP.LT.OR P0, PT, R58, 0x1, P0 ;  /* 0x000000013a00780c */ /* 0x000fc80000701670 */
[----:B------:R-:W-:Y:S02]  /*28980*/  FSEL R50, R2, -INF , !P0 ;  /* 0xff80000002327808 */ /* 0x000fe40004000000 */
[----:B--2---:R-:W2:Y:S01]  /*28990*/  LD.E.64 R2, desc[UR4][R6.64] ;  /* 0x0000000406027980 */ /* 0x004ea2000c101b00 */
[C---:B------:R-:W-:Y:S02]  /*289a0*/  ISETP.GT.AND P2, PT, R59.reuse, 0x49, !P2 ;  /* 0x000000493b00780c */ /* 0x040fe40005744270 */
[C---:B------:R-:W-:Y:S02]  /*289b0*/  ISETP.GT.AND P3, PT, R59.reuse, 0x50, !P3 ;  /* 0x000000503b00780c */ /* 0x040fe40005f64270 */
[C---:B------:R-:W-:Y:S02]  /*289c0*/  ISETP.LT.OR P2, PT, R58.reuse, 0x4a, P2 ;  /* 0x0000004a3a00780c */ /* 0x040fe40001741670 */
[----:B------:R-:W-:Y:S02]  /*289d0*/  ISETP.GT.AND P4, PT, R59, 0x51, !P4 ;  /* 0x000000513b00780c */ /* 0x000fe40006784270 */
[----:B------:R-:W-:-:S02]  /*289e0*/  ISETP.LT.OR P3, PT, R58, 0x51, P3 ;  /* 0x000000513a00780c */ /* 0x000fc40001f61670 */
[----:B------:R-:W-:Y:S02]  /*289f0*/  FSEL R19, R19, -INF , !P2 ;  /* 0xff80000013137808 */ /* 0x000fe40005000000 */
[C---:B------:R-:W-:Y:S02]  /*28a00*/  ISETP.GT.AND P5, PT, R59.reuse, 0x58, !P5 ;  /* 0x000000583b00780c */ /* 0x040fe40006fa4270 */
[----:B------:R-:W-:Y:S02]  /*28a10*/  ISETP.GT.AND P0, PT, R59, 0x59, !P6 ;  /* 0x000000593b00780c */ /* 0x000fe40007704270 */
[----:B------:R-:W-:Y:S02]  /*28a20*/  ISETP.LT.OR P4, PT, R58, 0x52, P4 ;  /* 0x000000523a00780c */ /* 0x000fe40002781670 */
[----:B------:R-:W-:Y:S02]  /*28a30*/  FSEL R20, R20, -INF , !P3 ;  /* 0xff80000014147808 */ /* 0x000fe40005800000 */
[----:B------:R-:W-:-:S02]  /*28a40*/  ISETP.LT.OR P5, PT, R58, 0x59, P5 ;  /* 0x000000593a00780c */ /* 0x000fc40002fa1670 */
[----:B------:R-:W-:Y:S02]  /*28a50*/  ISETP.LT.OR P0, PT, R58, 0x5a, P0 ;  /* 0x0000005a3a00780c */ /* 0x000fe40000701670 */
[----:B------:R-:W-:Y:S02]  /*28a60*/  FSEL R58, R24, -INF , !P4 ;  /* 0xff800000183a7808 */ /* 0x000fe40006000000 */
[----:B------:R-:W-:Y:S02]  /*28a70*/  FSEL R48, R48, -INF , !P5 ;  /* 0xff80000030307808 */ /* 0x000fe40006800000 */
[----:B------:R-:W-:Y:S02]  /*28a80*/  R2UR UR6, R4 ;  /* 0x00000000040672ca */ /* 0x000fe400000e0000 */
[----:B------:R-:W-:Y:S02]  /*28a90*/  R2UR UR7, R5 ;  /* 0x00000000050772ca */ /* 0x000fe400000e0000 */
[----:B------:R-:W-:-:S02]  /*28aa0*/  FSEL R51, R51, -INF , !P0 ;  /* 0xff80000033337808 */ /* 0x000fc40004000000 */
[----:B--2---:R-:W-:Y:S02]  /*28ab0*/  FMNMX.FTZ R62, R55, R2, !PT ;  /* 0x00000002373e7209 */ /* 0x004fe40007810000 */
[----:B------:R-:W-:Y:S02]  /*28ac0*/  FMNMX.FTZ R64, R50, R3, !PT ;  /* 0x0000000332407209 */ /* 0x000fe40007810000 */
[----:B------:R-:W-:Y:S02]  /*28ad0*/  FMNMX.FTZ R25, R27, R62, !PT ;  /* 0x0000003e1b197209 */ /* 0x000fe40007810000 */
[----:B------:R-:W-:Y:S02]  /*28ae0*/  FMNMX.FTZ R64, R11, R64, !PT ;  /* 0x000000400b407209 */ /* 0x000fe40007810000 */
[----:B------:R-:W-:Y:S02]  /*28af0*/  FMNMX.FTZ R62, R28, R25, !PT ;  /* 0x000000191c3e7209 */ /* 0x000fe40007810000 */
[----:B------:R-:W-:-:S02]  /*28b00*/  FMNMX.FTZ R25, R13, R64, !PT ;  /* 0x000000400d197209 */ /* 0x000fc40007810000 */
[----:B------:R-:W-:Y:S02]  /*28b10*/  FMNMX.FTZ R61, R29, R62, !PT ;  /* 0x0000003e1d3d7209 */ /* 0x000fe40007810000 */
        /* <DEDUP_REMOVED lines=33> */
[----:B------:R-:W-:Y:S01]  /*28d30*/  FMNMX.FTZ R62, R26, R25, !PT ;  /* 0x000000191a3e7209 */ /* 0x000fe20007810000 */
[----:B------:R-:W2:Y:S01]  /*28d40*/  LD.E R64, desc[UR4][R6.64+0x20] ;  /* 0x0000200406407980 */ /* 0x000ea2000c101900 */
[----:B------:R-:W-:-:S02]  /*28d50*/  FMNMX.FTZ R59, R20, R59, !PT ;  /* 0x0000003b143b7209 */ /* 0x000fc40007810000 */
[----:B------:R-:W-:Y:S02]  /*28d60*/  FMNMX.FTZ R25, R9, R62, !PT ;  /* 0x0000003e09197209 */ /* 0x000fe40007810000 */
[----:B------:R-:W-:Y:S02]  /*28d70*/  FMNMX.FTZ R59, R58, R59, !PT ;  /* 0x0000003b3a3b7209 */ /* 0x000fe40007810000 */
[----:B------:R-:W-:Y:S02]  /*28d80*/  FMNMX.FTZ R25, R8, R25, !PT ;  /* 0x0000001908197209 */ /* 0x000fe40007810000 */
[----:B------:R-:W-:Y:S02]  /*28d90*/  FMNMX.FTZ R24, R48, R59, !PT ;  /* 0x0000003b30187209 */ /* 0x000fe40007810000 */
[----:B------:R-:W-:Y:S02]  /*28da0*/  FMNMX.FTZ R62, R12, R25, !PT ;  /* 0x000000190c3e7209 */ /* 0x000fe40007810000 */
[----:B------:R-:W-:-:S03]  /*28db0*/  FMNMX.FTZ R63, R51, R24, !PT ;  /* 0x00000018333f7209 */ /* 0x000fc60007810000 */
[----:B------:R-:W1:Y:S04]  /*28dc0*/  SHFL.BFLY PT, R25, R62, 0x2, 0x1f ;  /* 0x0c401f003e197f89 */ /* 0x000e6800000e0000 */
[----:B------:R3:W-:Y:S04]  /*28dd0*/  ST.E.64 desc[UR4][R6.64], R62 ;  /* 0x0000003e06007985 */ /* 0x0007e8000c101b04 */
[----:B------:R-:W4:Y:S04]  /*28de0*/  LD.E R65, desc[UR6][R6.64+0x4] ;  /* 0x0000040606417980 */ /* 0x000f28000c101900 */
[----:B---3--:R-:W3:Y:S01]  /*28df0*/  LD.E R63, desc[UR4][R6.64+0x10] ;  /* 0x00001004063f7980 */ /* 0x008ee2000c101900 */
[----:B-1----:R-:W-:-:S03]  /*28e00*/  FMNMX.FTZ R25, R62, R25, !PT ;  /* 0x000000193e197209 */ /* 0x002fc60007810000 */
[----:B------:R-:W5:Y:S04]  /*28e10*/  LD.E R62, desc[UR6][R6.64+0x14] ;  /* 0x00001406063e7980 */ /* 0x000f68000c101900 */
[----:B------:R-:W1:Y:S02]  /*28e20*/  SHFL.BFLY PT, R24, R25, 0x1, 0x1f ;  /* 0x0c201f0019187f89 */ /* 0x000e6400000e0000 */
[----:B-1----:R-:W-:-:S05]  /*28e30*/  FMNMX.FTZ R59, R25, R24, !PT ;  /* 0x00000018193b7209 */ /* 0x002fca0007810000 */
[----:B------:R-:W-:Y:S04]  /*28e40*/  ST.E desc[UR4][R6.64], R59 ;  /* 0x0000003b06007985 */ /* 0x000fe8000c101904 */
[----:B------:R-:W2:Y:S01]  /*28e50*/  LD.E R61, desc[UR6][R6.64] ;  /* 0x00000006063d7980 */ /* 0x000ea2000c101900 */
[----:B------:R-:W-:Y:S02]  /*28e60*/  R2UR UR8, R4 ;  /* 0x00000000040872ca */ /* 0x000fe400000e0000 */
[----:B------:R-:W-:Y:S01]  /*28e70*/  R2UR UR9, R5 ;  /* 0x00000000050972ca */ /* 0x000fe200000e0000 */
[----:B----4-:R-:W1:Y:S02]  /*28e80*/  SHFL.BFLY PT, R24, R65, 0x2, 0x1f ;  /* 0x0c401f0041187f89 */ /* 0x010e6400000e0000 */
[----:B-1----:R-:W-:-:S05]  /*28e90*/  FMNMX.FTZ R25, R24, R65, !PT ;  /* 0x0000004118197209 */ /* 0x002fca0007810000 */
[----:B------:R-:W1:Y:S02]  /*28ea0*/  SHFL.BFLY PT, R24, R25, 0x1, 0x1f ;  /* 0x0c201f0019187f89 */ /* 0x000e6400000e0000 */
[----:B-1----:R-:W-:Y:S02]  /*28eb0*/  FMNMX.FTZ R59, R25, R24, !PT ;  /* 0x00000018193b7209 */ /* 0x002fe40007810000 */
[----:B--2---:R-:W-:Y:S02]  /*28ec0*/  FSETP.NEU.FTZ.AND P0, PT, R61, -INF , PT ;  /* 0xff8000003d00780b */ /* 0x004fe40003f1d000 */
[----:B------:R-:W-:Y:S02]  /*28ed0*/  FSETP.NEU.FTZ.AND P1, PT, R59, -INF , PT ;  /* 0xff8000003b00780b */ /* 0x000fe40003f3d000 */
[----:B------:R-:W-:Y:S02]  /*28ee0*/  FSEL R61, R61, RZ, P0 ;  /* 0x000000ff3d3d7208 */ /* 0x000fe40000000000 */
[----:B------:R-:W-:-:S03]  /*28ef0*/  FSEL R24, R59, RZ, P1 ;  /* 0x000000ff3b187208 */ /* 0x000fc60000800000 */
[----:B------:R-:W-:Y:S02]  /*28f00*/  FADD.FTZ R61, R2, -R61 ;  /* 0x8000003d023d7221 */ /* 0x000fe40000010000 */
[----:B------:R-:W-:Y:S02]  /*28f10*/  FADD.FTZ R3, R3, -R24 ;  /* 0x8000001803037221 */ /* 0x000fe40000010000 */
[----:B------:R-:W-:Y:S02]  /*28f20*/  FMUL.FTZ R24, R61, R64 ;  /* 0x000000403d187220 */ /* 0x000fe40000410000 */
[----:B------:R-:W-:-:S04]  /*28f30*/  FMUL.FTZ R64, R64, R3 ;  /* 0x0000000340407220 */ /* 0x000fc80000410000 */
[----:B------:R-:W3:Y:S08]  /*28f40*/  MUFU.EX2 R24, R24 ;  /* 0x0000001800187308 */ /* 0x000ef00000000800 */
[----:B------:R-:W5:Y:S01]  /*28f50*/  MUFU.EX2 R25, R64 ;  /* 0x0000004000197308 */ /* 0x000f620000000800 */
[----:B------:R-:W-:Y:S01]  /*28f60*/  ST.E desc[UR4][R6.64+0x4], R59 ;  /* 0x0000043b06007985 */ /* 0x000fe2000c101904 */
[----:B---3--:R-:W-:Y:S01]  /*28f70*/  FMUL.FTZ R63, R24, R63 ;  /* 0x0000003f183f7220 */ /* 0x008fe20000410000 */
[----:B-----5:R-:W-:-:S04]  /*28f80*/  FMUL.FTZ R61, R25, R62 ;  /* 0x0000003e193d7220 */ /* 0x020fc80000410000 */
[----:B------:R-:W-:Y:S04]  /*28f90*/  ST.E desc[UR6][R6.64+0x10], R63 ;  /* 0x0000103f06007985 */ /* 0x000fe8000c101906 */
[----:B------:R1:W-:Y:S04]  /*28fa0*/  ST.E desc[UR8][R6.64+0x14], R61 ;  /* 0x0000143d06007985 */ /* 0x0003e8000c101908 */
[----:B------:R-:W2:Y:S04]  /*28fb0*/  LDL.64 R2, [R0+0x70] ;  /* 0x0000700000027983 */ /* 0x000ea80000100a00 */
[----:B--2---:R-:W1:Y:S04]  /*28fc0*/  LD.E R65, desc[UR6][R2.64+0x20] ;  /* 0x0000200602417980 */ /* 0x004e68000c101900 */
[----:B------:R-:W1:Y:S04]  /*28fd0*/  LD.E R62, desc[UR4][R2.64] ;  /* 0x00000004023e7980 */ /* 0x000e68000c101900 */
[----:B------:R-:W2:Y:S04]  /*28fe0*/  LD.E R64, desc[UR8][R2.64+0x4] ;  /* 0x0000040802407980 */ /* 0x000ea8000c101900 */
[----:B------:R-:W3:Y:S04]  /*28ff0*/  LD.E R66, desc[UR4][R2.64+0x10] ;  /* 0x0000100402427980 */ /* 0x000ee8000c101900 */
[----:B------:R-:W4:Y:S01]  /*29000*/  LD.E R68, desc[UR6][R2.64+0x14] ;  /* 0x0000140602447980 */ /* 0x000f22000c101900 */
[C---:B-1----:R-:W-:Y:S01]  /*29010*/  FMUL.FTZ R6, R62.reuse, R65 ;  /* 0x000000413e067220 */ /* 0x042fe20000410000 */
[----:B------:R-:W-:-:S02]  /*29020*/  FSETP.NEU.FTZ.AND P0, PT, R62, -INF , PT ;  /* 0xff8000003e00780b */ /* 0x000fc40003f1d000 */
[----:B--2---:R-:W-:Y:S01]  /*29030*/  FSETP.NEU.FTZ.AND P1, PT, R64, -INF , PT ;  /* 0xff8000004000780b */ /* 0x004fe20003f3d000 */
[----:B------:R-:W-:Y:S01]  /*29040*/  FMUL.FTZ R64, R65, R64 ;  /* 0x0000004041407220 */ /* 0x000fe20000410000 */
[----:B------:R-:W-:-:S04]  /*29050*/  FSEL R6, R6, RZ, P0 ;  /* 0x000000ff06067208 */ /* 0x000fc80000000000 */
[----:B------:R-:W-:Y:S01]  /*29060*/  FSEL R64, R64, RZ, P1 ;  /* 0x000000ff40407208 */ /* 0x000fe20000800000 */
[-CC-:B------:R-:W-:Y:S01]  /*29070*/  FFMA.FTZ R217, R55, R65.reuse, -R6.reuse ;  /* 0x0000004137d97223 */ /* 0x180fe20000010806 */
[----:B------:R-:W-:-:S03]  /*29080*/  FFMA.FTZ R152, R27, R65, -R6 ;  /* 0x000000411b987223 */ /* 0x000fc60000010806 */
[-CC-:B------:R-:W-:Y:S01]  /*29090*/  FFMA.FTZ R153, R50, R65.reuse, -R64.reuse ;  /* 0x0000004132997223 */ /* 0x180fe20000010840 */
[-C--:B------:R-:W-:Y:S01]  /*290a0*/  FFMA.FTZ R202, R11, R65.reuse, -R64 ;  /* 0x000000410bca7223 */ /* 0x080fe20000010840 */
[----:B------:R-:W3:Y:S01]  /*290b0*/  MUFU.EX2 R217, R217 ;  /* 0x000000d900d97308 */ /* 0x000ee20000000800 */
[-C--:B------:R-:W-:Y:S01]  /*290c0*/  FFMA.FTZ R203, R28, R65.reuse, -R6 ;  /* 0x000000411ccb7223 */ /* 0x080fe20000010806 */
[-C--:B------:R-:W-:Y:S01]  /*290d0*/  FFMA.FTZ R216, R13, R65.reuse, -R64 ;  /* 0x000000410dd87223 */ /* 0x080fe20000010840 */
[----:B------:R-:W-:-:S05]  /*290e0*/  FFMA.FTZ R154, R29, R65, -R6 ;  /* 0x000000411d9a7223 */ /* 0x000fca0000010806 */
[----:B------:R-:W4:Y:S01]  /*290f0*/  MUFU.EX2 R153, R153 ;  /* 0x0000009900997308 */ /* 0x000f220000000800 */
[----:B------:R-:W-:-:S07]  /*29100*/  FFMA.FTZ R155, R14, R65, -R64 ;  /* 0x000000410e9b7223 */ /* 0x000fce0000010840 */
[----:B------:R-:W1:Y:S01]  /*29110*/  MUFU.EX2 R152, R152 ;  /* 0x0000009800987308 */ /* 0x000e620000000800 */
[----:B------:R-:W-:-:S07]  /*29120*/  FFMA.FTZ R15, R15, R65, -R64 ;  /* 0x000000410f0f7223 */ /* 0x000fce0000010840 */
[----:B------:R-:W2:Y:S01]  /*29130*/  MUFU.EX2 R202, R202 ;  /* 0x000000ca00ca7308 */ /* 0x000ea20000000800 */
[----:B------:R-:W-:-:S07]  /*29140*/  FFMA.FTZ R30, R30, R65, -R6 ;  /* 0x000000411e1e7223 */ /* 0x000fce0000010806 */
[----:B------:R-:W5:Y:S01]  /*29150*/  MUFU.EX2 R203, R203 ;  /* 0x000000cb00cb7308 */ /* 0x000f620000000800 */
[-CC-:B------:R-:W-:Y:S01]  /*29160*/  FFMA.FTZ R14, R18, R65.reuse, -R64.reuse ;  /* 0x00000041120e7223 */ /* 0x180fe20000010840 */
[----:B------:R-:W-:-:S06]  /*29170*/  FFMA.FTZ R13, R21, R65, -R64 ;  /* 0x00000041150d7223 */ /* 0x000fcc0000010840 */
[----:B------:R-:W5:Y:S01]  /*29180*/  MUFU.EX2 R216, R216 ;  /* 0x000000d800d87308 */ /* 0x000f620000000800 */
[-CC-:B------:R-:W-:Y:S01]  /*29190*/  FFMA.FTZ R31, R31, R65.reuse, -R6.reuse ;  /* 0x000000411f1f7223 */ /* 0x180fe20000010806 */
[----:B------:R-:W-:Y:S01]  /*291a0*/  FFMA.FTZ R190, R9, R65, -R6 ;  /* 0x0000004109be7223 */ /* 0x000fe20000010806 */
[----:B---3--:R-:W-:-:S05]  /*291b0*/  FADD.FTZ R7, R217, R66 ;  /* 0x00000042d9077221 */ /* 0x008fca0000010000 */
[----:B------:R-:W3:Y:S01]  /*291c0*/  MUFU.EX2 R154, R154 ;  /* 0x0000009a009a7308 */ /* 0x000ee20000000800 */
[----:B----4-:R-:W-:Y:S01]  /*291d0*/  FADD.FTZ R9, R153, R68 ;  /* 0x0000004499097221 */ /* 0x010fe20000010000 */
[----:B------:R-:W-:-:S06]  /*291e0*/  FFMA.FTZ R162, R20, R65, -R64 ;  /* 0x0000004114a27223 */ /* 0x000fcc0000010840 */
[----:B------:R-:W4:Y:S01]  /*291f0*/  MUFU.EX2 R155, R155 ;  /* 0x0000009b009b7308 */ /* 0x000f220000000800 */
[-CC-:B------:R-:W-:Y:S01]  /*29200*/  FFMA.FTZ R32, R32, R65.reuse, -R6.reuse ;  /* 0x0000004120207223 */ /* 0x180fe20000010806 */
[-CC-:B------:R-:W-:Y:S01]  /*29210*/  FFMA.FTZ R33, R33, R65.reuse, -R6.reuse ;  /* 0x0000004121217223 */ /* 0x180fe20000010806 */
[-CC-:B------:R-:W-:Y:S01]  /*29220*/  FFMA.FTZ R165, R34, R65.reuse, -R6.reuse ;  /* 0x0000004122a57223 */ /* 0x180fe20000010806 */
[----:B------:R-:W-:-:S04]  /*29230*/  FFMA.FTZ R164, R35, R65, -R6 ;  /* 0x0000004123a47223 */ /* 0x000fc80000010806 */
[----:B------:R-:W4:Y:S01]  /*29240*/  MUFU.EX2 R21, R30 ;  /* 0x0000001e00157308 */ /* 0x000f220000000800 */
[-CC-:B------:R-:W-:Y:S01]  /*29250*/  FFMA.FTZ R167, R36, R65.reuse, -R6.reuse ;  /* 0x0000004124a77223 */ /* 0x180fe20000010806 */
[-CC-:B------:R-:W-:Y:S01]  /*29260*/  FFMA.FTZ R166, R37, R65.reuse, -R6.reuse ;  /* 0x0000004125a67223 */ /* 0x180fe20000010806 */
[-CC-:B------:R-:W-:Y:S01]  /*29270*/  FFMA.FTZ R172, R38, R65.reuse, -R6.reuse ;  /* 0x0000004126ac7223 */ /* 0x180fe20000010806 */
[-CC-:B------:R-:W-:Y:S01]  /*29280*/  FFMA.FTZ R171, R39, R65.reuse, -R6.reuse ;  /* 0x0000004127ab7223 */ /* 0x180fe20000010806 */
[----:B------:R-:W-:-:S03]  /*29290*/  FFMA.FTZ R174, R40, R65, -R6 ;  /* 0x0000004128ae7223 */ /* 0x000fc60000010806 */
[----:B------:R-:W4:Y:S01]  /*292a0*/  MUFU.EX2 R15, R15 ;  /* 0x0000000f000f7308 */ /* 0x000f220000000800 */
        /* <DEDUP_REMOVED lines=8> */
[----:B------:R-:W4:Y:S01]  /*29330*/  MUFU.EX2 R20, R31 ;  /* 0x0000001f00147308 */ /* 0x000f220000000800 */
[----:B-1----:R-:W-:Y:S01]  /*29340*/  FADD.FTZ R6, R152, R7 ;  /* 0x0000000798067221 */ /* 0x002fe20000010000 */
[-CC-:B------:R-:W-:Y:S01]  /*29350*/  FFMA.FTZ R12, R23, R65.reuse, -R64.reuse ;  /* 0x00000041170c7223 */ /* 0x180fe20000010840 */
[----:B--2---:R-:W-:Y:S01]  /*29360*/  FADD.FTZ R9, R202, R9 ;  /* 0x00000009ca097221 */ /* 0x004fe20000010000 */
[----:B------:R-:W-:-:S04]  /*29370*/  FFMA.FTZ R23, R19, R65, -R64 ;  /* 0x0000004113177223 */ /* 0x000fc80000010840 */
[----:B------:R-:W1:Y:S01]  /*29380*/  MUFU.EX2 R14, R14 ;  /* 0x0000000e000e7308 */ /* 0x000e620000000800 */
[----:B-----5:R-:W-:Y:S01]  /*29390*/  FADD.FTZ R7, R203, R6 ;  /* 0x00000006cb077221 */ /* 0x020fe20000010000 */
[----:B------:R-:W-:Y:S01]  /*293a0*/  FADD.FTZ R6, R216, R9 ;  /* 0x00000009d8067221 */ /* 0x000fe20000010000 */
[----:B------:R-:W-:-:S05]  /*293b0*/  FFMA.FTZ R11, R72, R65, -R64 ;  /* 0x00000041480b7223 */ /* 0x000fca0000010840 */
[----:B------:R-:W2:Y:S01]  /*293c0*/  MUFU.EX2 R19, R32 ;  /* 0x0000002000137308 */ /* 0x000ea20000000800 */
[----:B---3--:R-:W-:Y:S01]  /*293d0*/  FADD.FTZ R8, R154, R7 ;  /* 0x000000079a087221 */ /* 0x008fe20000010000 */
[----:B----4-:R-:W-:-:S06]  /*293e0*/  FADD.FTZ R6, R155, R6 ;  /* 0x000000069b067221 */ /* 0x010fcc0000010000 */
[----:B------:R-:W3:Y:S01]  /*293f0*/  MUFU.EX2 R13, R13 ;  /* 0x0000000d000d7308 */ /* 0x000ee20000000800 */
[----:B------:R-:W-:Y:S01]  /*29400*/  FFMA.FTZ R168, R73, R65, -R64 ;  /* 0x0000004149a87223 */ /* 0x000fe20000010840 */
[----:B------:R-:W-:-:S06]  /*29410*/  FADD.FTZ R7, R21, R8 ;  /* 0x0000000815077221 */ /* 0x000fcc0000010000 */
[----:B------:R-:W4:Y:S01]  /*29420*/  MUFU.EX2 R18, R33 ;  /* 0x0000002100127308 */ /* 0x000f220000000800 */
[----:B------:R-:W-:Y:S01]  /*29430*/  FADD.FTZ R9, R15, R6 ;  /* 0x000000060f097221 */ /* 0x000fe20000010000 */
[----:B------:R-:W-:-:S06]  /*29440*/  FFMA.FTZ R170, R46, R65, -R64 ;  /* 0x000000412eaa7223 */ /* 0x000fcc0000010840 */
[----:B------:R-:W5:Y:S01]  /*29450*/  MUFU.EX2 R12, R12 ;  /* 0x0000000c000c7308 */ /* 0x000f620000000800 */
[----:B------:R-:W-:Y:S01]  /*29460*/  FADD.FTZ R6, R20, R7 ;  /* 0x0000000714067221 */ /* 0x000fe20000010000 */
[----:B-1----:R-:W-:-:S06]  /*29470*/  FADD.FTZ R8, R14, R9 ;  /* 0x000000090e087221 */ /* 0x002fcc0000010000 */
[----:B------:R-:W1:Y:S01]  /*29480*/  MUFU.EX2 R165, R165 ;  /* 0x000000a500a57308 */ /* 0x000e620000000800 */
[----:B------:R-:W-:-:S07]  /*29490*/  FFMA.FTZ R169, R47, R65, -R64 ;  /* 0x000000412fa97223 */ /* 0x000fce0000010840 */
[----:B------:R-:W1:Y:S01]  /*294a0*/  MUFU.EX2 R11, R11 ;  /* 0x0000000b000b7308 */ /* 0x000e620000000800 */
[----:B--2---:R-:W-:Y:S01]  /*294b0*/  FADD.FTZ R7, R19, R6 ;  /* 0x0000000613077221 */ /* 0x004fe20000010000 */
[----:B---3--:R-:W-:-:S06]  /*294c0*/  FADD.FTZ R9, R13, R8 ;  /* 0x000000080d097221 */ /* 0x008fcc0000010000 */
[----:B------:R-:W2:Y:S01]  /*294d0*/  MUFU.EX2 R164, R164 ;  /* 0x000000a400a47308 */ /* 0x000ea20000000800 */
[----:B------:R-:W-:-:S07]  /*294e0*/  FFMA.FTZ R176, R49, R65, -R64 ;  /* 0x0000004131b07223 */ /* 0x000fce0000010840 */
[----:B------:R-:W3:Y:S01]  /*294f0*/  MUFU.EX2 R168, R168 ;  /* 0x000000a800a87308 */ /* 0x000ee20000000800 */
[----:B----4-:R-:W-:Y:S01]  /*29500*/  FADD.FTZ R6, R18, R7 ;  /* 0x0000000712067221 */ /* 0x010fe20000010000 */
[----:B-----5:R-:W-:-:S06]  /*29510*/  FADD.FTZ R8, R12, R9 ;  /* 0x000000090c087221 */ /* 0x020fcc0000010000 */
[----:B------:R-:W4:Y:S01]  /*29520*/  MUFU.EX2 R167, R167 ;  /* 0x000000a700a77308 */ /* 0x000f220000000800 */
[----:B------:R-:W-:-:S07]  /*29530*/  FFMA.FTZ R175, R57, R65, -R64 ;  /* 0x0000004139af7223 */ /* 0x000fce0000010840 */
[----:B------:R-:W5:Y:S01]  /*29540*/  MUFU.EX2 R170, R170 ;  /* 0x000000aa00aa7308 */ /* 0x000f620000000800 */
[----:B-1----:R-:W-:Y:S01]  /*29550*/  FADD.FTZ R7, R165, R6 ;  /* 0x00000006a5077221 */ /* 0x002fe20000010000 */
[----:B------:R-:W-:-:S06]  /*29560*/  FADD.FTZ R9, R11, R8 ;  /* 0x000000080b097221 */ /* 0x000fcc0000010000 */
        /* <DEDUP_REMOVED lines=25> */
[----:B------:R-:W4:Y:S08]  /*29700*/  MUFU.EX2 R180, R180 ;  /* 0x000000b400b47308 */ /* 0x000f300000000800 */
[----:B------:R-:W5:Y:S01]  /*29710*/  MUFU.EX2 R183, R183 ;  /* 0x000000b700b77308 */ /* 0x000f620000000800 */
[----:B-1----:R-:W-:Y:S01]  /*29720*/  FADD.FTZ R6, R174, R7 ;  /* 0x00000007ae067221 */ /* 0x002fe20000010000 */
[----:B------:R-:W-:-:S06]  /*29730*/  FADD.FTZ R8, R178, R9 ;  /* 0x00000009b2087221 */ /* 0x000fcc0000010000 */
[----:B------:R-:W1:Y:S08]  /*29740*/  MUFU.EX2 R179, R179 ;  /* 0x000000b300b37308 */ /* 0x000e700000000800 */
        /* <DEDUP_REMOVED lines=18> */
[----:B------:R-:W2:Y:S08]  /*29870*/  MUFU.EX2 R190, R190 ;  /* 0x000000be00be7308 */ /* 0x000eb00000000800 */
        /* <DEDUP_REMOVED lines=10> */
[----:B---3--:R-:W-:-:S03]  /*29920*/  FADD.FTZ R7, R161, R6 ;  /* 0x00000006a1077221 */ /* 0x008fc60000010000 */
[----:B----4-:R-:W-:Y:S01]  /*29930*/  FADD.FTZ R9, R189, R8 ;  /* 0x00000008bd097221 */ /* 0x010fe20000010000 */
[----:B-----5:R-:W-:-:S03]  /*29940*/  FADD.FTZ R6, R160, R7 ;  /* 0x00000007a0067221 */ /* 0x020fc60000010000 */
[----:B-1----:R-:W-:Y:S01]  /*29950*/  FADD.FTZ R9, R188, R9 ;  /* 0x00000009bc097221 */ /* 0x002fe20000010000 */
[----:B------:R-:W-:-:S04]  /*29960*/  FADD.FTZ R27, R159, R6 ;  /* 0x000000069f1b7221 */ /* 0x000fc80000010000 */
[----:B------:R1:W-:Y:S04]  /*29970*/  ST.E desc[UR4][R2.64+0x10], R9 ;  /* 0x0000100902007985 */ /* 0x0003e8000c101904 */
[----:B------:R2:W-:Y:S04]  /*29980*/  ST.E desc[UR6][R2.64+0x14], R27 ;  /* 0x0000141b02007985 */ /* 0x0005e8000c101906 */
[----:B------:R-:W1:Y:S01]  /*29990*/  LDL.64 R6, [R0+0x80] ;  /* 0x0000800000067983 */ /* 0x000e620000100a00 */
[----:B------:R-:W-:Y:S02]  /*299a0*/  R2UR UR10, R4 ;  /* 0x00000000040a72ca */ /* 0x000fe400000e0000 */
[----:B------:R-:W-:-:S02]  /*299b0*/  R2UR UR11, R5 ;  /* 0x00000000050b72ca */ /* 0x000fc400000e0000 */
[C---:B------:R-:W-:Y:S02]  /*299c0*/  R2UR UR12, R4.reuse ;  /* 0x00000000040c72ca */ /* 0x040fe400000e0000 */
[----:B------:R-:W-:Y:S01]  /*299d0*/  R2UR UR13, R5 ;  /* 0x00000000050d72ca */ /* 0x000fe200000e0000 */
[----:B-1----:R-:W3:Y:S08]  /*299e0*/  LD.E R9, desc[UR8][R6.64+0x10] ;  /* 0x0000100806097980 */ /* 0x002ef0000c101900 */
[----:B--2---:R-:W2:Y:S04]  /*299f0*/  LD.E R3, desc[UR10][R6.64+0x14] ;  /* 0x0000140a06037980 */ /* 0x004ea8000c101900 */
[----:B------:R-:W4:Y:S01]  /*29a00*/  LD.E R27, desc[UR12][R6.64+0x20] ;  /* 0x0000200c061b7980 */ /* 0x000f22000c101900 */
[----:B------:R-:W-:-:S02]  /*29a10*/  R2UR UR18, R4 ;  /* 0x00000000041272ca */ /* 0x000fc400000e0000 */
[C---:B------:R-:W-:Y:S01]  /*29a20*/  R2UR UR19, R5.reuse ;  /* 0x00000000051372ca */ /* 0x040fe200000e0000 */
[----:B------:R-:W5:Y:S01]  /*29a30*/  LD.E R2, desc[UR6][R6.64+0x8] ;  /* 0x0000080606027980 */ /* 0x000f62000c101900 */
[C---:B------:R-:W-:Y:S02]  /*29a40*/  R2UR UR14, R4.reuse ;  /* 0x00000000040e72ca */ /* 0x040fe400000e0000 */
[C---:B------:R-:W-:Y:S01]  /*29a50*/  R2UR UR15, R5.reuse ;  /* 0x00000000050f72ca */ /* 0x040fe200000e0000 */
[----:B------:R-:W5:Y:S01]  /*29a60*/  LD.E R29, desc[UR4][R6.64] ;  /* 0x00000004061d7980 */ /* 0x000f62000c101900 */
[----:B------:R-:W-:Y:S02]  /*29a70*/  R2UR UR16, R4 ;  /* 0x00000000041072ca */ /* 0x000fe400000e0000 */
[----:B------:R-:W-:Y:S01]  /*29a80*/  R2UR UR17, R5 ;  /* 0x00000000051172ca */ /* 0x000fe200000e0000 */
        /* <DEDUP_REMOVED lines=38> */
[----:B---3--:R-:W-:-:S05]  /*29cf0*/  FMUL.FTZ R9, R24, R9 ;  /* 0x0000000918097220 */ /* 0x008fca0000410000 */
[----:B------:R1:W-:Y:S04]  /*29d00*/  ST.E desc[UR8][R6.64+0x10], R9 ;  /* 0x0000100906007985 */ /* 0x0003e8000c101908 */
[----:B-1----:R-:W3:Y:S01]  /*29d10*/  LD.E R9, desc[UR6][R6.64+0x154] ;  /* 0x0001540606097980 */ /* 0x002ee2000c101900 */
[C---:B--2---:R-:W-:Y:S01]  /*29d20*/  FMUL.FTZ R3, R24.reuse, R3 ;  /* 0x0000000318037220 */ /* 0x044fe20000410000 */
[----:B----4-:R-:W-:-:S04]  /*29d30*/  FMUL.FTZ R27, R24, R27 ;  /* 0x0000001b181b7220 */ /* 0x010fc80000410000 */
[----:B------:R1:W-:Y:S04]  /*29d40*/  ST.E desc[UR10][R6.64+0x14], R3 ;  /* 0x0000140306007985 */ /* 0x0003e8000c10190a */
[----:B------:R2:W-:Y:S04]  /*29d50*/  ST.E desc[UR12][R6.64+0x20], R27 ;  /* 0x0000201b06007985 */ /* 0x0005e8000c10190c */
[----:B-1----:R-:W4:Y:S04]  /*29d60*/  LD.E R3, desc[UR18][R6.64+0x150] ;  /* 0x0001501206037980 */ /* 0x002f28000c101900 */
[----:B--2---:R-:W2:Y:S01]  /*29d70*/  LD.E R27, desc[UR6][R6.64+0x160] ;  /* 0x00016006061b7980 */ /* 0x004ea2000c101900 */
[----:B---3--:R-:W-:-:S05]  /*29d80*/  FMUL.FTZ R9, R24, R9 ;  /* 0x0000000918097220 */ /* 0x008fca0000410000 */
[----:B------:R1:W-:Y:S04]  /*29d90*/  ST.E desc[UR4][R6.64+0x154], R9 ;  /* 0x0001540906007985 */ /* 0x0003e8000c101904 */
[----:B-1----:R-:W3:Y:S01]  /*29da0*/  LD.E R9, desc[UR6][R6.64+0x170] ;  /* 0x0001700606097980 */ /* 0x002ee2000c101900 */
[C---:B----4-:R-:W-:Y:S01]  /*29db0*/  FMUL.FTZ R3, R24.reuse, R3 ;  /* 0x0000000318037220 */ /* 0x050fe20000410000 */
[----:B--2---:R-:W-:-:S04]  /*29dc0*/  FMUL.FTZ R27, R24, R27 ;  /* 0x0000001b181b7220 */ /* 0x004fc80000410000 */
        /* <DEDUP_REMOVED lines=50> */
[----:B------:R5:W-:Y:S02]  /*2a0f0*/  ST.E desc[UR4][R6.64+0x1e4], R9 ;  /* 0x0001e40906007985 */ /* 0x000be4000c101904 */
[----:B-----5:R-:W-:Y:S02]  /*2a100*/  FMUL.FTZ R9, R25, R2 ;  /* 0x0000000219097220 */ /* 0x020fe40000410000 */
[----:B------:R-:W3:Y:S01]  /*2a110*/  LD.E R2, desc[UR6][R6.64+0xc] ;  /* 0x00000c0606027980 */ /* 0x000ee2000c101900 */
[C---:B----4-:R-:W-:Y:S01]  /*2a120*/  FMUL.FTZ R3, R24.reuse, R3 ;  /* 0x0000000318037220 */ /* 0x050fe20000410000 */
[----:B--2---:R-:W-:-:S04]  /*2a130*/  FMUL.FTZ R27, R24, R27 ;  /* 0x0000001b181b7220 */ /* 0x004fc80000410000 */
[----:B------:R1:W-:Y:S04]  /*2a140*/  ST.E desc[UR4][R6.64+0x1e0], R3 ;  /* 0x0001e00306007985 */ /* 0x0003e8000c101904 */
[----:B------:R3:W-:Y:S04]  /*2a150*/  ST.E desc[UR4][R6.64+0x1f0], R27 ;  /* 0x0001f01b06007985 */ /* 0x0007e8000c101904 */
[----:B-1----:R-:W2:Y:S01]  /*2a160*/  LD.E R3, desc[UR6][R6.64+0x1f4] ;  /* 0x0001f40606037980 */ /* 0x002ea2000c101900 */
[----:B---3--:R-:W-:-:S03]  /*2a170*/  FMUL.FTZ R27, R25, R2 ;  /* 0x00000002191b7220 */ /* 0x008fc60000410000 */
[----:B------:R-:W3:Y:S01]  /*2a180*/  LD.E R2, desc[UR6][R6.64+0x18] ;  /* 0x0000180606027980 */ /* 0x000ee2000c101900 */
[----:B--2---:R-:W-:-:S05]  /*2a190*/  FMUL.FTZ R3, R24, R3 ;  /* 0x0000000318037220 */ /* 0x004fca0000410000 */
[----:B------:R3:W-:Y:S02]  /*2a1a0*/  ST.E desc[UR4][R6.64+0x1f4], R3 ;  /* 0x0001f40306007985 */ /* 0x0007e4000c101904 */
[C---:B---3--:R-:W-:Y:S02]  /*2a1b0*/  FMUL.FTZ R3, R25.reuse, R2 ;  /* 0x0000000219037220 */ /* 0x048fe40000410000 */
[----:B------:R-:W2:Y:S04]  /*2a1c0*/  LD.E R2, desc[UR6][R6.64+0x1c] ;  /* 0x00001c0606027980 */ /* 0x000ea8000c101900 */
[----:B------:R2:W-:Y:S02]  /*2a1d0*/  ST.E desc[UR4][R6.64+0x8], R9 ;  /* 0x0000080906007985 */ /* 0x0005e4000c101904 */
[----:B--2---:R-:W-:-:S02]  /*2a1e0*/  FMUL.FTZ R9, R25, R2 ;  /* 0x0000000219097220 */ /* 0x004fc40000410000 */
[----:B------:R-:W2:Y:S04]  /*2a1f0*/  LD.E R2, desc[UR6][R6.64+0x28] ;  /* 0x0000280606027980 */ /* 0x000ea8000c101900 */
[----:B------:R2:W-:Y:S02]  /*2a200*/  ST.E desc[UR4][R6.64+0xc], R27 ;  /* 0x00000c1b06007985 */ /* 0x0005e4000c101904 */
[C---:B--2---:R-:W-:Y:S02]  /*2a210*/  FMUL.FTZ R27, R25.reuse, R2 ;  /* 0x00000002191b7220 */ /* 0x044fe40000410000 */
        /* <DEDUP_REMOVED lines=42> */
[----:B------:R-:W2:Y:S01]  /*2a4c0*/  LD.E R2, desc[UR6][R6.64+0x9c] ;  /* 0x00009c0606027980 */ /* 0x000ea2000c101900 */
        /* <DEDUP_REMOVED lines=80> */
[----:B------:R3:W-:Y:S01]  /*2a9d0*/  ST.E desc[UR4][R6.64+0x98], R9 ;  /* 0x0000980906007985 */ /* 0x0007e2000c101904 */
[----:B--2---:R-:W-:-:S05]  /*2a9e0*/  FMUL.FTZ R27, R25, R2 ;  /* 0x00000002191b7220 */ /* 0x004fca0000410000 */
[----:B------:R2:W-:Y:S04]  /*2a9f0*/  ST.E desc[UR4][R6.64+0x9c], R27 ;  /* 0x00009c1b06007985 */ /* 0x0005e8000c101904 */
[----:B------:R-:W1:Y:S02]  /*2aa00*/  LD.E R2, desc[UR6][R6.64+0xa8] ;  /* 0x0000a80606027980 */ /* 0x000e64000c101900 */
[----:B-1----:R-:W-:-:S05]  /*2aa10*/  FMUL.FTZ R3, R25, R2 ;  /* 0x0000000219037220 */ /* 0x002fca0000410000 */
[----:B------:R1:W-:Y:S04]  /*2aa20*/  ST.E desc[UR4][R6.64+0xa8], R3 ;  /* 0x0000a80306007985 */ /* 0x0003e8000c101904 */
[----:B------:R-:W3:Y:S02]  /*2aa30*/  LD.E R2, desc[UR6][R6.64+0xac] ;  /* 0x0000ac0606027980 */ /* 0x000ee4000c101900 */
[----:B---3--:R-:W-:-:S05]  /*2aa40*/  FMUL.FTZ R9, R25, R2 ;  /* 0x0000000219097220 */ /* 0x008fca0000410000 */
[----:B------:R3:W-:Y:S04]  /*2aa50*/  ST.E desc[UR4][R6.64+0xac], R9 ;  /* 0x0000ac0906007985 */ /* 0x0007e8000c101904 */
[----:B------:R-:W2:Y:S02]  /*2aa60*/  LD.E R2, desc[UR6][R6.64+0xb8] ;  /* 0x0000b80606027980 */ /* 0x000ea4000c101900 */
        /* <DEDUP_REMOVED lines=112> */
[----:B------:R-:W-:Y:S04]  /*2b170*/  ST.E desc[UR4][R6.64+0x1dc], R3 ;  /* 0x0001dc0306007985 */ /* 0x000fe8000c101904 */
[----:B------:R-:W3:Y:S02]  /*2b180*/  LD.E R2, desc[UR6][R6.64+0x1e8] ;  /* 0x0001e80606027980 */ /* 0x000ee4000c101900 */
[----:B---3--:R-:W-:-:S05]  /*2b190*/  FMUL.FTZ R9, R25, R2 ;  /* 0x0000000219097220 */ /* 0x008fca0000410000 */
[----:B------:R1:W-:Y:S04]  /*2b1a0*/  ST.E desc[UR4][R6.64+0x1e8], R9 ;  /* 0x0001e80906007985 */ /* 0x0003e8000c101904 */
[----:B------:R-:W2:Y:S02]  /*2b1b0*/  LD.E R2, desc[UR6][R6.64+0x1ec] ;  /* 0x0001ec0606027980 */ /* 0x000ea4000c101900 */
[----:B--2---:R-:W-:-:S05]  /*2b1c0*/  FMUL.FTZ R27, R25, R2 ;  /* 0x00000002191b7220 */ /* 0x004fca0000410000 */
[----:B------:R2:W-:Y:S04]  /*2b1d0*/  ST.E desc[UR4][R6.64+0x1ec], R27 ;  /* 0x0001ec1b06007985 */ /* 0x0005e8000c101904 */
[----:B------:R-:W3:Y:S02]  /*2b1e0*/  LD.E R2, desc[UR6][R6.64+0x1f8] ;  /* 0x0001f80606027980 */ /* 0x000ee4000c101900 */
[----:B---3--:R-:W-:-:S05]  /*2b1f0*/  FMUL.FTZ R29, R25, R2 ;  /* 0x00000002191d7220 */ /* 0x008fca0000410000 */
[----:B------:R-:W-:Y:S04]  /*2b200*/  ST.E desc[UR4][R6.64+0x1f8], R29 ;  /* 0x0001f81d06007985 */ /* 0x000fe8000c101904 */
[----:B------:R-:W1:Y:S01]  /*2b210*/  LD.E R2, desc[UR6][R6.64+0x1fc] ;  /* 0x0001fc0606027980 */ /* 0x000e62000c101900 */
[----:B------:R-:W-:Y:S01]  /*2b220*/  LEA.HI R28, R199, 0x8, RZ, 0x19 ;  /* 0x00000008c71c7811 */ /* 0x000fe200078fc8ff */
[----:B-1----:R-:W-:-:S05]  /*2b230*/  FMUL.FTZ R9, R25, R2 ;  /* 0x0000000219097220 */ /* 0x002fca0000410000 */
[----:B------:R1:W-:Y:S04]  /*2b240*/  ST.E desc[UR4][R6.64+0x1fc], R9 ;  /* 0x0001fc0906007985 */ /* 0x0003e8000c101904 */
[----:B------:R-:W3:Y:S01]  /*2b250*/  LDL.64 R2, [R0+0x80] ;  /* 0x0000800000027983 */ /* 0x000ee20000100a00 */
[----:B------:R4:W-:Y:S06]  /*2b260*/  BAR.SYNC.DEFER_BLOCKING R28, 0x100 ;  /* 0x0004001c0000751d */ /* 0x0009ec0000010000 */
[----:B--2---:R-:W2:Y:S04]  /*2b270*/  LDL.64 R26, [R0] ;  /* 0x00000000001a7983 */ /* 0x004ea80000100a00 */
[----:B------:R-:W5:Y:S04]  /*2b280*/  LDL.64 R24, [R0+0x98] ;  /* 0x0000980000187983 */ /* 0x000f680000100a00 */
[----:B-1----:R-:W4:Y:S04]  /*2b290*/  LDL.64 R8, [R0+0x88] ;  /* 0x0000880000087983 */ /* 0x002f280000100a00 */
[----:B---3--:R-:W3:Y:S04]  /*2b2a0*/  LD.E R29, desc[UR4][R2.64] ;  /* 0x00000004021d7980 */ /* 0x008ee8000c101900 */
[----:B--2---:R-:W2:Y:S04]  /*2b2b0*/  LD.E R219, desc[UR6][R26.64] ;  /* 0x000000061adb7980 */ /* 0x004ea8000c101900 */
[----:B-----5:R-:W2:Y:S04]  /*2b2c0*/  LD.E.64 R6, desc[UR4][R24.64] ;  /* 0x0000000418067980 */ /* 0x020ea8000c101b00 */
[----:B---3--:R1:W-:Y:S04]  /*2b2d0*/  ST.E desc[UR8][R2.64], R29 ;  /* 0x0000001d02007985 */ /* 0x0083e8000c101908 */
[----:B------:R-:W3:Y:S04]  /*2b2e0*/  LD.E R31, desc[UR10][R2.64+0x4] ;  /* 0x0000040a021f7980 */ /* 0x000ee8000c101900 */
[----:B---3--:R3:W-:Y:S04]  /*2b2f0*/  ST.E desc[UR4][R2.64+0x4], R31 ;  /* 0x0000041f02007985 */ /* 0x0087e8000c101904 */
[----:B------:R-:W5:Y:S04]  /*2b300*/  LD.E R33, desc[UR6][R2.64+0x8] ;  /* 0x0000080602217980 */ /* 0x000f68000c101900 */
[----:B-----5:R-:W-:Y:S04]  /*2b310*/  ST.E desc[UR4][R2.64+0x8], R33 ;  /* 0x0000082102007985 */ /* 0x020fe8000c101904 */
[----:B------:R-:W5:Y:S04]  /*2b320*/  LD.E R27, desc[UR6][R2.64+0xc] ;  /* 0x00000c06021b7980 */ /* 0x000f68000c101900 */
[----:B-----5:R5:W-:Y:S04]  /*2b330*/  ST.E desc[UR4][R2.64+0xc], R27 ;  /* 0x00000c1b02007985 */ /* 0x020be8000c101904 */
[----:B------:R-:W4:Y:S04]  /*2b340*/  LD.E R25, desc[UR6][R2.64+0x10] ;  /* 0x0000100602197980 */ /* 0x000f28000c101900 */
[----:B----4-:R4:W-:Y:S04]  /*2b350*/  ST.E desc[UR4][R2.64+0x10], R25 ;  /* 0x0000101902007985 */ /* 0x0109e8000c101904 */
[----:B-1----:R-:W2:Y:S04]  /*2b360*/  LD.E R29, desc[UR6][R2.64+0x14] ;  /* 0x00001406021d7980 */ /* 0x002ea8000c101900 */
[----:B--2---:R1:W-:Y:S04]  /*2b370*/  ST.E desc[UR4][R2.64+0x14], R29 ;  /* 0x0000141d02007985 */ /* 0x0043e8000c101904 */
[----:B---3--:R-:W2:Y:S04]  /*2b380*/  LD.E R31, desc[UR6][R2.64+0x18] ;  /* 0x00001806021f7980 */ /* 0x008ea8000c101900 */
[----:B--2---:R2:W-:Y:S04]  /*2b390*/  ST.E desc[UR4][R2.64+0x18], R31 ;  /* 0x0000181f02007985 */ /* 0x0045e8000c101904 */
[----:B-----5:R-:W3:Y:S04]  /*2b3a0*/  LD.E R27, desc[UR6][R2.64+0x1c] ;  /* 0x00001c06021b7980 */ /* 0x020ee8000c101900 */
[----:B---3--:R3:W-:Y:S04]  /*2b3b0*/  ST.E desc[UR4][R2.64+0x1c], R27 ;  /* 0x00001c1b02007985 */ /* 0x0087e8000c101904 */
[----:B----4-:R-:W4:Y:S04]  /*2b3c0*/  LD.E R25, desc[UR6][R2.64+0x20] ;  /* 0x0000200602197980 */ /* 0x010f28000c101900 */
[----:B----4-:R4:W-:Y:S04]  /*2b3d0*/  ST.E desc[UR4][R2.64+0x20], R25 ;  /* 0x0000201902007985 */ /* 0x0109e8000c101904 */
[----:B-1----:R-:W5:Y:S04]  /*2b3e0*/  LD.E R29, desc[UR6][R2.64+0x24] ;  /* 0x00002406021d7980 */ /* 0x002f68000c101900 */
[----:B-----5:R1:W-:Y:S04]  /*2b3f0*/  ST.E desc[UR4][R2.64+0x24], R29 ;  /* 0x0000241d02007985 */ /* 0x0203e8000c101904 */
[----:B--2---:R-:W2:Y:S04]  /*2b400*/  LD.E R31, desc[UR6][R2.64+0x28] ;  /* 0x00002806021f7980 */ /* 0x004ea8000c101900 */
[----:B--2---:R2:W-:Y:S04]  /*2b410*/  ST.E desc[UR4][R2.64+0x28], R31 ;  /* 0x0000281f02007985 */ /* 0x0045e8000c101904 */
[----:B---3--:R-:W3:Y:S04]  /*2b420*/  LD.E R27, desc[UR6][R2.64+0x2c] ;  /* 0x00002c06021b7980 */ /* 0x008ee8000c101900 */
        /* <DEDUP_REMOVED lines=228> */
[----:B-----5:R-:W-:Y:S04]  /*2c270*/  ST.E desc[UR4][R2.64+0x1f4], R29 ;  /* 0x0001f41d02007985 */ /* 0x020fe8000c101904 */
[----:B--2---:R-:W2:Y:S04]  /*2c280*/  LD.E R31, desc[UR6][R2.64+0x1f8] ;  /* 0x0001f806021f7980 */ /* 0x004ea8000c101900 */
[----:B--2---:R-:W-:Y:S04]  /*2c290*/  ST.E desc[UR4][R2.64+0x1f8], R31 ;  /* 0x0001f81f02007985 */ /* 0x004fe8000c101904 */
[----:B---3--:R-:W2:Y:S01]  /*2c2a0*/  LD.E R27, desc[UR6][R2.64+0x1fc] ;  /* 0x0001fc06021b7980 */ /* 0x008ea2000c101900 */
[----:B------:R-:W-:-:S02]  /*2c2b0*/  R2UR UR20, R4 ;  /* 0x00000000041472ca */ /* 0x000fc400000e0000 */
[C---:B------:R-:W-:Y:S02]  /*2c2c0*/  R2UR UR21, R5.reuse ;  /* 0x00000000051572ca */ /* 0x040fe400000e0000 */
[C---:B------:R-:W-:Y:S02]  /*2c2d0*/  R2UR UR22, R4.reuse ;  /* 0x00000000041672ca */ /* 0x040fe400000e0000 */
[C---:B------:R-:W-:Y:S02]  /*2c2e0*/  R2UR UR23, R5.reuse ;  /* 0x00000000051772ca */ /* 0x040fe400000e0000 */
[C---:B------:R-:W-:Y:S02]  /*2c2f0*/  R2UR UR24, R4.reuse ;  /* 0x00000000041872ca */ /* 0x040fe400000e0000 */
[----:B------:R-:W-:Y:S02]  /*2c300*/  R2UR UR25, R5 ;  /* 0x00000000051972ca */ /* 0x000fe400000e0000 */
        /* <DEDUP_REMOVED lines=20> */
[----:B------:R-:W-:Y:S02]  /*2c450*/  R2UR UR58, R4 ;  /* 0x00000000043a72ca */ /* 0x000fe400000e0000 */
[----:B------:R-:W-:Y:S01]  /*2c460*/  R2UR UR59, R5 ;  /* 0x00000000053b72ca */ /* 0x000fe200000e0000 */
[----:B--2---:R1:W-:Y:S04]  /*2c470*/  ST.E desc[UR4][R2.64+0x1fc], R27 ;  /* 0x0001fc1b02007985 */ /* 0x0043e8000c101904 */
[----:B------:R-:W2:Y:S04]  /*2c480*/  LD.E R218, desc[UR6][R8.64] ;  /* 0x0000000608da7980 */ /* 0x000ea8000c101900 */
[----:B------:R-:W3:Y:S04]  /*2c490*/  LD.E R24, desc[UR8][R2.64] ;  /* 0x0000000802187980 */ /* 0x000ee8000c101900 */
[----:B----4-:R-:W3:Y:S04]  /*2c4a0*/  LD.E R25, desc[UR10][R2.64+0x4] ;  /* 0x0000040a02197980 */ /* 0x010ee8000c101900 */
[----:B------:R-:W3:Y:S04]  /*2c4b0*/  LD.E R26, desc[UR12][R2.64+0x8] ;  /* 0x0000080c021a7980 */ /* 0x000ee8000c101900 */
[----:B-1----:R-:W3:Y:S04]  /*2c4c0*/  LD.E R27, desc[UR14][R2.64+0xc] ;  /* 0x00000c0e021b7980 */ /* 0x002ee8000c101900 */
        /* <DEDUP_REMOVED lines=124> */
[----:B------:R-:W-:Y:S01]  /*2cc90*/  IMAD R6, R219, 0xc00, R6 ;  /* 0x00000c00db067824 */ /* 0x000fe200078e0206 */
[----:B--2---:R-:W-:-:S02]  /*2cca0*/  ISETP.NE.U32.AND P0, PT, R218, RZ, PT ;  /* 0x000000ffda00720c */ /* 0x004fc40003f05070 */
[----:B------:R-:W-:Y:S02]  /*2ccb0*/  R2UR UR7, R7 ;  /* 0x00000000070772ca */ /* 0x000fe400000e0000 */
[----:B------:R-:W-:Y:S02]  /*2ccc0*/  R2UR UR6, R6 ;  /* 0x00000000060672ca */ /* 0x000fe400000e0000 */
[----:B------:R-:W-:Y:S02]  /*2ccd0*/  F2FP.F16.F32.PACK_AB R152, R152, R217 ;  /* 0x000000d99898723e */ /* 0x000fe400000000ff */
[----:B------:R-:W-:Y:S02]  /*2cce0*/  F2FP.F16.F32.PACK_AB R154, R154, R203 ;  /* 0x000000cb9a9a723e */ /* 0x000fe400000000ff */
[----:B------:R-:W-:Y:S02]  /*2ccf0*/  F2FP.F16.F32.PACK_AB R153, R202, R153 ;  /* 0x00000099ca99723e */ /* 0x000fe400000000ff */
[----:B------:R-:W-:Y:S01]  /*2cd00*/  F2FP.F16.F32.PACK_AB R155, R155, R216 ;  /* 0x000000d89b9b723e */ /* 0x000fe200000000ff */
[----:B------:R-:W-:Y:S01]  /*2cd10*/  VOTEU.ANY UP0, P0 ;  /* 0x00000000003f7886 */ /* 0x000fe20000000100 */
        /* <DEDUP_REMOVED lines=19> */
[----:B------:R-:W-:Y:S01]  /*2ce50*/  R2UR UR25, R5 ;  /* 0x00000000051972ca */ /* 0x000fe200000e0000 */
[----:B---3--:R-:W-:-:S06]  /*2ce60*/  WARPGROUP.ARRIVE ;  /* 0x00000000000079c5 */ /* 0x008fcc0000000000 */
[----:B------:R-:W-:Y:S01]  /*2ce70*/  HGMMA.64x256x16.F32 R24, R152, gdesc[UR4].tnspB, R24, UP0, gsb0 ;  /* 0x43e0000498187df0 */ /* 0x000fe2000b800818 */
        /* <DEDUP_REMOVED lines=17> */
[----:B------:R-:W-:Y:S01]  /*2cf90*/  R2UR UR55, R5 ;  /* 0x00000000053772ca */ /* 0x000fe200000e0000 */
[----:B------:R-:W-:-:S02]  /*2cfa0*/  WARPGROUP.DEPBAR.LE gsb0, 0x0 ;  /* 0x00008000000079c5 */ /* 0x000fc40000010000 */
[----:B------:R1:W-:Y:S01]  /*2cfb0*/  ST.E desc[UR4][R2.64], R24 ;  /* 0x0000001802007985 */ /* 0x0003e2000c101904 */
[C---:B------:R-:W-:Y:S02]  /*2cfc0*/  R2UR UR4, R4.reuse ;  /* 0x00000000040472ca */ /* 0x040fe400000e0000 */
[C---:B------:R-:W-:Y:S01]  /*2cfd0*/  R2UR UR5, R5.reuse ;  /* 0x00000000050572ca */ /* 0x040fe200000e0000 */
[----:B------:R2:W-:Y:S01]  /*2cfe0*/  ST.E desc[UR6][R2.64+0x4], R25 ;  /* 0x0000041902007985 */ /* 0x0005e2000c101906 */
[C---:B------:R-:W-:Y:S02]  /*2cff0*/  R2UR UR6, R4.reuse ;  /* 0x00000000040672ca */ /* 0x040fe400000e0000 */
[C---:B------:R-:W-:Y:S01]  /*2d000*/  R2UR UR7, R5.reuse ;  /* 0x00000000050772ca */ /* 0x040fe200000e0000 */
[----:B------:R3:W-:Y:S01]  /*2d010*/  ST.E desc[UR8][R2.64+0x8], R26 ;  /* 0x0000081a02007985 */ /* 0x0007e2000c101908 */
[C---:B------:R-:W-:Y:S02]  /*2d020*/  R2UR UR8, R4.reuse ;  /* 0x00000000040872ca */ /* 0x040fe400000e0000 */
[----:B------:R-:W-:Y:S01]  /*2d030*/  R2UR UR9, R5 ;  /* 0x00000000050972ca */ /* 0x000fe200000e0000 */
[----:B------:R4:W-:Y:S01]  /*2d040*/  ST.E desc[UR10][R2.64+0xc], R27 ;  /* 0x00000c1b02007985 */ /* 0x0009e2000c10190a */
[----:B------:R-:W-:-:S02]  /*2d050*/  R2UR UR10, R4 ;  /* 0x00000000040a72ca */ /* 0x000fc400000e0000 */
        /* <DEDUP_REMOVED lines=27> */
[----:B------:R-:W-:Y:S01]  /*2d210*/  R2UR UR7, R5 ;  /* 0x00000000050772ca */ /* 0x000fe200000e0000 */
[----:B------:R5:W-:Y:S04]  /*2d220*/  ST.E desc[UR8][R2.64+0x34], R37 ;  /* 0x0000342502007985 */ /* 0x000be8000c101908 */
[----:B------:R5:W-:Y:S04]  /*2d230*/  ST.E desc[UR10][R2.64+0x38], R38 ;  /* 0x0000382602007985 */ /* 0x000be8000c10190a */
[----:B------:R5:W-:Y:S04]  /*2d240*/  ST.E desc[UR12][R2.64+0x3c], R39 ;  /* 0x00003c2702007985 */ /* 0x000be8000c10190c */
[----:B------:R5:W-:Y:S04]  /*2d250*/  ST.E desc[UR14][R2.64+0x40], R40 ;  /* 0x0000402802007985 */ /* 0x000be8000c10190e */
[----:B------:R5:W-:Y:S04]  /*2d260*/  ST.E desc[UR16][R2.64+0x44], R41 ;  /* 0x0000442902007985 */ /* 0x000be8000c101910 */
[----:B------:R5:W-:Y:S01]  /*2d270*/  ST.E desc[UR18][R2.64+0x48], R42 ;  /* 0x0000482a02007985 */ /* 0x000be2000c101912 */
[----:B------:R-:W-:-:S03]  /*2d280*/  R2UR UR8, R4 ;  /* 0x00000000040872ca */ /* 0x000fc600000e0000 */
[----:B------:R5:W-:Y:S01]  /*2d290*/  ST.E desc[UR20][R2.64+0x4c], R43 ;  /* 0x00004c2b02007985 */ /* 0x000be2000c101914 */
[----:B------:R-:W-:-:S03]  /*2d2a0*/  R2UR UR9, R5 ;  /* 0x00000000050972ca */ /* 0x000fc600000e0000 */
[----:B------:R5:W-:Y:S04]  /*2d2b0*/  ST.E desc[UR22][R2.64+0x50], R44 ;  /* 0x0000502c02007985 */ /* 0x000be8000c101916 */
[----:B------:R5:W-:Y:S04]  /*2d2c0*/  ST.E desc[UR24][R2.64+0x54], R45 ;  /* 0x0000542d02007985 */ /* 0x000be8000c101918 */
[----:B------:R5:W-:Y:S01]  /*2d2d0*/  ST.E desc[UR4][R2.64+0x58], R46 ;  /* 0x0000582e02007985 */ /* 0x000be2000c101904 */
[C---:B------:R-:W-:Y:S02]  /*2d2e0*/  R2UR UR4, R4.reuse ;  /* 0x00000000040472ca */ /* 0x040fe400000e0000 */
[----:B------:R-:W-:Y:S01]  /*2d2f0*/  R2UR UR5, R5 ;  /* 0x00000000050572ca */ /* 0x000fe200000e0000 */
[----:B------:R5:W-:Y:S01]  /*2d300*/  ST.E desc[UR6][R2.64+0x5c], R47 ;  /* 0x00005c2f02007985 */ /* 0x000be2000c101906 */
        /* <DEDUP_REMOVED lines=13> */
[C---:B------:R-:W-:Y:S01]  /*2d3e0*/  R2UR UR21, R5.reuse ;  /* 0x00000000051572ca */ /* 0x040fe200000e0000 */
[----:B------:R5:W-:Y:S01]  /*2d3f0*/  ST.E desc[UR8][R2.64+0x60], R48 ;  /* 0x0000603002007985 */ /* 0x000be2000c101908 */
[C---:B------:R-:W-:Y:S02]  /*2d400*/  R2UR UR22, R4.reuse ;  /* 0x00000000041672ca */ /* 0x040fe400000e0000 */
[C---:B------:R-:W-:Y:S01]  /*2d410*/  R2UR UR23, R5.reuse ;  /* 0x00000000051772ca */ /* 0x040fe200000e0000 */
[----:B------:R5:W-:Y:S01]  /*2d420*/  ST.E desc[UR4][R2.64+0x64], R49 ;  /* 0x0000643102007985 */ /* 0x000be2000c101904 */
[C---:B------:R-:W-:Y:S02]  /*2d430*/  R2UR UR24, R4.reuse ;  /* 0x00000000041872ca */ /* 0x040fe400000e0000 */
[----:B------:R-:W-:Y:S02]  /*2d440*/  R2UR UR25, R5 ;  /* 0x00000000051972ca */ /* 0x000fe400000e0000 */
[----:B------:R-:W-:-:S02]  /*2d450*/  R2UR UR8, R4 ;  /* 0x00000000040872ca */ /* 0x000fc400000e0000 */
[C---:B------:R-:W-:Y:S02]  /*2d460*/  R2UR UR9, R5.reuse ;  /* 0x00000000050972ca */ /* 0x040fe400000e0000 */
[C---:B------:R-:W-:Y:S02]  /*2d470*/  R2UR UR4, R4.reuse ;  /* 0x00000000040472ca */ /* 0x040fe400000e0000 */
[----:B------:R-:W-:Y:S01]  /*2d480*/  R2UR UR5, R5 ;  /* 0x00000000050572ca */ /* 0x000fe200000e0000 */
        /* <DEDUP_REMOVED lines=8> */
[----:B------:R5:W-:Y:S04]  /*2d510*/  ST.E desc[UR20][R2.64+0x80], R56 ;  /* 0x0000803802007985 */ /* 0x000be8000c101914 */
[----:B------:R5:W-:Y:S04]  /*2d520*/  ST.E desc[UR22][R2.64+0x84], R57 ;  /* 0x0000843902007985 */ /* 0x000be8000c101916 */
[----:B------:R5:W-:Y:S01]  /*2d530*/  ST.E desc[UR24][R2.64+0x88], R58 ;  /* 0x0000883a02007985 */ /* 0x000be2000c101918 */
[----:B------:R-:W-:-:S03]  /*2d540*/  R2UR UR10, R4 ;  /* 0x00000000040a72ca */ /* 0x000fc600000e0000 */
[----:B------:R5:W-:Y:S01]  /*2d550*/  ST.E desc[UR8][R2.64+0x8c], R59 ;  /* 0x00008c3b02007985 */ /* 0x000be2000c101908 */
[C---:B------:R-:W-:Y:S02]  /*2d560*/  R2UR UR8, R4.reuse ;  /* 0x00000000040872ca */ /* 0x040fe400000e0000 */
[C---:B------:R-:W-:Y:S01]  /*2d570*/  R2UR UR9, R5.reuse ;  /* 0x00000000050972ca */ /* 0x040fe200000e0000 */
[----:B------:R5:W-:Y:S01]  /*2d580*/  ST.E desc[UR4][R2.64+0x90], R60 ;  /* 0x0000903c02007985 */ /* 0x000be2000c101904 */
        /* <DEDUP_REMOVED lines=289> */
[----:B------:R-:W-:Y:S01]  /*2e7a0*/  R2UR UR57, R5 ;  /* 0x00000000053972ca */ /* 0x000fe200000e0000 */
[----:B------:R-:W-:Y:S01]  /*2e7b0*/  ST.E desc[UR6][R8.64], R193 ;  /* 0x000000c108007985 */ /* 0x000fe2000c101906 */
[----:B------:R-:W-:-:S02]  /*2e7c0*/  R2UR UR60, R4 ;  /* 0x00000000043c72ca */ /* 0x000fc400000e0000 */
[C---:B------:R-:W-:Y:S01]  /*2e7d0*/  R2UR UR61, R5.reuse ;  /* 0x00000000053d72ca */ /* 0x040fe200000e0000 */
[----:B-1----:R-:W5:Y:S01]  /*2e7e0*/  LD.E R24, desc[UR8][R2.64] ;  /* 0x0000000802187980 */ /* 0x002f62000c101900 */
[C---:B------:R-:W-:Y:S02]  /*2e7f0*/  R2UR UR58, R4.reuse ;  /* 0x00000000043a72ca */ /* 0x040fe400000e0000 */
[C---:B------:R-:W-:Y:S01]  /*2e800*/  R2UR UR59, R5.reuse ;  /* 0x00000000053b72ca */ /* 0x040fe200000e0000 */
[----:B--2---:R-:W2:Y:S01]  /*2e810*/  LD.E R25, desc[UR10][R2.64+0x4] ;  /* 0x0000040a02197980 */ /* 0x004ea2000c101900 */
[C---:B------:R-:W-:Y:S02]  /*2e820*/  R2UR UR4, R4.reuse ;  /* 0x00000000040472ca */ /* 0x040fe400000e0000 */
[----:B------:R-:W-:Y:S01]  /*2e830*/  R2UR UR5, R5 ;  /* 0x00000000050572ca */ /* 0x000fe200000e0000 */
[----:B---3--:R-:W2:Y:S01]  /*2e840*/  LD.E R26, desc[UR12][R2.64+0x8] ;  /* 0x0000080c021a7980 */ /* 0x008ea2000c101900 */
[----:B------:R-:W-:-:S02]  /*2e850*/  R2UR UR6, R4 ;  /* 0x00000000040672ca */ /* 0x000fc400000e0000 */
[C---:B------:R-:W-:Y:S01]  /*2e860*/  R2UR UR7, R5.reuse ;  /* 0x00000000050772ca */ /* 0x040fe200000e0000 */
[----:B----4-:R-:W2:Y:S01]  /*2e870*/  LD.E R27, desc[UR14][R2.64+0xc] ;  /* 0x00000c0e021b7980 */ /* 0x010ea2000c101900 */
[C---:B------:R-:W-:Y:S02]  /*2e880*/  R2UR UR8, R4.reuse ;  /* 0x00000000040872ca */ /* 0x040fe400000e0000 */
[C---:B------:R-:W-:Y:S01]  /*2e890*/  R2UR UR9, R5.reuse ;  /* 0x00000000050972ca */ /* 0x040fe200000e0000 */
[----:B-----5:R-:W2:Y:S01]  /*2e8a0*/  LD.E R28, desc[UR16][R2.64+0x10] ;  /* 0x00001010021c7980 */ /* 0x020ea2000c101900 */
[C---:B------:R-:W-:Y:S02]  /*2e8b0*/  R2UR UR10, R4.reuse ;  /* 0x00000000040a72ca */ /* 0x040fe400000e0000 */
[----:B------:R-:W-:Y:S01]  /*2e8c0*/  R2UR UR11, R5 ;  /* 0x00000000050b72ca */ /* 0x000fe200000e0000 */
[----:B------:R-:W2:Y:S01]  /*2e8d0*/  LD.E R29, desc[UR18][R2.64+0x14] ;  /* 0x00001412021d7980 */ /* 0x000ea2000c101900 */
[----:B------:R-:W-:-:S02]  /*2e8e0*/  R2UR UR12, R4 ;  /* 0x00000000040c72ca */ /* 0x000fc400000e0000 */
[C---:B------:R-:W-:Y:S01]  /*2e8f0*/  R2UR UR13, R5.reuse ;  /* 0x00000000050d72ca */ /* 0x040fe200000e0000 */
[----:B------:R-:W2:Y:S01]  /*2e900*/  LD.E R30, desc[UR20][R2.64+0x18] ;  /* 0x00001814021e7980 */ /* 0x000ea2000c101900 */
[C---:B------:R-:W-:Y:S02]  /*2e910*/  R2UR UR14, R4.reuse ;  /* 0x00000000040e72ca */ /* 0x040fe400000e0000 */
[C---:B------:R-:W-:Y:S01]  /*2e920*/  R2UR UR15, R5.reuse ;  /* 0x00000000050f72ca */ /* 0x040fe200000e0000 */
[----:B------:R-:W2:Y:S01]  /*2e930*/  LD.E R31, desc[UR22][R2.64+0x1c] ;  /* 0x00001c16021f7980 */ /* 0x000ea2000c101900 */
        /* <DEDUP_REMOVED lines=303> */
[----:B------:R-:W-:Y:S02]  /*2fc30*/  R2UR UR56, R4 ;  /* 0x00000000043872ca */ /* 0x000fe400000e0000 */
[----:B------:R-:W-:Y:S01]  /*2fc40*/  R2UR UR57, R5 ;  /* 0x00000000053972ca */ /* 0x000fe200000e0000 */
        /* <DEDUP_REMOVED lines=19> */
[----:B------:R-:W-:-:S02]  /*2fd80*/  VIADD R152, R6, 0x80 ;  /* 0x0000008006987836 */ /* 0x000fc40000000000 */
[----:B------:R-:W-:-:S03]  /*2fd90*/  IMAD.MOV.U32 R153, RZ, RZ, R7 ;  /* 0x000000ffff997224 */ /* 0x000fc600078e0007 */
[----:B------:R-:W-:Y:S02]  /*2fda0*/  R2UR UR6, R152 ;  /* 0x00000000980672ca */ /* 0x000fe400000e0000 */
[----:B------:R-:W-:Y:S02]  /*2fdb0*/  R2UR UR7, R153 ;  /* 0x00000000990772ca */ /* 0x000fe400000e0000 */
[----:B------:R-:W-:Y:S02]  /*2fdc0*/  F2FP.F16.F32.PACK_AB R152, R20, R21 ;  /* 0x000000151498723e */ /* 0x000fe400000000ff */
[----:B------:R-:W-:Y:S02]  /*2fdd0*/  F2FP.F16.F32.PACK_AB R154, R18, R19 ;  /* 0x00000013129a723e */ /* 0x000fe400000000ff */
[----:B------:R-:W-:Y:S02]  /*2fde0*/  F2FP.F16.F32.PACK_AB R153, R14, R15 ;  /* 0x0000000f0e99723e */ /* 0x000fe400000000ff */
[----:B------:R-:W-:-:S02]  /*2fdf0*/  F2FP.F16.F32.PACK_AB R155, R12, R13 ;  /* 0x0000000d0c9b723e */ /* 0x000fc400000000ff */
        /* <DEDUP_REMOVED lines=18> */
[----:B------:R-:W-:Y:S02]  /*2ff20*/  R2UR UR24, R4 ;  /* 0x00000000041872ca */ /* 0x000fe400000e0000 */
[----:B------:R-:W-:Y:S01]  /*2ff30*/  R2UR UR25, R5 ;  /* 0x00000000051972ca */ /* 0x000fe200000e0000 */
[----:B--2---:R-:W-:-:S06]  /*2ff40*/  WARPGROUP.ARRIVE ;  /* 0x00000000000079c5 */ /* 0x004fcc0000000000 */
[----:B------:R-:W-:Y:S01]  /*2ff50*/  HGMMA.64x256x16.F32 R24, R152, gdesc[UR4].tnspB, R24, gsb0 ;  /* 0x43e0000498187df0 */ /* 0x000fe20008000818 */
        /* <DEDUP_REMOVED lines=2359> */
[C---:B------:R-:W-:Y:S01]  /*392d0*/  R2UR UR51, R5.reuse ;  /* 0x00000000053372ca */ /* 0x040fe200000e0000 */
[----:B------:R-:W-:Y:S02]  /*392e0*/  WARPGROUP.DEPBAR.LE gsb0, 0x0 ;  /* 0x00008000000079c5 */ /* 0x000fe40000010000 */
        /* <DEDUP_REMOVED lines=351> */
[----:B------:R-:W-:Y:S01]  /*3a8e0*/  ST.E desc[UR6][R2.64+0x1ec], R147 ;  /* 0x0001ec9302007985 */ /* 0x000fe2000c101906 */
[----:B------:R-:W-:-:S03]  /*3a8f0*/  R2UR UR5, R5 ;  /* 0x00000000050572ca */ /* 0x000fc600000e0000 */
[----:B------:R-:W-:Y:S01]  /*3a900*/  ST.E desc[UR8][R2.64+0x1f0], R148 ;  /* 0x0001f09402007985 */ /* 0x000fe2000c101908 */
[----:B------:R-:W-:-:S03]  /*3a910*/  R2UR UR6, R4 ;  /* 0x00000000040672ca */ /* 0x000fc600000e0000 */
[----:B------:R-:W-:Y:S01]  /*3a920*/  ST.E desc[UR10][R2.64+0x1f4], R149 ;  /* 0x0001f49502007985 */ /* 0x000fe2000c10190a */
[----:B------:R-:W-:-:S03]  /*3a930*/  R2UR UR7, R5 ;  /* 0x00000000050772ca */ /* 0x000fc600000e0000 */
[----:B------:R-:W-:Y:S01]  /*3a940*/  ST.E desc[UR12][R2.64+0x1f8], R150 ;  /* 0x0001f89602007985 */ /* 0x000fe2000c10190c */
[C---:B------:R-:W-:Y:S02]  /*3a950*/  R2UR UR8, R4.reuse ;  /* 0x00000000040872ca */ /* 0x040fe400000e0000 */
[C---:B------:R-:W-:Y:S01]  /*3a960*/  R2UR UR9, R5.reuse ;  /* 0x00000000050972ca */ /* 0x040fe200000e0000 */
[----:B------:R-:W-:Y:S01]  /*3a970*/  ST.E desc[UR14][R2.64+0x1fc], R151 ;  /* 0x0001fc9702007985 */ /* 0x000fe2000c10190e */
        /* <DEDUP_REMOVED lines=25> */
[----:B------:R-:W-:Y:S01]  /*3ab10*/  R2UR UR57, R5 ;  /* 0x00000000053972ca */ /* 0x000fe200000e0000 */
[----:B------:R5:W-:Y:S01]  /*3ab20*/  ST.E desc[UR4][R2.64+0x1e8], R146 ;  /* 0x0001e89202007985 */ /* 0x000be2000c101904 */
[----:B------:R-:W-:-:S03]  /*3ab30*/  R2UR UR60, R4 ;  /* 0x00000000043c72ca */ /* 0x000fc600000e0000 */
[----:B------:R-:W-:Y:S01]  /*3ab40*/  ST.E desc[UR6][R8.64], R193 ;  /* 0x000000c108007985 */ /* 0x000fe2000c101906 */
[C---:B------:R-:W-:Y:S02]  /*3ab50*/  R2UR UR61, R5.reuse ;  /* 0x00000000053d72ca */ /* 0x040fe400000e0000 */
        /* <DEDUP_REMOVED lines=324> */
[----:B------:R-:W-:Y:S01]  /*3bfa0*/  R2UR UR56, R4 ;  /* 0x00000000043872ca */ /* 0x000fe200000e0000 */
[----:B------:R-:W2:Y:S01]  /*3bfb0*/  LD.E R132, desc[UR4][R2.64+0x1b0] ;  /* 0x0001b00402847980 */ /* 0x000ea2000c101900 */
[----:B------:R-:W-:-:S03]  /*3bfc0*/  R2UR UR57, R5 ;  /* 0x00000000053972ca */ /* 0x000fc600000e0000 */
        /* <DEDUP_REMOVED lines=19> */
[----:B------:R-:W-:Y:S01]  /*3c100*/  VIADD R6, R6, 0x280 ;  /* 0x0000028006067836 */ /* 0x000fe20000000000 */
[----:B------:R-:W-:-:S04]  /*3c110*/  R2UR UR7, R7 ;  /* 0x00000000070772ca */ /* 0x000fc800000e0000 */
[----:B------:R-:W-:Y:S02]  /*3c120*/  R2UR UR6, R6 ;  /* 0x00000000060672ca */ /* 0x000fe400000e0000 */
[----:B------:R-:W-:Y:S02]  /*3c130*/  F2FP.F16.F32.PACK_AB R152, R190, R191 ;  /* 0x000000bfbe98723e */ /* 0x000fe400000000ff */
[----:B------:R-:W-:Y:S02]  /*3c140*/  F2FP.F16.F32.PACK_AB R154, R188, R189 ;  /* 0x000000bdbc9a723e */ /* 0x000fe400000000ff */
[----:B------:R-:W-:Y:S02]  /*3c150*/  F2FP.F16.F32.PACK_AB R153, R161, R162 ;  /* 0x000000a2a199723e */ /* 0x000fe400000000ff */
[----:B------:R-:W-:Y:S02]  /*3c160*/  F2FP.F16.F32.PACK_AB R155, R159, R160 ;  /* 0x000000a09f9b723e */ /* 0x000fe400000000ff */
        /* <DEDUP_REMOVED lines=27> */
[----:B------:R-:W-:Y:S01]  /*3c320*/  R2UR UR29, R5 ;  /* 0x00000000051d72ca */ /* 0x000fe200000e0000 */
[----:B------:R-:W-:-:S02]  /*3c330*/  WARPGROUP.DEPBAR.LE gsb0, 0x0 ;  /* 0x00008000000079c5 */ /* 0x000fc40000010000 */
[----:B------:R-:W-:Y:S01]  /*3c340*/  ST.E desc[UR4][R2.64], R24 ;  /* 0x0000001802007985 */ /* 0x000fe2000c101904 */
[C---:B------:R-:W-:Y:S02]  /*3c350*/  R2UR UR4, R4.reuse ;  /* 0x00000000040472ca */ /* 0x040fe400000e0000 */
[C---:B------:R-:W-:Y:S01]  /*3c360*/  R2UR UR5, R5.reuse ;  /* 0x00000000050572ca */ /* 0x040fe200000e0000 */
[----:B------:R-:W-:Y:S01]  /*3c370*/  ST.E desc[UR6][R2.64+0x4], R25 ;  /* 0x0000041902007985 */ /* 0x000fe2000c101906 */
[C---:B------:R-:W-:Y:S02]  /*3c380*/  R2UR UR6, R4.reuse ;  /* 0x00000000040672ca */ /* 0x040fe400000e0000 */
[----:B------:R-:W-:Y:S01]  /*3c390*/  R2UR UR7, R5 ;  /* 0x00000000050772ca */ /* 0x000fe200000e0000 */
[----:B------:R-:W-:Y:S04]  /*3c3a0*/  ST.E desc[UR8][R2.64+0x8], R26 ;  /* 0x0000081a02007985 */ /* 0x000fe8000c101908 */
[----:B------:R-:W-:Y:S04]  /*3c3b0*/  ST.E desc[UR10][R2.64+0xc], R27 ;  /* 0x00000c1b02007985 */ /* 0x000fe8000c10190a */
[----:B------:R-:W-:Y:S01]  /*3c3c0*/  ST.E desc[UR12][R2.64+0x10], R28 ;  /* 0x0000101c02007985 */ /* 0x000fe2000c10190c */
[----:B------:R-:W-:-:S03]  /*3c3d0*/  R2UR UR8, R4 ;  /* 0x00000000040872ca */ /* 0x000fc600000e0000 */
[----:B------:R-:W-:Y:S01]  /*3c3e0*/  ST.E desc[UR14][R2.64+0x14], R29 ;  /* 0x0000141d02007985 */ /* 0x000fe2000c10190e */
[----:B------:R-:W-:-:S03]  /*3c3f0*/  R2UR UR9, R5 ;  /* 0x00000000050972ca */ /* 0x000fc600000e0000 */
[----:B------:R-:W-:Y:S04]  /*3c400*/  ST.E desc[UR16][R2.64+0x18], R30 ;  /* 0x0000181e02007985 */ /* 0x000fe8000c101910 */
[----:B------:R-:W-:Y:S04]  /*3c410*/  ST.E desc[UR18][R2.64+0x1c], R31 ;  /* 0x00001c1f02007985 */ /* 0x000fe8000c101912 */
[----:B------:R-:W-:Y:S04]  /*3c420*/  ST.E desc[UR20][R2.64+0x20], R32 ;  /* 0x0000202002007985 */ /* 0x000fe8000c101914 */
[----:B------:R-:W-:Y:S04]  /*3c430*/  ST.E desc[UR22][R2.64+0x24], R33 ;  /* 0x0000242102007985 */ /* 0x000fe8000c101916 */
        /* <DEDUP_REMOVED lines=19> */
[----:B------:R-:W-:Y:S01]  /*3c570*/  ST.E desc[UR8][R2.64+0x34], R37 ;  /* 0x0000342502007985 */ /* 0x000fe2000c101908 */
        /* <DEDUP_REMOVED lines=8> */
[----:B------:R-:W-:Y:S01]  /*3c600*/  R2UR UR5, R5 ;  /* 0x00000000050572ca */ /* 0x000fe200000e0000 */
[----:B------:R-:W-:Y:S04]  /*3c610*/  ST.E desc[UR6][R2.64+0x3c], R39 ;  /* 0x00003c2702007985 */ /* 0x000fe8000c101906 */
[----:B------:R-:W-:Y:S04]  /*3c620*/  ST.E desc[UR10][R2.64+0x40], R40 ;  /* 0x0000402802007985 */ /* 0x000fe8000c10190a */
[----:B------:R-:W-:Y:S04]  /*3c630*/  ST.E desc[UR12][R2.64+0x44], R41 ;  /* 0x0000442902007985 */ /* 0x000fe8000c10190c */
        /* <DEDUP_REMOVED lines=8> */
[----:B------:R-:W-:Y:S01]  /*3c6c0*/  ST.E desc[UR8][R2.64+0x60], R48 ;  /* 0x0000603002007985 */ /* 0x000fe2000c101908 */
[C---:B------:R-:W-:Y:S02]  /*3c6d0*/  R2UR UR8, R4.reuse ;  /* 0x00000000040872ca */ /* 0x040fe400000e0000 */
[----:B------:R-:W-:Y:S01]  /*3c6e0*/  R2UR UR9, R5 ;  /* 0x00000000050972ca */ /* 0x000fe200000e0000 */
[----:B------:R-:W-:Y:S01]  /*3c6f0*/  ST.E desc[UR4][R2.64+0x64], R49 ;  /* 0x0000643102007985 */ /* 0x000fe2000c101904 */
        /* <DEDUP_REMOVED lines=14> */
[----:B------:R-:W-:Y:S01]  /*3c7e0*/  ST.E desc[UR6][R2.64+0x68], R50 ;  /* 0x0000683202007985 */ /* 0x000fe2000c101906 */
        /* <DEDUP_REMOVED lines=288> */
[----:B------:R-:W2:Y:S01]  /*3d9f0*/  LD.E R7, desc[UR28][R2.64] ;  /* 0x0000001c02077980 */ /* 0x000ea2000c101900 */
[----:B------:R-:W-:-:S02]  /*3da00*/  R2UR UR4, R4 ;  /* 0x00000000040472ca */ /* 0x000fc400000e0000 */
[C---:B------:R-:W-:Y:S02]  /*3da10*/  R2UR UR5, R5.reuse ;  /* 0x00000000050572ca */ /* 0x040fe400000e0000 */
[----:B------:R-:W-:Y:S02]  /*3da20*/  R2UR UR6, R4 ;  /* 0x00000000040672ca */ /* 0x000fe400000e0000 */
[----:B------:R-:W-:-:S09]  /*3da30*/  R2UR UR7, R5 ;  /* 0x00000000050772ca */ /* 0x000fd200000e0000 */
[----:B--2---:R2:W-:Y:S04]  /*3da40*/  ST.E desc[UR4][R2.64], R7 ;  /* 0x0000000702007985 */ /* 0x0045e8000c101904 */
[----:B------:R-:W3:Y:S01]  /*3da50*/  LD.E R11, desc[UR6][R2.64+0x4] ;  /* 0x00000406020b7980 */ /* 0x000ee2000c101900 */
[C---:B------:R-:W-:Y:S02]  /*3da60*/  R2UR UR4, R4.reuse ;  /* 0x00000000040472ca */ /* 0x040fe400000e0000 */
[C---:B------:R-:W-:Y:S02]  /*3da70*/  R2UR UR5, R5.reuse ;  /* 0x00000000050572ca */ /* 0x040fe400000e0000 */
[----:B------:R-:W-:Y:S02]  /*3da80*/  R2UR UR6, R4 ;  /* 0x00000000040672ca */ /* 0x000fe400000e0000 */
[----:B------:R-:W-:-:S09]  /*3da90*/  R2UR UR7, R5 ;  /* 0x00000000050772ca */ /* 0x000fd200000e0000 */
[----:B---3--:R3:W-:Y:S04]  /*3daa0*/  ST.E desc[UR4][R2.64+0x4], R11 ;  /* 0x0000040b02007985 */ /* 0x0087e8000c101904 */
[----:B------:R-:W4:Y:S01]  /*3dab0*/  LD.E R13, desc[UR6][R2.64+0x8] ;  /* 0x00000806020d7980 */ /* 0x000f22000c101900 */
[C---:B------:R-:W-:Y:S02]  /*3dac0*/  R2UR UR4, R4.reuse ;  /* 0x00000000040472ca */ /* 0x040fe400000e0000 */
[C---:B------:R-:W-:Y:S02]  /*3dad0*/  R2UR UR5, R5.reuse ;  /* 0x00000000050572ca */ /* 0x040fe400000e0000 */
[----:B------:R-:W-:Y:S02]  /*3dae0*/  R2UR UR6, R4 ;  /* 0x00000000040672ca */ /* 0x000fe400000e0000 */
[----:B------:R-:W-:-:S09]  /*3daf0*/  R2UR UR7, R5 ;  /* 0x00000000050772ca */ /* 0x000fd200000e0000 */
[----:B----4-:R4:W-:Y:S04]  /*3db00*/  ST.E desc[UR4][R2.64+0x8], R13 ;  /* 0x0000080d02007985 */ /* 0x0109e8000c101904 */
[----:B-1----:R-:W5:Y:S01]  /*3db10*/  LD.E R9, desc[UR6][R2.64+0xc] ;  /* 0x00000c0602097980 */ /* 0x002f62000c101900 */
[C---:B------:R-:W-:Y:S02]  /*3db20*/  R2UR UR4, R4.reuse ;  /* 0x00000000040472ca */ /* 0x040fe400000e0000 */
[C---:B------:R-:W-:Y:S02]  /*3db30*/  R2UR UR5, R5.reuse ;  /* 0x00000000050572ca */ /* 0x040fe400000e0000 */
[----:B------:R-:W-:Y:S02]  /*3db40*/  R2UR UR6, R4 ;  /* 0x00000000040672ca */ /* 0x000fe400000e0000 */
[----:B------:R-:W-:-:S09]  /*3db50*/  R2UR UR7, R5 ;  /* 0x00000000050772ca */ /* 0x000fd200000e0000 */
[----:B-----5:R1:W-:Y:S04]  /*3db60*/  ST.E desc[UR4][R2.64+0xc], R9 ;  /* 0x00000c0902007985 */ /* 0x0203e8000c101904 */
[----:B--2---:R-:W2:Y:S01]  /*3db70*/  LD.E R7, desc[UR6][R2.64+0x10] ;  /* 0x0000100602077980 */ /* 0x004ea2000c101900 */
[C---:B------:R-:W-:Y:S02]  /*3db80*/  R2UR UR4, R4.reuse ;  /* 0x00000000040472ca */ /* 0x040fe400000e0000 */
[C---:B------:R-:W-:Y:S02]  /*3db90*/  R2UR UR5, R5.reuse ;  /* 0x00000000050572ca */ /* 0x040fe400000e0000 */
[----:B------:R-:W-:Y:S02]  /*3dba0*/  R2UR UR6, R4 ;  /* 0x00000000040672ca */ /* 0x000fe400000e0000 */
[----:B------:R-:W-:-:S09]  /*3dbb0*/  R2UR UR7, R5 ;  /* 0x00000000050772ca */ /* 0x000fd200000e0000 */
[----:B--2---:R2:W-:Y:S04]  /*3dbc0*/  ST.E desc[UR4][R2.64+0x10], R7 ;  /* 0x0000100702007985 */ /* 0x0045e8000c101904 */
[----:B---3--:R-:W3:Y:S01]  /*3dbd0*/  LD.E R11, desc[UR6][R2.64+0x14] ;  /* 0x00001406020b7980 */ /* 0x008ee2000c101900 */
[C---:B------:R-:W-:Y:S02]  /*3dbe0*/  R2UR UR4, R4.reuse ;  /* 0x00000000040472ca */ /* 0x040fe400000e0000 */
[C---:B------:R-:W-:Y:S02]  /*3dbf0*/  R2UR UR5, R5.reuse ;  /* 0x00000000050572ca */ /* 0x040fe400000e0000 */
[----:B------:R-:W-:Y:S02]  /*3dc00*/  R2UR UR6, R4 ;  /* 0x00000000040672ca */ /* 0x000fe400000e0000 */
[----:B------:R-:W-:-:S09]  /*3dc10*/  R2UR UR7, R5 ;  /* 0x00000000050772ca */ /* 0x000fd200000e0000 */
[----:B---3--:R3:W-:Y:S04]  /*3dc20*/  ST.E desc[UR4][R2.64+0x14], R11 ;  /* 0x0000140b02007985 */ /* 0x0087e8000c101904 */
[----:B----4-:R-:W4:Y:S01]  /*3dc30*/  LD.E R13, desc[UR6][R2.64+0x18] ;  /* 0x00001806020d7980 */ /* 0x010f22000c101900 */
        /* <DEDUP_REMOVED lines=719> */
[----:B----4-:R-:W3:Y:S01]  /*40930*/  LD.E R13, desc[UR6][R2.64+0x1f8] ;  /* 0x0001f806020d7980 */ /* 0x010ee2000c101900 */
[C---:B------:R-:W-:Y:S02]  /*40940*/  R2UR UR4, R4.reuse ;  /* 0x00000000040472ca */ /* 0x040fe400000e0000 */
[C---:B------:R-:W-:Y:S02]  /*40950*/  R2UR UR5, R5.reuse ;  /* 0x00000000050572ca */ /* 0x040fe400000e0000 */
[----:B------:R-:W-:Y:S02]  /*40960*/  R2UR UR6, R4 ;  /* 0x00000000040672ca */ /* 0x000fe400000e0000 */
[----:B------:R-:W-:-:S02]  /*40970*/  R2UR UR7, R5 ;  /* 0x00000000050772ca */ /* 0x000fc400000e0000 */
[----:B------:R-:W-:-:S07]  /*40980*/  LOP3.LUT P6, RZ, R199, 0x7f, RZ, 0xc0, !PT ;  /* 0x0000007fc7ff7812 */ /* 0x000fce00078cc0ff */
[----:B---3--:R2:W-:Y:S04]  /*40990*/  ST.E desc[UR4][R2.64+0x1f8], R13 ;  /* 0x0001f80d02007985 */ /* 0x0085e8000c101904 */
[----:B-1----:R-:W3:Y:S01]  /*409a0*/  LD.E R9, desc[UR6][R2.64+0x1fc] ;  /* 0x0001fc0602097980 */ /* 0x002ee2000c101900 */
[----:B------:R-:W-:Y:S02]  /*409b0*/  R2UR UR4, R4 ;  /* 0x00000000040472ca */ /* 0x000fe400000e0000 */
[----:B------:R-:W-:-:S13]  /*409c0*/  R2UR UR5, R5 ;  /* 0x00000000050572ca */ /* 0x000fda00000e0000 */
[----:B---3--:R2:W-:Y:S01]  /*409d0*/  ST.E desc[UR4][R2.64+0x1fc], R9 ;  /* 0x0001fc0902007985 */ /* 0x0085e2000c101904 */
[----:B------:R-:W-:Y:S05]  /*409e0*/  @P6 BRA `(.L_x_1724) ;  /* 0x0000000000306947 */ /* 0x000fea0003800000 */
[----:B--2---:R-:W2:Y:S04]  /*409f0*/  LDL.64 R2, [R0+0x40] ;  /* 0x0000400000027983 */ /* 0x004ea80000100a00 */
[----:B------:R-:W3:Y:S01]  /*40a00*/  LDL.64 R6, [R0] ;  /* 0x0000000000067983 */ /* 0x000ee20000100a00 */
[C---:B------:R-:W-:Y:S02]  /*40a10*/  R2UR UR4, R4.reuse ;  /* 0x00000000040472ca */ /* 0x040fe400000e0000 */
[C---:B------:R-:W-:Y:S02]  /*40a20*/  R2UR UR5, R5.reuse ;  /* 0x00000000050572ca */ /* 0x040fe400000e0000 */
[----:B------:R-:W-:Y:S02]  /*40a30*/  R2UR UR6, R4 ;  /* 0x00000000040672ca */ /* 0x000fe400000e0000 */
[----:B------:R-:W-:-:S09]  /*40a40*/  R2UR UR7, R5 ;  /* 0x00000000050772ca */ /* 0x000fd200000e0000 */
[----:B--2---:R-:W2:Y:S04]  /*40a50*/  LD.E.64 R2, desc[UR4][R2.64+0x30] ;  /* 0x0000300402027980 */ /* 0x004ea8000c101b00 */
[----:B---3--:R-:W3:Y:S01]  /*40a60*/  LD.E R6, desc[UR6][R6.64] ;  /* 0x0000000606067980 */ /* 0x008ee2000c101900 */
[----:B--2---:R-:W-:-:S05]  /*40a70*/  MOV R5, R2 ;  /* 0x0000000200057202 */ /* 0x004fca0000000f00 */
[----:B---3--:R-:W-:-:S05]  /*40a80*/  IMAD R4, R6, 0x8, R5 ;  /* 0x0000000806047824 */ /* 0x008fca00078e0205 */
[----:B------:R-:W-:-:S04]  /*40a90*/  PRMT R4, RZ, 0x654, R4 ;  /* 0x00000654ff047816 */ /* 0x000fc80000000004 */
[----:B------:R1:W-:Y:S03]  /*40aa0*/  SYNCS.ARRIVE.TRANS64.RED.A1T0 RZ, [R4+URZ], RZ ;  /* 0x000000ff04ff79a7 */ /* 0x0003e6000810043f */
.L_x_1724:
[----:B--2---:R-:W-:Y:S02]  /*40ab0*/  IMAD.MOV.U32 R2, RZ, RZ, R201 ;  /* 0x000000ffff027224 */ /* 0x004fe400078e00c9 */
[----:B------:R-:W-:-:S04]  /*40ac0*/  IMAD.MOV.U32 R3, RZ, RZ, 0x0 ;  /* 0x00000000ff037424 */ /* 0x000fc800078e00ff */
[----:B-1----:R-:W-:Y:S05]  /*40ad0*/  RET.REL.NODEC R2 `(_ZN7cutlass13device_kernelIN5flash11enable_sm90INS1_16FlashAttnFwdSm90INS1_25CollectiveMainloopFwdSm90ILi2EN4cute5tupleIJNS5_1CILi1EEES8_S8_EEENS6_IJNS7_ILi128EEENS7_ILi96EEENS7_ILi64EEEEEELi256ENS_6half_tEfNS_4arch4Sm90ELb0ELb1ELb1ELb0ELb0ELb0ELb1ELb1ELb0ELb0ELb0ELb0EEENS1_21CollectiveEpilogueFwdINS6_IJSA_NS7_ILi256EEESB_EEES9_SE_SG_Li256ELb0ELb0ELb0ELb0EEENS1_30DynamicPersistentTileSchedulerILi256ELi32ELb0ELb0ELb1EEEEEEEEEvNT_6ParamsE) ;  /* 0xfffffbf402487950 */ /* 0x002fea0003c3ffff */
.L_x_1702:
[----:B-1----:R1:W2:Y:S02]  /*40ae0*/  SYNCS.PHASECHK.TRANS64.TRYWAIT P0, [R2+URZ], R3 ;  /* 0x00000003020075a7 */ /* 0x0022a4000800017f */
[----:B--2---:R-:W-:Y:S05]  /*40af0*/  @!P0 NANOSLEEP.SYNCS 0x989680 ;  /* 0x009896800000895d */ /* 0x004fea0003900000 */
[----:B------:R-:W2:Y:S02]  /*40b00*/  @!P0 SYNCS.PHASECHK.TRANS64 P0, [R2+URZ], R3 ;  /* 0x00000003020085a7 */ /* 0x000ea4000800007f */
[----:B--2---:R-:W-:Y:S05]  /*40b10*/  @!P0 BRA `(.L_x_1702) ;  /* 0xfffffffc00f08947 */ /* 0x004fea000383ffff */
[----:B------:R-:W-:Y:S05]  /*40b20*/  BRA `(.L_x_1701) ;  /* 0xfffffe4800947947 */ /* 0x000fea000383ffff */
.L_x_1709:
[----:B-1----:R1:W2:Y:S02]  /*40b30*/  SYNCS.PHASECHK.TRANS64.TRYWAIT P0, [R8+URZ], R9 ;  /* 0x00000009080075a7 */ /* 0x0022a4000800017f */
[----:B--2---:R-:W-:Y:S05]  /*40b40*/  @!P0 NANOSLEEP.SYNCS 0x989680 ;  /* 0x009896800000895d */ /* 0x004fea0003900000 */
[----:B------:R-:W2:Y:S02]  /*40b50*/  @!P0 SYNCS.PHASECHK.TRANS64 P0, [R8+URZ], R9 ;  /* 0x00000009080085a7 */ /* 0x000ea4000800007f */
[----:B--2---:R-:W-:Y:S05]  /*40b60*/  @!P0 BRA `(.L_x_1709) ;  /* 0xfffffffc00f08947 */ /* 0x004fea000383ffff */
[----:B------:R-:W-:Y:S05]  /*40b70*/  BRA `(.L_x_1708) ;  /* 0xfffffe5000687947 */ /* 0x000fea000383ffff */
.L_x_1725:
        /* <DEDUP_REMOVED lines=16> */
.L_x_4721:


//--------------------- .text._ZN7cutlass13device_kernelIN5flash11enable_sm90INS1_16FlashAttnFwdSm90INS1_25CollectiveMainloopFwdSm90ILi2EN4cute5tupleIJNS5_1CILi1EEES8_S8_EEENS6_IJNS7_ILi128EEENS7_ILi96EEENS7_ILi64EEEEEELi256ENS_6half_tEfNS_4arch4Sm90ELb0ELb1ELb1ELb1ELb0ELb0ELb0ELb1ELb0ELb0ELb0ELb0EEENS1_21CollectiveEpilogueFwdINS6_IJSA_NS7_ILi256EEESB_EEES9_SE_SG_Li256ELb1ELb0ELb0ELb0EEENS1_36VarlenDynamicPersistentTileSchedulerILi128ELi96ELi256ELi32ELb0ELb0ELb1ELb1ELb0ELb1EEEEEEEEEvNT_6ParamsE --------------------------
	.section	.text._ZN7cutlass13device_kernelIN5flash11enable_sm90INS1_16FlashAttnFwdSm90INS1_25CollectiveMainloopFwdSm90ILi2EN4cute5tupleIJNS5_1CILi1EEES8_S8_EEENS6_IJNS7_ILi128EEENS7_ILi96EEENS7_ILi64EEEEEELi256ENS_6half_tEfNS_4arch4Sm90ELb0ELb1ELb1ELb1ELb0ELb0ELb0ELb1ELb0ELb0ELb0ELb0EEENS1_21CollectiveEpilogueFwdINS6_IJSA_NS7_ILi256EEESB_EEES9_SE_SG_Li256ELb1ELb0ELb0ELb0EEENS1_36VarlenDynamicPersistentTileSchedulerILi128ELi96ELi256ELi32ELb0ELb0ELb1ELb1ELb0ELb1EEEEEEEEEvNT_6ParamsE,"ax",@progbits
	.align	128
.text._ZN7cutlass13device_kernelIN5flash11enable_sm90INS1_16FlashAttnFwdSm90INS1_25CollectiveMainloopFwdSm90ILi2EN4cute5tupleIJNS5_1CILi1EEES8_S8_EEENS6_IJNS7_ILi128EEENS7_ILi96EEENS7_ILi64EEEEEELi256ENS_6half_tEfNS_4arch4Sm90ELb0ELb1ELb1ELb1ELb0ELb0ELb0ELb1ELb0ELb0ELb0ELb0EEENS1_21CollectiveEpilogueFwdINS6_IJSA_NS7_ILi256EEESB_EEES9_SE_SG_Li256ELb1ELb0ELb0ELb0EEENS1_36VarlenDynamicPersistentTileSchedulerILi128ELi96ELi256ELi32ELb0ELb0ELb1ELb1ELb0ELb1EEEEEEEEEvNT_6ParamsE:
        .type           _ZN7cutlass13device_kernelIN5flash11enable_sm90INS1_16FlashAttnFwdSm90INS1_25CollectiveMainloopFwdSm90ILi2EN4cute5tupleIJNS5_1CILi1EEES8_S8_EEENS6_IJNS7_ILi128EEENS7_ILi96EEENS7_ILi64EEEEEELi256ENS_6half_tEfNS_4arch4Sm90ELb0ELb1ELb1ELb1ELb0ELb0ELb0ELb1ELb0ELb0ELb0ELb0EEENS1_21CollectiveEpilogueFwdINS6_IJSA_NS7_ILi256EEESB_EEES9_SE_SG_Li256ELb1ELb0ELb0ELb0EEENS1_36VarlenDynamicPersistentTileSchedulerILi128ELi96ELi256ELi32ELb0ELb0ELb1ELb1ELb0ELb1EEEEEEEEEvNT_6ParamsE,@function
        .size           _ZN7cutlass13device_kernelIN5flash11enable_sm90INS1_16FlashAttnFwdSm90INS1_25CollectiveMainloopFwdSm90ILi2EN4cute5tupleIJNS5_1CILi1EEES8_S8_EEENS6_IJNS7_ILi128EEENS7_ILi96EEENS7_ILi64EEEEEELi256ENS_6half_tEfNS_4arch4Sm90ELb0ELb1ELb1ELb1ELb0ELb0ELb0ELb1ELb0ELb0ELb0ELb0EEENS1_21CollectiveEpilogueFwdINS6_IJSA_NS7_ILi256EEESB_EEES9_SE_SG_Li256ELb1ELb0ELb0ELb0EEENS1_36VarlenDynamicPersistentTileSchedulerILi128ELi96ELi256ELi32ELb0ELb0ELb1ELb1ELb0ELb1EEEEEEEEEvNT_6ParamsE,(.L_x_4723 - _ZN7cutlass13device_kernelIN5flash11enable_sm90INS1_16FlashAttnFwdSm90INS1_25CollectiveMainloopFwdSm90ILi2EN4cute5tupleIJNS5_1CILi1EEES8_S8_EEENS6_IJNS7_ILi128EEENS7_ILi96EEENS7_ILi64EEEEEELi256ENS_6half_tEfNS_4arch4Sm90ELb0ELb1ELb1ELb1ELb0ELb0ELb0ELb1ELb0ELb0ELb0ELb0EEENS1_21CollectiveEpilogueFwdINS6_IJSA_NS7_ILi256EEESB_EEES9_SE_SG_Li256ELb1ELb0ELb0ELb0EEENS1_36VarlenDynamicPersistentTileSchedulerILi128ELi96ELi256ELi32ELb0ELb0ELb1ELb1ELb0ELb1EEEEEEEEEvNT_6ParamsE)
        .other          _ZN7cutlass13device_kernelIN5flash11enable_sm90INS1_16FlashAttnFwdSm90INS1_25CollectiveMainloopFwdSm90ILi2EN4cute5tupleIJNS5_1CILi1EEES8_S8_EEENS6_IJNS7_ILi128EEENS7_ILi96EEENS7_ILi64EEEEEELi256ENS_6half_tEfNS_4arch4Sm90ELb0ELb1ELb1ELb1ELb0ELb0ELb0ELb1ELb0ELb0ELb0ELb0EEENS1_21CollectiveEpilogueFwdINS6_IJSA_NS7_ILi256EEESB_EEES9_SE_SG_Li256ELb1ELb0ELb0ELb0EEENS1_36VarlenDynamicPersistentTileSchedulerILi128ELi96ELi256ELi32ELb0ELb0ELb1ELb1ELb0ELb1EEEEEEEEEvNT_6ParamsE,@"STO_CUDA_ENTRY STV_DEFAULT"
_ZN7cutlass13device_kernelIN5flash11enable_sm90INS1_16FlashAttnFwdSm90INS1_25CollectiveMainloopFwdSm90ILi2EN4cute5tupleIJNS5_1CILi1EEES8_S8_EEENS6_IJNS7_ILi128EEENS7_ILi96EEENS7_ILi64EEEEEELi256ENS_6half_tEfNS_4arch4Sm90ELb0ELb1ELb1ELb1ELb0ELb0ELb0ELb1ELb0ELb0ELb0ELb0EEENS1_21CollectiveEpilogueFwdINS6_IJSA_NS7_ILi256EEESB_EEES9_SE_SG_Li256ELb1ELb0ELb0ELb0EEENS1_36VarlenDynamicPersistentTileSchedulerILi128ELi96ELi256ELi32ELb0ELb0ELb1ELb1ELb0ELb1EEEEEEEEEvNT_6ParamsE:
        /* <DEDUP_REMOVED lines=21> */
.L_x_1727:
[----:B------:R-:W-:Y:S05]  /*0150*/  BSYNC B0 ;  /* 0x0000000000007941 */ /* 0x000fea0003800000 */
.L_x_1726:
        /* <DEDUP_REMOVED lines=41> */
.L_x_1728:
        /* <DEDUP_REMOVED lines=22> */
.L_x_1729:
        /* <DEDUP_REMOVED lines=18> */
.L_x_1730:
        /* <DEDUP_REMOVED lines=22> */
.L_x_1731:
        /* <DEDUP_REMOVED lines=22> */
.L_x_1732:
[----:B------:R-:W-:Y:S01]  /*0930*/  PLOP3.LUT P0, PT, PT, PT, UP0, 0x80, 0x0 ;  /* 0x000000000000781c */ /* 0x000fe20003f0f008 */
[----:B------:R-:W-:Y:S01]  /*0940*/  UMOV UR36, 0x1 ;  /* 0x0000000100247882 */ /* 0x000fe20000000000 */
[----:B------:R-:W-:Y:S01]  /*0950*/  NOP ;  /* 0x0000000000007918 */ /* 0x000fe20000000000 */
[----:B------:R-:W-:Y:S01]  /*0960*/  USEL UR36, UR36, 0x2, !UP0 ;  /* 0x0000000224247887 */ /* 0x000fe2000c000000 */
[----:B------:R-:W-:Y:S01]  /*0970*/  ULDC.64 UR38, c[0x0][0x208] ;  /* 0x0000820000267ab9 */ /* 0x000fe20000000a00 */
[----:B012-4-:R-:W-:Y:S08]  /*0980*/  BAR.SYNC.DEFER_BLOCKING 0x0 ;  /* 0x0000000000007b1d */ /* 0x017ff00000010000 */
[----:B------:R-:W-:Y:S05]  /*0990*/  @!P0 BRA `(.L_x_1733) ;  /* 0x0000010400f08947 */ /* 0x000fea0003800000 */
.L_x_1734:
        /* <DEDUP_REMOVED lines=8> */
[----:B-1----:R-:W-:Y:S01]  /*0a20*/  ULEA UR4, UR5, UR4, 0x18 ;  /* 0x0000000405047291 */ /* 0x002fe2000f8ec03f */
[----:B0-----:R-:W-:-:S04]  /*0a30*/  SHF.R.U32.HI R0, RZ, 0x7, R0 ;  /* 0x00000007ff007819 */ /* 0x001fc80000011600 */
[----:B------:R-:W-:-:S13]  /*0a40*/  ISETP.NE.AND P0, PT, R0, 0x1, PT ;  /* 0x000000010000780c */ /* 0x000fda0003f05270 */
[----:B------:R-:W-:Y:S08]  /*0a50*/  @!P0 BAR.ARV 0x9, 0x100 ;  /* 0x0244000000008b1d */ /* 0x000ff00000002000 */
[----:B------:R-:W-:Y:S06]  /*0a60*/  BAR.SYNC.DEFER_BLOCKING 0x5, 0x120 ;  /* 0x0144800000007b1d */ /* 0x000fec0000010000 */
        /* <DEDUP_REMOVED lines=8> */
[----:B------:R-:W-:Y:S01]  /*0af0*/  R2UR UR5, R203 ;  /* 0x00000000cb0572ca */ /* 0x000fe200000e0000 */
[----:B------:R-:W-:Y:S01]  /*0b00*/  UMOV UR41, URZ ;  /* 0x0000003f00297c82 */ /* 0x000fe20008000000 */
[----:B------:R-:W-:Y:S01]  /*0b10*/  UMOV UR40, URZ ;  /* 0x0000003f00287c82 */ /* 0x000fe20008000000 */
[----:B------:R-:W-:Y:S01]  /*0b20*/  UMOV UR37, URZ ;  /* 0x0000003f00257c82 */ /* 0x000fe20008000000 */
[----:B0-----:R-:W-:-:S05]  /*0b30*/  VIADD R209, R0, 0xffffff80 ;  /* 0xffffff8000d17836 */ /* 0x001fca0000000000 */
[----:B------:R-:W-:-:S04]  /*0b40*/  SHF.R.S32.HI R0, RZ, 0x1f, R209 ;  /* 0x0000001fff007819 */ /* 0x000fc800000114d1 */
[CC--:B------:R-:W-:Y:S02]  /*0b50*/  LEA.HI R2, R0.reuse, R209.reuse, RZ, 0x7 ;  /* 0x000000d100027211 */ /* 0x0c0fe400078f38ff */
[----:B------:R-:W-:Y:S02]  /*0b60*/  LEA.HI R3, R0, R209, RZ, 0x4 ;  /* 0x000000d100037211 */ /* 0x000fe400078f20ff */
[----:B------:R-:W-:Y:S02]  /*0b70*/  LOP3.LUT R4, R2, 0xffffff80, RZ, 0xc0, !PT ;  /* 0xffffff8002047812 */ /* 0x000fe400078ec0ff */
[----:B------:R-:W-:-:S03]  /*0b80*/  SHF.R.S32.HI R207, RZ, 0x7, R2 ;  /* 0x00000007ffcf7819 */ /* 0x000fc60000011402 */
        /* <DEDUP_REMOVED lines=10> */
[----:B------:R-:W-:-:S04]  /*0c30*/  LEA.HI R4, R4, R5, RZ, 0x3 ;  /* 0x0000000504047211 */ /* 0x000fc800078f18ff */
[----:B------:R-:W-:Y:S02]  /*0c40*/  LOP3.LUT R6, R4, 0xfffffff8, RZ, 0xc0, !PT ;  /* 0xfffffff804067812 */ /* 0x000fe400078ec0ff */
[CC--:B------:R-:W-:Y:S02]  /*0c50*/  LEA.HI R4, R0.reuse, R209.reuse, RZ, 0x5 ;  /* 0x000000d100047211 */ /* 0x0c0fe400078f28ff */
[----:B------:R-:W-:Y:S01]  /*0c60*/  LEA.HI R0, R0, R209, RZ, 0x3 ;  /* 0x000000d100007211 */ /* 0x000fe200078f18ff */
[----:B------:R-:W-:Y:S01]  /*0c70*/  IMAD.IADD R9, R5, 0x1, -R6 ;  /* 0x0000000105097824 */ /* 0x000fe200078e0a06 */
[----:B------:R-:W-:Y:S01]  /*0c80*/  SHF.R.S32.HI R6, RZ, 0x4, R3 ;  /* 0x00000004ff067819 */ /* 0x000fe20000011403 */
[----:B------:R-:W-:Y:S01]  /*0c90*/  IMAD.SHL.U32 R5, R4, 0x20, RZ ;  /* 0x0000002004057824 */ /* 0x000fe200078e00ff */
[C---:B------:R-:W-:Y:S01]  /*0ca0*/  LOP3.LUT R4, R3.reuse, 0x3fffff0, RZ, 0xc0, !PT ;  /* 0x03fffff003047812 */ /* 0x040fe200078ec0ff */
[----:B------:R-:W-:Y:S01]  /*0cb0*/  IMAD R9, R8, 0x10, R9 ;  /* 0x0000001008097824 */ /* 0x000fe200078e0209 */
[----:B------:R-:W-:-:S02]  /*0cc0*/  LEA.HI R3, R3, R6, RZ, 0x1 ;  /* 0x0000000603037211 */ /* 0x000fc400078f08ff */
[----:B------:R-:W-:Y:S01]  /*0cd0*/  LOP3.LUT R5, R5, 0xfffffc00, RZ, 0xc0, !PT ;  /* 0xfffffc0005057812 */ /* 0x000fe200078ec0ff */
[----:B------:R-:W-:Y:S01]  /*0ce0*/  IMAD.IADD R4, R209, 0x1, -R4 ;  /* 0x00000001d1047824 */ /* 0x000fe200078e0a04 */
[----:B------:R-:W-:Y:S01]  /*0cf0*/  LOP3.LUT R3, R3, 0x1ffffffe, RZ, 0xc0, !PT ;  /* 0x1ffffffe03037812 */ /* 0x000fe200078ec0ff */
[----:B------:R-:W-:Y:S01]  /*0d00*/  IMAD R206, R2, 0x40, R9 ;  /* 0x0000004002ce7824 */ /* 0x000fe200078e0209 */
[----:B------:R-:W-:Y:S01]  /*0d10*/  LOP3.LUT R2, R0, 0x1ffffff8, RZ, 0xc0, !PT ;  /* 0x1ffffff800027812 */ /* 0x000fe200078ec0ff */
[----:B------:R-:W-:Y:S01]  /*0d20*/  IMAD R4, R4, 0x40, R5 ;  /* 0x0000004004047824 */ /* 0x000fe200078e0205 */
[----:B------:R-:W-:Y:S01]  /*0d30*/  SHF.R.S32.HI R22, RZ, 0x3, R0 ;  /* 0x00000003ff167819 */ /* 0x000fe20000011400 */
[----:B------:R-:W-:Y:S02]  /*0d40*/  IMAD.IADD R3, R6, 0x1, -R3 ;  /* 0x0000000106037824 */ /* 0x000fe400078e0a03 */
[----:B------:R-:W-:Y:S02]  /*0d50*/  IMAD.IADD R2, R209, 0x1, -R2 ;  /* 0x00000001d1027824 */ /* 0x000fe400078e0a02 */
[----:B------:R-:W-:Y:S01]  /*0d60*/  IMAD R208, R3, 0x8, R4 ;  /* 0x0000000803d07824 */ /* 0x000fe200078e0204 */
[----:B------:R-:W-:Y:S01]  /*0d70*/  LOP3.LUT R4, R7, 0x7ffffffc, RZ, 0xc0, !PT ;  /* 0x7ffffffc07047812 */ /* 0x000fe200078ec0ff */
[----:B------:R-:W-:-:S04]  /*0d80*/  IMAD.SHL.U32 R19, R2, 0x8, RZ ;  /* 0x0000000802137824 */ /* 0x000fc800078e00ff */
[----:B------:R-:W-:-:S04]  /*0d90*/  IMAD.IADD R4, R205, 0x1, -R4 ;  /* 0x00000001cd047824 */ /* 0x000fc800078e0a04 */
[----:B------:R-:W-:-:S07]  /*0da0*/  IMAD.SHL.U32 R16, R4, 0x2, RZ ;  /* 0x0000000204107824 */ /* 0x000fce00078e00ff */
.L_x_1834:
[----:B------:R-:W-:Y:S01]  /*0db0*/  ULDC.64 UR8, c[0x0][0xa28] ;  /* 0x00028a0000087ab9 */ /* 0x000fe20000000a00 */
[----:B0-----:R-:W0:Y:S01]  /*0dc0*/  LDC R18, c[0x0][0x288] ;  /* 0x0000a200ff127b82 */ /* 0x001e220000000800 */
[----:B------:R-:W-:Y:S01]  /*0dd0*/  UISETP.NE.U32.AND UP0, UPT, UR8, URZ, UPT ;  /* 0x0000003f0800728c */ /* 0x000fe2000bf05070 */
[----:B--2--5:R-:W-:-:S03]  /*0de0*/  IMAD.MOV.U32 R8, RZ, RZ, RZ ;  /* 0x000000ffff087224 */ /* 0x024fc600078e00ff */
[----:B------:R-:W-:-:S03]  /*0df0*/  UISETP.NE.AND.EX UP0, UPT, UR9, URZ, UPT, UP0 ;  /* 0x0000003f0900728c */ /* 0x000fc6000bf05300 */
[----:B------:R-:W-:Y:S01]  /*0e00*/  ULDC.64 UR8, c[0x0][0xa18] ;  /* 0x0002860000087ab9 */ /* 0x000fe20000000a00 */
[----:B-1--4-:R-:W1:Y:S01]  /*0e10*/  LDC.64 R10, c[0x0][0x3f8] ;  /* 0x0000fe00ff0a7b82 */ /* 0x012e620000000a00 */
[----:B------:R-:W-:Y:S01]  /*0e20*/  UISETP.NE.U32.AND UP1, UPT, UR8, URZ, UPT ;  /* 0x0000003f0800728c */ /* 0x000fe2000bf25070 */
[----:B------:R-:W-:-:S03]  /*0e30*/  PLOP3.LUT P0, PT, PT, PT, UP0, 0x80, 0x0 ;  /* 0x000000000000781c */ /* 0x000fc60003f0f008 */
[----:B------:R-:W-:-:S03]  /*0e40*/  UISETP.NE.AND.EX UP1, UPT, UR9, URZ, UPT, UP1 ;  /* 0x0000003f0900728c */ /* 0x000fc6000bf25310 */
[----:B------:R-:W-:Y:S01]  /*0e50*/  @UP0 ULDC.64 UR8, c[0x0][0xa28] ;  /* 0x00028a0000080ab9 */ /* 0x000fe20000000a00 */
[----:B------:R-:W2:Y:S01]  /*0e60*/  LDC R0, c[0x0][0x404] ;  /* 0x00010100ff007b82 */ /* 0x000ea20000000800 */
[----:B------:R-:W-:Y:S01]  /*0e70*/  @UP0 UIMAD.WIDE UR8, UR5, 0x4, UR8 ;  /* 0x00000004050808a5 */ /* 0x000fe2000f8e0208 */
[----:B------:R-:W-:-:S05]  /*0e80*/  PLOP3.LUT P2, PT, PT, PT, UP1, 0x80, 0x0 ;  /* 0x000000000000781c */ /* 0x000fca0003f4f018 */
[----:B------:R-:W-:Y:S01]  /*0e90*/  @UP1 ULDC.64 UR10, c[0x0][0xa18] ;  /* 0x00028600000a1ab9 */ /* 0x000fe20000000a00 */
[----:B------:R-:W-:Y:S01]  /*0ea0*/  IMAD.U32 R4, RZ, RZ, UR8 ;  /* 0x00000008ff047e24 */ /* 0x000fe2000f8e00ff */
[----:B---3--:R-:W3:Y:S01]  /*0eb0*/  LDC R17, c[0x0][0x2e0] ;  /* 0x0000b800ff117b82 */ /* 0x008ee20000000800 */
[----:B------:R-:W-:Y:S01]  /*0ec0*/  IMAD.U32 R5, RZ, RZ, UR9 ;  /* 0x00000009ff057e24 */ /* 0x000fe2000f8e00ff */
[----:B------:R-:W-:-:S04]  /*0ed0*/  @UP1 UIMAD.WIDE UR8, UR5, 0x4, UR10 ;  /* 0x00000004050818a5 */ /* 0x000fc8000f8e020a */
[----:B------:R4:W5:Y:S02]  /*0ee0*/  @P0 LDG.E R8, desc[UR38][R4.64] ;  /* 0x0000002604080981 */ /* 0x000964000c1e1900 */
[----:B------:R-:W-:Y:S02]  /*0ef0*/  IMAD.U32 R6, RZ, RZ, UR8 ;  /* 0x00000008ff067e24 */ /* 0x000fe4000f8e00ff */
[----:B------:R-:W-:Y:S01]  /*0f00*/  IMAD.U32 R7, RZ, RZ, UR9 ;  /* 0x00000009ff077e24 */ /* 0x000fe2000f8e00ff */
[----:B------:R-:W-:-:S04]  /*0f10*/  ULDC.64 UR8, c[0x0][0xa20] ;  /* 0x0002880000087ab9 */ /* 0x000fc80000000a00 */
[----:B0-----:R4:W5:Y:S01]  /*0f20*/  @P2 LDG.E R18, desc[UR38][R6.64] ;  /* 0x0000002606122981 */ /* 0x001962000c1e1900 */
[----:B-1----:R-:W-:Y:S01]  /*0f30*/  ISETP.NE.U32.AND P0, PT, R10, RZ, PT ;  /* 0x000000ff0a00720c */ /* 0x002fe20003f05070 */
[----:B------:R-:W-:Y:S01]  /*0f40*/  UMOV UR44, UR6 ;  /* 0x00000006002c7c82 */ /* 0x000fe20008000000 */
[----:B------:R-:W-:Y:S02]  /*0f50*/  ISETP.NE.U32.AND P1, PT, RZ, UR8, PT ;  /* 0x00000008ff007c0c */ /* 0x000fe4000bf25070 */
[----:B------:R-:W-:Y:S02]  /*0f60*/  ISETP.NE.AND.EX P0, PT, R11, RZ, PT, P0 ;  /* 0x000000ff0b00720c */ /* 0x000fe40003f05300 */
[----:B------:R-:W-:Y:S02]  /*0f70*/  ISETP.NE.AND.EX P1, PT, RZ, UR9, PT, P1 ;  /* 0x00000009ff007c0c */ /* 0x000fe4000bf25310 */
[----:B--2---:R-:W-:Y:S01]  /*0f80*/  SEL R0, R0, 0x1, P0 ;  /* 0x0000000100007807 */ /* 0x004fe20000000000 */
[----:B----4-:R-:W-:Y:S10]  /*0f90*/  @P2 BRA `(.L_x_1735) ;  /* 0x00000000002c2947 */ /* 0x010ff40003800000 */
        /* <DEDUP_REMOVED lines=8> */
[----:B-----5:R-:W2:Y:S04]  /*1020*/  LDG.E R18, desc[UR38][R4.64] ;  /* 0x0000002604127981 */ /* 0x020ea8000c1e1900 */
[----:B------:R-:W2:Y:S02]  /*1030*/  LDG.E R3, desc[UR38][R4.64+0x4] ;  /* 0x0000042604037981 */ /* 0x000ea4000c1e1900 */
[----:B--2---:R-:W-:-:S07]  /*1040*/  IMAD.IADD R18, R3, 0x1, -R18 ;  /* 0x0000000103127824 */ /* 0x004fce00078e0a12 */
.L_x_1735:
[----:B------:R-:W-:Y:S01]  /*1050*/  UMOV UR43, UR5 ;  /* 0x00000005002b7c82 */ /* 0x000fe20008000000 */
[----:B---3--:R-:W-:Y:S02]  /*1060*/  IMAD R17, R0, R17, RZ ;  /* 0x0000001100117224 */ /* 0x008fe400078e02ff */
[----:B------:R-:W-:Y:S01]  /*1070*/  IMAD.MOV.U32 R204, RZ, RZ, R201 ;  /* 0x000000ffffcc7224 */ /* 0x000fe200078e00c9 */
[----:B------:R-:W-:Y:S06]  /*1080*/  @!P1 BRA `(.L_x_1736) ;  /* 0x0000000000189947 */ /* 0x000fec0003800000 */
[----:B------:R-:W-:Y:S02]  /*1090*/  ULDC.64 UR6, c[0x0][0xa20] ;  /* 0x0002880000067ab9 */ /* 0x000fe40000000a00 */
[----:B------:R-:W-:-:S06]  /*10a0*/  UIMAD.WIDE UR4, UR5, 0x4, UR6 ;  /* 0x00000004050478a5 */ /* 0x000fcc000f8e0206 */
[----:B------:R-:W-:Y:S02]  /*10b0*/  IMAD.U32 R4, RZ, RZ, UR4 ;  /* 0x00000004ff047e24 */ /* 0x000fe4000f8e00ff */
[----:B------:R-:W-:-:S05]  /*10c0*/  IMAD.U32 R5, RZ, RZ, UR5 ;  /* 0x00000005ff057e24 */ /* 0x000fca000f8e00ff */
[----:B------:R0:W5:Y:S01]  /*10d0*/  LDG.E R17, desc[UR38][R4.64] ;  /* 0x0000002604117981 */ /* 0x000162000c1e1900 */
[----:B------:R-:W-:Y:S05]  /*10e0*/  BRA `(.L_x_1737) ;  /* 0x00000000002c7947 */ /* 0x000fea0003800000 */
.L_x_1736:
        /* <DEDUP_REMOVED lines=9> */
[----:B------:R-:W2:Y:S02]  /*1180*/  LDG.E R0, desc[UR38][R4.64+0x4] ;  /* 0x0000042604007981 */ /* 0x000ea4000c1e1900 */
[----:B--2---:R-:W-:-:S07]  /*1190*/  IMAD.IADD R17, R0, 0x1, -R17 ;  /* 0x0000000100117824 */ /* 0x004fce00078e0a11 */
.L_x_1737:
[----:B------:R-:W1:Y:S01]  /*11a0*/  LDC.64 R6, c[0x0][0x9e0] ;  /* 0x00027800ff067b82 */ /* 0x000e620000000a00 */
[----:B-----5:R-:W-:Y:S01]  /*11b0*/  IMAD.IADD R17, R17, 0x1, -R8 ;  /* 0x0000000111117824 */ /* 0x020fe200078e0a08 */
[----:B------:R-:W-:-:S04]  /*11c0*/  LEA R0, R201, 0x80, 0x7 ;  /* 0x00000080c9007811 */ /* 0x000fc800078e38ff */
[----:B------:R-:W-:Y:S02]  /*11d0*/  IADD3 R9, R17, R0, -R18 ;  /* 0x0000000011097210 */ /* 0x000fe40007ffe812 */
[----:B-1----:R-:W-:-:S03]  /*11e0*/  ISETP.GE.AND P1, PT, R7, 0x1, PT ;  /* 0x000000010700780c */ /* 0x002fc60003f26270 */
[----:B------:R-:W-:-:S10]  /*11f0*/  IMAD.IADD R0, R9, 0x1, R6 ;  /* 0x0000000109007824 */ /* 0x000fd400078e0206 */
[----:B------:R-:W-:Y:S05]  /*1200*/  @!P1 BRA `(.L_x_1738) ;  /* 0x0000000000409947 */ /* 0x000fea0003800000 */
[C---:B------:R-:W-:Y:S01]  /*1210*/  ISETP.GT.AND P0, PT, R9.reuse, RZ, PT ;  /* 0x000000ff0900720c */ /* 0x040fe20003f04270 */
[----:B------:R-:W-:-:S12]  /*1220*/  VIADD R3, R9, 0xffffffff ;  /* 0xffffffff09037836 */ /* 0x000fd80000000000 */
[----:B------:R-:W-:Y:S05]  /*1230*/  @P0 BRA `(.L_x_1739) ;  /* 0x00000000001c0947 */ /* 0x000fea0003800000 */
[----:B------:R-:W-:Y:S01]  /*1240*/  ISETP.NE.AND P0, PT, R7, 0x1, PT ;  /* 0x000000010700780c */ /* 0x000fe20003f05270 */
[----:B------:R-:W-:-:S12]  /*1250*/  IMAD.MOV R3, RZ, RZ, -R9 ;  /* 0x000000ffff037224 */ /* 0x000fd800078e0a09 */
[----:B0-----:R-:W0:Y:S02]  /*1260*/  @P0 LDC.64 R4, c[0x0][0x9e8] ;  /* 0x00027a00ff040b82 */ /* 0x001e240000000a00 */
[----:B0-----:R-:W-:-:S05]  /*1270*/  @P0 IMAD.HI.U32 R4, R3, R4, RZ ;  /* 0x0000000403040227 */ /* 0x001fca00078e00ff */
[----:B------:R-:W-:-:S04]  /*1280*/  @P0 SHF.R.U32.HI R3, RZ, R5, R4 ;  /* 0x00000005ff030219 */ /* 0x000fc80000011604 */
[----:B------:R-:W-:Y:S01]  /*1290*/  LOP3.LUT R3, RZ, R3, RZ, 0x33, !PT ;  /* 0x00000003ff037212 */ /* 0x000fe200078e33ff */
[----:B------:R-:W-:Y:S06]  /*12a0*/  BRA `(.L_x_1740) ;  /* 0x0000000000107947 */ /* 0x000fec0003800000 */
.L_x_1739:
[----:B------:R-:W-:-:S13]  /*12b0*/  ISETP.NE.AND P0, PT, R7, 0x1, PT ;  /* 0x000000010700780c */ /* 0x000fda0003f05270 */
[----:B0-----:R-:W0:Y:S02]  /*12c0*/  @P0 LDC.64 R4, c[0x0][0x9e8] ;  /* 0x00027a00ff040b82 */ /* 0x001e240000000a00 */
[----:B0-----:R-:W-:-:S05]  /*12d0*/  @P0 IMAD.HI.U32 R4, R3, R4, RZ ;  /* 0x0000000403040227 */ /* 0x001fca00078e00ff */
[----:B------:R-:W-:-:S07]  /*12e0*/  @P0 SHF.R.U32.HI R3, RZ, R5, R4 ;  /* 0x00000005ff030219 */ /* 0x000fce0000011604 */
.L_x_1740:
[----:B------:R-:W-:-:S05]  /*12f0*/  IMAD R3, R3, R7, R7 ;  /* 0x0000000703037224 */ /* 0x000fca00078e0207 */
[----:B------:R-:W-:-:S07]  /*1300*/  VIMNMX R0, R0, R3, PT ;  /* 0x0000000300007248 */ /* 0x000fce0003fe0100 */
.L_x_1738:
[----:B------:R-:W-:Y:S01]  /*1310*/  VIADD R3, R0, 0x5f ;  /* 0x0000005f00037836 */ /* 0x000fe20000000000 */
[----:B------:R-:W-:Y:S01]  /*1320*/  ULDC UR4, c[0x0][0x9dc] ;  /* 0x0002770000047ab9 */ /* 0x000fe20000000800 */
[----:B0-----:R-:W-:Y:S02]  /*1330*/  IMAD R4, R201, 0x80, -R18 ;  /* 0x00000080c9047824 */ /* 0x001fe400078e0a12 */
[C---:B------:R-:W-:Y:S02]  /*1340*/  VIADD R0, R17.reuse, 0x5f ;  /* 0x0000005f11007836 */ /* 0x040fe40000000000 */
[----:B------:R-:W-:Y:S02]  /*1350*/  IMAD.IADD R6, R17, 0x1, R4 ;  /* 0x0000000111067824 */ /* 0x000fe400078e0204 */
        /* <DEDUP_REMOVED lines=14> */
[----:B------:R-:W0:Y:S02]  /*1440*/  @P0 LDC.64 R4, c[0x0][0x9e8] ;  /* 0x00027a00ff040b82 */ /* 0x000e240000000a00 */
[----:B0-----:R-:W-:-:S05]  /*1450*/  @P0 IMAD.HI.U32 R0, R3, R4, RZ ;  /* 0x0000000403000227 */ /* 0x001fca00078e00ff */
[----:B------:R-:W-:-:S04]  /*1460*/  @P0 SHF.R.U32.HI R3, RZ, R5, R0 ;  /* 0x00000005ff030219 */ /* 0x000fc80000011600 */
[----:B------:R-:W-:Y:S01]  /*1470*/  LOP3.LUT R6, RZ, R3, RZ, 0x33, !PT ;  /* 0x00000003ff067212 */ /* 0x000fe200078e33ff */
[----:B------:R-:W-:Y:S06]  /*1480*/  BRA `(.L_x_1743) ;  /* 0x0000000000107947 */ /* 0x000fec0003800000 */
.L_x_1742:
[----:B------:R-:W-:-:S13]  /*1490*/  ISETP.NE.AND P0, PT, R7, 0x1, PT ;  /* 0x000000010700780c */ /* 0x000fda0003f05270 */
[----:B------:R-:W0:Y:S02]  /*14a0*/  @P0 LDC.64 R4, c[0x0][0x9e8] ;  /* 0x00027a00ff040b82 */ /* 0x000e240000000a00 */
[----:B0-----:R-:W-:-:S05]  /*14b0*/  @P0 IMAD.HI.U32 R0, R6, R4, RZ ;  /* 0x0000000406000227 */ /* 0x001fca00078e00ff */
[----:B------:R-:W-:-:S07]  /*14c0*/  @P0 SHF.R.U32.HI R6, RZ, R5, R0 ;  /* 0x00000005ff060219 */ /* 0x000fce0000011600 */
.L_x_1743:
[----:B------:R-:W-:-:S05]  /*14d0*/  IMAD R6, R6, R7, RZ ;  /* 0x0000000706067224 */ /* 0x000fca00078e02ff */
[----:B------:R-:W-:-:S13]  /*14e0*/  R2UR UR5, R6 ;  /* 0x00000000060572ca */ /* 0x000fda00000e0000 */
[----:B------:R-:W-:-:S04]  /*14f0*/  UISETP.LT.AND UP0, UPT, UR4, UR5, UPT ;  /* 0x000000050400728c */ /* 0x000fc8000bf01270 */
[----:B------:R-:W-:-:S12]  /*1500*/  USEL UR4, UR4, UR5, !UP0 ;  /* 0x0000000504047287 */ /* 0x000fd8000c000000 */
.L_x_1741:
[----:B------:R-:W-:Y:S01]  /*1510*/  UIMAD.WIDE UR4, UR4, 0x2aaaaaab, URZ ;  /* 0x2aaaaaab040478a5 */ /* 0x000fe2000f8e023f */
[----:B------:R-:W-:Y:S02]  /*1520*/  PLOP3.LUT P0, PT, PT, PT, PT, 0x80, 0x0 ;  /* 0x000000000000781c */ /* 0x000fe40003f0f070 */
[----:B------:R-:W-:Y:S02]  /*1530*/  CS2R R40, SRZ ;  /* 0x0000000000287805 */ /* 0x000fe4000001ff00 */
[----:B------:R-:W-:Y:S01]  /*1540*/  CS2R R20, SRZ ;  /* 0x0000000000147805 */ /* 0x000fe2000001ff00 */
        /* <DEDUP_REMOVED lines=68> */
[----:B------:R-:W-:-:S02]  /*1990*/  IMAD.MOV.U32 R30, RZ, RZ, RZ ;  /* 0x000000ffff1e7224 */ /* 0x000fc400078e00ff */
[----:B------:R-:W-:Y:S02]  /*19a0*/  IMAD.MOV.U32 R0, RZ, RZ, RZ ;  /* 0x000000ffff007224 */ /* 0x000fe400078e00ff */
[----:B------:R-:W-:Y:S02]  /*19b0*/  IMAD.MOV.U32 R175, RZ, RZ, RZ ;  /* 0x000000ffffaf7224 */ /* 0x000fe400078e00ff */
[----:B------:R-:W-:Y:S01]  /*19c0*/  IMAD.MOV.U32 R26, RZ, RZ, RZ ;  /* 0x000000ffff1a7224 */ /* 0x000fe200078e00ff */
[----:B------:R-:W-:Y:S06]  /*19d0*/  @!P1 BRA `(.L_x_1744) ;  /* 0x000000cc00289947 */ /* 0x000fec0003800000 */
        /* <DEDUP_REMOVED lines=31> */
.L_x_1745:
[----:B------:R-:W0:Y:S01]  /*1bd0*/  S2R R0, SR_CgaCtaId ;  /* 0x0000000000007919 */ /* 0x000e220000008800 */
[----:B------:R-:W-:Y:S01]  /*1be0*/  ULEA.HI UR4, UR41, UR41, URZ, 0x1 ;  /* 0x0000002929047291 */ /* 0x000fe2000f8f083f */
[----:B------:R-:W-:Y:S01]  /*1bf0*/  MOV R9, 0x400 ;  /* 0x0000040000097802 */ /* 0x000fe20000000f00 */
[----:B------:R-:W1:Y:S02]  /*1c00*/  S2R R20, SR_TID.X ;  /* 0x0000000000147919 */ /* 0x000e640000002100 */
[----:B------:R-:W-:-:S04]  /*1c10*/  ULOP3.LUT UR4, UR4, 0xfffffffe, URZ, 0xc0, !UPT ;  /* 0xfffffffe04047892 */ /* 0x000fc8000f8ec03f */
[----:B------:R-:W-:-:S06]  /*1c20*/  UIADD3 UR4, UR41, -UR4, URZ ;  /* 0x8000000429047290 */ /* 0x000fcc000fffe03f */
[----:B------:R-:W-:Y:S01]  /*1c30*/  IMAD.U32 R3, RZ, RZ, UR4 ;  /* 0x00000004ff037e24 */ /* 0x000fe2000f8e00ff */
[----:B0-----:R-:W-:-:S04]  /*1c40*/  LEA R9, R0, R9, 0x18 ;  /* 0x0000000900097211 */ /* 0x001fc800078ec0ff */
[----:B------:R-:W-:Y:S02]  /*1c50*/  SHF.L.U32 R0, R3, 0x1f, RZ ;  /* 0x0000001f03007819 */ /* 0x000fe400000006ff */
[----:B-1----:R-:W-:Y:S02]  /*1c60*/  SHF.R.U32.HI R20, RZ, 0x7, R20 ;  /* 0x00000007ff147819 */ /* 0x002fe40000011614 */
[----:B------:R-:W0:Y:S03]  /*1c70*/  SYNCS.PHASECHK.TRANS64.TRYWAIT P0, [R9+URZ+0x22800], R0 ;  /* 0x02280000090075a7 */ /* 0x000e26000800017f */
[----:B------:R-:W-:Y:S01]  /*1c80*/  VIADD R10, R20, 0x8 ;  /* 0x00000008140a7836 */ /* 0x000fe20000000000 */
[----:B0-----:R-:W-:Y:S06]  /*1c90*/  @!P0 BRA `(.L_x_1746) ;  /* 0x0000014000dc8947 */ /* 0x001fec0003800000 */
.L_x_1928:
[----:B0-----:R-:W-:Y:S01]  /*1ca0*/  IMAD.U32 R0, RZ, RZ, UR45 ;  /* 0x0000002dff007e24 */ /* 0x001fe2000f8e00ff */
[----:B------:R-:W-:Y:S05]  /*1cb0*/  WARPSYNC.ALL ;  /* 0x0000000000007948 */ /* 0x000fea0003800000 */
[----:B------:R0:W-:Y:S01]  /*1cc0*/  BAR.SYNC.DEFER_BLOCKING R10, 0x100 ;  /* 0x0004000a0000751d */ /* 0x0001e20000010000 */
[----:B------:R-:W-:-:S13]  /*1cd0*/  ISETP.NE.AND P0, PT, R0, 0x3, PT ;  /* 0x000000030000780c */ /* 0x000fda0003f05270 */
[----:B0-----:R-:W-:Y:S05]  /*1ce0*/  @!P0 BRA `(.L_x_1747) ;  /* 0x0000000000048947 */ /* 0x001fea0003800000 */
[----:B------:R-:W-:Y:S01]  /*1cf0*/  BPT.TRAP 0x1 ;  /* 0x000000040000795c */ /* 0x000fe20000300000 */
.L_x_1747:
[----:B------:R-:W-:Y:S02]  /*1d00*/  IMAD.U32 R12, RZ, RZ, UR40 ;  /* 0x00000028ff0c7e24 */ /* 0x000fe4000f8e00ff */
[----:B------:R-:W-:-:S03]  /*1d10*/  IMAD.U32 R0, RZ, RZ, UR37 ;  /* 0x00000025ff007e24 */ /* 0x000fc6000f8e00ff */
[----:B------:R-:W-:Y:S01]  /*1d20*/  SHF.L.U32 R12, R12, 0x1f, RZ ;  /* 0x0000001f0c0c7819 */ /* 0x000fe200000006ff */
[----:B------:R-:W-:-:S04]  /*1d30*/  IMAD R5, R0, 0x8, R9 ;  /* 0x0000000800057824 */ /* 0x000fc800078e0209 */
[----:B------:R0:W1:Y:S01]  /*1d40*/  SYNCS.PHASECHK.TRANS64.TRYWAIT P1, [R5+URZ+0x22830], R12 ;  /* 0x0228300c050075a7 */ /* 0x000062000802017f */
[----:B------:R-:W-:Y:S05]  /*1d50*/  @!P0 BRA `(.L_x_1748) ;  /* 0x0000000000048947 */ /* 0x000fea0003800000 */
[----:B------:R-:W-:Y:S01]  /*1d60*/  BPT.TRAP 0x1 ;  /* 0x000000040000795c */ /* 0x000fe20000300000 */
.L_x_1748:
[----:B-1----:R-:W-:Y:S05]  /*1d70*/  @P1 BRA `(.L_x_1749) ;  /* 0x0000000000081947 */ /* 0x002fea0003800000 */
[----:B------:R-:W1:Y:S02]  /*1d80*/  SYNCS.PHASECHK.TRANS64.TRYWAIT P1, [R5+URZ+0x22830], R12 ;  /* 0x0228300c050075a7 */ /* 0x000e64000802017f */
[----:B-1----:R-:W-:Y:S05]  /*1d90*/  @!P1 BRA `(.L_x_1750) ;  /* 0x0000014000b09947 */ /* 0x002fea0003800000 */
.L_x_1749:
[----:B------:R-:W-:Y:S01]  /*1da0*/  R2UR UR4, R9 ;  /* 0x00000000090472ca */ /* 0x000fe200000e0000 */
[----:B------:R-:W-:Y:S01]  /*1db0*/  ULOP3.LUT UR20, UR46, 0x10000, URZ, 0xfc, !UPT ;  /* 0x000100002e147892 */ /* 0x000fe2000f8efc3f */
[----:B------:R-:W-:Y:S01]  /*1dc0*/  WARPGROUP.ARRIVE ;  /* 0x00000000000079c5 */ /* 0x000fe20000000000 */
[----:B------:R-:W-:Y:S01]  /*1dd0*/  UMOV UR21, 0x40000040 ;  /* 0x4000004000157882 */ /* 0x000fe20000000000 */
[----:B------:R-:W-:Y:S01]  /*1de0*/  UMOV UR23, 0x40000040 ;  /* 0x4000004000177882 */ /* 0x000fe20000000000 */
[----:B------:R-:W-:-:S03]  /*1df0*/  UIADD3 UR8, UR20, 0x2, URZ ;  /* 0x0000000214087890 */ /* 0x000fc6000fffe03f */
[----:B------:R-:W2:Y:S01]  /*1e00*/  S2R R0, SR_TID.X ;  /* 0x0000000000007919 */ /* 0x000ea20000002100 */
[----:B------:R-:W-:Y:S01]  /*1e10*/  UMOV UR9, 0x40000040 ;  /* 0x4000004000097882 */ /* 0x000fe20000000000 */
[----:B------:R-:W-:Y:S01]  /*1e20*/  UMOV UR11, 0x40000040 ;  /* 0x40000040000b7882 */ /* 0x000fe20000000000 */
[----:B------:R-:W-:Y:S01]  /*1e30*/  UIADD3 UR12, UR20, 0x4, URZ ;  /* 0x00000004140c7890 */ /* 0x000fe2000fffe03f */
[----:B------:R-:W-:Y:S01]  /*1e40*/  IMAD.MOV.U32 R7, RZ, RZ, -0x60 ;  /* 0xffffffa0ff077424 */ /* 0x000fe200078e00ff */
[----:B------:R-:W-:Y:S01]  /*1e50*/  UMOV UR13, 0x40000040 ;  /* 0x40000040000d7882 */ /* 0x000fe20000000000 */
[----:B------:R-:W-:Y:S01]  /*1e60*/  UMOV UR15, 0x40000040 ;  /* 0x40000040000f7882 */ /* 0x000fe20000000000 */
[----:B------:R-:W-:Y:S01]  /*1e70*/  UIADD3 UR4, UR4, 0x1c400, URZ ;  /* 0x0001c40004047890 */ /* 0x000fe2000fffe03f */
[----:B------:R-:W-:Y:S01]  /*1e80*/  LOP3.LUT R2, R2, 0xfff7ffff, RZ, 0xc0, !PT ;  /* 0xfff7ffff02027812 */ /* 0x000fe200078ec0ff */
[----:B------:R-:W-:Y:S02]  /*1e90*/  UIADD3 UR16, UR20, 0x6, URZ ;  /* 0x0000000614107890 */ /* 0x000fe4000fffe03f */
[----:B------:R-:W-:Y:S01]  /*1ea0*/  USHF.R.U32.HI UR4, URZ, 0x4, UR4 ;  /* 0x000000043f047899 */ /* 0x000fe20008011604 */
[----:B------:R-:W-:Y:S01]  /*1eb0*/  UMOV UR17, 0x40000040 ;  /* 0x4000004000117882 */ /* 0x000fe20000000000 */
[----:B------:R-:W-:-:S02]  /*1ec0*/  UMOV UR19, 0x40000040 ;  /* 0x4000004000137882 */ /* 0x000fc40000000000 */
[----:B------:R-:W-:Y:S01]  /*1ed0*/  ULOP3.LUT UR4, UR4, 0x3fff, URZ, 0xc0, !UPT ;  /* 0x00003fff04047892 */ /* 0x000fe2000f8ec03f */
[----:B------:R-:W-:-:S03]  /*1ee0*/  ULDC.64 UR6, c[0x0][0x9d8] ;  /* 0x0002760000067ab9 */ /* 0x000fc60000000a00 */
[----:B------:R-:W-:-:S04]  /*1ef0*/  ULOP3.LUT UR4, UR4, 0x10000, URZ, 0xfc, !UPT ;  /* 0x0001000004047892 */ /* 0x000fc8000f8efc3f */
[----:B------:R-:W-:-:S04]  /*1f00*/  UIMAD UR22, UR37, 0x300, UR4 ;  /* 0x00000300251678a4 */ /* 0x000fc8000f8e0204 */
[----:B------:R-:W-:Y:S02]  /*1f10*/  UIADD3 UR10, UR22, 0x2, URZ ;  /* 0x00000002160a7890 */ /* 0x000fe4000fffe03f */
[----:B------:R-:W-:Y:S02]  /*1f20*/  UIADD3 UR14, UR22, 0x4, URZ ;  /* 0x00000004160e7890 */ /* 0x000fe4000fffe03f */
[----:B------:R-:W-:Y:S02]  /*1f30*/  UIADD3 UR18, UR22, 0x6, URZ ;  /* 0x0000000616127890 */ /* 0x000fe4000fffe03f */
[----:B------:R-:W-:Y:S01]  /*1f40*/  HGMMA.64x96x16.F32 R24, gdesc[UR20], RZ, !UPT, gsb0 ;  /* 0x01600000141879f0 */ /* 0x000fe2000c0008ff */
[----:B--2---:R-:W-:Y:S02]  /*1f50*/  LOP3.LUT P1, RZ, R0, 0x7f, RZ, 0xc0, !PT ;  /* 0x0000007f00ff7812 */ /* 0x004fe4000782c0ff */
[----:B------:R-:W-:-:S04]  /*1f60*/  SHF.R.U32.HI R6, RZ, 0x7, R0 ;  /* 0x00000007ff067819 */ /* 0x000fc80000011600 */
[----:B------:R-:W-:-:S07]  /*1f70*/  IADD3 R8, -R6, 0xb, RZ ;  /* 0x0000000b06087810 */ /* 0x000fce0007ffe1ff */
[----:B------:R-:W-:Y:S01]  /*1f80*/  @!P1 VIADD R0, R5, 0x22840 ;  /* 0x0002284005009836 */ /* 0x000fe20000000000 */
[----:B------:R-:W-:-:S04]  /*1f90*/  @P1 LOP3.LUT R2, R2, 0x80000, RZ, 0xfc, !PT ;  /* 0x0008000002021812 */ /* 0x000fc800078efcff */
[----:B------:R-:W-:Y:S01]  /*1fa0*/  @!P1 PRMT R0, RZ, 0x654, R0 ;  /* 0x00000654ff009816 */ /* 0x000fe20000000000 */
        /* <DEDUP_REMOVED lines=16> */
[----:B------:R2:W3:Y:S01]  /*20b0*/  MUFU.TANH R26, R42 ;  /* 0x0000002a001a7308 */ /* 0x0004e20000002400 */
        /* <DEDUP_REMOVED lines=8> */
[----:B--2---:R-:W-:-:S02]  /*2140*/  IMAD R42, R176, R7, 0x60 ;  /* 0x00000060b02a7424 */ /* 0x004fc400078e0207 */
[----:B------:R-:W-:Y:S01]  /*2150*/  FMUL.FTZ R39, R39, UR6 ;  /* 0x0000000627277c20 */ /* 0x000fe20008410000 */
[----:B------:R-:W-:Y:S01]  /*2160*/  FMUL.FTZ R40, R40, UR6 ;  /* 0x0000000628287c20 */ /* 0x000fe20008410000 */
[----:B------:R-:W-:Y:S01]  /*2170*/  FMUL.FTZ R41, R41, UR6 ;  /* 0x0000000629297c20 */ /* 0x000fe20008410000 */
[----:B------:R-:W-:Y:S02]  /*2180*/  IMAD.IADD R7, R17, 0x1, R42 ;  /* 0x0000000111077824 */ /* 0x000fe400078e022a */
        /* <DEDUP_REMOVED lines=26> */
[----:B------:R4:W-:Y:S01]  /*2330*/  @!P1 SYNCS.ARRIVE.TRANS64.RED.A1T0 RZ, [R0+URZ], RZ ;  /* 0x000000ff00ff99a7 */ /* 0x0009e2000810043f */
[----:B------:R-:W-:Y:S01]  /*2340*/  PLOP3.LUT P1, PT, PT, PT, UP0, 0x40, 0x0 ;  /* 0x000000000000781c */ /* 0x000fe20003f2e808 */
[----:B------:R-:W0:Y:S01]  /*2350*/  MUFU.TANH R21, R35 ;  /* 0x0000002300157308 */ /* 0x000e220000002400 */
[----:B------:R-:W-:Y:S01]  /*2360*/  IADD3 R11, -R18, 0x1, R7 ;  /* 0x00000001120b7810 */ /* 0x000fe20007ffe107 */
[----:B------:R-:W-:Y:S01]  /*2370*/  FMUL.FTZ R27, R27, UR6 ;  /* 0x000000061b1b7c20 */ /* 0x000fe20008410000 */
[----:B------:R-:W-:Y:S01]  /*2380*/  FMUL.FTZ R30, R30, UR6 ;  /* 0x000000061e1e7c20 */ /* 0x000fe20008410000 */
[----:B------:R-:W-:Y:S01]  /*2390*/  FMUL.FTZ R31, R31, UR6 ;  /* 0x000000061f1f7c20 */ /* 0x000fe20008410000 */
[----:B------:R-:W-:Y:S01]  /*23a0*/  FMUL.FTZ R34, R34, UR6 ;  /* 0x0000000622227c20 */ /* 0x000fe20008410000 */
[----:B------:R-:W-:Y:S01]  /*23b0*/  FMUL.FTZ R43, R43, UR6 ;  /* 0x000000062b2b7c20 */ /* 0x000fe20008410000 */
[----:B------:R-:W-:Y:S01]  /*23c0*/  FMUL.FTZ R50, R50, UR6 ;  /* 0x0000000632327c20 */ /* 0x000fe20008410000 */
[----:B------:R-:W0:Y:S01]  /*23d0*/  MUFU.TANH R24, R24 ;  /* 0x0000001800187308 */ /* 0x000e220000002400 */
[----:B------:R-:W-:Y:S01]  /*23e0*/  FMUL.FTZ R51, R51, UR6 ;  /* 0x0000000633337c20 */ /* 0x000fe20008410000 */
[----:B------:R-:W-:Y:S01]  /*23f0*/  FMUL.FTZ R58, R58, UR6 ;  /* 0x000000063a3a7c20 */ /* 0x000fe20008410000 */
[----:B------:R-:W-:Y:S01]  /*2400*/  ULOP3.LUT UR6, URZ, UR7, URZ, 0x33, !UPT ;  /* 0x000000073f067292 */ /* 0x000fe2000f8e333f */
[----:B------:R-:W-:-:S02]  /*2410*/  IMAD.IADD R11, R11, 0x1, -R16 ;  /* 0x000000010b0b7824 */ /* 0x000fc400078e0a10 */
[----:B----4-:R-:W-:Y:S02]  /*2420*/  IMAD R0, R201, 0x80, R206 ;  /* 0x00000080c9007824 */ /* 0x010fe400078e02ce */
[----:B------:R-:W4:Y:S08]  /*2430*/  MUFU.TANH R25, R25 ;  /* 0x0000001900197308 */ /* 0x000f300000002400 */
[----:B------:R-:W0:Y:S08]  /*2440*/  MUFU.TANH R3, R3 ;  /* 0x0000000300037308 */ /* 0x000e300000002400 */
        /* <DEDUP_REMOVED lines=38> */
[----:B------:R5:W0:Y:S08]  /*26b0*/  MUFU.TANH R27, R43 ;  /* 0x0000002b001b7308 */ /* 0x000a300000002400 */
[----:B------:R1:W0:Y:S01]  /*26c0*/  MUFU.TANH R30, R50 ;  /* 0x00000032001e7308 */ /* 0x0002220000002400 */
[----:B-----5:R-:W-:-:S07]  /*26d0*/  IMAD.IADD R43, R7, 0x1, -R16 ;  /* 0x00000001072b7824 */ /* 0x020fce00078e0a10 */
[----:B------:R5:W0:Y:S01]  /*26e0*/  MUFU.TANH R31, R51 ;  /* 0x00000033001f7308 */ /* 0x000a220000002400 */
[----:B-1----:R-:W-:-:S05]  /*26f0*/  VIADD R50, R11, UR14 ;  /* 0x0000000e0b327c36 */ /* 0x002fca0008000000 */
[----:B------:R-:W-:Y:S02]  /*2700*/  VIADDMNMX R6, R0, R50, R43, PT ;  /* 0x0000003200067246 */ /* 0x000fe4000380012b */
[----:B------:R-:W1:Y:S01]  /*2710*/  MUFU.TANH R20, R34 ;  /* 0x0000002200147308 */ /* 0x000e620000002400 */
[----:B-----5:R-:W-:-:S04]  /*2720*/  VIADD R51, R11, UR6 ;  /* 0x000000060b337c36 */ /* 0x020fc80008000000 */
[----:B------:R-:W-:-:S03]  /*2730*/  IMAD.IADD R7, R51, 0x1, R0 ;  /* 0x0000000133077824 */ /* 0x000fc600078e0200 */
[----:B------:R5:W0:Y:S02]  /*2740*/  MUFU.TANH R34, R58 ;  /* 0x0000003a00227308 */ /* 0x000a240000002400 */
[----:B-----5:R-:W-:Y:S01]  /*2750*/  IMAD.IADD R58, R42, 0x1, -R16 ;  /* 0x000000012a3a7824 */ /* 0x020fe200078e0a10 */
[----:B-1234-:R-:W-:Y:S06]  /*2760*/  @P1 BRA `(.L_x_1751) ;  /* 0x0000000000541947 */ /* 0x01efec0003800000 */
[----:B------:R-:W-:Y:S01]  /*2770*/  IADD3 R11, R0, R17, -R18 ;  /* 0x00000011000b7210 */ /* 0x000fe20007ffe812 */
        /* <DEDUP_REMOVED lines=11> */
.L_x_1753:
[----:B------:R-:W-:-:S06]  /*2830*/  UISETP.NE.AND UP1, UPT, UR15, 0x1, UPT ;  /* 0x000000010f00788c */ /* 0x000fcc000bf25270 */
[----:B------:R-:W-:-:S05]  /*2840*/  PLOP3.LUT P1, PT, PT, PT, UP1, 0x80, 0x0 ;  /* 0x000000000000781c */ /* 0x000fca0003f2f018 */
[----:B------:R-:W-:-:S08]  /*2850*/  @UP1 ULDC.64 UR10, c[0x0][0x9e8] ;  /* 0x00027a00000a1ab9 */ /* 0x000fd00000000a00 */
[----:B------:R-:W-:-:S05]  /*2860*/  @P1 IMAD.HI.U32 R59, R11, UR10, RZ ;  /* 0x0000000a0b3b1c27 */ /* 0x000fca000f8e00ff */
[----:B------:R-:W-:-:S07]  /*2870*/  @P1 SHF.R.U32.HI R11, RZ, UR11, R59 ;  /* 0x0000000bff0b1c19 */ /* 0x000fce000801163b */
.L_x_1754:
[----:B------:R-:W-:Y:S05]  /*2880*/  BSYNC B0 ;  /* 0x0000000000007941 */ /* 0x000fea0003800000 */
.L_x_1752:
[----:B------:R-:W-:-:S05]  /*2890*/  IMAD R11, R11, UR15, R58 ;  /* 0x0000000f0b0b7c24 */ /* 0x000fca000f8e023a */
[----:B------:R-:W-:Y:S02]  /*28a0*/  VIMNMX R7, R7, R11, !PT ;  /* 0x0000000b07077248 */ /* 0x000fe40007fe0100 */
[----:B------:R-:W-:-:S07]  /*28b0*/  VIADDMNMX R6, R11, UR15, R6, PT ;  /* 0x0000000f0b067c46 */ /* 0x000fce000b800106 */
.L_x_1751:
[C---:B------:R-:W-:Y:S02]  /*28c0*/  ISETP.GE.AND P1, PT, R42.reuse, 0x2, PT ;  /* 0x000000022a00780c */ /* 0x040fe40003f26270 */
[C---:B------:R-:W-:Y:S02]  /*28d0*/  ISETP.GE.AND P5, PT, R42.reuse, 0xa, PT ;  /* 0x0000000a2a00780c */ /* 0x040fe40003fa6270 */
[C---:B------:R-:W-:Y:S02]  /*28e0*/  ISETP.GT.AND P3, PT, R7.reuse, 0x1, !P1 ;  /* 0x000000010700780c */ /* 0x040fe40004f64270 */
[----:B------:R-:W-:Y:S02]  /*28f0*/  ISETP.GE.AND P2, PT, R42, 0x9, PT ;  /* 0x000000092a00780c */ /* 0x000fe40003f46270 */
[----:B------:R-:W-:Y:S02]  /*2900*/  ISETP.LT.OR P3, PT, R6, 0x2, P3 ;  /* 0x000000020600780c */ /* 0x000fe40001f61670 */
[----:B------:R-:W-:-:S02]  /*2910*/  ISETP.GT.AND P4, PT, R7, 0x8, !P2 ;  /* 0x000000080700780c */ /* 0x000fc40005784270 */
[----:B------:R-:W-:Y:S02]  /*2920*/  FSEL R59, R25, -INF , !P3 ;  /* 0xff800000193b7808 */ /* 0x000fe40005800000 */
[----:B------:R-:W-:Y:S02]  /*2930*/  ISETP.GT.AND P3, PT, R7, 0x9, !P5 ;  /* 0x000000090700780c */ /* 0x000fe40006f64270 */
[----:B------:R-:W-:Y:S02]  /*2940*/  P2R R25, PR, RZ, 0x20 ;  /* 0x00000020ff197803 */ /* 0x000fe40000000000 */
[----:B------:R-:W-:Y:S02]  /*2950*/  ISETP.LT.OR P3, PT, R6, 0xa, P3 ;  /* 0x0000000a0600780c */ /* 0x000fe40001f61670 */
[----:B------:R-:W-:Y:S02]  /*2960*/  ISETP.GE.AND P5, PT, R42, 0x11, PT ;  /* 0x000000112a00780c */ /* 0x000fe40003fa6270 */
[----:B0-----:R-:W-:-:S02]  /*2970*/  FSEL R73, R29, -INF , !P3 ;  /* 0xff8000001d497808 */ /* 0x001fc40005800000 */
        /* <DEDUP_REMOVED lines=88> */
[----:B------:R-:W-:Y:S02]  /*2f00*/  ISETP.GT.AND P4, PT, R7, 0x51, !P3 ;  /* 0x000000510700780c */ /* 0x000fe40005f84270 */
[----:B------:R-:W-:-:S02]  /*2f10*/  IADD3 R11, R51, 0x8, R0 ;  /* 0x00000008330b7810 */ /* 0x000fc40007ffe000 */
        /* <DEDUP_REMOVED lines=14> */
[----:B------:R-:W-:Y:S02]  /*3000*/  FSEL R69, R69, -INF , !P5 ;  /* 0xff80000045457808 */ /* 0x000fe40006800000 */
[----:B------:R-:W-:Y:S02]  /*3010*/  PLOP3.LUT P5, PT, PT, PT, UP0, 0x40, 0x0 ;  /* 0x000000000000781c */ /* 0x000fe40003fae808 */
[----:B------:R-:W-:-:S11]  /*3020*/  VIADDMNMX R6, R6, R50, R43, PT ;  /* 0x0000003206067246 */ /* 0x000fd6000380012b */
[----:B------:R-:W-:Y:S05]  /*3030*/  @P5 BRA `(.L_x_1755) ;  /* 0x0000000000605947 */ /* 0x000fea0003800000 */
[----:B------:R-:W-:Y:S01]  /*3040*/  IADD3 R7, R0, R17, -R18 ;  /* 0x0000001100077210 */ /* 0x000fe20007ffe812 */
[----:B------:R-:W-:Y:S04]  /*3050*/  BSSY B0, `(.L_x_1756) ;  /* 0x0000013000007945 */ /* 0x000fe80003800000 */
[----:B------:R-:W-:-:S05]  /*3060*/  VIADD R7, R7, 0x8 ;  /* 0x0000000807077836 */ /* 0x000fca0000000000 */
        /* <DEDUP_REMOVED lines=11> */
.L_x_1757:
[----:B------:R-:W-:-:S06]  /*3120*/  UISETP.NE.AND UP1, UPT, UR15, 0x1, UPT ;  /* 0x000000010f00788c */ /* 0x000fcc000bf25270 */
[----:B------:R-:W-:-:S05]  /*3130*/  PLOP3.LUT P5, PT, PT, PT, UP1, 0x80, 0x0 ;  /* 0x000000000000781c */ /* 0x000fca0003faf018 */
[----:B------:R-:W-:-:S08]  /*3140*/  @UP1 ULDC.64 UR10, c[0x0][0x9e8] ;  /* 0x00027a00000a1ab9 */ /* 0x000fd00000000a00 */
[----:B------:R-:W-:Y:S01]  /*3150*/  @P5 IMAD.HI.U32 R24, R7, UR10, RZ ;  /* 0x0000000a07185c27 */ /* 0x000fe2000f8e00ff */
[----:B------:R-:W-:-:S13]  /*3160*/  PLOP3.LUT P5, PT, PT, PT, UP1, 0x80, 0x0 ;  /* 0x000000000000781c */ /* 0x000fda0003faf018 */
[----:B------:R-:W-:-:S07]  /*3170*/  @P5 SHF.R.U32.HI R7, RZ, UR11, R24 ;  /* 0x0000000bff075c19 */ /* 0x000fce0008011618 */
.L_x_1758:
[----:B------:R-:W-:Y:S05]  /*3180*/  BSYNC B0 ;  /* 0x0000000000007941 */ /* 0x000fea0003800000 */
.L_x_1756:
[----:B------:R-:W-:-:S05]  /*3190*/  IMAD R7, R7, UR15, R58 ;  /* 0x0000000f07077c24 */ /* 0x000fca000f8e023a */
[----:B------:R-:W-:Y:S02]  /*31a0*/  VIMNMX R11, R11, R7, !PT ;  /* 0x000000070b0b7248 */ /* 0x000fe40007fe0100 */
[----:B------:R-:W-:-:S07]  /*31b0*/  VIADDMNMX R6, R7, UR15, R6, PT ;  /* 0x0000000f07067c46 */ /* 0x000fce000b800106 */
.L_x_1755:
[C---:B------:R-:W-:Y:S01]  /*31c0*/  ISETP.GT.AND P1, PT, R11.reuse, 0x1, !P1 ;  /* 0x000000010b00780c */ /* 0x040fe20004f24270 */
[----:B------:R-:W-:Y:S01]  /*31d0*/  ULDC UR7, c[0x0][0x988] ;  /* 0x0002620000077ab9 */ /* 0x000fe20000000800 */
        /* <DEDUP_REMOVED lines=9> */
[----:B------:R-:W-:Y:S02]  /*3270*/  FMNMX.FTZ R7, R41, R59, !PT ;  /* 0x0000003b29077209 */ /* 0x000fe40007810000 */
[----:B------:R-:W-:-:S02]  /*3280*/  FSEL R15, R15, -INF , !P1 ;  /* 0xff8000000f0f7808 */ /* 0x000fc40004800000 */
[----:B------:R-:W-:Y:S02]  /*3290*/  ISETP.NE.AND P1, PT, R28, RZ, PT ;  /* 0x000000ff1c00720c */ /* 0x000fe40003f25270 */
[----:B------:R-:W-:Y:S02]  /*32a0*/  FMNMX.FTZ R7, R63, R7, !PT ;  /* 0x000000073f077209 */ /* 0x000fe40007810000 */
[----:B------:R-:W-:Y:S02]  /*32b0*/  ISETP.GT.AND P1, PT, R11, 0x10, !P1 ;  /* 0x000000100b00780c */ /* 0x000fe40004f24270 */
[----:B------:R-:W-:Y:S02]  /*32c0*/  ISETP.NE.AND P5, PT, R32, RZ, PT ;  /* 0x000000ff2000720c */ /* 0x000fe40003fa5270 */
[----:B------:R-:W-:Y:S02]  /*32d0*/  ISETP.LT.OR P1, PT, R6, 0x11, P1 ;  /* 0x000000110600780c */ /* 0x000fe40000f21670 */
[----:B------:R-:W-:-:S02]  /*32e0*/  FMNMX.FTZ R7, R73, R7, !PT ;  /* 0x0000000749077209 */ /* 0x000fc40007810000 */
[----:B------:R-:W-:Y:S02]  /*32f0*/  FSEL R20, R20, -INF , !P1 ;  /* 0xff80000014147808 */ /* 0x000fe40004800000 */
[----:B------:R-:W-:Y:S02]  /*3300*/  ISETP.GT.AND P1, PT, R11, 0x11, !P2 ;  /* 0x000000110b00780c */ /* 0x000fe40005724270 */
[----:B------:R-:W-:Y:S02]  /*3310*/  FMNMX.FTZ R7, R75, R7, !PT ;  /* 0x000000074b077209 */ /* 0x000fe40007810000 */
[----:B------:R-:W-:Y:S02]  /*3320*/  ISETP.LT.OR P1, PT, R6, 0x12, P1 ;  /* 0x000000120600780c */ /* 0x000fe40000f21670 */
[----:B------:R-:W-:Y:S02]  /*3330*/  FMNMX.FTZ R7, R77, R7, !PT ;  /* 0x000000074d077209 */ /* 0x000fe40007810000 */
[----:B------:R-:W-:-:S02]  /*3340*/  FSEL R21, R21, -INF , !P1 ;  /* 0xff80000015157808 */ /* 0x000fc40004800000 */
[----:B------:R-:W-:Y:S02]  /*3350*/  ISETP.GT.AND P1, PT, R11, 0x18, !P5 ;  /* 0x000000180b00780c */ /* 0x000fe40006f24270 */
[----:B------:R-:W-:Y:S02]  /*3360*/  FMNMX.FTZ R7, R79, R7, !PT ;  /* 0x000000074f077209 */ /* 0x000fe40007810000 */
[----:B------:R-:W-:Y:S02]  /*3370*/  ISETP.LT.OR P1, PT, R6, 0x19, P1 ;  /* 0x000000190600780c */ /* 0x000fe40000f21670 */
[----:B------:R-:W-:Y:S02]  /*3380*/  FMNMX.FTZ R7, R81, R7, !PT ;  /* 0x0000000751077209 */ /* 0x000fe40007810000 */
[----:B------:R-:W-:Y:S02]  /*3390*/  FSEL R24, R38, -INF , !P1 ;  /* 0xff80000026187808 */ /* 0x000fe40004800000 */
[----:B------:R-:W-:-:S02]  /*33a0*/  ISETP.NE.AND P1, PT, R33, RZ, PT ;  /* 0x000000ff2100720c */ /* 0x000fc40003f25270 */
[----:B------:R-:W-:Y:S02]  /*33b0*/  FMNMX.FTZ R7, R83, R7, !PT ;  /* 0x0000000753077209 */ /* 0x000fe40007810000 */
[----:B------:R-:W-:Y:S02]  /*33c0*/  ISETP.GT.AND P1, PT, R11, 0x19, !P1 ;  /* 0x000000190b00780c */ /* 0x000fe40004f24270 */
[----:B------:R-:W-:Y:S02]  /*33d0*/  FMNMX.FTZ R7, R85, R7, !PT ;  /* 0x0000000755077209 */ /* 0x000fe40007810000 */
[----:B------:R-:W-:Y:S02]  /*33e0*/  ISETP.LT.OR P1, PT, R6, 0x1a, P1 ;  /* 0x0000001a0600780c */ /* 0x000fe40000f21670 */
[----:B------:R-:W-:Y:S02]  /*33f0*/  FMNMX.FTZ R7, R87, R7, !PT ;  /* 0x0000000757077209 */ /* 0x000fe40007810000 */
[----:B------:R-:W-:-:S02]  /*3400*/  FSEL R25, R39, -INF , !P1 ;  /* 0xff80000027197808 */ /* 0x000fc40004800000 */
        /* <DEDUP_REMOVED lines=28> */
[----:B------:R-:W-:Y:S02]  /*35d0*/  ISETP.NE.AND P1, PT, R45, RZ, PT ;  /* 0x000000ff2d00720c */ /* 0x000fe40003f25270 */
[----:B------:R-:W-:-:S02]  /*35e0*/  FMNMX.FTZ R37, R69, R7, !PT ;  /* 0x0000000745257209 */ /* 0x000fc40007810000 */
[C---:B------:R-:W-:Y:S02]  /*35f0*/  ISETP.GT.AND P1, PT, R11.reuse, 0x30, !P1 ;  /* 0x000000300b00780c */ /* 0x040fe40004f24270 */
[----:B------:R-:W-:Y:S01]  /*3600*/  ISETP.GT.AND P6, PT, R11, RZ, !P6 ;  /* 0x000000ff0b00720c */ /* 0x000fe200077c4270 */
[----:B------:R-:W0:Y:S01]  /*3610*/  SHFL.BFLY PT, R36, R37, 0x2, 0x1f ;  /* 0x0c401f0025247f89 */ /* 0x000e2200000e0000 */
[C---:B------:R-:W-:Y:S02]  /*3620*/  ISETP.LT.OR P1, PT, R6.reuse, 0x31, P1 ;  /* 0x000000310600780c */ /* 0x040fe40000f21670 */
[----:B------:R-:W-:Y:S02]  /*3630*/  ISETP.LT.OR P6, PT, R6, 0x1, P6 ;  /* 0x000000010600780c */ /* 0x000fe400037c1670 */
[----:B------:R-:W-:Y:S02]  /*3640*/  FSEL R30, R30, -INF , !P1 ;  /* 0xff8000001e1e7808 */ /* 0x000fe40004800000 */
[----:B------:R-:W-:-:S02]  /*3650*/  ISETP.NE.AND P1, PT, R48, RZ, PT ;  /* 0x000000ff3000720c */ /* 0x000fc40003f25270 */
[----:B------:R-:W-:Y:S02]  /*3660*/  FSEL R3, R3, -INF , !P6 ;  /* 0xff80000003037808 */ /* 0x000fe40007000000 */
[----:B------:R-:W-:Y:S02]  /*3670*/  ISETP.GT.AND P1, PT, R11, 0x31, !P1 ;  /* 0x000000310b00780c */ /* 0x000fe40004f24270 */
[----:B------:R-:W-:Y:S02]  /*3680*/  FMNMX.FTZ R38, R3, R14, !PT ;  /* 0x0000000e03267209 */ /* 0x000fe40007810000 */
[----:B------:R-:W-:Y:S02]  /*3690*/  ISETP.LT.OR P1, PT, R6, 0x32, P1 ;  /* 0x000000320600780c */ /* 0x000fe40000f21670 */
[----:B------:R-:W-:Y:S02]  /*36a0*/  FMNMX.FTZ R38, R13, R38, !PT ;  /* 0x000000260d267209 */ /* 0x000fe40007810000 */
[----:B------:R-:W-:-:S02]  /*36b0*/  FSEL R31, R31, -INF , !P1 ;  /* 0xff8000001f1f7808 */ /* 0x000fc40004800000 */
[----:B------:R-:W-:Y:S02]  /*36c0*/  ISETP.NE.AND P1, PT, R49, RZ, PT ;  /* 0x000000ff3100720c */ /* 0x000fe40003f25270 */
[----:B------:R-:W-:Y:S02]  /*36d0*/  ISETP.NE.AND P2, PT, R53, RZ, PT ;  /* 0x000000ff3500720c */ /* 0x000fe40003f45270 */
[----:B------:R-:W-:Y:S02]  /*36e0*/  ISETP.GT.AND P1, PT, R11, 0x38, !P1 ;  /* 0x000000380b00780c */ /* 0x000fe40004f24270 */
[----:B0-----:R-:W-:Y:S02]  /*36f0*/  FMNMX.FTZ R39, R37, R36, !PT ;  /* 0x0000002425277209 */ /* 0x001fe40007810000 */
[----:B------:R-:W-:Y:S02]  /*3700*/  FMNMX.FTZ R37, R15, R38, !PT ;  /* 0x000000260f257209 */ /* 0x000fe40007810000 */
[----:B------:R-:W-:Y:S01]  /*3710*/  ISETP.LT.OR P1, PT, R6, 0x39, P1 ;  /* 0x000000390600780c */ /* 0x000fe20000f21670 */
[----:B------:R-:W0:Y:S01]  /*3720*/  SHFL.BFLY PT, R36, R39, 0x1, 0x1f ;  /* 0x0c201f0027247f89 */ /* 0x000e2200000e0000 */
        /* <DEDUP_REMOVED lines=9> */
[----:B------:R-:W-:Y:S02]  /*37c0*/  ISETP.GT.AND P1, PT, R11, 0x40, !P2 ;  /* 0x000000400b00780c */ /* 0x000fe40005724270 */
[----:B------:R-:W-:Y:S02]  /*37d0*/  FMNMX.FTZ R38, R26, R37, !PT ;  /* 0x000000251a267209 */ /* 0x000fe40007810000 */
[----:B------:R-:W-:Y:S02]  /*37e0*/  ISETP.LT.OR P1, PT, R6, 0x41, P1 ;  /* 0x000000410600780c */ /* 0x000fe40000f21670 */
[----:B------:R-:W-:-:S02]  /*37f0*/  FMNMX.FTZ R37, R27, R38, !PT ;  /* 0x000000261b257209 */ /* 0x000fc40007810000 */
[----:B------:R-:W-:Y:S02]  /*3800*/  ISETP.NE.AND P5, PT, R56, RZ, PT ;  /* 0x000000ff3800720c */ /* 0x000fe40003fa5270 */
[----:B------:R-:W-:Y:S02]  /*3810*/  FSEL R34, R34, -INF , !P1 ;  /* 0xff80000022227808 */ /* 0x000fe40004800000 */
[----:B------:R-:W-:Y:S02]  /*3820*/  FMNMX.FTZ R38, R28, R37, !PT ;  /* 0x000000251c267209 */ /* 0x000fe40007810000 */
[----:B------:R-:W-:Y:S02]  /*3830*/  ISETP.GT.AND P1, PT, R11, 0x41, !P5 ;  /* 0x000000410b00780c */ /* 0x000fe40006f24270 */
[----:B0-----:R-:W-:Y:S02]  /*3840*/  FMNMX.FTZ R7, R39, R36, !PT ;  /* 0x0000002427077209 */ /* 0x001fe40007810000 */
[----:B------:R-:W-:-:S02]  /*3850*/  FMNMX.FTZ R37, R29, R38, !PT ;  /* 0x000000261d257209 */ /* 0x000fc40007810000 */
[----:B------:R-:W-:Y:S01]  /*3860*/  ISETP.LT.OR P1, PT, R6, 0x42, P1 ;  /* 0x000000420600780c */ /* 0x000fe20000f21670 */
[----:B------:R-:W-:Y:S01]  /*3870*/  FMUL.FTZ R36, R7, UR7 ;  /* 0x0000000707247c20 */ /* 0x000fe20008410000 */
[----:B------:R-:W-:Y:S02]  /*3880*/  FMNMX.FTZ R38, R30, R37, !PT ;  /* 0x000000251e267209 */ /* 0x000fe40007810000 */
[----:B------:R-:W-:Y:S02]  /*3890*/  FSEL R35, R35, -INF , !P1 ;  /* 0xff80000023237808 */ /* 0x000fe40004800000 */
        /* <DEDUP_REMOVED lines=9> */
[----:B------:R-:W-:Y:S01]  /*3930*/  ISETP.NE.AND P6, PT, R60, RZ, PT ;  /* 0x000000ff3c00720c */ /* 0x000fe20003fc5270 */
[----:B------:R0:W-:Y:S01]  /*3940*/  MUFU.EX2 R152, R40 ;  /* 0x0000002800987308 */ /* 0x0001e20000000800 */
[----:B------:R-:W-:Y:S01]  /*3950*/  FMNMX.FTZ R37, R33, R38, !PT ;  /* 0x0000002621257209 */ /* 0x000fe20007810000 */
[--C-:B------:R-:W-:Y:S01]  /*3960*/  FFMA.FTZ R39, R59, UR7, -R42.reuse ;  /* 0x000000073b277c23 */ /* 0x100fe2000801082a */
[----:B------:R-:W-:Y:S01]  /*3970*/  ISETP.NE.AND P2, PT, R72, RZ, PT ;  /* 0x000000ff4800720c */ /* 0x000fe20003f45270 */
[--C-:B------:R-:W-:Y:S01]  /*3980*/  FFMA.FTZ R48, R89, UR7, -R42.reuse ;  /* 0x0000000759307c23 */ /* 0x100fe2000801082a */
[----:B------:R-:W-:Y:S01]  /*3990*/  ISETP.NE.AND P5, PT, R64, RZ, PT ;  /* 0x000000ff4000720c */ /* 0x000fe20003fa5270 */
[--C-:B------:R-:W-:Y:S01]  /*39a0*/  FFMA.FTZ R44, R73, UR7, -R42.reuse ;  /* 0x00000007492c7c23 */ /* 0x100fe2000801082a */
[----:B------:R-:W-:Y:S01]  /*39b0*/  FSEL R36, R62, -INF , !P1 ;  /* 0xff8000003e247808 */ /* 0x000fe20004800000 */
[----:B------:R1:W-:Y:S01]  /*39c0*/  MUFU.EX2 R154, R41 ;  /* 0x00000029009a7308 */ /* 0x0003e20000000800 */
[----:B------:R-:W-:Y:S01]  /*39d0*/  ISETP.GT.AND P1, PT, R11, 0x49, !P6 ;  /* 0x000000490b00780c */ /* 0x000fe20007724270 */
[--C-:B0-----:R-:W-:Y:S01]  /*39e0*/  FFMA.FTZ R40, R75, UR7, -R42.reuse ;  /* 0x000000074b287c23 */ /* 0x101fe2000801082a */
[----:B------:R-:W-:Y:S01]  /*39f0*/  FMNMX.FTZ R38, R34, R37, !PT ;  /* 0x0000002522267209 */ /* 0x000fe20007810000 */
[--C-:B------:R-:W-:Y:S01]  /*3a00*/  FFMA.FTZ R58, R61, UR7, -R42.reuse ;  /* 0x000000073d3a7c23 */ /* 0x100fe2000801082a */
[----:B------:R-:W-:Y:S01]  /*3a10*/  ISETP.GT.AND P2, PT, R11, 0x50, !P2 ;  /* 0x000000500b00780c */ /* 0x000fe20005744270 */
[--C-:B------:R-:W-:Y:S01]  /*3a20*/  FFMA.FTZ R60, R65, UR7, -R42.reuse ;  /* 0x00000007413c7c23 */ /* 0x100fe2000801082a */
[C---:B------:R-:W-:Y:S01]  /*3a30*/  ISETP.GT.AND P3, PT, R11.reuse, 0x51, !P3 ;  /* 0x000000510b00780c */ /* 0x040fe20005f64270 */
[----:B------:R0:W-:Y:S01]  /*3a40*/  MUFU.EX2 R156, R40 ;  /* 0x00000028009c7308 */ /* 0x0001e20000000800 */
[----:B------:R-:W-:Y:S01]  /*3a50*/  ISETP.GT.AND P4, PT, R11, 0x58, !P4 ;  /* 0x000000580b00780c */ /* 0x000fe20006784270 */
[--C-:B-1----:R-:W-:Y:S01]  /*3a60*/  FFMA.FTZ R41, R79, UR7, -R42.reuse ;  /* 0x000000074f297c23 */ /* 0x102fe2000801082a */
[----:B------:R-:W-:Y:S01]  /*3a70*/  ISETP.GT.AND P5, PT, R11, 0x59, !P5 ;  /* 0x000000590b00780c */ /* 0x000fe20006fa4270 */
[--C-:B------:R-:W-:Y:S01]  /*3a80*/  FFMA.FTZ R46, R85, UR7, -R42.reuse ;  /* 0x00000007552e7c23 */ /* 0x100fe2000801082a */
[C---:B------:R-:W-:Y:S01]  /*3a90*/  ISETP.LT.OR P1, PT, R6.reuse, 0x4a, P1 ;  /* 0x0000004a0600780c */ /* 0x040fe20000f21670 */
[--C-:B------:R-:W-:Y:S01]  /*3aa0*/  FFMA.FTZ R50, R91, UR7, -R42.reuse ;  /* 0x000000075b327c23 */ /* 0x100fe2000801082a */
[----:B------:R-:W-:Y:S01]  /*3ab0*/  FMNMX.FTZ R11, R35, R38, !PT ;  /* 0x00000026230b7209 */ /* 0x000fe20007810000 */
[----:B------:R1:W-:Y:S01]  /*3ac0*/  MUFU.EX2 R43, R39 ;  /* 0x00000027002b7308 */ /* 0x0003e20000000800 */
[----:B------:R-:W-:Y:S01]  /*3ad0*/  ISETP.LT.OR P2, PT, R6, 0x51, P2 ;  /* 0x000000510600780c */ /* 0x000fe20001741670 */
[--C-:B0-----:R-:W-:Y:S01]  /*3ae0*/  FFMA.FTZ R40, R81, UR7, -R42.reuse ;  /* 0x0000000751287c23 */ /* 0x101fe2000801082a */
[----:B------:R-:W-:Y:S01]  /*3af0*/  FSEL R4, R4, -INF , !P1 ;  /* 0xff80000004047808 */ /* 0x000fe20004800000 */
[--C-:B------:R-:W-:Y:S01]  /*3b00*/  FFMA.FTZ R52, R95, UR7, -R42.reuse ;  /* 0x000000075f347c23 */ /* 0x100fe2000801082a */
[----:B------:R-:W-:Y:S01]  /*3b10*/  FMNMX.FTZ R37, R36, R11, !PT ;  /* 0x0000000b24257209 */ /* 0x000fe20007810000 */
[--C-:B------:R-:W-:Y:S01]  /*3b20*/  FFMA.FTZ R54, R97, UR7, -R42.reuse ;  /* 0x0000000761367c23 */ /* 0x100fe2000801082a */
[----:B------:R-:W-:Y:S01]  /*3b30*/  ISETP.LT.OR P3, PT, R6, 0x52, P3 ;  /* 0x000000520600780c */ /* 0x000fe20001f61670 */
[----:B------:R0:W-:Y:S01]  /*3b40*/  MUFU.EX2 R49, R40 ;  /* 0x0000002800317308 */ /* 0x0001e20000000800 */
[----:B------:R-:W-:Y:S01]  /*3b50*/  FSEL R11, R66, -INF , !P2 ;  /* 0xff800000420b7808 */ /* 0x000fe20005000000 */
[--C-:B-1----:R-:W-:Y:S01]  /*3b60*/  FFMA.FTZ R39, R77, UR7, -R42.reuse ;  /* 0x000000074d277c23 */ /* 0x102fe2000801082a */
[----:B------:R-:W-:Y:S01]  /*3b70*/  FMNMX.FTZ R38, R4, R37, !PT ;  /* 0x0000002504267209 */ /* 0x000fe20007810000 */
[----:B------:R-:W-:Y:S01]  /*3b80*/  FFMA.FTZ R56, R99, UR7, -R42 ;  /* 0x0000000763387c23 */ /* 0x000fe2000801082a */
[----:B------:R-:W-:-:S02]  /*3b90*/  ISETP.LT.OR P4, PT, R6, 0x59, P4 ;  /* 0x000000590600780c */ /* 0x000fc40002781670 */
[----:B------:R-:W-:Y:S01]  /*3ba0*/  FSEL R37, R67, -INF , !P3 ;  /* 0xff80000043257808 */ /* 0x000fe20005800000 */
[----:B------:R1:W-:Y:S01]  /*3bb0*/  MUFU.EX2 R158, R41 ;  /* 0x00000029009e7308 */ /* 0x0003e20000000800 */
[----:B0-----:R-:W-:Y:S02]  /*3bc0*/  FMNMX.FTZ R40, R11, R38, !PT ;  /* 0x000000260b287209 */ /* 0x001fe40007810000 */
[----:B------:R-:W-:Y:S02]  /*3bd0*/  ISETP.LT.OR P5, PT, R6, 0x5a, P5 ;  /* 0x0000005a0600780c */ /* 0x000fe40002fa1670 */
[----:B------:R-:W-:-:S03]  /*3be0*/  FSEL R38, R70, -INF , !P4 ;  /* 0xff80000046267808 */ /* 0x000fc60006000000 */
[----:B------:R0:W-:Y:S01]  /*3bf0*/  MUFU.EX2 R47, R39 ;  /* 0x00000027002f7308 */ /* 0x0001e20000000800 */
[----:B-1----:R-:W-:Y:S01]  /*3c00*/  FMNMX.FTZ R41, R37, R40, !PT ;  /* 0x0000002825297209 */ /* 0x002fe20007810000 */
[----:B------:R-:W-:-:S03]  /*3c10*/  FFMA.FTZ R40, R87, UR7, -R42 ;  /* 0x0000000757287c23 */ /* 0x000fc6000801082a */
[----:B------:R-:W-:-:S03]  /*3c20*/  FMNMX.FTZ R6, R38, R41, !PT ;  /* 0x0000002926067209 */ /* 0x000fc60007810000 */
[----:B------:R1:W-:Y:S01]  /*3c30*/  MUFU.EX2 R53, R48 ;  /* 0x0000003000357308 */ /* 0x0003e20000000800 */
[----:B0-----:R-:W-:-:S04]  /*3c40*/  FSEL R39, R71, -INF , !P5 ;  /* 0xff80000047277808 */ /* 0x001fc80006800000 */
[----:B------:R-:W-:-:S03]  /*3c50*/  FMNMX.FTZ R6, R39, R6, !PT ;  /* 0x0000000627067209 */ /* 0x000fc60007810000 */
[----:B------:R0:W-:Y:S01]  /*3c60*/  MUFU.EX2 R45, R44 ;  /* 0x0000002c002d7308 */ /* 0x0001e20000000800 */
[--C-:B-1----:R-:W-:Y:S01]  /*3c70*/  FFMA.FTZ R48, R101, UR7, -R42.reuse ;  /* 0x0000000765307c23 */ /* 0x102fe2000801082a */
[----:B------:R-:W1:Y:S06]  /*3c80*/  SHFL.BFLY PT, R41, R6, 0x2, 0x1f ;  /* 0x0c401f0006297f89 */ /* 0x000e6c00000e0000 */
[----:B------:R-:W-:Y:S01]  /*3c90*/  MUFU.EX2 R59, R48 ;  /* 0x00000030003b7308 */ /* 0x000fe20000000800 */
[----:B0-----:R-:W-:-:S07]  /*3ca0*/  FFMA.FTZ R44, R83, UR7, -R42 ;  /* 0x00000007532c7c23 */ /* 0x001fce000801082a */
[----:B------:R-:W-:Y:S08]  /*3cb0*/  MUFU.EX2 R61, R58 ;  /* 0x0000003a003d7308 */ /* 0x000ff00000000800 */
[----:B------:R-:W-:Y:S01]  /*3cc0*/  MUFU.EX2 R63, R60 ;  /* 0x0000003c003f7308 */ /* 0x000fe20000000800 */
[----:B-1----:R-:W-:-:S05]  /*3cd0*/  FMNMX.FTZ R41, R6, R41, !PT ;  /* 0x0000002906297209 */ /* 0x002fca0007810000 */
[----:B------:R-:W0:Y:S02]  /*3ce0*/  SHFL.BFLY PT, R6, R41, 0x1, 0x1f ;  /* 0x0c201f0029067f89 */ /* 0x000e2400000e0000 */
[----:B------:R-:W-:Y:S08]  /*3cf0*/  MUFU.EX2 R44, R44 ;  /* 0x0000002c002c7308 */ /* 0x000ff00000000800 */
[----:B------:R1:W2:Y:S08]  /*3d00*/  MUFU.EX2 R51, R46 ;  /* 0x0000002e00337308 */ /* 0x0002b00000000800 */
[----:B------:R-:W3:Y:S01]  /*3d10*/  MUFU.EX2 R40, R40 ;  /* 0x0000002800287308 */ /* 0x000ee20000000800 */
[----:B-1----:R-:W-:Y:S01]  /*3d20*/  FFMA.FTZ R46, R93, UR7, -R42 ;  /* 0x000000075d2e7c23 */ /* 0x002fe2000801082a */
[----:B0-----:R-:W-:-:S06]  /*3d30*/  FMNMX.FTZ R6, R41, R6, !PT ;  /* 0x0000000629067209 */ /* 0x001fcc0007810000 */
[----:B------:R-:W-:Y:S01]  /*3d40*/  MUFU.EX2 R50, R50 ;  /* 0x0000003200327308 */ /* 0x000fe20000000800 */
[----:B------:R-:W-:Y:S01]  /*3d50*/  FFMA.FTZ R41, R107, UR7, -R42 ;  /* 0x000000076b297c23 */ /* 0x000fe2000801082a */
[----:B--2---:R-:W-:Y:S01]  /*3d60*/  F2FP.F16.F32.PACK_AB R160, R51, R44 ;  /* 0x0000002c33a0723e */ /* 0x004fe200000000ff */
[C---:B------:R-:W-:Y:S01]  /*3d70*/  FMUL.FTZ R48, R6.reuse, UR7 ;  /* 0x0000000706307c20 */ /* 0x040fe20008410000 */
[----:B------:R-:W-:-:S04]  /*3d80*/  FSETP.NEU.FTZ.AND P1, PT, R6, -INF , PT ;  /* 0xff8000000600780b */ /* 0x000fc80003f3d000 */
[----:B------:R0:W1:Y:S01]  /*3d90*/  MUFU.EX2 R55, R46 ;  /* 0x0000002e00377308 */ /* 0x0000620000000800 */
[----:B------:R-:W-:Y:S02]  /*3da0*/  FSEL R48, R48, RZ, P1 ;  /* 0x000000ff30307208 */ /* 0x000fe40000800000 */
[----:B---3--:R-:W-:-:S03]  /*3db0*/  F2FP.F16.F32.PACK_AB R162, R53, R40 ;  /* 0x0000002835a2723e */ /* 0x008fc600000000ff */
        /* <DEDUP_REMOVED lines=16> */
[----:B------:R-:W-:Y:S01]  /*3ec0*/  FFMA.FTZ R32, R32, UR7, -R48 ;  /* 0x0000000720207c23 */ /* 0x000fe20008010830 */
[----:B0-----:R-:W-:Y:S01]  /*3ed0*/  FFMA.FTZ R46, R103, UR7, -R42 ;  /* 0x00000007672e7c23 */ /* 0x001fe2000801082a */
        /* <DEDUP_REMOVED lines=8> */
[----:B------:R-:W-:Y:S01]  /*3f60*/  FFMA.FTZ R39, R39, UR7, -R48 ;  /* 0x0000000727277c23 */ /* 0x000fe20008010830 */
[----:B-1----:R-:W-:-:S03]  /*3f70*/  F2FP.F16.F32.PACK_AB R164, R55, R50 ;  /* 0x0000003237a4723e */ /* 0x002fc600000000ff */
[----:B------:R-:W1:Y:S01]  /*3f80*/  MUFU.EX2 R13, R13 ;  /* 0x0000000d000d7308 */ /* 0x000e620000000800 */
[----:B0-----:R-:W-:Y:S01]  /*3f90*/  FADD.FTZ R15, R152, R43 ;  /* 0x0000002b980f7221 */ /* 0x001fe20000010000 */
[----:B------:R-:W-:Y:S02]  /*3fa0*/  F2FP.F16.F32.PACK_AB R152, R43, R152 ;  /* 0x000000982b98723e */ /* 0x000fe400000000ff */
[----:B--2---:R-:W-:Y:S01]  /*3fb0*/  F2FP.F16.F32.PACK_AB R153, R14, R3 ;  /* 0x000000030e99723e */ /* 0x004fe200000000ff */
[----:B------:R-:W-:Y:S01]  /*3fc0*/  FADD.FTZ R60, R154, R15 ;  /* 0x0000000f9a3c7221 */ /* 0x000fe20000010000 */
[C---:B------:R-:W-:Y:S02]  /*3fd0*/  F2FP.F16.F32.PACK_AB R154, R45.reuse, R154 ;  /* 0x0000009a2d9a723e */ /* 0x040fe400000000ff */
[----:B------:R-:W0:Y:S01]  /*3fe0*/  MUFU.EX2 R20, R20 ;  /* 0x0000001400147308 */ /* 0x000e220000000800 */
[----:B------:R-:W-:Y:S01]  /*3ff0*/  FADD.FTZ R15, R45, R60 ;  /* 0x0000003c2d0f7221 */ /* 0x000fe20000010000 */
[----:B------:R-:W-:-:S03]  /*4000*/  FADD.FTZ R60, R3, R14 ;  /* 0x0000000e033c7221 */ /* 0x000fc60000010000 */
[----:B------:R-:W-:Y:S01]  /*4010*/  FADD.FTZ R62, R156, R15 ;  /* 0x0000000f9c3e7221 */ /* 0x000fe20000010000 */
[C---:B------:R-:W-:Y:S02]  /*4020*/  F2FP.F16.F32.PACK_AB R156, R47.reuse, R156 ;  /* 0x0000009c2f9c723e */ /* 0x040fe400000000ff */
[----:B------:R-:W2:Y:S01]  /*4030*/  MUFU.EX2 R21, R21 ;  /* 0x0000001500157308 */ /* 0x000ea20000000800 */
[----:B------:R-:W-:Y:S01]  /*4040*/  FADD.FTZ R65, R47, R62 ;  /* 0x0000003e2f417221 */ /* 0x000fe20000010000 */
[----:B-1----:R-:W-:Y:S01]  /*4050*/  FADD.FTZ R15, R13, R60 ;  /* 0x0000003c0d0f7221 */ /* 0x002fe20000010000 */
[----:B------:R-:W-:Y:S02]  /*4060*/  F2FP.F16.F32.PACK_AB R155, R58, R13 ;  /* 0x0000000d3a9b723e */ /* 0x000fe400000000ff */
[----:B------:R-:W-:Y:S01]  /*4070*/  FADD.FTZ R60, R158, R65 ;  /* 0x000000419e3c7221 */ /* 0x000fe20000010000 */
[----:B------:R-:W-:Y:S01]  /*4080*/  FADD.FTZ R15, R58, R15 ;  /* 0x0000000f3a0f7221 */ /* 0x000fe20000010000 */
[C---:B------:R-:W-:Y:S01]  /*4090*/  F2FP.F16.F32.PACK_AB R158, R49.reuse, R158 ;  /* 0x0000009e319e723e */ /* 0x040fe200000000ff */
[----:B------:R-:W1:Y:S01]  /*40a0*/  MUFU.EX2 R24, R24 ;  /* 0x0000001800187308 */ /* 0x000e620000000800 */
[----:B------:R-:W-:Y:S01]  /*40b0*/  FADD.FTZ R65, R49, R60 ;  /* 0x0000003c31417221 */ /* 0x000fe20000010000 */
[----:B0-----:R-:W-:-:S03]  /*40c0*/  FADD.FTZ R60, R20, R15 ;  /* 0x0000000f143c7221 */ /* 0x001fc60000010000 */
[----:B------:R-:W-:-:S03]  /*40d0*/  FADD.FTZ R62, R44, R65 ;  /* 0x000000412c3e7221 */ /* 0x000fc60000010000 */
[----:B------:R-:W0:Y:S01]  /*40e0*/  MUFU.EX2 R25, R25 ;  /* 0x0000001900197308 */ /* 0x000e220000000800 */
[----:B--2---:R-:W-:Y:S01]  /*40f0*/  FADD.FTZ R15, R21, R60 ;  /* 0x0000003c150f7221 */ /* 0x004fe20000010000 */
[----:B------:R-:W-:Y:S01]  /*4100*/  FADD.FTZ R65, R51, R62 ;  /* 0x0000003e33417221 */ /* 0x000fe20000010000 */
[----:B------:R-:W-:-:S03]  /*4110*/  F2FP.F16.F32.PACK_AB R157, R21, R20 ;  /* 0x00000014159d723e */ /* 0x000fc600000000ff */
[----:B------:R-:W-:Y:S02]  /*4120*/  FADD.FTZ R62, R40, R65 ;  /* 0x00000041283e7221 */ /* 0x000fe40000010000 */
[----:B------:R-:W2:Y:S01]  /*4130*/  MUFU.EX2 R26, R26 ;  /* 0x0000001a001a7308 */ /* 0x000ea20000000800 */
[----:B-1----:R-:W-:Y:S01]  /*4140*/  FADD.FTZ R60, R24, R15 ;  /* 0x0000000f183c7221 */ /* 0x002fe20000010000 */
[----:B------:R-:W-:-:S04]  /*4150*/  FADD.FTZ R65, R53, R62 ;  /* 0x0000003e35417221 */ /* 0x000fc80000010000 */
[----:B------:R-:W-:Y:S02]  /*4160*/  FADD.FTZ R62, R50, R65 ;  /* 0x00000041323e7221 */ /* 0x000fe40000010000 */
[----:B------:R-:W1:Y:S01]  /*4170*/  MUFU.EX2 R27, R27 ;  /* 0x0000001b001b7308 */ /* 0x000e620000000800 */
[----:B0-----:R-:W-:Y:S01]  /*4180*/  FADD.FTZ R15, R25, R60 ;  /* 0x0000003c190f7221 */ /* 0x001fe20000010000 */
[----:B------:R-:W-:Y:S01]  /*4190*/  FADD.FTZ R65, R55, R62 ;  /* 0x0000003e37417221 */ /* 0x000fe20000010000 */
[----:B------:R-:W-:-:S05]  /*41a0*/  F2FP.F16.F32.PACK_AB R159, R25, R24 ;  /* 0x00000018199f723e */ /* 0x000fca00000000ff */
[----:B------:R-:W0:Y:S01]  /*41b0*/  MUFU.EX2 R28, R28 ;  /* 0x0000001c001c7308 */ /* 0x000e220000000800 */
[----:B--2---:R-:W-:-:S07]  /*41c0*/  FADD.FTZ R60, R26, R15 ;  /* 0x0000000f1a3c7221 */ /* 0x004fce0000010000 */
[----:B------:R-:W2:Y:S01]  /*41d0*/  MUFU.EX2 R52, R52 ;  /* 0x0000003400347308 */ /* 0x000ea20000000800 */
[C---:B-1----:R-:W-:Y:S01]  /*41e0*/  FADD.FTZ R15, R27.reuse, R60 ;  /* 0x0000003c1b0f7221 */ /* 0x042fe20000010000 */
[----:B------:R-:W-:-:S06]  /*41f0*/  F2FP.F16.F32.PACK_AB R161, R27, R26 ;  /* 0x0000001a1ba1723e */ /* 0x000fcc00000000ff */
[----:B------:R-:W1:Y:S01]  /*4200*/  MUFU.EX2 R29, R29 ;  /* 0x0000001d001d7308 */ /* 0x000e620000000800 */
[----:B0-----:R-:W-:Y:S01]  /*4210*/  FADD.FTZ R60, R28, R15 ;  /* 0x0000000f1c3c7221 */ /* 0x001fe20000010000 */
[----:B------:R-:W-:-:S06]  /*4220*/  FFMA.FTZ R15, R38, UR7, -R48 ;  /* 0x00000007260f7c23 */ /* 0x000fcc0008010830 */
[----:B------:R0:W3:Y:S01]  /*4230*/  MUFU.EX2 R57, R54 ;  /* 0x0000003600397308 */ /* 0x0000e20000000800 */
[----:B--2---:R-:W-:-:S07]  /*4240*/  FADD.FTZ R62, R52, R65 ;  /* 0x00000041343e7221 */ /* 0x004fce0000010000 */
[----:B------:R-:W2:Y:S01]  /*4250*/  MUFU.EX2 R30, R30 ;  /* 0x0000001e001e7308 */ /* 0x000ea20000000800 */
[----:B0-----:R-:W-:Y:S01]  /*4260*/  FFMA.FTZ R54, R105, UR7, -R42 ;  /* 0x0000000769367c23 */ /* 0x001fe2000801082a */
[----:B-1----:R-:W-:Y:S01]  /*4270*/  FADD.FTZ R65, R29, R60 ;  /* 0x0000003c1d417221 */ /* 0x002fe20000010000 */
[----:B------:R-:W-:Y:S01]  /*4280*/  FFMA.FTZ R42, R69, UR7, -R42 ;  /* 0x00000007452a7c23 */ /* 0x000fe2000801082a */
[----:B------:R-:W-:-:S04]  /*4290*/  F2FP.F16.F32.PACK_AB R163, R29, R28 ;  /* 0x0000001c1da3723e */ /* 0x000fc800000000ff */
[----:B------:R-:W0:Y:S01]  /*42a0*/  MUFU.EX2 R56, R56 ;  /* 0x0000003800387308 */ /* 0x000e220000000800 */
[C---:B---3--:R-:W-:Y:S01]  /*42b0*/  FADD.FTZ R67, R57.reuse, R62 ;  /* 0x0000003e39437221 */ /* 0x048fe20000010000 */
[----:B------:R-:W-:-:S06]  /*42c0*/  F2FP.F16.F32.PACK_AB R166, R57, R52 ;  /* 0x0000003439a6723e */ /* 0x000fcc00000000ff */
[----:B------:R-:W1:Y:S01]  /*42d0*/  MUFU.EX2 R31, R31 ;  /* 0x0000001f001f7308 */ /* 0x000e620000000800 */
[----:B--2---:R-:W-:-:S07]  /*42e0*/  FADD.FTZ R38, R30, R65 ;  /* 0x000000411e267221 */ /* 0x004fce0000010000 */
[----:B------:R-:W-:Y:S01]  /*42f0*/  MUFU.EX2 R32, R32 ;  /* 0x0000002000207308 */ /* 0x000fe20000000800 */
[----:B0-----:R-:W-:Y:S01]  /*4300*/  FADD.FTZ R48, R56, R67 ;  /* 0x0000004338307221 */ /* 0x001fe20000010000 */
[----:B------:R-:W-:-:S03]  /*4310*/  F2FP.F16.F32.PACK_AB R168, R59, R56 ;  /* 0x000000383ba8723e */ /* 0x000fc600000000ff */
[----:B------:R-:W-:-:S03]  /*4320*/  FADD.FTZ R45, R59, R48 ;  /* 0x000000303b2d7221 */ /* 0x000fc60000010000 */
[----:B------:R-:W0:Y:S01]  /*4330*/  MUFU.EX2 R46, R46 ;  /* 0x0000002e002e7308 */ /* 0x000e220000000800 */
[C---:B-1----:R-:W-:Y:S01]  /*4340*/  FADD.FTZ R43, R31.reuse, R38 ;  /* 0x000000261f2b7221 */ /* 0x042fe20000010000 */
[----:B------:R-:W-:-:S06]  /*4350*/  F2FP.F16.F32.PACK_AB R165, R31, R30 ;  /* 0x0000001e1fa5723e */ /* 0x000fcc00000000ff */
[----:B------:R-:W1:Y:S08]  /*4360*/  MUFU.EX2 R33, R33 ;  /* 0x0000002100217308 */ /* 0x000e700000000800 */
[----:B------:R-:W-:Y:S01]  /*4370*/  MUFU.EX2 R34, R34 ;  /* 0x0000002200227308 */ /* 0x000fe20000000800 */
[----:B0-----:R-:W-:Y:S01]  /*4380*/  FADD.FTZ R48, R46, R45 ;  /* 0x0000002d2e307221 */ /* 0x001fe20000010000 */
[----:B------:R-:W-:-:S03]  /*4390*/  F2FP.F16.F32.PACK_AB R170, R61, R46 ;  /* 0x0000002e3daa723e */ /* 0x000fc600000000ff */
[----:B------:R-:W-:-:S03]  /*43a0*/  FADD.FTZ R45, R61, R48 ;  /* 0x000000303d2d7221 */ /* 0x000fc60000010000 */
[----:B------:R-:W0:Y:S01]  /*43b0*/  MUFU.EX2 R54, R54 ;  /* 0x0000003600367308 */ /* 0x000e220000000800 */
[----:B-1----:R-:W-:-:S07]  /*43c0*/  F2FP.F16.F32.PACK_AB R167, R33, R32 ;  /* 0x0000002021a7723e */ /* 0x002fce00000000ff */
[----:B------:R-:W1:Y:S08]  /*43d0*/  MUFU.EX2 R35, R35 ;  /* 0x0000002300237308 */ /* 0x000e700000000800 */
[----:B------:R-:W2:Y:S01]  /*43e0*/  MUFU.EX2 R36, R36 ;  /* 0x0000002400247308 */ /* 0x000ea20000000800 */
[----:B0-----:R-:W-:Y:S01]  /*43f0*/  FADD.FTZ R40, R54, R45 ;  /* 0x0000002d36287221 */ /* 0x001fe20000010000 */
[----:B------:R-:W-:-:S03]  /*4400*/  F2FP.F16.F32.PACK_AB R172, R63, R54 ;  /* 0x000000363fac723e */ /* 0x000fc600000000ff */
[----:B------:R-:W-:-:S03]  /*4410*/  FADD.FTZ R40, R63, R40 ;  /* 0x000000283f287221 */ /* 0x000fc60000010000 */
[----:B------:R0:W3:Y:S01]  /*4420*/  MUFU.EX2 R171, R4 ;  /* 0x0000000400ab7308 */ /* 0x0000e20000000800 */
[----:B-1----:R-:W-:-:S07]  /*4430*/  F2FP.F16.F32.PACK_AB R169, R35, R34 ;  /* 0x0000002223a9723e */ /* 0x002fce00000000ff */
[----:B------:R-:W1:Y:S01]  /*4440*/  MUFU.EX2 R41, R41 ;  /* 0x0000002900297308 */ /* 0x000e620000000800 */
[----:B0-----:R-:W-:-:S04]  /*4450*/  FADD.FTZ R4, R32, R43 ;  /* 0x0000002b20047221 */ /* 0x001fc80000010000 */
[----:B------:R-:W-:-:S03]  /*4460*/  FADD.FTZ R43, R33, R4 ;  /* 0x00000004212b7221 */ /* 0x000fc60000010000 */
[----:B------:R-:W0:Y:S01]  /*4470*/  MUFU.EX2 R11, R11 ;  /* 0x0000000b000b7308 */ /* 0x000e220000000800 */
[----:B------:R-:W-:-:S04]  /*4480*/  FADD.FTZ R4, R34, R43 ;  /* 0x0000002b22047221 */ /* 0x000fc80000010000 */
[----:B------:R-:W-:-:S03]  /*4490*/  FADD.FTZ R43, R35, R4 ;  /* 0x00000004232b7221 */ /* 0x000fc60000010000 */
[----:B------:R1:W4:Y:S01]  /*44a0*/  MUFU.EX2 R38, R37 ;  /* 0x0000002500267308 */ /* 0x0003220000000800 */
[----:B--2---:R-:W-:-:S04]  /*44b0*/  FADD.FTZ R4, R36, R43 ;  /* 0x0000002b24047221 */ /* 0x004fc80000010000 */
[C---:B---3--:R-:W-:Y:S01]  /*44c0*/  FADD.FTZ R44, R171.reuse, R4 ;  /* 0x00000004ab2c7221 */ /* 0x048fe20000010000 */
[----:B------:R-:W-:Y:S02]  /*44d0*/  F2FP.F16.F32.PACK_AB R171, R171, R36 ;  /* 0x00000024abab723e */ /* 0x000fe400000000ff */
[----:B------:R-:W2:Y:S01]  /*44e0*/  MUFU.EX2 R15, R15 ;  /* 0x0000000f000f7308 */ /* 0x000ea20000000800 */
[----:B-1----:R-:W-:Y:S01]  /*44f0*/  FADD.FTZ R37, R41, R40 ;  /* 0x0000002829257221 */ /* 0x002fe20000010000 */
[----:B0-----:R-:W-:-:S06]  /*4500*/  FADD.FTZ R3, R11, R44 ;  /* 0x0000002c0b037221 */ /* 0x001fcc0000010000 */
[----:B------:R-:W0:Y:S01]  /*4510*/  MUFU.EX2 R42, R42 ;  /* 0x0000002a002a7308 */ /* 0x000e220000000800 */
[C---:B----4-:R-:W-:Y:S01]  /*4520*/  FADD.FTZ R14, R38.reuse, R3 ;  /* 0x00000003260e7221 */ /* 0x050fe20000010000 */
[----:B------:R-:W-:-:S06]  /*4530*/  F2FP.F16.F32.PACK_AB R173, R38, R11 ;  /* 0x0000000b26ad723e */ /* 0x000fcc00000000ff */
[----:B------:R-:W1:Y:S01]  /*4540*/  MUFU.EX2 R40, R39 ;  /* 0x0000002700287308 */ /* 0x000e620000000800 */
[----:B--2---:R-:W-:Y:S01]  /*4550*/  FADD.FTZ R3, R15, R14 ;  /* 0x0000000e0f037221 */ /* 0x004fe20000010000 */
[C---:B0-----:R-:W-:Y:S01]  /*4560*/  FADD.FTZ R4, R42.reuse, R37 ;  /* 0x000000252a047221 */ /* 0x041fe20000010000 */
[----:B------:R-:W-:Y:S02]  /*4570*/  F2FP.F16.F32.PACK_AB R174, R42, R41 ;  /* 0x000000292aae723e */ /* 0x000fe400000000ff */
[C---:B-1----:R-:W-:Y:S01]  /*4580*/  FADD.FTZ R3, R40.reuse, R3 ;  /* 0x0000000328037221 */ /* 0x042fe20000010000 */
[----:B------:R-:W-:Y:S01]  /*4590*/  F2FP.F16.F32.PACK_AB R175, R40, R15 ;  /* 0x0000000f28af723e */ /* 0x000fe200000000ff */
[----:B------:R-:W-:Y:S06]  /*45a0*/  @!P0 BRA `(.L_x_1759) ;  /* 0x0000000000048947 */ /* 0x000fec0003800000 */
[----:B------:R-:W-:Y:S01]  /*45b0*/  BPT.TRAP 0x1 ;  /* 0x000000040000795c */ /* 0x000fe20000300000 */
.L_x_1759:
[----:B------:R0:W1:Y:S01]  /*45c0*/  SYNCS.PHASECHK.TRANS64.TRYWAIT P1, [R5+URZ+0x22850], R12 ;  /* 0x0228500c050075a7 */ /* 0x000062000802017f */
[----:B------:R-:W-:Y:S05]  /*45d0*/  @!P0 BRA `(.L_x_1760) ;  /* 0x0000000000048947 */ /* 0x000fea0003800000 */
[----:B------:R-:W-:Y:S01]  /*45e0*/  BPT.TRAP 0x1 ;  /* 0x000000040000795c */ /* 0x000fe20000300000 */
.L_x_1760:
[----:B-1----:R-:W-:Y:S05]  /*45f0*/  @P1 BRA `(.L_x_1761) ;  /* 0x0000000000081947 */ /* 0x002fea0003800000 */
[----:B------:R-:W1:Y:S02]  /*4600*/  SYNCS.PHASECHK.TRANS64.TRYWAIT P1, [R5+URZ+0x22850], R12 ;  /* 0x0228500c050075a7 */ /* 0x000e64000802017f */
[----:B-1----:R-:W-:Y:S05]  /*4610*/  @!P1 BRA `(.L_x_1762) ;  /* 0x0000011800a49947 */ /* 0x002fea0003800000 */
.L_x_1761:
[----:B------:R-:W-:Y:S01]  /*4620*/  R2UR UR5, R9 ;  /* 0x00000000090572ca */ /* 0x000fe200000e0000 */
[----:B------:R2:W-:Y:S01]  /*4630*/  BAR.SYNC.DEFER_BLOCKING R10, 0x100 ;  /* 0x0004000a0000751d */ /* 0x0005e20000010000 */
[----:B------:R-:W-:-:S05]  /*4640*/  IMAD.IADD R9, R17, 0x1, -R18 ;  /* 0x0000000111097824 */ /* 0x000fca00078e0a12 */
[----:B------:R-:W-:Y:S01]  /*4650*/  UMOV UR11, 0x40000040 ;  /* 0x40000040000b7882 */ /* 0x000fe20000000000 */
[----:B------:R-:W3:Y:S05]  /*4660*/  S2R R11, SR_TID.X ;  /* 0x00000000000b7919 */ /* 0x000eea0000002100 */
        /* <DEDUP_REMOVED lines=10> */
[----:B---3--:R-:W-:Y:S01]  /*4710*/  LOP3.LUT P1, RZ, R11, 0x7f, RZ, 0xc0, !PT ;  /* 0x0000007f0bff7812 */ /* 0x008fe2000782c0ff */
[----:B------:R-:W-:-:S12]  /*4720*/  IMAD R11, R201, 0x80, R9 ;  /* 0x00000080c90b7824 */ /* 0x000fd800078e0209 */
[----:B01----:R-:W-:-:S05]  /*4730*/  @!P1 VIADD R5, R5, 0x22860 ;  /* 0x0002286005059836 */ /* 0x003fca0000000000 */
        /* <DEDUP_REMOVED lines=33> */
[----:B0-----:R-:W-:-:S12]  /*4950*/  VIADD R5, R176, 0xfffffffe ;  /* 0xfffffffeb0057836 */ /* 0x001fd80000000000 */
[----:B--2---:R-:W-:Y:S05]  /*4960*/  @P1 BRA `(.L_x_1763) ;  /* 0x0000000000481947 */ /* 0x004fea0003800000 */
        /* <DEDUP_REMOVED lines=11> */
.L_x_1764:
[----:B------:R-:W-:-:S11]  /*4a20*/  UISETP.NE.AND UP1, UPT, UR15, 0x1, UPT ;  /* 0x000000010f00788c */ /* 0x000fd6000bf25270 */
[----:B------:R-:W-:Y:S02]  /*4a30*/  @UP1 ULDC.64 UR22, c[0x0][0x9e8] ;  /* 0x00027a0000161ab9 */ /* 0x000fe40000000a00 */
[----:B------:R-:W-:-:S04]  /*4a40*/  UIMAD.WIDE.U32 UR10, UR18, UR22, URZ ;  /* 0x00000016120a72a5 */ /* 0x000fc8000f8e003f */
[----:B------:R-:W-:-:S12]  /*4a50*/  @UP1 USHF.R.U32.HI UR18, URZ, UR23, UR11 ;  /* 0x000000173f121299 */ /* 0x000fd8000801160b */
.L_x_1765:
[----:B------:R-:W-:-:S04]  /*4a60*/  UIMAD UR15, UR18, UR15, UR15 ;  /* 0x0000000f120f72a4 */ /* 0x000fc8000f8e020f */
[----:B------:R-:W-:-:S04]  /*4a70*/  UISETP.LT.AND UP1, UPT, UR14, UR15, UPT ;  /* 0x0000000f0e00728c */ /* 0x000fc8000bf21270 */
[----:B------:R-:W-:-:S12]  /*4a80*/  USEL UR14, UR14, UR15, UP1 ;  /* 0x0000000f0e0e7287 */ /* 0x000fd80008800000 */
.L_x_1763:
        /* <DEDUP_REMOVED lines=11> */
[----:B------:R-:W-:Y:S01]  /*4b40*/  VIADD R13, R15, 0x8 ;  /* 0x000000080f0d7836 */ /* 0x000fe20000000000 */
[----:B------:R-:W-:-:S04]  /*4b50*/  ULDC UR27, c[0x0][0x9e0] ;  /* 0x00027800001b7ab9 */ /* 0x000fc80000000800 */
[----:B------:R-:W-:-:S07]  /*4b60*/  LOP3.LUT R11, RZ, R13, RZ, 0x33, !PT ;  /* 0x0000000dff0b7212 */ /* 0x000fce00078e33ff */
.L_x_1783:
[----:B------:R-:W-:-:S04]  /*4b70*/  UIADD3 UR37, UR37, 0x1, URZ ;  /* 0x0000000125257890 */ /* 0x000fc8000fffe03f */
[----:B------:R-:W-:-:S04]  /*4b80*/  UISETP.NE.AND UP1, UPT, UR37, 0x2, UPT ;  /* 0x000000022500788c */ /* 0x000fc8000bf25270 */
[----:B------:R-:W-:Y:S02]  /*4b90*/  USEL UR10, URZ, 0x1, UP1 ;  /* 0x000000013f0a7887 */ /* 0x000fe40008800000 */
[----:B------:R-:W-:Y:S02]  /*4ba0*/  USEL UR37, UR37, URZ, UP1 ;  /* 0x0000003f25257287 */ /* 0x000fe40008800000 */
[----:B------:R-:W-:Y:S01]  /*4bb0*/  ULOP3.LUT UR40, UR40, UR10, URZ, 0x3c, !UPT ;  /* 0x0000000a28287292 */ /* 0x000fe2000f8e3c3f */
[----:B0-----:R-:W-:Y:S11]  /*4bc0*/  @!P0 BRA `(.L_x_1767) ;  /* 0x0000000000048947 */ /* 0x001ff60003800000 */
[----:B------:R-:W-:Y:S01]  /*4bd0*/  BPT.TRAP 0x1 ;  /* 0x000000040000795c */ /* 0x000fe20000300000 */
.L_x_1767:
        /* <DEDUP_REMOVED lines=9> */
.L_x_1768:
[----:B-1----:R-:W-:Y:S05]  /*4c70*/  @P1 BRA `(.L_x_1769) ;  /* 0x0000000000081947 */ /* 0x002fea0003800000 */
[----:B------:R-:W1:Y:S02]  /*4c80*/  SYNCS.PHASECHK.TRANS64.TRYWAIT P1, [UR28+0x22830], R10 ;  /* 0x0228300aff0075a7 */ /* 0x000e64000802015c */
[----:B-1----:R-:W-:Y:S05]  /*4c90*/  @!P1 BRA `(.L_x_1770) ;  /* 0x0000011400189947 */ /* 0x002fea0003800000 */
.L_x_1769:
[----:B------:R-:W-:Y:S01]  /*4ca0*/  UIMAD UR22, UR37, 0x300, UR4 ;  /* 0x00000300251678a4 */ /* 0x000fe2000f8e0204 */
[----:B------:R-:W-:Y:S01]  /*4cb0*/  WARPGROUP.ARRIVE ;  /* 0x00000000000079c5 */ /* 0x000fe20000000000 */
[----:B------:R-:W-:Y:S01]  /*4cc0*/  UMOV UR23, 0x40000040 ;  /* 0x4000004000177882 */ /* 0x000fe20000000000 */
[----:B------:R-:W-:Y:S01]  /*4cd0*/  UMOV UR11, 0x40000040 ;  /* 0x40000040000b7882 */ /* 0x000fe20000000000 */
[----:B------:R-:W-:-:S03]  /*4ce0*/  UIADD3 UR10, UR22, 0x2, URZ ;  /* 0x00000002160a7890 */ /* 0x000fc6000fffe03f */
[----:B------:R-:W2:Y:S01]  /*4cf0*/  S2R R8, SR_TID.X ;  /* 0x0000000000087919 */ /* 0x000ea20000002100 */
[----:B------:R-:W-:Y:S01]  /*4d00*/  UIADD3 UR14, UR22, 0x4, URZ ;  /* 0x00000004160e7890 */ /* 0x000fe2000fffe03f */
[----:B-1----:R-:W-:Y:S01]  /*4d10*/  IMAD R21, R5, -0x60, R17 ;  /* 0xffffffa005157824 */ /* 0x002fe200078e0211 */
[----:B------:R-:W-:Y:S01]  /*4d20*/  UMOV UR15, 0x40000040 ;  /* 0x40000040000f7882 */ /* 0x000fe20000000000 */
[----:B------:R-:W-:Y:S01]  /*4d30*/  HGMMA.64x96x16.F32 R152, gdesc[UR20], RZ, !UPT, gsb0 ;  /* 0x01600000149879f0 */ /* 0x000fe2000c0008ff */
[----:B------:R-:W-:Y:S01]  /*4d40*/  UIADD3 UR18, UR22, 0x6, URZ ;  /* 0x0000000616127890 */ /* 0x000fe2000fffe03f */
[----:B------:R-:W-:Y:S01]  /*4d50*/  UMOV UR19, 0x40000040 ;  /* 0x4000004000137882 */ /* 0x000fe20000000000 */
[----:B------:R-:W-:-:S05]  /*4d60*/  IADD3 R21, -R18, 0x1, R21 ;  /* 0x0000000112157810 */ /* 0x000fca0007ffe115 */
[----:B------:R-:W-:Y:S01]  /*4d70*/  IMAD.IADD R21, R21, 0x1, -R16 ;  /* 0x0000000115157824 */ /* 0x000fe200078e0a10 */
[----:B--2---:R-:W-:Y:S02]  /*4d80*/  LOP3.LUT P1, RZ, R8, 0x7f, RZ, 0xc0, !PT ;  /* 0x0000007f08ff7812 */ /* 0x004fe4000782c0ff */
[----:B------:R-:W-:-:S04]  /*4d90*/  SHF.R.U32.HI R8, RZ, 0x7, R8 ;  /* 0x00000007ff087819 */ /* 0x000fc80000011608 */
        /* <DEDUP_REMOVED lines=12> */
[----:B------:R-:W-:Y:S02]  /*4e60*/  IMAD.U32 R177, RZ, RZ, UR28 ;  /* 0x0000001cffb17e24 */ /* 0x000fe4000f8e00ff */
        /* <DEDUP_REMOVED lines=8> */
[----:B------:R-:W-:-:S02]  /*4ef0*/  @!P1 VIADD R20, R177, 0x22840 ;  /* 0x00022840b1149836 */ /* 0x000fc40000000000 */
        /* <DEDUP_REMOVED lines=43> */
[----:B------:R-:W2:Y:S01]  /*51b0*/  MUFU.TANH R152, R152 ;  /* 0x0000009800987308 */ /* 0x000ea20000002400 */
[----:B------:R-:W-:-:S02]  /*51c0*/  VIADD R195, R21, UR27 ;  /* 0x0000001b15c37c36 */ /* 0x000fc40008000000 */
[----:B------:R-:W-:Y:S02]  /*51d0*/  VIADD R199, R21, UR6 ;  /* 0x0000000615c77c36 */ /* 0x000fe40008000000 */
[C---:B------:R-:W-:Y:S02]  /*51e0*/  IMAD.IADD R198, R0.reuse, 0x1, R195 ;  /* 0x0000000100c67824 */ /* 0x040fe400078e02c3 */
[----:B------:R-:W-:Y:S01]  /*51f0*/  IMAD.IADD R196, R0, 0x1, R199 ;  /* 0x0000000100c47824 */ /* 0x000fe200078e02c7 */
[----:B------:R-:W3:Y:S08]  /*5200*/  MUFU.TANH R153, R153 ;  /* 0x0000009900997308 */ /* 0x000ef00000002400 */
        /* <DEDUP_REMOVED lines=45> */
[----:B------:R-:W0:Y:S01]  /*54e0*/  MUFU.TANH R187, R187 ;  /* 0x000000bb00bb7308 */ /* 0x000e220000002400 */
[----:B-1234-:R-:W-:Y:S05]  /*54f0*/  @P1 BRA `(.L_x_1771) ;  /* 0x00000000005c1947 */ /* 0x01efea0003800000 */
[----:B------:R-:W-:Y:S01]  /*5500*/  ISETP.GT.AND P1, PT, R15, -0x1, PT ;  /* 0xffffffff0f00780c */ /* 0x000fe20003f24270 */
[----:B------:R-:W-:-:S12]  /*5510*/  BSSY B0, `(.L_x_1772) ;  /* 0x0000011000007945 */ /* 0x000fd80003800000 */
[----:B------:R-:W-:Y:S05]  /*5520*/  @P1 BRA `(.L_x_1773) ;  /* 0x0000000000241947 */ /* 0x000fea0003800000 */
[----:B------:R-:W-:Y:S02]  /*5530*/  IMAD.U32 R212, RZ, RZ, UR25 ;  /* 0x00000019ffd47e24 */ /* 0x000fe4000f8e00ff */
[----:B------:R-:W-:-:S03]  /*5540*/  IMAD.IADD R197, R0, 0x1, R9 ;  /* 0x0000000100c57824 */ /* 0x000fc600078e0209 */
[----:B------:R-:W-:Y:S02]  /*5550*/  ISETP.NE.AND P1, PT, R212, 0x1, PT ;  /* 0x00000001d400780c */ /* 0x000fe40003f25270 */
[----:B------:R-:W-:-:S11]  /*5560*/  LOP3.LUT R197, RZ, R197, RZ, 0x33, !PT ;  /* 0x000000c5ffc57212 */ /* 0x000fd600078e33ff */
[----:B------:R-:W1:Y:S02]  /*5570*/  @P1 LDC.64 R20, c[0x0][0x9e8] ;  /* 0x00027a00ff141b82 */ /* 0x000e640000000a00 */
[----:B-1----:R-:W-:-:S05]  /*5580*/  @P1 IMAD.HI.U32 R20, R197, R20, RZ ;  /* 0x00000014c5141227 */ /* 0x002fca00078e00ff */
[----:B------:R-:W-:-:S04]  /*5590*/  @P1 SHF.R.U32.HI R197, RZ, R21, R20 ;  /* 0x00000015ffc51219 */ /* 0x000fc80000011614 */
[----:B------:R-:W-:Y:S01]  /*55a0*/  LOP3.LUT R20, RZ, R197, RZ, 0x33, !PT ;  /* 0x000000c5ff147212 */ /* 0x000fe200078e33ff */
[----:B------:R-:W-:Y:S06]  /*55b0*/  BRA `(.L_x_1774) ;  /* 0x0000000000187947 */ /* 0x000fec0003800000 */
.L_x_1773:
[----:B------:R-:W-:-:S05]  /*55c0*/  IMAD.U32 R212, RZ, RZ, UR25 ;  /* 0x00000019ffd47e24 */ /* 0x000fca000f8e00ff */
[----:B------:R-:W-:-:S13]  /*55d0*/  ISETP.NE.AND P1, PT, R212, 0x1, PT ;  /* 0x00000001d400780c */ /* 0x000fda0003f25270 */
[----:B------:R-:W1:Y:S02]  /*55e0*/  @P1 LDC.64 R20, c[0x0][0x9e8] ;  /* 0x00027a00ff141b82 */ /* 0x000e640000000a00 */
[----:B-1----:R-:W-:-:S04]  /*55f0*/  @P1 IMAD.HI.U32 R194, R15, R20, RZ ;  /* 0x000000140fc21227 */ /* 0x002fc800078e00ff */
[----:B------:R-:W-:Y:S01]  /*5600*/  IMAD.MOV.U32 R20, RZ, RZ, R15 ;  /* 0x000000ffff147224 */ /* 0x000fe200078e000f */
[----:B------:R-:W-:-:S07]  /*5610*/  @P1 SHF.R.U32.HI R20, RZ, R21, R194 ;  /* 0x00000015ff141219 */ /* 0x000fce00000116c2 */
.L_x_1774:
[----:B------:R-:W-:Y:S05]  /*5620*/  BSYNC B0 ;  /* 0x0000000000007941 */ /* 0x000fea0003800000 */
.L_x_1772:
[----:B------:R-:W-:-:S04]  /*5630*/  IMAD R21, R5, -0x60, -R16 ;  /* 0xffffffa005157824 */ /* 0x000fc800078e0a10 */
[----:B------:R-:W-:-:S05]  /*5640*/  IMAD R21, R20, R212, R21 ;  /* 0x000000d414157224 */ /* 0x000fca00078e0215 */
[----:B------:R-:W-:Y:S02]  /*5650*/  VIADDMNMX R198, R21, R212, R198, PT ;  /* 0x000000d415c67246 */ /* 0x000fe400038001c6 */
[----:B------:R-:W-:-:S07]  /*5660*/  VIMNMX R196, R196, R21, !PT ;  /* 0x00000015c4c47248 */ /* 0x000fce0007fe0100 */
.L_x_1771:
[----:B------:R-:W-:Y:S01]  /*5670*/  IMAD R197, R5, -0x60, RZ ;  /* 0xffffffa005c57824 */ /* 0x000fe200078e02ff */
[----:B------:R-:W-:Y:S02]  /*5680*/  LOP3.LUT R2, R2, 0xfffbffff, RZ, 0xc0, !PT ;  /* 0xfffbffff02027812 */ /* 0x000fe400078ec0ff */
[----:B------:R-:W-:Y:S02]  /*5690*/  IADD3 R195, R195, 0x8, R0 ;  /* 0x00000008c3c37810 */ /* 0x000fe40007ffe000 */
        /* <DEDUP_REMOVED lines=17> */
[----:B0-----:R-:W-:Y:S02]  /*57b0*/  FSEL R156, R156, -INF , !P2 ;  /* 0xff8000009c9c7808 */ /* 0x001fe40005000000 */
        /* <DEDUP_REMOVED lines=106> */
[----:B------:R-:W-:Y:S02]  /*5e60*/  ISETP.GE.AND P5, PT, R197, 0x59, PT ;  /* 0x00000059c500780c */ /* 0x000fe40003fa6270 */
[----:B------:R-:W-:Y:S02]  /*5e70*/  IADD3 R191, R199, 0x8, R0 ;  /* 0x00000008c7bf7810 */ /* 0x000fe40007ffe000 */
[----:B------:R-:W-:-:S04]  /*5e80*/  ISETP.GT.AND P6, PT, R196, 0x58, !P5 ;  /* 0x00000058c400780c */ /* 0x000fc80006fc4270 */
[----:B------:R-:W-:-:S04]  /*5e90*/  ISETP.LT.OR P6, PT, R198, 0x59, P6 ;  /* 0x00000059c600780c */ /* 0x000fc800037c1670 */
[----:B------:R-:W-:Y:S02]  /*5ea0*/  FSEL R192, R192, -INF , !P6 ;  /* 0xff800000c0c07808 */ /* 0x000fe40007000000 */
[----:B------:R-:W-:-:S13]  /*5eb0*/  ISETP.GE.AND P6, PT, R197, 0x5a, PT ;  /* 0x0000005ac500780c */ /* 0x000fda0003fc6270 */
[----:B------:R-:W-:Y:S02]  /*5ec0*/  @P6 LOP3.LUT R2, R2, 0x1, RZ, 0xfc, !PT ;  /* 0x0000000102026812 */ /* 0x000fe400078efcff */
[----:B------:R-:W-:-:S04]  /*5ed0*/  ISETP.GT.AND P6, PT, R196, 0x59, !P6 ;  /* 0x00000059c400780c */ /* 0x000fc800077c4270 */
[----:B------:R-:W-:-:S04]  /*5ee0*/  ISETP.LT.OR P6, PT, R198, 0x5a, P6 ;  /* 0x0000005ac600780c */ /* 0x000fc800037c1670 */
[----:B------:R-:W-:Y:S02]  /*5ef0*/  FSEL R193, R193, -INF , !P6 ;  /* 0xff800000c1c17808 */ /* 0x000fe40007000000 */
[----:B------:R-:W-:-:S13]  /*5f00*/  PLOP3.LUT P6, PT, PT, PT, UP0, 0x40, 0x0 ;  /* 0x000000000000781c */ /* 0x000fda0003fce808 */
[----:B------:R-:W-:Y:S05]  /*5f10*/  @P6 BRA `(.L_x_1775) ;  /* 0x0000000000586947 */ /* 0x000fea0003800000 */
[----:B------:R-:W-:Y:S01]  /*5f20*/  ISETP.GT.AND P6, PT, R13, -0x1, PT ;  /* 0xffffffff0d00780c */ /* 0x000fe20003fc4270 */
[----:B------:R-:W-:-:S12]  /*5f30*/  BSSY B0, `(.L_x_1776) ;  /* 0x0000010000007945 */ /* 0x000fd80003800000 */
[----:B------:R-:W-:Y:S05]  /*5f40*/  @P6 BRA `(.L_x_1777) ;  /* 0x0000000000206947 */ /* 0x000fea0003800000 */
[----:B------:R-:W-:-:S05]  /*5f50*/  IMAD.U32 R198, RZ, RZ, UR25 ;  /* 0x00000019ffc67e24 */ /* 0x000fca000f8e00ff */
[----:B------:R-:W-:-:S13]  /*5f60*/  ISETP.NE.AND P6, PT, R198, 0x1, PT ;  /* 0x00000001c600780c */ /* 0x000fda0003fc5270 */
[----:B------:R-:W0:Y:S02]  /*5f70*/  @P6 LDC.64 R20, c[0x0][0x9e8] ;  /* 0x00027a00ff146b82 */ /* 0x000e240000000a00 */
[----:B0-----:R-:W-:-:S04]  /*5f80*/  @P6 IMAD.HI.U32 R196, R11, R20, RZ ;  /* 0x000000140bc46227 */ /* 0x001fc800078e00ff */
[----:B------:R-:W-:Y:S01]  /*5f90*/  IMAD.MOV.U32 R20, RZ, RZ, R11 ;  /* 0x000000ffff147224 */ /* 0x000fe200078e000b */
[----:B------:R-:W-:-:S04]  /*5fa0*/  @P6 SHF.R.U32.HI R20, RZ, R21, R196 ;  /* 0x00000015ff146219 */ /* 0x000fc800000116c4 */
[----:B------:R-:W-:Y:S01]  /*5fb0*/  LOP3.LUT R20, RZ, R20, RZ, 0x33, !PT ;  /* 0x00000014ff147212 */ /* 0x000fe200078e33ff */
[----:B------:R-:W-:Y:S06]  /*5fc0*/  BRA `(.L_x_1778) ;  /* 0x0000000000187947 */ /* 0x000fec0003800000 */
.L_x_1777:
[----:B------:R-:W-:-:S05]  /*5fd0*/  IMAD.U32 R198, RZ, RZ, UR25 ;  /* 0x00000019ffc67e24 */ /* 0x000fca000f8e00ff */
[----:B------:R-:W-:-:S13]  /*5fe0*/  ISETP.NE.AND P6, PT, R198, 0x1, PT ;  /* 0x00000001c600780c */ /* 0x000fda0003fc5270 */
[----:B------:R-:W0:Y:S02]  /*5ff0*/  @P6 LDC.64 R20, c[0x0][0x9e8] ;  /* 0x00027a00ff146b82 */ /* 0x000e240000000a00 */
[----:B0-----:R-:W-:-:S04]  /*6000*/  @P6 IMAD.HI.U32 R196, R13, R20, RZ ;  /* 0x000000140dc46227 */ /* 0x001fc800078e00ff */
[----:B------:R-:W-:Y:S01]  /*6010*/  IMAD.MOV.U32 R20, RZ, RZ, R13 ;  /* 0x000000ffff147224 */ /* 0x000fe200078e000d */
[----:B------:R-:W-:-:S07]  /*6020*/  @P6 SHF.R.U32.HI R20, RZ, R21, R196 ;  /* 0x00000015ff146219 */ /* 0x000fce00000116c4 */
.L_x_1778:
[----:B------:R-:W-:Y:S05]  /*6030*/  BSYNC B0 ;  /* 0x0000000000007941 */ /* 0x000fea0003800000 */
.L_x_1776:
[----:B------:R-:W-:-:S04]  /*6040*/  IMAD.IADD R197, R197, 0x1, -R16 ;  /* 0x00000001c5c57824 */ /* 0x000fc800078e0a10 */
[----:B------:R-:W-:-:S05]  /*6050*/  IMAD R20, R20, R198, R197 ;  /* 0x000000c614147224 */ /* 0x000fca00078e02c5 */
[----:B------:R-:W-:Y:S02]  /*6060*/  VIADDMNMX R195, R20, R198, R195, PT ;  /* 0x000000c614c37246 */ /* 0x000fe400038001c3 */
[----:B------:R-:W-:-:S07]  /*6070*/  VIMNMX R191, R191, R20, !PT ;  /* 0x00000014bfbf7248 */ /* 0x000fce0007fe0100 */
.L_x_1775:
[----:B------:R-:W-:Y:S02]  /*6080*/  ISETP.GT.AND P1, PT, R191, 0x1, !P1 ;  /* 0x00000001bf00780c */ /* 0x000fe40004f24270 */
[----:B------:R-:W-:Y:S02]  /*6090*/  LOP3.LUT P6, RZ, R2, 0x10000, RZ, 0xc0, !PT ;  /* 0x0001000002ff7812 */ /* 0x000fe400078cc0ff */
[----:B------:R-:W-:Y:S02]  /*60a0*/  ISETP.LT.OR P1, PT, R195, 0x2, P1 ;  /* 0x00000002c300780c */ /* 0x000fe40000f21670 */
[----:B------:R-:W-:Y:S02]  /*60b0*/  ISETP.GT.AND P2, PT, R191, 0x49, !P2 ;  /* 0x00000049bf00780c */ /* 0x000fe40005744270 */
        /* <DEDUP_REMOVED lines=55> */
[----:B------:R-:W-:-:S02]  /*6430*/  LOP3.LUT P1, RZ, R2, 0x2000, RZ, 0xc0, !PT ;  /* 0x0000200002ff7812 */ /* 0x000fc4000782c0ff */
[----:B------:R-:W-:Y:S02]  /*6440*/  FMNMX.FTZ R196, R193, R14, !PT ;  /* 0x0000000ec1c47209 */ /* 0x000fe40007810000 */
[----:B------:R-:W-:Y:S02]  /*6450*/  ISETP.GT.AND P1, PT, R191, 0x28, !P1 ;  /* 0x00000028bf00780c */ /* 0x000fe40004f24270 */
[----:B------:R-:W-:Y:S01]  /*6460*/  LOP3.LUT P6, RZ, R2, 0x20, RZ, 0xc0, !PT ;  /* 0x0000002002ff7812 */ /* 0x000fe200078cc0ff */
[----:B------:R-:W0:Y:S01]  /*6470*/  SHFL.BFLY PT, R21, R196, 0x2, 0x1f ;  /* 0x0c401f00c4157f89 */ /* 0x000e2200000e0000 */
[C---:B------:R-:W-:Y:S02]  /*6480*/  ISETP.LT.OR P1, PT, R195.reuse, 0x29, P1 ;  /* 0x00000029c300780c */ /* 0x040fe40000f21670 */
[----:B------:R-:W-:Y:S02]  /*6490*/  ISETP.LT.OR P2, PT, R195, 0x4a, P2 ;  /* 0x0000004ac300780c */ /* 0x000fe40001741670 */
[----:B------:R-:W-:-:S02]  /*64a0*/  FSEL R170, R170, -INF , !P1 ;  /* 0xff800000aaaa7808 */ /* 0x000fc40004800000 */
[----:B------:R-:W-:Y:S02]  /*64b0*/  LOP3.LUT P1, RZ, R2, 0x1000, RZ, 0xc0, !PT ;  /* 0x0000100002ff7812 */ /* 0x000fe4000782c0ff */
[C---:B------:R-:W-:Y:S02]  /*64c0*/  ISETP.GT.AND P3, PT, R191.reuse, 0x50, !P3 ;  /* 0x00000050bf00780c */ /* 0x040fe40005f64270 */
[----:B------:R-:W-:Y:S02]  /*64d0*/  ISETP.GT.AND P1, PT, R191, 0x29, !P1 ;  /* 0x00000029bf00780c */ /* 0x000fe40004f24270 */
[----:B------:R-:W-:Y:S02]  /*64e0*/  FSEL R183, R183, -INF , !P2 ;  /* 0xff800000b7b77808 */ /* 0x000fe40005000000 */
[----:B------:R-:W-:Y:S02]  /*64f0*/  ISETP.LT.OR P1, PT, R195, 0x2a, P1 ;  /* 0x0000002ac300780c */ /* 0x000fe40000f21670 */
[----:B------:R-:W-:-:S02]  /*6500*/  ISETP.GT.AND P4, PT, R191, 0x51, !P4 ;  /* 0x00000051bf00780c */ /* 0x000fc40006784270 */
[----:B------:R-:W-:Y:S02]  /*6510*/  FSEL R171, R171, -INF , !P1 ;  /* 0xff800000abab7808 */ /* 0x000fe40004800000 */
[----:B------:R-:W-:Y:S02]  /*6520*/  LOP3.LUT P1, RZ, R2, 0x800, RZ, 0xc0, !PT ;  /* 0x0000080002ff7812 */ /* 0x000fe4000782c0ff */
[----:B------:R-:W-:Y:S02]  /*6530*/  ISETP.LT.OR P3, PT, R195, 0x51, P3 ;  /* 0x00000051c300780c */ /* 0x000fe40001f61670 */
[----:B------:R-:W-:Y:S02]  /*6540*/  ISETP.GT.AND P1, PT, R191, 0x30, !P1 ;  /* 0x00000030bf00780c */ /* 0x000fe40004f24270 */
[----:B0-----:R-:W-:Y:S02]  /*6550*/  FMNMX.FTZ R198, R196, R21, !PT ;  /* 0x00000015c4c67209 */ /* 0x001fe40007810000 */
[----:B------:R-:W-:-:S02]  /*6560*/  ISETP.LT.OR P1, PT, R195, 0x31, P1 ;  /* 0x00000031c300780c */ /* 0x000fc40000f21670 */
[----:B------:R-:W-:Y:S01]  /*6570*/  ISETP.GT.AND P5, PT, R191, 0x58, !P5 ;  /* 0x00000058bf00780c */ /* 0x000fe20006fa4270 */
[----:B------:R-:W0:Y:S01]  /*6580*/  SHFL.BFLY PT, R21, R198, 0x1, 0x1f ;  /* 0x0c201f00c6157f89 */ /* 0x000e2200000e0000 */
[----:B------:R-:W-:Y:S02]  /*6590*/  FSEL R174, R174, -INF , !P1 ;  /* 0xff800000aeae7808 */ /* 0x000fe40004800000 */
[----:B------:R-:W-:Y:S02]  /*65a0*/  LOP3.LUT P1, RZ, R2, 0x400, RZ, 0xc0, !PT ;  /* 0x0000040002ff7812 */ /* 0x000fe4000782c0ff */
[----:B------:R-:W-:Y:S02]  /*65b0*/  ISETP.LT.OR P4, PT, R195, 0x52, P4 ;  /* 0x00000052c300780c */ /* 0x000fe40002781670 */
[----:B------:R-:W-:Y:S02]  /*65c0*/  ISETP.GT.AND P1, PT, R191, 0x31, !P1 ;  /* 0x00000031bf00780c */ /* 0x000fe40004f24270 */
[----:B------:R-:W-:-:S02]  /*65d0*/  FSEL R184, R184, -INF , !P3 ;  /* 0xff800000b8b87808 */ /* 0x000fc40005800000 */
[C---:B------:R-:W-:Y:S02]  /*65e0*/  ISETP.LT.OR P1, PT, R195.reuse, 0x32, P1 ;  /* 0x00000032c300780c */ /* 0x040fe40000f21670 */
[----:B------:R-:W-:Y:S02]  /*65f0*/  ISETP.LT.OR P5, PT, R195, 0x59, P5 ;  /* 0x00000059c300780c */ /* 0x000fe40002fa1670 */
[----:B------:R-:W-:Y:S02]  /*6600*/  FSEL R175, R175, -INF , !P1 ;  /* 0xff800000afaf7808 */ /* 0x000fe40004800000 */
[----:B------:R-:W-:Y:S02]  /*6610*/  LOP3.LUT P1, RZ, R2, 0x200, RZ, 0xc0, !PT ;  /* 0x0000020002ff7812 */ /* 0x000fe4000782c0ff */
[----:B------:R-:W-:Y:S02]  /*6620*/  FSEL R185, R185, -INF , !P4 ;  /* 0xff800000b9b97808 */ /* 0x000fe40006000000 */
[----:B------:R-:W-:-:S02]  /*6630*/  ISETP.GT.AND P1, PT, R191, 0x38, !P1 ;  /* 0x00000038bf00780c */ /* 0x000fc40004f24270 */
[----:B0-----:R-:W-:Y:S02]  /*6640*/  FMNMX.FTZ R14, R198, R21, !PT ;  /* 0x00000015c60e7209 */ /* 0x001fe40007810000 */
[----:B------:R-:W-:-:S03]  /*6650*/  ISETP.LT.OR P1, PT, R195, 0x39, P1 ;  /* 0x00000039c300780c */ /* 0x000fc60000f21670 */
[----:B------:R-:W-:Y:S01]  /*6660*/  FMUL.FTZ R197, R14, UR7 ;  /* 0x000000070ec57c20 */ /* 0x000fe20008410000 */
        /* <DEDUP_REMOVED lines=26> */
[----:B------:R-:W-:Y:S01]  /*6810*/  ISETP.LT.OR P2, PT, R195, 0x5a, P2 ;  /* 0x0000005ac300780c */ /* 0x000fe20001741670 */
[--C-:B------:R-:W-:Y:S01]  /*6820*/  FFMA.FTZ R199, R152, UR7, -R197.reuse ;  /* 0x0000000798c77c23 */ /* 0x100fe200080108c5 */
[----:B------:R-:W-:Y:S01]  /*6830*/  FMNMX.FTZ R12, R154, R213, !PT ;  /* 0x000000d59a0c7209 */ /* 0x000fe20007810000 */
[--C-:B------:R-:W-:Y:S01]  /*6840*/  FFMA.FTZ R152, R153, UR7, -R197.reuse ;  /* 0x0000000799987c23 */ /* 0x100fe200080108c5 */
[--C-:B------:R-:W-:Y:S01]  /*6850*/  FFMA.FTZ R196, R156, UR7, -R197.reuse ;  /* 0x000000079cc47c23 */ /* 0x100fe200080108c5 */
[--C-:B------:R-:W-:Y:S01]  /*6860*/  FFMA.FTZ R198, R160, UR7, -R197.reuse ;  /* 0x00000007a0c67c23 */ /* 0x100fe200080108c5 */
[----:B------:R-:W-:Y:S01]  /*6870*/  FMNMX.FTZ R153, R155, R12, !PT ;  /* 0x0000000c9b997209 */ /* 0x000fe20007810000 */
[--C-:B------:R-:W-:Y:S01]  /*6880*/  FFMA.FTZ R191, R172, UR7, -R197.reuse ;  /* 0x00000007acbf7c23 */ /* 0x100fe200080108c5 */
[----:B------:R0:W-:Y:S01]  /*6890*/  MUFU.EX2 R12, R196 ;  /* 0x000000c4000c7308 */ /* 0x0001e20000000800 */
[----:B------:R-:W-:Y:S01]  /*68a0*/  FSEL R195, R186, -INF , !P5 ;  /* 0xff800000bac37808 */ /* 0x000fe20006800000 */
[--C-:B------:R-:W-:Y:S01]  /*68b0*/  FFMA.FTZ R186, R203, UR7, -R197.reuse ;  /* 0x00000007cbba7c23 */ /* 0x100fe200080108c5 */
[----:B------:R-:W-:Y:S01]  /*68c0*/  FMNMX.FTZ R156, R158, R153, !PT ;  /* 0x000000999e9c7209 */ /* 0x000fe20007810000 */
[--C-:B------:R-:W-:Y:S01]  /*68d0*/  FFMA.FTZ R153, R157, UR7, -R197.reuse ;  /* 0x000000079d997c23 */ /* 0x100fe200080108c5 */
[--C-:B------:R-:W-:Y:S01]  /*68e0*/  FFMA.FTZ R203, R194, UR7, -R197.reuse ;  /* 0x00000007c2cb7c23 */ /* 0x100fe200080108c5 */
[----:B------:R-:W-:Y:S01]  /*68f0*/  FSEL R194, R14, RZ, P1 ;  /* 0x000000ff0ec27208 */ /* 0x000fe20000800000 */
[--C-:B------:R-:W-:Y:S01]  /*6900*/  FFMA.FTZ R188, R188, UR7, -R197.reuse ;  /* 0x00000007bcbc7c23 */ /* 0x100fe200080108c5 */
[----:B------:R-:W-:Y:S01]  /*6910*/  FMNMX.FTZ R157, R159, R156, !PT ;  /* 0x0000009c9f9d7209 */ /* 0x000fe20007810000 */
[----:B0-----:R-:W-:Y:S01]  /*6920*/  FFMA.FTZ R196, R164, UR7, -R197 ;  /* 0x00000007a4c47c23 */ /* 0x001fe200080108c5 */
[----:B------:R-:W-:Y:S01]  /*6930*/  MUFU.EX2 R199, R199 ;  /* 0x000000c700c77308 */ /* 0x000fe20000000800 */
[----:B------:R-:W-:Y:S01]  /*6940*/  FADD.FTZ R194, -R194, R7 ;  /* 0x00000007c2c27221 */ /* 0x000fe20000010100 */
[----:B------:R-:W-:Y:S01]  /*6950*/  FMNMX.FTZ R156, R162, R157, !PT ;  /* 0x0000009da29c7209 */ /* 0x000fe20007810000 */
[--C-:B------:R-:W-:Y:S01]  /*6960*/  FFMA.FTZ R189, R189, UR7, -R197.reuse ;  /* 0x00000007bdbd7c23 */ /* 0x100fe200080108c5 */
[----:B------:R-:W-:-:S02]  /*6970*/  FFMA.FTZ R190, R190, UR7, -R197 ;  /* 0x00000007bebe7c23 */ /* 0x000fc400080108c5 */
[----:B------:R-:W-:Y:S02]  /*6980*/  FMNMX.FTZ R157, R163, R156, !PT ;  /* 0x0000009ca39d7209 */ /* 0x000fe40007810000 */
[----:B------:R0:W-:Y:S02]  /*6990*/  MUFU.EX2 R156, R198 ;  /* 0x000000c6009c7308 */ /* 0x0001e40000000800 */
[----:B------:R-:W-:Y:S01]  /*69a0*/  FMNMX.FTZ R160, R166, R157, !PT ;  /* 0x0000009da6a07209 */ /* 0x000fe20007810000 */
[----:B------:R-:W-:-:S03]  /*69b0*/  FFMA.FTZ R157, R161, UR7, -R197 ;  /* 0x00000007a19d7c23 */ /* 0x000fc600080108c5 */
[----:B------:R-:W-:Y:S02]  /*69c0*/  FMNMX.FTZ R161, R167, R160, !PT ;  /* 0x000000a0a7a17209 */ /* 0x000fe40007810000 */
[----:B------:R-:W-:Y:S01]  /*69d0*/  MUFU.EX2 R152, R152 ;  /* 0x0000009800987308 */ /* 0x000fe20000000800 */
[----:B0-----:R-:W-:Y:S01]  /*69e0*/  FFMA.FTZ R198, R168, UR7, -R197 ;  /* 0x00000007a8c67c23 */ /* 0x001fe200080108c5 */
[----:B------:R-:W-:-:S04]  /*69f0*/  FMNMX.FTZ R160, R170, R161, !PT ;  /* 0x000000a1aaa07209 */ /* 0x000fc80007810000 */
[----:B------:R-:W-:Y:S02]  /*6a00*/  FMNMX.FTZ R161, R171, R160, !PT ;  /* 0x000000a0aba17209 */ /* 0x000fe40007810000 */
[----:B------:R-:W-:Y:S02]  /*6a10*/  MUFU.EX2 R153, R153 ;  /* 0x0000009900997308 */ /* 0x000fe40000000800 */
[----:B------:R-:W-:Y:S01]  /*6a20*/  FMNMX.FTZ R164, R174, R161, !PT ;  /* 0x000000a1aea47209 */ /* 0x000fe20007810000 */
[----:B------:R-:W-:-:S03]  /*6a30*/  FFMA.FTZ R161, R165, UR7, -R197 ;  /* 0x00000007a5a17c23 */ /* 0x000fc600080108c5 */
[----:B------:R-:W-:Y:S02]  /*6a40*/  FMNMX.FTZ R165, R175, R164, !PT ;  /* 0x000000a4afa57209 */ /* 0x000fe40007810000 */
[----:B------:R-:W-:Y:S02]  /*6a50*/  MUFU.EX2 R157, R157 ;  /* 0x0000009d009d7308 */ /* 0x000fe40000000800 */
[----:B------:R-:W-:-:S04]  /*6a60*/  FMNMX.FTZ R164, R178, R165, !PT ;  /* 0x000000a5b2a47209 */ /* 0x000fc80007810000 */
[----:B------:R-:W-:Y:S02]  /*6a70*/  FMNMX.FTZ R165, R179, R164, !PT ;  /* 0x000000a4b3a57209 */ /* 0x000fe40007810000 */
[----:B------:R0:W-:Y:S02]  /*6a80*/  MUFU.EX2 R164, R198 ;  /* 0x000000c600a47308 */ /* 0x0001e40000000800 */
[----:B------:R-:W-:Y:S01]  /*6a90*/  FMNMX.FTZ R168, R180, R165, !PT ;  /* 0x000000a5b4a87209 */ /* 0x000fe20007810000 */
[----:B------:R-:W-:-:S03]  /*6aa0*/  FFMA.FTZ R165, R169, UR7, -R197 ;  /* 0x00000007a9a57c23 */ /* 0x000fc600080108c5 */
[----:B------:R-:W-:Y:S02]  /*6ab0*/  FMNMX.FTZ R169, R181, R168, !PT ;  /* 0x000000a8b5a97209 */ /* 0x000fe40007810000 */
[----:B------:R1:W-:Y:S01]  /*6ac0*/  MUFU.EX2 R160, R196 ;  /* 0x000000c400a07308 */ /* 0x0003e20000000800 */
[----:B0-----:R-:W-:Y:S01]  /*6ad0*/  FSEL R198, R187, -INF , !P2 ;  /* 0xff800000bbc67808 */ /* 0x001fe20005000000 */
[--C-:B------:R-:W-:Y:S01]  /*6ae0*/  FFMA.FTZ R187, R202, UR7, -R197.reuse ;  /* 0x00000007cabb7c23 */ /* 0x100fe200080108c5 */
[----:B------:R-:W-:Y:S01]  /*6af0*/  FMNMX.FTZ R168, R182, R169, !PT ;  /* 0x000000a9b6a87209 */ /* 0x000fe20007810000 */
[--C-:B------:R-:W-:Y:S01]  /*6b00*/  FFMA.FTZ R202, R192, UR7, -R197.reuse ;  /* 0x00000007c0ca7c23 */ /* 0x100fe200080108c5 */
[----:B------:R-:W-:Y:S01]  /*6b10*/  FMUL.FTZ R192, R194, UR7 ;  /* 0x00000007c2c07c20 */ /* 0x000fe20008410000 */
[--C-:B------:R-:W-:Y:S01]  /*6b20*/  FFMA.FTZ R194, R193, UR7, -R197.reuse ;  /* 0x00000007c1c27c23 */ /* 0x100fe200080108c5 */
[----:B------:R-:W-:Y:S01]  /*6b30*/  FMNMX.FTZ R169, R183, R168, !PT ;  /* 0x000000a8b7a97209 */ /* 0x000fe20007810000 */
[----:B------:R-:W-:Y:S01]  /*6b40*/  MUFU.EX2 R161, R161 ;  /* 0x000000a100a17308 */ /* 0x000fe20000000800 */
[----:B-1----:R-:W-:-:S02]  /*6b50*/  FFMA.FTZ R196, R210, UR7, -R197 ;  /* 0x00000007d2c47c23 */ /* 0x002fc400080108c5 */
[----:B------:R-:W-:Y:S01]  /*6b60*/  FMNMX.FTZ R172, R184, R169, !PT ;  /* 0x000000a9b8ac7209 */ /* 0x000fe20007810000 */
[----:B------:R-:W-:-:S03]  /*6b70*/  FFMA.FTZ R169, R173, UR7, -R197 ;  /* 0x00000007ada97c23 */ /* 0x000fc600080108c5 */
[----:B------:R-:W-:Y:S01]  /*6b80*/  FMNMX.FTZ R172, R185, R172, !PT ;  /* 0x000000acb9ac7209 */ /* 0x000fe20007810000 */
[----:B------:R-:W0:Y:S03]  /*6b90*/  MUFU.EX2 R192, R192 ;  /* 0x000000c000c07308 */ /* 0x000e260000000800 */
[----:B------:R-:W-:Y:S01]  /*6ba0*/  FMNMX.FTZ R173, R195, R172, !PT ;  /* 0x000000acc3ad7209 */ /* 0x000fe20007810000 */
[----:B------:R-:W-:-:S03]  /*6bb0*/  FFMA.FTZ R172, R176, UR7, -R197 ;  /* 0x00000007b0ac7c23 */ /* 0x000fc600080108c5 */
[----:B------:R-:W-:Y:S01]  /*6bc0*/  FMNMX.FTZ R176, R198, R173, !PT ;  /* 0x000000adc6b07209 */ /* 0x000fe20007810000 */
[----:B------:R1:W-:Y:S01]  /*6bd0*/  MUFU.EX2 R168, R191 ;  /* 0x000000bf00a87308 */ /* 0x0003e20000000800 */
[----:B------:R-:W-:-:S03]  /*6be0*/  FFMA.FTZ R173, R200, UR7, -R197 ;  /* 0x00000007c8ad7c23 */ /* 0x000fc600080108c5 */
[----:B------:R-:W2:Y:S04]  /*6bf0*/  SHFL.BFLY PT, R213, R176, 0x2, 0x1f ;  /* 0x0c401f00b0d57f89 */ /* 0x000ea800000e0000 */
[----:B------:R-:W3:Y:S01]  /*6c00*/  MUFU.EX2 R165, R165 ;  /* 0x000000a500a57308 */ /* 0x000ee20000000800 */
[----:B0-----:R-:W-:Y:S01]  /*6c10*/  FFMA.FTZ R193, R192, R4, R199 ;  /* 0x00000004c0c17223 */ /* 0x001fe200000100c7 */
[----:B-1----:R-:W-:Y:S01]  /*6c20*/  FFMA.FTZ R191, R211, UR7, -R197 ;  /* 0x00000007d3bf7c23 */ /* 0x002fe200080108c5 */
[-C--:B------:R-:W-:Y:S01]  /*6c30*/  FMUL.FTZ R24, R24, R192.reuse ;  /* 0x000000c018187220 */ /* 0x080fe20000410000 */
[-C--:B------:R-:W-:Y:S01]  /*6c40*/  FMUL.FTZ R25, R25, R192.reuse ;  /* 0x000000c019197220 */ /* 0x080fe20000410000 */
[C---:B------:R-:W-:Y:S01]  /*6c50*/  FADD.FTZ R193, R152.reuse, R193 ;  /* 0x000000c198c17221 */ /* 0x040fe20000010000 */
[----:B------:R-:W-:Y:S01]  /*6c60*/  F2FP.F16.F32.PACK_AB R152, R152, R199 ;  /* 0x000000c79898723e */ /* 0x000fe200000000ff */
[-C--:B------:R-:W-:Y:S01]  /*6c70*/  FMUL.FTZ R28, R28, R192.reuse ;  /* 0x000000c01c1c7220 */ /* 0x080fe20000410000 */
[----:B------:R-:W0:Y:S01]  /*6c80*/  MUFU.EX2 R169, R169 ;  /* 0x000000a900a97308 */ /* 0x000e220000000800 */
[----:B------:R-:W-:Y:S01]  /*6c90*/  FADD.FTZ R4, R12, R193 ;  /* 0x000000c10c047221 */ /* 0x000fe20000010000 */
[-C--:B------:R-:W-:Y:S01]  /*6ca0*/  FMUL.FTZ R29, R29, R192.reuse ;  /* 0x000000c01d1d7220 */ /* 0x080fe20000410000 */
[-C--:B------:R-:W-:Y:S01]  /*6cb0*/  FMUL.FTZ R32, R32, R192.reuse ;  /* 0x000000c020207220 */ /* 0x080fe20000410000 */
[-C--:B------:R-:W-:Y:S01]  /*6cc0*/  FMUL.FTZ R33, R33, R192.reuse ;  /* 0x000000c021217220 */ /* 0x080fe20000410000 */
[----:B------:R-:W-:Y:S01]  /*6cd0*/  FADD.FTZ R193, R153, R4 ;  /* 0x0000000499c17221 */ /* 0x000fe20000010000 */
[-C--:B------:R-:W-:Y:S01]  /*6ce0*/  FMUL.FTZ R36, R36, R192.reuse ;  /* 0x000000c024247220 */ /* 0x080fe20000410000 */
[----:B------:R-:W-:Y:S01]  /*6cf0*/  FMUL.FTZ R37, R37, R192 ;  /* 0x000000c025257220 */ /* 0x000fe20000410000 */
[----:B------:R-:W1:Y:S01]  /*6d00*/  MUFU.EX2 R172, R172 ;  /* 0x000000ac00ac7308 */ /* 0x000e620000000800 */
[----:B------:R-:W-:Y:S01]  /*6d10*/  FADD.FTZ R4, R156, R193 ;  /* 0x000000c19c047221 */ /* 0x000fe20000010000 */
[C---:B------:R-:W-:Y:S01]  /*6d20*/  F2FP.F16.F32.PACK_AB R156, R157.reuse, R156 ;  /* 0x0000009c9d9c723e */ /* 0x040fe200000000ff */
[-C--:B------:R-:W-:Y:S01]  /*6d30*/  FMUL.FTZ R40, R40, R192.reuse ;  /* 0x000000c028287220 */ /* 0x080fe20000410000 */
[----:B--2---:R-:W-:Y:S01]  /*6d40*/  FMNMX.FTZ R213, R176, R213, !PT ;  /* 0x000000d5b0d57209 */ /* 0x004fe20007810000 */
[----:B------:R-:W-:Y:S01]  /*6d50*/  FADD.FTZ R211, R157, R4 ;  /* 0x000000049dd37221 */ /* 0x000fe20000010000 */
[-C--:B------:R-:W-:Y:S01]  /*6d60*/  FMUL.FTZ R41, R41, R192.reuse ;  /* 0x000000c029297220 */ /* 0x080fe20000410000 */
[-C--:B------:R-:W-:Y:S01]  /*6d70*/  FMUL.FTZ R44, R44, R192.reuse ;  /* 0x000000c02c2c7220 */ /* 0x080fe20000410000 */
[----:B------:R-:W2:Y:S01]  /*6d80*/  MUFU.EX2 R173, R173 ;  /* 0x000000ad00ad7308 */ /* 0x000ea20000000800 */
[----:B------:R-:W4:Y:S01]  /*6d90*/  SHFL.BFLY PT, R176, R213, 0x1, 0x1f ;  /* 0x0c201f00d5b07f89 */ /* 0x000f2200000e0000 */
[----:B------:R-:W-:Y:S01]  /*6da0*/  FADD.FTZ R4, R160, R211 ;  /* 0x000000d3a0047221 */ /* 0x000fe20000010000 */
[-C--:B------:R-:W-:Y:S01]  /*6db0*/  FMUL.FTZ R45, R45, R192.reuse ;  /* 0x000000c02d2d7220 */ /* 0x080fe20000410000 */
[-C--:B------:R-:W-:Y:S01]  /*6dc0*/  FMUL.FTZ R48, R48, R192.reuse ;  /* 0x000000c030307220 */ /* 0x080fe20000410000 */
[-C--:B------:R-:W-:Y:S01]  /*6dd0*/  FMUL.FTZ R49, R49, R192.reuse ;  /* 0x000000c031317220 */ /* 0x080fe20000410000 */
[----:B------:R-:W-:Y:S01]  /*6de0*/  FADD.FTZ R211, R161, R4 ;  /* 0x00000004a1d37221 */ /* 0x000fe20000010000 */
[-C--:B------:R-:W-:Y:S01]  /*6df0*/  FMUL.FTZ R52, R52, R192.reuse ;  /* 0x000000c034347220 */ /* 0x080fe20000410000 */
[----:B------:R-:W5:Y:S01]  /*6e00*/  MUFU.EX2 R186, R186 ;  /* 0x000000ba00ba7308 */ /* 0x000f620000000800 */
[-C--:B------:R-:W-:Y:S01]  /*6e10*/  FMUL.FTZ R53, R53, R192.reuse ;  /* 0x000000c035357220 */ /* 0x080fe20000410000 */
[----:B------:R-:W-:Y:S01]  /*6e20*/  FADD.FTZ R4, R164, R211 ;  /* 0x000000d3a4047221 */ /* 0x000fe20000010000 */
        /* <DEDUP_REMOVED lines=12> */
[----:B------:R-:W-:Y:S01]  /*6ef0*/  FMUL.FTZ R77, R77, R192 ;  /* 0x000000c04d4d7220 */ /* 0x000fe20000410000 */
[----:B------:R-:W5:Y:S01]  /*6f00*/  MUFU.EX2 R191, R191 ;  /* 0x000000bf00bf7308 */ /* 0x000f620000000800 */
[----:B----4-:R-:W-:Y:S01]  /*6f10*/  FMNMX.FTZ R176, R213, R176, !PT ;  /* 0x000000b0d5b07209 */ /* 0x010fe20007810000 */
[----:B---3--:R-:W-:Y:S01]  /*6f20*/  FADD.FTZ R213, R165, R4 ;  /* 0x00000004a5d57221 */ /* 0x008fe20000010000 */
[-C--:B------:R-:W-:Y:S01]  /*6f30*/  FMUL.FTZ R80, R80, R192.reuse ;  /* 0x000000c050507220 */ /* 0x080fe20000410000 */
[-C--:B------:R-:W-:Y:S01]  /*6f40*/  FMUL.FTZ R81, R81, R192.reuse ;  /* 0x000000c051517220 */ /* 0x080fe20000410000 */
[C---:B------:R-:W-:Y:S01]  /*6f50*/  FSETP.NEU.FTZ.AND P1, PT, R176.reuse, -INF , PT ;  /* 0xff800000b000780b */ /* 0x040fe20003f3d000 */
[----:B------:R-:W-:Y:S01]  /*6f60*/  FMUL.FTZ R200, R176, UR7 ;  /* 0x00000007b0c87c20 */ /* 0x000fe20008410000 */
[----:B------:R-:W-:Y:S01]  /*6f70*/  FADD.FTZ R4, R168, R213 ;  /* 0x000000d5a8047221 */ /* 0x000fe20000010000 */
[----:B------:R-:W3:Y:S01]  /*6f80*/  MUFU.EX2 R196, R196 ;  /* 0x000000c400c47308 */ /* 0x000ee20000000800 */
[----:B------:R-:W-:Y:S01]  /*6f90*/  FSEL R211, R176, RZ, P1 ;  /* 0x000000ffb0d37208 */ /* 0x000fe20000800000 */
[-C--:B------:R-:W-:Y:S01]  /*6fa0*/  FMUL.FTZ R84, R84, R192.reuse ;  /* 0x000000c054547220 */ /* 0x080fe20000410000 */
[----:B------:R-:W-:Y:S01]  /*6fb0*/  FSEL R197, R200, RZ, P1 ;  /* 0x000000ffc8c57208 */ /* 0x000fe20000800000 */
[----:B0-----:R-:W-:Y:S01]  /*6fc0*/  FADD.FTZ R213, R169, R4 ;  /* 0x00000004a9d57221 */ /* 0x001fe20000010000 */
[-C--:B------:R-:W-:Y:S01]  /*6fd0*/  FMUL.FTZ R85, R85, R192.reuse ;  /* 0x000000c055557220 */ /* 0x080fe20000410000 */
[----:B------:R-:W-:Y:S01]  /*6fe0*/  FADD.FTZ R4, -R211, R6 ;  /* 0x00000006d3047221 */ /* 0x000fe20000010100 */
[----:B------:R-:W-:Y:S01]  /*6ff0*/  FMUL.FTZ R88, R88, R192 ;  /* 0x000000c058587220 */ /* 0x000fe20000410000 */
[--C-:B------:R-:W-:Y:S01]  /*7000*/  FFMA.FTZ R200, R21, UR7, -R197.reuse ;  /* 0x0000000715c87c23 */ /* 0x100fe200080108c5 */
[--C-:B------:R-:W-:Y:S01]  /*7010*/  FFMA.FTZ R21, R20, UR7, -R197.reuse ;  /* 0x0000000714157c23 */ /* 0x100fe200080108c5 */
[----:B------:R-:W-:Y:S01]  /*7020*/  FFMA.FTZ R20, R154, UR7, -R197 ;  /* 0x000000079a147c23 */ /* 0x000fe200080108c5 */
[----:B-1----:R-:W-:Y:S01]  /*7030*/  FADD.FTZ R154, R172, R213 ;  /* 0x000000d5ac9a7221 */ /* 0x002fe20000010000 */
[--C-:B------:R-:W-:Y:S01]  /*7040*/  FFMA.FTZ R193, R158, UR7, -R197.reuse ;  /* 0x000000079ec17c23 */ /* 0x100fe200080108c5 */
[--C-:B------:R-:W-:Y:S01]  /*7050*/  FFMA.FTZ R158, R167, UR7, -R197.reuse ;  /* 0x00000007a79e7c23 */ /* 0x100fe200080108c5 */
[----:B------:R-:W0:Y:S01]  /*7060*/  MUFU.EX2 R188, R188 ;  /* 0x000000bc00bc7308 */ /* 0x000e220000000800 */
[----:B--2---:R-:W-:Y:S01]  /*7070*/  FADD.FTZ R167, R173, R154 ;  /* 0x0000009aada77221 */ /* 0x004fe20000010000 */
[--C-:B------:R-:W-:Y:S01]  /*7080*/  FFMA.FTZ R6, R163, UR7, -R197.reuse ;  /* 0x00000007a3067c23 */ /* 0x100fe200080108c5 */
[--C-:B------:R-:W-:Y:S01]  /*7090*/  FFMA.FTZ R163, R166, UR7, -R197.reuse ;  /* 0x00000007a6a37c23 */ /* 0x100fe200080108c5 */
[----:B------:R-:W-:Y:S01]  /*70a0*/  FFMA.FTZ R155, R155, UR7, -R197 ;  /* 0x000000079b9b7c23 */ /* 0x000fe200080108c5 */
[----:B-----5:R-:W-:Y:S01]  /*70b0*/  FADD.FTZ R154, R186, R167 ;  /* 0x000000a7ba9a7221 */ /* 0x020fe20000010000 */
[--C-:B------:R-:W-:Y:S01]  /*70c0*/  FFMA.FTZ R167, R178, UR7, -R197.reuse ;  /* 0x00000007b2a77c23 */ /* 0x100fe200080108c5 */
[--C-:B------:R-:W-:Y:S01]  /*70d0*/  FFMA.FTZ R170, R170, UR7, -R197.reuse ;  /* 0x00000007aaaa7c23 */ /* 0x100fe200080108c5 */
[----:B------:R-:W1:Y:S01]  /*70e0*/  MUFU.EX2 R189, R189 ;  /* 0x000000bd00bd7308 */ /* 0x000e620000000800 */
[----:B------:R-:W-:Y:S01]  /*70f0*/  FADD.FTZ R154, R187, R154 ;  /* 0x0000009abb9a7221 */ /* 0x000fe20000010000 */
[--C-:B------:R-:W-:Y:S01]  /*7100*/  FFMA.FTZ R210, R171, UR7, -R197.reuse ;  /* 0x00000007abd27c23 */ /* 0x100fe200080108c5 */
[--C-:B------:R-:W-:Y:S01]  /*7110*/  FFMA.FTZ R171, R174, UR7, -R197.reuse ;  /* 0x00000007aeab7c23 */ /* 0x100fe200080108c5 */
[--C-:B------:R-:W-:Y:S01]  /*7120*/  FFMA.FTZ R175, R175, UR7, -R197.reuse ;  /* 0x00000007afaf7c23 */ /* 0x100fe200080108c5 */
[----:B------:R-:W-:Y:S01]  /*7130*/  FADD.FTZ R211, R191, R154 ;  /* 0x0000009abfd37221 */ /* 0x000fe20000010000 */
[----:B------:R-:W-:Y:S01]  /*7140*/  F2FP.F16.F32.PACK_AB R154, R153, R12 ;  /* 0x0000000c999a723e */ /* 0x000fe200000000ff */
[----:B------:R-:W-:Y:S01]  /*7150*/  FFMA.FTZ R180, R180, UR7, -R197 ;  /* 0x00000007b4b47c23 */ /* 0x000fe200080108c5 */
[----:B------:R-:W2:Y:S01]  /*7160*/  MUFU.EX2 R190, R190 ;  /* 0x000000be00be7308 */ /* 0x000ea20000000800 */
[----:B---3--:R-:W-:Y:S01]  /*7170*/  FADD.FTZ R211, R196, R211 ;  /* 0x000000d3c4d37221 */ /* 0x008fe20000010000 */
[--C-:B------:R-:W-:Y:S01]  /*7180*/  FFMA.FTZ R179, R179, UR7, -R197.reuse ;  /* 0x00000007b3b37c23 */ /* 0x100fe200080108c5 */
[--C-:B------:R-:W-:Y:S01]  /*7190*/  FFMA.FTZ R181, R181, UR7, -R197.reuse ;  /* 0x00000007b5b57c23 */ /* 0x100fe200080108c5 */
[--C-:B------:R-:W-:Y:S01]  /*71a0*/  FFMA.FTZ R182, R182, UR7, -R197.reuse ;  /* 0x00000007b6b67c23 */ /* 0x100fe200080108c5 */
[--C-:B------:R-:W-:Y:S01]  /*71b0*/  FFMA.FTZ R183, R183, UR7, -R197.reuse ;  /* 0x00000007b7b77c23 */ /* 0x100fe200080108c5 */
[--C-:B------:R-:W-:Y:S01]  /*71c0*/  FFMA.FTZ R184, R184, UR7, -R197.reuse ;  /* 0x00000007b8b87c23 */ /* 0x100fe200080108c5 */
[--C-:B------:R-:W-:Y:S01]  /*71d0*/  FFMA.FTZ R185, R185, UR7, -R197.reuse ;  /* 0x00000007b9b97c23 */ /* 0x100fe200080108c5 */
[----:B------:R-:W3:Y:S01]  /*71e0*/  MUFU.EX2 R203, R203 ;  /* 0x000000cb00cb7308 */ /* 0x000ee20000000800 */
[--C-:B------:R-:W-:Y:S01]  /*71f0*/  FFMA.FTZ R195, R195, UR7, -R197.reuse ;  /* 0x00000007c3c37c23 */ /* 0x100fe200080108c5 */
[-C--:B------:R-:W-:Y:S01]  /*7200*/  FMUL.FTZ R89, R89, R192.reuse ;  /* 0x000000c059597220 */ /* 0x080fe20000410000 */
[-C--:B------:R-:W-:Y:S01]  /*7210*/  FMUL.FTZ R92, R92, R192.reuse ;  /* 0x000000c05c5c7220 */ /* 0x080fe20000410000 */
[-C--:B------:R-:W-:Y:S01]  /*7220*/  FMUL.FTZ R93, R93, R192.reuse ;  /* 0x000000c05d5d7220 */ /* 0x080fe20000410000 */
[-C--:B------:R-:W-:Y:S01]  /*7230*/  FMUL.FTZ R96, R96, R192.reuse ;  /* 0x000000c060607220 */ /* 0x080fe20000410000 */
[-C--:B------:R-:W-:Y:S01]  /*7240*/  FMUL.FTZ R97, R97, R192.reuse ;  /* 0x000000c061617220 */ /* 0x080fe20000410000 */
[-C--:B------:R-:W-:Y:S01]  /*7250*/  FMUL.FTZ R100, R100, R192.reuse ;  /* 0x000000c064647220 */ /* 0x080fe20000410000 */
[----:B------:R4:W5:Y:S01]  /*7260*/  MUFU.EX2 R7, R202 ;  /* 0x000000ca00077308 */ /* 0x0009620000000800 */
        /* <DEDUP_REMOVED lines=8> */
[--C-:B----4-:R-:W-:Y:S01]  /*72f0*/  FFMA.FTZ R202, R159, UR7, -R197.reuse ;  /* 0x000000079fca7c23 */ /* 0x110fe200080108c5 */
[----:B------:R-:W-:Y:S01]  /*7300*/  FFMA.FTZ R159, R162, UR7, -R197 ;  /* 0x00000007a29f7c23 */ /* 0x000fe200080108c5 */
[----:B0-----:R-:W-:Y:S01]  /*7310*/  FADD.FTZ R162, R188, R211 ;  /* 0x000000d3bca27221 */ /* 0x001fe20000010000 */
[----:B------:R-:W-:Y:S01]  /*7320*/  FFMA.FTZ R197, R198, UR7, -R197 ;  /* 0x00000007c6c57c23 */ /* 0x000fe200080108c5 */
[-C--:B------:R-:W-:Y:S01]  /*7330*/  FMUL.FTZ R116, R116, R192.reuse ;  /* 0x000000c074747220 */ /* 0x080fe20000410000 */
[----:B------:R-:W-:Y:S01]  /*7340*/  FMUL.FTZ R117, R117, R192 ;  /* 0x000000c075757220 */ /* 0x000fe20000410000 */
[----:B-1----:R-:W-:Y:S01]  /*7350*/  FADD.FTZ R153, R189, R162 ;  /* 0x000000a2bd997221 */ /* 0x002fe20000010000 */
[----:B------:R-:W-:Y:S01]  /*7360*/  MUFU.EX2 R200, R200 ;  /* 0x000000c800c87308 */ /* 0x000fe20000000800 */
[----:B--2---:R-:W-:Y:S01]  /*7370*/  F2FP.F16.F32.PACK_AB R158, R161, R160 ;  /* 0x000000a0a19e723e */ /* 0x004fe200000000ff */
[----:B------:R-:W-:Y:S01]  /*7380*/  FMUL.FTZ R120, R120, R192 ;  /* 0x000000c078787220 */ /* 0x000fe20000410000 */
[----:B------:R-:W-:Y:S01]  /*7390*/  FADD.FTZ R166, R190, R153 ;  /* 0x00000099bea67221 */ /* 0x000fe20000010000 */
[----:B------:R-:W-:Y:S01]  /*73a0*/  F2FP.F16.F32.PACK_AB R160, R165, R164 ;  /* 0x000000a4a5a0723e */ /* 0x000fe200000000ff */
[----:B------:R-:W-:Y:S01]  /*73b0*/  FMUL.FTZ R121, R121, R192 ;  /* 0x000000c079797220 */ /* 0x000fe20000410000 */
[----:B------:R-:W-:Y:S01]  /*73c0*/  F2FP.F16.F32.PACK_AB R164, R173, R172 ;  /* 0x000000acada4723e */ /* 0x000fe200000000ff */
[----:B---3--:R-:W-:Y:S01]  /*73d0*/  FADD.FTZ R172, R203, R166 ;  /* 0x000000a6cbac7221 */ /* 0x008fe20000010000 */
[----:B------:R-:W-:Y:S01]  /*73e0*/  F2FP.F16.F32.PACK_AB R166, R187, R186 ;  /* 0x000000babba6723e */ /* 0x000fe200000000ff */
[----:B------:R-:W-:Y:S01]  /*73f0*/  FMUL.FTZ R187, R4, UR7 ;  /* 0x0000000704bb7c20 */ /* 0x000fe20008410000 */
[----:B------:R-:W-:Y:S01]  /*7400*/  MUFU.EX2 R21, R21 ;  /* 0x0000001500157308 */ /* 0x000fe20000000800 */
[----:B-----5:R-:W-:Y:S01]  /*7410*/  FADD.FTZ R153, R7, R172 ;  /* 0x000000ac07997221 */ /* 0x020fe20000010000 */
[----:B------:R-:W-:Y:S01]  /*7420*/  F2FP.F16.F32.PACK_AB R172, R203, R190 ;  /* 0x000000becbac723e */ /* 0x000fe200000000ff */
[----:B------:R-:W-:Y:S01]  /*7430*/  FMUL.FTZ R124, R124, R192 ;  /* 0x000000c07c7c7220 */ /* 0x000fe20000410000 */
[----:B------:R-:W-:Y:S01]  /*7440*/  F2FP.F16.F32.PACK_AB R162, R169, R168 ;  /* 0x000000a8a9a2723e */ /* 0x000fe200000000ff */
[-C--:B------:R-:W-:Y:S01]  /*7450*/  FMUL.FTZ R125, R125, R192.reuse ;  /* 0x000000c07d7d7220 */ /* 0x080fe20000410000 */
[----:B------:R-:W-:Y:S01]  /*7460*/  F2FP.F16.F32.PACK_AB R168, R196, R191 ;  /* 0x000000bfc4a8723e */ /* 0x000fe200000000ff */
[-C--:B------:R-:W-:Y:S01]  /*7470*/  FMUL.FTZ R128, R128, R192.reuse ;  /* 0x000000c080807220 */ /* 0x080fe20000410000 */
[----:B------:R-:W0:Y:S01]  /*7480*/  MUFU.EX2 R187, R187 ;  /* 0x000000bb00bb7308 */ /* 0x000e220000000800 */
        /* <DEDUP_REMOVED lines=11> */
[----:B------:R-:W-:-:S04]  /*7540*/  FMUL.FTZ R149, R149, R192 ;  /* 0x000000c095957220 */ /* 0x000fc80000410000 */
[----:B------:R-:W2:Y:S01]  /*7550*/  MUFU.EX2 R155, R155 ;  /* 0x0000009b009b7308 */ /* 0x000ea20000000800 */
[-C--:B0-----:R-:W-:Y:S01]  /*7560*/  FMUL.FTZ R26, R26, R187.reuse ;  /* 0x000000bb1a1a7220 */ /* 0x081fe20000410000 */
        /* <DEDUP_REMOVED lines=13> */
[----:B------:R-:W-:Y:S01]  /*7640*/  FMUL.FTZ R51, R51, R187 ;  /* 0x000000bb33337220 */ /* 0x000fe20000410000 */
[----:B------:R-:W3:Y:S01]  /*7650*/  MUFU.EX2 R193, R193 ;  /* 0x000000c100c17308 */ /* 0x000ee20000000800 */
[----:B0-----:R-:W-:Y:S01]  /*7660*/  F2FP.F16.F32.PACK_AB R170, R189, R188 ;  /* 0x000000bcbdaa723e */ /* 0x001fe200000000ff */
[----:B------:R-:W-:Y:S01]  /*7670*/  FFMA.FTZ R188, R187, R3, R200 ;  /* 0x00000003bbbc7223 */ /* 0x000fe200000100c8 */
[-C--:B------:R-:W-:Y:S01]  /*7680*/  FMUL.FTZ R54, R54, R187.reuse ;  /* 0x000000bb36367220 */ /* 0x080fe20000410000 */
[-C--:B------:R-:W-:Y:S01]  /*7690*/  FMUL.FTZ R55, R55, R187.reuse ;  /* 0x000000bb37377220 */ /* 0x080fe20000410000 */
[-C--:B------:R-:W-:Y:S01]  /*76a0*/  FMUL.FTZ R58, R58, R187.reuse ;  /* 0x000000bb3a3a7220 */ /* 0x080fe20000410000 */
[----:B------:R-:W-:Y:S01]  /*76b0*/  FADD.FTZ R3, R21, R188 ;  /* 0x000000bc15037221 */ /* 0x000fe20000010000 */
[-C--:B------:R-:W-:Y:S01]  /*76c0*/  FMUL.FTZ R59, R59, R187.reuse ;  /* 0x000000bb3b3b7220 */ /* 0x080fe20000410000 */
[----:B------:R-:W0:Y:S01]  /*76d0*/  MUFU.EX2 R202, R202 ;  /* 0x000000ca00ca7308 */ /* 0x000e220000000800 */
[-C--:B------:R-:W-:Y:S01]  /*76e0*/  FMUL.FTZ R62, R62, R187.reuse ;  /* 0x000000bb3e3e7220 */ /* 0x080fe20000410000 */
[----:B-1----:R-:W-:Y:S01]  /*76f0*/  FADD.FTZ R190, R20, R3 ;  /* 0x0000000314be7221 */ /* 0x002fe20000010000 */
[-C--:B------:R-:W-:Y:S01]  /*7700*/  FMUL.FTZ R63, R63, R187.reuse ;  /* 0x000000bb3f3f7220 */ /* 0x080fe20000410000 */
[-C--:B------:R-:W-:Y:S01]  /*7710*/  FMUL.FTZ R66, R66, R187.reuse ;  /* 0x000000bb42427220 */ /* 0x080fe20000410000 */
[-C--:B------:R-:W-:Y:S01]  /*7720*/  FMUL.FTZ R67, R67, R187.reuse ;  /* 0x000000bb43437220 */ /* 0x080fe20000410000 */
[C---:B--2---:R-:W-:Y:S01]  /*7730*/  FADD.FTZ R190, R155.reuse, R190 ;  /* 0x000000be9bbe7221 */ /* 0x044fe20000010000 */
[----:B------:R-:W-:Y:S01]  /*7740*/  F2FP.F16.F32.PACK_AB R155, R155, R20 ;  /* 0x000000149b9b723e */ /* 0x000fe200000000ff */
[----:B------:R-:W1:Y:S01]  /*7750*/  MUFU.EX2 R159, R159 ;  /* 0x0000009f009f7308 */ /* 0x000e620000000800 */
[-C--:B------:R-:W-:Y:S01]  /*7760*/  FMUL.FTZ R70, R70, R187.reuse ;  /* 0x000000bb46467220 */ /* 0x080fe20000410000 */
[----:B---3--:R-:W-:Y:S01]  /*7770*/  FADD.FTZ R3, R193, R190 ;  /* 0x000000bec1037221 */ /* 0x008fe20000010000 */
[-C--:B------:R-:W-:Y:S01]  /*7780*/  FMUL.FTZ R71, R71, R187.reuse ;  /* 0x000000bb47477220 */ /* 0x080fe20000410000 */
[-C--:B------:R-:W-:Y:S01]  /*7790*/  FMUL.FTZ R74, R74, R187.reuse ;  /* 0x000000bb4a4a7220 */ /* 0x080fe20000410000 */
[-C--:B------:R-:W-:Y:S01]  /*77a0*/  FMUL.FTZ R75, R75, R187.reuse ;  /* 0x000000bb4b4b7220 */ /* 0x080fe20000410000 */
[-C--:B------:R-:W-:Y:S01]  /*77b0*/  FMUL.FTZ R78, R78, R187.reuse ;  /* 0x000000bb4e4e7220 */ /* 0x080fe20000410000 */
[----:B------:R-:W-:Y:S01]  /*77c0*/  FMUL.FTZ R79, R79, R187 ;  /* 0x000000bb4f4f7220 */ /* 0x000fe20000410000 */
[----:B------:R-:W2:Y:S01]  /*77d0*/  MUFU.EX2 R194, R194 ;  /* 0x000000c200c27308 */ /* 0x000ea20000000800 */
[C---:B0-----:R-:W-:Y:S01]  /*77e0*/  FADD.FTZ R190, R202.reuse, R3 ;  /* 0x00000003cabe7221 */ /* 0x041fe20000010000 */
[----:B------:R-:W-:Y:S01]  /*77f0*/  F2FP.F16.F32.PACK_AB R157, R202, R193 ;  /* 0x000000c1ca9d723e */ /* 0x000fe200000000ff */
        /* <DEDUP_REMOVED lines=14> */
[C---:B--2---:R-:W-:Y:S01]  /*78e0*/  FADD.FTZ R4, R194.reuse, R153 ;  /* 0x00000099c2047221 */ /* 0x044fe20000010000 */
[----:B------:R-:W-:Y:S01]  /*78f0*/  F2FP.F16.F32.PACK_AB R174, R194, R7 ;  /* 0x00000007c2ae723e */ /* 0x000fe200000000ff */
[-C--:B------:R-:W-:Y:S01]  /*7900*/  FMUL.FTZ R103, R103, R187.reuse ;  /* 0x000000bb67677220 */ /* 0x080fe20000410000 */
[----:B------:R-:W-:Y:S01]  /*7910*/  F2FP.F16.F32.PACK_AB R153, R21, R200 ;  /* 0x000000c81599723e */ /* 0x000fe200000000ff */
        /* <DEDUP_REMOVED lines=10> */
[----:B------:R-:W-:Y:S01]  /*79c0*/  FMUL.FTZ R119, R119, R187 ;  /* 0x000000bb77777220 */ /* 0x000fe20000410000 */
[----:B------:R-:W-:Y:S01]  /*79d0*/  MUFU.EX2 R171, R171 ;  /* 0x000000ab00ab7308 */ /* 0x000fe20000000800 */
[----:B-1----:R-:W-:Y:S01]  /*79e0*/  FADD.FTZ R3, R163, R194 ;  /* 0x000000c2a3037221 */ /* 0x002fe20000010000 */
[----:B------:R-:W-:Y:S01]  /*79f0*/  F2FP.F16.F32.PACK_AB R161, R178, R163 ;  /* 0x000000a3b2a1723e */ /* 0x000fe200000000ff */
[-C--:B------:R-:W-:Y:S01]  /*7a00*/  FMUL.FTZ R122, R122, R187.reuse ;  /* 0x000000bb7a7a7220 */ /* 0x080fe20000410000 */
[-C--:B------:R-:W-:Y:S01]  /*7a10*/  FMUL.FTZ R123, R123, R187.reuse ;  /* 0x000000bb7b7b7220 */ /* 0x080fe20000410000 */
[----:B------:R-:W-:Y:S01]  /*7a20*/  FADD.FTZ R3, R178, R3 ;  /* 0x00000003b2037221 */ /* 0x000fe20000010000 */
[-C--:B------:R-:W-:Y:S01]  /*7a30*/  FMUL.FTZ R126, R126, R187.reuse ;  /* 0x000000bb7e7e7220 */ /* 0x080fe20000410000 */
[-C--:B------:R-:W-:Y:S01]  /*7a40*/  FMUL.FTZ R127, R127, R187.reuse ;  /* 0x000000bb7f7f7220 */ /* 0x080fe20000410000 */
[----:B------:R-:W0:Y:S01]  /*7a50*/  MUFU.EX2 R186, R175 ;  /* 0x000000af00ba7308 */ /* 0x000e220000000800 */
[----:B--2---:R-:W-:Y:S01]  /*7a60*/  F2FP.F16.F32.PACK_AB R163, R165, R12 ;  /* 0x0000000ca5a3723e */ /* 0x004fe200000000ff */
        /* <DEDUP_REMOVED lines=12> */
[----:B------:R-:W-:-:S02]  /*7b30*/  FMUL.FTZ R151, R151, R187 ;  /* 0x000000bb97977220 */ /* 0x000fc40000410000 */
[----:B------:R2:W-:Y:S08]  /*7b40*/  MUFU.EX2 R169, R180 ;  /* 0x000000b400a97308 */ /* 0x0005f00000000800 */
[----:B------:R-:W3:Y:S01]  /*7b50*/  MUFU.EX2 R188, R179 ;  /* 0x000000b300bc7308 */ /* 0x000ee20000000800 */
[----:B--2---:R-:W-:-:S04]  /*7b60*/  FADD.FTZ R180, R12, R3 ;  /* 0x000000030cb47221 */ /* 0x004fc80000010000 */
[----:B------:R-:W-:Y:S01]  /*7b70*/  FADD.FTZ R180, R165, R180 ;  /* 0x000000b4a5b47221 */ /* 0x000fe20000010000 */
[----:B0-----:R-:W-:Y:S02]  /*7b80*/  F2FP.F16.F32.PACK_AB R165, R186, R171 ;  /* 0x000000abbaa5723e */ /* 0x001fe400000000ff */
[----:B------:R-:W0:Y:S01]  /*7b90*/  MUFU.EX2 R190, R181 ;  /* 0x000000b500be7308 */ /* 0x000e220000000800 */
[----:B------:R-:W-:-:S04]  /*7ba0*/  FADD.FTZ R3, R171, R180 ;  /* 0x000000b4ab037221 */ /* 0x000fc80000010000 */
[----:B------:R-:W-:-:S03]  /*7bb0*/  FADD.FTZ R180, R186, R3 ;  /* 0x00000003bab47221 */ /* 0x000fc60000010000 */
[----:B------:R-:W2:Y:S01]  /*7bc0*/  MUFU.EX2 R182, R182 ;  /* 0x000000b600b67308 */ /* 0x000ea20000000800 */
[----:B-1----:R-:W-:Y:S01]  /*7bd0*/  FADD.FTZ R3, R167, R180 ;  /* 0x000000b4a7037221 */ /* 0x002fe20000010000 */
[----:B---3--:R-:W-:-:S03]  /*7be0*/  F2FP.F16.F32.PACK_AB R167, R188, R167 ;  /* 0x000000a7bca7723e */ /* 0x008fc600000000ff */
[----:B------:R-:W-:-:S03]  /*7bf0*/  FADD.FTZ R194, R188, R3 ;  /* 0x00000003bcc27221 */ /* 0x000fc60000010000 */
[----:B------:R-:W1:Y:S01]  /*7c00*/  MUFU.EX2 R183, R183 ;  /* 0x000000b700b77308 */ /* 0x000e620000000800 */
[----:B------:R-:W-:Y:S01]  /*7c10*/  FADD.FTZ R3, R169, R194 ;  /* 0x000000c2a9037221 */ /* 0x000fe20000010000 */
[----:B0-----:R-:W-:-:S03]  /*7c20*/  F2FP.F16.F32.PACK_AB R169, R190, R169 ;  /* 0x000000a9bea9723e */ /* 0x001fc600000000ff */
[----:B------:R-:W-:-:S03]  /*7c30*/  FADD.FTZ R3, R190, R3 ;  /* 0x00000003be037221 */ /* 0x000fc60000010000 */
[----:B------:R-:W0:Y:S01]  /*7c40*/  MUFU.EX2 R173, R184 ;  /* 0x000000b800ad7308 */ /* 0x000e220000000800 */
[----:B--2---:R-:W-:-:S07]  /*7c50*/  FADD.FTZ R194, R182, R3 ;  /* 0x00000003b6c27221 */ /* 0x004fce0000010000 */
[----:B------:R-:W2:Y:S01]  /*7c60*/  MUFU.EX2 R180, R185 ;  /* 0x000000b900b47308 */ /* 0x000ea20000000800 */
[C---:B-1----:R-:W-:Y:S01]  /*7c70*/  FADD.FTZ R194, R183.reuse, R194 ;  /* 0x000000c2b7c27221 */ /* 0x042fe20000010000 */
[----:B------:R-:W-:-:S06]  /*7c80*/  F2FP.F16.F32.PACK_AB R171, R183, R182 ;  /* 0x000000b6b7ab723e */ /* 0x000fcc00000000ff */
[----:B------:R-:W1:Y:S01]  /*7c90*/  MUFU.EX2 R175, R195 ;  /* 0x000000c300af7308 */ /* 0x000e620000000800 */
[----:B0-----:R-:W-:-:S07]  /*7ca0*/  FADD.FTZ R3, R173, R194 ;  /* 0x000000c2ad037221 */ /* 0x001fce0000010000 */
[----:B------:R-:W0:Y:S01]  /*7cb0*/  MUFU.EX2 R184, R197 ;  /* 0x000000c500b87308 */ /* 0x000e220000000800 */
[C---:B--2---:R-:W-:Y:S01]  /*7cc0*/  FADD.FTZ R6, R180.reuse, R3 ;  /* 0x00000003b4067221 */ /* 0x044fe20000010000 */
[----:B------:R-:W-:-:S03]  /*7cd0*/  F2FP.F16.F32.PACK_AB R173, R180, R173 ;  /* 0x000000adb4ad723e */ /* 0x000fc600000000ff */
[----:B-1----:R-:W-:-:S04]  /*7ce0*/  FADD.FTZ R3, R175, R6 ;  /* 0x00000006af037221 */ /* 0x002fc80000010000 */
[C---:B0-----:R-:W-:Y:S01]  /*7cf0*/  FADD.FTZ R3, R184.reuse, R3 ;  /* 0x00000003b8037221 */ /* 0x041fe20000010000 */
[----:B------:R-:W-:Y:S01]  /*7d00*/  F2FP.F16.F32.PACK_AB R175, R184, R175 ;  /* 0x000000afb8af723e */ /* 0x000fe200000000ff */
[----:B------:R-:W-:Y:S06]  /*7d10*/  @!P0 BRA `(.L_x_1779) ;  /* 0x0000000000048947 */ /* 0x000fec0003800000 */
[----:B------:R-:W-:Y:S01]  /*7d20*/  BPT.TRAP 0x1 ;  /* 0x000000040000795c */ /* 0x000fe20000300000 */
.L_x_1779:
[----:B------:R0:W1:Y:S01]  /*7d30*/  SYNCS.PHASECHK.TRANS64.TRYWAIT P1, [UR28+0x22850], R10 ;  /* 0x0228500aff0075a7 */ /* 0x000062000802015c */
[----:B------:R-:W-:Y:S05]  /*7d40*/  @!P0 BRA `(.L_x_1780) ;  /* 0x0000000000048947 */ /* 0x000fea0003800000 */
[----:B------:R-:W-:Y:S01]  /*7d50*/  BPT.TRAP 0x1 ;  /* 0x000000040000795c */ /* 0x000fe20000300000 */
.L_x_1780:
[----:B-1----:R-:W-:Y:S05]  /*7d60*/  @P1 BRA `(.L_x_1781) ;  /* 0x0000000000081947 */ /* 0x002fea0003800000 */
[----:B------:R-:W1:Y:S02]  /*7d70*/  SYNCS.PHASECHK.TRANS64.TRYWAIT P1, [UR28+0x22850], R10 ;  /* 0x0228500aff0075a7 */ /* 0x000e64000802015c */
[----:B-1----:R-:W-:Y:S05]  /*7d80*/  @!P1 BRA `(.L_x_1782) ;  /* 0x000000e000f49947 */ /* 0x002fea0003800000 */
.L_x_1781:
[----:B------:R-:W2:Y:S01]  /*7d90*/  S2R R6, SR_TID.X ;  /* 0x0000000000067919 */ /* 0x000ea20000002100 */
[----:B------:R-:W-:Y:S01]  /*7da0*/  UIMAD UR14, UR37, 0xc00, UR5 ;  /* 0x00000c00250e78a4 */ /* 0x000fe2000f8e0205 */
[----:B------:R-:W-:Y:S01]  /*7db0*/  UMOV UR11, 0x40000040 ;  /* 0x40000040000b7882 */ /* 0x000fe20000000000 */
[----:B------:R-:W3:Y:S05]  /*7dc0*/  S2R R7, SR_TID.X ;  /* 0x0000000000077919 */ /* 0x000eea0000002100 */
[----:B------:R-:W-:Y:S01]  /*7dd0*/  UMOV UR10, UR14 ;  /* 0x0000000e000a7c82 */ /* 0x000fe20008000000 */
[----:B--2---:R-:W-:Y:S02]  /*7de0*/  SHF.R.U32.HI R6, RZ, 0x7, R6 ;  /* 0x00000007ff067819 */ /* 0x004fe40000011606 */
[----:B---3--:R-:W-:-:S03]  /*7df0*/  LOP3.LUT P1, RZ, R7, 0x7f, RZ, 0xc0, !PT ;  /* 0x0000007f07ff7812 */ /* 0x008fc6000782c0ff */
[----:B------:R-:W-:Y:S02]  /*7e00*/  VIADD R6, R6, 0x8 ;  /* 0x0000000806067836 */ /* 0x000fe40000000000 */
[----:B------:R-:W-:-:S03]  /*7e10*/  IMAD.MOV.U32 R7, RZ, RZ, R14 ;  /* 0x000000ffff077224 */ /* 0x000fc600078e000e */
[----:B------:R2:W-:Y:S05]  /*7e20*/  BAR.SYNC.DEFER_BLOCKING R6, 0x100 ;  /* 0x000400060000751d */ /* 0x0005ea0000010000 */
[----:B-1----:R-:W-:Y:S02]  /*7e30*/  @!P1 VIADD R177, R177, 0x22860 ;  /* 0x00022860b1b19836 */ /* 0x002fe40000000000 */
[----:B--2---:R-:W-:-:S03]  /*7e40*/  IMAD.MOV.U32 R6, RZ, RZ, R176 ;  /* 0x000000ffff067224 */ /* 0x004fc600078e00b0 */
[----:B------:R-:W-:Y:S01]  /*7e50*/  @!P1 PRMT R177, RZ, 0x654, R177 ;  /* 0x00000654ffb19816 */ /* 0x000fe200000000b1 */
        /* <DEDUP_REMOVED lines=36> */
[----:B-1----:R-:W-:Y:S05]  /*80a0*/  @P1 BRA `(.L_x_1783) ;  /* 0xffffffc800b01947 */ /* 0x002fea000383ffff */
[----:B------:R-:W-:Y:S02]  /*80b0*/  IMAD.MOV.U32 R6, RZ, RZ, R176 ;  /* 0x000000ffff067224 */ /* 0x000fe400078e00b0 */
[----:B------:R-:W-:-:S07]  /*80c0*/  IMAD.MOV.U32 R7, RZ, RZ, R14 ;  /* 0x000000ffff077224 */ /* 0x000fce00078e000e */
.L_x_1766:
[----:B0-----:R-:W-:Y:S01]  /*80d0*/  IADD3 R10, R17, 0x80, -R18 ;  /* 0x00000080110a7810 */ /* 0x001fe20007ffe812 */
[----:B------:R-:W-:Y:S01]  /*80e0*/  ULDC UR18, c[0x0][0x9e4] ;  /* 0x0002790000127ab9 */ /* 0x000fe20000000800 */
[----:B------:R-:W-:Y:S01]  /*80f0*/  ULDC UR15, c[0x0][0x9dc] ;  /* 0x00027700000f7ab9 */ /* 0x000fe20000000800 */
[----:B------:R-:W-:Y:S02]  /*8100*/  UISETP.GE.AND UP0, UPT, UR18, 0x1, UPT ;  /* 0x000000011200788c */ /* 0x000fe4000bf06270 */
[----:B------:R-:W-:-:S04]  /*8110*/  IMAD R10, R201, 0x80, R10 ;  /* 0x00000080c90a7824 */ /* 0x000fc800078e020a */
[----:B------:R-:W-:Y:S02]  /*8120*/  PLOP3.LUT P1, PT, PT, PT, UP0, 0x40, 0x0 ;  /* 0x000000000000781c */ /* 0x000fe40003f2e808 */
[----:B------:R-:W-:-:S13]  /*8130*/  R2UR UR14, R10 ;  /* 0x000000000a0e72ca */ /* 0x000fda00000e0000 */
[----:B------:R-:W-:Y:S01]  /*8140*/  UIADD3 UR15, UR14, -UR15, URZ ;  /* 0x8000000f0e0f7290 */ /* 0x000fe2000fffe03f */
[----:B------:R-:W-:Y:S11]  /*8150*/  @P1 BRA `(.L_x_1784) ;  /* 0x0000000000441947 */ /* 0x000ff60003800000 */
        /* <DEDUP_REMOVED lines=10> */
.L_x_1785:
[----:B------:R-:W-:-:S11]  /*8200*/  UISETP.NE.AND UP1, UPT, UR18, 0x1, UPT ;  /* 0x000000011200788c */ /* 0x000fd6000bf25270 */
[----:B------:R-:W-:Y:S02]  /*8210*/  @UP1 ULDC.64 UR22, c[0x0][0x9e8] ;  /* 0x00027a0000161ab9 */ /* 0x000fe40000000a00 */
[----:B------:R-:W-:-:S04]  /*8220*/  UIMAD.WIDE.U32 UR10, UR14, UR22, URZ ;  /* 0x000000160e0a72a5 */ /* 0x000fc8000f8e003f */
[----:B------:R-:W-:-:S12]  /*8230*/  @UP1 USHF.R.U32.HI UR14, URZ, UR23, UR11 ;  /* 0x000000173f0e1299 */ /* 0x000fd8000801160b */
.L_x_1786:
[----:B------:R-:W-:-:S04]  /*8240*/  UIMAD UR14, UR14, UR18, URZ ;  /* 0x000000120e0e72a4 */ /* 0x000fc8000f8e023f */
[----:B------:R-:W-:-:S04]  /*8250*/  UISETP.LT.AND UP1, UPT, UR15, UR14, UPT ;  /* 0x0000000e0f00728c */ /* 0x000fc8000bf21270 */
[----:B------:R-:W-:-:S12]  /*8260*/  USEL UR15, UR15, UR14, !UP1 ;  /* 0x0000000e0f0f7287 */ /* 0x000fd8000c800000 */
.L_x_1784:
        /* <DEDUP_REMOVED lines=13> */
.L_x_1796:
[----:B------:R-:W-:Y:S01]  /*8340*/  UIADD3 UR37, UR37, 0x1, URZ ;  /* 0x0000000125257890 */ /* 0x000fe2000fffe03f */
[C---:B------:R-:W-:Y:S01]  /*8350*/  ISETP.GT.AND P1, PT, R9.reuse, UR24, PT ;  /* 0x0000001809007c0c */ /* 0x040fe2000bf24270 */
[----:B------:R-:W-:Y:S02]  /*8360*/  VIADD R9, R9, 0xffffffff ;  /* 0xffffffff09097836 */ /* 0x000fe40000000000 */
[----:B------:R-:W-:-:S04]  /*8370*/  UISETP.NE.AND UP1, UPT, UR37, 0x2, UPT ;  /* 0x000000022500788c */ /* 0x000fc8000bf25270 */
[----:B------:R-:W-:Y:S02]  /*8380*/  USEL UR10, URZ, 0x1, UP1 ;  /* 0x000000013f0a7887 */ /* 0x000fe40008800000 */
[----:B------:R-:W-:Y:S02]  /*8390*/  USEL UR37, UR37, URZ, UP1 ;  /* 0x0000003f25257287 */ /* 0x000fe40008800000 */
[----:B------:R-:W-:Y:S01]  /*83a0*/  ULOP3.LUT UR40, UR40, UR10, URZ, 0x3c, !UPT ;  /* 0x0000000a28287292 */ /* 0x000fe2000f8e3c3f */
[----:B-1----:R-:W-:Y:S11]  /*83b0*/  @!P0 BRA `(.L_x_1788) ;  /* 0x0000000000048947 */ /* 0x002ff60003800000 */
[----:B------:R-:W-:Y:S01]  /*83c0*/  BPT.TRAP 0x1 ;  /* 0x000000040000795c */ /* 0x000fe20000300000 */
.L_x_1788:
        /* <DEDUP_REMOVED lines=9> */
.L_x_1789:
[----:B-1----:R-:W-:Y:S05]  /*8460*/  @P2 BRA `(.L_x_1790) ;  /* 0x0000000000082947 */ /* 0x002fea0003800000 */
[----:B------:R-:W1:Y:S02]  /*8470*/  SYNCS.PHASECHK.TRANS64.TRYWAIT P2, [UR25+0x22830], R5 ;  /* 0x02283005ff0075a7 */ /* 0x000e640008040159 */
[----:B-1----:R-:W-:Y:S05]  /*8480*/  @!P2 BRA `(.L_x_1791) ;  /* 0x000000dc0048a947 */ /* 0x002fea0003800000 */
.L_x_1790:
[----:B------:R-:W-:Y:S01]  /*8490*/  UIMAD UR22, UR37, 0x300, UR4 ;  /* 0x00000300251678a4 */ /* 0x000fe2000f8e0204 */
[----:B------:R-:W-:Y:S01]  /*84a0*/  WARPGROUP.ARRIVE ;  /* 0x00000000000079c5 */ /* 0x000fe20000000000 */
[----:B------:R-:W-:Y:S01]  /*84b0*/  UMOV UR23, 0x40000040 ;  /* 0x4000004000177882 */ /* 0x000fe20000000000 */
[----:B------:R-:W-:Y:S01]  /*84c0*/  UMOV UR11, 0x40000040 ;  /* 0x40000040000b7882 */ /* 0x000fe20000000000 */
[----:B------:R-:W-:-:S03]  /*84d0*/  UIADD3 UR10, UR22, 0x2, URZ ;  /* 0x00000002160a7890 */ /* 0x000fc6000fffe03f */
[----:B------:R-:W2:Y:S01]  /*84e0*/  S2R R213, SR_TID.X ;  /* 0x0000000000d57919 */ /* 0x000ea20000002100 */
[----:B------:R-:W-:Y:S01]  /*84f0*/  UIADD3 UR14, UR22, 0x4, URZ ;  /* 0x00000004160e7890 */ /* 0x000fe2000fffe03f */
[----:B------:R-:W-:Y:S01]  /*8500*/  IMAD.U32 R214, RZ, RZ, UR25 ;  /* 0x00000019ffd67e24 */ /* 0x000fe2000f8e00ff */
[----:B------:R-:W-:Y:S01]  /*8510*/  UMOV UR15, 0x40000040 ;  /* 0x40000040000f7882 */ /* 0x000fe20000000000 */
[----:B------:R-:W-:Y:S01]  /*8520*/  HGMMA.64x96x16.F32 R152, gdesc[UR20], RZ, !UPT, gsb0 ;  /* 0x01600000149879f0 */ /* 0x000fe2000c0008ff */
[----:B------:R-:W-:Y:S01]  /*8530*/  UIADD3 UR18, UR22, 0x6, URZ ;  /* 0x0000000616127890 */ /* 0x000fe2000fffe03f */
[----:B------:R-:W-:Y:S01]  /*8540*/  UMOV UR19, 0x40000040 ;  /* 0x4000004000137882 */ /* 0x000fe20000000000 */
[----:B--2---:R-:W-:Y:S02]  /*8550*/  LOP3.LUT P2, RZ, R213, 0x7f, RZ, 0xc0, !PT ;  /* 0x0000007fd5ff7812 */ /* 0x004fe4000784c0ff */
[----:B------:R-:W-:Y:S01]  /*8560*/  SHF.R.U32.HI R213, RZ, 0x7, R213 ;  /* 0x00000007ffd57819 */ /* 0x000fe200000116d5 */
        /* <DEDUP_REMOVED lines=11> */
[----:B-1----:R-:W-:Y:S01]  /*8620*/  FMUL.FTZ R6, R153, UR26 ;  /* 0x0000001a99067c20 */ /* 0x002fe20008410000 */
        /* <DEDUP_REMOVED lines=48> */
[----:B------:R-:W-:-:S04]  /*8930*/  FMUL.FTZ R186, R199, UR26 ;  /* 0x0000001ac7ba7c20 */ /* 0x000fc80008410000 */
[----:B------:R-:W1:Y:S01]  /*8940*/  MUFU.TANH R156, R156 ;  /* 0x0000009c009c7308 */ /* 0x000e620000002400 */
[----:B--2---:R-:W-:-:S07]  /*8950*/  FMNMX.FTZ R7, R152, R7, !PT ;  /* 0x0000000798077209 */ /* 0x004fce0007810000 */
[----:B------:R-:W2:Y:S01]  /*8960*/  MUFU.TANH R157, R157 ;  /* 0x0000009d009d7308 */ /* 0x000ea20000002400 */
[----:B---3--:R-:W-:-:S07]  /*8970*/  FMNMX.FTZ R7, R154, R7, !PT ;  /* 0x000000079a077209 */ /* 0x008fce0007810000 */
[----:B------:R-:W3:Y:S01]  /*8980*/  MUFU.TANH R160, R160 ;  /* 0x000000a000a07308 */ /* 0x000ee20000002400 */
[----:B-1----:R-:W-:-:S07]  /*8990*/  FMNMX.FTZ R168, R156, R7, !PT ;  /* 0x000000079ca87209 */ /* 0x002fce0007810000 */
        /* <DEDUP_REMOVED lines=19> */
[----:B--2---:R-:W-:Y:S01]  /*8ad0*/  FMNMX.FTZ R7, R201, R168, !PT ;  /* 0x000000a8c9077209 */ /* 0x004fe20007810000 */
[----:B------:R-:W-:Y:S01]  /*8ae0*/  FMUL.FTZ R168, R175, UR26 ;  /* 0x0000001aafa87c20 */ /* 0x000fe20008410000 */
[----:B------:R-:W-:-:S05]  /*8af0*/  FMUL.FTZ R175, R190, UR26 ;  /* 0x0000001abeaf7c20 */ /* 0x000fca0008410000 */
        /* <DEDUP_REMOVED lines=15> */
[----:B---3--:R-:W-:Y:S01]  /*8bf0*/  FMNMX.FTZ R7, R167, R172, !PT ;  /* 0x000000aca7077209 */ /* 0x008fe20007810000 */
[----:B------:R-:W-:Y:S01]  /*8c00*/  FMUL.FTZ R172, R183, UR26 ;  /* 0x0000001ab7ac7c20 */ /* 0x000fe20008410000 */
[----:B------:R-:W-:-:S03]  /*8c10*/  FMUL.FTZ R183, R198, UR26 ;  /* 0x0000001ac6b77c20 */ /* 0x000fc60008410000 */
[----:B------:R-:W3:Y:S02]  /*8c20*/  SHFL.BFLY PT, R178, R7, 0x2, 0x1f ;  /* 0x0c401f0007b27f89 */ /* 0x000ee400000e0000 */
[----:B------:R-:W4:Y:S01]  /*8c30*/  MUFU.TANH R15, R15 ;  /* 0x0000000f000f7308 */ /* 0x000f220000002400 */
[----:B-1----:R-:W-:-:S07]  /*8c40*/  FMNMX.FTZ R189, R8, R11, !PT ;  /* 0x0000000b08bd7209 */ /* 0x002fce0007810000 */
[----:B------:R-:W1:Y:S08]  /*8c50*/  MUFU.TANH R21, R21 ;  /* 0x0000001500157308 */ /* 0x000e700000002400 */
[----:B------:R-:W5:Y:S01]  /*8c60*/  MUFU.TANH R153, R153 ;  /* 0x0000009900997308 */ /* 0x000f620000002400 */
[----:B---3--:R-:W-:Y:S01]  /*8c70*/  FMNMX.FTZ R187, R7, R178, !PT ;  /* 0x000000b207bb7209 */ /* 0x008fe20007810000 */
[----:B------:R-:W-:-:S06]  /*8c80*/  FMUL.FTZ R178, R191, UR26 ;  /* 0x0000001abfb27c20 */ /* 0x000fcc0008410000 */
[----:B------:R-:W3:Y:S01]  /*8c90*/  MUFU.TANH R155, R155 ;  /* 0x0000009b009b7308 */ /* 0x000ee20000002400 */
[----:B------:R-:W0:Y:S07]  /*8ca0*/  SHFL.BFLY PT, R190, R187, 0x1, 0x1f ;  /* 0x0c201f00bbbe7f89 */ /* 0x000e2e00000e0000 */
[----:B------:R-:W3:Y:S08]  /*8cb0*/  MUFU.TANH R158, R158 ;  /* 0x0000009e009e7308 */ /* 0x000ef00000002400 */
[----:B------:R-:W3:Y:S08]  /*8cc0*/  MUFU.TANH R159, R159 ;  /* 0x0000009f009f7308 */ /* 0x000ef00000002400 */
[----:B------:R-:W3:Y:S01]  /*8cd0*/  MUFU.TANH R162, R162 ;  /* 0x000000a200a27308 */ /* 0x000ee20000002400 */
[----:B0-----:R-:W-:-:S02]  /*8ce0*/  FMNMX.FTZ R7, R187, R190, !PT ;  /* 0x000000bebb077209 */ /* 0x001fc40007810000 */
[----:B--2---:R-:W-:-:S03]  /*8cf0*/  FMNMX.FTZ R190, R12, R189, !PT ;  /* 0x000000bd0cbe7209 */ /* 0x004fc60007810000 */
[----:B------:R-:W-:Y:S01]  /*8d00*/  FADD.FTZ R10, -R7, R10 ;  /* 0x0000000a070a7221 */ /* 0x000fe20000010100 */
[----:B----4-:R-:W-:Y:S01]  /*8d10*/  FMNMX.FTZ R190, R15, R190, !PT ;  /* 0x000000be0fbe7209 */ /* 0x010fe20007810000 */
[----:B------:R-:W-:Y:S01]  /*8d20*/  FMUL.FTZ R211, R7, UR7 ;  /* 0x0000000707d37c20 */ /* 0x000fe20008410000 */
[----:B------:R-:W0:Y:S01]  /*8d30*/  MUFU.TANH R163, R163 ;  /* 0x000000a300a37308 */ /* 0x000e220000002400 */
[----:B------:R-:W-:Y:S01]  /*8d40*/  FMUL.FTZ R187, R10, UR7 ;  /* 0x000000070abb7c20 */ /* 0x000fe20008410000 */
[----:B-1----:R-:W-:Y:S01]  /*8d50*/  FMNMX.FTZ R190, R21, R190, !PT ;  /* 0x000000be15be7209 */ /* 0x002fe20007810000 */
[--C-:B------:R-:W-:Y:S01]  /*8d60*/  FFMA.FTZ R10, R13, UR7, -R211.reuse ;  /* 0x000000070d0a7c23 */ /* 0x100fe200080108d3 */
[--C-:B------:R-:W-:Y:S01]  /*8d70*/  FFMA.FTZ R13, R6, UR7, -R211.reuse ;  /* 0x00000007060d7c23 */ /* 0x100fe200080108d3 */
[--C-:B------:R-:W-:Y:S01]  /*8d80*/  FFMA.FTZ R194, R201, UR7, -R211.reuse ;  /* 0x00000007c9c27c23 */ /* 0x100fe200080108d3 */
[----:B-----5:R-:W-:Y:S01]  /*8d90*/  FMNMX.FTZ R190, R153, R190, !PT ;  /* 0x000000be99be7209 */ /* 0x020fe20007810000 */
[--C-:B------:R-:W-:Y:S01]  /*8da0*/  FFMA.FTZ R14, R14, UR7, -R211.reuse ;  /* 0x000000070e0e7c23 */ /* 0x100fe200080108d3 */
[----:B------:R-:W1:Y:S01]  /*8db0*/  MUFU.TANH R165, R165 ;  /* 0x000000a500a57308 */ /* 0x000e620000002400 */
[--C-:B------:R-:W-:Y:S01]  /*8dc0*/  FFMA.FTZ R154, R154, UR7, -R211.reuse ;  /* 0x000000079a9a7c23 */ /* 0x100fe200080108d3 */
[----:B---3--:R-:W-:Y:S01]  /*8dd0*/  FMNMX.FTZ R189, R155, R190, !PT ;  /* 0x000000be9bbd7209 */ /* 0x008fe20007810000 */
[--C-:B------:R-:W-:Y:S01]  /*8de0*/  FFMA.FTZ R199, R188, UR7, -R211.reuse ;  /* 0x00000007bcc77c23 */ /* 0x100fe200080108d3 */
[--C-:B------:R-:W-:Y:S01]  /*8df0*/  FFMA.FTZ R188, R167, UR7, -R211.reuse ;  /* 0x00000007a7bc7c23 */ /* 0x100fe200080108d3 */
[--C-:B------:R-:W-:Y:S01]  /*8e00*/  FFMA.FTZ R190, R156, UR7, -R211.reuse ;  /* 0x000000079cbe7c23 */ /* 0x100fe200080108d3 */
[----:B------:R-:W-:Y:S01]  /*8e10*/  FMNMX.FTZ R6, R158, R189, !PT ;  /* 0x000000bd9e067209 */ /* 0x000fe20007810000 */
[--C-:B------:R-:W-:Y:S01]  /*8e20*/  FFMA.FTZ R189, R20, UR7, -R211.reuse ;  /* 0x0000000714bd7c23 */ /* 0x100fe200080108d3 */
[----:B------:R-:W2:Y:S01]  /*8e30*/  MUFU.TANH R168, R168 ;  /* 0x000000a800a87308 */ /* 0x000ea20000002400 */
[--C-:B------:R-:W-:Y:S01]  /*8e40*/  FFMA.FTZ R20, R152, UR7, -R211.reuse ;  /* 0x0000000798147c23 */ /* 0x100fe200080108d3 */
[----:B------:R-:W-:Y:S01]  /*8e50*/  FMNMX.FTZ R191, R159, R6, !PT ;  /* 0x000000069fbf7209 */ /* 0x000fe20007810000 */
[--C-:B------:R-:W-:Y:S01]  /*8e60*/  FFMA.FTZ R152, R166, UR7, -R211.reuse ;  /* 0x00000007a6987c23 */ /* 0x100fe200080108d3 */
[--C-:B------:R-:W-:Y:S01]  /*8e70*/  FFMA.FTZ R166, R200, UR7, -R211.reuse ;  /* 0x00000007c8a67c23 */ /* 0x100fe200080108d3 */
[--C-:B------:R-:W-:Y:S01]  /*8e80*/  FFMA.FTZ R157, R157, UR7, -R211.reuse ;  /* 0x000000079d9d7c23 */ /* 0x100fe200080108d3 */
[----:B------:R-:W-:Y:S01]  /*8e90*/  FMNMX.FTZ R6, R162, R191, !PT ;  /* 0x000000bfa2067209 */ /* 0x000fe20007810000 */
[--C-:B------:R-:W-:Y:S01]  /*8ea0*/  FFMA.FTZ R160, R160, UR7, -R211.reuse ;  /* 0x00000007a0a07c23 */ /* 0x100fe200080108d3 */
[----:B------:R-:W3:Y:S01]  /*8eb0*/  MUFU.TANH R169, R169 ;  /* 0x000000a900a97308 */ /* 0x000ee20000002400 */
[--C-:B------:R-:W-:Y:S01]  /*8ec0*/  FFMA.FTZ R192, R202, UR7, -R211.reuse ;  /* 0x00000007cac07c23 */ /* 0x100fe200080108d3 */
[----:B0-----:R-:W-:Y:S01]  /*8ed0*/  FMNMX.FTZ R6, R163, R6, !PT ;  /* 0x00000006a3067209 */ /* 0x001fe20007810000 */
[--C-:B------:R-:W-:Y:S01]  /*8ee0*/  FFMA.FTZ R161, R161, UR7, -R211.reuse ;  /* 0x00000007a1a17c23 */ /* 0x100fe200080108d3 */
[--C-:B------:R-:W-:Y:S01]  /*8ef0*/  FFMA.FTZ R164, R164, UR7, -R211.reuse ;  /* 0x00000007a4a47c23 */ /* 0x100fe200080108d3 */
[--C-:B------:R-:W-:Y:S01]  /*8f00*/  FFMA.FTZ R195, R203, UR7, -R211.reuse ;  /* 0x00000007cbc37c23 */ /* 0x100fe200080108d3 */
[----:B-1----:R-:W-:Y:S01]  /*8f10*/  FMNMX.FTZ R191, R165, R6, !PT ;  /* 0x00000006a5bf7209 */ /* 0x002fe20007810000 */
[--C-:B------:R-:W-:Y:S01]  /*8f20*/  FFMA.FTZ R177, R177, UR7, -R211.reuse ;  /* 0x00000007b1b17c23 */ /* 0x100fe200080108d3 */
[----:B------:R-:W0:Y:S01]  /*8f30*/  MUFU.TANH R170, R170 ;  /* 0x000000aa00aa7308 */ /* 0x000e220000002400 */
[--C-:B------:R-:W-:Y:S01]  /*8f40*/  FFMA.FTZ R176, R176, UR7, -R211.reuse ;  /* 0x00000007b0b07c23 */ /* 0x100fe200080108d3 */
[----:B--2---:R-:W-:Y:S01]  /*8f50*/  FMNMX.FTZ R6, R168, R191, !PT ;  /* 0x000000bfa8067209 */ /* 0x004fe20007810000 */
[--C-:B------:R-:W-:Y:S01]  /*8f60*/  FFMA.FTZ R180, R180, UR7, -R211.reuse ;  /* 0x00000007b4b47c23 */ /* 0x100fe200080108d3 */
[--C-:B------:R-:W-:Y:S01]  /*8f70*/  FFMA.FTZ R185, R185, UR7, -R211.reuse ;  /* 0x00000007b9b97c23 */ /* 0x100fe200080108d3 */
[----:B------:R-:W-:-:S03]  /*8f80*/  FFMA.FTZ R181, R181, UR7, -R211 ;  /* 0x00000007b5b57c23 */ /* 0x000fc600080108d3 */
[----:B------:R-:W1:Y:S01]  /*8f90*/  MUFU.TANH R171, R171 ;  /* 0x000000ab00ab7308 */ /* 0x000e620000002400 */
[----:B---3--:R-:W-:-:S07]  /*8fa0*/  FMNMX.FTZ R193, R169, R6, !PT ;  /* 0x00000006a9c17209 */ /* 0x008fce0007810000 */
        /* <DEDUP_REMOVED lines=18> */
[----:B------:R-:W2:Y:S01]  /*90d0*/  MUFU.EX2 R187, R187 ;  /* 0x000000bb00bb7308 */ /* 0x000ea20000000800 */
[----:B0-----:R-:W-:-:S07]  /*90e0*/  FMNMX.FTZ R193, R183, R6, !PT ;  /* 0x00000006b7c17209 */ /* 0x001fce0007810000 */
[----:B------:R-:W0:Y:S01]  /*90f0*/  MUFU.EX2 R10, R10 ;  /* 0x0000000a000a7308 */ /* 0x000e220000000800 */
[----:B-1----:R-:W-:-:S05]  /*9100*/  FMNMX.FTZ R6, R186, R193, !PT ;  /* 0x000000c1ba067209 */ /* 0x002fca0007810000 */
[----:B------:R-:W1:Y:S02]  /*9110*/  SHFL.BFLY PT, R197, R6, 0x2, 0x1f ;  /* 0x0c401f0006c57f89 */ /* 0x000e6400000e0000 */
[----:B------:R1:W-:Y:S01]  /*9120*/  MUFU.EX2 R193, R152 ;  /* 0x0000009800c17308 */ /* 0x0003e20000000800 */
[-C--:B--2---:R-:W-:Y:S01]  /*9130*/  FMUL.FTZ R24, R24, R187.reuse ;  /* 0x000000bb18187220 */ /* 0x084fe20000410000 */
[-C--:B------:R-:W-:Y:S01]  /*9140*/  FMUL.FTZ R25, R25, R187.reuse ;  /* 0x000000bb19197220 */ /* 0x080fe20000410000 */
[-C--:B------:R-:W-:Y:S01]  /*9150*/  FMUL.FTZ R28, R28, R187.reuse ;  /* 0x000000bb1c1c7220 */ /* 0x080fe20000410000 */
[-C--:B------:R-:W-:Y:S01]  /*9160*/  FMUL.FTZ R29, R29, R187.reuse ;  /* 0x000000bb1d1d7220 */ /* 0x080fe20000410000 */
[-C--:B------:R-:W-:Y:S01]  /*9170*/  FMUL.FTZ R32, R32, R187.reuse ;  /* 0x000000bb20207220 */ /* 0x080fe20000410000 */
[-C--:B------:R-:W-:Y:S01]  /*9180*/  FMUL.FTZ R33, R33, R187.reuse ;  /* 0x000000bb21217220 */ /* 0x080fe20000410000 */
[-C--:B------:R-:W-:Y:S01]  /*9190*/  FMUL.FTZ R36, R36, R187.reuse ;  /* 0x000000bb24247220 */ /* 0x080fe20000410000 */
[----:B------:R-:W-:Y:S01]  /*91a0*/  MUFU.EX2 R13, R13 ;  /* 0x0000000d000d7308 */ /* 0x000fe20000000800 */
[----:B0-----:R-:W-:Y:S01]  /*91b0*/  FFMA.FTZ R4, R187, R4, R10 ;  /* 0x00000004bb047223 */ /* 0x001fe2000001000a */
        /* <DEDUP_REMOVED lines=12> */
[----:B-1----:R-:W-:Y:S01]  /*9280*/  FMNMX.FTZ R152, R6, R197, !PT ;  /* 0x000000c506987209 */ /* 0x002fe20007810000 */
[----:B------:R-:W-:Y:S01]  /*9290*/  FFMA.FTZ R197, R184, UR7, -R211 ;  /* 0x00000007b8c57c23 */ /* 0x000fe200080108d3 */
[----:B------:R-:W0:Y:S01]  /*92a0*/  MUFU.EX2 R189, R189 ;  /* 0x000000bd00bd7308 */ /* 0x000e220000000800 */
        /* <DEDUP_REMOVED lines=24> */
[----:B0-----:R-:W-:Y:S01]  /*9430*/  F2FP.F16.F32.PACK_AB R154, R189, R14 ;  /* 0x0000000ebd9a723e */ /* 0x001fe200000000ff */
[----:B------:R-:W-:Y:S01]  /*9440*/  FMUL.FTZ R100, R100, R187 ;  /* 0x000000bb64647220 */ /* 0x000fe20000410000 */
[----:B-1----:R-:W-:Y:S01]  /*9450*/  FMNMX.FTZ R6, R152, R201, !PT ;  /* 0x000000c998067209 */ /* 0x002fe20007810000 */
[-C--:B------:R-:W-:Y:S01]  /*9460*/  FMUL.FTZ R101, R101, R187.reuse ;  /* 0x000000bb65657220 */ /* 0x080fe20000410000 */
[-C--:B------:R-:W-:Y:S01]  /*9470*/  FMUL.FTZ R104, R104, R187.reuse ;  /* 0x000000bb68687220 */ /* 0x080fe20000410000 */
[-C--:B------:R-:W-:Y:S01]  /*9480*/  FMUL.FTZ R105, R105, R187.reuse ;  /* 0x000000bb69697220 */ /* 0x080fe20000410000 */
[-C--:B------:R-:W-:Y:S01]  /*9490*/  FMUL.FTZ R108, R108, R187.reuse ;  /* 0x000000bb6c6c7220 */ /* 0x080fe20000410000 */
[C---:B------:R-:W-:Y:S01]  /*94a0*/  FADD.FTZ R11, -R6.reuse, R11 ;  /* 0x0000000b060b7221 */ /* 0x040fe20000010100 */
[----:B------:R-:W-:Y:S01]  /*94b0*/  FMUL.FTZ R152, R6, UR7 ;  /* 0x0000000706987c20 */ /* 0x000fe20008410000 */
[----:B------:R-:W-:Y:S01]  /*94c0*/  MUFU.EX2 R157, R157 ;  /* 0x0000009d009d7308 */ /* 0x000fe20000000800 */
[----:B------:R-:W-:Y:S01]  /*94d0*/  FMUL.FTZ R109, R109, R187 ;  /* 0x000000bb6d6d7220 */ /* 0x000fe20000410000 */
[----:B------:R-:W-:Y:S01]  /*94e0*/  FMUL.FTZ R184, R11, UR7 ;  /* 0x000000070bb87c20 */ /* 0x000fe20008410000 */
[--C-:B------:R-:W-:Y:S01]  /*94f0*/  FFMA.FTZ R11, R8, UR7, -R152.reuse ;  /* 0x00000007080b7c23 */ /* 0x100fe20008010898 */
[--C-:B------:R-:W-:Y:S01]  /*9500*/  FFMA.FTZ R12, R12, UR7, -R152.reuse ;  /* 0x000000070c0c7c23 */ /* 0x100fe20008010898 */
[--C-:B------:R-:W-:Y:S01]  /*9510*/  FFMA.FTZ R15, R15, UR7, -R152.reuse ;  /* 0x000000070f0f7c23 */ /* 0x100fe20008010898 */
[--C-:B------:R-:W-:Y:S01]  /*9520*/  FFMA.FTZ R196, R21, UR7, -R152.reuse ;  /* 0x0000000715c47c23 */ /* 0x100fe20008010898 */
[--C-:B------:R-:W-:Y:S01]  /*9530*/  FFMA.FTZ R21, R153, UR7, -R152.reuse ;  /* 0x0000000799157c23 */ /* 0x100fe20008010898 */
[----:B------:R-:W-:Y:S01]  /*9540*/  MUFU.EX2 R184, R184 ;  /* 0x000000b800b87308 */ /* 0x000fe20000000800 */
[----:B------:R-:W-:Y:S01]  /*9550*/  @!P2 VIADD R153, R214, 0x22840 ;  /* 0x00022840d699a836 */ /* 0x000fe20000000000 */
[----:B------:R-:W-:Y:S01]  /*9560*/  IADD3 R8, -R213, 0xb, RZ ;  /* 0x0000000bd5087810 */ /* 0x000fe20007ffe1ff */
[--C-:B------:R-:W-:Y:S01]  /*9570*/  FFMA.FTZ R198, R155, UR7, -R152.reuse ;  /* 0x000000079bc67c23 */ /* 0x100fe20008010898 */
[--C-:B------:R-:W-:Y:S01]  /*9580*/  FFMA.FTZ R167, R158, UR7, -R152.reuse ;  /* 0x000000079ea77c23 */ /* 0x100fe20008010898 */
[--C-:B------:R-:W-:Y:S01]  /*9590*/  FFMA.FTZ R200, R159, UR7, -R152.reuse ;  /* 0x000000079fc87c23 */ /* 0x100fe20008010898 */
[----:B------:R-:W-:Y:S01]  /*95a0*/  @!P2 PRMT R153, RZ, 0x654, R153 ;  /* 0x00000654ff99a816 */ /* 0x000fe20000000099 */
[----:B------:R0:W-:Y:S06]  /*95b0*/  BAR.ARV R8, 0x100 ;  /* 0x000400080000751d */ /* 0x0001ec0000002000 */
[----:B------:R-:W1:Y:S01]  /*95c0*/  MUFU.EX2 R11, R11 ;  /* 0x0000000b000b7308 */ /* 0x000e620000000800 */
[----:B------:R2:W-:Y:S01]  /*95d0*/  @!P2 SYNCS.ARRIVE.TRANS64.RED.A1T0 RZ, [R153+URZ], RZ ;  /* 0x000000ff99ffa9a7 */ /* 0x0005e2000810043f */
[--C-:B------:R-:W-:Y:S01]  /*95e0*/  FFMA.FTZ R201, R162, UR7, -R152.reuse ;  /* 0x00000007a2c97c23 */ /* 0x100fe20008010898 */
[--C-:B------:R-:W-:Y:S01]  /*95f0*/  FFMA.FTZ R202, R163, UR7, -R152.reuse ;  /* 0x00000007a3ca7c23 */ /* 0x100fe20008010898 */
[--C-:B------:R-:W-:Y:S01]  /*9600*/  FFMA.FTZ R163, R165, UR7, -R152.reuse ;  /* 0x00000007a5a37c23 */ /* 0x100fe20008010898 */
[--C-:B------:R-:W-:Y:S01]  /*9610*/  FFMA.FTZ R210, R168, UR7, -R152.reuse ;  /* 0x00000007a8d27c23 */ /* 0x100fe20008010898 */
[--C-:B------:R-:W-:Y:S01]  /*9620*/  FFMA.FTZ R165, R169, UR7, -R152.reuse ;  /* 0x00000007a9a57c23 */ /* 0x100fe20008010898 */
[----:B------:R-:W-:Y:S01]  /*9630*/  FFMA.FTZ R212, R170, UR7, -R152 ;  /* 0x00000007aad47c23 */ /* 0x000fe20008010898 */
[----:B------:R-:W3:Y:S01]  /*9640*/  MUFU.EX2 R12, R12 ;  /* 0x0000000c000c7308 */ /* 0x000ee20000000800 */
[----:B--2---:R-:W-:Y:S01]  /*9650*/  FADD.FTZ R153, R13, R4 ;  /* 0x000000040d997221 */ /* 0x004fe20000010000 */
[--C-:B------:R-:W-:Y:S01]  /*9660*/  FFMA.FTZ R169, R171, UR7, -R152.reuse ;  /* 0x00000007aba97c23 */ /* 0x100fe20008010898 */
[--C-:B------:R-:W-:Y:S01]  /*9670*/  FFMA.FTZ R216, R172, UR7, -R152.reuse ;  /* 0x00000007acd87c23 */ /* 0x100fe20008010898 */
[--C-:B------:R-:W-:Y:S01]  /*9680*/  FFMA.FTZ R171, R173, UR7, -R152.reuse ;  /* 0x00000007adab7c23 */ /* 0x100fe20008010898 */
[----:B------:R-:W-:Y:S01]  /*9690*/  FADD.FTZ R4, R14, R153 ;  /* 0x000000990e047221 */ /* 0x000fe20000010000 */
[--C-:B------:R-:W-:Y:S01]  /*96a0*/  FFMA.FTZ R218, R174, UR7, -R152.reuse ;  /* 0x00000007aeda7c23 */ /* 0x100fe20008010898 */
[----:B------:R-:W-:Y:S01]  /*96b0*/  FFMA.FTZ R173, R175, UR7, -R152 ;  /* 0x00000007afad7c23 */ /* 0x000fe20008010898 */
[----:B------:R-:W2:Y:S01]  /*96c0*/  MUFU.EX2 R15, R15 ;  /* 0x0000000f000f7308 */ /* 0x000ea20000000800 */
[----:B-1----:R-:W-:Y:S01]  /*96d0*/  FFMA.FTZ R3, R184, R3, R11 ;  /* 0x00000003b8037223 */ /* 0x002fe2000001000b */
[----:B------:R-:W-:Y:S01]  /*96e0*/  FADD.FTZ R153, R189, R4 ;  /* 0x00000004bd997221 */ /* 0x000fe20000010000 */
[--C-:B------:R-:W-:Y:S01]  /*96f0*/  FFMA.FTZ R178, R178, UR7, -R152.reuse ;  /* 0x00000007b2b27c23 */ /* 0x100fe20008010898 */
[--C-:B------:R-:W-:Y:S01]  /*9700*/  FFMA.FTZ R175, R179, UR7, -R152.reuse ;  /* 0x00000007b3af7c23 */ /* 0x100fe20008010898 */
[--C-:B------:R-:W-:Y:S01]  /*9710*/  FFMA.FTZ R182, R182, UR7, -R152.reuse ;  /* 0x00000007b6b67c23 */ /* 0x100fe20008010898 */
[----:B------:R-:W-:Y:S01]  /*9720*/  FADD.FTZ R4, R20, R153 ;  /* 0x0000009914047221 */ /* 0x000fe20000010000 */
[----:B------:R-:W-:Y:S01]  /*9730*/  FFMA.FTZ R183, R183, UR7, -R152 ;  /* 0x00000007b7b77c23 */ /* 0x000fe20008010898 */
[----:B------:R-:W1:Y:S01]  /*9740*/  MUFU.EX2 R196, R196 ;  /* 0x000000c400c47308 */ /* 0x000e620000000800 */
[----:B---3--:R-:W-:Y:S01]  /*9750*/  FADD.FTZ R14, R12, R3 ;  /* 0x000000030c0e7221 */ /* 0x008fe20000010000 */
[----:B------:R-:W-:Y:S01]  /*9760*/  FADD.FTZ R153, R191, R4 ;  /* 0x00000004bf997221 */ /* 0x000fe20000010000 */
[----:B------:R-:W-:Y:S01]  /*9770*/  FFMA.FTZ R186, R186, UR7, -R152 ;  /* 0x00000007baba7c23 */ /* 0x000fe20008010898 */
[----:B------:R-:W-:Y:S01]  /*9780*/  F2FP.F16.F32.PACK_AB R152, R13, R10 ;  /* 0x0000000a0d98723e */ /* 0x000fe200000000ff */
[-C--:B------:R-:W-:Y:S01]  /*9790*/  FMUL.FTZ R112, R112, R187.reuse ;  /* 0x000000bb70707220 */ /* 0x080fe20000410000 */
[----:B------:R-:W-:Y:S01]  /*97a0*/  FADD.FTZ R4, R190, R153 ;  /* 0x00000099be047221 */ /* 0x000fe20000010000 */
[----:B------:R-:W-:Y:S01]  /*97b0*/  F2FP.F16.F32.PACK_AB R158, R157, R190 ;  /* 0x000000be9d9e723e */ /* 0x000fe200000000ff */
[----:B------:R-:W3:Y:S01]  /*97c0*/  MUFU.EX2 R21, R21 ;  /* 0x0000001500157308 */ /* 0x000ee20000000800 */
[----:B--2---:R-:W-:Y:S01]  /*97d0*/  FADD.FTZ R3, R15, R14 ;  /* 0x0000000e0f037221 */ /* 0x004fe20000010000 */
[----:B------:R-:W-:Y:S01]  /*97e0*/  FADD.FTZ R153, R157, R4 ;  /* 0x000000049d997221 */ /* 0x000fe20000010000 */
        /* <DEDUP_REMOVED lines=22> */
[----:B--2---:R-:W-:Y:S01]  /*9950*/  FADD.FTZ R14, R198, R3 ;  /* 0x00000003c60e7221 */ /* 0x004fe20000010000 */
[-C--:B------:R-:W-:Y:S01]  /*9960*/  FMUL.FTZ R148, R148, R187.reuse ;  /* 0x000000bb94947220 */ /* 0x080fe20000410000 */
[----:B------:R-:W-:Y:S01]  /*9970*/  FMUL.FTZ R149, R149, R187 ;  /* 0x000000bb95957220 */ /* 0x000fe20000410000 */
[----:B------:R-:W-:Y:S01]  /*9980*/  F2FP.F16.F32.PACK_AB R156, R191, R20 ;  /* 0x00000014bf9c723e */ /* 0x000fe200000000ff */
        /* <DEDUP_REMOVED lines=56> */
[----:B------:R-:W-:Y:S01]  /*9d10*/  FADD.FTZ R153, R193, R4 ;  /* 0x00000004c1997221 */ /* 0x000fe20000010000 */
        /* <DEDUP_REMOVED lines=32> */
[----:B------:R-:W-:Y:S01]  /*9f20*/  FMUL.FTZ R151, R151, R184 ;  /* 0x000000b897977220 */ /* 0x000fe20000410000 */
[----:B------:R-:W-:Y:S01]  /*9f30*/  F2FP.F16.F32.PACK_AB R155, R196, R15 ;  /* 0x0000000fc49b723e */ /* 0x000fe200000000ff */
[----:B------:R-:W3:Y:S01]  /*9f40*/  MUFU.EX2 R177, R177 ;  /* 0x000000b100b17308 */ /* 0x000ee20000000800 */
[C---:B--2---:R-:W-:Y:S01]  /*9f50*/  FADD.FTZ R4, R195.reuse, R4 ;  /* 0x00000004c3047221 */ /* 0x044fe20000010000 */
[----:B------:R-:W-:-:S02]  /*9f60*/  F2FP.F16.F32.PACK_AB R164, R195, R166 ;  /* 0x000000a6c3a4723e */ /* 0x000fc400000000ff */
[----:B------:R-:W-:Y:S02]  /*9f70*/  F2FP.F16.F32.PACK_AB R157, R198, R21 ;  /* 0x00000015c69d723e */ /* 0x000fe400000000ff */
[----:B------:R-:W-:Y:S02]  /*9f80*/  F2FP.F16.F32.PACK_AB R161, R202, R201 ;  /* 0x000000c9caa1723e */ /* 0x000fe400000000ff */
[----:B------:R-:W2:Y:S01]  /*9f90*/  MUFU.EX2 R169, R169 ;  /* 0x000000a900a97308 */ /* 0x000ea20000000800 */
[----:B-1----:R-:W-:Y:S01]  /*9fa0*/  FADD.FTZ R14, R212, R3 ;  /* 0x00000003d40e7221 */ /* 0x002fe20000010000 */
[----:B------:R-:W-:Y:S02]  /*9fb0*/  F2FP.F16.F32.PACK_AB R163, R210, R163 ;  /* 0x000000a3d2a3723e */ /* 0x000fe400000000ff */
[----:B------:R-:W-:-:S04]  /*9fc0*/  F2FP.F16.F32.PACK_AB R165, R212, R165 ;  /* 0x000000a5d4a5723e */ /* 0x000fc800000000ff */
[----:B------:R-:W1:Y:S01]  /*9fd0*/  MUFU.EX2 R192, R192 ;  /* 0x000000c000c07308 */ /* 0x000e620000000800 */
[----:B---3--:R-:W-:-:S07]  /*9fe0*/  FADD.FTZ R153, R177, R4 ;  /* 0x00000004b1997221 */ /* 0x008fce0000010000 */
[----:B------:R-:W3:Y:S01]  /*9ff0*/  MUFU.EX2 R216, R216 ;  /* 0x000000d800d87308 */ /* 0x000ee20000000800 */
[----:B--2---:R-:W-:-:S07]  /*a000*/  FADD.FTZ R3, R169, R14 ;  /* 0x0000000ea9037221 */ /* 0x004fce0000010000 */
[----:B------:R-:W2:Y:S01]  /*a010*/  MUFU.EX2 R194, R194 ;  /* 0x000000c200c27308 */ /* 0x000ea20000000800 */
[C---:B-1----:R-:W-:Y:S01]  /*a020*/  FADD.FTZ R153, R192.reuse, R153 ;  /* 0x00000099c0997221 */ /* 0x042fe20000010000 */
[----:B------:R-:W-:-:S06]  /*a030*/  F2FP.F16.F32.PACK_AB R166, R192, R177 ;  /* 0x000000b1c0a6723e */ /* 0x000fcc00000000ff */
[----:B------:R-:W1:Y:S01]  /*a040*/  MUFU.EX2 R171, R171 ;  /* 0x000000ab00ab7308 */ /* 0x000e620000000800 */
[C---:B---3--:R-:W-:Y:S01]  /*a050*/  FADD.FTZ R14, R216.reuse, R3 ;  /* 0x00000003d80e7221 */ /* 0x048fe20000010000 */
[----:B------:R-:W-:-:S06]  /*a060*/  F2FP.F16.F32.PACK_AB R167, R216, R169 ;  /* 0x000000a9d8a7723e */ /* 0x000fcc00000000ff */
[----:B------:R-:W3:Y:S01]  /*a070*/  MUFU.EX2 R197, R197 ;  /* 0x000000c500c57308 */ /* 0x000ee20000000800 */
[----:B--2---:R-:W-:-:S07]  /*a080*/  FADD.FTZ R4, R194, R153 ;  /* 0x00000099c2047221 */ /* 0x004fce0000010000 */
[----:B------:R-:W2:Y:S01]  /*a090*/  MUFU.EX2 R218, R218 ;  /* 0x000000da00da7308 */ /* 0x000ea20000000800 */
[----:B-1----:R-:W-:-:S07]  /*a0a0*/  FADD.FTZ R3, R171, R14 ;  /* 0x0000000eab037221 */ /* 0x002fce0000010000 */
[----:B------:R-:W1:Y:S01]  /*a0b0*/  MUFU.EX2 R176, R176 ;  /* 0x000000b000b07308 */ /* 0x000e620000000800 */
[C---:B---3--:R-:W-:Y:S01]  /*a0c0*/  FADD.FTZ R153, R197.reuse, R4 ;  /* 0x00000004c5997221 */ /* 0x048fe20000010000 */
[----:B------:R-:W-:-:S06]  /*a0d0*/  F2FP.F16.F32.PACK_AB R168, R197, R194 ;  /* 0x000000c2c5a8723e */ /* 0x000fcc00000000ff */
[----:B------:R-:W3:Y:S01]  /*a0e0*/  MUFU.EX2 R173, R173 ;  /* 0x000000ad00ad7308 */ /* 0x000ee20000000800 */
[C---:B--2---:R-:W-:Y:S01]  /*a0f0*/  FADD.FTZ R14, R218.reuse, R3 ;  /* 0x00000003da0e7221 */ /* 0x044fe20000010000 */
[----:B------:R-:W-:-:S06]  /*a100*/  F2FP.F16.F32.PACK_AB R169, R218, R171 ;  /* 0x000000abdaa9723e */ /* 0x000fcc00000000ff */
[----:B------:R-:W2:Y:S01]  /*a110*/  MUFU.EX2 R199, R199 ;  /* 0x000000c700c77308 */ /* 0x000ea20000000800 */
[----:B-1----:R-:W-:Y:S01]  /*a120*/  FADD.FTZ R4, R176, R153 ;  /* 0x00000099b0047221 */ /* 0x002fe20000010000 */
[----:B------:R-:W-:-:S06]  /*a130*/  F2FP.F16.F32.PACK_AB R153, R12, R11 ;  /* 0x0000000b0c99723e */ /* 0x000fcc00000000ff */
        /* <DEDUP_REMOVED lines=21> */
[----:B-1----:R-:W-:Y:S01]  /*a290*/  FADD.FTZ R3, R183, R12 ;  /* 0x0000000cb7037221 */ /* 0x002fe20000010000 */
[C---:B---3--:R-:W-:Y:S01]  /*a2a0*/  FADD.FTZ R4, R188.reuse, R13 ;  /* 0x0000000dbc047221 */ /* 0x048fe20000010000 */
[----:B------:R-:W-:Y:S02]  /*a2b0*/  F2FP.F16.F32.PACK_AB R174, R188, R181 ;  /* 0x000000b5bcae723e */ /* 0x000fe400000000ff */
[C---:B--2---:R-:W-:Y:S01]  /*a2c0*/  FADD.FTZ R3, R186.reuse, R3 ;  /* 0x00000003ba037221 */ /* 0x044fe20000010000 */
[----:B------:R-:W-:Y:S01]  /*a2d0*/  F2FP.F16.F32.PACK_AB R175, R186, R183 ;  /* 0x000000b7baaf723e */ /* 0x000fe200000000ff */
[----:B0-----:R-:W-:Y:S06]  /*a2e0*/  @!P0 BRA `(.L_x_1792) ;  /* 0x0000000000048947 */ /* 0x001fec0003800000 */
[----:B------:R-:W-:Y:S01]  /*a2f0*/  BPT.TRAP 0x1 ;  /* 0x000000040000795c */ /* 0x000fe20000300000 */
.L_x_1792:
[----:B------:R0:W1:Y:S01]  /*a300*/  SYNCS.PHASECHK.TRANS64.TRYWAIT P2, [UR25+0x22850], R5 ;  /* 0x02285005ff0075a7 */ /* 0x0000620008040159 */
[----:B------:R-:W-:Y:S05]  /*a310*/  @!P0 BRA `(.L_x_1793) ;  /* 0x0000000000048947 */ /* 0x000fea0003800000 */
[----:B------:R-:W-:Y:S01]  /*a320*/  BPT.TRAP 0x1 ;  /* 0x000000040000795c */ /* 0x000fe20000300000 */
.L_x_1793:
[----:B-1----:R-:W-:Y:S05]  /*a330*/  @P2 BRA `(.L_x_1794) ;  /* 0x0000000000082947 */ /* 0x002fea0003800000 */
[----:B------:R-:W1:Y:S02]  /*a340*/  SYNCS.PHASECHK.TRANS64.TRYWAIT P2, [UR25+0x22850], R5 ;  /* 0x02285005ff0075a7 */ /* 0x000e640008040159 */
[----:B-1----:R-:W-:Y:S05]  /*a350*/  @!P2 BRA `(.L_x_1795) ;  /* 0x000000bc00aca947 */ /* 0x002fea0003800000 */
.L_x_1794:
[----:B------:R-:W2:Y:S01]  /*a360*/  S2R R10, SR_TID.X ;  /* 0x00000000000a7919 */ /* 0x000ea20000002100 */
[----:B------:R-:W-:Y:S01]  /*a370*/  UIMAD UR14, UR37, 0xc00, UR5 ;  /* 0x00000c00250e78a4 */ /* 0x000fe2000f8e0205 */
[----:B------:R-:W-:Y:S01]  /*a380*/  IMAD.MOV.U32 R11, RZ, RZ, R6 ;  /* 0x000000ffff0b7224 */ /* 0x000fe200078e0006 */
[----:B------:R-:W-:-:S05]  /*a390*/  UMOV UR11, 0x40000040 ;  /* 0x40000040000b7882 */ /* 0x000fca0000000000 */
[----:B------:R-:W-:Y:S01]  /*a3a0*/  UMOV UR10, UR14 ;  /* 0x0000000e000a7c82 */ /* 0x000fe20008000000 */
[----:B--2---:R-:W-:-:S05]  /*a3b0*/  SHF.R.U32.HI R10, RZ, 0x7, R10 ;  /* 0x00000007ff0a7819 */ /* 0x004fca000001160a */
[----:B01----:R-:W-:Y:S02]  /*a3c0*/  VIADD R5, R10, 0x8 ;  /* 0x000000080a057836 */ /* 0x003fe40000000000 */
[----:B------:R-:W0:Y:S03]  /*a3d0*/  S2R R10, SR_TID.X ;  /* 0x00000000000a7919 */ /* 0x000e260000002100 */
[----:B------:R1:W-:Y:S06]  /*a3e0*/  BAR.SYNC.DEFER_BLOCKING R5, 0x100 ;  /* 0x000400050000751d */ /* 0x0003ec0000010000 */
[----:B------:R-:W-:Y:S01]  /*a3f0*/  WARPGROUP.ARRIVE ;  /* 0x00000000000079c5 */ /* 0x000fe20000000000 */
[----:B0-----:R-:W-:Y:S01]  /*a400*/  LOP3.LUT P2, RZ, R10, 0x7f, RZ, 0xc0, !PT ;  /* 0x0000007f0aff7812 */ /* 0x001fe2000784c0ff */
        /* <DEDUP_REMOVED lines=36> */
[----:B-1----:R-:W-:-:S07]  /*a650*/  IMAD.MOV.U32 R5, RZ, RZ, R9 ;  /* 0x000000ffff057224 */ /* 0x002fce00078e0009 */
.L_x_1787:
[----:B------:R-:W-:-:S13]  /*a660*/  ISETP.GE.AND P1, PT, R5, UR42, PT ;  /* 0x0000002a05007c0c */ /* 0x000fda000bf26270 */
[----:B------:R-:W-:Y:S05]  /*a670*/  @!P1 BRA `(.L_x_1797) ;  /* 0x0000003400749947 */ /* 0x000fea0003800000 */
[----:B------:R-:W-:Y:S01]  /*a680*/  IMAD.IADD R13, R17, 0x1, -R18 ;  /* 0x00000001110d7824 */ /* 0x000fe200078e0a12 */
[----:B------:R-:W-:Y:S01]  /*a690*/  ULDC UR26, c[0x0][0x9e4] ;  /* 0x00027900001a7ab9 */ /* 0x000fe20000000800 */
[----:B------:R-:W-:Y:S01]  /*a6a0*/  IMAD.MOV.U32 R12, RZ, RZ, R6 ;  /* 0x000000ffff0c7224 */ /* 0x000fe200078e0006 */
[----:B------:R-:W-:Y:S01]  /*a6b0*/  ULDC UR7, c[0x0][0x988] ;  /* 0x0002620000077ab9 */ /* 0x000fe20000000800 */
[----:B------:R-:W-:Y:S01]  /*a6c0*/  IMAD.MOV.U32 R10, RZ, RZ, R7 ;  /* 0x000000ffff0a7224 */ /* 0x000fe200078e0007 */
[----:B------:R-:W-:Y:S01]  /*a6d0*/  IADD3 R15, R13, 0x8, R0 ;  /* 0x000000080d0f7810 */ /* 0x000fe20007ffe000 */
[----:B------:R-:W-:Y:S01]  /*a6e0*/  IMAD.IADD R13, R0, 0x1, R13 ;  /* 0x00000001000d7824 */ /* 0x000fe200078e020d */
[----:B------:R-:W-:Y:S01]  /*a6f0*/  ULDC UR25, c[0x0][0x9d8] ;  /* 0x0002760000197ab9 */ /* 0x000fe20000000800 */
[----:B------:R-:W-:Y:S01]  /*a700*/  ULDC UR24, c[0x0][0x9e0] ;  /* 0x0002780000187ab9 */ /* 0x000fe20000000800 */
[----:B------:R-:W-:-:S07]  /*a710*/  LOP3.LUT R11, RZ, R15, RZ, 0x33, !PT ;  /* 0x0000000fff0b7212 */ /* 0x000fce00078e33ff */
.L_x_1814:
[----:B------:R-:W-:-:S04]  /*a720*/  UIADD3 UR37, UR37, 0x1, URZ ;  /* 0x0000000125257890 */ /* 0x000fc8000fffe03f */
[----:B------:R-:W-:-:S04]  /*a730*/  UISETP.NE.AND UP1, UPT, UR37, 0x2, UPT ;  /* 0x000000022500788c */ /* 0x000fc8000bf25270 */
[----:B------:R-:W-:Y:S02]  /*a740*/  USEL UR10, URZ, 0x1, UP1 ;  /* 0x000000013f0a7887 */ /* 0x000fe40008800000 */
[----:B------:R-:W-:Y:S02]  /*a750*/  USEL UR37, UR37, URZ, UP1 ;  /* 0x0000003f25257287 */ /* 0x000fe40008800000 */
[----:B------:R-:W-:Y:S01]  /*a760*/  ULOP3.LUT UR40, UR40, UR10, URZ, 0x3c, !UPT ;  /* 0x0000000a28287292 */ /* 0x000fe2000f8e3c3f */
[----:B------:R-:W-:Y:S11]  /*a770*/  @!P0 BRA `(.L_x_1798) ;  /* 0x0000000000048947 */ /* 0x000ff60003800000 */
[----:B------:R-:W-:Y:S01]  /*a780*/  BPT.TRAP 0x1 ;  /* 0x000000040000795c */ /* 0x000fe20000300000 */
.L_x_1798:
        /* <DEDUP_REMOVED lines=9> */
.L_x_1799:
[----:B-1----:R-:W-:Y:S05]  /*a820*/  @P1 BRA `(.L_x_1800) ;  /* 0x0000000000081947 */ /* 0x002fea0003800000 */
[----:B------:R-:W1:Y:S02]  /*a830*/  SYNCS.PHASECHK.TRANS64.TRYWAIT P1, [UR27+0x22830], R9 ;  /* 0x02283009ff0075a7 */ /* 0x000e64000802015b */
[----:B-1----:R-:W-:Y:S05]  /*a840*/  @!P1 BRA `(.L_x_1801) ;  /* 0x000000b800849947 */ /* 0x002fea0003800000 */
.L_x_1800:
[----:B------:R-:W-:Y:S01]  /*a850*/  UIMAD UR22, UR37, 0x300, UR4 ;  /* 0x00000300251678a4 */ /* 0x000fe2000f8e0204 */
[----:B------:R-:W-:Y:S01]  /*a860*/  WARPGROUP.ARRIVE ;  /* 0x00000000000079c5 */ /* 0x000fe20000000000 */
[----:B------:R-:W-:Y:S01]  /*a870*/  UMOV UR23, 0x40000040 ;  /* 0x4000004000177882 */ /* 0x000fe20000000000 */
[----:B------:R-:W-:Y:S01]  /*a880*/  UMOV UR11, 0x40000040 ;  /* 0x40000040000b7882 */ /* 0x000fe20000000000 */
[----:B------:R-:W-:-:S03]  /*a890*/  UIADD3 UR10, UR22, 0x2, URZ ;  /* 0x00000002160a7890 */ /* 0x000fc6000fffe03f */
[----:B-1----:R-:W1:Y:S01]  /*a8a0*/  S2R R6, SR_TID.X ;  /* 0x0000000000067919 */ /* 0x002e620000002100 */
[----:B------:R-:W-:Y:S01]  /*a8b0*/  UIADD3 UR14, UR22, 0x4, URZ ;  /* 0x00000004160e7890 */ /* 0x000fe2000fffe03f */
[----:B------:R-:W-:Y:S01]  /*a8c0*/  UMOV UR15, 0x40000040 ;  /* 0x40000040000f7882 */ /* 0x000fe20000000000 */
[----:B------:R-:W-:Y:S01]  /*a8d0*/  HGMMA.64x96x16.F32 R152, gdesc[UR20], RZ, !UPT, gsb0 ;  /* 0x01600000149879f0 */ /* 0x000fe2000c0008ff */
[----:B------:R-:W-:Y:S01]  /*a8e0*/  UIADD3 UR18, UR22, 0x6, URZ ;  /* 0x0000000616127890 */ /* 0x000fe2000fffe03f */
[----:B------:R-:W-:Y:S01]  /*a8f0*/  UMOV UR19, 0x40000040 ;  /* 0x4000004000137882 */ /* 0x000fe20000000000 */
[----:B-1----:R-:W-:Y:S02]  /*a900*/  LOP3.LUT P1, RZ, R6, 0x7f, RZ, 0xc0, !PT ;  /* 0x0000007f06ff7812 */ /* 0x002fe4000782c0ff */
[----:B------:R-:W-:-:S04]  /*a910*/  SHF.R.U32.HI R7, RZ, 0x7, R6 ;  /* 0x00000007ff077819 */ /* 0x000fc80000011606 */
[----:B------:R-:W-:Y:S01]  /*a920*/  IADD3 R8, -R7, 0xb, RZ ;  /* 0x0000000b07087810 */ /* 0x000fe20007ffe1ff */
[----:B------:R-:W-:-:S05]  /*a930*/  IMAD R7, R5, -0x60, R17 ;  /* 0xffffffa005077824 */ /* 0x000fca00078e0211 */
[----:B------:R-:W-:-:S05]  /*a940*/  IADD3 R7, -R18, 0x1, R7 ;  /* 0x0000000112077810 */ /* 0x000fca0007ffe107 */
[----:B------:R-:W-:Y:S01]  /*a950*/  IMAD.IADD R7, R7, 0x1, -R16 ;  /* 0x0000000107077824 */ /* 0x000fe200078e0a10 */
        /* <DEDUP_REMOVED lines=120> */
[----:B------:R-:W-:Y:S01]  /*b0e0*/  IMAD.U32 R180, RZ, RZ, UR26 ;  /* 0x0000001affb47e24 */ /* 0x000fe2000f8e00ff */
[----:B------:R-:W-:-:S04]  /*b0f0*/  IADD3 R179, R0, R17, -R18 ;  /* 0x0000001100b37210 */ /* 0x000fc80007ffe812 */
[----:B------:R-:W-:Y:S02]  /*b100*/  ISETP.NE.AND P1, PT, R180, 0x1, PT ;  /* 0x00000001b400780c */ /* 0x000fe40003f25270 */
[----:B------:R-:W-:-:S11]  /*b110*/  LOP3.LUT R179, RZ, R179, RZ, 0x33, !PT ;  /* 0x000000b3ffb37212 */ /* 0x000fd600078e33ff */
[----:B------:R-:W1:Y:S02]  /*b120*/  @P1 LDC.64 R6, c[0x0][0x9e8] ;  /* 0x00027a00ff061b82 */ /* 0x000e640000000a00 */
[----:B-1----:R-:W-:-:S05]  /*b130*/  @P1 IMAD.HI.U32 R6, R179, R6, RZ ;  /* 0x00000006b3061227 */ /* 0x002fca00078e00ff */
[----:B------:R-:W-:-:S04]  /*b140*/  @P1 SHF.R.U32.HI R179, RZ, R7, R6 ;  /* 0x00000007ffb31219 */ /* 0x000fc80000011606 */
[----:B------:R-:W-:Y:S01]  /*b150*/  LOP3.LUT R6, RZ, R179, RZ, 0x33, !PT ;  /* 0x000000b3ff067212 */ /* 0x000fe200078e33ff */
[----:B------:R-:W-:Y:S06]  /*b160*/  BRA `(.L_x_1805) ;  /* 0x0000000000187947 */ /* 0x000fec0003800000 */
.L_x_1804:
[----:B------:R-:W-:-:S05]  /*b170*/  IMAD.U32 R180, RZ, RZ, UR26 ;  /* 0x0000001affb47e24 */ /* 0x000fca000f8e00ff */
[----:B------:R-:W-:-:S13]  /*b180*/  ISETP.NE.AND P1, PT, R180, 0x1, PT ;  /* 0x00000001b400780c */ /* 0x000fda0003f25270 */
[----:B------:R-:W1:Y:S02]  /*b190*/  @P1 LDC.64 R6, c[0x0][0x9e8] ;  /* 0x00027a00ff061b82 */ /* 0x000e640000000a00 */
[----:B-1----:R-:W-:-:S04]  /*b1a0*/  @P1 IMAD.HI.U32 R178, R13, R6, RZ ;  /* 0x000000060db21227 */ /* 0x002fc800078e00ff */
[----:B------:R-:W-:Y:S01]  /*b1b0*/  IMAD.MOV.U32 R6, RZ, RZ, R13 ;  /* 0x000000ffff067224 */ /* 0x000fe200078e000d */
[----:B------:R-:W-:-:S07]  /*b1c0*/  @P1 SHF.R.U32.HI R6, RZ, R7, R178 ;  /* 0x00000007ff061219 */ /* 0x000fce00000116b2 */
.L_x_1805:
[----:B------:R-:W-:Y:S05]  /*b1d0*/  BSYNC B0 ;  /* 0x0000000000007941 */ /* 0x000fea0003800000 */
.L_x_1803:
[----:B------:R-:W-:-:S04]  /*b1e0*/  IMAD R7, R5, -0x60, -R16 ;  /* 0xffffffa005077824 */ /* 0x000fc800078e0a10 */
[----:B------:R-:W-:-:S05]  /*b1f0*/  IMAD R7, R6, R180, R7 ;  /* 0x000000b406077224 */ /* 0x000fca00078e0207 */
[----:B------:R-:W-:Y:S02]  /*b200*/  VIADDMNMX R196, R7, R180, R196, PT ;  /* 0x000000b407c47246 */ /* 0x000fe400038001c4 */
[----:B------:R-:W-:-:S07]  /*b210*/  VIMNMX R198, R198, R7, !PT ;  /* 0x00000007c6c67248 */ /* 0x000fce0007fe0100 */
.L_x_1802:
[----:B------:R-:W-:Y:S01]  /*b220*/  IMAD R195, R5, -0x60, RZ ;  /* 0xffffffa005c37824 */ /* 0x000fe200078e02ff */
[----:B------:R-:W-:-:S04]  /*b230*/  LOP3.LUT R2, R2, 0xfffbffff, RZ, 0xc0, !PT ;  /* 0xfffbffff02027812 */ /* 0x000fc800078ec0ff */
        /* <DEDUP_REMOVED lines=11> */
[C---:B------:R-:W-:Y:S02]  /*b2f0*/  ISETP.GE.AND P4, PT, R195.reuse, 0xa, PT ;  /* 0x0000000ac300780c */ /* 0x040fe40003f86270 */
        /* <DEDUP_REMOVED lines=89> */
[----:B------:R-:W-:Y:S02]  /*b890*/  ISETP.GT.AND P2, PT, R198, 0x41, !P3 ;  /* 0x00000041c600780c */ /* 0x000fe40005f44270 */
[----:B------:R-:W-:-:S02]  /*b8a0*/  IADD3 R184, R197, 0x8, R0 ;  /* 0x00000008c5b87810 */ /* 0x000fc40007ffe000 */
        /* <DEDUP_REMOVED lines=27> */
[----:B------:R-:W-:-:S11]  /*ba60*/  IADD3 R193, R199, 0x8, R0 ;  /* 0x00000008c7c17810 */ /* 0x000fd60007ffe000 */
        /* <DEDUP_REMOVED lines=17> */
.L_x_1808:
[----:B------:R-:W-:-:S05]  /*bb80*/  IMAD.U32 R196, RZ, RZ, UR26 ;  /* 0x0000001affc47e24 */ /* 0x000fca000f8e00ff */
[----:B------:R-:W-:-:S13]  /*bb90*/  ISETP.NE.AND P6, PT, R196, 0x1, PT ;  /* 0x00000001c400780c */ /* 0x000fda0003fc5270 */
[----:B------:R-:W0:Y:S02]  /*bba0*/  @P6 LDC.64 R6, c[0x0][0x9e8] ;  /* 0x00027a00ff066b82 */ /* 0x000e240000000a00 */
[----:B0-----:R-:W-:-:S04]  /*bbb0*/  @P6 IMAD.HI.U32 R194, R15, R6, RZ ;  /* 0x000000060fc26227 */ /* 0x001fc800078e00ff */
[----:B------:R-:W-:Y:S01]  /*bbc0*/  IMAD.MOV.U32 R6, RZ, RZ, R15 ;  /* 0x000000ffff067224 */ /* 0x000fe200078e000f */
[----:B------:R-:W-:-:S07]  /*bbd0*/  @P6 SHF.R.U32.HI R6, RZ, R7, R194 ;  /* 0x00000007ff066219 */ /* 0x000fce00000116c2 */
.L_x_1809:
[----:B------:R-:W-:Y:S05]  /*bbe0*/  BSYNC B0 ;  /* 0x0000000000007941 */ /* 0x000fea0003800000 */
.L_x_1807:
[----:B------:R-:W-:-:S04]  /*bbf0*/  IMAD.IADD R195, R195, 0x1, -R16 ;  /* 0x00000001c3c37824 */ /* 0x000fc800078e0a10 */
[----:B------:R-:W-:-:S05]  /*bc00*/  IMAD R195, R6, R196, R195 ;  /* 0x000000c406c37224 */ /* 0x000fca00078e02c3 */
[----:B------:R-:W-:Y:S02]  /*bc10*/  VIADDMNMX R193, R195, R196, R193, PT ;  /* 0x000000c4c3c17246 */ /* 0x000fe400038001c1 */
[----:B------:R-:W-:-:S07]  /*bc20*/  VIMNMX R184, R184, R195, !PT ;  /* 0x000000c3b8b87248 */ /* 0x000fce0007fe0100 */
.L_x_1806:
[----:B------:R-:W-:Y:S02]  /*bc30*/  ISETP.GT.AND P1, PT, R184, 0x1, !P1 ;  /* 0x00000001b800780c */ /* 0x000fe40004f24270 */
        /* <DEDUP_REMOVED lines=59> */
[----:B------:R-:W0:Y:S01]  /*bff0*/  SHFL.BFLY PT, R7, R6, 0x2, 0x1f ;  /* 0x0c401f0006077f89 */ /* 0x000e2200000e0000 */
        /* <DEDUP_REMOVED lines=10> */
[----:B------:R-:W-:Y:S02]  /*c0a0*/  ISETP.LT.OR P1, PT, R193, 0x2a, P1 ;  /* 0x0000002ac100780c */ /* 0x000fe40000f21670 */
[----:B------:R-:W-:Y:S02]  /*c0b0*/  ISETP.GT.AND P4, PT, R184, 0x51, !P4 ;  /* 0x00000051b800780c */ /* 0x000fe40006784270 */
[----:B------:R-:W-:-:S02]  /*c0c0*/  FSEL R164, R164, -INF , !P1 ;  /* 0xff800000a4a47808 */ /* 0x000fc40004800000 */
[----:B------:R-:W-:Y:S02]  /*c0d0*/  LOP3.LUT P1, RZ, R2, 0x800, RZ, 0xc0, !PT ;  /* 0x0000080002ff7812 */ /* 0x000fe4000782c0ff */
[----:B0-----:R-:W-:Y:S02]  /*c0e0*/  FMNMX.FTZ R194, R6, R7, !PT ;  /* 0x0000000706c27209 */ /* 0x001fe40007810000 */
[C---:B------:R-:W-:Y:S02]  /*c0f0*/  ISETP.GT.AND P1, PT, R184.reuse, 0x30, !P1 ;  /* 0x00000030b800780c */ /* 0x040fe40004f24270 */
[C---:B------:R-:W-:Y:S01]  /*c100*/  ISETP.LT.OR P3, PT, R193.reuse, 0x51, P3 ;  /* 0x00000051c100780c */ /* 0x040fe20001f61670 */
[----:B------:R-:W0:Y:S01]  /*c110*/  SHFL.BFLY PT, R7, R194, 0x1, 0x1f ;  /* 0x0c201f00c2077f89 */ /* 0x000e2200000e0000 */
[----:B------:R-:W-:Y:S02]  /*c120*/  ISETP.LT.OR P1, PT, R193, 0x31, P1 ;  /* 0x00000031c100780c */ /* 0x000fe40000f21670 */
[----:B------:R-:W-:-:S02]  /*c130*/  ISETP.GT.AND P5, PT, R184, 0x58, !P5 ;  /* 0x00000058b800780c */ /* 0x000fc40006fa4270 */
[----:B------:R-:W-:Y:S02]  /*c140*/  FSEL R165, R165, -INF , !P1 ;  /* 0xff800000a5a57808 */ /* 0x000fe40004800000 */
[----:B------:R-:W-:Y:S02]  /*c150*/  LOP3.LUT P1, RZ, R2, 0x400, RZ, 0xc0, !PT ;  /* 0x0000040002ff7812 */ /* 0x000fe4000782c0ff */
[C---:B------:R-:W-:Y:S02]  /*c160*/  ISETP.LT.OR P4, PT, R193.reuse, 0x52, P4 ;  /* 0x00000052c100780c */ /* 0x040fe40002781670 */
[----:B------:R-:W-:Y:S02]  /*c170*/  ISETP.GT.AND P1, PT, R184, 0x31, !P1 ;  /* 0x00000031b800780c */ /* 0x000fe40004f24270 */
[C---:B------:R-:W-:Y:S02]  /*c180*/  ISETP.LT.OR P5, PT, R193.reuse, 0x59, P5 ;  /* 0x00000059c100780c */ /* 0x040fe40002fa1670 */
[----:B------:R-:W-:-:S02]  /*c190*/  ISETP.LT.OR P1, PT, R193, 0x32, P1 ;  /* 0x00000032c100780c */ /* 0x000fc40000f21670 */
[----:B------:R-:W-:Y:S02]  /*c1a0*/  FSEL R198, R174, -INF , !P4 ;  /* 0xff800000aec67808 */ /* 0x000fe40006000000 */
[----:B------:R-:W-:Y:S02]  /*c1b0*/  FSEL R166, R166, -INF , !P1 ;  /* 0xff800000a6a67808 */ /* 0x000fe40004800000 */
[----:B------:R-:W-:Y:S02]  /*c1c0*/  LOP3.LUT P1, RZ, R2, 0x200, RZ, 0xc0, !PT ;  /* 0x0000020002ff7812 */ /* 0x000fe4000782c0ff */
[----:B0-----:R-:W-:Y:S02]  /*c1d0*/  FMNMX.FTZ R7, R194, R7, !PT ;  /* 0x00000007c2077209 */ /* 0x001fe40007810000 */
        /* <DEDUP_REMOVED lines=33> */
[--C-:B------:R-:W-:Y:S01]  /*c3f0*/  FFMA.FTZ R156, R201, UR7, -R212.reuse ;  /* 0x00000007c99c7c23 */ /* 0x100fe200080108d4 */
[--C-:B------:R-:W-:Y:S01]  /*c400*/  FFMA.FTZ R200, R200, UR7, -R212.reuse ;  /* 0x00000007c8c87c23 */ /* 0x100fe200080108d4 */
[----:B------:R-:W-:Y:S01]  /*c410*/  FMNMX.FTZ R6, R154, R195, !PT ;  /* 0x000000c39a067209 */ /* 0x000fe20007810000 */
[--C-:B------:R-:W-:Y:S01]  /*c420*/  FFMA.FTZ R173, R178, UR7, -R212.reuse ;  /* 0x00000007b2ad7c23 */ /* 0x100fe200080108d4 */
[----:B------:R-:W-:Y:S01]  /*c430*/  ISETP.LT.OR P2, PT, R193, 0x5a, P2 ;  /* 0x0000005ac100780c */ /* 0x000fe20001741670 */
[--C-:B------:R-:W-:Y:S01]  /*c440*/  FFMA.FTZ R178, R181, UR7, -R212.reuse ;  /* 0x00000007b5b27c23 */ /* 0x100fe200080108d4 */
[----:B------:R-:W-:Y:S01]  /*c450*/  FMNMX.FTZ R155, R157, R6, !PT ;  /* 0x000000069d9b7209 */ /* 0x000fe20007810000 */
[--C-:B------:R-:W-:Y:S01]  /*c460*/  FFMA.FTZ R174, R179, UR7, -R212.reuse ;  /* 0x00000007b3ae7c23 */ /* 0x100fe200080108d4 */
        /* <DEDUP_REMOVED lines=8> */
[----:B------:R-:W-:Y:S01]  /*c4f0*/  FFMA.FTZ R152, R152, UR7, -R212 ;  /* 0x0000000798987c23 */ /* 0x000fe200080108d4 */
[----:B------:R-:W-:Y:S01]  /*c500*/  MUFU.EX2 R14, R14 ;  /* 0x0000000e000e7308 */ /* 0x000fe20000000800 */
[----:B------:R-:W-:Y:S01]  /*c510*/  FADD.FTZ R189, -R189, R10 ;  /* 0x0000000abdbd7221 */ /* 0x000fe20000010100 */
[----:B------:R-:W-:Y:S01]  /*c520*/  FMNMX.FTZ R6, R160, R195, !PT ;  /* 0x000000c3a0067209 */ /* 0x000fe20007810000 */
[--C-:B------:R-:W-:Y:S01]  /*c530*/  FFMA.FTZ R203, R203, UR7, -R212.reuse ;  /* 0x00000007cbcb7c23 */ /* 0x100fe200080108d4 */
[--C-:B------:R-:W-:Y:S01]  /*c540*/  FFMA.FTZ R202, R202, UR7, -R212.reuse ;  /* 0x00000007caca7c23 */ /* 0x100fe200080108d4 */
[----:B------:R-:W-:Y:S01]  /*c550*/  FMUL.FTZ R10, R189, UR7 ;  /* 0x00000007bd0a7c20 */ /* 0x000fe20008410000 */
[----:B------:R-:W-:Y:S01]  /*c560*/  FMNMX.FTZ R195, R161, R6, !PT ;  /* 0x00000006a1c37209 */ /* 0x000fe20007810000 */
[--C-:B------:R-:W-:Y:S01]  /*c570*/  FFMA.FTZ R196, R211, UR7, -R212.reuse ;  /* 0x00000007d3c47c23 */ /* 0x100fe200080108d4 */
[----:B------:R-:W-:Y:S01]  /*c580*/  MUFU.EX2 R21, R21 ;  /* 0x0000001500157308 */ /* 0x000fe20000000800 */
[--C-:B------:R-:W-:Y:S01]  /*c590*/  FFMA.FTZ R210, R210, UR7, -R212.reuse ;  /* 0x00000007d2d27c23 */ /* 0x100fe200080108d4 */
[----:B------:R-:W-:Y:S01]  /*c5a0*/  FMNMX.FTZ R6, R162, R195, !PT ;  /* 0x000000c3a2067209 */ /* 0x000fe20007810000 */
[--C-:B------:R-:W-:Y:S01]  /*c5b0*/  FFMA.FTZ R187, R187, UR7, -R212.reuse ;  /* 0x00000007bbbb7c23 */ /* 0x100fe200080108d4 */
[----:B------:R-:W-:-:S02]  /*c5c0*/  FFMA.FTZ R185, R185, UR7, -R212 ;  /* 0x00000007b9b97c23 */ /* 0x000fc400080108d4 */
[----:B------:R-:W-:Y:S02]  /*c5d0*/  FMNMX.FTZ R197, R163, R6, !PT ;  /* 0x00000006a3c57209 */ /* 0x000fe40007810000 */
[----:B------:R0:W-:Y:S02]  /*c5e0*/  MUFU.EX2 R195, R200 ;  /* 0x000000c800c37308 */ /* 0x0001e40000000800 */
[----:B------:R-:W-:-:S04]  /*c5f0*/  FMNMX.FTZ R6, R164, R197, !PT ;  /* 0x000000c5a4067209 */ /* 0x000fc80007810000 */
[----:B------:R-:W-:Y:S02]  /*c600*/  FMNMX.FTZ R197, R165, R6, !PT ;  /* 0x00000006a5c57209 */ /* 0x000fe40007810000 */
[----:B------:R-:W1:Y:S01]  /*c610*/  MUFU.EX2 R10, R10 ;  /* 0x0000000a000a7308 */ /* 0x000e620000000800 */
[----:B0-----:R-:W-:Y:S01]  /*c620*/  FSEL R200, R177, -INF , !P2 ;  /* 0xff800000b1c87808 */ /* 0x001fe20005000000 */
[--C-:B------:R-:W-:Y:S01]  /*c630*/  FFMA.FTZ R177, R182, UR7, -R212.reuse ;  /* 0x00000007b6b17c23 */ /* 0x100fe200080108d4 */
[----:B------:R-:W-:Y:S01]  /*c640*/  FMNMX.FTZ R6, R166, R197, !PT ;  /* 0x000000c5a6067209 */ /* 0x000fe20007810000 */
[----:B------:R-:W-:-:S03]  /*c650*/  FFMA.FTZ R182, R191, UR7, -R212 ;  /* 0x00000007bfb67c23 */ /* 0x000fc600080108d4 */
[----:B------:R-:W-:Y:S01]  /*c660*/  FMNMX.FTZ R199, R167, R6, !PT ;  /* 0x00000006a7c77209 */ /* 0x000fe20007810000 */
[----:B------:R-:W0:Y:S03]  /*c670*/  MUFU.EX2 R152, R152 ;  /* 0x0000009800987308 */ /* 0x000e260000000800 */
[----:B------:R-:W-:-:S04]  /*c680*/  FMNMX.FTZ R6, R168, R199, !PT ;  /* 0x000000c7a8067209 */ /* 0x000fc80007810000 */
[----:B------:R-:W-:Y:S01]  /*c690*/  FMNMX.FTZ R199, R169, R6, !PT ;  /* 0x00000006a9c77209 */ /* 0x000fe20007810000 */
[----:B------:R-:W2:Y:S01]  /*c6a0*/  MUFU.EX2 R155, R194 ;  /* 0x000000c2009b7308 */ /* 0x000ea20000000800 */
[----:B-1----:R-:W-:Y:S01]  /*c6b0*/  FFMA.FTZ R189, R10, R4, R21 ;  /* 0x000000040abd7223 */ /* 0x002fe20000010015 */
[-C--:B------:R-:W-:Y:S01]  /*c6c0*/  FMUL.FTZ R24, R24, R10.reuse ;  /* 0x0000000a18187220 */ /* 0x080fe20000410000 */
[----:B------:R-:W-:Y:S01]  /*c6d0*/  FMNMX.FTZ R6, R170, R199, !PT ;  /* 0x000000c7aa067209 */ /* 0x000fe20007810000 */
[-C--:B------:R-:W-:Y:S01]  /*c6e0*/  FMUL.FTZ R25, R25, R10.reuse ;  /* 0x0000000a19197220 */ /* 0x080fe20000410000 */
[-C--:B------:R-:W-:Y:S01]  /*c6f0*/  FMUL.FTZ R28, R28, R10.reuse ;  /* 0x0000000a1c1c7220 */ /* 0x080fe20000410000 */
[----:B------:R-:W-:Y:S01]  /*c700*/  FMUL.FTZ R29, R29, R10 ;  /* 0x0000000a1d1d7220 */ /* 0x000fe20000410000 */
[----:B------:R-:W-:Y:S01]  /*c710*/  FMNMX.FTZ R201, R171, R6, !PT ;  /* 0x00000006abc97209 */ /* 0x000fe20007810000 */
[----:B------:R-:W1:Y:S01]  /*c720*/  MUFU.EX2 R156, R156 ;  /* 0x0000009c009c7308 */ /* 0x000e620000000800 */
[C---:B0-----:R-:W-:Y:S01]  /*c730*/  FADD.FTZ R189, R152.reuse, R189 ;  /* 0x000000bd98bd7221 */ /* 0x041fe20000010000 */
[----:B------:R-:W-:Y:S01]  /*c740*/  F2FP.F16.F32.PACK_AB R152, R152, R21 ;  /* 0x000000159898723e */ /* 0x000fe200000000ff */
[-C--:B------:R-:W-:Y:S01]  /*c750*/  FMUL.FTZ R32, R32, R10.reuse ;  /* 0x0000000a20207220 */ /* 0x080fe20000410000 */
[----:B------:R-:W-:Y:S01]  /*c760*/  FMNMX.FTZ R201, R172, R201, !PT ;  /* 0x000000c9acc97209 */ /* 0x000fe20007810000 */
[----:B------:R-:W-:Y:S01]  /*c770*/  FADD.FTZ R4, R14, R189 ;  /* 0x000000bd0e047221 */ /* 0x000fe20000010000 */
[-C--:B------:R-:W-:Y:S01]  /*c780*/  FMUL.FTZ R33, R33, R10.reuse ;  /* 0x0000000a21217220 */ /* 0x080fe20000410000 */
[-C--:B------:R-:W-:Y:S01]  /*c790*/  FMUL.FTZ R36, R36, R10.reuse ;  /* 0x0000000a24247220 */ /* 0x080fe20000410000 */
[----:B------:R-:W-:Y:S01]  /*c7a0*/  FMNMX.FTZ R201, R184, R201, !PT ;  /* 0x000000c9b8c97209 */ /* 0x000fe20007810000 */
[----:B------:R0:W-:Y:S01]  /*c7b0*/  MUFU.EX2 R194, R203 ;  /* 0x000000cb00c27308 */ /* 0x0001e20000000800 */
[-C--:B------:R-:W-:Y:S01]  /*c7c0*/  FMUL.FTZ R37, R37, R10.reuse ;  /* 0x0000000a25257220 */ /* 0x080fe20000410000 */
[-C--:B------:R-:W-:Y:S01]  /*c7d0*/  FMUL.FTZ R40, R40, R10.reuse ;  /* 0x0000000a28287220 */ /* 0x080fe20000410000 */
[----:B------:R-:W-:Y:S01]  /*c7e0*/  FMNMX.FTZ R6, R198, R201, !PT ;  /* 0x000000c9c6067209 */ /* 0x000fe20007810000 */
[--C-:B------:R-:W-:Y:S01]  /*c7f0*/  FFMA.FTZ R201, R180, UR7, -R212.reuse ;  /* 0x00000007b4c97c23 */ /* 0x100fe200080108d4 */
[--C-:B------:R-:W-:Y:S01]  /*c800*/  FFMA.FTZ R180, R192, UR7, -R212.reuse ;  /* 0x00000007c0b47c23 */ /* 0x100fe200080108d4 */
[----:B------:R-:W-:Y:S01]  /*c810*/  FMUL.FTZ R41, R41, R10 ;  /* 0x0000000a29297220 */ /* 0x000fe20000410000 */
[----:B------:R-:W-:Y:S01]  /*c820*/  FMNMX.FTZ R175, R193, R6, !PT ;  /* 0x00000006c1af7209 */ /* 0x000fe20007810000 */
[----:B------:R-:W-:Y:S01]  /*c830*/  MUFU.EX2 R197, R202 ;  /* 0x000000ca00c57308 */ /* 0x000fe20000000800 */
[-C--:B------:R-:W-:Y:S01]  /*c840*/  FMUL.FTZ R44, R44, R10.reuse ;  /* 0x0000000a2c2c7220 */ /* 0x080fe20000410000 */
[-C--:B------:R-:W-:Y:S01]  /*c850*/  FMUL.FTZ R45, R45, R10.reuse ;  /* 0x0000000a2d2d7220 */ /* 0x080fe20000410000 */
[----:B------:R-:W-:Y:S01]  /*c860*/  FMNMX.FTZ R6, R200, R175, !PT ;  /* 0x000000afc8067209 */ /* 0x000fe20007810000 */
[-C--:B------:R-:W-:Y:S01]  /*c870*/  FMUL.FTZ R48, R48, R10.reuse ;  /* 0x0000000a30307220 */ /* 0x080fe20000410000 */
[-C--:B------:R-:W-:Y:S01]  /*c880*/  FMUL.FTZ R49, R49, R10.reuse ;  /* 0x0000000a31317220 */ /* 0x080fe20000410000 */
[-C--:B------:R-:W-:Y:S01]  /*c890*/  FMUL.FTZ R52, R52, R10.reuse ;  /* 0x0000000a34347220 */ /* 0x080fe20000410000 */
[-C--:B------:R-:W-:Y:S01]  /*c8a0*/  FMUL.FTZ R53, R53, R10.reuse ;  /* 0x0000000a35357220 */ /* 0x080fe20000410000 */
[----:B------:R-:W3:Y:S01]  /*c8b0*/  SHFL.BFLY PT, R181, R6, 0x2, 0x1f ;  /* 0x0c401f0006b57f89 */ /* 0x000ee200000e0000 */
        /* <DEDUP_REMOVED lines=23> */
[----:B---3--:R-:W-:Y:S01]  /*ca30*/  FMNMX.FTZ R191, R6, R181, !PT ;  /* 0x000000b506bf7209 */ /* 0x008fe20007810000 */
[--C-:B------:R-:W-:Y:S01]  /*ca40*/  FFMA.FTZ R181, R190, UR7, -R212.reuse ;  /* 0x00000007beb57c23 */ /* 0x100fe200080108d4 */
[----:B------:R-:W-:Y:S01]  /*ca50*/  FFMA.FTZ R190, R183, UR7, -R212 ;  /* 0x00000007b7be7c23 */ /* 0x000fe200080108d4 */
[----:B------:R-:W-:Y:S01]  /*ca60*/  MUFU.EX2 R174, R174 ;  /* 0x000000ae00ae7308 */ /* 0x000fe20000000800 */
[-C--:B------:R-:W-:Y:S01]  /*ca70*/  FMUL.FTZ R96, R96, R10.reuse ;  /* 0x0000000a60607220 */ /* 0x080fe20000410000 */
[----:B------:R-:W3:Y:S01]  /*ca80*/  SHFL.BFLY PT, R6, R191, 0x1, 0x1f ;  /* 0x0c201f00bf067f89 */ /* 0x000ee200000e0000 */
        /* <DEDUP_REMOVED lines=22> */
[----:B------:R-:W-:Y:S01]  /*cbf0*/  FMUL.FTZ R136, R136, R10 ;  /* 0x0000000a88887220 */ /* 0x000fe20000410000 */
[----:B---3--:R-:W-:Y:S01]  /*cc00*/  FMNMX.FTZ R6, R191, R6, !PT ;  /* 0x00000006bf067209 */ /* 0x008fe20007810000 */
[-C--:B------:R-:W-:Y:S01]  /*cc10*/  FMUL.FTZ R137, R137, R10.reuse ;  /* 0x0000000a89897220 */ /* 0x080fe20000410000 */
[-C--:B------:R-:W-:Y:S01]  /*cc20*/  FMUL.FTZ R140, R140, R10.reuse ;  /* 0x0000000a8c8c7220 */ /* 0x080fe20000410000 */
[-C--:B------:R-:W-:Y:S01]  /*cc30*/  FMUL.FTZ R141, R141, R10.reuse ;  /* 0x0000000a8d8d7220 */ /* 0x080fe20000410000 */
[C---:B------:R-:W-:Y:S01]  /*cc40*/  FSETP.NEU.FTZ.AND P1, PT, R6.reuse, -INF , PT ;  /* 0xff8000000600780b */ /* 0x040fe20003f3d000 */
[----:B------:R-:W-:Y:S01]  /*cc50*/  FMUL.FTZ R191, R6, UR7 ;  /* 0x0000000706bf7c20 */ /* 0x000fe20008410000 */
[----:B------:R-:W3:Y:S01]  /*cc60*/  MUFU.EX2 R180, R180 ;  /* 0x000000b400b47308 */ /* 0x000ee20000000800 */
[-C--:B------:R-:W-:Y:S01]  /*cc70*/  FMUL.FTZ R144, R144, R10.reuse ;  /* 0x0000000a90907220 */ /* 0x080fe20000410000 */
[-C--:B------:R-:W-:Y:S01]  /*cc80*/  FMUL.FTZ R145, R145, R10.reuse ;  /* 0x0000000a91917220 */ /* 0x080fe20000410000 */
[-C--:B------:R-:W-:Y:S01]  /*cc90*/  FMUL.FTZ R148, R148, R10.reuse ;  /* 0x0000000a94947220 */ /* 0x080fe20000410000 */
[----:B------:R-:W-:Y:S01]  /*cca0*/  FSEL R191, R191, RZ, P1 ;  /* 0x000000ffbfbf7208 */ /* 0x000fe20000800000 */
[----:B------:R-:W-:-:S03]  /*ccb0*/  FMUL.FTZ R149, R149, R10 ;  /* 0x0000000a95957220 */ /* 0x000fc60000410000 */
[----:B------:R-:W-:Y:S01]  /*ccc0*/  MUFU.EX2 R179, R179 ;  /* 0x000000b300b37308 */ /* 0x000fe20000000800 */
[--C-:B------:R-:W-:Y:S01]  /*ccd0*/  FFMA.FTZ R183, R20, UR7, -R191.reuse ;  /* 0x0000000714b77c23 */ /* 0x100fe200080108bf */
[--C-:B------:R-:W-:Y:S01]  /*cce0*/  FFMA.FTZ R20, R153, UR7, -R191.reuse ;  /* 0x0000000799147c23 */ /* 0x100fe200080108bf */
[----:B--2---:R-:W-:Y:S01]  /*ccf0*/  FADD.FTZ R153, R155, R4 ;  /* 0x000000049b997221 */ /* 0x004fe20000010000 */
[--C-:B------:R-:W-:Y:S01]  /*cd00*/  FFMA.FTZ R189, R154, UR7, -R191.reuse ;  /* 0x000000079abd7c23 */ /* 0x100fe200080108bf */
[--C-:B------:R-:W-:Y:S01]  /*cd10*/  FFMA.FTZ R211, R163, UR7, -R191.reuse ;  /* 0x00000007a3d37c23 */ /* 0x100fe200080108bf */
[----:B0-----:R-:W-:Y:S01]  /*cd20*/  FFMA.FTZ R203, R166, UR7, -R191 ;  /* 0x00000007a6cb7c23 */ /* 0x001fe200080108bf */
[----:B-1----:R-:W-:Y:S01]  /*cd30*/  FADD.FTZ R4, R156, R153 ;  /* 0x000000999c047221 */ /* 0x002fe20000010000 */
[----:B------:R-:W0:Y:S01]  /*cd40*/  MUFU.EX2 R182, R182 ;  /* 0x000000b600b67308 */ /* 0x000e220000000800 */
[----:B---3--:R-:W-:Y:S01]  /*cd50*/  F2FP.F16.F32.PACK_AB R166, R180, R177 ;  /* 0x000000b1b4a6723e */ /* 0x008fe200000000ff */
        /* <DEDUP_REMOVED lines=14> */
[----:B------:R-:W-:Y:S01]  /*ce40*/  FSEL R153, R6, RZ, P1 ;  /* 0x000000ff06997208 */ /* 0x000fe20000800000 */
[----:B------:R-:W2:Y:S01]  /*ce50*/  MUFU.EX2 R186, R186 ;  /* 0x000000ba00ba7308 */ /* 0x000ea20000000800 */
[--C-:B------:R-:W-:Y:S01]  /*ce60*/  FFMA.FTZ R169, R169, UR7, -R191.reuse ;  /* 0x00000007a9a97c23 */ /* 0x100fe200080108bf */
[----:B------:R-:W-:Y:S01]  /*ce70*/  FADD.FTZ R4, R199, R4 ;  /* 0x00000004c7047221 */ /* 0x000fe20000010000 */
[--C-:B------:R-:W-:Y:S01]  /*ce80*/  FFMA.FTZ R171, R171, UR7, -R191.reuse ;  /* 0x00000007abab7c23 */ /* 0x100fe200080108bf */
[--C-:B------:R-:W-:Y:S01]  /*ce90*/  FFMA.FTZ R198, R198, UR7, -R191.reuse ;  /* 0x00000007c6c67c23 */ /* 0x100fe200080108bf */
[--C-:B------:R-:W-:Y:S01]  /*cea0*/  FFMA.FTZ R193, R193, UR7, -R191.reuse ;  /* 0x00000007c1c17c23 */ /* 0x100fe200080108bf */
[----:B------:R-:W-:Y:S01]  /*ceb0*/  FADD.FTZ R201, R173, R4 ;  /* 0x00000004adc97221 */ /* 0x000fe20000010000 */
[----:B------:R-:W-:Y:S01]  /*cec0*/  FADD.FTZ R4, -R153, R12 ;  /* 0x0000000c99047221 */ /* 0x000fe20000010100 */
[----:B------:R-:W-:Y:S01]  /*ced0*/  MUFU.EX2 R192, R192 ;  /* 0x000000c000c07308 */ /* 0x000fe20000000800 */
[----:B------:R-:W-:Y:S01]  /*cee0*/  FFMA.FTZ R12, R160, UR7, -R191 ;  /* 0x00000007a00c7c23 */ /* 0x000fe200080108bf */
[----:B------:R-:W-:Y:S01]  /*cef0*/  FADD.FTZ R154, R174, R201 ;  /* 0x000000c9ae9a7221 */ /* 0x000fe20000010000 */
[--C-:B------:R-:W-:Y:S01]  /*cf00*/  FFMA.FTZ R201, R165, UR7, -R191.reuse ;  /* 0x00000007a5c97c23 */ /* 0x100fe200080108bf */
[----:B------:R-:W-:Y:S01]  /*cf10*/  FFMA.FTZ R165, R172, UR7, -R191 ;  /* 0x00000007aca57c23 */ /* 0x000fe200080108bf */
[----:B------:R-:W-:Y:S01]  /*cf20*/  F2FP.F16.F32.PACK_AB R156, R195, R156 ;  /* 0x0000009cc39c723e */ /* 0x000fe200000000ff */
[----:B------:R-:W-:Y:S01]  /*cf30*/  FADD.FTZ R153, R175, R154 ;  /* 0x0000009aaf997221 */ /* 0x000fe20000010000 */
[----:B------:R-:W-:Y:S01]  /*cf40*/  F2FP.F16.F32.PACK_AB R158, R197, R194 ;  /* 0x000000c2c59e723e */ /* 0x000fe200000000ff */
[----:B------:R-:W3:Y:S01]  /*cf50*/  MUFU.EX2 R187, R187 ;  /* 0x000000bb00bb7308 */ /* 0x000ee20000000800 */
[----:B------:R-:W-:Y:S01]  /*cf60*/  F2FP.F16.F32.PACK_AB R160, R199, R196 ;  /* 0x000000c4c7a0723e */ /* 0x000fe200000000ff */
[----:B------:R-:W-:Y:S01]  /*cf70*/  FADD.FTZ R154, R178, R153 ;  /* 0x00000099b29a7221 */ /* 0x000fe20000010000 */
[----:B------:R-:W-:Y:S01]  /*cf80*/  FFMA.FTZ R153, R168, UR7, -R191 ;  /* 0x00000007a8997c23 */ /* 0x000fe200080108bf */
[----:B0-----:R-:W-:-:S02]  /*cf90*/  F2FP.F16.F32.PACK_AB R168, R182, R179 ;  /* 0x000000b3b6a8723e */ /* 0x001fc400000000ff */
[----:B------:R-:W-:Y:S01]  /*cfa0*/  FADD.FTZ R163, R177, R154 ;  /* 0x0000009ab1a37221 */ /* 0x000fe20000010000 */
[----:B------:R-:W-:Y:S01]  /*cfb0*/  FMUL.FTZ R177, R4, UR7 ;  /* 0x0000000704b17c20 */ /* 0x000fe20008410000 */
[----:B------:R-:W-:Y:S02]  /*cfc0*/  MUFU.EX2 R183, R183 ;  /* 0x000000b700b77308 */ /* 0x000fe40000000800 */
[----:B------:R-:W-:Y:S01]  /*cfd0*/  FADD.FTZ R154, R180, R163 ;  /* 0x000000a3b49a7221 */ /* 0x000fe20000010000 */
[--C-:B------:R-:W-:Y:S01]  /*cfe0*/  FFMA.FTZ R163, R170, UR7, -R191.reuse ;  /* 0x00000007aaa37c23 */ /* 0x100fe200080108bf */
[----:B------:R-:W-:Y:S02]  /*cff0*/  FFMA.FTZ R191, R200, UR7, -R191 ;  /* 0x00000007c8bf7c23 */ /* 0x000fe400080108bf */
[----:B------:R-:W-:Y:S02]  /*d000*/  FADD.FTZ R213, R179, R154 ;  /* 0x0000009ab3d57221 */ /* 0x000fe40000010000 */
[----:B------:R-:W0:Y:S02]  /*d010*/  MUFU.EX2 R177, R177 ;  /* 0x000000b100b17308 */ /* 0x000e240000000800 */
[----:B------:R-:W-:-:S04]  /*d020*/  FADD.FTZ R154, R182, R213 ;  /* 0x000000d5b69a7221 */ /* 0x000fc80000010000 */
[----:B-1----:R-:W-:Y:S01]  /*d030*/  FADD.FTZ R213, R181, R154 ;  /* 0x0000009ab5d57221 */ /* 0x002fe20000010000 */
[----:B------:R-:W-:Y:S01]  /*d040*/  F2FP.F16.F32.PACK_AB R154, R155, R14 ;  /* 0x0000000e9b9a723e */ /* 0x000fe200000000ff */
[----:B------:R-:W1:Y:S02]  /*d050*/  MUFU.EX2 R188, R188 ;  /* 0x000000bc00bc7308 */ /* 0x000e640000000800 */
[----:B--2---:R-:W-:-:S04]  /*d060*/  FADD.FTZ R164, R186, R213 ;  /* 0x000000d5baa47221 */ /* 0x004fc80000010000 */
[----:B---3--:R-:W-:Y:S01]  /*d070*/  FADD.FTZ R155, R187, R164 ;  /* 0x000000a4bb9b7221 */ /* 0x008fe20000010000 */
[----:B------:R-:W-:Y:S01]  /*d080*/  F2FP.F16.F32.PACK_AB R164, R178, R175 ;  /* 0x000000afb2a4723e */ /* 0x000fe200000000ff */
[----:B------:R-:W2:Y:S01]  /*d090*/  MUFU.EX2 R20, R20 ;  /* 0x0000001400147308 */ /* 0x000ea20000000800 */
[----:B0-----:R-:W-:Y:S01]  /*d0a0*/  FFMA.FTZ R180, R177, R3, R192 ;  /* 0x00000003b1b47223 */ /* 0x001fe200000100c0 */
[-C--:B------:R-:W-:Y:S01]  /*d0b0*/  FMUL.FTZ R26, R26, R177.reuse ;  /* 0x000000b11a1a7220 */ /* 0x080fe20000410000 */
[-C--:B------:R-:W-:Y:S01]  /*d0c0*/  FMUL.FTZ R27, R27, R177.reuse ;  /* 0x000000b11b1b7220 */ /* 0x080fe20000410000 */
[-C--:B------:R-:W-:Y:S01]  /*d0d0*/  FMUL.FTZ R30, R30, R177.reuse ;  /* 0x000000b11e1e7220 */ /* 0x080fe20000410000 */
[----:B------:R-:W-:Y:S01]  /*d0e0*/  FADD.FTZ R3, R183, R180 ;  /* 0x000000b4b7037221 */ /* 0x000fe20000010000 */
[-C--:B------:R-:W-:Y:S01]  /*d0f0*/  FMUL.FTZ R31, R31, R177.reuse ;  /* 0x000000b11f1f7220 */ /* 0x080fe20000410000 */
[----:B------:R-:W-:Y:S01]  /*d100*/  FMUL.FTZ R34, R34, R177 ;  /* 0x000000b122227220 */ /* 0x000fe20000410000 */
[----:B------:R-:W0:Y:S01]  /*d110*/  MUFU.EX2 R185, R185 ;  /* 0x000000b900b97308 */ /* 0x000e220000000800 */
[C---:B-1----:R-:W-:Y:S01]  /*d120*/  FADD.FTZ R170, R188.reuse, R155 ;  /* 0x0000009bbcaa7221 */ /* 0x042fe20000010000 */
        /* <DEDUP_REMOVED lines=47> */
[C---:B-1----:R-:W-:Y:S01]  /*d420*/  FADD.FTZ R180, R202.reuse, R155 ;  /* 0x0000009bcab47221 */ /* 0x042fe20000010000 */
[----:B------:R-:W-:Y:S01]  /*d430*/  F2FP.F16.F32.PACK_AB R155, R189, R20 ;  /* 0x00000014bd9b723e */ /* 0x000fe200000000ff */
[----:B------:R-:W-:Y:S01]  /*d440*/  FMUL.FTZ R103, R103, R177 ;  /* 0x000000b167677220 */ /* 0x000fe20000410000 */
[----:B------:R-:W-:Y:S01]  /*d450*/  F2FP.F16.F32.PACK_AB R157, R202, R157 ;  /* 0x0000009dca9d723e */ /* 0x000fe200000000ff */
        /* <DEDUP_REMOVED lines=11> */
[----:B------:R3:W4:Y:S01]  /*d510*/  MUFU.EX2 R184, R162 ;  /* 0x000000a200b87308 */ /* 0x0007220000000800 */
        /* <DEDUP_REMOVED lines=8> */
[----:B---3--:R-:W-:Y:S01]  /*d5a0*/  F2FP.F16.F32.PACK_AB R162, R174, R173 ;  /* 0x000000adaea2723e */ /* 0x008fe200000000ff */
[----:B------:R-:W-:Y:S01]  /*d5b0*/  FMUL.FTZ R139, R139, R177 ;  /* 0x000000b18b8b7220 */ /* 0x000fe20000410000 */
[----:B------:R-:W-:Y:S01]  /*d5c0*/  F2FP.F16.F32.PACK_AB R174, R190, R185 ;  /* 0x000000b9beae723e */ /* 0x000fe200000000ff */
[-C--:B------:R-:W-:Y:S01]  /*d5d0*/  FMUL.FTZ R142, R142, R177.reuse ;  /* 0x000000b18e8e7220 */ /* 0x080fe20000410000 */
[-C--:B------:R-:W-:Y:S01]  /*d5e0*/  FMUL.FTZ R143, R143, R177.reuse ;  /* 0x000000b18f8f7220 */ /* 0x080fe20000410000 */
[-C--:B------:R-:W-:Y:S01]  /*d5f0*/  FMUL.FTZ R146, R146, R177.reuse ;  /* 0x000000b192927220 */ /* 0x080fe20000410000 */
[-C--:B------:R-:W-:Y:S01]  /*d600*/  FMUL.FTZ R147, R147, R177.reuse ;  /* 0x000000b193937220 */ /* 0x080fe20000410000 */
[----:B------:R2:W-:Y:S01]  /*d610*/  MUFU.EX2 R3, R153 ;  /* 0x0000009900037308 */ /* 0x0005e20000000800 */
[-C--:B------:R-:W-:Y:S01]  /*d620*/  FMUL.FTZ R150, R150, R177.reuse ;  /* 0x000000b196967220 */ /* 0x080fe20000410000 */
[----:B------:R-:W-:-:S06]  /*d630*/  FMUL.FTZ R151, R151, R177 ;  /* 0x000000b197977220 */ /* 0x000fcc0000410000 */
[----:B------:R-:W3:Y:S01]  /*d640*/  MUFU.EX2 R21, R212 ;  /* 0x000000d400157308 */ /* 0x000ee20000000800 */
[----:B--2---:R-:W-:Y:S01]  /*d650*/  FADD.FTZ R153, R159, R180 ;  /* 0x000000b49f997221 */ /* 0x004fe20000010000 */
[----:B0-----:R-:W-:-:S03]  /*d660*/  F2FP.F16.F32.PACK_AB R159, R12, R159 ;  /* 0x0000009f0c9f723e */ /* 0x001fc600000000ff */
[----:B------:R-:W-:-:S03]  /*d670*/  FADD.FTZ R182, R12, R153 ;  /* 0x000000990cb67221 */ /* 0x000fc60000010000 */
[----:B------:R-:W0:Y:S01]  /*d680*/  MUFU.EX2 R201, R201 ;  /* 0x000000c900c97308 */ /* 0x000e220000000800 */
[----:B-1----:R-:W-:Y:S01]  /*d690*/  FADD.FTZ R153, R161, R182 ;  /* 0x000000b6a1997221 */ /* 0x002fe20000010000 */
[----:B----4-:R-:W-:-:S03]  /*d6a0*/  F2FP.F16.F32.PACK_AB R161, R184, R161 ;  /* 0x000000a1b8a1723e */ /* 0x010fc600000000ff */
[----:B------:R-:W-:-:S03]  /*d6b0*/  FADD.FTZ R153, R184, R153 ;  /* 0x00000099b8997221 */ /* 0x000fc60000010000 */
[----:B------:R-:W1:Y:S01]  /*d6c0*/  MUFU.EX2 R178, R203 ;  /* 0x000000cb00b27308 */ /* 0x000e620000000800 */
[----:B-----5:R-:W-:-:S04]  /*d6d0*/  FADD.FTZ R186, R14, R153 ;  /* 0x000000990eba7221 */ /* 0x020fc80000010000 */
[----:B---3--:R-:W-:-:S03]  /*d6e0*/  FADD.FTZ R186, R21, R186 ;  /* 0x000000ba15ba7221 */ /* 0x008fc60000010000 */
[----:B------:R-:W2:Y:S01]  /*d6f0*/  MUFU.EX2 R210, R210 ;  /* 0x000000d200d27308 */ /* 0x000ea20000000800 */
[----:B0-----:R-:W-:-:S07]  /*d700*/  FADD.FTZ R153, R201, R186 ;  /* 0x000000bac9997221 */ /* 0x001fce0000010000 */
[----:B------:R-:W0:Y:S01]  /*d710*/  MUFU.EX2 R169, R169 ;  /* 0x000000a900a97308 */ /* 0x000e220000000800 */
[----:B-1----:R-:W-:-:S07]  /*d720*/  FADD.FTZ R153, R178, R153 ;  /* 0x00000099b2997221 */ /* 0x002fce0000010000 */
[----:B------:R-:W1:Y:S01]  /*d730*/  MUFU.EX2 R180, R163 ;  /* 0x000000a300b47308 */ /* 0x000e620000000800 */
[----:B--2---:R-:W-:-:S04]  /*d740*/  FADD.FTZ R186, R210, R153 ;  /* 0x00000099d2ba7221 */ /* 0x004fc80000010000 */
[----:B------:R-:W-:-:S03]  /*d750*/  FADD.FTZ R186, R3, R186 ;  /* 0x000000ba03ba7221 */ /* 0x000fc60000010000 */
[----:B------:R-:W2:Y:S01]  /*d760*/  MUFU.EX2 R171, R171 ;  /* 0x000000ab00ab7308 */ /* 0x000ea20000000800 */
[----:B0-----:R-:W-:-:S07]  /*d770*/  FADD.FTZ R153, R169, R186 ;  /* 0x000000baa9997221 */ /* 0x001fce0000010000 */
[----:B------:R0:W3:Y:S01]  /*d780*/  MUFU.EX2 R182, R165 ;  /* 0x000000a500b67308 */ /* 0x0000e20000000800 */
[C---:B-1----:R-:W-:Y:S01]  /*d790*/  FADD.FTZ R186, R180.reuse, R153 ;  /* 0x00000099b4ba7221 */ /* 0x042fe20000010000 */
[----:B------:R-:W-:-:S06]  /*d7a0*/  F2FP.F16.F32.PACK_AB R169, R180, R169 ;  /* 0x000000a9b4a9723e */ /* 0x000fcc00000000ff */
[----:B------:R1:W4:Y:S01]  /*d7b0*/  MUFU.EX2 R173, R167 ;  /* 0x000000a700ad7308 */ /* 0x0003220000000800 */
[----:B--2---:R-:W-:Y:S01]  /*d7c0*/  FADD.FTZ R153, R171, R186 ;  /* 0x000000baab997221 */ /* 0x004fe20000010000 */
[----:B0-----:R-:W-:-:S06]  /*d7d0*/  F2FP.F16.F32.PACK_AB R165, R178, R201 ;  /* 0x000000c9b2a5723e */ /* 0x001fcc00000000ff */
[----:B------:R-:W0:Y:S01]  /*d7e0*/  MUFU.EX2 R198, R198 ;  /* 0x000000c600c67308 */ /* 0x000e220000000800 */
[C---:B---3--:R-:W-:Y:S01]  /*d7f0*/  FADD.FTZ R188, R182.reuse, R153 ;  /* 0x00000099b6bc7221 */ /* 0x048fe20000010000 */
[----:B-1----:R-:W-:Y:S02]  /*d800*/  F2FP.F16.F32.PACK_AB R167, R3, R210 ;  /* 0x000000d203a7723e */ /* 0x002fe400000000ff */
[----:B------:R-:W-:Y:S02]  /*d810*/  F2FP.F16.F32.PACK_AB R153, R183, R192 ;  /* 0x000000c0b799723e */ /* 0x000fe400000000ff */
[----:B------:R-:W-:Y:S02]  /*d820*/  F2FP.F16.F32.PACK_AB R171, R182, R171 ;  /* 0x000000abb6ab723e */ /* 0x000fe400000000ff */
[----:B------:R-:W1:Y:S01]  /*d830*/  MUFU.EX2 R175, R193 ;  /* 0x000000c100af7308 */ /* 0x000e620000000800 */
[----:B----4-:R-:W-:-:S07]  /*d840*/  FADD.FTZ R163, R173, R188 ;  /* 0x000000bcada37221 */ /* 0x010fce0000010000 */
[----:B------:R-:W2:Y:S01]  /*d850*/  MUFU.EX2 R186, R191 ;  /* 0x000000bf00ba7308 */ /* 0x000ea20000000800 */
[C---:B0-----:R-:W-:Y:S01]  /*d860*/  FADD.FTZ R10, R198.reuse, R163 ;  /* 0x000000a3c60a7221 */ /* 0x041fe20000010000 */
[----:B------:R-:W-:Y:S02]  /*d870*/  F2FP.F16.F32.PACK_AB R163, R21, R14 ;  /* 0x0000000e15a3723e */ /* 0x000fe400000000ff */
[----:B------:R-:W-:Y:S01]  /*d880*/  F2FP.F16.F32.PACK_AB R173, R198, R173 ;  /* 0x000000adc6ad723e */ /* 0x000fe200000000ff */
[----:B-1----:R-:W-:-:S04]  /*d890*/  FADD.FTZ R3, R175, R10 ;  /* 0x0000000aaf037221 */ /* 0x002fc80000010000 */
[C---:B--2---:R-:W-:Y:S01]  /*d8a0*/  FADD.FTZ R3, R186.reuse, R3 ;  /* 0x00000003ba037221 */ /* 0x044fe20000010000 */
[----:B------:R-:W-:Y:S01]  /*d8b0*/  F2FP.F16.F32.PACK_AB R175, R186, R175 ;  /* 0x000000afbaaf723e */ /* 0x000fe200000000ff */
[----:B------:R-:W-:Y:S06]  /*d8c0*/  @!P0 BRA `(.L_x_1810) ;  /* 0x0000000000048947 */ /* 0x000fec0003800000 */
[----:B------:R-:W-:Y:S01]  /*d8d0*/  BPT.TRAP 0x1 ;  /* 0x000000040000795c */ /* 0x000fe20000300000 */
.L_x_1810:
[----:B------:R0:W1:Y:S01]  /*d8e0*/  SYNCS.PHASECHK.TRANS64.TRYWAIT P1, [UR27+0x22850], R9 ;  /* 0x02285009ff0075a7 */ /* 0x000062000802015b */
[----:B------:R-:W-:Y:S05]  /*d8f0*/  @!P0 BRA `(.L_x_1811) ;  /* 0x0000000000048947 */ /* 0x000fea0003800000 */
[----:B------:R-:W-:Y:S01]  /*d900*/  BPT.TRAP 0x1 ;  /* 0x000000040000795c */ /* 0x000fe20000300000 */
.L_x_1811:
[----:B-1----:R-:W-:Y:S05]  /*d910*/  @P1 BRA `(.L_x_1812) ;  /* 0x0000000000081947 */ /* 0x002fea0003800000 */
[----:B------:R-:W1:Y:S02]  /*d920*/  SYNCS.PHASECHK.TRANS64.TRYWAIT P1, [UR27+0x22850], R9 ;  /* 0x02285009ff0075a7 */ /* 0x000e64000802015b */
[----:B-1----:R-:W-:Y:S05]  /*d930*/  @!P1 BRA `(.L_x_1813) ;  /* 0x0000008800609947 */ /* 0x002fea0003800000 */
.L_x_1812:
        /* <DEDUP_REMOVED lines=49> */
.L_x_1797:
[----:B------:R-:W0:Y:S01]  /*dc50*/  SHFL.BFLY PT, R5, R4, 0x2, 0x1f ;  /* 0x0c401f0004057f89 */ /* 0x000e2200000e0000 */
[----:B------:R-:W-:Y:S01]  /*dc60*/  IMAD.MOV.U32 R17, RZ, RZ, RZ ;  /* 0x000000ffff117224 */ /* 0x000fe200078e00ff */
[----:B------:R-:W-:Y:S01]  /*dc70*/  UIADD3 UR37, UR37, 0x1, URZ ;  /* 0x0000000125257890 */ /* 0x000fe2000fffe03f */
[----:B------:R-:W-:Y:S01]  /*dc80*/  IMAD.MOV.U32 R13, RZ, RZ, RZ ;  /* 0x000000ffff0d7224 */ /* 0x000fe200078e00ff */
[----:B------:R-:W1:Y:S01]  /*dc90*/  SHFL.BFLY PT, R10, R3, 0x2, 0x1f ;  /* 0x0c401f00030a7f89 */ /* 0x000e6200000e0000 */
[----:B------:R-:W-:Y:S01]  /*dca0*/  IMAD.U32 R18, RZ, RZ, UR7 ;  /* 0x00000007ff127e24 */ /* 0x000fe2000f8e00ff */
[----:B------:R-:W-:Y:S01]  /*dcb0*/  UISETP.NE.AND UP0, UPT, UR37, 0x2, UPT ;  /* 0x000000022500788c */ /* 0x000fe2000bf05270 */
[----:B------:R-:W-:Y:S01]  /*dcc0*/  IMAD.MOV.U32 R20, RZ, RZ, -0x800000 ;  /* 0xff800000ff147424 */ /* 0x000fe200078e00ff */
[----:B------:R2:W-:Y:S06]  /*dcd0*/  BAR.ARV R8, 0x100 ;  /* 0x000400080000751d */ /* 0x0005ec0000002000 */
[----:B------:R-:W-:-:S02]  /*dce0*/  USEL UR4, URZ, 0x1, UP0 ;  /* 0x000000013f047887 */ /* 0x000fc40008000000 */
[----:B------:R-:W-:Y:S06]  /*dcf0*/  BAR.ARV 0x8, 0x120 ;  /* 0x0204800000007b1d */ /* 0x000fec0000002000 */
[----:B------:R-:W-:Y:S01]  /*dd00*/  PLOP3.LUT P0, PT, PT, PT, PT, 0x8, 0x0 ;  /* 0x000000000000781c */ /* 0x000fe20003f0e170 */
[----:B------:R-:W-:Y:S01]  /*dd10*/  UIADD3 UR41, UR41, 0x1, URZ ;  /* 0x0000000129297890 */ /* 0x000fe2000fffe03f */
[----:B0-----:R-:W-:Y:S01]  /*dd20*/  FADD.FTZ R5, R5, R4 ;  /* 0x0000000405057221 */ /* 0x001fe20000010000 */
[----:B------:R-:W-:Y:S02]  /*dd30*/  USEL UR37, UR37, URZ, UP0 ;  /* 0x0000003f25257287 */ /* 0x000fe40008000000 */
[----:B------:R-:W-:Y:S01]  /*dd40*/  ULOP3.LUT UR40, UR40, UR4, URZ, 0x3c, !UPT ;  /* 0x0000000428287292 */ /* 0x000fe2000f8e3c3f */
[----:B-1----:R-:W-:Y:S01]  /*dd50*/  FADD.FTZ R10, R10, R3 ;  /* 0x000000030a0a7221 */ /* 0x002fe20000010000 */
[----:B------:R-:W0:Y:S04]  /*dd60*/  SHFL.BFLY PT, R0, R5, 0x1, 0x1f ;  /* 0x0c201f0005007f89 */ /* 0x000e2800000e0000 */
[----:B------:R-:W1:Y:S01]  /*dd70*/  SHFL.BFLY PT, R9, R10, 0x1, 0x1f ;  /* 0x0c201f000a097f89 */ /* 0x000e6200000e0000 */
[----:B0-----:R-:W-:Y:S01]  /*dd80*/  FADD.FTZ R152, R5, R0 ;  /* 0x0000000005987221 */ /* 0x001fe20000010000 */
[----:B-1----:R-:W-:-:S04]  /*dd90*/  FADD.FTZ R153, R10, R9 ;  /* 0x000000090a997221 */ /* 0x002fc80000010000 */
[----:B------:R-:W-:Y:S02]  /*dda0*/  FSETP.NE.FTZ.AND P1, PT, R152, RZ, PT ;  /* 0x000000ff9800720b */ /* 0x000fe40003f35000 */
[----:B------:R-:W-:-:S11]  /*ddb0*/  FSETP.NE.FTZ.AND P2, PT, R153, RZ, PT ;  /* 0x000000ff9900720b */ /* 0x000fd60003f55000 */
[----:B------:R-:W0:Y:S01]  /*ddc0*/  @P1 MUFU.RCP R17, R152 ;  /* 0x0000009800111308 */ /* 0x000e220000001000 */
[----:B------:R-:W-:-:S07]  /*ddd0*/  @P1 FMUL.FTZ R18, R18, 0.69314718246459960938 ;  /* 0x3f31721812121820 */ /* 0x000fce0000410000 */
[----:B------:R-:W1:Y:S01]  /*dde0*/  @P2 MUFU.RCP R13, R153 ;  /* 0x00000099000d2308 */ /* 0x000e620000001000 */
[-C--:B0-----:R-:W-:Y:S01]  /*ddf0*/  FMUL.FTZ R5, R24, R17.reuse ;  /* 0x0000001118057220 */ /* 0x081fe20000410000 */
        /* <DEDUP_REMOVED lines=63> */
[----:B------:R-:W0:Y:S01]  /*e1f0*/  @P2 MUFU.LG2 R44, R153 ;  /* 0x00000099002c2308 */ /* 0x000e220000000c00 */
[----:B------:R-:W-:-:S02]  /*e200*/  IMAD.U32 R52, RZ, RZ, UR7 ;  /* 0x00000007ff347e24 */ /* 0x000fc4000f8e00ff */
[-C--:B-1----:R-:W-:Y:S01]  /*e210*/  FMUL.FTZ R175, R27, R13.reuse ;  /* 0x0000000d1baf7220 */ /* 0x082fe20000410000 */
[-C--:B------:R-:W-:Y:S01]  /*e220*/  FMUL.FTZ R159, R79, R13.reuse ;  /* 0x0000000d4f9f7220 */ /* 0x080fe20000410000 */
[-C--:B------:R-:W-:Y:S01]  /*e230*/  FMUL.FTZ R161, R75, R13.reuse ;  /* 0x0000000d4ba17220 */ /* 0x080fe20000410000 */
[----:B------:R-:W-:Y:S01]  /*e240*/  @P2 FMUL.FTZ R52, R52, 0.69314718246459960938 ;  /* 0x3f31721834342820 */ /* 0x000fe20000410000 */
[-C--:B------:R-:W-:Y:S01]  /*e250*/  FMUL.FTZ R79, R83, R13.reuse ;  /* 0x0000000d534f7220 */ /* 0x080fe20000410000 */
[----:B------:R-:W-:Y:S01]  /*e260*/  IMAD.MOV.U32 R40, RZ, RZ, -0x800000 ;  /* 0xff800000ff287424 */ /* 0x000fe200078e00ff */
        /* <DEDUP_REMOVED lines=65> */
.L_x_1744:
[----:B------:R-:W0:Y:S01]  /*e680*/  S2R R6, SR_CgaCtaId ;  /* 0x0000000000067919 */ /* 0x000e220000008800 */
[----:B------:R-:W-:Y:S01]  /*e690*/  MOV R17, 0x400 ;  /* 0x0000040000117802 */ /* 0x000fe20000000f00 */
[----:B------:R-:W-:Y:S01]  /*e6a0*/  BSSY B0, `(.L_x_1815) ;  /* 0x00002a6000007945 */ /* 0x000fe20003800000 */
[----:B------:R-:W-:Y:S02]  /*e6b0*/  BAR.SYNC.DEFER_BLOCKING 0x5, 0x120 ;  /* 0x0144800000007b1d */ /* 0x000fe40000010000 */
[----:B0-----:R-:W-:-:S05]  /*e6c0*/  LEA R17, R6, R17, 0x18 ;  /* 0x0000001106117211 */ /* 0x001fca00078ec0ff */
[----:B------:R-:W0:Y:S02]  /*e6d0*/  LDS.128 R200, [R17+0x228d0] ;  /* 0x0228d00011c87984 */ /* 0x000e240000000c00 */
[----:B0-----:R-:W-:Y:S02]  /*e6e0*/  R2UR UR6, R202 ;  /* 0x00000000ca0672ca */ /* 0x001fe400000e0000 */
[----:B------:R-:W-:Y:S01]  /*e6f0*/  R2UR UR5, R203 ;  /* 0x00000000cb0572ca */ /* 0x000fe200000e0000 */
[----:B------:R-:W-:Y:S06]  /*e700*/  BAR.ARV 0x4, 0x120 ;  /* 0x0104800000007b1d */ /* 0x000fec0000002000 */
[----:B------:R-:W-:Y:S08]  /*e710*/  @P0 BRA `(.L_x_1816) ;  /* 0x0000001c00740947 */ /* 0x000ff00003800000 */
[----:B------:R-:W0:Y:S01]  /*e720*/  S2R R6, SR_SWINHI ;  /* 0x0000000000067919 */ /* 0x000e220000002f00 */
[----:B------:R-:W-:Y:S01]  /*e730*/  F2FP.F16.F32.PACK_AB R4, R4, R5 ;  /* 0x000000050404723e */ /* 0x000fe200000000ff */
[----:B------:R-:W-:Y:S01]  /*e740*/  ULDC.64 UR8, c[0x0][0xbd8] ;  /* 0x0002f60000087ab9 */ /* 0x000fe20000000a00 */
[----:B------:R-:W-:Y:S01]  /*e750*/  F2FP.F16.F32.PACK_AB R5, R175, R26 ;  /* 0x0000001aaf05723e */ /* 0x000fe200000000ff */
[----:B------:R-:W-:Y:S01]  /*e760*/  UISETP.NE.U32.AND UP0, UPT, UR8, URZ, UPT ;  /* 0x0000003f0800728c */ /* 0x000fe2000bf05070 */
[----:B------:R-:W-:Y:S02]  /*e770*/  F2FP.F16.F32.PACK_AB R8, R8, R9 ;  /* 0x000000090808723e */ /* 0x000fe400000000ff */
[----:B------:R-:W-:Y:S01]  /*e780*/  F2FP.F16.F32.PACK_AB R10, R10, R11 ;  /* 0x0000000b0a0a723e */ /* 0x000fe200000000ff */
[----:B------:R-:W-:Y:S01]  /*e790*/  UISETP.NE.AND.EX UP0, UPT, UR9, URZ, UPT, UP0 ;  /* 0x0000003f0900728c */ /* 0x000fe2000bf05300 */
[----:B------:R-:W-:Y:S02]  /*e7a0*/  F2FP.F16.F32.PACK_AB R9, R169, R156 ;  /* 0x0000009ca909723e */ /* 0x000fe400000000ff */
[----:B------:R-:W-:Y:S01]  /*e7b0*/  F2FP.F16.F32.PACK_AB R11, R168, R155 ;  /* 0x0000009ba80b723e */ /* 0x000fe200000000ff */
[----:B------:R-:W-:Y:S01]  /*e7c0*/  ULDC.64 UR8, c[0x0][0xbd8] ;  /* 0x0002f60000087ab9 */ /* 0x000fe20000000a00 */
[----:B------:R-:W-:Y:S01]  /*e7d0*/  F2FP.F16.F32.PACK_AB R14, R14, R15 ;  /* 0x0000000f0e0e723e */ /* 0x000fe200000000ff */
[----:B------:R-:W-:Y:S01]  /*e7e0*/  UIMAD.WIDE UR8, UR43, 0x4, UR8 ;  /* 0x000000042b0878a5 */ /* 0x000fe2000f8e0208 */
        /* <DEDUP_REMOVED lines=9> */
[----:B------:R-:W-:Y:S02]  /*e880*/  MOV R34, R17 ;  /* 0x0000001100227202 */ /* 0x000fe40000000f00 */
[----:B0-----:R-:W-:Y:S02]  /*e890*/  MOV R35, R6 ;  /* 0x0000000600237202 */ /* 0x001fe40000000f00 */
[----:B------:R-:W-:Y:S02]  /*e8a0*/  F2FP.F16.F32.PACK_AB R83, R160, R83 ;  /* 0x00000053a053723e */ /* 0x000fe400000000ff */
[----:B------:R-:W-:Y:S01]  /*e8b0*/  F2FP.F16.F32.PACK_AB R89, R75, R90 ;  /* 0x0000005a4b59723e */ /* 0x000fe200000000ff */
[----:B------:R-:W-:Y:S01]  /*e8c0*/  IMAD.WIDE R6, R208, 0x2, R34 ;  /* 0x00000002d0067825 */ /* 0x000fe200078e0222 */
[----:B------:R-:W-:-:S02]  /*e8d0*/  F2FP.F16.F32.PACK_AB R96, R97, R96 ;  /* 0x000000606160723e */ /* 0x000fc400000000ff */
[----:B------:R-:W-:Y:S02]  /*e8e0*/  F2FP.F16.F32.PACK_AB R90, R93, R92 ;  /* 0x0000005c5d5a723e */ /* 0x000fe400000000ff */
        /* <DEDUP_REMOVED lines=36> */
[----:B------:R-:W-:Y:S02]  /*eb30*/  LOP3.LUT R44, R95, 0x380, RZ, 0xc0, !PT ;  /* 0x000003805f2c7812 */ /* 0x000fe400078ec0ff */
[----:B------:R-:W-:Y:S02]  /*eb40*/  LOP3.LUT R38, R13, R18, RZ, 0x3c, !PT ;  /* 0x000000120d267212 */ /* 0x000fe400078e3cff */
[----:B------:R-:W-:Y:S02]  /*eb50*/  LOP3.LUT R13, R50, 0x380, RZ, 0xc0, !PT ;  /* 0x00000380320d7812 */ /* 0x000fe400078ec0ff */
[----:B------:R-:W-:Y:S02]  /*eb60*/  LOP3.LUT R18, R179, 0x380, RZ, 0xc0, !PT ;  /* 0x00000380b3127812 */ /* 0x000fe400078ec0ff */
[----:B------:R-:W-:-:S02]  /*eb70*/  SHF.R.U64 R13, R13, 0x3, RZ ;  /* 0x000000030d0d7819 */ /* 0x000fc400000012ff */
[----:B------:R-:W-:Y:S02]  /*eb80*/  SHF.R.U64 R18, R18, 0x3, RZ ;  /* 0x0000000312127819 */ /* 0x000fe400000012ff */
[----:B------:R-:W-:Y:S02]  /*eb90*/  LOP3.LUT R50, R13, R50, RZ, 0x3c, !PT ;  /* 0x000000320d327212 */ /* 0x000fe400078e3cff */
[----:B------:R-:W-:Y:S02]  /*eba0*/  LOP3.LUT R13, R58, 0x380, RZ, 0xc0, !PT ;  /* 0x000003803a0d7812 */ /* 0x000fe400078ec0ff */
[----:B------:R-:W-:Y:S02]  /*ebb0*/  LOP3.LUT R52, R18, R179, RZ, 0x3c, !PT ;  /* 0x000000b312347212 */ /* 0x000fe400078e3cff */
[----:B------:R-:W-:Y:S02]  /*ebc0*/  LOP3.LUT R18, R185, 0x380, RZ, 0xc0, !PT ;  /* 0x00000380b9127812 */ /* 0x000fe400078ec0ff */
[----:B------:R-:W-:-:S02]  /*ebd0*/  SHF.R.U64 R13, R13, 0x3, RZ ;  /* 0x000000030d0d7819 */ /* 0x000fc400000012ff */
[----:B------:R-:W-:Y:S02]  /*ebe0*/  SHF.R.U64 R18, R18, 0x3, RZ ;  /* 0x0000000312127819 */ /* 0x000fe400000012ff */
[----:B------:R-:W-:Y:S02]  /*ebf0*/  LOP3.LUT R58, R13, R58, RZ, 0x3c, !PT ;  /* 0x0000003a0d3a7212 */ /* 0x000fe400078e3cff */
[----:B------:R-:W-:Y:S02]  /*ec00*/  MOV R13, R6 ;  /* 0x00000006000d7202 */ /* 0x000fe40000000f00 */
[----:B------:R-:W-:Y:S02]  /*ec10*/  LOP3.LUT R7, R191, 0x380, RZ, 0xc0, !PT ;  /* 0x00000380bf077812 */ /* 0x000fe400078ec0ff */
[----:B------:R-:W-:Y:S02]  /*ec20*/  LOP3.LUT R62, R18, R185, RZ, 0x3c, !PT ;  /* 0x000000b9123e7212 */ /* 0x000fe400078e3cff */
[----:B------:R-:W-:-:S02]  /*ec30*/  LOP3.LUT R18, R193, 0x380, RZ, 0xc0, !PT ;  /* 0x00000380c1127812 */ /* 0x000fc400078ec0ff */
[----:B------:R-:W-:Y:S02]  /*ec40*/  LOP3.LUT R46, R177, 0x380, RZ, 0xc0, !PT ;  /* 0x00000380b12e7812 */ /* 0x000fe400078ec0ff */
[----:B------:R-:W-:Y:S02]  /*ec50*/  LOP3.LUT R26, R94, 0x380, RZ, 0xc0, !PT ;  /* 0x000003805e1a7812 */ /* 0x000fe400078ec0ff */
[----:B------:R-:W-:Y:S02]  /*ec60*/  F2FP.F16.F32.PACK_AB R6, R29, R0 ;  /* 0x000000001d06723e */ /* 0x000fe400000000ff */
[----:B------:R-:W-:Y:S02]  /*ec70*/  SHF.R.U64 R0, R7, 0x3, RZ ;  /* 0x0000000307007819 */ /* 0x000fe400000012ff */
[----:B------:R-:W-:Y:S02]  /*ec80*/  SHF.R.U64 R42, R42, 0x3, RZ ;  /* 0x000000032a2a7819 */ /* 0x000fe400000012ff */
[----:B------:R-:W-:Y:S01]  /*ec90*/  F2FP.F16.F32.PACK_AB R7, R173, R30 ;  /* 0x0000001ead07723e */ /* 0x000fe200000000ff */
[----:B------:R-:W-:Y:S01]  /*eca0*/  BAR.SYNC.DEFER_BLOCKING 0x1, 0x100 ;  /* 0x0044000000007b1d */ /* 0x000fe20000010000 */
[----:B------:R-:W-:-:S02]  /*ecb0*/  SHF.R.U64 R44, R44, 0x3, RZ ;  /* 0x000000032c2c7819 */ /* 0x000fc400000012ff */
[----:B------:R-:W-:Y:S02]  /*ecc0*/  LOP3.LUT R54, R181, 0x380, RZ, 0xc0, !PT ;  /* 0x00000380b5367812 */ /* 0x000fe400078ec0ff */
[----:B------:R-:W-:Y:S02]  /*ecd0*/  SHF.R.U64 R18, R18, 0x3, RZ ;  /* 0x0000000312127819 */ /* 0x000fe400000012ff */
[----:B------:R-:W-:Y:S02]  /*ece0*/  SHF.R.U64 R46, R46, 0x3, RZ ;  /* 0x000000032e2e7819 */ /* 0x000fe400000012ff */
[----:B------:R-:W-:Y:S02]  /*ecf0*/  LOP3.LUT R56, R183, 0x380, RZ, 0xc0, !PT ;  /* 0x00000380b7387812 */ /* 0x000fe400078ec0ff */
[----:B------:R-:W-:Y:S02]  /*ed00*/  SHF.R.U64 R29, R26, 0x3, RZ ;  /* 0x000000031a1d7819 */ /* 0x000fe400000012ff */
[----:B------:R-:W-:-:S02]  /*ed10*/  LOP3.LUT R42, R42, R87, RZ, 0x3c, !PT ;  /* 0x000000572a2a7212 */ /* 0x000fc400078e3cff */
[----:B------:R-:W-:Y:S02]  /*ed20*/  LOP3.LUT R44, R44, R95, RZ, 0x3c, !PT ;  /* 0x0000005f2c2c7212 */ /* 0x000fe400078e3cff */
[----:B------:R-:W-:Y:S02]  /*ed30*/  SHF.R.U64 R54, R54, 0x3, RZ ;  /* 0x0000000336367819 */ /* 0x000fe400000012ff */
[----:B------:R-:W-:Y:S02]  /*ed40*/  LOP3.LUT R64, R187, 0x380, RZ, 0xc0, !PT ;  /* 0x00000380bb407812 */ /* 0x000fe400078ec0ff */
[----:B------:R-:W-:Y:S02]  /*ed50*/  LOP3.LUT R26, R18, R193, RZ, 0x3c, !PT ;  /* 0x000000c1121a7212 */ /* 0x000fe400078e3cff */
[----:B------:R-:W-:Y:S01]  /*ed60*/  LOP3.LUT R46, R46, R177, RZ, 0x3c, !PT ;  /* 0x000000b12e2e7212 */ /* 0x000fe200078e3cff */
[----:B------:R0:W-:Y:S01]  /*ed70*/  STSM.16.M88.4 [R13], R4 ;  /* 0x000000040d007844 */ /* 0x0001e20000000200 */
[----:B------:R-:W-:-:S02]  /*ed80*/  SHF.R.U64 R56, R56, 0x3, RZ ;  /* 0x0000000338387819 */ /* 0x000fc400000012ff */
[----:B------:R-:W-:Y:S02]  /*ed90*/  LOP3.LUT R66, R189, 0x380, RZ, 0xc0, !PT ;  /* 0x00000380bd427812 */ /* 0x000fe400078ec0ff */
[----:B------:R-:W-:Y:S02]  /*eda0*/  LOP3.LUT R30, R29, R94, RZ, 0x3c, !PT ;  /* 0x0000005e1d1e7212 */ /* 0x000fe400078e3cff */
[----:B------:R-:W-:Y:S02]  /*edb0*/  MOV R38, R38 ;  /* 0x0000002600267202 */ /* 0x000fe40000000f00 */
[----:B------:R-:W-:Y:S02]  /*edc0*/  MOV R42, R42 ;  /* 0x0000002a002a7202 */ /* 0x000fe40000000f00 */
[----:B------:R-:W-:Y:S02]  /*edd0*/  LOP3.LUT R54, R54, R181, RZ, 0x3c, !PT ;  /* 0x000000b536367212 */ /* 0x000fe400078e3cff */
[----:B------:R-:W-:-:S02]  /*ede0*/  SHF.R.U64 R64, R64, 0x3, RZ ;  /* 0x0000000340407819 */ /* 0x000fc400000012ff */
[----:B------:R-:W-:Y:S02]  /*edf0*/  MOV R44, R44 ;  /* 0x0000002c002c7202 */ /* 0x000fe40000000f00 */
[----:B0-----:R-:W-:Y:S02]  /*ee00*/  F2FP.F16.F32.PACK_AB R4, R33, R32 ;  /* 0x000000202104723e */ /* 0x001fe400000000ff */
[----:B------:R-:W-:Y:S02]  /*ee10*/  F2FP.F16.F32.PACK_AB R5, R171, R158 ;  /* 0x0000009eab05723e */ /* 0x000fe400000000ff */
[----:B------:R-:W-:Y:S02]  /*ee20*/  F2FP.F16.F32.PACK_AB R6, R37, R36 ;  /* 0x000000242506723e */ /* 0x000fe400000000ff */
[----:B------:R-:W-:Y:S02]  /*ee30*/  F2FP.F16.F32.PACK_AB R7, R170, R157 ;  /* 0x0000009daa07723e */ /* 0x000fe400000000ff */
[----:B------:R-:W-:-:S02]  /*ee40*/  MOV R32, R26 ;  /* 0x0000001a00207202 */ /* 0x000fc40000000f00 */
[----:B------:R-:W-:Y:S01]  /*ee50*/  F2FP.F16.F32.PACK_AB R13, R167, R154 ;  /* 0x0000009aa70d723e */ /* 0x000fe200000000ff */
[----:B------:R0:W-:Y:S01]  /*ee60*/  STSM.16.M88.4 [R38], R4 ;  /* 0x0000000426007844 */ /* 0x0001e20000000200 */
[----:B------:R-:W-:Y:S02]  /*ee70*/  LOP3.LUT R56, R56, R183, RZ, 0x3c, !PT ;  /* 0x000000b738387212 */ /* 0x000fe400078e3cff */
[----:B------:R-:W-:Y:S01]  /*ee80*/  SHF.R.U64 R66, R66, 0x3, RZ ;  /* 0x0000000342427819 */ /* 0x000fe200000012ff */
[----:B------:R-:W-:Y:S01]  /*ee90*/  STSM.16.M88.4 [R42], R8 ;  /* 0x000000082a007844 */ /* 0x000fe20000000200 */
[----:B------:R-:W-:Y:S02]  /*eea0*/  MOV R46, R46 ;  /* 0x0000002e002e7202 */ /* 0x000fe40000000f00 */
[----:B------:R-:W-:Y:S01]  /*eeb0*/  MOV R18, R30 ;  /* 0x0000001e00127202 */ /* 0x000fe20000000f00 */
[----:B------:R-:W-:Y:S01]  /*eec0*/  STSM.16.M88.4 [R44], R12 ;  /* 0x0000000c2c007844 */ /* 0x000fe20000000200 */
[----:B------:R-:W-:-:S02]  /*eed0*/  F2FP.F16.F32.PACK_AB R26, R61, R60 ;  /* 0x0000003c3d1a723e */ /* 0x000fc400000000ff */
[----:B------:R-:W-:Y:S02]  /*eee0*/  F2FP.F16.F32.PACK_AB R27, R165, R152 ;  /* 0x00000098a51b723e */ /* 0x000fe400000000ff */
[----:B------:R-:W-:Y:S02]  /*eef0*/  MOV R50, R50 ;  /* 0x0000003200327202 */ /* 0x000fe40000000f00 */
[----:B------:R-:W-:Y:S01]  /*ef00*/  F2FP.F16.F32.PACK_AB R29, R163, R48 ;  /* 0x00000030a31d723e */ /* 0x000fe200000000ff */
[----:B------:R-:W-:Y:S01]  /*ef10*/  STSM.16.M88.4 [R46], R24 ;  /* 0x000000182e007844 */ /* 0x000fe20000000200 */
[----:B------:R-:W-:Y:S02]  /*ef20*/  F2FP.F16.F32.PACK_AB R30, R69, R68 ;  /* 0x00000044451e723e */ /* 0x000fe400000000ff */
[----:B------:R-:W-:Y:S02]  /*ef30*/  F2FP.F16.F32.PACK_AB R31, R162, R41 ;  /* 0x00000029a21f723e */ /* 0x000fe400000000ff */
[----:B------:R-:W-:-:S02]  /*ef40*/  MOV R52, R52 ;  /* 0x0000003400347202 */ /* 0x000fc40000000f00 */
[----:B0-----:R-:W-:Y:S01]  /*ef50*/  F2FP.F16.F32.PACK_AB R4, R73, R72 ;  /* 0x000000484904723e */ /* 0x001fe200000000ff */
[----:B------:R-:W-:Y:S01]  /*ef60*/  STSM.16.M88.4 [R50], R28 ;  /* 0x0000001c32007844 */ /* 0x000fe20000000200 */
[----:B------:R-:W-:Y:S02]  /*ef70*/  F2FP.F16.F32.PACK_AB R5, R161, R74 ;  /* 0x0000004aa105723e */ /* 0x000fe400000000ff */
[----:B------:R-:W-:Y:S02]  /*ef80*/  F2FP.F16.F32.PACK_AB R6, R77, R76 ;  /* 0x0000004c4d06723e */ /* 0x000fe400000000ff */
[----:B------:R-:W-:Y:S02]  /*ef90*/  F2FP.F16.F32.PACK_AB R7, R159, R78 ;  /* 0x0000004e9f07723e */ /* 0x000fe400000000ff */
[----:B------:R-:W-:Y:S02]  /*efa0*/  LOP3.LUT R64, R64, R187, RZ, 0x3c, !PT ;  /* 0x000000bb40407212 */ /* 0x000fe400078e3cff */
[----:B------:R-:W-:Y:S01]  /*efb0*/  MOV R54, R54 ;  /* 0x0000003600367202 */ /* 0x000fe20000000f00 */
[----:B------:R0:W-:Y:S01]  /*efc0*/  STSM.16.M88.4 [R52], R4 ;  /* 0x0000000434007844 */ /* 0x0001e20000000200 */
[----:B------:R-:W-:-:S02]  /*efd0*/  LOP3.LUT R66, R66, R189, RZ, 0x3c, !PT ;  /* 0x000000bd42427212 */ /* 0x000fc400078e3cff */
[----:B------:R-:W-:Y:S01]  /*efe0*/  MOV R56, R56 ;  /* 0x0000003800387202 */ /* 0x000fe20000000f00 */
[----:B------:R1:W-:Y:S01]  /*eff0*/  STSM.16.M88.4 [R54], R80 ;  /* 0x0000005036007844 */ /* 0x0003e20000000200 */
[----:B------:R-:W-:Y:S02]  /*f000*/  F2FP.F16.F32.PACK_AB R91, R86, R91 ;  /* 0x0000005b565b723e */ /* 0x000fe400000000ff */
[----:B------:R-:W-:Y:S02]  /*f010*/  F2FP.F16.F32.PACK_AB R97, R99, R98 ;  /* 0x000000626361723e */ /* 0x000fe400000000ff */
[----:B------:R-:W-:Y:S01]  /*f020*/  F2FP.F16.F32.PACK_AB R104, R105, R104 ;  /* 0x000000686968723e */ /* 0x000fe200000000ff */
[----:B------:R1:W-:Y:S01]  /*f030*/  STSM.16.M88.4 [R56], R88 ;  /* 0x0000005838007844 */ /* 0x0003e20000000200 */
[----:B------:R-:W-:Y:S02]  /*f040*/  LOP3.LUT R70, R0, R191, RZ, 0x3c, !PT ;  /* 0x000000bf00467212 */ /* 0x000fe400078e3cff */
[----:B------:R-:W-:-:S02]  /*f050*/  MOV R58, R58 ;  /* 0x0000003a003a7202 */ /* 0x000fc40000000f00 */
[----:B------:R-:W-:Y:S01]  /*f060*/  F2FP.F16.F32.PACK_AB R98, R101, R100 ;  /* 0x000000646562723e */ /* 0x000fe200000000ff */
[----:B0-----:R-:W-:Y:S01]  /*f070*/  IMAD.U32 R4, RZ, RZ, UR8 ;  /* 0x00000008ff047e24 */ /* 0x001fe2000f8e00ff */
[----:B------:R-:W-:Y:S01]  /*f080*/  F2FP.F16.F32.PACK_AB R99, R103, R102 ;  /* 0x000000666763723e */ /* 0x000fe200000000ff */
[----:B------:R-:W-:Y:S01]  /*f090*/  IMAD.U32 R5, RZ, RZ, UR9 ;  /* 0x00000009ff057e24 */ /* 0x000fe2000f8e00ff */
[----:B------:R-:W-:Y:S01]  /*f0a0*/  F2FP.F16.F32.PACK_AB R105, R107, R106 ;  /* 0x0000006a6b69723e */ /* 0x000fe200000000ff */
[----:B------:R-:W-:Y:S01]  /*f0b0*/  ULDC.64 UR8, c[0x0][0xbe0] ;  /* 0x0002f80000087ab9 */ /* 0x000fe20000000a00 */
        /* <DEDUP_REMOVED lines=26> */
[----:B------:R-:W-:-:S02]  /*f260*/  F2FP.F16.F32.PACK_AB R138, R141, R140 ;  /* 0x0000008c8d8a723e */ /* 0x000fc400000000ff */
[----:B------:R-:W-:Y:S02]  /*f270*/  F2FP.F16.F32.PACK_AB R139, R143, R142 ;  /* 0x0000008e8f8b723e */ /* 0x000fe400000000ff */
[----:B------:R-:W-:Y:S02]  /*f280*/  F2FP.F16.F32.PACK_AB R145, R147, R146 ;  /* 0x000000929391723e */ /* 0x000fe400000000ff */
[----:B------:R-:W-:Y:S01]  /*f290*/  F2FP.F16.F32.PACK_AB R146, R149, R148 ;  /* 0x000000949592723e */ /* 0x000fe200000000ff */
[----:B------:R1:W-:Y:S01]  /*f2a0*/  STSM.16.M88.4 [R32], R136 ;  /* 0x0000008820007844 */ /* 0x0003e20000000200 */
[----:B------:R-:W-:Y:S01]  /*f2b0*/  F2FP.F16.F32.PACK_AB R147, R151, R150 ;  /* 0x000000969793723e */ /* 0x000fe200000000ff */
[----:B------:R-:W-:Y:S01]  /*f2c0*/  UISETP.NE.U32.AND UP1, UPT, UR8, URZ, UPT ;  /* 0x0000003f0800728c */ /* 0x000fe2000bf25070 */
[----:B------:R-:W0:Y:S01]  /*f2d0*/  LDC R3, c[0x0][0xa88] ;  /* 0x0002a200ff037b82 */ /* 0x000e220000000800 */
[----:B------:R-:W-:Y:S02]  /*f2e0*/  PLOP3.LUT P1, PT, PT, PT, UP0, 0x80, 0x0 ;  /* 0x000000000000781c */ /* 0x000fe40003f2f008 */
[----:B------:R1:W-:Y:S05]  /*f2f0*/  STSM.16.M88.4 [R18], R144 ;  /* 0x0000009012007844 */ /* 0x0003ea0000000200 */
[----:B------:R-:W-:Y:S01]  /*f300*/  BAR.SYNC.DEFER_BLOCKING 0x1, 0x100 ;  /* 0x0044000000007b1d */ /* 0x000fe20000010000 */
[----:B------:R-:W-:Y:S01]  /*f310*/  UISETP.NE.AND.EX UP1, UPT, UR9, URZ, UPT, UP1 ;  /* 0x0000003f0900728c */ /* 0x000fe2000bf25310 */
[----:B------:R-:W-:-:S05]  /*f320*/  IMAD R7, R22, 0x40, R19 ;  /* 0x0000004016077824 */ /* 0x000fca00078e0213 */
[----:B------:R-:W-:-:S05]  /*f330*/  PLOP3.LUT P2, PT, PT, PT, UP1, 0x80, 0x0 ;  /* 0x000000000000781c */ /* 0x000fca0003f4f018 */
[----:B------:R-:W-:Y:S02]  /*f340*/  @UP1 ULDC.64 UR8, c[0x0][0xbe0] ;  /* 0x0002f80000081ab9 */ /* 0x000fe40000000a00 */
[----:B------:R-:W-:Y:S01]  /*f350*/  @UP1 UIMAD.WIDE UR8, UR43, 0x4, UR8 ;  /* 0x000000042b0818a5 */ /* 0x000fe2000f8e0208 */
[----:B------:R-:W-:-:S05]  /*f360*/  IMAD.WIDE R34, R7, 0x2, R34 ;  /* 0x0000000207227825 */ /* 0x000fca00078e0222 */
[----:B------:R-:W-:Y:S02]  /*f370*/  IMAD.U32 R6, RZ, RZ, UR8 ;  /* 0x00000008ff067e24 */ /* 0x000fe4000f8e00ff */
[----:B------:R-:W-:Y:S01]  /*f380*/  IMAD.U32 R7, RZ, RZ, UR9 ;  /* 0x00000009ff077e24 */ /* 0x000fe2000f8e00ff */
[----:B------:R-:W2:Y:S01]  /*f390*/  @P1 LDG.E R0, desc[UR38][R4.64] ;  /* 0x0000002604001981 */ /* 0x000ea2000c1e1900 */
[----:B------:R-:W-:Y:S01]  /*f3a0*/  UMOV UR4, URZ ;  /* 0x0000003f00047c82 */ /* 0x000fe20008000000 */
[----:B------:R-:W-:Y:S02]  /*f3b0*/  IADD3 R13, P0, R34, 0x1000, RZ ;  /* 0x00001000220d7810 */ /* 0x000fe40007f1e0ff */
[----:B0-----:R1:W5:Y:S01]  /*f3c0*/  @P2 LDG.E R3, desc[UR38][R6.64] ;  /* 0x0000002606032981 */ /* 0x001362000c1e1900 */
[----:B--2---:R-:W-:Y:S01]  /*f3d0*/  @P1 R2UR UR4, R0 ;  /* 0x00000000000412ca */ /* 0x004fe200000e0000 */
[----:B-1----:R-:W-:-:S14]  /*f3e0*/  @P2 BRA `(.L_x_1817) ;  /* 0x0000000000102947 */ /* 0x002fdc0003800000 */
[----:B------:R-:W-:Y:S05]  /*f3f0*/  @!P1 BRA `(.L_x_1817) ;  /* 0x00000000000c9947 */ /* 0x000fea0003800000 */
[----:B------:R-:W2:Y:S04]  /*f400*/  LDG.E R0, desc[UR38][R4.64] ;  /* 0x0000002604007981 */ /* 0x000ea8000c1e1900 */
[----:B-----5:R-:W2:Y:S02]  /*f410*/  LDG.E R3, desc[UR38][R4.64+0x4] ;  /* 0x0000042604037981 */ /* 0x020ea4000c1e1900 */
[----:B--2---:R-:W-:-:S07]  /*f420*/  IMAD.IADD R3, R3, 0x1, -R0 ;  /* 0x0000000103037824 */ /* 0x004fce00078e0a00 */
.L_x_1817:
        /* <DEDUP_REMOVED lines=9> */
[----:B------:R-:W-:Y:S01]  /*f4c0*/  SHF.R.S32.HI R0, RZ, 0x1f, R6 ;  /* 0x0000001fff007819 */ /* 0x000fe20000011406 */
[----:B------:R-:W-:Y:S01]  /*f4d0*/  UIMAD.WIDE.U32 UR8, UR44, UR12, UR10 ;  /* 0x0000000c2c0872a5 */ /* 0x000fe2000f8e000a */
[----:B------:R-:W-:Y:S01]  /*f4e0*/  SHF.R.U64 R4, R4, 0x3, RZ ;  /* 0x0000000304047819 */ /* 0x000fe200000012ff */
[----:B------:R-:W-:Y:S01]  /*f4f0*/  UIMAD UR10, UR44, UR13, UR7 ;  /* 0x0000000d2c0a72a4 */ /* 0x000fe2000f8e0207 */
[----:B------:R-:W-:Y:S01]  /*f500*/  LOP3.LUT R12, R13, 0x380, RZ, 0xc0, !PT ;  /* 0x000003800d0c7812 */ /* 0x000fe200078ec0ff */
[----:B------:R-:W-:Y:S01]  /*f510*/  USHF.R.S32.HI UR7, URZ, 0x1f, UR43 ;  /* 0x0000001f3f077899 */ /* 0x000fe2000801142b */
[----:B------:R-:W-:Y:S01]  /*f520*/  LOP3.LUT R4, R4, R5, RZ, 0x3c, !PT ;  /* 0x0000000504047212 */ /* 0x000fe200078e3cff */
[----:B------:R-:W-:Y:S01]  /*f530*/  ULDC.64 UR12, c[0x0][0xb78] ;  /* 0x0002de00000c7ab9 */ /* 0x000fe20000000a00 */
[----:B------:R-:W-:Y:S01]  /*f540*/  UIADD3 UR9, UR9, UR10, URZ ;  /* 0x0000000a09097290 */ /* 0x000fe2000fffe03f */
[----:B------:R-:W-:Y:S01]  /*f550*/  IADD3 R9, P1, R34, 0x2000, RZ ;  /* 0x0000200022097810 */ /* 0x000fe20007f3e0ff */
[----:B------:R-:W-:Y:S01]  /*f560*/  USEL UR16, UR7, URZ, !UP0 ;  /* 0x0000003f07107287 */ /* 0x000fe2000c000000 */
[----:B------:R-:W-:Y:S01]  /*f570*/  SHF.R.U64 R12, R12, 0x3, RZ ;  /* 0x000000030c0c7819 */ /* 0x000fe200000012ff */
[----:B------:R-:W-:Y:S01]  /*f580*/  UIMAD.WIDE.U32 UR8, UR15, UR12, UR8 ;  /* 0x0000000c0f0872a5 */ /* 0x000fe2000f8e0008 */
[----:B------:R-:W-:Y:S01]  /*f590*/  LOP3.LUT R8, R9, 0x380, RZ, 0xc0, !PT ;  /* 0x0000038009087812 */ /* 0x000fe200078ec0ff */
[----:B------:R-:W-:Y:S01]  /*f5a0*/  UIMAD UR7, UR16, UR12, URZ ;  /* 0x0000000c100772a4 */ /* 0x000fe2000f8e023f */
[----:B------:R-:W-:Y:S01]  /*f5b0*/  LOP3.LUT R12, R12, R13, RZ, 0x3c, !PT ;  /* 0x0000000d0c0c7212 */ /* 0x000fe200078e3cff */
[----:B------:R-:W-:Y:S01]  /*f5c0*/  IMAD.X R13, RZ, RZ, R35, P0 ;  /* 0x000000ffff0d7224 */ /* 0x000fe200000e0623 */
[----:B------:R-:W-:Y:S01]  /*f5d0*/  SHF.R.U64 R8, R8, 0x3, RZ ;  /* 0x0000000308087819 */ /* 0x000fe200000012ff */
[----:B------:R-:W-:Y:S01]  /*f5e0*/  UIMAD UR7, UR15, UR13, UR7 ;  /* 0x0000000d0f0772a4 */ /* 0x000fe2000f8e0207 */
[----:B------:R-:W-:-:S02]  /*f5f0*/  IADD3 R5, P3, R6, UR8, RZ ;  /* 0x0000000806057c10 */ /* 0x000fc4000ff7e0ff */
[C---:B------:R-:W-:Y:S02]  /*f600*/  IADD3 R69, P0, R34.reuse, 0x8000, RZ ;  /* 0x0000800022457810 */ /* 0x040fe40007f1e0ff */
[C---:B------:R-:W-:Y:S01]  /*f610*/  IADD3 R61, P6, R34.reuse, 0x4000, RZ ;  /* 0x00004000223d7810 */ /* 0x040fe20007fde0ff */
[----:B------:R-:W-:Y:S01]  /*f620*/  IMAD.U32 R7, RZ, RZ, UR7 ;  /* 0x00000007ff077e24 */ /* 0x000fe2000f8e00ff */
[C---:B------:R-:W-:Y:S02]  /*f630*/  IADD3 R37, P5, R34.reuse, 0x5000, RZ ;  /* 0x0000500022257810 */ /* 0x040fe40007fbe0ff */
[----:B------:R-:W-:Y:S02]  /*f640*/  IADD3 R33, P4, R34, 0x6000, RZ ;  /* 0x0000600022217810 */ /* 0x000fe40007f9e0ff */
[----:B------:R-:W-:Y:S01]  /*f650*/  IADD3.X R0, R0, UR9, R7, P3, !PT ;  /* 0x0000000900007c10 */ /* 0x000fe20009ffe407 */
[----:B------:R-:W-:Y:S01]  /*f660*/  ULDC.64 UR8, c[0x0][0xb40] ;  /* 0x0002d00000087ab9 */ /* 0x000fe20000000a00 */
[----:B------:R-:W-:Y:S01]  /*f670*/  LOP3.LUT R8, R8, R9, RZ, 0x3c, !PT ;  /* 0x0000000908087212 */ /* 0x000fe200078e3cff */
[----:B------:R-:W-:Y:S01]  /*f680*/  IMAD.X R9, RZ, RZ, R35, P1 ;  /* 0x000000ffff097224 */ /* 0x000fe200008e0623 */
[----:B------:R-:W-:-:S02]  /*f690*/  LEA R46, P3, R5, UR8, 0x2 ;  /* 0x00000008052e7c11 */ /* 0x000fc4000f8610ff */
[C---:B------:R-:W-:Y:S02]  /*f6a0*/  IADD3 R57, P1, R34.reuse, 0x9000, RZ ;  /* 0x0000900022397810 */ /* 0x040fe40007f3e0ff */
[----:B------:R-:W-:Y:S01]  /*f6b0*/  LEA.HI.X R47, R5, UR9, R0, 0x2, P3 ;  /* 0x00000009052f7c11 */ /* 0x000fe200098f1400 */
[----:B------:R-:W-:Y:S01]  /*f6c0*/  IMAD.X R5, RZ, RZ, R35, P2 ;  /* 0x000000ffff057224 */ /* 0x000fe200010e0623 */
[----:B------:R-:W-:Y:S01]  /*f6d0*/  IADD3 R25, P3, R34, 0x7000, RZ ;  /* 0x0000700022197810 */ /* 0x000fe20007f7e0ff */
[----:B------:R-:W-:Y:S01]  /*f6e0*/  VIADD R0, R6, 0x8 ;  /* 0x0000000806007836 */ /* 0x000fe20000000000 */
[----:B------:R-:W-:Y:S01]  /*f6f0*/  IADD3 R49, P2, R34, 0xa000, RZ ;  /* 0x0000a00022317810 */ /* 0x000fe20007f5e0ff */
[----:B------:R-:W-:Y:S01]  /*f700*/  ULDC.64 UR8, c[0x0][0xaa0] ;  /* 0x0002a80000087ab9 */ /* 0x000fe20000000a00 */
[----:B------:R-:W-:Y:S02]  /*f710*/  LOP3.LUT R68, R69, 0x380, RZ, 0xc0, !PT ;  /* 0x0000038045447812 */ /* 0x000fe400078ec0ff */
[----:B------:R-:W-:-:S02]  /*f720*/  LOP3.LUT R60, R61, 0x380, RZ, 0xc0, !PT ;  /* 0x000003803d3c7812 */ /* 0x000fc400078ec0ff */
[----:B------:R-:W-:Y:S02]  /*f730*/  LOP3.LUT R36, R37, 0x380, RZ, 0xc0, !PT ;  /* 0x0000038025247812 */ /* 0x000fe400078ec0ff */
[----:B------:R-:W-:Y:S02]  /*f740*/  LOP3.LUT R32, R33, 0x380, RZ, 0xc0, !PT ;  /* 0x0000038021207812 */ /* 0x000fe400078ec0ff */
[----:B------:R-:W-:Y:S02]  /*f750*/  LOP3.LUT R24, R25, 0x380, RZ, 0xc0, !PT ;  /* 0x0000038019187812 */ /* 0x000fe400078ec0ff */
[----:B------:R-:W-:Y:S02]  /*f760*/  LOP3.LUT R48, R49, 0x380, RZ, 0xc0, !PT ;  /* 0x0000038031307812 */ /* 0x000fe400078ec0ff */
[----:B------:R-:W-:Y:S02]  /*f770*/  LOP3.LUT R56, R57, 0x380, RZ, 0xc0, !PT ;  /* 0x0000038039387812 */ /* 0x000fe400078ec0ff */
[----:B------:R-:W-:-:S02]  /*f780*/  SHF.R.U64 R68, R68, 0x3, RZ ;  /* 0x0000000344447819 */ /* 0x000fc400000012ff */
[----:B------:R-:W-:Y:S02]  /*f790*/  SHF.R.U64 R60, R60, 0x3, RZ ;  /* 0x000000033c3c7819 */ /* 0x000fe400000012ff */
[----:B------:R-:W-:Y:S02]  /*f7a0*/  SHF.R.U64 R36, R36, 0x3, RZ ;  /* 0x0000000324247819 */ /* 0x000fe400000012ff */
[----:B------:R-:W-:Y:S02]  /*f7b0*/  SHF.R.U64 R32, R32, 0x3, RZ ;  /* 0x0000000320207819 */ /* 0x000fe400000012ff */
[----:B------:R-:W-:Y:S02]  /*f7c0*/  SHF.R.U64 R24, R24, 0x3, RZ ;  /* 0x0000000318187819 */ /* 0x000fe400000012ff */
[----:B------:R-:W-:Y:S02]  /*f7d0*/  SHF.R.U64 R48, R48, 0x3, RZ ;  /* 0x0000000330307819 */ /* 0x000fe400000012ff */
[----:B------:R-:W-:-:S02]  /*f7e0*/  SHF.R.U64 R56, R56, 0x3, RZ ;  /* 0x0000000338387819 */ /* 0x000fc400000012ff */
        /* <DEDUP_REMOVED lines=12> */
[----:B------:R-:W-:-:S02]  /*f8b0*/  LOP3.LUT P0, RZ, R205, 0x3, RZ, 0xc0, !PT ;  /* 0x00000003cdff7812 */ /* 0x000fc4000780c0ff */
[C---:B------:R-:W-:Y:S02]  /*f8c0*/  IADD3 R43, P6, R34.reuse, 0xb000, RZ ;  /* 0x0000b000222b7810 */ /* 0x040fe40007fde0ff */
[C---:B------:R-:W-:Y:S02]  /*f8d0*/  IADD3 R73, P5, R34.reuse, 0xc000, RZ ;  /* 0x0000c00022497810 */ /* 0x040fe40007fbe0ff */
[C---:B------:R-:W-:Y:S02]  /*f8e0*/  IADD3 R65, P4, R34.reuse, 0xd000, RZ ;  /* 0x0000d00022417810 */ /* 0x040fe40007f9e0ff */
[----:B------:R-:W-:Y:S02]  /*f8f0*/  IADD3 R53, P3, R34, 0xe000, RZ ;  /* 0x0000e00022357810 */ /* 0x000fe40007f7e0ff */
[----:B------:R-:W-:Y:S01]  /*f900*/  LOP3.LUT R56, R56, R57, RZ, 0x3c, !PT ;  /* 0x0000003938387212 */ /* 0x000fe200078e3cff */
[----:B------:R-:W-:Y:S01]  /*f910*/  IMAD.X R57, RZ, RZ, R35, P1 ;  /* 0x000000ffff397224 */ /* 0x000fe200008e0623 */
[----:B------:R-:W-:-:S02]  /*f920*/  IADD3 R7, P2, R34, 0xf000, RZ ;  /* 0x0000f00022077810 */ /* 0x000fc40007f5e0ff */
[----:B-----5:R-:W-:Y:S02]  /*f930*/  ISETP.GE.OR P1, PT, R6, R3, P0 ;  /* 0x000000030600720c */ /* 0x020fe40000726670 */
[----:B------:R-:W-:Y:S01]  /*f940*/  LOP3.LUT R42, R43, 0x380, RZ, 0xc0, !PT ;  /* 0x000003802b2a7812 */ /* 0x000fe200078ec0ff */
[----:B------:R-:W-:Y:S01]  /*f950*/  IMAD.X R45, RZ, RZ, R35, P2 ;  /* 0x000000ffff2d7224 */ /* 0x000fe200010e0623 */
[----:B------:R-:W-:Y:S02]  /*f960*/  LOP3.LUT R72, R73, 0x380, RZ, 0xc0, !PT ;  /* 0x0000038049487812 */ /* 0x000fe400078ec0ff */
[----:B------:R-:W-:Y:S02]  /*f970*/  LOP3.LUT R64, R65, 0x380, RZ, 0xc0, !PT ;  /* 0x0000038041407812 */ /* 0x000fe400078ec0ff */
[----:B------:R-:W-:Y:S02]  /*f980*/  LOP3.LUT R52, R53, 0x380, RZ, 0xc0, !PT ;  /* 0x0000038035347812 */ /* 0x000fe400078ec0ff */
[----:B------:R-:W-:-:S02]  /*f990*/  LOP3.LUT R29, R34, 0x380, RZ, 0xc0, !PT ;  /* 0x00000380221d7812 */ /* 0x000fc400078ec0ff */
[----:B------:R-:W-:Y:S01]  /*f9a0*/  ISETP.GE.OR P0, PT, R0, R3, P0 ;  /* 0x000000030000720c */ /* 0x000fe20000706670 */
[----:B------:R-:W-:Y:S01]  /*f9b0*/  UIMAD UR7, UR11, UR8, URZ ;  /* 0x000000080b0772a4 */ /* 0x000fe2000f8e023f */
[----:B------:R-:W-:Y:S01]  /*f9c0*/  LOP3.LUT R0, R7, 0x380, RZ, 0xc0, !PT ;  /* 0x0000038007007812 */ /* 0x000fe200078ec0ff */
[----:B------:R0:W-:Y:S01]  /*f9d0*/  @!P1 STG.E desc[UR38][R46.64], R20 ;  /* 0x000000142e009986 */ /* 0x0001e2000c101926 */
[----:B------:R-:W-:Y:S02]  /*f9e0*/  SHF.R.U64 R42, R42, 0x3, RZ ;  /* 0x000000032a2a7819 */ /* 0x000fe400000012ff */
[----:B------:R-:W-:Y:S02]  /*f9f0*/  SHF.R.U64 R72, R72, 0x3, RZ ;  /* 0x0000000348487819 */ /* 0x000fe400000012ff */
[----:B------:R-:W-:Y:S02]  /*fa00*/  SHF.R.U64 R64, R64, 0x3, RZ ;  /* 0x0000000340407819 */ /* 0x000fe400000012ff */
[----:B------:R-:W-:-:S02]  /*fa10*/  SHF.R.U64 R52, R52, 0x3, RZ ;  /* 0x0000000334347819 */ /* 0x000fc400000012ff */
[----:B------:R-:W-:Y:S01]  /*fa20*/  SHF.R.U64 R29, R29, 0x3, RZ ;  /* 0x000000031d1d7819 */ /* 0x000fe200000012ff */
[----:B------:R1:W-:Y:S01]  /*fa30*/  @!P0 STG.E desc[UR38][R46.64+0x20], R40 ;  /* 0x000020282e008986 */ /* 0x0003e2000c101926 */
[----:B------:R-:W-:Y:S02]  /*fa40*/  SHF.R.U64 R0, R0, 0x3, RZ ;  /* 0x0000000300007819 */ /* 0x000fe400000012ff */
        /* <DEDUP_REMOVED lines=9> */
[----:B------:R-:W-:Y:S01]  /*fae0*/  IMAD.MOV.U32 R29, RZ, RZ, R35 ;  /* 0x000000ffff1d7224 */ /* 0x000fe200078e0023 */
[----:B------:R-:W-:Y:S01]  /*faf0*/  LOP3.LUT R44, R0, R7, RZ, 0x3c, !PT ;  /* 0x00000007002c7212 */ /* 0x000fe200078e3cff */
[----:B------:R-:W-:Y:S01]  /*fb00*/  IMAD.U32 R23, RZ, RZ, UR8 ;  /* 0x00000008ff177e24 */ /* 0x000fe2000f8e00ff */
[--C-:B------:R-:W-:Y:S01]  /*fb10*/  SHF.R.S32.HI R21, RZ, 0x1f, R19.reuse ;  /* 0x0000001fff157819 */ /* 0x100fe20000011413 */
[----:B0-----:R-:W-:Y:S01]  /*fb20*/  IMAD.MOV.U32 R20, RZ, RZ, R19 ;  /* 0x000000ffff147224 */ /* 0x001fe200078e0013 */
[----:B------:R-:W5:Y:S01]  /*fb30*/  LD.E.128 R12, desc[UR38][R12.64] ;  /* 0x000000260c0c7980 */ /* 0x000f62000c101d00 */
[----:B------:R-:W-:-:S03]  /*fb40*/  UIMAD UR7, UR4, UR9, UR7 ;  /* 0x00000009040772a4 */ /* 0x000fc6000f8e0207 */
[----:B------:R-:W5:Y:S01]  /*fb50*/  LD.E.128 R28, desc[UR38][R28.64] ;  /* 0x000000261c1c7980 */ /* 0x000f62000c101d00 */
[----:B------:R-:W-:Y:S01]  /*fb60*/  IMAD.WIDE.U32 R20, R23, UR4, R20 ;  /* 0x0000000417147c25 */ /* 0x000fe2000f8e0014 */
        /* <DEDUP_REMOVED lines=20> */
[----:B0-----:R-:W0:Y:S01]  /*fcb0*/  FENCE.VIEW.ASYNC.S ;  /* 0x00000000000073c6 */ /* 0x001e220000000000 */
[----:B------:R-:W-:Y:S01]  /*fcc0*/  UIMAD UR4, UR14, UR8, URZ ;  /* 0x000000080e0472a4 */ /* 0x000fe2000f8e023f */
[----:B------:R-:W-:-:S02]  /*fcd0*/  VIADD R21, R21, UR7 ;  /* 0x0000000715157c36 */ /* 0x000fc40008000000 */
[----:B------:R-:W-:Y:S01]  /*fce0*/  IMAD.U32 R77, RZ, RZ, UR8 ;  /* 0x00000008ff4d7e24 */ /* 0x000fe2000f8e00ff */
[----:B------:R-:W-:Y:S01]  /*fcf0*/  UIMAD UR4, UR44, UR9, UR4 ;  /* 0x000000092c0472a4 */ /* 0x000fe2000f8e0204 */
[----:B------:R-:W-:Y:S02]  /*fd00*/  IMAD R23, R204, -0x80, R3 ;  /* 0xffffff80cc177824 */ /* 0x000fe400078e0203 */
[----:B------:R-:W-:Y:S01]  /*fd10*/  IMAD.WIDE.U32 R20, R77, UR44, R20 ;  /* 0x0000002c4d147c25 */ /* 0x000fe2000f8e0014 */
[----:B------:R-:W-:-:S03]  /*fd20*/  ULDC.64 UR8, c[0x0][0xae8] ;  /* 0x0002ba0000087ab9 */ /* 0x000fc60000000a00 */
[C---:B------:R-:W-:Y:S01]  /*fd30*/  VIADD R0, R22.reuse, 0x20 ;  /* 0x0000002016007836 */ /* 0x040fe20000000000 */
[-C--:B------:R-:W-:Y:S01]  /*fd40*/  ISETP.GE.AND P3, PT, R22, R23.reuse, PT ;  /* 0x000000171600720c */ /* 0x080fe20003f66270 */
[----:B------:R-:W-:Y:S01]  /*fd50*/  VIADD R21, R21, UR4 ;  /* 0x0000000415157c36 */ /* 0x000fe20008000000 */
[----:B------:R-:W-:Y:S01]  /*fd60*/  UIMAD UR4, UR16, UR8, URZ ;  /* 0x00000008100472a4 */ /* 0x000fe2000f8e023f */
[----:B------:R-:W-:Y:S01]  /*fd70*/  VIADD R17, R17, 0x22820 ;  /* 0x0002282011117836 */ /* 0x000fe20000000000 */
[----:B------:R-:W-:Y:S01]  /*fd80*/  ISETP.GE.AND P0, PT, R0, R23, PT ;  /* 0x000000170000720c */ /* 0x000fe20003f06270 */
[C---:B------:R-:W-:Y:S02]  /*fd90*/  VIADD R0, R22.reuse, 0x40 ;  /* 0x0000004016007836 */ /* 0x040fe40000000000 */
[----:B------:R-:W-:Y:S02]  /*fda0*/  VIADD R3, R22, 0x60 ;  /* 0x0000006016037836 */ /* 0x000fe40000000000 */
[----:B------:R-:W-:Y:S01]  /*fdb0*/  IMAD.U32 R79, RZ, RZ, UR8 ;  /* 0x00000008ff4f7e24 */ /* 0x000fe2000f8e00ff */
[----:B------:R-:W-:Y:S01]  /*fdc0*/  UIMAD UR4, UR15, UR9, UR4 ;  /* 0x000000090f0472a4 */ /* 0x000fe2000f8e0204 */
[----:B------:R-:W-:-:S02]  /*fdd0*/  PRMT R17, RZ, 0x654, R17 ;  /* 0x00000654ff117816 */ /* 0x000fc40000000011 */
[----:B------:R-:W-:Y:S01]  /*fde0*/  IMAD.WIDE.U32 R78, R79, UR15, R20 ;  /* 0x0000000f4f4e7c25 */ /* 0x000fe2000f8e0014 */
[-C--:B------:R-:W-:Y:S01]  /*fdf0*/  ISETP.GE.AND P1, PT, R0, R23.reuse, PT ;  /* 0x000000170000720c */ /* 0x080fe20003f26270 */
[----:B0-----:R0:W-:Y:S01]  /*fe00*/  SYNCS.ARRIVE.TRANS64.RED.A1T0 RZ, [R17+URZ], RZ ;  /* 0x000000ff11ff79a7 */ /* 0x0011e2000810043f */
[----:B------:R-:W-:Y:S02]  /*fe10*/  ISETP.GE.AND P2, PT, R3, R23, PT ;  /* 0x000000170300720c */ /* 0x000fe40003f46270 */
[--C-:B------:R-:W-:Y:S01]  /*fe20*/  SHF.R.S32.HI R23, RZ, 0x1f, R22.reuse ;  /* 0x0000001fff177819 */ /* 0x100fe20000011416 */
[----:B------:R-:W-:Y:S01]  /*fe30*/  BSSY B1, `(.L_x_1818) ;  /* 0x000001a000017945 */ /* 0x000fe20003800000 */
[----:B0-----:R-:W-:Y:S02]  /*fe40*/  VIADD R17, R79, UR4 ;  /* 0x000000044f117c36 */ /* 0x001fe40008000000 */
[----:B------:R-:W-:Y:S01]  /*fe50*/  IMAD.WIDE R76, R204, 0x80, R22 ;  /* 0x00000080cc4c7825 */ /* 0x000fe200078e0216 */
[----:B------:R-:W-:Y:S06]  /*fe60*/  @P3 BRA `(.L_x_1819) ;  /* 0x0000000000583947 */ /* 0x000fec0003800000 */
        /* <DEDUP_REMOVED lines=22> */
.L_x_1819:
[----:B------:R-:W-:Y:S05]  /*ffd0*/  BSYNC B1 ;  /* 0x0000000000017941 */ /* 0x000fea0003800000 */
.L_x_1818:
[----:B------:R-:W-:Y:S04]  /*ffe0*/  BSSY B1, `(.L_x_1820) ;  /* 0x000001a000017945 */ /* 0x000fe80003800000 */
[----:B------:R-:W-:Y:S05]  /*fff0*/  @P0 BRA `(.L_x_1821) ;  /* 0x0000000000600947 */ /* 0x000fea0003800000 */
[----:B------:R-:W-:Y:S01]  /*10000*/  IADD3 R3, P0, R76, 0x20, RZ ;  /* 0x000000204c037810 */ /* 0x000fe20007f1e0ff */
[C---:B------:R-:W-:Y:S01]  /*10010*/  VIADD R20, R19.reuse, 0x80 ;  /* 0x0000008013147836 */ /* 0x040fe20000000000 */
[----:B------:R-:W-:Y:S01]  /*10020*/  ULDC UR4, c[0x0][0xa8c] ;  /* 0x0002a30000047ab9 */ /* 0x000fe20000000800 */
[C---:B------:R-:W-:Y:S01]  /*10030*/  VIADD R18, R19.reuse, 0x40 ;  /* 0x0000004013127836 */ /* 0x040fe20000000000 */
        /* <DEDUP_REMOVED lines=20> */
.L_x_1821:
[----:B------:R-:W-:Y:S05]  /*10180*/  BSYNC B1 ;  /* 0x0000000000017941 */ /* 0x000fea0003800000 */
.L_x_1820:
        /* <DEDUP_REMOVED lines=26> */
.L_x_1823:
[----:B------:R-:W-:Y:S05]  /*10330*/  BSYNC B1 ;  /* 0x0000000000017941 */ /* 0x000fea0003800000 */
.L_x_1822:
        /* <DEDUP_REMOVED lines=27> */
.L_x_1816:
[----:B------:R-:W-:Y:S01]  /*104f0*/  ULDC.64 UR8, c[0x0][0xbd8] ;  /* 0x0002f60000087ab9 */ /* 0x000fe20000000a00 */
[----:B------:R-:W-:Y:S01]  /*10500*/  IMAD.MOV.U32 R9, RZ, RZ, RZ ;  /* 0x000000ffff097224 */ /* 0x000fe200078e00ff */
[----:B------:R-:W-:-:S04]  /*10510*/  UISETP.NE.U32.AND UP0, UPT, UR8, URZ, UPT ;  /* 0x0000003f0800728c */ /* 0x000fc8000bf05070 */
[----:B------:R-:W-:-:S03]  /*10520*/  UISETP.NE.AND.EX UP0, UPT, UR9, URZ, UPT, UP0 ;  /* 0x0000003f0900728c */ /* 0x000fc6000bf05300 */
[----:B------:R-:W-:Y:S02]  /*10530*/  ULDC.64 UR8, c[0x0][0xbd8] ;  /* 0x0002f60000087ab9 */ /* 0x000fe40000000a00 */
[----:B------:R-:W-:Y:S01]  /*10540*/  UIMAD.WIDE UR8, UR43, 0x4, UR8 ;  /* 0x000000042b0878a5 */ /* 0x000fe2000f8e0208 */
[----:B------:R-:W0:Y:S01]  /*10550*/  LDC R3, c[0x0][0xa88] ;  /* 0x0002a200ff037b82 */ /* 0x000e220000000800 */
[----:B------:R-:W-:-:S04]  /*10560*/  PLOP3.LUT P1, PT, PT, PT, UP0, 0x80, 0x0 ;  /* 0x000000000000781c */ /* 0x000fc80003f2f008 */
[----:B------:R-:W-:Y:S02]  /*10570*/  IMAD.U32 R4, RZ, RZ, UR8 ;  /* 0x00000008ff047e24 */ /* 0x000fe4000f8e00ff */
[----:B------:R-:W-:Y:S01]  /*10580*/  IMAD.U32 R5, RZ, RZ, UR9 ;  /* 0x00000009ff057e24 */ /* 0x000fe2000f8e00ff */
[----:B------:R-:W-:Y:S02]  /*10590*/  ULDC.64 UR8, c[0x0][0xbe0] ;  /* 0x0002f80000087ab9 */ /* 0x000fe40000000a00 */
[----:B------:R-:W-:-:S04]  /*105a0*/  UISETP.NE.U32.AND UP1, UPT, UR8, URZ, UPT ;  /* 0x0000003f0800728c */ /* 0x000fc8000bf25070 */
[----:B------:R-:W-:Y:S01]  /*105b0*/  UISETP.NE.AND.EX UP1, UPT, UR9, URZ, UPT, UP1 ;  /* 0x0000003f0900728c */ /* 0x000fe2000bf25310 */
[----:B------:R1:W5:Y:S05]  /*105c0*/  @P1 LDG.E R9, desc[UR38][R4.64] ;  /* 0x0000002604091981 */ /* 0x00036a000c1e1900 */
[----:B------:R-:W-:-:S05]  /*105d0*/  PLOP3.LUT P2, PT, PT, PT, UP1, 0x80, 0x0 ;  /* 0x000000000000781c */ /* 0x000fca0003f4f018 */
[----:B------:R-:W-:Y:S02]  /*105e0*/  @UP1 ULDC.64 UR8, c[0x0][0xbe0] ;  /* 0x0002f80000081ab9 */ /* 0x000fe40000000a00 */
[----:B------:R-:W-:-:S06]  /*105f0*/  @UP1 UIMAD.WIDE UR8, UR43, 0x4, UR8 ;  /* 0x000000042b0818a5 */ /* 0x000fcc000f8e0208 */
[----:B------:R-:W-:Y:S02]  /*10600*/  IMAD.U32 R6, RZ, RZ, UR8 ;  /* 0x00000008ff067e24 */ /* 0x000fe4000f8e00ff */
[----:B------:R-:W-:-:S05]  /*10610*/  IMAD.U32 R7, RZ, RZ, UR9 ;  /* 0x00000009ff077e24 */ /* 0x000fca000f8e00ff */
[----:B0-----:R1:W5:Y:S01]  /*10620*/  @P2 LDG.E R3, desc[UR38][R6.64] ;  /* 0x0000002606032981 */ /* 0x001362000c1e1900 */
[----:B------:R-:W-:Y:S01]  /*10630*/  USHF.R.S32.HI UR8, URZ, 0x1f, UR44 ;  /* 0x0000001f3f087899 */ /* 0x000fe2000801142c */
[----:B------:R-:W-:Y:S01]  /*10640*/  ISETP.GT.AND P0, PT, R209, 0x7f, PT ;  /* 0x0000007fd100780c */ /* 0x000fe20003f04270 */
[----:B------:R-:W-:-:S12]  /*10650*/  @P2 BRA `(.L_x_1825) ;  /* 0x0000000000102947 */ /* 0x000fd80003800000 */
[----:B------:R-:W-:Y:S05]  /*10660*/  @!P1 BRA `(.L_x_1825) ;  /* 0x00000000000c9947 */ /* 0x000fea0003800000 */
[----:B------:R-:W2:Y:S04]  /*10670*/  LDG.E R0, desc[UR38][R4.64] ;  /* 0x0000002604007981 */ /* 0x000ea8000c1e1900 */
[----:B-----5:R-:W2:Y:S02]  /*10680*/  LDG.E R3, desc[UR38][R4.64+0x4] ;  /* 0x0000042604037981 */ /* 0x020ea4000c1e1900 */
[----:B--2---:R-:W-:-:S07]  /*10690*/  IMAD.IADD R3, R3, 0x1, -R0 ;  /* 0x0000000103037824 */ /* 0x004fce00078e0a00 */
.L_x_1825:
        /* <DEDUP_REMOVED lines=8> */
[----:B0-----:R-:W-:-:S04]  /*10720*/  IMAD R0, R204, 0x80, R0 ;  /* 0x00000080cc007824 */ /* 0x001fc800078e0200 */
[----:B------:R-:W-:-:S05]  /*10730*/  VIADD R0, R0, 0xffffff80 ;  /* 0xffffff8000007836 */ /* 0x000fca0000000000 */
        /* <DEDUP_REMOVED lines=21> */
.L_x_1827:
[----:B------:R-:W-:Y:S05]  /*10890*/  BSYNC B1 ;  /* 0x0000000000017941 */ /* 0x000fea0003800000 */
.L_x_1826:
[----:B------:R-:W-:Y:S01]  /*108a0*/  ULDC.64 UR12, c[0x0][0xaa0] ;  /* 0x0002a800000c7ab9 */ /* 0x000fe20000000a00 */
[----:B-1----:R-:W-:Y:S01]  /*108b0*/  IMAD.MOV.U32 R4, RZ, RZ, R19 ;  /* 0x000000ffff047224 */ /* 0x002fe200078e0013 */
[----:B------:R-:W-:Y:S01]  /*108c0*/  BSSY B1, `(.L_x_1828) ;  /* 0x0000033000017945 */ /* 0x000fe20003800000 */
[----:B0-----:R-:W-:Y:S02]  /*108d0*/  IMAD.MOV.U32 R5, RZ, RZ, R10 ;  /* 0x000000ffff057224 */ /* 0x001fe400078e000a */
[----:B------:R-:W-:Y:S02]  /*108e0*/  IMAD R0, R8, UR12, RZ ;  /* 0x0000000c08007c24 */ /* 0x000fe4000f8e02ff */
[----:B------:R-:W-:-:S04]  /*108f0*/  IMAD.WIDE.U32 R4, R9, UR12, R4 ;  /* 0x0000000c09047c25 */ /* 0x000fc8000f8e0004 */
[----:B------:R-:W-:Y:S01]  /*10900*/  IMAD R9, R9, UR13, R0 ;  /* 0x0000000d09097c24 */ /* 0x000fe2000f8e0200 */
[----:B------:R-:W-:Y:S01]  /*10910*/  ULDC.64 UR12, c[0x0][0xae0] ;  /* 0x0002b800000c7ab9 */ /* 0x000fe20000000a00 */
[----:B------:R-:W-:Y:S01]  /*10920*/  IMAD R11, R204, -0x80, R3 ;  /* 0xffffff80cc0b7824 */ /* 0x000fe200078e0203 */
[----:B------:R-:W-:Y:S01]  /*10930*/  UIMAD UR4, UR8, UR12, URZ ;  /* 0x0000000c080472a4 */ /* 0x000fe2000f8e023f */
[----:B------:R-:W-:Y:S01]  /*10940*/  IMAD.IADD R5, R5, 0x1, R9 ;  /* 0x0000000105057824 */ /* 0x000fe200078e0209 */
[----:B------:R-:W-:Y:S01]  /*10950*/  SHF.R.S32.HI R9, RZ, 0x1f, R22 ;  /* 0x0000001fff097819 */ /* 0x000fe20000011416 */
[----:B------:R-:W-:Y:S01]  /*10960*/  IMAD.U32 R7, RZ, RZ, UR12 ;  /* 0x0000000cff077e24 */ /* 0x000fe2000f8e00ff */
[----:B------:R-:W-:Y:S01]  /*10970*/  UIMAD UR4, UR44, UR13, UR4 ;  /* 0x0000000d2c0472a4 */ /* 0x000fe2000f8e0204 */
[C---:B------:R-:W-:Y:S01]  /*10980*/  ISETP.GE.AND P2, PT, R22.reuse, R11, PT ;  /* 0x0000000b1600720c */ /* 0x040fe20003f46270 */
[----:B------:R-:W-:Y:S01]  /*10990*/  VIADD R6, R22, 0x40 ;  /* 0x0000004016067836 */ /* 0x000fe20000000000 */
[----:B------:R-:W-:Y:S01]  /*109a0*/  ULDC.64 UR12, c[0x0][0xae8] ;  /* 0x0002ba00000c7ab9 */ /* 0x000fe20000000a00 */
[----:B------:R-:W-:-:S03]  /*109b0*/  IMAD.WIDE.U32 R4, R7, UR44, R4 ;  /* 0x0000002c07047c25 */ /* 0x000fc6000f8e0004 */
[-C--:B------:R-:W-:Y:S01]  /*109c0*/  ISETP.GE.AND P0, PT, R6, R11.reuse, PT ;  /* 0x0000000b0600720c */ /* 0x080fe20003f06270 */
[----:B------:R-:W-:Y:S01]  /*109d0*/  VIADD R5, R5, UR4 ;  /* 0x0000000405057c36 */ /* 0x000fe20008000000 */
[----:B------:R-:W-:Y:S02]  /*109e0*/  UIMAD UR4, UR9, UR12, URZ ;  /* 0x0000000c090472a4 */ /* 0x000fe4000f8e023f */
[----:B------:R-:W-:Y:S02]  /*109f0*/  IMAD.U32 R7, RZ, RZ, UR12 ;  /* 0x0000000cff077e24 */ /* 0x000fe4000f8e00ff */
        /* <DEDUP_REMOVED lines=31> */
.L_x_1829:
[----:B------:R-:W-:Y:S05]  /*10bf0*/  BSYNC B1 ;  /* 0x0000000000017941 */ /* 0x000fea0003800000 */
.L_x_1828:
        /* <DEDUP_REMOVED lines=27> */
.L_x_1831:
[----:B------:R-:W-:Y:S05]  /*10db0*/  BSYNC B1 ;  /* 0x0000000000017941 */ /* 0x000fea0003800000 */
.L_x_1830:
        /* <DEDUP_REMOVED lines=26> */
.L_x_1833:
[----:B------:R-:W-:Y:S05]  /*10f60*/  BSYNC B1 ;  /* 0x0000000000017941 */ /* 0x000fea0003800000 */
.L_x_1832:
[----:B------:R-:W-:Y:S05]  /*10f70*/  @P2 BRA `(.L_x_1824) ;  /* 0x0000000000602947 */ /* 0x000fea0003800000 */
[----:B------:R-:W-:Y:S01]  /*10f80*/  IADD3 R3, P0, R8, 0x60, RZ ;  /* 0x0000006008037810 */ /* 0x000fe20007f1e0ff */
[C---:B------:R-:W-:Y:S01]  /*10f90*/  VIADD R0, R19.reuse, 0x40 ;  /* 0x0000004013007836 */ /* 0x040fe20000000000 */
[----:B------:R-:W-:Y:S01]  /*10fa0*/  ULDC UR4, c[0x0][0xa8c] ;  /* 0x0002a30000047ab9 */ /* 0x000fe20000000800 */
[----:B------:R-:W-:Y:S01]  /*10fb0*/  ULDC.64 UR8, c[0x0][0xad8] ;  /* 0x0002b60000087ab9 */ /* 0x000fe20000000a00 */
[----:B------:R-:W-:Y:S01]  /*10fc0*/  IMAD.MOV.U32 R4, RZ, RZ, R6 ;  /* 0x000000ffff047224 */ /* 0x000fe200078e0006 */
[C---:B------:R-:W-:Y:S01]  /*10fd0*/  ISETP.GE.AND P1, PT, R19.reuse, UR4, PT ;  /* 0x0000000413007c0c */ /* 0x040fe2000bf26270 */
        /* <DEDUP_REMOVED lines=18> */
.L_x_1824:
[----:B------:R-:W-:Y:S05]  /*11100*/  BSYNC B0 ;  /* 0x0000000000007941 */ /* 0x000fea0003800000 */
.L_x_1815:
[----:B------:R-:W-:Y:S02]  /*11110*/  ULDC UR4, c[0x0][0xc14] ;  /* 0x0003050000047ab9 */ /* 0x000fe40000000800 */
[----:B------:R-:W-:-:S06]  /*11120*/  UISETP.GE.AND UP0, UPT, UR5, UR4, UPT ;  /* 0x000000040500728c */ /* 0x000fcc000bf06270 */
[----:B------:R-:W-:-:S13]  /*11130*/  PLOP3.LUT P0, PT, PT, PT, UP0, 0x80, 0x0 ;  /* 0x000000000000781c */ /* 0x000fda0003f0f008 */
[----:B------:R-:W-:Y:S05]  /*11140*/  @!P0 BRA `(.L_x_1834) ;  /* 0xfffffefc00188947 */ /* 0x000fea000383ffff */
[----:B------:R-:W-:Y:S05]  /*11150*/  EXIT ;  /* 0x000000000000794d */ /* 0x000fea0003800000 */
.L_x_1733:
        /* <DEDUP_REMOVED lines=21> */
[----:B------:R-:W-:Y:S02]  /*112b0*/  ISETP.GE.U32.AND P0, PT, R7, 0x2, PT ;  /* 0x000000020700780c */ /* 0x000fe40003f06070 */
        /* <DEDUP_REMOVED lines=15> */
[----:B0-----:R-:W-:Y:S01]  /*113b0*/  SEL R5, R6, RZ, P0 ;  /* 0x000000ff06057207 */ /* 0x001fe20000000000 */
[----:B------:R-:W-:Y:S01]  /*113c0*/  IMAD.MOV.U32 R6, RZ, RZ, RZ ;  /* 0x000000ffff067224 */ /* 0x000fe200078e00ff */
        /* <DEDUP_REMOVED lines=22> */
.L_x_1839:
[----:B------:R-:W-:Y:S02]  /*11530*/  VIADD R6, R6, 0x1f ;  /* 0x0000001f06067836 */ /* 0x000fe40000000000 */
[----:B------:R-:W-:-:S03]  /*11540*/  IMAD.U32 R19, RZ, RZ, UR7 ;  /* 0x00000007ff137e24 */ /* 0x000fc6000f8e00ff */
[----:B------:R-:W-:-:S13]  /*11550*/  ISETP.GE.AND P0, PT, R6, UR5, PT ;  /* 0x0000000506007c0c */ /* 0x000fda000bf06270 */
[----:B------:R-:W-:Y:S05]  /*11560*/  @P0 BRA `(.L_x_1836) ;  /* 0x0000000400c80947 */ /* 0x000fea0003800000 */
[----:B------:R-:W0:Y:S01]  /*11570*/  S2R R0, SR_TID.X ;  /* 0x0000000000007919 */ /* 0x000e220000002100 */
        /* <DEDUP_REMOVED lines=10> */
.L_x_1838:
[----:B------:R-:W-:Y:S05]  /*11620*/  BSYNC B0 ;  /* 0x0000000000007941 */ /* 0x000fea0003800000 */
.L_x_1837:
[----:B-----5:R-:W0:Y:S01]  /*11630*/  SHFL.UP PT, R0, R8, 0x1, RZ ;  /* 0x0420000008007989 */ /* 0x020e2200000e00ff */
[C---:B------:R-:W-:Y:S02]  /*11640*/  ISETP.NE.AND P0, PT, R9.reuse, RZ, PT ;  /* 0x000000ff0900720c */ /* 0x040fe40003f05270 */
[C---:B------:R-:W-:Y:S02]  /*11650*/  ISETP.GE.U32.AND P1, PT, R9.reuse, 0x2, PT ;  /* 0x000000020900780c */ /* 0x040fe40003f26070 */
        /* <DEDUP_REMOVED lines=23> */
.L_x_1835:
[----:B------:R-:W-:Y:S02]  /*117d0*/  IMAD.IADD R7, R3, 0x1, -R4 ;  /* 0x0000000103077824 */ /* 0x000fe400078e0a04 */
[----:B------:R-:W0:Y:S02]  /*117e0*/  LDC.64 R4, c[0x0][0xc68] ;  /* 0x00031a00ff047b82 */ /* 0x000e240000000a00 */
[----:B------:R-:W-:-:S05]  /*117f0*/  IMAD R3, R0, UR4, R7 ;  /* 0x0000000400037c24 */ /* 0x000fca000f8e0207 */
[----:B------:R-:W-:-:S13]  /*11800*/  ISETP.GT.AND P0, PT, R3, UR6, PT ;  /* 0x0000000603007c0c */ /* 0x000fda000bf04270 */
[----:B------:R-:W-:-:S04]  /*11810*/  VOTE.ANY R9, PT, !P0 ;  /* 0x0000000000097806 */ /* 0x000fc800040e0100 */
[----:B------:R-:W1:Y:S02]  /*11820*/  POPC R3, R9 ;  /* 0x0000000900037309 */ /* 0x000e640000000000 */
[----:B-1----:R-:W-:-:S04]  /*11830*/  IMAD.IADD R19, R3, 0x1, R6 ;  /* 0x0000000103137824 */ /* 0x002fc800078e0206 */
[----:B0-----:R-:W-:-:S05]  /*11840*/  IMAD.WIDE R4, R19, 0x4, R4 ;  /* 0x0000000413047825 */ /* 0x001fca00078e0204 */
[----:B------:R-:W2:Y:S01]  /*11850*/  LDG.E R10, desc[UR38][R4.64] ;  /* 0x00000026040a7981 */ /* 0x000ea2000c1e1900 */
[----:B------:R-:W-:-:S03]  /*11860*/  ISETP.NE.AND P0, PT, R9, RZ, PT ;  /* 0x000000ff0900720c */ /* 0x000fc60003f05270 */
[----:B------:R-:W2:Y:S02]  /*11870*/  SHFL.IDX PT, R17, R8, R3, 0x1f ;  /* 0x00001f0308117589 */ /* 0x000ea400000e0000 */
[----:B--2---:R-:W-:-:S05]  /*11880*/  IMAD R6, R17, R10, RZ ;  /* 0x0000000a11067224 */ /* 0x004fca00078e02ff */
[----:B------:R-:W-:-:S04]  /*11890*/  IABS R11, R6 ;  /* 0x00000006000b7213 */ /* 0x000fc80000000000 */
[----:B------:R-:W0:Y:S08]  /*118a0*/  I2F.RP R12, R11 ;  /* 0x0000000b000c7306 */ /* 0x000e300000209400 */
[----:B0-----:R-:W0:Y:S02]  /*118b0*/  MUFU.RCP R12, R12 ;  /* 0x0000000c000c7308 */ /* 0x001e240000001000 */
[----:B0-----:R-:W-:-:S06]  /*118c0*/  VIADD R13, R12, 0xffffffe ;  /* 0x0ffffffe0c0d7836 */ /* 0x001fcc0000000000 */
[----:B------:R0:W1:Y:S01]  /*118d0*/  F2I.FTZ.U32.TRUNC.NTZ R5, R13 ;  /* 0x0000000d00057305 */ /* 0x000062000021f000 */
[----:B------:R-:W-:Y:S05]  /*118e0*/  @!P0 BRA `(.L_x_1840) ;  /* 0x0000000000088947 */ /* 0x000fea0003800000 */
[----:B------:R-:W-:-:S05]  /*118f0*/  VIADD R3, R3, 0xffffffff ;  /* 0xffffffff03037836 */ /* 0x000fca0000000000 */
[----:B------:R2:W3:Y:S02]  /*11900*/  SHFL.IDX PT, R16, R0, R3, 0x1f ;  /* 0x00001f0300107589 */ /* 0x0004e400000e0000 */
.L_x_1840:
[----:B-12---:R-:W-:Y:S02]  /*11910*/  IMAD.MOV R0, RZ, RZ, -R5 ;  /* 0x000000ffff007224 */ /* 0x006fe400078e0a05 */
[----:B---3--:R-:W-:Y:S02]  /*11920*/  IMAD R16, R16, UR4, R7 ;  /* 0x0000000410107c24 */ /* 0x008fe4000f8e0207 */
[----:B------:R-:W-:Y:S01]  /*11930*/  IMAD R3, R0, R11, RZ ;  /* 0x0000000b00037224 */ /* 0x000fe200078e02ff */
[----:B------:R-:W-:Y:S01]  /*11940*/  IABS R0, R6 ;  /* 0x0000000600007213 */ /* 0x000fe20000000000 */
[----:B------:R-:W-:-:S04]  /*11950*/  IMAD.MOV.U32 R4, RZ, RZ, RZ ;  /* 0x000000ffff047224 */ /* 0x000fc800078e00ff */
[----:B------:R-:W-:Y:S01]  /*11960*/  IMAD.HI.U32 R4, R5, R3, R4 ;  /* 0x0000000305047227 */ /* 0x000fe200078e0004 */
[----:B------:R-:W-:-:S03]  /*11970*/  IADD3 R3, -R16, UR6, RZ ;  /* 0x0000000610037c10 */ /* 0x000fc6000fffe1ff */
[----:B------:R-:W-:Y:S01]  /*11980*/  IMAD.MOV R0, RZ, RZ, -R0 ;  /* 0x000000ffff007224 */ /* 0x000fe200078e0a00 */
[----:B------:R-:W-:-:S05]  /*11990*/  IABS R5, R3 ;  /* 0x0000000300057213 */ /* 0x000fca0000000000 */
        /* <DEDUP_REMOVED lines=12> */
[----:B------:R-:W-:Y:S02]  /*11a60*/  IMAD R0, R10, R4, RZ ;  /* 0x000000040a007224 */ /* 0x000fe400078e02ff */
[----:B------:R-:W-:Y:S02]  /*11a70*/  IMAD.MOV R4, RZ, RZ, -R4 ;  /* 0x000000ffff047224 */ /* 0x000fe400078e0a04 */
[----:B------:R-:W-:Y:S02]  /*11a80*/  IMAD.MOV R5, RZ, RZ, -R0 ;  /* 0x000000ffff057224 */ /* 0x000fe400078e0a00 */
[----:B------:R-:W-:-:S03]  /*11a90*/  IMAD R3, R6, R4, R3 ;  /* 0x0000000406037224 */ /* 0x000fc600078e0203 */
[----:B------:R-:W-:-:S04]  /*11aa0*/  VIADDMNMX R10, R5, UR4, R10, PT ;  /* 0x00000004050a7c46 */ /* 0x000fc8000b80010a */
[-C--:B------:R-:W-:Y:S02]  /*11ab0*/  IABS R7, R10.reuse ;  /* 0x0000000a00077213 */ /* 0x080fe40000000000 */
[----:B------:R-:W-:Y:S02]  /*11ac0*/  IABS R6, R10 ;  /* 0x0000000a00067213 */ /* 0x000fe40000000000 */
[----:B------:R-:W1:Y:S03]  /*11ad0*/  I2F.RP R8, R7 ;  /* 0x0000000700087306 */ /* 0x000e660000209400 */
[----:B------:R-:W-:-:S05]  /*11ae0*/  IMAD.MOV R6, RZ, RZ, -R6 ;  /* 0x000000ffff067224 */ /* 0x000fca00078e0a06 */
[----:B-1----:R-:W1:Y:S02]  /*11af0*/  MUFU.RCP R8, R8 ;  /* 0x0000000800087308 */ /* 0x002e640000001000 */
[----:B-1----:R-:W-:-:S06]  /*11b00*/  VIADD R5, R8, 0xffffffe ;  /* 0x0ffffffe08057836 */ /* 0x002fcc0000000000 */
[----:B------:R-:W1:Y:S02]  /*11b10*/  F2I.FTZ.U32.TRUNC.NTZ R5, R5 ;  /* 0x0000000500057305 */ /* 0x000e64000021f000 */
[----:B-1----:R-:W-:-:S04]  /*11b20*/  IMAD.MOV R4, RZ, RZ, -R5 ;  /* 0x000000ffff047224 */ /* 0x002fc800078e0a05 */
[----:B------:R-:W-:Y:S02]  /*11b30*/  IMAD R9, R4, R7, RZ ;  /* 0x0000000704097224 */ /* 0x000fe400078e02ff */
[----:B------:R-:W-:-:S04]  /*11b40*/  IMAD.MOV.U32 R4, RZ, RZ, RZ ;  /* 0x000000ffff047224 */ /* 0x000fc800078e00ff */
[----:B------:R-:W-:Y:S01]  /*11b50*/  IMAD.HI.U32 R4, R5, R9, R4 ;  /* 0x0000000905047227 */ /* 0x000fe200078e0004 */
[----:B------:R-:W-:Y:S02]  /*11b60*/  IABS R9, R3 ;  /* 0x0000000300097213 */ /* 0x000fe40000000000 */
[C---:B------:R-:W-:Y:S01]  /*11b70*/  LOP3.LUT R5, R3.reuse, R10, RZ, 0x3c, !PT ;  /* 0x0000000a03057212 */ /* 0x040fe200078e3cff */
[----:B------:R-:W-:Y:S02]  /*11b80*/  IMAD.IADD R3, R3, 0x1, R0 ;  /* 0x0000000103037824 */ /* 0x000fe400078e0200 */
[----:B------:R-:W-:-:S04]  /*11b90*/  IMAD.HI.U32 R4, R4, R9, RZ ;  /* 0x0000000904047227 */ /* 0x000fc800078e00ff */
[----:B------:R-:W-:-:S05]  /*11ba0*/  IMAD R6, R4, R6, R9 ;  /* 0x0000000604067224 */ /* 0x000fca00078e0209 */
        /* <DEDUP_REMOVED lines=8> */
[----:B------:R-:W-:Y:S01]  /*11c30*/  @!P0 LOP3.LUT R4, RZ, R10, RZ, 0x33, !PT ;  /* 0x0000000aff048212 */ /* 0x000fe200078e33ff */
[----:B------:R-:W-:-:S04]  /*11c40*/  IMAD.MOV R10, RZ, RZ, -R10 ;  /* 0x000000ffff0a7224 */ /* 0x000fc800078e0a0a */
[----:B------:R-:W-:Y:S01]  /*11c50*/  IMAD R18, R4, R10, R3 ;  /* 0x0000000a04127224 */ /* 0x000fe200078e0203 */
[----:B------:R-:W-:-:S05]  /*11c60*/  LOP3.LUT R4, RZ, R4, RZ, 0x33, !PT ;  /* 0x00000004ff047212 */ /* 0x000fca00078e33ff */
[----:B------:R-:W-:Y:S01]  /*11c70*/  IMAD.IADD R17, R17, 0x1, R4 ;  /* 0x0000000111117824 */ /* 0x000fe200078e0204 */
[----:B------:R-:W-:Y:S06]  /*11c80*/  BRA `(.L_x_1841) ;  /* 0x00000000000c7947 */ /* 0x000fec0003800000 */
.L_x_1836:
[----:B------:R-:W-:Y:S02]  /*11c90*/  IMAD.MOV.U32 R17, RZ, RZ, RZ ;  /* 0x000000ffff117224 */ /* 0x000fe400078e00ff */
[----:B------:R-:W-:Y:S02]  /*11ca0*/  IMAD.U32 R16, RZ, RZ, UR6 ;  /* 0x00000006ff107e24 */ /* 0x000fe4000f8e00ff */
[----:B------:R-:W-:-:S07]  /*11cb0*/  IMAD.MOV.U32 R18, RZ, RZ, RZ ;  /* 0x000000ffff127224 */ /* 0x000fce00078e00ff */
.L_x_1841:
[----:B------:R-:W1:Y:S01]  /*11cc0*/  S2R R0, SR_TID.X ;  /* 0x0000000000007919 */ /* 0x000e620000002100 */
[----:B------:R-:W-:Y:S01]  /*11cd0*/  STL [R1], RZ ;  /* 0x000000ff01007387 */ /* 0x000fe20000100800 */
[----:B-1----:R-:W-:-:S04]  /*11ce0*/  LOP3.LUT R0, R0, 0x1f, RZ, 0xc0, !PT ;  /* 0x0000001f00007812 */ /* 0x002fc800078ec0ff */
[----:B------:R-:W-:-:S13]  /*11cf0*/  ISETP.NE.AND P0, PT, R0, RZ, PT ;  /* 0x000000ff0000720c */ /* 0x000fda0003f05270 */
[----:B------:R-:W1:Y:S01]  /*11d00*/  @!P0 S2R R3, SR_CgaCtaId ;  /* 0x0000000000038919 */ /* 0x000e620000008800 */
[----:B------:R-:W-:-:S04]  /*11d10*/  @!P0 MOV R0, 0x400 ;  /* 0x0000040000008802 */ /* 0x000fc80000000f00 */
[----:B-1----:R-:W-:-:S05]  /*11d20*/  @!P0 LEA R0, R3, R0, 0x18 ;  /* 0x0000000003008211 */ /* 0x002fca00078ec0ff */
[----:B------:R1:W-:Y:S01]  /*11d30*/  @!P0 STS.128 [R0+0x228d0], R16 ;  /* 0x0228d01000008388 */ /* 0x0003e20000000c00 */
[----:B------:R-:W-:Y:S06]  /*11d40*/  BAR.ARV 0x5, 0x120 ;  /* 0x0144800000007b1d */ /* 0x000fec0000002000 */
[----:B------:R-:W-:Y:S01]  /*11d50*/  ISETP.GE.AND P0, PT, R19, UR5, PT ;  /* 0x0000000513007c0c */ /* 0x000fe2000bf06270 */
[----:B-1----:R-:W-:-:S05]  /*11d60*/  IMAD.MOV.U32 R0, RZ, RZ, 0x1 ;  /* 0x00000001ff007424 */ /* 0x002fca00078e00ff */
[----:B------:R1:W-:Y:S04]  /*11d70*/  STL [R1+0x4], R0 ;  /* 0x0000040001007387 */ /* 0x0003e80000100800 */
[----:B------:R1:W-:Y:S03]  /*11d80*/  STL [R1+0x18], RZ ;  /* 0x000018ff01007387 */ /* 0x0003e60000100800 */
[----:B------:R-:W-:Y:S05]  /*11d90*/  @P0 BRA `(.L_x_1842) ;  /* 0x0000003c00a80947 */ /* 0x000fea0003800000 */
[----:B-1----:R-:W-:Y:S01]  /*11da0*/  IMAD.MOV.U32 R0, RZ, RZ, 0x1 ;  /* 0x00000001ff007424 */ /* 0x002fe200078e00ff */
[----:B------:R1:W-:Y:S01]  /*11db0*/  STL [R1+0x18], RZ ;  /* 0x000018ff01007387 */ /* 0x0003e20000100800 */
[----:B------:R-:W-:Y:S01]  /*11dc0*/  ULDC UR37, c[0x0][0xc] ;  /* 0x0000030000257ab9 */ /* 0x000fe20000000800 */
[----:B------:R-:W-:Y:S02]  /*11dd0*/  ULDC.64 UR40, c[0x0][0x198] ;  /* 0x0000660000287ab9 */ /* 0x000fe40000000a00 */
[----:B------:R1:W-:Y:S04]  /*11de0*/  STL [R1+0x4], R0 ;  /* 0x0000040001007387 */ /* 0x0003e80000100800 */
[----:B------:R1:W-:Y:S02]  /*11df0*/  STL [R1], RZ ;  /* 0x000000ff01007387 */ /* 0x0003e40000100800 */
.L_x_1915:
[----:B------:R-:W-:Y:S05]  /*11e00*/  YIELD ;  /* 0x0000000000007946 */ /* 0x000fea0003800000 */
[----:B------:R-:W-:Y:S01]  /*11e10*/  ULDC.64 UR4, c[0x0][0xa28] ;  /* 0x00028a0000047ab9 */ /* 0x000fe20000000a00 */
[----:B------:R-:W-:Y:S01]  /*11e20*/  IMAD.MOV.U32 R4, RZ, RZ, RZ ;  /* 0x000000ffff047224 */ /* 0x000fe200078e00ff */
[----:B------:R-:W-:Y:S01]  /*11e30*/  ISETP.NE.U32.AND P0, PT, RZ, UR4, PT ;  /* 0x00000004ff007c0c */ /* 0x000fe2000bf05070 */
[----:B-1----:R-:W-:Y:S01]  /*11e40*/  IMAD.MOV.U32 R0, RZ, RZ, RZ ;  /* 0x000000ffff007224 */ /* 0x002fe200078e00ff */
[----:B------:R-:W-:Y:S02]  /*11e50*/  ULDC.64 UR6, c[0x0][0xa08] ;  /* 0x0002820000067ab9 */ /* 0x000fe40000000a00 */
[----:B------:R-:W-:Y:S01]  /*11e60*/  ISETP.NE.AND.EX P0, PT, RZ, UR5, PT, P0 ;  /* 0x00000005ff007c0c */ /* 0x000fe2000bf05300 */
[----:B------:R-:W-:-:S12]  /*11e70*/  ULDC.64 UR4, c[0x0][0xa00] ;  /* 0x0002800000047ab9 */ /* 0x000fd80000000a00 */
[----:B--2---:R-:W1:Y:S01]  /*11e80*/  @P0 LDC.64 R2, c[0x0][0xa28] ;  /* 0x00028a00ff020b82 */ /* 0x004e620000000a00 */
[----:B------:R-:W-:Y:S01]  /*11e90*/  ISETP.NE.U32.AND P2, PT, RZ, UR4, PT ;  /* 0x00000004ff007c0c */ /* 0x000fe2000bf45070 */
[----:B-1----:R-:W-:-:S05]  /*11ea0*/  @P0 IMAD.WIDE R2, R19, 0x4, R2 ;  /* 0x0000000413020825 */ /* 0x002fca00078e0202 */
[----:B------:R1:W5:Y:S01]  /*11eb0*/  @P0 LDG.E R4, desc[UR38][R2.64] ;  /* 0x0000002602040981 */ /* 0x000362000c1e1900 */
[----:B------:R-:W-:Y:S01]  /*11ec0*/  ISETP.NE.AND.EX P2, PT, RZ, UR5, PT, P2 ;  /* 0x00000005ff007c0c */ /* 0x000fe2000bf45320 */
[----:B------:R-:W-:Y:S01]  /*11ed0*/  ULDC.64 UR4, c[0x0][0xa18] ;  /* 0x0002860000047ab9 */ /* 0x000fe20000000a00 */
[----:B-1----:R-:W1:Y:S02]  /*11ee0*/  LDC.64 R2, c[0x0][0xa00] ;  /* 0x00028000ff027b82 */ /* 0x002e640000000a00 */
[----:B-1----:R-:W-:-:S09]  /*11ef0*/  IMAD.WIDE R2, R19, 0x4, R2 ;  /* 0x0000000413027825 */ /* 0x002fd200078e0202 */
[----:B------:R-:W2:Y:S01]  /*11f00*/  @P2 LDG.E R0, desc[UR38][R2.64] ;  /* 0x0000002602002981 */ /* 0x000ea2000c1e1900 */
[----:B------:R-:W-:Y:S01]  /*11f10*/  ISETP.NE.U32.AND P1, PT, RZ, UR4, PT ;  /* 0x00000004ff007c0c */ /* 0x000fe2000bf25070 */
[----:B------:R-:W-:-:S03]  /*11f20*/  ULDC UR4, c[0x0][0x288] ;  /* 0x0000a20000047ab9 */ /* 0x000fc60000000800 */
[----:B------:R-:W-:-:S13]  /*11f30*/  ISETP.NE.AND.EX P1, PT, RZ, UR5, PT, P1 ;  /* 0x00000005ff007c0c */ /* 0x000fda000bf25310 */
[----:B------:R-:W1:Y:S02]  /*11f40*/  @P1 LDC.64 R6, c[0x0][0xa18] ;  /* 0x00028600ff061b82 */ /* 0x000e640000000a00 */
[----:B-1----:R-:W-:Y:S01]  /*11f50*/  @P1 IMAD.WIDE R6, R19, 0x4, R6 ;  /* 0x0000000413061825 */ /* 0x002fe200078e0206 */
[----:B--2---:R1:W-:Y:S03]  /*11f60*/  STL [R1+0x1c], R0 ;  /* 0x00001c0001007387 */ /* 0x0043e60000100800 */
[----:B-1----:R-:W-:Y:S01]  /*11f70*/  IMAD.U32 R0, RZ, RZ, UR4 ;  /* 0x00000004ff007e24 */ /* 0x002fe2000f8e00ff */
[----:B------:R-:W-:-:S05]  /*11f80*/  ULDC.64 UR4, c[0x0][0x3f8] ;  /* 0x0000fe0000047ab9 */ /* 0x000fca0000000a00 */
[----:B------:R1:W5:Y:S01]  /*11f90*/  @P1 LDG.E R0, desc[UR38][R6.64] ;  /* 0x0000002606001981 */ /* 0x000362000c1e1900 */
[----:B------:R-:W-:Y:S01]  /*11fa0*/  UISETP.NE.U32.AND UP0, UPT, UR4, URZ, UPT ;  /* 0x0000003f0400728c */ /* 0x000fe2000bf05070 */
[----:B------:R-:W-:Y:S02]  /*11fb0*/  ISETP.NE.U32.AND P0, PT, RZ, UR6, PT ;  /* 0x00000006ff007c0c */ /* 0x000fe4000bf05070 */
[----:B------:R-:W-:Y:S01]  /*11fc0*/  ULDC UR4, c[0x0][0x404] ;  /* 0x0001010000047ab9 */ /* 0x000fe20000000800 */
[----:B------:R-:W-:Y:S01]  /*11fd0*/  UISETP.NE.AND.EX UP0, UPT, UR5, URZ, UPT, UP0 ;  /* 0x0000003f0500728c */ /* 0x000fe2000bf05300 */
[----:B------:R-:W-:Y:S02]  /*11fe0*/  ISETP.NE.AND.EX P0, PT, RZ, UR7, PT, P0 ;  /* 0x00000007ff007c0c */ /* 0x000fe4000bf05300 */
[----:B------:R-:W-:Y:S01]  /*11ff0*/  ULDC UR5, c[0x0][0x2e0] ;  /* 0x0000b80000057ab9 */ /* 0x000fe20000000800 */
[----:B------:R-:W-:-:S04]  /*12000*/  USEL UR4, UR4, 0x1, UP0 ;  /* 0x0000000104047887 */ /* 0x000fc80008000000 */
[----:B------:R-:W-:-:S06]  /*12010*/  UIMAD UR4, UR4, UR5, URZ ;  /* 0x00000005040472a4 */ /* 0x000fcc000f8e023f */
[----:B------:R-:W-:Y:S01]  /*12020*/  IMAD.U32 R5, RZ, RZ, UR4 ;  /* 0x00000004ff057e24 */ /* 0x000fe2000f8e00ff */
[----:B-1----:R-:W-:Y:S06]  /*12030*/  @P1 BRA `(.L_x_1843) ;  /* 0x0000000000101947 */ /* 0x002fec0003800000 */
[----:B------:R-:W-:Y:S05]  /*12040*/  @!P2 BRA `(.L_x_1843) ;  /* 0x00000000000ca947 */ /* 0x000fea0003800000 */
[----:B------:R-:W2:Y:S04]  /*12050*/  LDG.E R7, desc[UR38][R2.64] ;  /* 0x0000002602077981 */ /* 0x000ea8000c1e1900 */
[----:B-----5:R-:W2:Y:S02]  /*12060*/  LDG.E R0, desc[UR38][R2.64+0x4] ;  /* 0x0000042602007981 */ /* 0x020ea4000c1e1900 */
[----:B--2---:R-:W-:-:S07]  /*12070*/  IMAD.IADD R0, R0, 0x1, -R7 ;  /* 0x0000000100007824 */ /* 0x004fce00078e0a07 */
.L_x_1843:
[----:B------:R-:W1:Y:S01]  /*12080*/  LDC.64 R2, c[0x0][0xa08] ;  /* 0x00028200ff027b82 */ /* 0x000e620000000a00 */
[----:B------:R-:W-:Y:S01]  /*12090*/  IMAD.MOV.U32 R7, RZ, RZ, RZ ;  /* 0x000000ffff077224 */ /* 0x000fe200078e00ff */
[----:B------:R-:W-:Y:S01]  /*120a0*/  ULDC.64 UR4, c[0x0][0xa20] ;  /* 0x0002880000047ab9 */ /* 0x000fe20000000a00 */
[----:B-1----:R-:W-:-:S05]  /*120b0*/  IMAD.WIDE R2, R19, 0x4, R2 ;  /* 0x0000000413027825 */ /* 0x002fca00078e0202 */
[----:B------:R-:W2:Y:S01]  /*120c0*/  @P0 LDG.E R7, desc[UR38][R2.64] ;  /* 0x0000002602070981 */ /* 0x000ea2000c1e1900 */
[----:B------:R-:W-:-:S04]  /*120d0*/  ISETP.NE.U32.AND P1, PT, RZ, UR4, PT ;  /* 0x00000004ff007c0c */ /* 0x000fc8000bf25070 */
[----:B------:R-:W-:Y:S01]  /*120e0*/  ISETP.NE.AND.EX P1, PT, RZ, UR5, PT, P1 ;  /* 0x00000005ff007c0c */ /* 0x000fe2000bf25310 */
[----:B--2--5:R-:W-:-:S05]  /*120f0*/  IMAD.IADD R6, R7, 0x1, R4 ;  /* 0x0000000107067824 */ /* 0x024fca00078e0204 */
[----:B------:R1:W-:Y:S07]  /*12100*/  STL [R1+0x8], R6 ;  /* 0x0000080601007387 */ /* 0x0003ee0000100800 */
[----:B------:R-:W-:Y:S05]  /*12110*/  @!P1 BRA `(.L_x_1844) ;  /* 0x0000000000109947 */ /* 0x000fea0003800000 */
[----:B------:R-:W2:Y:S02]  /*12120*/  LDC.64 R2, c[0x0][0xa20] ;  /* 0x00028800ff027b82 */ /* 0x000ea40000000a00 */
[----:B--2---:R-:W-:-:S05]  /*12130*/  IMAD.WIDE R2, R19, 0x4, R2 ;  /* 0x0000000413027825 */ /* 0x004fca00078e0202 */
[----:B------:R2:W5:Y:S01]  /*12140*/  LDG.E R5, desc[UR38][R2.64] ;  /* 0x0000002602057981 */ /* 0x000562000c1e1900 */
[----:B------:R-:W-:Y:S05]  /*12150*/  BRA `(.L_x_1845) ;  /* 0x0000000000107947 */ /* 0x000fea0003800000 */
.L_x_1844:
[----:B------:R-:W-:Y:S05]  /*12160*/  @!P0 BRA `(.L_x_1845) ;  /* 0x00000000000c8947 */ /* 0x000fea0003800000 */
[----:B-1----:R-:W2:Y:S04]  /*12170*/  LDG.E R6, desc[UR38][R2.64] ;  /* 0x0000002602067981 */ /* 0x002ea8000c1e1900 */
[----:B------:R-:W2:Y:S02]  /*12180*/  LDG.E R5, desc[UR38][R2.64+0x4] ;  /* 0x0000042602057981 */ /* 0x000ea4000c1e1900 */
[----:B--2---:R-:W-:-:S07]  /*12190*/  IMAD.IADD R5, R5, 0x1, -R6 ;  /* 0x0000000105057824 */ /* 0x004fce00078e0a06 */
.L_x_1845:
[----:B--2---:R-:W2:Y:S01]  /*121a0*/  LDC.64 R2, c[0x0][0x9e0] ;  /* 0x00027800ff027b82 */ /* 0x004ea20000000a00 */
[----:B-----5:R-:W-:Y:S01]  /*121b0*/  IMAD.IADD R7, R5, 0x1, -R4 ;  /* 0x0000000105077824 */ /* 0x020fe200078e0a04 */
[----:B------:R-:W-:-:S04]  /*121c0*/  LEA R4, R17, 0x80, 0x7 ;  /* 0x0000008011047811 */ /* 0x000fc800078e38ff */
[----:B------:R-:W-:Y:S02]  /*121d0*/  IADD3 R9, R7, R4, -R0 ;  /* 0x0000000407097210 */ /* 0x000fe40007ffe800 */
[----:B--2---:R-:W-:-:S03]  /*121e0*/  ISETP.GE.AND P0, PT, R3, 0x1, PT ;  /* 0x000000010300780c */ /* 0x004fc60003f06270 */
[----:B------:R-:W-:-:S10]  /*121f0*/  IMAD.IADD R2, R9, 0x1, R2 ;  /* 0x0000000109027824 */ /* 0x000fd400078e0202 */
[----:B------:R-:W-:Y:S05]  /*12200*/  @!P0 BRA `(.L_x_1846) ;  /* 0x0000000000488947 */ /* 0x000fea0003800000 */
[C---:B------:R-:W-:Y:S01]  /*12210*/  ISETP.GT.AND P1, PT, R9.reuse, RZ, PT ;  /* 0x000000ff0900720c */ /* 0x040fe20003f24270 */
[----:B------:R-:W-:Y:S01]  /*12220*/  BSSY B0, `(.L_x_1847) ;  /* 0x000000e000007945 */ /* 0x000fe20003800000 */
[----:B-1----:R-:W-:-:S11]  /*12230*/  VIADD R6, R9, 0xffffffff ;  /* 0xffffffff09067836 */ /* 0x002fd60000000000 */
        /* <DEDUP_REMOVED lines=8> */
.L_x_1848:
[----:B------:R-:W-:-:S13]  /*122c0*/  ISETP.NE.AND P1, PT, R3, 0x1, PT ;  /* 0x000000010300780c */ /* 0x000fda0003f25270 */
[----:B------:R-:W1:Y:S02]  /*122d0*/  @P1 LDC.64 R4, c[0x0][0x9e8] ;  /* 0x00027a00ff041b82 */ /* 0x000e640000000a00 */
[----:B-1----:R-:W-:-:S05]  /*122e0*/  @P1 IMAD.HI.U32 R4, R6, R4, RZ ;  /* 0x0000000406041227 */ /* 0x002fca00078e00ff */
[----:B------:R-:W-:-:S07]  /*122f0*/  @P1 SHF.R.U32.HI R6, RZ, R5, R4 ;  /* 0x00000005ff061219 */ /* 0x000fce0000011604 */
.L_x_1849:
[----:B------:R-:W-:Y:S05]  /*12300*/  BSYNC B0 ;  /* 0x0000000000007941 */ /* 0x000fea0003800000 */
.L_x_1847:
[----:B------:R-:W-:-:S05]  /*12310*/  IMAD R5, R6, R3, R3 ;  /* 0x0000000306057224 */ /* 0x000fca00078e0203 */
[----:B------:R-:W-:-:S07]  /*12320*/  VIMNMX R2, R2, R5, PT ;  /* 0x0000000502027248 */ /* 0x000fce0003fe0100 */
.L_x_1846:
[----:B------:R-:W-:Y:S01]  /*12330*/  VIADD R2, R2, 0x5f ;  /* 0x0000005f02027836 */ /* 0x000fe20000000000 */
[----:B------:R-:W-:Y:S01]  /*12340*/  ULDC UR4, c[0x0][0x9dc] ;  /* 0x0002770000047ab9 */ /* 0x000fe20000000800 */
[----:B------:R-:W-:Y:S02]  /*12350*/  IMAD R0, R17, 0x80, -R0 ;  /* 0x0000008011007824 */ /* 0x000fe400078e0a00 */
[----:B------:R-:W-:-:S04]  /*12360*/  IMAD.HI R4, R2, 0x2aaaaaab, RZ ;  /* 0x2aaaaaab02047827 */ /* 0x000fc800078e02ff */
[C---:B------:R-:W-:Y:S01]  /*12370*/  VIADD R2, R7.reuse, 0x5f ;  /* 0x0000005f07027836 */ /* 0x040fe20000000000 */
[----:B------:R-:W-:Y:S01]  /*12380*/  SHF.R.U32.HI R5, RZ, 0x1f, R4 ;  /* 0x0000001fff057819 */ /* 0x000fe20000011604 */
[----:B------:R-:W-:Y:S02]  /*12390*/  IMAD.IADD R7, R7, 0x1, R0 ;  /* 0x0000000107077824 */ /* 0x000fe400078e0200 */
[----:B------:R-:W-:Y:S01]  /*123a0*/  IMAD.HI R2, R2, 0x2aaaaaab, RZ ;  /* 0x2aaaaaab02027827 */ /* 0x000fe200078e02ff */
[----:B------:R-:W-:-:S03]  /*123b0*/  LEA.HI.SX32 R4, R4, R5, 0x1c ;  /* 0x0000000504047211 */ /* 0x000fc600078fe2ff */
[----:B------:R-:W-:Y:S01]  /*123c0*/  VIADD R0, R7, -UR4 ;  /* 0x8000000407007c36 */ /* 0x000fe20008000000 */
[----:B------:R-:W-:-:S04]  /*123d0*/  SHF.R.U32.HI R5, RZ, 0x1f, R2 ;  /* 0x0000001fff057819 */ /* 0x000fc80000011602 */
[----:B------:R-:W-:-:S04]  /*123e0*/  LEA.HI.SX32 R5, R2, R5, 0x1c ;  /* 0x0000000502057211 */ /* 0x000fc800078fe2ff */
[----:B-1----:R-:W-:-:S05]  /*123f0*/  VIMNMX R6, R5, R4, PT ;  /* 0x0000000405067248 */ /* 0x002fca0003fe0100 */
[----:B------:R1:W-:Y:S01]  /*12400*/  STL [R1+0x14], R6 ;  /* 0x0000140601007387 */ /* 0x0003e20000100800 */
[----:B------:R-:W-:Y:S05]  /*12410*/  @!P0 BRA `(.L_x_1850) ;  /* 0x0000000000448947 */ /* 0x000fea0003800000 */
[----:B------:R-:W-:Y:S01]  /*12420*/  ISETP.GT.AND P0, PT, R7, -0x1, PT ;  /* 0xffffffff0700780c */ /* 0x000fe20003f04270 */
[----:B------:R-:W-:-:S12]  /*12430*/  BSSY B0, `(.L_x_1851) ;  /* 0x000000d000007945 */ /* 0x000fd80003800000 */
[----:B------:R-:W-:Y:S05]  /*12440*/  @P0 BRA `(.L_x_1852) ;  /* 0x00000000001c0947 */ /* 0x000fea0003800000 */
[----:B------:R-:W-:Y:S02]  /*12450*/  ISETP.NE.AND P0, PT, R3, 0x1, PT ;  /* 0x000000010300780c */ /* 0x000fe40003f05270 */
[----:B------:R-:W-:-:S11]  /*12460*/  LOP3.LUT R7, RZ, R7, RZ, 0x33, !PT ;  /* 0x00000007ff077212 */ /* 0x000fd600078e33ff */
[----:B------:R-:W2:Y:S02]  /*12470*/  @P0 LDC.64 R4, c[0x0][0x9e8] ;  /* 0x00027a00ff040b82 */ /* 0x000ea40000000a00 */
[----:B--2---:R-:W-:-:S05]  /*12480*/  @P0 IMAD.HI.U32 R4, R7, R4, RZ ;  /* 0x0000000407040227 */ /* 0x004fca00078e00ff */
[----:B------:R-:W-:-:S04]  /*12490*/  @P0 SHF.R.U32.HI R7, RZ, R5, R4 ;  /* 0x00000005ff070219 */ /* 0x000fc80000011604 */
[----:B------:R-:W-:Y:S01]  /*124a0*/  LOP3.LUT R7, RZ, R7, RZ, 0x33, !PT ;  /* 0x00000007ff077212 */ /* 0x000fe200078e33ff */
[----:B------:R-:W-:Y:S06]  /*124b0*/  BRA `(.L_x_1853) ;  /* 0x0000000000107947 */ /* 0x000fec0003800000 */
.L_x_1852:
[----:B------:R-:W-:-:S13]  /*124c0*/  ISETP.NE.AND P0, PT, R3, 0x1, PT ;  /* 0x000000010300780c */ /* 0x000fda0003f05270 */
[----:B------:R-:W2:Y:S02]  /*124d0*/  @P0 LDC.64 R4, c[0x0][0x9e8] ;  /* 0x00027a00ff040b82 */ /* 0x000ea40000000a00 */
[----:B--2---:R-:W-:-:S05]  /*124e0*/  @P0 IMAD.HI.U32 R4, R7, R4, RZ ;  /* 0x0000000407040227 */ /* 0x004fca00078e00ff */
[----:B------:R-:W-:-:S07]  /*124f0*/  @P0 SHF.R.U32.HI R7, RZ, R5, R4 ;  /* 0x00000005ff070219 */ /* 0x000fce0000011604 */
.L_x_1853:
[----:B------:R-:W-:Y:S05]  /*12500*/  BSYNC B0 ;  /* 0x0000000000007941 */ /* 0x000fea0003800000 */
.L_x_1851:
[----:B------:R-:W-:-:S05]  /*12510*/  IMAD R3, R7, R3, RZ ;  /* 0x0000000307037224 */ /* 0x000fca00078e02ff */
[----:B------:R-:W-:-:S07]  /*12520*/  VIMNMX R0, R0, R3, !PT ;  /* 0x0000000300007248 */ /* 0x000fce0007fe0100 */
.L_x_1850:
[----:B------:R-:W-:Y:S01]  /*12530*/  IMAD.HI R0, R0, 0x2aaaaaab, RZ ;  /* 0x2aaaaaab00007827 */ /* 0x000fe200078e02ff */
[----:B------:R-:W-:Y:S04]  /*12540*/  BSSY B6, `(.L_x_1854) ;  /* 0x00002ae000067945 */ /* 0x000fe80003800000 */
[----:B------:R-:W-:-:S04]  /*12550*/  SHF.R.U32.HI R3, RZ, 0x1f, R0 ;  /* 0x0000001fff037819 */ /* 0x000fc80000011600 */
[----:B------:R-:W-:-:S04]  /*12560*/  LEA.HI.SX32 R3, R0, R3, 0x1c ;  /* 0x0000000300037211 */ /* 0x000fc800078fe2ff */
[----:B------:R-:W-:-:S04]  /*12570*/  VIMNMX R2, RZ, R3, !PT ;  /* 0x00000003ff027248 */ /* 0x000fc80007fe0100 */
[----:B------:R-:W-:Y:S01]  /*12580*/  ISETP.GT.AND P0, PT, R6, R2, PT ;  /* 0x000000020600720c */ /* 0x000fe20003f04270 */
[----:B------:R2:W-:-:S12]  /*12590*/  STL [R1+0xc], R2 ;  /* 0x00000c0201007387 */ /* 0x0005d80000100800 */
[----:B--2---:R-:W-:Y:S05]  /*125a0*/  @P0 BRA `(.L_x_1855) ;  /* 0x0000000000440947 */ /* 0x004fea0003800000 */
[----:B------:R-:W2:Y:S02]  /*125b0*/  S2R R2, SR_TID.X ;  /* 0x0000000000027919 */ /* 0x000ea40000002100 */
[----:B--2---:R-:W-:-:S04]  /*125c0*/  LOP3.LUT R2, R2, 0x1f, RZ, 0xc0, !PT ;  /* 0x0000001f02027812 */ /* 0x004fc800078ec0ff */
[----:B------:R-:W-:-:S13]  /*125d0*/  ISETP.NE.AND P1, PT, R2, RZ, PT ;  /* 0x000000ff0200720c */ /* 0x000fda0003f25270 */
[----:B------:R-:W-:Y:S05]  /*125e0*/  @P1 BRA `(.L_x_1856) ;  /* 0x00000028008c1947 */ /* 0x000fea0003800000 */
[----:B------:R-:W2:Y:S01]  /*125f0*/  S2R R7, SR_LANEID ;  /* 0x0000000000077919 */ /* 0x000ea20000000000 */
[----:B------:R-:W-:Y:S01]  /*12600*/  VOTEU.ANY UR4, UPT, PT ;  /* 0x0000000000047886 */ /* 0x000fe200038e0100 */
[----:B------:R-:W3:Y:S01]  /*12610*/  LDC.64 R2, c[0x0][0xc38] ;  /* 0x00030e00ff027b82 */ /* 0x000ee20000000a00 */
[----:B------:R-:W2:Y:S08]  /*12620*/  FLO.U32 R0, UR4 ;  /* 0x0000000400007d00 */ /* 0x000eb000080e0000 */
[----:B------:R-:W3:Y:S01]  /*12630*/  POPC R5, UR4 ;  /* 0x0000000400057d09 */ /* 0x000ee20008000000 */
[----:B--2---:R-:W-:-:S13]  /*12640*/  ISETP.EQ.U32.AND P0, PT, R0, R7, PT ;  /* 0x000000070000720c */ /* 0x004fda0003f02070 */
[----:B---3--:R-:W2:Y:S01]  /*12650*/  @P0 ATOMG.E.ADD.STRONG.GPU PT, R3, desc[UR38][R2.64], R5 ;  /* 0x00000005020309a8 */ /* 0x008ea200081ee1e6 */
[----:B------:R-:W3:Y:S02]  /*12660*/  S2R R4, SR_LTMASK ;  /* 0x0000000000047919 */ /* 0x000ee40000003900 */
[----:B---3--:R-:W-:-:S04]  /*12670*/  LOP3.LUT R4, R4, UR4, RZ, 0xc0, !PT ;  /* 0x0000000404047c12 */ /* 0x008fc8000f8ec0ff */
[----:B------:R-:W3:Y:S01]  /*12680*/  POPC R7, R4 ;  /* 0x0000000400077309 */ /* 0x000ee20000000000 */
[----:B--2---:R-:W3:Y:S02]  /*12690*/  SHFL.IDX PT, R0, R3, R0, 0x1f ;  /* 0x00001f0003007589 */ /* 0x004ee400000e0000 */
[----:B---3--:R-:W-:Y:S01]  /*126a0*/  IADD3 R16, R0, UR37, R7 ;  /* 0x0000002500107c10 */ /* 0x008fe2000fffe007 */
[----:B------:R-:W-:Y:S06]  /*126b0*/  BRA `(.L_x_1856) ;  /* 0x0000002800587947 */ /* 0x000fec0003800000 */
.L_x_1855:
[----:B------:R-:W2:Y:S01]  /*126c0*/  S2R R3, SR_CgaCtaId ;  /* 0x0000000000037919 */ /* 0x000ea20000008800 */
[----:B------:R-:W-:-:S04]  /*126d0*/  MOV R0, 0x400 ;  /* 0x0000040000007802 */ /* 0x000fc80000000f00 */
[----:B--2---:R-:W-:-:S05]  /*126e0*/  LEA R2, R3, R0, 0x18 ;  /* 0x0000000003027211 */ /* 0x004fca00078ec0ff */
[----:B------:R2:W-:Y:S01]  /*126f0*/  STL [R1+0x10], R2 ;  /* 0x0000100201007387 */ /* 0x0005e20000100800 */
[----:B------:R-:W-:-:S05]  /*12700*/  VIADD R0, R2, 0x1c400 ;  /* 0x0001c40002007836 */ /* 0x000fca0000000000 */
[----:B------:R-:W-:-:S13]  /*12710*/  LOP3.LUT P0, RZ, R0, 0x3ff, RZ, 0xc0, !PT ;  /* 0x000003ff00ff7812 */ /* 0x000fda000780c0ff */
[----:B--2---:R-:W-:Y:S05]  /*12720*/  @!P0 BRA `(.L_x_1857) ;  /* 0x0000000000408947 */ /* 0x004fea0003800000 */
[----:B------:R-:W-:Y:S01]  /*12730*/  MOV R2, 0x0 ;  /* 0x0000000000027802 */ /* 0x000fe20000000f00 */
[----:B------:R-:W-:Y:S01]  /*12740*/  ULDC.64 UR6, c[0x4][0x90] ;  /* 0x0100240000067ab9 */ /* 0x000fe20000000a00 */
[----:B------:R-:W-:Y:S01]  /*12750*/  ULDC.64 UR8, c[0x4][0x98] ;  /* 0x0100260000087ab9 */ /* 0x000fe20000000a00 */
[----:B------:R-:W-:Y:S01]  /*12760*/  ULDC.64 UR4, c[0x4][0x8] ;  /* 0x0100020000047ab9 */ /* 0x000fe20000000a00 */
[----:B------:R-:W-:Y:S02]  /*12770*/  IMAD.U32 R4, RZ, RZ, UR6 ;  /* 0x00000006ff047e24 */ /* 0x000fe4000f8e00ff */
[----:B------:R-:W2:Y:S01]  /*12780*/  LDC.64 R2, c[0x4][R2] ;  /* 0x0100000002027b82 */ /* 0x000ea20000000a00 */
[----:B------:R-:W-:Y:S02]  /*12790*/  IMAD.U32 R5, RZ, RZ, UR7 ;  /* 0x00000007ff057e24 */ /* 0x000fe4000f8e00ff */
[----:B-1----:R-:W-:Y:S02]  /*127a0*/  IMAD.U32 R6, RZ, RZ, UR8 ;  /* 0x00000008ff067e24 */ /* 0x002fe4000f8e00ff */
[----:B------:R-:W-:-:S02]  /*127b0*/  IMAD.U32 R7, RZ, RZ, UR9 ;  /* 0x00000009ff077e24 */ /* 0x000fc4000f8e00ff */
[----:B------:R-:W-:Y:S02]  /*127c0*/  IMAD.U32 R10, RZ, RZ, UR4 ;  /* 0x00000004ff0a7e24 */ /* 0x000fe4000f8e00ff */
[----:B------:R-:W-:Y:S02]  /*127d0*/  IMAD.U32 R11, RZ, RZ, UR5 ;  /* 0x00000005ff0b7e24 */ /* 0x000fe4000f8e00ff */
[----:B------:R-:W-:Y:S02]  /*127e0*/  IMAD.MOV.U32 R8, RZ, RZ, 0x70 ;  /* 0x00000070ff087424 */ /* 0x000fe400078e00ff */
[----:B------:R-:W-:Y:S02]  /*127f0*/  IMAD.MOV.U32 R12, RZ, RZ, 0x1 ;  /* 0x00000001ff0c7424 */ /* 0x000fe400078e00ff */
[----:B0-----:R-:W-:-:S07]  /*12800*/  IMAD.MOV.U32 R13, RZ, RZ, RZ ;  /* 0x000000ffff0d7224 */ /* 0x001fce00078e00ff */
[----:B------:R-:W-:-:S07]  /*12810*/  LEPC R20, `(.L_x_1857) ;  /* 0x000000001014794e */ /* 0x000fce0000000000 */
[----:B--2---:R-:W-:Y:S05]  /*12820*/  CALL.ABS.NOINC R2 ;  /* 0x0000000002007343 */ /* 0x004fea0003c00000 */
.L_x_1857:
        /* <DEDUP_REMOVED lines=8> */
[----:B------:R2:W3:Y:S01]  /*128b0*/  LDC.64 R2, c[0x4][R0] ;  /* 0x0100000000027b82 */ /* 0x0004e20000000a00 */
[----:B------:R-:W-:Y:S02]  /*128c0*/  IMAD.U32 R4, RZ, RZ, UR6 ;  /* 0x00000006ff047e24 */ /* 0x000fe4000f8e00ff */
[----:B------:R-:W-:Y:S02]  /*128d0*/  IMAD.U32 R5, RZ, RZ, UR7 ;  /* 0x00000007ff057e24 */ /* 0x000fe4000f8e00ff */
[----:B-1----:R-:W-:Y:S02]  /*128e0*/  IMAD.U32 R6, RZ, RZ, UR8 ;  /* 0x00000008ff067e24 */ /* 0x002fe4000f8e00ff */
[----:B------:R-:W-:-:S02]  /*128f0*/  IMAD.U32 R7, RZ, RZ, UR9 ;  /* 0x00000009ff077e24 */ /* 0x000fc4000f8e00ff */
[----:B------:R-:W-:Y:S02]  /*12900*/  IMAD.U32 R10, RZ, RZ, UR4 ;  /* 0x00000004ff0a7e24 */ /* 0x000fe4000f8e00ff */
[----:B------:R-:W-:Y:S02]  /*12910*/  IMAD.U32 R11, RZ, RZ, UR5 ;  /* 0x00000005ff0b7e24 */ /* 0x000fe4000f8e00ff */
[----:B------:R-:W-:Y:S02]  /*12920*/  IMAD.MOV.U32 R8, RZ, RZ, 0x70 ;  /* 0x00000070ff087424 */ /* 0x000fe400078e00ff */
[----:B------:R-:W-:Y:S02]  /*12930*/  IMAD.MOV.U32 R12, RZ, RZ, 0x1 ;  /* 0x00000001ff0c7424 */ /* 0x000fe400078e00ff */
[----:B0-2---:R-:W-:-:S07]  /*12940*/  IMAD.MOV.U32 R13, RZ, RZ, RZ ;  /* 0x000000ffff0d7224 */ /* 0x005fce00078e00ff */
[----:B------:R-:W-:-:S07]  /*12950*/  LEPC R20, `(.L_x_1859) ;  /* 0x000000001014794e */ /* 0x000fce0000000000 */
[----:B---3--:R-:W-:Y:S05]  /*12960*/  CALL.ABS.NOINC R2 ;  /* 0x0000000002007343 */ /* 0x008fea0003c00000 */
.L_x_1859:
        /* <DEDUP_REMOVED lines=16> */
.L_x_1858:
[----:B------:R-:W2:Y:S01]  /*12a70*/  LDL.LU R7, [R1+0x1c] ;  /* 0x00001c0001077983 */ /* 0x000ea20000300800 */
[----:B------:R-:W3:Y:S01]  /*12a80*/  LDC R0, c[0x0][0x428] ;  /* 0x00010a00ff007b82 */ /* 0x000ee20000000800 */
[----:B------:R-:W-:Y:S01]  /*12a90*/  ULDC.64 UR4, c[0x0][0x9f8] ;  /* 0x00027e0000047ab9 */ /* 0x000fe20000000a00 */
[----:B------:R-:W-:Y:S01]  /*12aa0*/  IMAD.MOV.U32 R4, RZ, RZ, R19 ;  /* 0x000000ffff047224 */ /* 0x000fe200078e0013 */
[----:B-1----:R-:W1:Y:S01]  /*12ab0*/  S2R R6, SR_TID.X ;  /* 0x0000000000067919 */ /* 0x002e620000002100 */
[----:B---3--:R-:W-:Y:S01]  /*12ac0*/  ISETP.NE.AND P0, PT, R0, 0x1, PT ;  /* 0x000000010000780c */ /* 0x008fe20003f05270 */
[----:B------:R-:W-:Y:S01]  /*12ad0*/  IMAD.MOV.U32 R0, RZ, RZ, R18 ;  /* 0x000000ffff007224 */ /* 0x000fe200078e0012 */
[----:B-1----:R-:W-:-:S11]  /*12ae0*/  LOP3.LUT R6, R6, 0x1f, RZ, 0xc0, !PT ;  /* 0x0000001f06067812 */ /* 0x002fd600078ec0ff */
[----:B------:R-:W1:Y:S08]  /*12af0*/  @P0 LDC R3, c[0x0][0x42c] ;  /* 0x00010b00ff030b82 */ /* 0x000e700000000800 */
[----:B------:R-:W3:Y:S01]  /*12b00*/  @P0 LDC R5, c[0x0][0x430] ;  /* 0x00010c00ff050b82 */ /* 0x000ee20000000800 */
[----:B-1----:R-:W-:-:S05]  /*12b10*/  @P0 IMAD.HI.U32 R2, R18, R3, RZ ;  /* 0x0000000312020227 */ /* 0x002fca00078e00ff */
[----:B---3--:R-:W-:Y:S02]  /*12b20*/  @P0 SHF.R.U32.HI R0, RZ, R5, R2 ;  /* 0x00000005ff000219 */ /* 0x008fe40000011602 */
[----:B------:R-:W-:-:S04]  /*12b30*/  ISETP.NE.U32.AND P0, PT, RZ, UR4, PT ;  /* 0x00000004ff007c0c */ /* 0x000fc8000bf05070 */
[----:B------:R-:W-:Y:S01]  /*12b40*/  ISETP.NE.AND.EX P0, PT, RZ, UR5, PT, P0 ;  /* 0x00000005ff007c0c */ /* 0x000fe2000bf05300 */
[----:B------:R-:W-:-:S12]  /*12b50*/  ULDC.64 UR4, c[0x0][0xa00] ;  /* 0x0002800000047ab9 */ /* 0x000fd80000000a00 */
[----:B------:R-:W1:Y:S01]  /*12b60*/  @P0 LDC.64 R2, c[0x0][0x9f8] ;  /* 0x00027e00ff020b82 */ /* 0x000e620000000a00 */
[----:B------:R-:W-:-:S04]  /*12b70*/  ISETP.NE.AND P6, PT, R6, RZ, PT ;  /* 0x000000ff0600720c */ /* 0x000fc80003fc5270 */
[----:B------:R-:W-:-:S09]  /*12b80*/  PLOP3.LUT P1, PT, P6, PT, PT, 0x8, 0x0 ;  /* 0x000000000000781c */ /* 0x000fd2000372e170 */
[----:B------:R-:W-:Y:S01]  /*12b90*/  VOTEU.ALL UP1, P6 ;  /* 0x00000000003f7886 */ /* 0x000fe20003020000 */
[----:B-1----:R-:W-:-:S05]  /*12ba0*/  @P0 IMAD.WIDE R2, R19, 0x4, R2 ;  /* 0x0000000413020825 */ /* 0x002fca00078e0202 */
[----:B------:R1:W5:Y:S01]  /*12bb0*/  @P0 LDG.E R4, desc[UR38][R2.64] ;  /* 0x0000002602040981 */ /* 0x000362000c1e1900 */
[----:B------:R-:W-:Y:S01]  /*12bc0*/  ISETP.NE.U32.AND P0, PT, RZ, UR4, PT ;  /* 0x00000004ff007c0c */ /* 0x000fe2000bf05070 */
[----:B------:R-:W-:-:S03]  /*12bd0*/  @!UP1 UIADD3 UR8, UP0, UR40, 0x270, URZ ;  /* 0x0000027028089890 */ /* 0x000fc6000ff1e03f */
[----:B------:R-:W-:Y:S01]  /*12be0*/  ISETP.NE.AND.EX P0, PT, RZ, UR5, PT, P0 ;  /* 0x00000005ff007c0c */ /* 0x000fe2000bf05300 */
[----:B------:R-:W-:-:S03]  /*12bf0*/  @!UP1 UIADD3.X UR9, URZ, UR41, URZ, UP0, !UPT ;  /* 0x000000293f099290 */ /* 0x000fc600087fe43f */
[----:B------:R-:W-:Y:S01]  /*12c00*/  SEL R6, R19, RZ, !P0 ;  /* 0x000000ff13067207 */ /* 0x000fe20004000000 */
[----:B------:R-:W-:Y:S01]  /*12c10*/  VOTEU.ALL UP0, P6 ;  /* 0x00000000003f7886 */ /* 0x000fe20003000000 */
[----:B-12---:R-:W-:-:S07]  /*12c20*/  IMAD R17, R17, 0x80, R7 ;  /* 0x0000008011117824 */ /* 0x006fce00078e0207 */
.L_x_1860:
        /* <DEDUP_REMOVED lines=10> */
[----:B------:R-:W2:Y:S01]  /*12cd0*/  LDL R5, [R1+0x14] ;  /* 0x0000140001057983 */ /* 0x000ea20000100800 */
[----:B------:R-:W1:Y:S01]  /*12ce0*/  LDC.64 R2, c[0x0][0x3f8] ;  /* 0x0000fe00ff027b82 */ /* 0x000e620000000a00 */
[----:B------:R-:W-:Y:S02]  /*12cf0*/  ULDC.64 UR4, c[0x0][0xa08] ;  /* 0x0002820000047ab9 */ /* 0x000fe40000000a00 */
[----:B-1----:R-:W-:Y:S01]  /*12d00*/  LOP3.LUT P0, RZ, R2, UR4, RZ, 0xfc, !PT ;  /* 0x0000000402ff7c12 */ /* 0x002fe2000f80fcff */
[----:B------:R-:W-:-:S03]  /*12d10*/  UMOV UR4, 0xffffffff ;  /* 0xffffffff00047882 */ /* 0x000fc60000000000 */
[----:B------:R-:W-:-:S04]  /*12d20*/  LOP3.LUT P0, RZ, R3, UR5, RZ, 0xfc, P0 ;  /* 0x0000000503ff7c12 */ /* 0x000fc8000800fcff */
[----:B-----5:R-:W-:Y:S01]  /*12d30*/  SEL R7, R4, RZ, !P0 ;  /* 0x000000ff04077207 */ /* 0x020fe20004000000 */
[----:B--2---:R-:W-:Y:S01]  /*12d40*/  VIADD R8, R5, 0xffffffff ;  /* 0xffffffff05087836 */ /* 0x004fe20000000000 */
[----:B------:R-:W-:Y:S07]  /*12d50*/  BRA.DIV UR4, `(.L_x_1861) ;  /* 0x00000036046c7947 */ /* 0x000fee000b800000 */
.L_x_1931:
[----:B------:R-:W-:Y:S01]  /*12d60*/  UMOV UR4, 0xffffffff ;  /* 0xffffffff00047882 */ /* 0x000fe20000000000 */
[----:B------:R-:W-:Y:S02]  /*12d70*/  SHF.R.S32.HI R5, RZ, 0x1f, R4 ;  /* 0x0000001fff057819 */ /* 0x000fe40000011404 */
[----:B------:R-:W-:Y:S05]  /*12d80*/  BRA.DIV UR4, `(.L_x_1862) ;  /* 0x0000003604947947 */ /* 0x000fea000b800000 */
[----:B------:R-:W-:-:S13]  /*12d90*/  ELECT P6, URZ, PT ;  /* 0x00000000003f782f */ /* 0x000fda00038c0000 */
.L_x_1934:
        /* <DEDUP_REMOVED lines=10> */
[----:B------:R-:W-:-:S04]  /*12e40*/  @P0 SHF.R.U32.HI R7, RZ, R11, R10 ;  /* 0x0000000bff070219 */ /* 0x000fc8000001160a */
[--C-:B------:R-:W-:Y:S01]  /*12e50*/  SHF.R.S32.HI R11, RZ, 0x1f, R7.reuse ;  /* 0x0000001fff0b7819 */ /* 0x100fe20000011407 */
[--C-:B------:R-:W-:Y:S02]  /*12e60*/  IMAD.MOV R9, RZ, RZ, -R7.reuse ;  /* 0x000000ffff097224 */ /* 0x100fe400078e0a07 */
[----:B------:R-:W-:Y:S02]  /*12e70*/  IMAD.MOV.U32 R10, RZ, RZ, R7 ;  /* 0x000000ffff0a7224 */ /* 0x000fe400078e0007 */
[----:B------:R-:W-:Y:S02]  /*12e80*/  IMAD R8, R12, R9, R8 ;  /* 0x000000090c087224 */ /* 0x000fe400078e0208 */
[----:B------:R-:W-:Y:S02]  /*12e90*/  IMAD R9, R5, UR4, RZ ;  /* 0x0000000405097c24 */ /* 0x000fe4000f8e02ff */
[----:B------:R-:W-:-:S04]  /*12ea0*/  IMAD.WIDE.U32 R10, R4, UR4, R10 ;  /* 0x00000004040a7c25 */ /* 0x000fc8000f8e000a */
[----:B------:R-:W-:Y:S01]  /*12eb0*/  IMAD R9, R4, UR5, R9 ;  /* 0x0000000504097c24 */ /* 0x000fe2000f8e0209 */
[----:B------:R-:W-:-:S03]  /*12ec0*/  LEA R12, P0, R10, R2, 0x2 ;  /* 0x000000020a0c7211 */ /* 0x000fc600078010ff */
[----:B------:R-:W-:-:S05]  /*12ed0*/  IMAD.IADD R7, R11, 0x1, R9 ;  /* 0x000000010b077824 */ /* 0x000fca00078e0209 */
[----:B0-----:R-:W-:-:S05]  /*12ee0*/  LEA.HI.X R13, R10, R3, R7, 0x2, P0 ;  /* 0x000000030a0d7211 */ /* 0x001fca00000f1407 */
[----:B------:R1:W5:Y:S02]  /*12ef0*/  LDG.E R7, desc[UR38][R12.64] ;  /* 0x000000260c077981 */ /* 0x000364000c1e1900 */
.L_x_1864:
[----:B------:R-:W2:Y:S01]  /*12f00*/  LDL R9, [R1] ;  /* 0x0000000001097983 */ /* 0x000ea20000100800 */
[----:B------:R-:W-:-:S03]  /*12f10*/  MOV R11, 0x400 ;  /* 0x00000400000b7802 */ /* 0x000fc60000000f00 */
[----:B------:R-:W3:Y:S01]  /*12f20*/  LDL R10, [R1+0x4] ;  /* 0x00000400010a7983 */ /* 0x000ee20000100800 */
[----:B-1----:R-:W1:Y:S02]  /*12f30*/  S2R R12, SR_CgaCtaId ;  /* 0x00000000000c7919 */ /* 0x002e640000008800 */
[----:B-1----:R-:W-:-:S05]  /*12f40*/  LEA R11, R12, R11, 0x18 ;  /* 0x0000000b0c0b7211 */ /* 0x002fca00078ec0ff */
[----:B--2---:R-:W-:Y:S01]  /*12f50*/  IMAD R9, R9, 0x8, R11 ;  /* 0x0000000809097824 */ /* 0x004fe200078e020b */
[----:B---3--:R-:W-:-:S04]  /*12f60*/  SHF.L.U32 R10, R10, 0x1f, RZ ;  /* 0x0000001f0a0a7819 */ /* 0x008fc800000006ff */
[----:B------:R-:W1:Y:S02]  /*12f70*/  SYNCS.PHASECHK.TRANS64.TRYWAIT P0, [R9+URZ+0x22840], R10 ;  /* 0x0228400a090075a7 */ /* 0x000e64000800017f */
[----:B-1----:R-:W-:Y:S05]  /*12f80*/  @!P0 BRA `(.L_x_1865) ;  /* 0x0000003400348947 */ /* 0x002fea0003800000 */
.L_x_1935:
[----:B------:R-:W2:Y:S02]  /*12f90*/  S2R R11, SR_TID.X ;  /* 0x00000000000b7919 */ /* 0x000ea40000002100 */
        /* <DEDUP_REMOVED lines=10> */
.L_x_1866:
[----:B------:R-:W2:Y:S01]  /*13040*/  LDL R11, [R1] ;  /* 0x00000000010b7983 */ /* 0x000ea20000100800 */
[----:B------:R-:W-:-:S03]  /*13050*/  MOV R12, 0x400 ;  /* 0x00000400000c7802 */ /* 0x000fc60000000f00 */
[----:B-1----:R-:W3:Y:S01]  /*13060*/  LDL R10, [R1+0x8] ;  /* 0x00000800010a7983 */ /* 0x002ee20000100800 */
[----:B0-----:R-:W0:Y:S01]  /*13070*/  S2R R13, SR_CgaCtaId ;  /* 0x00000000000d7919 */ /* 0x001e220000008800 */
[----:B------:R-:W-:Y:S02]  /*13080*/  R2UR UR9, R9 ;  /* 0x00000000090972ca */ /* 0x000fe400000e0000 */
[----:B------:R-:W-:Y:S01]  /*13090*/  R2UR UR11, R8 ;  /* 0x00000000080b72ca */ /* 0x000fe200000e0000 */
[----:B------:R-:W-:Y:S01]  /*130a0*/  UIADD3 UR6, UP0, UR40, 0x370, URZ ;  /* 0x0000037028067890 */ /* 0x000fe2000ff1e03f */
[----:B------:R-:W-:Y:S02]  /*130b0*/  R2UR UR12, R0 ;  /* 0x00000000000c72ca */ /* 0x000fe400000e0000 */
[----:B-----5:R-:W-:Y:S01]  /*130c0*/  R2UR UR13, R7 ;  /* 0x00000000070d72ca */ /* 0x020fe200000e0000 */
[----:B------:R-:W-:Y:S01]  /*130d0*/  UIADD3.X UR7, URZ, UR41, URZ, UP0, !UPT ;  /* 0x000000293f077290 */ /* 0x000fe200087fe43f */
[----:B0-----:R-:W-:-:S05]  /*130e0*/  LEA R12, R13, R12, 0x18 ;  /* 0x0000000c0d0c7211 */ /* 0x001fca00078ec0ff */
[----:B------:R-:W-:Y:S01]  /*130f0*/  UIADD3 UR9, UR9, 0x22830, URZ ;  /* 0x0002283009097890 */ /* 0x000fe2000fffe03f */
[----:B------:R-:W-:Y:S01]  /*13100*/  UMOV UR5, 0x14f00000 ;  /* 0x14f0000000057882 */ /* 0x000fe20000000000 */
[----:B------:R-:W-:Y:S01]  /*13110*/  UMOV UR10, URZ ;  /* 0x0000003f000a7c82 */ /* 0x000fe20008000000 */
[----:B--2---:R-:W-:Y:S01]  /*13120*/  IMAD R9, R11, 0x3000, R12 ;  /* 0x000030000b097824 */ /* 0x004fe200078e020c */
[----:B---3--:R-:W-:-:S04]  /*13130*/  R2UR UR4, R10 ;  /* 0x000000000a0472ca */ /* 0x008fc800000e0000 */
[----:B------:R-:W-:-:S09]  /*13140*/  R2UR UR8, R9 ;  /* 0x00000000090872ca */ /* 0x000fd200000e0000 */
[----:B------:R-:W-:-:S04]  /*13150*/  UIMAD UR11, UR11, 0x60, UR4 ;  /* 0x000000600b0b78a4 */ /* 0x000fc8000f8e0204 */
[----:B------:R-:W-:Y:S01]  /*13160*/  UIADD3 UR8, UR8, 0x1c400, URZ ;  /* 0x0001c40008087890 */ /* 0x000fe2000fffe03f */
[----:B------:R-:W-:-:S08]  /*13170*/  UMOV UR4, 0x0 ;  /* 0x0000000000047882 */ /* 0x000fd00000000000 */
[----:B------:R1:W-:Y:S02]  /*13180*/  UTMALDG.4D [UR8], [UR6], desc[UR4] ;  /* 0x00000408060075b4 */ /* 0x0003e40008019000 */
[----:B-1----:R-:W-:Y:S01]  /*13190*/  NOP ;  /* 0x0000000000007918 */ /* 0x002fe20000000000 */
.L_x_1863:
[----:B------:R-:W2:Y:S01]  /*131a0*/  LDL.LU R12, [R1+0x18] ;  /* 0x00001800010c7983 */ /* 0x000ea20000300800 */
[----:B------:R-:W-:Y:S01]  /*131b0*/  MOV R10, 0x400 ;  /* 0x00000400000a7802 */ /* 0x000fe20000000f00 */
[----:B------:R-:W-:Y:S05]  /*131c0*/  WARPSYNC.ALL ;  /* 0x0000000000007948 */ /* 0x000fea0003800000 */
[----:B------:R-:W1:Y:S01]  /*131d0*/  S2R R11, SR_CgaCtaId ;  /* 0x00000000000b7919 */ /* 0x000e620000008800 */
        /* <DEDUP_REMOVED lines=11> */
[----:B-1----:R-:W-:Y:S01]  /*13290*/  LEA R10, R11, R10, 0x18 ;  /* 0x0000000a0b0a7211 */ /* 0x002fe200078ec0ff */
        /* <DEDUP_REMOVED lines=12> */
[----:B------:R-:W2:Y:S02]  /*13360*/  SYNCS.PHASECHK.TRANS64.TRYWAIT P0, [R10+URZ+0x22820], R6 ;  /* 0x022820060a0075a7 */ /* 0x000ea4000800017f */
[----:B-12---:R-:W-:Y:S05]  /*13370*/  @!P0 BRA `(.L_x_1868) ;  /* 0x00000030004c8947 */ /* 0x006fea0003800000 */
.L_x_1936:
[----:B------:R-:W-:Y:S05]  /*13380*/  BSYNC B0 ;  /* 0x0000000000007941 */ /* 0x000fea0003800000 */
.L_x_1867:
[----:B------:R-:W-:Y:S04]  /*13390*/  BSSY B0, `(.L_x_1869) ;  /* 0x000003b000007945 */ /* 0x000fe80003800000 */
[----:B------:R-:W-:Y:S05]  /*133a0*/  @!P6 BRA `(.L_x_1870) ;  /* 0x0000000000e4e947 */ /* 0x000fea0003800000 */
[----:B------:R-:W2:Y:S01]  /*133b0*/  LDL R10, [R1] ;  /* 0x00000000010a7983 */ /* 0x000ea20000100800 */
[----:B------:R-:W-:-:S03]  /*133c0*/  MOV R11, 0x400 ;  /* 0x00000400000b7802 */ /* 0x000fc60000000f00 */
[----:B-1----:R-:W3:Y:S01]  /*133d0*/  LDL R9, [R1+0x4] ;  /* 0x0000040001097983 */ /* 0x002ee20000100800 */
[----:B------:R-:W1:Y:S02]  /*133e0*/  S2R R12, SR_CgaCtaId ;  /* 0x00000000000c7919 */ /* 0x000e640000008800 */
[----:B-1----:R-:W-:-:S05]  /*133f0*/  LEA R11, R12, R11, 0x18 ;  /* 0x0000000b0c0b7211 */ /* 0x002fca00078ec0ff */
[----:B--2---:R-:W-:Y:S01]  /*13400*/  IMAD R6, R10, 0x8, R11 ;  /* 0x000000080a067824 */ /* 0x004fe200078e020b */
[----:B---3--:R-:W-:-:S04]  /*13410*/  SHF.L.U32 R9, R9, 0x1f, RZ ;  /* 0x0000001f09097819 */ /* 0x008fc800000006ff */
[----:B------:R-:W1:Y:S02]  /*13420*/  SYNCS.PHASECHK.TRANS64.TRYWAIT P0, [R6+URZ+0x22860], R9 ;  /* 0x02286009060075a7 */ /* 0x000e64000800017f */
[----:B-1----:R-:W-:Y:S05]  /*13430*/  @!P0 BRA `(.L_x_1871) ;  /* 0x00000030003c8947 */ /* 0x002fea0003800000 */
.L_x_1937:
        /* <DEDUP_REMOVED lines=11> */
.L_x_1872:
[----:B------:R-:W2:Y:S01]  /*134f0*/  LDL R10, [R1] ;  /* 0x00000000010a7983 */ /* 0x000ea20000100800 */
[----:B------:R-:W-:-:S03]  /*13500*/  MOV R11, 0x400 ;  /* 0x00000400000b7802 */ /* 0x000fc60000000f00 */
[----:B-1----:R-:W3:Y:S01]  /*13510*/  LDL R9, [R1+0x8] ;  /* 0x0000080001097983 */ /* 0x002ee20000100800 */
[----:B------:R-:W1:Y:S01]  /*13520*/  S2R R12, SR_CgaCtaId ;  /* 0x00000000000c7919 */ /* 0x000e620000008800 */
[----:B------:R-:W-:Y:S02]  /*13530*/  R2UR UR9, R6 ;  /* 0x00000000060972ca */ /* 0x000fe400000e0000 */
[----:B------:R-:W-:Y:S01]  /*13540*/  R2UR UR11, R8 ;  /* 0x00000000080b72ca */ /* 0x000fe200000e0000 */
[----:B------:R-:W-:Y:S01]  /*13550*/  UIADD3 UR4, UP0, UR40, 0x470, URZ ;  /* 0x0000047028047890 */ /* 0x000fe2000ff1e03f */
[----:B------:R-:W-:Y:S02]  /*13560*/  R2UR UR12, R0 ;  /* 0x00000000000c72ca */ /* 0x000fe400000e0000 */
[----:B------:R-:W-:Y:S02]  /*13570*/  R2UR UR13, R7 ;  /* 0x00000000070d72ca */ /* 0x000fe400000e0000 */
[----:B-1----:R-:W-:-:S05]  /*13580*/  LEA R11, R12, R11, 0x18 ;  /* 0x0000000b0c0b7211 */ /* 0x002fca00078ec0ff */
[----:B------:R-:W-:Y:S01]  /*13590*/  UIADD3 UR9, UR9, 0x22850, URZ ;  /* 0x0002285009097890 */ /* 0x000fe2000fffe03f */
[----:B------:R-:W-:Y:S01]  /*135a0*/  UMOV UR10, URZ ;  /* 0x0000003f000a7c82 */ /* 0x000fe20008000000 */
[----:B------:R-:W-:Y:S01]  /*135b0*/  UMOV UR6, 0x0 ;  /* 0x0000000000067882 */ /* 0x000fe20000000000 */
[----:B------:R-:W-:Y:S01]  /*135c0*/  UMOV UR7, 0x14f00000 ;  /* 0x14f0000000077882 */ /* 0x000fe20000000000 */
[----:B------:R-:W-:Y:S01]  /*135d0*/  UMOV UR16, 0x40 ;  /* 0x0000004000107882 */ /* 0x000fe20000000000 */
[----:B--2---:R-:W-:Y:S01]  /*135e0*/  IMAD R6, R10, 0xc000, R11 ;  /* 0x0000c0000a067824 */ /* 0x004fe200078e020b */
[----:B---3--:R-:W-:-:S04]  /*135f0*/  R2UR UR5, R9 ;  /* 0x00000000090572ca */ /* 0x008fc800000e0000 */
[----:B------:R-:W-:-:S09]  /*13600*/  R2UR UR14, R6 ;  /* 0x00000000060e72ca */ /* 0x000fd200000e0000 */
[----:B------:R-:W-:-:S04]  /*13610*/  UIMAD UR11, UR11, 0x60, UR5 ;  /* 0x000000600b0b78a4 */ /* 0x000fc8000f8e0205 */
[----:B------:R-:W-:Y:S02]  /*13620*/  UIADD3 UR8, UR14, 0x400, URZ ;  /* 0x000004000e087890 */ /* 0x000fe4000fffe03f */
[----:B------:R-:W-:Y:S02]  /*13630*/  UIADD3.X UR5, URZ, UR41, URZ, UP0, !UPT ;  /* 0x000000293f057290 */ /* 0x000fe400087fe43f */
        /* <DEDUP_REMOVED lines=16> */
.L_x_1870:
[----:B------:R-:W-:Y:S05]  /*13740*/  BSYNC B0 ;  /* 0x0000000000007941 */ /* 0x000fea0003800000 */
.L_x_1869:
[----:B-1----:R-:W2:Y:S04]  /*13750*/  LDL R6, [R1+0x14] ;  /* 0x0000140001067983 */ /* 0x002ea80000100800 */
[----:B------:R-:W3:Y:S01]  /*13760*/  LDL R9, [R1+0xc] ;  /* 0x00000c0001097983 */ /* 0x000ee20000100800 */
[----:B------:R-:W-:Y:S01]  /*13770*/  BSSY B0, `(.L_x_1873) ;  /* 0x000016f000007945 */ /* 0x000fe20003800000 */
[----:B--2---:R-:W-:-:S05]  /*13780*/  VIADD R8, R6, 0xfffffffe ;  /* 0xfffffffe06087836 */ /* 0x004fca0000000000 */
[----:B---3--:R-:W-:-:S13]  /*13790*/  ISETP.GE.AND P0, PT, R8, R9, PT ;  /* 0x000000090800720c */ /* 0x008fda0003f06270 */
[----:B------:R-:W-:Y:S05]  /*137a0*/  @!P0 BRA `(.L_x_1874) ;  /* 0x0000001400ac8947 */ /* 0x000fea0003800000 */
[----:B------:R-:W-:Y:S01]  /*137b0*/  LOP3.LUT R10, RZ, R9, RZ, 0x33, !PT ;  /* 0x00000009ff0a7212 */ /* 0x000fe200078e33ff */
[----:B------:R-:W-:Y:S01]  /*137c0*/  IMAD.MOV R9, RZ, RZ, -R6 ;  /* 0x000000ffff097224 */ /* 0x000fe200078e0a06 */
[----:B------:R-:W-:Y:S04]  /*137d0*/  BSSY B1, `(.L_x_1875) ;  /* 0x000007b000017945 */ /* 0x000fe80003800000 */
[----:B------:R-:W-:-:S05]  /*137e0*/  VIADDMNMX R10, R9, 0x1, R10, !PT ;  /* 0x00000001090a7846 */ /* 0x000fca000780010a */
[----:B------:R-:W-:-:S05]  /*137f0*/  IMAD.IADD R6, R6, 0x1, R10 ;  /* 0x0000000106067824 */ /* 0x000fca00078e020a */
[----:B------:R-:W-:-:S04]  /*13800*/  LOP3.LUT R6, R6, 0x1, RZ, 0xc0, !PT ;  /* 0x0000000106067812 */ /* 0x000fc800078ec0ff */
[----:B------:R-:W-:-:S13]  /*13810*/  ISETP.NE.U32.AND P0, PT, R6, 0x1, PT ;  /* 0x000000010600780c */ /* 0x000fda0003f05070 */
[----:B------:R-:W-:Y:S05]  /*13820*/  @P0 BRA `(.L_x_1876) ;  /* 0x0000000400d40947 */ /* 0x000fea0003800000 */
[----:B------:R-:W2:Y:S04]  /*13830*/  LDL.LU R11, [R1] ;  /* 0x00000000010b7983 */ /* 0x000ea80000300800 */
[----:B0-----:R-:W3:Y:S01]  /*13840*/  LDL.LU R13, [R1+0x4] ;  /* 0x00000400010d7983 */ /* 0x001ee20000300800 */
        /* <DEDUP_REMOVED lines=25> */
[----:B------:R-:W-:Y:S01]  /*139e0*/  LEA R2, P0, R6, R2, 0x2 ;  /* 0x0000000206027211 */ /* 0x000fe200078010ff */
[----:B------:R-:W-:-:S03]  /*139f0*/  IMAD.MOV R7, RZ, RZ, -R9 ;  /* 0x000000ffff077224 */ /* 0x000fc600078e0a09 */
[----:B------:R-:W-:Y:S01]  /*13a00*/  LEA.HI.X R3, R6, R3, R11, 0x2, P0 ;  /* 0x0000000306037211 */ /* 0x000fe200000f140b */
[----:B------:R-:W-:-:S04]  /*13a10*/  IMAD R8, R12, R7, R8 ;  /* 0x000000070c087224 */ /* 0x000fc800078e0208 */
[----:B------:R1:W5:Y:S04]  /*13a20*/  LDG.E R7, desc[UR38][R2.64] ;  /* 0x0000002602077981 */ /* 0x000368000c1e1900 */
.L_x_1879:
[----:B-1----:R-:W1:Y:S01]  /*13a30*/  S2R R3, SR_CgaCtaId ;  /* 0x0000000000037919 */ /* 0x002e620000008800 */
[----:B------:R-:W-:-:S04]  /*13a40*/  MOV R2, 0x400 ;  /* 0x0000040000027802 */ /* 0x000fc80000000f00 */
[----:B-1----:R-:W-:Y:S02]  /*13a50*/  LEA R2, R3, R2, 0x18 ;  /* 0x0000000203027211 */ /* 0x002fe400078ec0ff */
[----:B------:R-:W-:-:S03]  /*13a60*/  SHF.L.U32 R3, R13, 0x1f, RZ ;  /* 0x0000001f0d037819 */ /* 0x000fc600000006ff */
[----:B------:R-:W-:-:S04]  /*13a70*/  IMAD R2, R14, 0x8, R2 ;  /* 0x000000080e027824 */ /* 0x000fc800078e0202 */
[----:B------:R-:W1:Y:S02]  /*13a80*/  SYNCS.PHASECHK.TRANS64.TRYWAIT P0, [R2+URZ+0x22840], R3 ;  /* 0x02284003020075a7 */ /* 0x000e64000800017f */
[----:B-1----:R-:W-:Y:S05]  /*13a90*/  @!P0 BRA `(.L_x_1880) ;  /* 0x0000002800b88947 */ /* 0x002fea0003800000 */
.L_x_1938:
[----:B------:R-:W2:Y:S02]  /*13aa0*/  S2R R6, SR_TID.X ;  /* 0x0000000000067919 */ /* 0x000ea40000002100 */
[----:B--2---:R-:W-:-:S04]  /*13ab0*/  LOP3.LUT R6, R6, 0x7f, RZ, 0xc0, !PT ;  /* 0x0000007f06067812 */ /* 0x004fc800078ec0ff */
[----:B------:R-:W-:-:S13]  /*13ac0*/  ISETP.NE.AND P1, PT, R6, RZ, PT ;  /* 0x000000ff0600720c */ /* 0x000fda0003f25270 */
        /* <DEDUP_REMOVED lines=8> */
.L_x_1881:
[----:B------:R-:W2:Y:S01]  /*13b50*/  LDL R6, [R1] ;  /* 0x0000000001067983 */ /* 0x000ea20000100800 */
        /* <DEDUP_REMOVED lines=21> */
.L_x_1939:
        /* <DEDUP_REMOVED lines=8> */
.L_x_1883:
[----:B-12---:R-:W2:Y:S01]  /*13d30*/  LDL R3, [R1] ;  /* 0x0000000001037983 */ /* 0x006ea20000100800 */
        /* <DEDUP_REMOVED lines=33> */
.L_x_1878:
[----:B------:R-:W-:Y:S05]  /*13f50*/  BSYNC B2 ;  /* 0x0000000000027941 */ /* 0x000fea0003800000 */
.L_x_1877:
[----:B------:R-:W2:Y:S02]  /*13f60*/  LDL R2, [R1+0x14] ;  /* 0x0000140001027983 */ /* 0x000ea40000100800 */
[----:B--2---:R-:W-:-:S07]  /*13f70*/  VIADD R8, R2, 0xfffffffd ;  /* 0xfffffffd02087836 */ /* 0x004fce0000000000 */
.L_x_1876:
[----:B------:R-:W-:Y:S05]  /*13f80*/  BSYNC B1 ;  /* 0x0000000000017941 */ /* 0x000fea0003800000 */
.L_x_1875:
[----:B------:R-:W2:Y:S01]  /*13f90*/  LDL.LU R2, [R1+0x14] ;  /* 0x0000140001027983 */ /* 0x000ea20000300800 */
[----:B------:R-:W-:Y:S01]  /*13fa0*/  VIADD R10, R10, 0xfffffffe ;  /* 0xfffffffe0a0a7836 */ /* 0x000fe20000000000 */
[----:B--2---:R-:W-:-:S04]  /*13fb0*/  LOP3.LUT R3, RZ, R2, RZ, 0x33, !PT ;  /* 0x00000002ff037212 */ /* 0x004fc800078e33ff */
[----:B------:R-:W-:-:S13]  /*13fc0*/  ISETP.NE.AND P0, PT, R10, R3, PT ;  /* 0x000000030a00720c */ /* 0x000fda0003f05270 */
[----:B------:R-:W-:Y:S05]  /*13fd0*/  @!P0 BRA `(.L_x_1874) ;  /* 0x0000000c00a08947 */ /* 0x000fea0003800000 */
.L_x_1898:
        /* <DEDUP_REMOVED lines=28> */
[----:B------:R-:W-:-:S03]  /*141a0*/  LEA R6, P0, R2, UR4, 0x2 ;  /* 0x0000000402067c11 */ /* 0x000fc6000f8010ff */
[----:B------:R-:W-:-:S05]  /*141b0*/  IMAD.IADD R7, R7, 0x1, R3 ;  /* 0x0000000107077824 */ /* 0x000fca00078e0203 */
[----:B------:R-:W-:-:S06]  /*141c0*/  LEA.HI.X R7, R2, UR5, R7, 0x2, P0 ;  /* 0x0000000502077c11 */ /* 0x000fcc00080f1407 */
[----:B------:R1:W5:Y:S02]  /*141d0*/  LDG.E R7, desc[UR38][R6.64] ;  /* 0x0000002606077981 */ /* 0x000364000c1e1900 */
.L_x_1886:
[----:B------:R-:W2:Y:S01]  /*141e0*/  S2R R3, SR_CgaCtaId ;  /* 0x0000000000037919 */ /* 0x000ea20000008800 */
[----:B------:R-:W-:-:S04]  /*141f0*/  MOV R2, 0x400 ;  /* 0x0000040000027802 */ /* 0x000fc80000000f00 */
[----:B--2---:R-:W-:Y:S02]  /*14200*/  LEA R2, R3, R2, 0x18 ;  /* 0x0000000203027211 */ /* 0x004fe400078ec0ff */
[----:B------:R-:W-:-:S03]  /*14210*/  SHF.L.U32 R3, R10, 0x1f, RZ ;  /* 0x0000001f0a037819 */ /* 0x000fc600000006ff */
[----:B------:R-:W-:-:S04]  /*14220*/  IMAD R2, R9, 0x8, R2 ;  /* 0x0000000809027824 */ /* 0x000fc800078e0202 */
[----:B------:R-:W2:Y:S02]  /*14230*/  SYNCS.PHASECHK.TRANS64.TRYWAIT P0, [R2+URZ+0x22840], R3 ;  /* 0x02284003020075a7 */ /* 0x000ea4000800017f */
[----:B--2---:R-:W-:Y:S05]  /*14240*/  @!P0 BRA `(.L_x_1887) ;  /* 0x0000002000f48947 */ /* 0x004fea0003800000 */
.L_x_1940:
[----:B-1----:R-:W1:Y:S02]  /*14250*/  S2R R6, SR_TID.X ;  /* 0x0000000000067919 */ /* 0x002e640000002100 */
        /* <DEDUP_REMOVED lines=8> */
[----:B---3--:R-:W-:Y:S05]  /*142e0*/  @!P1 BRA `(.L_x_1888) ;  /* 0x0000000000049947 */ /* 0x008fea0003800000 */
[----:B------:R-:W-:Y:S01]  /*142f0*/  BPT.TRAP 0x1 ;  /* 0x000000040000795c */ /* 0x000fe20000300000 */
.L_x_1888:
[----:B------:R-:W3:Y:S01]  /*14300*/  LDL R12, [R1+0x8] ;  /* 0x00000800010c7983 */ /* 0x000ee20000100800 */
[----:B------:R-:W-:Y:S01]  /*14310*/  MOV R6, 0x400 ;  /* 0x0000040000067802 */ /* 0x000fe20000000f00 */
[----:B0-----:R-:W0:Y:S01]  /*14320*/  S2R R13, SR_CgaCtaId ;  /* 0x00000000000d7919 */ /* 0x001e220000008800 */
        /* <DEDUP_REMOVED lines=16> */
[----:B------:R-:W1:Y:S02]  /*14430*/  SYNCS.PHASECHK.TRANS64.TRYWAIT P1, [R2+URZ+0x22860], R3 ;  /* 0x02286003020075a7 */ /* 0x000e64000802017f */
[----:B01----:R-:W-:Y:S05]  /*14440*/  @!P1 BRA `(.L_x_1889) ;  /* 0x0000002000889947 */ /* 0x003fea0003800000 */
.L_x_1941:
[----:B------:R-:W-:Y:S05]  /*14450*/  @P0 BRA `(.L_x_1890) ;  /* 0x00000000001c0947 */ /* 0x000fea0003800000 */
[----:B------:R-:W1:Y:S01]  /*14460*/  S2R R11, SR_TID.X ;  /* 0x00000000000b7919 */ /* 0x000e620000002100 */
[----:B0-2---:R-:W-:-:S04]  /*14470*/  IMAD.MOV.U32 R3, RZ, RZ, 0xc000 ;  /* 0x0000c000ff037424 */ /* 0x005fc800078e00ff */
[----:B------:R3:W-:Y:S01]  /*14480*/  SYNCS.ARRIVE.TRANS64 RZ, [R2+URZ+0x22850], R3 ;  /* 0x0228500302ff79a7 */ /* 0x0007e2000800003f */
[----:B-1----:R-:W-:-:S04]  /*14490*/  LOP3.LUT R11, R11, 0x1f, RZ, 0xc0, !PT ;  /* 0x0000001f0b0b7812 */ /* 0x002fc800078ec0ff */
[----:B------:R-:W-:-:S13]  /*144a0*/  ISETP.NE.AND P1, PT, R11, RZ, PT ;  /* 0x000000ff0b00720c */ /* 0x000fda0003f25270 */
[----:B---3--:R-:W-:Y:S05]  /*144b0*/  @!P1 BRA `(.L_x_1890) ;  /* 0x0000000000049947 */ /* 0x008fea0003800000 */
[----:B------:R-:W-:Y:S01]  /*144c0*/  BPT.TRAP 0x1 ;  /* 0x000000040000795c */ /* 0x000fe20000300000 */
.L_x_1890:
[----:B------:R-:W1:Y:S01]  /*144d0*/  S2R R11, SR_CgaCtaId ;  /* 0x00000000000b7919 */ /* 0x000e620000008800 */
        /* <DEDUP_REMOVED lines=12> */
[----:B-1----:R-:W-:-:S05]  /*145a0*/  LEA R3, R11, R3, 0x18 ;  /* 0x000000030b037211 */ /* 0x002fca00078ec0ff */
        /* <DEDUP_REMOVED lines=19> */
.L_x_1885:
[----:B------:R-:W-:Y:S05]  /*146e0*/  BSYNC B1 ;  /* 0x0000000000017941 */ /* 0x000fea0003800000 */
.L_x_1884:
[----:B------:R-:W-:Y:S01]  /*146f0*/  VIADD R9, R9, 0x1 ;  /* 0x0000000109097836 */ /* 0x000fe20000000000 */
[----:B------:R-:W-:Y:S04]  /*14700*/  BSSY B1, `(.L_x_1891) ;  /* 0x0000071000017945 */ /* 0x000fe80003800000 */
[----:B------:R-:W-:-:S04]  /*14710*/  ISETP.NE.AND P0, PT, R9, 0x2, PT ;  /* 0x000000020900780c */ /* 0x000fc80003f05270 */
[----:B------:R-:W-:Y:S02]  /*14720*/  SEL R3, RZ, 0x1, P0 ;  /* 0x00000001ff037807 */ /* 0x000fe40000000000 */
[----:B------:R-:W-:Y:S01]  /*14730*/  SEL R12, R9, RZ, P0 ;  /* 0x000000ff090c7207 */ /* 0x000fe20000000000 */
[----:B------:R-:W-:Y:S01]  /*14740*/  VIADD R9, R8, 0xffffffff ;  /* 0xffffffff08097836 */ /* 0x000fe20000000000 */
[----:B------:R-:W-:-:S05]  /*14750*/  LOP3.LUT R11, R10, R3, RZ, 0x3c, !PT ;  /* 0x000000030a0b7212 */ /* 0x000fca00078e3cff */
[----:B------:R1:W-:Y:S04]  /*14760*/  STL [R1+0x4], R11 ;  /* 0x0000040b01007387 */ /* 0x0003e80000100800 */
[----:B------:R1:W-:Y:S01]  /*14770*/  STL [R1], R12 ;  /* 0x0000000c01007387 */ /* 0x0003e20000100800 */
[----:B------:R-:W-:Y:S05]  /*14780*/  @!P6 BRA `(.L_x_1892) ;  /* 0x0000000400a0e947 */ /* 0x000fea0003800000 */
[----:B------:R-:W-:Y:S01]  /*14790*/  ULDC.64 UR4, c[0x0][0x3f8] ;  /* 0x0000fe0000047ab9 */ /* 0x000fe20000000a00 */
[----:B------:R-:W-:Y:S01]  /*147a0*/  IMAD.MOV.U32 R10, RZ, RZ, R9 ;  /* 0x000000ffff0a7224 */ /* 0x000fe200078e0009 */
[----:B------:R-:W-:-:S04]  /*147b0*/  ISETP.NE.U32.AND P0, PT, RZ, UR4, PT ;  /* 0x00000004ff007c0c */ /* 0x000fc8000bf05070 */
[----:B------:R-:W-:-:S13]  /*147c0*/  ISETP.NE.AND.EX P0, PT, RZ, UR5, PT, P0 ;  /* 0x00000005ff007c0c */ /* 0x000fda000bf05300 */
        /* <DEDUP_REMOVED lines=16> */
[----:B------:R-:W-:-:S06]  /*148d0*/  LEA.HI.X R7, R2, UR5, R3, 0x2, P0 ;  /* 0x0000000502077c11 */ /* 0x000fcc00080f1403 */
[----:B------:R2:W5:Y:S03]  /*148e0*/  LDG.E R7, desc[UR38][R6.64] ;  /* 0x0000002606077981 */ /* 0x000566000c1e1900 */
.L_x_1893:
[----:B------:R-:W3:Y:S01]  /*148f0*/  S2R R3, SR_CgaCtaId ;  /* 0x0000000000037919 */ /* 0x000ee20000008800 */
[----:B------:R-:W-:-:S04]  /*14900*/  MOV R2, 0x400 ;  /* 0x0000040000027802 */ /* 0x000fc80000000f00 */
[----:B---3--:R-:W-:Y:S02]  /*14910*/  LEA R2, R3, R2, 0x18 ;  /* 0x0000000203027211 */ /* 0x008fe400078ec0ff */
[----:B------:R-:W-:-:S03]  /*14920*/  SHF.L.U32 R3, R11, 0x1f, RZ ;  /* 0x0000001f0b037819 */ /* 0x000fc600000006ff */
[----:B------:R-:W-:-:S04]  /*14930*/  IMAD R2, R12, 0x8, R2 ;  /* 0x000000080c027824 */ /* 0x000fc800078e0202 */
[----:B------:R-:W3:Y:S02]  /*14940*/  SYNCS.PHASECHK.TRANS64.TRYWAIT P0, [R2+URZ+0x22840], R3 ;  /* 0x02284003020075a7 */ /* 0x000ee4000800017f */
[----:B---3--:R-:W-:Y:S05]  /*14950*/  @!P0 BRA `(.L_x_1894) ;  /* 0x0000001c00588947 */ /* 0x008fea0003800000 */
.L_x_1942:
        /* <DEDUP_REMOVED lines=11> */
.L_x_1895:
[----:B------:R-:W2:Y:S01]  /*14a10*/  LDL R6, [R1] ;  /* 0x0000000001067983 */ /* 0x000ea20000100800 */
[----:B-1----:R-:W-:-:S03]  /*14a20*/  MOV R12, 0x400 ;  /* 0x00000400000c7802 */ /* 0x002fc60000000f00 */
[----:B------:R-:W4:Y:S01]  /*14a30*/  LDL R11, [R1+0x8] ;  /* 0x00000800010b7983 */ /* 0x000f220000100800 */
        /* <DEDUP_REMOVED lines=17> */
[----:B------:R-:W1:Y:S02]  /*14b50*/  SYNCS.PHASECHK.TRANS64.TRYWAIT P1, [R2+URZ+0x22860], R3 ;  /* 0x02286003020075a7 */ /* 0x000e64000802017f */
[----:B01----:R-:W-:Y:S05]  /*14b60*/  @!P1 BRA `(.L_x_1896) ;  /* 0x0000001800e89947 */ /* 0x003fea0003800000 */
.L_x_1943:
[----:B------:R-:W-:Y:S05]  /*14b70*/  @P0 BRA `(.L_x_1897) ;  /* 0x00000000001c0947 */ /* 0x000fea0003800000 */
[----:B------:R-:W1:Y:S01]  /*14b80*/  S2R R10, SR_TID.X ;  /* 0x00000000000a7919 */ /* 0x000e620000002100 */
[----:B0--3--:R-:W-:-:S04]  /*14b90*/  IMAD.MOV.U32 R3, RZ, RZ, 0xc000 ;  /* 0x0000c000ff037424 */ /* 0x009fc800078e00ff */
[----:B------:R2:W-:Y:S01]  /*14ba0*/  SYNCS.ARRIVE.TRANS64 RZ, [R2+URZ+0x22850], R3 ;  /* 0x0228500302ff79a7 */ /* 0x0005e2000800003f */
[----:B-1----:R-:W-:-:S04]  /*14bb0*/  LOP3.LUT R10, R10, 0x1f, RZ, 0xc0, !PT ;  /* 0x0000001f0a0a7812 */ /* 0x002fc800078ec0ff */
[----:B------:R-:W-:-:S13]  /*14bc0*/  ISETP.NE.AND P1, PT, R10, RZ, PT ;  /* 0x000000ff0a00720c */ /* 0x000fda0003f25270 */
[----:B--2---:R-:W-:Y:S05]  /*14bd0*/  @!P1 BRA `(.L_x_1897) ;  /* 0x0000000000049947 */ /* 0x004fea0003800000 */
[----:B------:R-:W-:Y:S01]  /*14be0*/  BPT.TRAP 0x1 ;  /* 0x000000040000795c */ /* 0x000fe20000300000 */
.L_x_1897:
[----:B0--3--:R-:W2:Y:S01]  /*14bf0*/  LDL R3, [R1] ;  /* 0x0000000001037983 */ /* 0x009ea20000100800 */
        /* <DEDUP_REMOVED lines=33> */
.L_x_1892:
[----:B------:R-:W-:Y:S05]  /*14e10*/  BSYNC B1 ;  /* 0x0000000000017941 */ /* 0x000fea0003800000 */
.L_x_1891:
[----:B------:R-:W2:Y:S01]  /*14e20*/  LDL R2, [R1+0xc] ;  /* 0x00000c0001027983 */ /* 0x000ea20000100800 */
[----:B------:R-:W-:Y:S01]  /*14e30*/  VIADD R8, R8, 0xfffffffe ;  /* 0xfffffffe08087836 */ /* 0x000fe20000000000 */
[----:B--2---:R-:W-:-:S13]  /*14e40*/  ISETP.GT.AND P0, PT, R9, R2, PT ;  /* 0x000000020900720c */ /* 0x004fda0003f04270 */
[----:B------:R-:W-:Y:S05]  /*14e50*/  @P0 BRA `(.L_x_1898) ;  /* 0xfffffff000600947 */ /* 0x000fea000383ffff */
.L_x_1874:
[----:B------:R-:W-:Y:S05]  /*14e60*/  BSYNC B0 ;  /* 0x0000000000007941 */ /* 0x000fea0003800000 */
.L_x_1873:
        /* <DEDUP_REMOVED lines=23> */
.L_x_1900:
[----:B------:R-:W-:Y:S05]  /*14fe0*/  BSYNC B0 ;  /* 0x0000000000007941 */ /* 0x000fea0003800000 */
.L_x_1899:
[----:B--2---:R-:W2:Y:S02]  /*14ff0*/  LDL.LU R2, [R1+0x4] ;  /* 0x0000040001027983 */ /* 0x004ea40000300800 */
[----:B--2---:R-:W-:-:S05]  /*15000*/  LOP3.LUT R2, R2, R0, RZ, 0x3c, !PT ;  /* 0x0000000002027212 */ /* 0x004fca00078e3cff */
[----:B------:R2:W-:Y:S02]  /*15010*/  STL [R1+0x4], R2 ;  /* 0x0000040201007387 */ /* 0x0005e40000100800 */
.L_x_1856:
[----:B------:R-:W-:Y:S05]  /*15020*/  BSYNC B6 ;  /* 0x0000000000067941 */ /* 0x000fea0003800000 */
.L_x_1854:
[----:B------:R-:W-:-:S03]  /*15030*/  UMOV UR4, 0xffffffff ;  /* 0xffffffff00047882 */ /* 0x000fc60000000000 */
[----:B------:R-:W-:Y:S05]  /*15040*/  BRA.DIV UR4, `(.L_x_1901) ;  /* 0x0000001604c47947 */ /* 0x000fea000b800000 */
[----:B------:R3:W4:Y:S04]  /*15050*/  SHFL.IDX PT, R4, R16, RZ, 0x1f ;  /* 0x00001fff10047589 */ /* 0x00072800000e0000 */
[----:B------:R3:W0:Y:S02]  /*15060*/  SHFL.IDX PT, R7, R16, 0x1, 0x1f ;  /* 0x00201f0010077f89 */ /* 0x00062400000e0000 */
.L_x_1947:
        /* <DEDUP_REMOVED lines=10> */
[----:B--2---:R-:W1:Y:S02]  /*15110*/  LDC.64 R2, c[0x0][0xc58] ;  /* 0x00031600ff027b82 */ /* 0x004e640000000a00 */
[----:B-1----:R-:W-:-:S05]  /*15120*/  IMAD.WIDE R2, R5, 0x4, R2 ;  /* 0x0000000405027825 */ /* 0x002fca00078e0202 */
[----:B------:R1:W5:Y:S02]  /*15130*/  LDG.E R17, desc[UR38][R2.64] ;  /* 0x0000002602117981 */ /* 0x000364000c1e1900 */
.L_x_1903:
[----:B------:R-:W-:Y:S05]  /*15140*/  BSYNC B0 ;  /* 0x0000000000007941 */ /* 0x000fea0003800000 */
.L_x_1902:
[----:B------:R-:W-:-:S03]  /*15150*/  UMOV UR4, 0xffffffff ;  /* 0xffffffff00047882 */ /* 0x000fc60000000000 */
[----:B------:R-:W-:Y:S05]  /*15160*/  BRA.DIV UR4, `(.L_x_1904) ;  /* 0x0000001604c87947 */ /* 0x000fea000b800000 */
[----:B0----5:R-:W0:Y:S01]  /*15170*/  SHFL.UP PT, R14, R17, 0x1, RZ ;  /* 0x04200000110e7989 */ /* 0x021e2200000e00ff */
[C---:B------:R-:W-:Y:S02]  /*15180*/  ISETP.NE.AND P0, PT, R6.reuse, RZ, PT ;  /* 0x000000ff0600720c */ /* 0x040fe40003f05270 */
[----:B------:R-:W-:Y:S02]  /*15190*/  ISETP.GE.U32.AND P1, PT, R6, 0x2, PT ;  /* 0x000000020600780c */ /* 0x000fe40003f26070 */
[----:B0-----:R-:W-:Y:S02]  /*151a0*/  SEL R14, R14, RZ, P0 ;  /* 0x000000ff0e0e7207 */ /* 0x001fe40000000000 */
[----:B------:R-:W-:-:S03]  /*151b0*/  ISETP.GE.U32.AND P0, PT, R6, 0x4, PT ;  /* 0x000000040600780c */ /* 0x000fc60003f06070 */
[----:B------:R-:W-:-:S05]  /*151c0*/  IMAD.IADD R13, R17, 0x1, R14 ;  /* 0x00000001110d7824 */ /* 0x000fca00078e020e */
[----:B------:R-:W1:Y:S02]  /*151d0*/  SHFL.UP PT, R14, R13, 0x2, RZ ;  /* 0x044000000d0e7989 */ /* 0x000e6400000e00ff */
[----:B-12---:R-:W-:Y:S02]  /*151e0*/  SEL R2, R14, RZ, P1 ;  /* 0x000000ff0e027207 */ /* 0x006fe40000800000 */
        /* <DEDUP_REMOVED lines=12> */
[----:B------:R0:W1:Y:S02]  /*152b0*/  SHFL.IDX PT, R14, R2, 0x1f, 0x1f ;  /* 0x03e01f00020e7f89 */ /* 0x00006400000e0000 */
.L_x_1955:
[----:B------:R-:W-:Y:S02]  /*152c0*/  ULDC UR4, c[0x0][0xc10] ;  /* 0x0003040000047ab9 */ /* 0x000fe40000000800 */
[----:B------:R-:W-:-:S04]  /*152d0*/  IMAD.U32 R5, RZ, RZ, UR4 ;  /* 0x00000004ff057e24 */ /* 0x000fc8000f8e00ff */
[----:B-1----:R-:W-:-:S04]  /*152e0*/  IMAD R14, R14, R5, RZ ;  /* 0x000000050e0e7224 */ /* 0x002fc800078e02ff */
[----:B------:R-:W-:-:S05]  /*152f0*/  IMAD.IADD R7, R7, 0x1, R14 ;  /* 0x0000000107077824 */ /* 0x000fca00078e020e */
[----:B----4-:R-:W-:-:S13]  /*15300*/  ISETP.GT.AND P0, PT, R7, R4, PT ;  /* 0x000000040700720c */ /* 0x010fda0003f04270 */
[----:B------:R-:W-:Y:S05]  /*15310*/  @P0 BRA `(.L_x_1905) ;  /* 0x0000000000b40947 */ /* 0x000fea0003800000 */
[----:B------:R-:W1:Y:S02]  /*15320*/  LDC R0, c[0x0][0xc14] ;  /* 0x00030500ff007b82 */ /* 0x000e640000000800 */
.L_x_1910:
[----:B------:R-:W-:-:S05]  /*15330*/  VIADD R19, R19, 0x1f ;  /* 0x0000001f13137836 */ /* 0x000fca0000000000 */
[----:B-1----:R-:W-:-:S13]  /*15340*/  ISETP.GE.AND P0, PT, R19, R0, PT ;  /* 0x000000001300720c */ /* 0x002fda0003f06270 */
        /* <DEDUP_REMOVED lines=10> */
[----:B0-----:R-:W-:-:S05]  /*153f0*/  IMAD.WIDE R2, R5, 0x4, R2 ;  /* 0x0000000405027825 */ /* 0x001fca00078e0202 */
[----:B------:R0:W5:Y:S02]  /*15400*/  LDG.E R17, desc[UR38][R2.64] ;  /* 0x0000002602117981 */ /* 0x000164000c1e1900 */
.L_x_1908:
[----:B------:R-:W-:Y:S05]  /*15410*/  BSYNC B0 ;  /* 0x0000000000007941 */ /* 0x000fea0003800000 */
.L_x_1907:
        /* <DEDUP_REMOVED lines=23> */
.L_x_1963:
[----:B------:R-:W-:Y:S02]  /*15590*/  ULDC UR4, c[0x0][0xc10] ;  /* 0x0003040000047ab9 */ /* 0x000fe40000000800 */
[----:B------:R-:W-:-:S04]  /*155a0*/  IMAD.U32 R5, RZ, RZ, UR4 ;  /* 0x00000004ff057e24 */ /* 0x000fc8000f8e00ff */
[----:B-1----:R-:W-:-:S04]  /*155b0*/  IMAD R14, R14, R5, RZ ;  /* 0x000000050e0e7224 */ /* 0x002fc800078e02ff */
[----:B------:R-:W-:-:S05]  /*155c0*/  IMAD.IADD R7, R14, 0x1, R7 ;  /* 0x000000010e077824 */ /* 0x000fca00078e0207 */
[----:B------:R-:W-:-:S13]  /*155d0*/  ISETP.GT.AND P0, PT, R7, R4, PT ;  /* 0x000000040700720c */ /* 0x000fda0003f04270 */
[----:B------:R-:W-:Y:S05]  /*155e0*/  @!P0 BRA `(.L_x_1910) ;  /* 0xfffffffc00508947 */ /* 0x000fea000383ffff */
.L_x_1905:
[----:B---3--:R-:W-:Y:S01]  /*155f0*/  IMAD.IADD R16, R7, 0x1, -R14 ;  /* 0x0000000107107824 */ /* 0x008fe200078e0a0e */
[----:B------:R-:W-:-:S03]  /*15600*/  UMOV UR4, 0xffffffff ;  /* 0xffffffff00047882 */ /* 0x000fc60000000000 */
[----:B------:R-:W-:-:S05]  /*15610*/  IMAD R3, R2, R5, R16 ;  /* 0x0000000502037224 */ /* 0x000fca00078e0210 */
[----:B------:R-:W-:Y:S01]  /*15620*/  ISETP.GT.AND P6, PT, R3, R4, PT ;  /* 0x000000040300720c */ /* 0x000fe20003fc4270 */
[----:B------:R-:W-:-:S12]  /*15630*/  BRA.DIV UR4, `(.L_x_1911) ;  /* 0x0000001a04347947 */ /* 0x000fd8000b800000 */
[----:B------:R-:W-:-:S04]  /*15640*/  VOTE.ANY R3, PT, !P6 ;  /* 0x0000000000037806 */ /* 0x000fc800070e0100 */
[----:B------:R-:W1:Y:S02]  /*15650*/  POPC R6, R3 ;  /* 0x0000000300067309 */ /* 0x000e640000000000 */
[----:B-1----:R1:W2:Y:S02]  /*15660*/  SHFL.IDX PT, R17, R17, R6, 0x1f ;  /* 0x00001f0611117589 */ /* 0x0022a400000e0000 */
.L_x_1967:
[----:B------:R-:W-:Y:S01]  /*15670*/  ISETP.NE.AND P0, PT, R3, RZ, PT ;  /* 0x000000ff0300720c */ /* 0x000fe20003f05270 */
[----:B------:R-:W-:-:S12]  /*15680*/  IMAD.MOV.U32 R7, RZ, RZ, RZ ;  /* 0x000000ffff077224 */ /* 0x000fd800078e00ff */
[----:B------:R-:W-:Y:S05]  /*15690*/  @!P0 BRA `(.L_x_1912) ;  /* 0x0000000000108947 */ /* 0x000fea0003800000 */
[----:B------:R-:W-:Y:S01]  /*156a0*/  UMOV UR4, 0xffffffff ;  /* 0xffffffff00047882 */ /* 0x000fe20000000000 */
[----:B------:R-:W-:Y:S02]  /*156b0*/  VIADD R12, R6, 0xffffffff ;  /* 0xffffffff060c7836 */ /* 0x000fe40000000000 */
[----:B------:R-:W-:Y:S05]  /*156c0*/  BRA.DIV UR4, `(.L_x_1913) ;  /* 0x0000001a04587947 */ /* 0x000fea000b800000 */
[----:B------:R3:W4:Y:S02]  /*156d0*/  SHFL.IDX PT, R7, R2, R12, 0x1f ;  /* 0x00001f0c02077589 */ /* 0x00072400000e0000 */
.L_x_1912:
[----:B0--3--:R-:W0:Y:S01]  /*156e0*/  LDC.64 R2, c[0x0][0xc68] ;  /* 0x00031a00ff027b82 */ /* 0x009e220000000a00 */
[----:B------:R-:W-:-:S04]  /*156f0*/  IMAD.IADD R19, R6, 0x1, R19 ;  /* 0x0000000106137824 */ /* 0x000fc800078e0213 */
[----:B0-----:R-:W-:-:S05]  /*15700*/  IMAD.WIDE R2, R19, 0x4, R2 ;  /* 0x0000000413027825 */ /* 0x001fca00078e0202 */
[----:B------:R0:W1:Y:S01]  /*15710*/  LDG.E R8, desc[UR38][R2.64] ;  /* 0x0000002602087981 */ /* 0x000062000c1e1900 */
[----:B----4-:R-:W-:-:S04]  /*15720*/  IMAD R16, R7, R5, R16 ;  /* 0x0000000507107224 */ /* 0x010fc800078e0210 */
[----:B------:R-:W-:Y:S02]  /*15730*/  IMAD.IADD R7, R4, 0x1, -R16 ;  /* 0x0000000104077824 */ /* 0x000fe400078e0a10 */
[----:B0-----:R-:W-:Y:S02]  /*15740*/  IMAD.MOV.U32 R2, RZ, RZ, RZ ;  /* 0x000000ffff027224 */ /* 0x001fe400078e00ff */
[----:B-12---:R-:W-:-:S05]  /*15750*/  IMAD R6, R17, R8, RZ ;  /* 0x0000000811067224 */ /* 0x006fca00078e02ff */
[-C--:B------:R-:W-:Y:S02]  /*15760*/  IABS R9, R6.reuse ;  /* 0x0000000600097213 */ /* 0x080fe40000000000 */
[----:B------:R-:W-:Y:S02]  /*15770*/  IABS R4, R6 ;  /* 0x0000000600047213 */ /* 0x000fe40000000000 */
[----:B------:R-:W0:Y:S03]  /*15780*/  I2F.RP R10, R9 ;  /* 0x00000009000a7306 */ /* 0x000e260000209400 */
[----:B------:R-:W-:-:S05]  /*15790*/  IMAD.MOV R4, RZ, RZ, -R4 ;  /* 0x000000ffff047224 */ /* 0x000fca00078e0a04 */
[----:B0-----:R-:W0:Y:S02]  /*157a0*/  MUFU.RCP R10, R10 ;  /* 0x0000000a000a7308 */ /* 0x001e240000001000 */
[----:B0-----:R-:W-:-:S06]  /*157b0*/  VIADD R11, R10, 0xffffffe ;  /* 0x0ffffffe0a0b7836 */ /* 0x001fcc0000000000 */
[----:B------:R-:W0:Y:S02]  /*157c0*/  F2I.FTZ.U32.TRUNC.NTZ R3, R11 ;  /* 0x0000000b00037305 */ /* 0x000e24000021f000 */
[----:B0-----:R-:W-:-:S04]  /*157d0*/  IMAD.MOV R12, RZ, RZ, -R3 ;  /* 0x000000ffff0c7224 */ /* 0x001fc800078e0a03 */
[----:B------:R-:W-:-:S04]  /*157e0*/  IMAD R13, R12, R9, RZ ;  /* 0x000000090c0d7224 */ /* 0x000fc800078e02ff */
[----:B------:R-:W-:Y:S01]  /*157f0*/  IMAD.HI.U32 R2, R3, R13, R2 ;  /* 0x0000000d03027227 */ /* 0x000fe200078e0002 */
        /* <DEDUP_REMOVED lines=9> */
[----:B------:R-:W-:-:S03]  /*15890*/  ISETP.GE.AND P0, PT, R3, RZ, PT ;  /* 0x000000ff0300720c */ /* 0x000fc60003f06270 */
[----:B------:R-:W-:-:S10]  /*158a0*/  IMAD.MOV.U32 R9, RZ, RZ, R2 ;  /* 0x000000ffff097224 */ /* 0x000fd400078e0002 */
[----:B------:R-:W-:Y:S01]  /*158b0*/  @!P0 IMAD.MOV R9, RZ, RZ, -R9 ;  /* 0x000000ffff098224 */ /* 0x000fe200078e0a09 */
[----:B------:R-:W-:-:S13]  /*158c0*/  ISETP.NE.AND P0, PT, R6, RZ, PT ;  /* 0x000000ff0600720c */ /* 0x000fda0003f05270 */
[----:B------:R-:W-:-:S05]  /*158d0*/  @!P0 LOP3.LUT R9, RZ, R6, RZ, 0x33, !PT ;  /* 0x00000006ff098212 */ /* 0x000fca00078e33ff */
[----:B------:R-:W-:Y:S02]  /*158e0*/  IMAD R4, R8, R9, RZ ;  /* 0x0000000908047224 */ /* 0x000fe400078e02ff */
[----:B------:R-:W-:Y:S02]  /*158f0*/  IMAD.MOV R9, RZ, RZ, -R9 ;  /* 0x000000ffff097224 */ /* 0x000fe400078e0a09 */
[----:B------:R-:W-:Y:S02]  /*15900*/  IMAD.MOV R2, RZ, RZ, -R4 ;  /* 0x000000ffff027224 */ /* 0x000fe400078e0a04 */
[----:B------:R-:W-:-:S03]  /*15910*/  IMAD R7, R6, R9, R7 ;  /* 0x0000000906077224 */ /* 0x000fc600078e0207 */
[----:B------:R-:W-:Y:S01]  /*15920*/  VIADDMNMX R8, R2, R5, R8, PT ;  /* 0x0000000502087246 */ /* 0x000fe20003800108 */
[----:B------:R-:W-:-:S03]  /*15930*/  IMAD.IADD R4, R7, 0x1, R4 ;  /* 0x0000000107047824 */ /* 0x000fc600078e0204 */
[----:B------:R-:W-:-:S04]  /*15940*/  IABS R5, R8 ;  /* 0x0000000800057213 */ /* 0x000fc80000000000 */
[----:B------:R-:W0:Y:S08]  /*15950*/  I2F.RP R10, R5 ;  /* 0x00000005000a7306 */ /* 0x000e300000209400 */
[----:B0-----:R-:W0:Y:S02]  /*15960*/  MUFU.RCP R10, R10 ;  /* 0x0000000a000a7308 */ /* 0x001e240000001000 */
[----:B0-----:R-:W-:-:S06]  /*15970*/  VIADD R2, R10, 0xffffffe ;  /* 0x0ffffffe0a027836 */ /* 0x001fcc0000000000 */
[----:B------:R0:W1:Y:S02]  /*15980*/  F2I.FTZ.U32.TRUNC.NTZ R3, R2 ;  /* 0x0000000200037305 */ /* 0x000064000021f000 */
[----:B0-----:R-:W-:Y:S02]  /*15990*/  IMAD.MOV.U32 R2, RZ, RZ, RZ ;  /* 0x000000ffff027224 */ /* 0x001fe400078e00ff */
[----:B-1----:R-:W-:-:S04]  /*159a0*/  IMAD.MOV R6, RZ, RZ, -R3 ;  /* 0x000000ffff067224 */ /* 0x002fc800078e0a03 */
[----:B------:R-:W-:Y:S01]  /*159b0*/  IMAD R9, R6, R5, RZ ;  /* 0x0000000506097224 */ /* 0x000fe200078e02ff */
[----:B------:R-:W-:-:S03]  /*159c0*/  IABS R6, R7 ;  /* 0x0000000700067213 */ /* 0x000fc60000000000 */
[----:B------:R-:W-:Y:S01]  /*159d0*/  IMAD.HI.U32 R3, R3, R9, R2 ;  /* 0x0000000903037227 */ /* 0x000fe200078e0002 */
[----:B------:R-:W-:-:S05]  /*159e0*/  IABS R9, R8 ;  /* 0x0000000800097213 */ /* 0x000fca0000000000 */
        /* <DEDUP_REMOVED lines=12> */
[----:B------:R-:W-:Y:S01]  /*15ab0*/  @!P0 LOP3.LUT R3, RZ, R8, RZ, 0x33, !PT ;  /* 0x00000008ff038212 */ /* 0x000fe200078e33ff */
[----:B------:R-:W-:-:S03]  /*15ac0*/  IMAD.MOV R8, RZ, RZ, -R8 ;  /* 0x000000ffff087224 */ /* 0x000fc600078e0a08 */
[----:B------:R-:W-:Y:S01]  /*15ad0*/  LOP3.LUT R2, RZ, R3, RZ, 0x33, !PT ;  /* 0x00000003ff027212 */ /* 0x000fe200078e33ff */
[----:B------:R-:W-:-:S04]  /*15ae0*/  IMAD R18, R3, R8, R4 ;  /* 0x0000000803127224 */ /* 0x000fc800078e0204 */
[----:B------:R-:W-:Y:S01]  /*15af0*/  IMAD.IADD R17, R17, 0x1, R2 ;  /* 0x0000000111117824 */ /* 0x000fe200078e0202 */
[----:B------:R-:W-:Y:S06]  /*15b00*/  BRA `(.L_x_1914) ;  /* 0x00000000001c7947 */ /* 0x000fec0003800000 */
.L_x_1906:
[----:B------:R-:W-:Y:S01]  /*15b10*/  UMOV UR4, URZ ;  /* 0x0000003f00047c82 */ /* 0x000fe20008000000 */
[----:B------:R-:W-:Y:S01]  /*15b20*/  UMOV UR5, URZ ;  /* 0x0000003f00057c82 */ /* 0x000fe20008000000 */
[----:B------:R-:W-:Y:S01]  /*15b30*/  ULDC UR6, c[0x0][0xc14] ;  /* 0x0003050000067ab9 */ /* 0x000fe20000000800 */
[----:B---3--:R-:W-:Y:S02]  /*15b40*/  IMAD.MOV.U32 R16, RZ, RZ, R4 ;  /* 0x000000ffff107224 */ /* 0x008fe400078e0004 */
[----:B------:R-:W-:Y:S02]  /*15b50*/  IMAD.U32 R17, RZ, RZ, UR4 ;  /* 0x00000004ff117e24 */ /* 0x000fe4000f8e00ff */
[----:B------:R-:W-:Y:S02]  /*15b60*/  IMAD.U32 R18, RZ, RZ, UR5 ;  /* 0x00000005ff127e24 */ /* 0x000fe4000f8e00ff */
[----:B------:R-:W-:-:S07]  /*15b70*/  IMAD.U32 R19, RZ, RZ, UR6 ;  /* 0x00000006ff137e24 */ /* 0x000fce000f8e00ff */
.L_x_1914:
        /* <DEDUP_REMOVED lines=12> */
.L_x_1842:
[----:B-1----:R-:W3:Y:S01]  /*15c40*/  LDL.LU R0, [R1+0x18] ;  /* 0x0000180001007983 */ /* 0x002ee20000300800 */
[----:B------:R-:W-:Y:S01]  /*15c50*/  BSSY B0, `(.L_x_1916) ;  /* 0x000000b000007945 */ /* 0x000fe20003800000 */
[----:B------:R-:W1:Y:S01]  /*15c60*/  S2R R5, SR_CgaCtaId ;  /* 0x0000000000057919 */ /* 0x000e620000008800 */
[----:B---3--:R-:W-:-:S05]  /*15c70*/  VIADD R0, R0, 0x1 ;  /* 0x0000000100007836 */ /* 0x008fca0000000000 */
[----:B--2---:R-:W-:-:S04]  /*15c80*/  LEA.HI R2, R0, R0, RZ, 0x1 ;  /* 0x0000000000027211 */ /* 0x004fc800078f08ff */
[----:B------:R-:W-:-:S05]  /*15c90*/  LOP3.LUT R3, R2, 0xfffffffe, RZ, 0xc0, !PT ;  /* 0xfffffffe02037812 */ /* 0x000fca00078ec0ff */
[----:B------:R-:W-:Y:S01]  /*15ca0*/  IMAD.IADD R3, R0, 0x1, -R3 ;  /* 0x0000000100037824 */ /* 0x000fe200078e0a03 */
[----:B------:R-:W-:-:S04]  /*15cb0*/  MOV R0, 0x400 ;  /* 0x0000040000007802 */ /* 0x000fc80000000f00 */
[----:B-1----:R-:W-:Y:S02]  /*15cc0*/  LEA R0, R5, R0, 0x18 ;  /* 0x0000000005007211 */ /* 0x002fe400078ec0ff */
[----:B------:R-:W-:-:S04]  /*15cd0*/  SHF.L.U32 R3, R3, 0x1f, RZ ;  /* 0x0000001f03037819 */ /* 0x000fc800000006ff */
[----:B------:R-:W1:Y:S02]  /*15ce0*/  SYNCS.PHASECHK.TRANS64.TRYWAIT P0, [R0+URZ+0x22820], R3 ;  /* 0x02282003000075a7 */ /* 0x000e64000800017f */
[----:B-1----:R-:W-:Y:S05]  /*15cf0*/  @!P0 BRA `(.L_x_1917) ;  /* 0x0000001000f48947 */ /* 0x002fea0003800000 */
.L_x_1970:
[----:B------:R-:W-:Y:S05]  /*15d00*/  BSYNC B0 ;  /* 0x0000000000007941 */ /* 0x000fea0003800000 */
.L_x_1916:
[----:B------:R-:W-:-:S03]  /*15d10*/  UMOV UR4, 0xffffffff ;  /* 0xffffffff00047882 */ /* 0x000fc60000000000 */
[----:B------:R-:W-:Y:S05]  /*15d20*/  BRA.DIV UR4, `(.L_x_1918) ;  /* 0x0000001204fc7947 */ /* 0x000fea000b800000 */
[----:B------:R-:W2:Y:S02]  /*15d30*/  S2R R2, SR_TID.X ;  /* 0x0000000000027919 */ /* 0x000ea40000002100 */
[----:B--2---:R-:W-:-:S04]  /*15d40*/  SHF.R.U32.HI R2, RZ, 0x5, R2 ;  /* 0x00000005ff027819 */ /* 0x004fc80000011602 */
[----:B------:R-:W-:-:S05]  /*15d50*/  LOP3.LUT R2, R2, 0x3, RZ, 0xc0, !PT ;  /* 0x0000000302027812 */ /* 0x000fca00078ec0ff */
[----:B------:R2:W3:Y:S02]  /*15d60*/  SHFL.IDX PT, R14, R2, RZ, 0x1f ;  /* 0x00001fff020e7589 */ /* 0x0004e400000e0000 */
.L_x_1973:
[----:B---3--:R-:W-:Y:S01]  /*15d70*/  ISETP.NE.AND P0, PT, R14, RZ, PT ;  /* 0x000000ff0e00720c */ /* 0x008fe20003f05270 */
[----:B------:R-:W-:-:S12]  /*15d80*/  BSSY B0, `(.L_x_1919) ;  /* 0x0000027000007945 */ /* 0x000fd80003800000 */
[----:B------:R-:W-:Y:S05]  /*15d90*/  @P0 BRA `(.L_x_1920) ;  /* 0x0000000000940947 */ /* 0x000fea0003800000 */
[----:B------:R-:W-:-:S03]  /*15da0*/  UMOV UR4, 0xffffffff ;  /* 0xffffffff00047882 */ /* 0x000fc60000000000 */
[----:B------:R-:W-:Y:S05]  /*15db0*/  BRA.DIV UR4, `(.L_x_1921) ;  /* 0x00000016040c7947 */ /* 0x000fea000b800000 */
[----:B------:R-:W-:-:S13]  /*15dc0*/  ELECT P6, URZ, PT ;  /* 0x00000000003f782f */ /* 0x000fda00038c0000 */
.L_x_1976:
[----:B------:R-:W-:Y:S05]  /*15dd0*/  @!P6 BRA `(.L_x_1920) ;  /* 0x000000000084e947 */ /* 0x000fea0003800000 */
[----:B------:R-:W-:-:S06]  /*15de0*/  ULOP3.LUT UR4, UR36, 0x2, URZ, 0xfc, !UPT ;  /* 0x0000000224047892 */ /* 0x000fcc000f8efc3f */
[----:B--2---:R-:W-:-:S05]  /*15df0*/  IMAD.U32 R2, RZ, RZ, UR4 ;  /* 0x00000004ff027e24 */ /* 0x004fca000f8e00ff */
[----:B------:R-:W-:-:S13]  /*15e00*/  ISETP.NE.AND P2, PT, R2, 0x3, PT ;  /* 0x000000030200780c */ /* 0x000fda0003f45270 */
[----:B------:R-:W-:Y:S05]  /*15e10*/  @!P2 BRA `(.L_x_1922) ;  /* 0x000000000004a947 */ /* 0x000fea0003800000 */
[----:B------:R-:W-:Y:S01]  /*15e20*/  BPT.TRAP 0x1 ;  /* 0x000000040000795c */ /* 0x000fe20000300000 */
.L_x_1922:
[----:B-1----:R-:W2:Y:S04]  /*15e30*/  LDL R3, [R1] ;  /* 0x0000000001037983 */ /* 0x002ea80000100800 */
[----:B------:R-:W3:Y:S01]  /*15e40*/  LDL.LU R7, [R1+0x4] ;  /* 0x0000040001077983 */ /* 0x000ee20000300800 */
[----:B------:R-:W-:-:S04]  /*15e50*/  VIADD R2, R0, 0x22840 ;  /* 0x0002284000027836 */ /* 0x000fc80000000000 */
[C---:B--2---:R-:W-:Y:S02]  /*15e60*/  IMAD R6, R3.reuse, 0x8, R2 ;  /* 0x0000000803067824 */ /* 0x044fe400078e0202 */
[----:B------:R-:W-:Y:S01]  /*15e70*/  VIADD R3, R3, 0x1 ;  /* 0x0000000103037836 */ /* 0x000fe20000000000 */
[----:B---3--:R-:W-:-:S04]  /*15e80*/  SHF.L.U32 R5, R7, 0x1f, RZ ;  /* 0x0000001f07057819 */ /* 0x008fc800000006ff */
[C---:B------:R-:W-:Y:S01]  /*15e90*/  ISETP.NE.AND P1, PT, R3.reuse, 0x2, PT ;  /* 0x000000020300780c */ /* 0x040fe20003f25270 */
[----:B------:R-:W1:Y:S03]  /*15ea0*/  SYNCS.PHASECHK.TRANS64.TRYWAIT P0, [R6+URZ], R5 ;  /* 0x00000005060075a7 */ /* 0x000e66000800017f */
[----:B------:R-:W-:Y:S02]  /*15eb0*/  SEL R4, RZ, 0x1, P1 ;  /* 0x00000001ff047807 */ /* 0x000fe40000800000 */
[----:B------:R-:W-:Y:S02]  /*15ec0*/  SEL R3, R3, RZ, P1 ;  /* 0x000000ff03037207 */ /* 0x000fe40000800000 */
[----:B------:R-:W-:-:S03]  /*15ed0*/  LOP3.LUT R4, R7, R4, RZ, 0x3c, !PT ;  /* 0x0000000407047212 */ /* 0x000fc600078e3cff */
[----:B------:R-:W-:Y:S01]  /*15ee0*/  IMAD R7, R3, 0x8, R2 ;  /* 0x0000000803077824 */ /* 0x000fe200078e0202 */
[----:B------:R-:W-:Y:S01]  /*15ef0*/  SHF.L.U32 R2, R4, 0x1f, RZ ;  /* 0x0000001f04027819 */ /* 0x000fe200000006ff */
[----:B-1----:R-:W-:Y:S06]  /*15f00*/  @!P0 BRA `(.L_x_1923) ;  /* 0x0000001000d88947 */ /* 0x002fec0003800000 */
.L_x_1977:
[----:B------:R-:W2:Y:S02]  /*15f10*/  SYNCS.PHASECHK.TRANS64.TRYWAIT P0, [R7+URZ], R2 ;  /* 0x00000002070075a7 */ /* 0x000ea4000800017f */
[----:B--2---:R-:W-:Y:S05]  /*15f20*/  @!P0 BRA `(.L_x_1924) ;  /* 0x0000001000e48947 */ /* 0x004fea0003800000 */
.L_x_1978:
[----:B------:R-:W-:Y:S05]  /*15f30*/  @!P2 BRA `(.L_x_1925) ;  /* 0x000000000004a947 */ /* 0x000fea0003800000 */
[----:B------:R-:W-:Y:S01]  /*15f40*/  BPT.TRAP 0x1 ;  /* 0x000000040000795c */ /* 0x000fe20000300000 */
.L_x_1925:
[----:B------:R-:W3:Y:S01]  /*15f50*/  LDL.LU R4, [R1] ;  /* 0x0000000001047983 */ /* 0x000ee20000300800 */
[----:B------:R-:W-:-:S04]  /*15f60*/  VIADD R0, R0, 0x22860 ;  /* 0x0002286000007836 */ /* 0x000fc80000000000 */
[----:B---3--:R-:W-:-:S04]  /*15f70*/  IMAD R4, R4, 0x8, R0 ;  /* 0x0000000804047824 */ /* 0x008fc800078e0200 */
[----:B------:R-:W3:Y:S02]  /*15f80*/  SYNCS.PHASECHK.TRANS64.TRYWAIT P0, [R4+URZ], R5 ;  /* 0x00000005040075a7 */ /* 0x000ee4000800017f */
[----:B---3--:R-:W-:Y:S05]  /*15f90*/  @!P0 BRA `(.L_x_1926) ;  /* 0x0000001000dc8947 */ /* 0x008fea0003800000 */
.L_x_1979:
[----:B------:R-:W-:-:S07]  /*15fa0*/  IMAD R3, R3, 0x8, R0 ;  /* 0x0000000803037824 */ /* 0x000fce00078e0200 */
.L_x_1927:
[----:B----4-:R4:W0:Y:S02]  /*15fb0*/  SYNCS.PHASECHK.TRANS64.TRYWAIT P0, [R3+URZ], R2 ;  /* 0x00000002030075a7 */ /* 0x010824000800017f */
[----:B0-----:R-:W-:Y:S05]  /*15fc0*/  @!P0 NANOSLEEP.SYNCS 0x989680 ;  /* 0x009896800000895d */ /* 0x001fea0003900000 */
[----:B------:R-:W0:Y:S02]  /*15fd0*/  @!P0 SYNCS.PHASECHK.TRANS64 P0, [R3+URZ], R2 ;  /* 0x00000002030085a7 */ /* 0x000e24000800007f */
[----:B0-----:R-:W-:Y:S05]  /*15fe0*/  @!P0 BRA `(.L_x_1927) ;  /* 0xfffffffc00f08947 */ /* 0x001fea000383ffff */
.L_x_1920:
[----:B------:R-:W-:Y:S05]  /*15ff0*/  BSYNC B0 ;  /* 0x0000000000007941 */ /* 0x000fea0003800000 */
.L_x_1919:
[----:B------:R-:W-:Y:S05]  /*16000*/  EXIT ;  /* 0x000000000000794d */ /* 0x000fea0003800000 */
.L_x_1746:
[----:B0-----:R0:W1:Y:S02]  /*16010*/  SYNCS.PHASECHK.TRANS64.TRYWAIT P0, [R9+URZ+0x22800], R0 ;  /* 0x02280000090075a7 */ /* 0x001064000800017f */
[----:B-1----:R-:W-:Y:S05]  /*16020*/  @!P0 NANOSLEEP.SYNCS 0x989680 ;  /* 0x009896800000895d */ /* 0x002fea0003900000 */
[----:B------:R-:W1:Y:S02]  /*16030*/  @!P0 SYNCS.PHASECHK.TRANS64 P0, [R9+URZ+0x22800], R0 ;  /* 0x02280000090085a7 */ /* 0x000e64000800007f */
[----:B-1----:R-:W-:Y:S05]  /*16040*/  @!P0 BRA `(.L_x_1746) ;  /* 0xfffffffc00f08947 */ /* 0x002fea000383ffff */
[----:B------:R-:W-:Y:S05]  /*16050*/  BRA `(.L_x_1928) ;  /* 0xfffffebc00107947 */ /* 0x000fea000383ffff */
.L_x_1750:
[----:B-1----:R1:W2:Y:S02]  /*16060*/  SYNCS.PHASECHK.TRANS64.TRYWAIT P1, [R5+URZ+0x22830], R12 ;  /* 0x0228300c050075a7 */ /* 0x0022a4000802017f */
[----:B--2---:R-:W-:Y:S05]  /*16070*/  @!P1 NANOSLEEP.SYNCS 0x989680 ;  /* 0x009896800000995d */ /* 0x004fea0003900000 */
[----:B------:R-:W2:Y:S02]  /*16080*/  @!P1 SYNCS.PHASECHK.TRANS64 P1, [R5+URZ+0x22830], R12 ;  /* 0x0228300c050095a7 */ /* 0x000ea4000802007f */
[----:B--2---:R-:W-:Y:S05]  /*16090*/  @!P1 BRA `(.L_x_1750) ;  /* 0xfffffffc00f09947 */ /* 0x004fea000383ffff */
[----:B------:R-:W-:Y:S05]  /*160a0*/  BRA `(.L_x_1749) ;  /* 0xfffffebc003c7947 */ /* 0x000fea000383ffff */
.L_x_1762:
[----:B-1----:R1:W2:Y:S02]  /*160b0*/  SYNCS.PHASECHK.TRANS64.TRYWAIT P1, [R5+URZ+0x22850], R12 ;  /* 0x0228500c050075a7 */ /* 0x0022a4000802017f */
[----:B--2---:R-:W-:Y:S05]  /*160c0*/  @!P1 NANOSLEEP.SYNCS 0x989680 ;  /* 0x009896800000995d */ /* 0x004fea0003900000 */
[----:B------:R-:W2:Y:S02]  /*160d0*/  @!P1 SYNCS.PHASECHK.TRANS64 P1, [R5+URZ+0x22850], R12 ;  /* 0x0228500c050095a7 */ /* 0x000ea4000802007f */
[----:B--2---:R-:W-:Y:S05]  /*160e0*/  @!P1 BRA `(.L_x_1762) ;  /* 0xfffffffc00f09947 */ /* 0x004fea000383ffff */
[----:B------:R-:W-:Y:S05]  /*160f0*/  BRA `(.L_x_1761) ;  /* 0xfffffee400487947 */ /* 0x000fea000383ffff */
.L_x_1770:
[----:B-1----:R-:W-:-:S04]  /*16100*/  IMAD.U32 R21, RZ, RZ, UR28 ;  /* 0x0000001cff157e24 */ /* 0x002fc8000f8e00ff */
[----:B------:R1:W2:Y:S03]  /*16110*/  SYNCS.PHASECHK.TRANS64.TRYWAIT P1, [R21+URZ+0x22830], R10 ;  /* 0x0228300a150075a7 */ /* 0x0002a6000802017f */
[----:B--2---:R-:W-:Y:S05]  /*16120*/  @!P1 NANOSLEEP.SYNCS 0x989680 ;  /* 0x009896800000995d */ /* 0x004fea0003900000 */
[----:B------:R-:W2:Y:S02]  /*16130*/  @!P1 SYNCS.PHASECHK.TRANS64 P1, [R21+URZ+0x22830], R10 ;  /* 0x0228300a150095a7 */ /* 0x000ea4000802007f */
[----:B--2---:R-:W-:Y:S05]  /*16140*/  @!P1 BRA `(.L_x_1770) ;  /* 0xfffffffc00ec9947 */ /* 0x004fea000383ffff */
[----:B------:R-:W-:Y:S05]  /*16150*/  BRA `(.L_x_1769) ;  /* 0xfffffee800d07947 */ /* 0x000fea000383ffff */
.L_x_1782:
[----:B-1----:R1:W2:Y:S02]  /*16160*/  SYNCS.PHASECHK.TRANS64.TRYWAIT P1, [R177+URZ+0x22850], R10 ;  /* 0x0228500ab10075a7 */ /* 0x0022a4000802017f */
[----:B--2---:R-:W-:Y:S05]  /*16170*/  @!P1 NANOSLEEP.SYNCS 0x989680 ;  /* 0x009896800000995d */ /* 0x004fea0003900000 */
[----:B------:R-:W2:Y:S02]  /*16180*/  @!P1 SYNCS.PHASECHK.TRANS64 P1, [R177+URZ+0x22850], R10 ;  /* 0x0228500ab10095a7 */ /* 0x000ea4000802007f */
[----:B--2---:R-:W-:Y:S05]  /*16190*/  @!P1 BRA `(.L_x_1782) ;  /* 0xfffffffc00f09947 */ /* 0x004fea000383ffff */
[----:B------:R-:W-:Y:S05]  /*161a0*/  BRA `(.L_x_1781) ;  /* 0xffffff1800f87947 */ /* 0x000fea000383ffff */
.L_x_1791:
[----:B-1----:R-:W-:-:S04]  /*161b0*/  IMAD.U32 R6, RZ, RZ, UR25 ;  /* 0x00000019ff067e24 */ /* 0x002fc8000f8e00ff */
[----:B------:R1:W2:Y:S03]  /*161c0*/  SYNCS.PHASECHK.TRANS64.TRYWAIT P2, [R6+URZ+0x22830], R5 ;  /* 0x02283005060075a7 */ /* 0x0002a6000804017f */
[----:B--2---:R-:W-:Y:S05]  /*161d0*/  @!P2 NANOSLEEP.SYNCS 0x989680 ;  /* 0x009896800000a95d */ /* 0x004fea0003900000 */
[----:B------:R-:W2:Y:S02]  /*161e0*/  @!P2 SYNCS.PHASECHK.TRANS64 P2, [R6+URZ+0x22830], R5 ;  /* 0x022830050600a5a7 */ /* 0x000ea4000804007f */
[----:B--2---:R-:W-:Y:S05]  /*161f0*/  @!P2 BRA `(.L_x_1791) ;  /* 0xfffffffc00eca947 */ /* 0x004fea000383ffff */
[----:B------:R-:W-:Y:S05]  /*16200*/  BRA `(.L_x_1790) ;  /* 0xffffff2000a07947 */ /* 0x000fea000383ffff */
.L_x_1795:
[----:B-1----:R1:W2:Y:S02]  /*16210*/  SYNCS.PHASECHK.TRANS64.TRYWAIT P2, [R214+URZ+0x22850], R5 ;  /* 0x02285005d60075a7 */ /* 0x0022a4000804017f */
[----:B--2---:R-:W-:Y:S05]  /*16220*/  @!P2 NANOSLEEP.SYNCS 0x989680 ;  /* 0x009896800000a95d */ /* 0x004fea0003900000 */
[----:B------:R-:W2:Y:S02]  /*16230*/  @!P2 SYNCS.PHASECHK.TRANS64 P2, [R214+URZ+0x22850], R5 ;  /* 0x02285005d600a5a7 */ /* 0x000ea4000804007f */
[----:B--2---:R-:W-:Y:S05]  /*16240*/  @!P2 BRA `(.L_x_1795) ;  /* 0xfffffffc00f0a947 */ /* 0x004fea000383ffff */
[----:B------:R-:W-:Y:S05]  /*16250*/  BRA `(.L_x_1794) ;  /* 0xffffff4000407947 */ /* 0x000fea000383ffff */
.L_x_1801:
[----:B-1----:R-:W-:-:S04]  /*16260*/  IMAD.U32 R6, RZ, RZ, UR27 ;  /* 0x0000001bff067e24 */ /* 0x002fc8000f8e00ff */
[----:B------:R1:W2:Y:S03]  /*16270*/  SYNCS.PHASECHK.TRANS64.TRYWAIT P1, [R6+URZ+0x22830], R9 ;  /* 0x02283009060075a7 */ /* 0x0002a6000802017f */
[----:B--2---:R-:W-:Y:S05]  /*16280*/  @!P1 NANOSLEEP.SYNCS 0x989680 ;  /* 0x009896800000995d */ /* 0x004fea0003900000 */
[----:B------:R-:W2:Y:S02]  /*16290*/  @!P1 SYNCS.PHASECHK.TRANS64 P1, [R6+URZ+0x22830], R9 ;  /* 0x02283009060095a7 */ /* 0x000ea4000802007f */
[----:B--2---:R-:W-:Y:S05]  /*162a0*/  @!P1 BRA `(.L_x_1801) ;  /* 0xfffffffc00ec9947 */ /* 0x004fea000383ffff */
[----:B------:R-:W-:Y:S05]  /*162b0*/  BRA `(.L_x_1800) ;  /* 0xffffff4400647947 */ /* 0x000fea000383ffff */
.L_x_1813:
[----:B-1----:R1:W2:Y:S02]  /*162c0*/  SYNCS.PHASECHK.TRANS64.TRYWAIT P1, [R176+URZ+0x22850], R9 ;  /* 0x02285009b00075a7 */ /* 0x0022a4000802017f */
[----:B--2---:R-:W-:Y:S05]  /*162d0*/  @!P1 NANOSLEEP.SYNCS 0x989680 ;  /* 0x009896800000995d */ /* 0x004fea0003900000 */
[----:B------:R-:W2:Y:S02]  /*162e0*/  @!P1 SYNCS.PHASECHK.TRANS64 P1, [R176+URZ+0x22850], R9 ;  /* 0x02285009b00095a7 */ /* 0x000ea4000802007f */
[----:B--2---:R-:W-:Y:S05]  /*162f0*/  @!P1 BRA `(.L_x_1813) ;  /* 0xfffffffc00f09947 */ /* 0x004fea000383ffff */
[----:B------:R-:W-:Y:S05]  /*16300*/  BRA `(.L_x_1812) ;  /* 0xffffff74008c7947 */ /* 0x000fea000383ffff */
.L_x_1861:
[----:B------:R-:W1:Y:S01]  /*16310*/  S2R R5, SR_TID.X ;  /* 0x0000000000057919 */ /* 0x000e620000002100 */
[----:B------:R-:W-:Y:S01]  /*16320*/  BSSY B0, `(.L_x_1929) ;  /* 0x000000a000007945 */ /* 0x000fe20003800000 */
[----:B------:R-:W-:Y:S02]  /*16330*/  IMAD.MOV.U32 R12, RZ, RZ, RZ ;  /* 0x000000ffff0c7224 */ /* 0x000fe400078e00ff */
[----:B------:R-:W-:Y:S02]  /*16340*/  IMAD.MOV.U32 R11, RZ, RZ, 0x1f ;  /* 0x0000001fff0b7424 */ /* 0x000fe400078e00ff */
[----:B------:R-:W-:Y:S01]  /*16350*/  IMAD.MOV.U32 R15, RZ, RZ, -0x1 ;  /* 0xffffffffff0f7424 */ /* 0x000fe200078e00ff */
[----:B-1----:R-:W-:-:S04]  /*16360*/  SHF.R.U32.HI R5, RZ, 0x5, R5 ;  /* 0x00000005ff057819 */ /* 0x002fc80000011605 */
[----:B------:R-:W-:-:S05]  /*16370*/  LOP3.LUT R5, R5, 0x3, RZ, 0xc0, !PT ;  /* 0x0000000305057812 */ /* 0x000fca00078ec0ff */
[----:B0-----:R-:W-:-:S07]  /*16380*/  IMAD.MOV.U32 R13, RZ, RZ, R5 ;  /* 0x000000ffff0d7224 */ /* 0x001fce00078e0005 */
[----:B------:R-:W-:Y:S05]  /*16390*/  WARPSYNC.COLLECTIVE R15, `(.L_x_1930) ;  /* 0x000000000f087348 */ /* 0x000fea0003c00000 */
[----:B------:R0:W1:Y:S02]  /*163a0*/  SHFL.IDX P6, R14, R13, R12, R11 ;  /* 0x0000000c0d0e7389 */ /* 0x00006400000c000b */
[----:B01----:R-:W-:Y:S01]  /*163b0*/  ENDCOLLECTIVE ;  /* 0x000000000000791b */ /* 0x003fe20003800000 */
.L_x_1930:
[----:B------:R-:W-:Y:S05]  /*163c0*/  BSYNC B0 ;  /* 0x0000000000007941 */ /* 0x000fea0003800000 */
.L_x_1929:
[----:B------:R-:W-:Y:S05]  /*163d0*/  BRA `(.L_x_1931) ;  /* 0xffffffc800607947 */ /* 0x000fea000383ffff */
.L_x_1862:
[----:B------:R-:W-:Y:S01]  /*163e0*/  BSSY B0, `(.L_x_1932) ;  /* 0x0000006000007945 */ /* 0x000fe20003800000 */
[----:B------:R-:W-:-:S07]  /*163f0*/  IMAD.MOV.U32 R15, RZ, RZ, -0x1 ;  /* 0xffffffffff0f7424 */ /* 0x000fce00078e00ff */
[----:B0-----:R-:W-:Y:S05]  /*16400*/  WARPSYNC.COLLECTIVE R15, `(.L_x_1933) ;  /* 0x000000000f0c7348 */ /* 0x001fea0003c00000 */
[----:B------:R-:W-:Y:S02]  /*16410*/  ELECT P6, UR62, PT ;  /* 0x00000000003e782f */ /* 0x000fe400038c0000 */
[----:B------:R-:W-:Y:S01]  /*16420*/  MOV R14, UR62 ;  /* 0x0000003e000e7c02 */ /* 0x000fe20008000f00 */
[----:B0-----:R-:W-:Y:S10]  /*16430*/  ENDCOLLECTIVE ;  /* 0x000000000000791b */ /* 0x001ff40003800000 */
.L_x_1933:
[----:B------:R-:W-:Y:S05]  /*16440*/  BSYNC B0 ;  /* 0x0000000000007941 */ /* 0x000fea0003800000 */
.L_x_1932:
[----:B------:R-:W-:Y:S05]  /*16450*/  BRA `(.L_x_1934) ;  /* 0xffffffc800507947 */ /* 0x000fea000383ffff */
.L_x_1865:
[----:B-1----:R1:W2:Y:S02]  /*16460*/  SYNCS.PHASECHK.TRANS64.TRYWAIT P0, [R9+URZ+0x22840], R10 ;  /* 0x0228400a090075a7 */ /* 0x0022a4000800017f */
[----:B--2---:R-:W-:Y:S05]  /*16470*/  @!P0 NANOSLEEP.SYNCS 0x989680 ;  /* 0x009896800000895d */ /* 0x004fea0003900000 */
[----:B------:R-:W2:Y:S02]  /*16480*/  @!P0 SYNCS.PHASECHK.TRANS64 P0, [R9+URZ+0x22840], R10 ;  /* 0x0228400a090085a7 */ /* 0x000ea4000800007f */
[----:B--2---:R-:W-:Y:S05]  /*16490*/  @!P0 BRA `(.L_x_1865) ;  /* 0xfffffffc00f08947 */ /* 0x004fea000383ffff */
[----:B------:R-:W-:Y:S05]  /*164a0*/  BRA `(.L_x_1935) ;  /* 0xffffffc800b87947 */ /* 0x000fea000383ffff */
.L_x_1868:
[----:B-1----:R-:W1:Y:S01]  /*164b0*/  S2R R10, SR_CgaCtaId ;  /* 0x00000000000a7919 */ /* 0x002e620000008800 */
[----:B------:R-:W-:-:S04]  /*164c0*/  MOV R9, 0x400 ;  /* 0x0000040000097802 */ /* 0x000fc80000000f00 */
[----:B-1----:R-:W-:-:S04]  /*164d0*/  LEA R9, R10, R9, 0x18 ;  /* 0x000000090a097211 */ /* 0x002fc800078ec0ff */
[----:B------:R1:W2:Y:S03]  /*164e0*/  SYNCS.PHASECHK.TRANS64.TRYWAIT P0, [R9+URZ+0x22820], R6 ;  /* 0x02282006090075a7 */ /* 0x0002a6000800017f */
[----:B--2---:R-:W-:Y:S05]  /*164f0*/  @!P0 NANOSLEEP.SYNCS 0x989680 ;  /* 0x009896800000895d */ /* 0x004fea0003900000 */
[----:B------:R-:W2:Y:S02]  /*16500*/  @!P0 SYNCS.PHASECHK.TRANS64 P0, [R9+URZ+0x22820], R6 ;  /* 0x02282006090085a7 */ /* 0x000ea4000800007f */
[----:B--2---:R-:W-:Y:S05]  /*16510*/  @!P0 BRA `(.L_x_1868) ;  /* 0xfffffffc00e48947 */ /* 0x004fea000383ffff */
[----:B------:R-:W-:Y:S05]  /*16520*/  BRA `(.L_x_1936) ;  /* 0xffffffcc00947947 */ /* 0x000fea000383ffff */
.L_x_1871:
[----:B-1----:R1:W2:Y:S02]  /*16530*/  SYNCS.PHASECHK.TRANS64.TRYWAIT P0, [R6+URZ+0x22860], R9 ;  /* 0x02286009060075a7 */ /* 0x0022a4000800017f */
[----:B--2---:R-:W-:Y:S05]  /*16540*/  @!P0 NANOSLEEP.SYNCS 0x989680 ;  /* 0x009896800000895d */ /* 0x004fea0003900000 */
[----:B------:R-:W2:Y:S02]  /*16550*/  @!P0 SYNCS.PHASECHK.TRANS64 P0, [R6+URZ+0x22860], R9 ;  /* 0x02286009060085a7 */ /* 0x000ea4000800007f */
[----:B--2---:R-:W-:Y:S05]  /*16560*/  @!P0 BRA `(.L_x_1871) ;  /* 0xfffffffc00f08947 */ /* 0x004fea000383ffff */
[----:B------:R-:W-:Y:S05]  /*16570*/  BRA `(.L_x_1937) ;  /* 0xffffffcc00b07947 */ /* 0x000fea000383ffff */
.L_x_1880:
[----:B-1----:R1:W2:Y:S02]  /*16580*/  SYNCS.PHASECHK.TRANS64.TRYWAIT P0, [R2+URZ+0x22840], R3 ;  /* 0x02284003020075a7 */ /* 0x0022a4000800017f */
[----:B--2---:R-:W-:Y:S05]  /*16590*/  @!P0 NANOSLEEP.SYNCS 0x989680 ;  /* 0x009896800000895d */ /* 0x004fea0003900000 */
[----:B------:R-:W2:Y:S02]  /*165a0*/  @!P0 SYNCS.PHASECHK.TRANS64 P0, [R2+URZ+0x22840], R3 ;  /* 0x02284003020085a7 */ /* 0x000ea4000800007f */
[----:B--2---:R-:W-:Y:S05]  /*165b0*/  @!P0 BRA `(.L_x_1880) ;  /* 0xfffffffc00f08947 */ /* 0x004fea000383ffff */
[----:B------:R-:W-:Y:S05]  /*165c0*/  BRA `(.L_x_1938) ;  /* 0xffffffd400347947 */ /* 0x000fea000383ffff */
.L_x_1882:
[----:B--2---:R2:W3:Y:S02]  /*165d0*/  SYNCS.PHASECHK.TRANS64.TRYWAIT P0, [R2+URZ+0x22860], R3 ;  /* 0x02286003020075a7 */ /* 0x0044e4000800017f */
[----:B---3--:R-:W-:Y:S05]  /*165e0*/  @!P0 NANOSLEEP.SYNCS 0x989680 ;  /* 0x009896800000895d */ /* 0x008fea0003900000 */
[----:B------:R-:W3:Y:S02]  /*165f0*/  @!P0 SYNCS.PHASECHK.TRANS64 P0, [R2+URZ+0x22860], R3 ;  /* 0x02286003020085a7 */ /* 0x000ee4000800007f */
[----:B---3--:R-:W-:Y:S05]  /*16600*/  @!P0 BRA `(.L_x_1882) ;  /* 0xfffffffc00f08947 */ /* 0x008fea000383ffff */
[----:B------:R-:W-:Y:S05]  /*16610*/  BRA `(.L_x_1939) ;  /* 0xffffffd400a47947 */ /* 0x000fea000383ffff */
.L_x_1887:
[----:B--2---:R2:W3:Y:S02]  /*16620*/  SYNCS.PHASECHK.TRANS64.TRYWAIT P0, [R2+URZ+0x22840], R3 ;  /* 0x02284003020075a7 */ /* 0x0044e4000800017f */
[----:B---3--:R-:W-:Y:S05]  /*16630*/  @!P0 NANOSLEEP.SYNCS 0x989680 ;  /* 0x009896800000895d */ /* 0x008fea0003900000 */
[----:B------:R-:W3:Y:S02]  /*16640*/  @!P0 SYNCS.PHASECHK.TRANS64 P0, [R2+URZ+0x22840], R3 ;  /* 0x02284003020085a7 */ /* 0x000ee4000800007f */
[----:B---3--:R-:W-:Y:S05]  /*16650*/  @!P0 BRA `(.L_x_1887) ;  /* 0xfffffffc00f08947 */ /* 0x008fea000383ffff */
[----:B------:R-:W-:Y:S05]  /*16660*/  BRA `(.L_x_1940) ;  /* 0xffffffd800f87947 */ /* 0x000fea000383ffff */
.L_x_1889:
[----:B0-----:R0:W1:Y:S02]  /*16670*/  SYNCS.PHASECHK.TRANS64.TRYWAIT P1, [R2+URZ+0x22860], R3 ;  /* 0x02286003020075a7 */ /* 0x001064000802017f */
[----:B-1----:R-:W-:Y:S05]  /*16680*/  @!P1 NANOSLEEP.SYNCS 0x989680 ;  /* 0x009896800000995d */ /* 0x002fea0003900000 */
[----:B------:R-:W1:Y:S02]  /*16690*/  @!P1 SYNCS.PHASECHK.TRANS64 P1, [R2+URZ+0x22860], R3 ;  /* 0x02286003020095a7 */ /* 0x000e64000802007f */
[----:B-1----:R-:W-:Y:S05]  /*166a0*/  @!P1 BRA `(.L_x_1889) ;  /* 0xfffffffc00f09947 */ /* 0x002fea000383ffff */
[----:B------:R-:W-:Y:S05]  /*166b0*/  BRA `(.L_x_1941) ;  /* 0xffffffdc00647947 */ /* 0x000fea000383ffff */
.L_x_1894:
[----:B---3--:R3:W4:Y:S02]  /*166c0*/  SYNCS.PHASECHK.TRANS64.TRYWAIT P0, [R2+URZ+0x22840], R3 ;  /* 0x02284003020075a7 */ /* 0x008724000800017f */
[----:B----4-:R-:W-:Y:S05]  /*166d0*/  @!P0 NANOSLEEP.SYNCS 0x989680 ;  /* 0x009896800000895d */ /* 0x010fea0003900000 */
[----:B------:R-:W4:Y:S02]  /*166e0*/  @!P0 SYNCS.PHASECHK.TRANS64 P0, [R2+URZ+0x22840], R3 ;  /* 0x02284003020085a7 */ /* 0x000f24000800007f */
[----:B----4-:R-:W-:Y:S05]  /*166f0*/  @!P0 BRA `(.L_x_1894) ;  /* 0xfffffffc00f08947 */ /* 0x010fea000383ffff */
[----:B------:R-:W-:Y:S05]  /*16700*/  BRA `(.L_x_1942) ;  /* 0xffffffe000947947 */ /* 0x000fea000383ffff */
.L_x_1896:
[----:B0-----:R0:W1:Y:S02]  /*16710*/  SYNCS.PHASECHK.TRANS64.TRYWAIT P1, [R2+URZ+0x22860], R3 ;  /* 0x02286003020075a7 */ /* 0x001064000802017f */
[----:B-1----:R-:W-:Y:S05]  /*16720*/  @!P1 NANOSLEEP.SYNCS 0x989680 ;  /* 0x009896800000995d */ /* 0x002fea0003900000 */
[----:B------:R-:W1:Y:S02]  /*16730*/  @!P1 SYNCS.PHASECHK.TRANS64 P1, [R2+URZ+0x22860], R3 ;  /* 0x02286003020095a7 */ /* 0x000e64000802007f */
[----:B-1----:R-:W-:Y:S05]  /*16740*/  @!P1 BRA `(.L_x_1896) ;  /* 0xfffffffc00f09947 */ /* 0x002fea000383ffff */
[----:B------:R-:W-:Y:S05]  /*16750*/  BRA `(.L_x_1943) ;  /* 0xffffffe400047947 */ /* 0x000fea000383ffff */
.L_x_1901:
[----:B------:R-:W-:Y:S01]  /*16760*/  BSSY B0, `(.L_x_1944) ;  /* 0x0000008000007945 */ /* 0x000fe20003800000 */
[----:B0-----:R-:W-:Y:S02]  /*16770*/  IMAD.MOV.U32 R13, RZ, RZ, R16 ;  /* 0x000000ffff0d7224 */ /* 0x001fe400078e0010 */
[----:B-1----:R-:W-:Y:S02]  /*16780*/  IMAD.MOV.U32 R12, RZ, RZ, RZ ;  /* 0x000000ffff0c7224 */ /* 0x002fe400078e00ff */
[----:B------:R-:W-:Y:S02]  /*16790*/  IMAD.MOV.U32 R11, RZ, RZ, 0x1f ;  /* 0x0000001fff0b7424 */ /* 0x000fe400078e00ff */
[----:B------:R-:W-:-:S07]  /*167a0*/  IMAD.MOV.U32 R15, RZ, RZ, -0x1 ;  /* 0xffffffffff0f7424 */ /* 0x000fce00078e00ff */
[----:B--2---:R-:W-:Y:S05]  /*167b0*/  WARPSYNC.COLLECTIVE R15, `(.L_x_1945) ;  /* 0x000000000f087348 */ /* 0x004fea0003c00000 */
[----:B------:R0:W1:Y:S02]  /*167c0*/  SHFL.IDX P6, R14, R13, R12, R11 ;  /* 0x0000000c0d0e7389 */ /* 0x00006400000c000b */
[----:B012---:R-:W-:Y:S01]  /*167d0*/  ENDCOLLECTIVE ;  /* 0x000000000000791b */ /* 0x007fe20003800000 */
.L_x_1945:
[----:B------:R-:W-:Y:S05]  /*167e0*/  BSYNC B0 ;  /* 0x0000000000007941 */ /* 0x000fea0003800000 */
.L_x_1944:
        /* <DEDUP_REMOVED lines=8> */
.L_x_1946:
[----:B------:R-:W-:Y:S01]  /*16870*/  IMAD.MOV.U32 R7, RZ, RZ, R14 ;  /* 0x000000ffff077224 */ /* 0x000fe200078e000e */
[----:B------:R-:W-:Y:S06]  /*16880*/  BRA `(.L_x_1947) ;  /* 0xffffffe400f87947 */ /* 0x000fec000383ffff */
.L_x_1904:
[----:B------:R-:W-:Y:S01]  /*16890*/  BSSY B0, `(.L_x_1948) ;  /* 0x0000008000007945 */ /* 0x000fe20003800000 */
[----:B0----5:R-:W-:Y:S02]  /*168a0*/  IMAD.MOV.U32 R13, RZ, RZ, R17 ;  /* 0x000000ffff0d7224 */ /* 0x021fe400078e0011 */
[----:B------:R-:W-:Y:S02]  /*168b0*/  IMAD.MOV.U32 R12, RZ, RZ, 0x1 ;  /* 0x00000001ff0c7424 */ /* 0x000fe400078e00ff */
[----:B------:R-:W-:Y:S02]  /*168c0*/  IMAD.MOV.U32 R11, RZ, RZ, RZ ;  /* 0x000000ffff0b7224 */ /* 0x000fe400078e00ff */
[----:B------:R-:W-:-:S07]  /*168d0*/  IMAD.MOV.U32 R15, RZ, RZ, -0x1 ;  /* 0xffffffffff0f7424 */ /* 0x000fce00078e00ff */
[----:B-1234-:R-:W-:Y:S05]  /*168e0*/  WARPSYNC.COLLECTIVE R15, `(.L_x_1949) ;  /* 0x000000000f087348 */ /* 0x01efea0003c00000 */
[----:B------:R0:W0:Y:S02]  /*168f0*/  SHFL.UP P6, R14, R13, R12, R11 ;  /* 0x0400000c0d0e7389 */ /* 0x00002400000c000b */
[----:B01234-:R-:W-:Y:S01]  /*16900*/  ENDCOLLECTIVE ;  /* 0x000000000000791b */ /* 0x01ffe20003800000 */
.L_x_1949:
[----:B------:R-:W-:Y:S05]  /*16910*/  BSYNC B0 ;  /* 0x0000000000007941 */ /* 0x000fea0003800000 */
.L_x_1948:
        /* <DEDUP_REMOVED lines=10> */
.L_x_1950:
        /* <DEDUP_REMOVED lines=8> */
.L_x_1951:
        /* <DEDUP_REMOVED lines=8> */
.L_x_1952:
        /* <DEDUP_REMOVED lines=8> */
.L_x_1953:
        /* <DEDUP_REMOVED lines=8> */
.L_x_1954:
[----:B------:R-:W-:Y:S05]  /*16bc0*/  BRA `(.L_x_1955) ;  /* 0xffffffe400bc7947 */ /* 0x000fea000383ffff */
.L_x_1909:
[----:B------:R-:W-:Y:S01]  /*16bd0*/  BSSY B0, `(.L_x_1956) ;  /* 0x0000008000007945 */ /* 0x000fe20003800000 */
[----:B-----5:R-:W-:Y:S02]  /*16be0*/  IMAD.MOV.U32 R13, RZ, RZ, R17 ;  /* 0x000000ffff0d7224 */ /* 0x020fe400078e0011 */
[----:B------:R-:W-:Y:S02]  /*16bf0*/  IMAD.MOV.U32 R12, RZ, RZ, 0x1 ;  /* 0x00000001ff0c7424 */ /* 0x000fe400078e00ff */
[----:B------:R-:W-:Y:S02]  /*16c00*/  IMAD.MOV.U32 R11, RZ, RZ, RZ ;  /* 0x000000ffff0b7224 */ /* 0x000fe400078e00ff */
[----:B------:R-:W-:-:S07]  /*16c10*/  IMAD.MOV.U32 R15, RZ, RZ, -0x1 ;  /* 0xffffffffff0f7424 */ /* 0x000fce00078e00ff */
[----:B0--3--:R-:W-:Y:S05]  /*16c20*/  WARPSYNC.COLLECTIVE R15, `(.L_x_1957) ;  /* 0x000000000f087348 */ /* 0x009fea0003c00000 */
[----:B------:R1:W2:Y:S02]  /*16c30*/  SHFL.UP P6, R14, R13, R12, R11 ;  /* 0x0400000c0d0e7389 */ /* 0x0002a400000c000b */
[----:B0123--:R-:W-:Y:S01]  /*16c40*/  ENDCOLLECTIVE ;  /* 0x000000000000791b */ /* 0x00ffe20003800000 */
.L_x_1957:
[----:B------:R-:W-:Y:S05]  /*16c50*/  BSYNC B0 ;  /* 0x0000000000007941 */ /* 0x000fea0003800000 */
.L_x_1956:
        /* <DEDUP_REMOVED lines=10> */
.L_x_1958:
        /* <DEDUP_REMOVED lines=8> */
.L_x_1959:
        /* <DEDUP_REMOVED lines=8> */
.L_x_1960:
        /* <DEDUP_REMOVED lines=8> */
.L_x_1961:
        /* <DEDUP_REMOVED lines=8> */
.L_x_1962:
[----:B------:R-:W-:Y:S05]  /*16f00*/  BRA `(.L_x_1963) ;  /* 0xffffffe400a07947 */ /* 0x000fea000383ffff */
.L_x_1911:
[----:B------:R-:W-:Y:S01]  /*16f10*/  BSSY B0, `(.L_x_1964) ;  /* 0x0000006000007945 */ /* 0x000fe20003800000 */
[----:B------:R-:W-:Y:S01]  /*16f20*/  PLOP3.LUT P6, PT, P6, PT, PT, 0x8, 0x0 ;  /* 0x000000000000781c */ /* 0x000fe200037ce170 */
[----:B------:R-:W-:-:S12]  /*16f30*/  IMAD.MOV.U32 R15, RZ, RZ, -0x1 ;  /* 0xffffffffff0f7424 */ /* 0x000fd800078e00ff */
[----:B0-----:R-:W-:Y:S05]  /*16f40*/  WARPSYNC.COLLECTIVE R15, `(.L_x_1965) ;  /* 0x000000000f087348 */ /* 0x001fea0003c00000 */
[----:B------:R-:W-:Y:S01]  /*16f50*/  VOTE.ANY R14, PT, P6 ;  /* 0x00000000000e7806 */ /* 0x000fe200030e0100 */
[----:B0-----:R-:W-:Y:S06]  /*16f60*/  ENDCOLLECTIVE ;  /* 0x000000000000791b */ /* 0x001fec0003800000 */
.L_x_1965:
[----:B------:R-:W-:Y:S05]  /*16f70*/  BSYNC B0 ;  /* 0x0000000000007941 */ /* 0x000fea0003800000 */
.L_x_1964:
        /* <DEDUP_REMOVED lines=9> */
.L_x_1966:
[----:B------:R-:W-:Y:S01]  /*17010*/  IMAD.MOV.U32 R17, RZ, RZ, R14 ;  /* 0x000000ffff117224 */ /* 0x000fe200078e000e */
[----:B------:R-:W-:Y:S06]  /*17020*/  BRA `(.L_x_1967) ;  /* 0xffffffe400907947 */ /* 0x000fec000383ffff */
.L_x_1913:
[----:B------:R-:W-:Y:S01]  /*17030*/  BSSY B0, `(.L_x_1968) ;  /* 0x0000007000007945 */ /* 0x000fe20003800000 */
[----:B------:R-:W-:Y:S02]  /*17040*/  IMAD.MOV.U32 R13, RZ, RZ, R2 ;  /* 0x000000ffff0d7224 */ /* 0x000fe400078e0002 */
[----:B------:R-:W-:Y:S02]  /*17050*/  IMAD.MOV.U32 R11, RZ, RZ, 0x1f ;  /* 0x0000001fff0b7424 */ /* 0x000fe400078e00ff */
[----:B------:R-:W-:-:S07]  /*17060*/  IMAD.MOV.U32 R15, RZ, RZ, -0x1 ;  /* 0xffffffffff0f7424 */ /* 0x000fce00078e00ff */
[----:B012---:R-:W-:Y:S05]  /*17070*/  WARPSYNC.COLLECTIVE R15, `(.L_x_1969) ;  /* 0x000000000f087348 */ /* 0x007fea0003c00000 */
[----:B------:R3:W4:Y:S02]  /*17080*/  SHFL.IDX P6, R14, R13, R12, R11 ;  /* 0x0000000c0d0e7389 */ /* 0x00072400000c000b */
[----:B01234-:R-:W-:Y:S01]  /*17090*/  ENDCOLLECTIVE ;  /* 0x000000000000791b */ /* 0x01ffe20003800000 */
.L_x_1969:
[----:B------:R-:W-:Y:S05]  /*170a0*/  BSYNC B0 ;  /* 0x0000000000007941 */ /* 0x000fea0003800000 */
.L_x_1968:
[----:B------:R-:W-:Y:S01]  /*170b0*/  IMAD.MOV.U32 R7, RZ, RZ, R14 ;  /* 0x000000ffff077224 */ /* 0x000fe200078e000e */
[----:B------:R-:W-:Y:S06]  /*170c0*/  BRA `(.L_x_1912) ;  /* 0xffffffe400847947 */ /* 0x000fec000383ffff */
.L_x_1917:
[----:B-1----:R1:W2:Y:S02]  /*170d0*/  SYNCS.PHASECHK.TRANS64.TRYWAIT P0, [R0+URZ+0x22820], R3 ;  /* 0x02282003000075a7 */ /* 0x0022a4000800017f */
[----:B--2---:R-:W-:Y:S05]  /*170e0*/  @!P0 NANOSLEEP.SYNCS 0x989680 ;  /* 0x009896800000895d */ /* 0x004fea0003900000 */
[----:B------:R-:W2:Y:S02]  /*170f0*/  @!P0 SYNCS.PHASECHK.TRANS64 P0, [R0+URZ+0x22820], R3 ;  /* 0x02282003000085a7 */ /* 0x000ea4000800007f */
[----:B--2---:R-:W-:Y:S05]  /*17100*/  @!P0 BRA `(.L_x_1917) ;  /* 0xfffffffc00f08947 */ /* 0x004fea000383ffff */
[----:B------:R-:W-:Y:S05]  /*17110*/  BRA `(.L_x_1970) ;  /* 0xffffffe800f87947 */ /* 0x000fea000383ffff */
.L_x_1918:
[----:B------:R-:W2:Y:S01]  /*17120*/  S2R R2, SR_TID.X ;  /* 0x0000000000027919 */ /* 0x000ea20000002100 */
[----:B------:R-:W-:Y:S01]  /*17130*/  BSSY B0, `(.L_x_1971) ;  /* 0x000000a000007945 */ /* 0x000fe20003800000 */
[----:B------:R-:W-:Y:S02]  /*17140*/  IMAD.MOV.U32 R12, RZ, RZ, RZ ;  /* 0x000000ffff0c7224 */ /* 0x000fe400078e00ff */
[----:B------:R-:W-:Y:S02]  /*17150*/  IMAD.MOV.U32 R11, RZ, RZ, 0x1f ;  /* 0x0000001fff0b7424 */ /* 0x000fe400078e00ff */
[----:B------:R-:W-:Y:S01]  /*17160*/  IMAD.MOV.U32 R15, RZ, RZ, -0x1 ;  /* 0xffffffffff0f7424 */ /* 0x000fe200078e00ff */
[----:B--2---:R-:W-:-:S04]  /*17170*/  SHF.R.U32.HI R2, RZ, 0x5, R2 ;  /* 0x00000005ff027819 */ /* 0x004fc80000011602 */
[----:B------:R-:W-:-:S05]  /*17180*/  LOP3.LUT R2, R2, 0x3, RZ, 0xc0, !PT ;  /* 0x0000000302027812 */ /* 0x000fca00078ec0ff */
[----:B0-----:R-:W-:-:S07]  /*17190*/  IMAD.MOV.U32 R13, RZ, RZ, R2 ;  /* 0x000000ffff0d7224 */ /* 0x001fce00078e0002 */
[----:B-1----:R-:W-:Y:S05]  /*171a0*/  WARPSYNC.COLLECTIVE R15, `(.L_x_1972) ;  /* 0x000000000f087348 */ /* 0x002fea0003c00000 */
[----:B------:R0:W2:Y:S02]  /*171b0*/  SHFL.IDX P6, R14, R13, R12, R11 ;  /* 0x0000000c0d0e7389 */ /* 0x0000a400000c000b */
[----:B012---:R-:W-:Y:S01]  /*171c0*/  ENDCOLLECTIVE ;  /* 0x000000000000791b */ /* 0x007fe20003800000 */
.L_x_1972:
[----:B------:R-:W-:Y:S05]  /*171d0*/  BSYNC B0 ;  /* 0x0000000000007941 */ /* 0x000fea0003800000 */
.L_x_1971:
[----:B------:R-:W-:Y:S05]  /*171e0*/  BRA `(.L_x_1973) ;  /* 0xffffffe800e07947 */ /* 0x000fea000383ffff */
.L_x_1921:
[----:B------:R-:W-:Y:S01]  /*171f0*/  BSSY B1, `(.L_x_1974) ;  /* 0x0000006000017945 */ /* 0x000fe20003800000 */
[----:B------:R-:W-:-:S07]  /*17200*/  IMAD.MOV.U32 R15, RZ, RZ, -0x1 ;  /* 0xffffffffff0f7424 */ /* 0x000fce00078e00ff */
[----:B012---:R-:W-:Y:S05]  /*17210*/  WARPSYNC.COLLECTIVE R15, `(.L_x_1975) ;  /* 0x000000000f0c7348 */ /* 0x007fea0003c00000 */
[----:B------:R-:W-:Y:S02]  /*17220*/  ELECT P6, UR62, PT ;  /* 0x00000000003e782f */ /* 0x000fe400038c0000 */
[----:B------:R-:W-:Y:S01]  /*17230*/  MOV R14, UR62 ;  /* 0x0000003e000e7c02 */ /* 0x000fe20008000f00 */
[----:B012---:R-:W-:Y:S10]  /*17240*/  ENDCOLLECTIVE ;  /* 0x000000000000791b */ /* 0x007ff40003800000 */
.L_x_1975:
[----:B------:R-:W-:Y:S05]  /*17250*/  BSYNC B1 ;  /* 0x0000000000017941 */ /* 0x000fea0003800000 */
.L_x_1974:
[----:B------:R-:W-:Y:S05]  /*17260*/  BRA `(.L_x_1976) ;  /* 0xffffffe800d87947 */ /* 0x000fea000383ffff */
.L_x_1923:
[----:B-1----:R1:W2:Y:S02]  /*17270*/  SYNCS.PHASECHK.TRANS64.TRYWAIT P0, [R6+URZ], R5 ;  /* 0x00000005060075a7 */ /* 0x0022a4000800017f */
[----:B--2---:R-:W-:Y:S05]  /*17280*/  @!P0 NANOSLEEP.SYNCS 0x989680 ;  /* 0x009896800000895d */ /* 0x004fea0003900000 */
[----:B------:R-:W2:Y:S02]  /*17290*/  @!P0 SYNCS.PHASECHK.TRANS64 P0, [R6+URZ], R5 ;  /* 0x00000005060085a7 */ /* 0x000ea4000800007f */
[----:B--2---:R-:W-:Y:S05]  /*172a0*/  @!P0 BRA `(.L_x_1923) ;  /* 0xfffffffc00f08947 */ /* 0x004fea000383ffff */
[----:B------:R-:W-:Y:S05]  /*172b0*/  BRA `(.L_x_1977) ;  /* 0xffffffec00147947 */ /* 0x000fea000383ffff */
.L_x_1924:
[----:B--2---:R2:W3:Y:S02]  /*172c0*/  SYNCS.PHASECHK.TRANS64.TRYWAIT P0, [R7+URZ], R2 ;  /* 0x00000002070075a7 */ /* 0x0044e4000800017f */
[----:B---3--:R-:W-:Y:S05]  /*172d0*/  @!P0 NANOSLEEP.SYNCS 0x989680 ;  /* 0x009896800000895d */ /* 0x008fea0003900000 */
[----:B------:R-:W3:Y:S02]  /*172e0*/  @!P0 SYNCS.PHASECHK.TRANS64 P0, [R7+URZ], R2 ;  /* 0x00000002070085a7 */ /* 0x000ee4000800007f */
[----:B---3--:R-:W-:Y:S05]  /*172f0*/  @!P0 BRA `(.L_x_1924) ;  /* 0xfffffffc00f08947 */ /* 0x008fea000383ffff */
[----:B------:R-:W-:Y:S05]  /*17300*/  BRA `(.L_x_1978) ;  /* 0xffffffec00087947 */ /* 0x000fea000383ffff */
.L_x_1926:
[----:B---3--:R3:W4:Y:S02]  /*17310*/  SYNCS.PHASECHK.TRANS64.TRYWAIT P0, [R4+URZ], R5 ;  /* 0x00000005040075a7 */ /* 0x008724000800017f */
[----:B----4-:R-:W-:Y:S05]  /*17320*/  @!P0 NANOSLEEP.SYNCS 0x989680 ;  /* 0x009896800000895d */ /* 0x010fea0003900000 */
[----:B------:R-:W4:Y:S02]  /*17330*/  @!P0 SYNCS.PHASECHK.TRANS64 P0, [R4+URZ], R5 ;  /* 0x00000005040085a7 */ /* 0x000f24000800007f */
[----:B----4-:R-:W-:Y:S05]  /*17340*/  @!P0 BRA `(.L_x_1926) ;  /* 0xfffffffc00f08947 */ /* 0x010fea000383ffff */
[----:B------:R-:W-:Y:S05]  /*17350*/  BRA `(.L_x_1979) ;  /* 0xffffffec00107947 */ /* 0x000fea000383ffff */
.L_x_1980:
        /* <DEDUP_REMOVED lines=10> */
.L_x_4723:


//--------------------- .text._ZN7cutlass13device_kernelIN5flash11enable_sm90INS1_16FlashAttnFwdSm90INS1_25CollectiveMainloopFwdSm90ILi2EN4cute5tupleIJNS5_1CILi1EEES8_S8_EEENS6_IJNS7_ILi128EEENS7_ILi96EEENS7_ILi64EEEEEELi256ENS_6half_tEfNS_4arch4Sm90ELb0ELb1ELb1ELb1ELb0ELb1ELb0ELb1ELb0ELb0ELb0ELb0EEENS1_21CollectiveEpilogueFwdINS6_IJSA_NS7_ILi256EEESB_EEES9_SE_SG_Li256ELb1ELb0ELb0ELb0EEENS1_36VarlenDynamicPersistentTileSchedulerILi128ELi96ELi256ELi32ELb0ELb0ELb1ELb1ELb0ELb1EEEEEEEEEvNT_6ParamsE --------------------------
	.section	.text._ZN7cutlass13device_kernelIN5flash11enable_sm90INS1_16FlashAttnFwdSm90INS1_25CollectiveMainloopFwdSm90ILi2EN4cute5tupleIJNS5_1CILi1EEES8_S8_EEENS6_IJNS7_ILi128EEENS7_ILi96EEENS7_ILi64EEEEEELi256ENS_6half_tEfNS_4arch4Sm90ELb0ELb1ELb1ELb1ELb0ELb1ELb0ELb1ELb0ELb0ELb0ELb0EEENS1_21CollectiveEpilogueFwdINS6_IJSA_NS7_ILi256EEESB_EEES9_SE_SG_Li256ELb1ELb0ELb0ELb0EEENS1_36VarlenDynamicPersistentTileSchedulerILi128ELi96ELi256ELi32ELb0ELb0ELb1ELb1ELb0ELb1EEEEEEEEEvNT_6ParamsE,"ax",@progbits
	.align	128
.text._ZN7cutlass13device_kernelIN5flash11enable_sm90INS1_16FlashAttnFwdSm90INS1_25CollectiveMainloopFwdSm90ILi2EN4cute5tupleIJNS5_1CILi1EEES8_S8_EEENS6_IJNS7_ILi128EEENS7_ILi96EEENS7_ILi64EEEEEELi256ENS_6half_tEfNS_4arch4Sm90ELb0ELb1ELb1ELb1ELb0ELb1ELb0ELb1ELb0ELb0ELb0ELb0EEENS1_21CollectiveEpilogueFwdINS6_IJSA_NS7_ILi256EEESB_EEES9_SE_SG_Li256ELb1ELb0ELb0ELb0EEENS1_36VarlenDynamicPersistentTileSchedulerILi128ELi96ELi256ELi32ELb0ELb0ELb1ELb1ELb0ELb1EEEEEEEEEvNT_6ParamsE:
        .type           _ZN7cutlass13device_kernelIN5flash11enable_sm90INS1_16FlashAttnFwdSm90INS1_25CollectiveMainloopFwdSm90ILi2EN4cute5tupleIJNS5_1CILi1EEES8_S8_EEENS6_IJNS7_ILi128EEENS7_ILi96EEENS7_ILi64EEEEEELi256ENS_6half_tEfNS_4arch4Sm90ELb0ELb1ELb1ELb1ELb0ELb1ELb0ELb1ELb0ELb0ELb0ELb0EEENS1_21CollectiveEpilogueFwdINS6_IJSA_NS7_ILi256EEESB_EEES9_SE_SG_Li256ELb1ELb0ELb0ELb0EEENS1_36VarlenDynamicPersistentTileSchedulerILi128ELi96ELi256ELi32ELb0ELb0ELb1ELb1ELb0ELb1EEEEEEEEEvNT_6ParamsE,@function
        .size           _ZN7cutlass13device_kernelIN5flash11enable_sm90INS1_16FlashAttnFwdSm90INS1_25CollectiveMainloopFwdSm90ILi2EN4cute5tupleIJNS5_1CILi1EEES8_S8_EEENS6_IJNS7_ILi128EEENS7_ILi96EEENS7_ILi64EEEEEELi256ENS_6half_tEfNS_4arch4Sm90ELb0ELb1ELb1ELb1ELb0ELb1ELb0ELb1ELb0ELb0ELb0ELb0EEENS1_21CollectiveEpilogueFwdINS6_IJSA_NS7_ILi256EEESB_EEES9_SE_SG_Li256ELb1ELb0ELb0ELb0EEENS1_36VarlenDynamicPersistentTileSchedulerILi128ELi96ELi256ELi32ELb0ELb0ELb1ELb1ELb0ELb1EEEEEEEEEvNT_6ParamsE,(.L_x_4724 - _ZN7cutlass13device_kernelIN5flash11enable_sm90INS1_16FlashAttnFwdSm90INS1_25CollectiveMainloopFwdSm90ILi2EN4cute5tupleIJNS5_1CILi1EEES8_S8_EEENS6_IJNS7_ILi128EEENS7_ILi96EEENS7_ILi64EEEEEELi256ENS_6half_tEfNS_4arch4Sm90ELb0ELb1ELb1ELb1ELb0ELb1ELb0ELb1ELb0ELb0ELb0ELb0EEENS1_21CollectiveEpilogueFwdINS6_IJSA_NS7_ILi256EEESB_EEES9_SE_SG_Li256ELb1ELb0ELb0ELb0EEENS1_36VarlenDynamicPersistentTileSchedulerILi128ELi96ELi256ELi32ELb0ELb0ELb1ELb1ELb0ELb1EEEEEEEEEvNT_6ParamsE)
        .other          _ZN7cutlass13device_kernelIN5flash11enable_sm90INS1_16FlashAttnFwdSm90INS1_25CollectiveMainloopFwdSm90ILi2EN4cute5tupleIJNS5_1CILi1EEES8_S8_EEENS6_IJNS7_ILi128EEENS7_ILi96EEENS7_ILi64EEEEEELi256ENS_6half_tEfNS_4arch4Sm90ELb0ELb1ELb1ELb1ELb0ELb1ELb0ELb1ELb0ELb0ELb0ELb0EEENS1_21CollectiveEpilogueFwdINS6_IJSA_NS7_ILi256EEESB_EEES9_SE_SG_Li256ELb1ELb0ELb0ELb0EEENS1_36VarlenDynamicPersistentTileSchedulerILi128ELi96ELi256ELi32ELb0ELb0ELb1ELb1ELb0ELb1EEEEEEEEEvNT_6ParamsE,@"STO_CUDA_ENTRY STV_DEFAULT"
_ZN7cutlass13device_kernelIN5flash11enable_sm90INS1_16FlashAttnFwdSm90INS1_25CollectiveMainloopFwdSm90ILi2EN4cute5tupleIJNS5_1CILi1EEES8_S8_EEENS6_IJNS7_ILi128EEENS7_ILi96EEENS7_ILi64EEEEEELi256ENS_6half_tEfNS_4arch4Sm90ELb0ELb1ELb1ELb1ELb0ELb1ELb0ELb1ELb0ELb0ELb0ELb0EEENS1_21CollectiveEpilogueFwdINS6_IJSA_NS7_ILi256EEESB_EEES9_SE_SG_Li256ELb1ELb0ELb0ELb0EEENS1_36VarlenDynamicPersistentTileSchedulerILi128ELi96ELi256ELi32ELb0ELb0ELb1ELb1ELb0ELb1EEEEEEEEEvNT_6ParamsE:
[----:B------:R-:W0:Y:S02]  /*0000*/  LDC R1, c[0x0][0x28] ;  /* 0x00000a00ff017b82 */ /* 0x000e240000000800 */
[----:B0-----:R-:W-:Y:S01]  /*0010*/  VIADD R1, R1, 0xffffffd0 ;  /* 0xffffffd001017836 */ /* 0x001fe20000000000 */
[----:B------:R-:W0:Y:S01]  /*0020*/  S2R R3, SR_TID.X ;  /* 0x0000000000037919 */ /* 0x000e220000002100 */
[----:B------:R-:W-:Y:S01]  /*0030*/  ELECT P0, URZ, PT ;  /* 0x00000000003f782f */ /* 0x000fe20003800000 */
[----:B------:R-:W-:Y:S01]  /*0040*/  BSSY B0, `(.L_x_1981) ;  /* 0x0000016000007945 */ /* 0x000fe20003800000 */
[----:B0-----:R-:W-:-:S05]  /*0050*/  SHF.R.U32.HI R0, RZ, 0x5, R3 ;  /* 0x00000005ff007819 */ /* 0x001fca0000011603 */
        /* <DEDUP_REMOVED lines=20> */
.L_x_1982:
[----:B------:R-:W-:Y:S05]  /*01a0*/  BSYNC B0 ;  /* 0x0000000000007941 */ /* 0x000fea0003800000 */
.L_x_1981:
[----:B------:R-:W-:Y:S01]  /*01b0*/  VOTEU.ANY UP0, P0 ;  /* 0x00000000003f7886 */ /* 0x000fe20000000100 */
[----:B------:R-:W0:Y:S01]  /*01c0*/  SHFL.IDX PT, R2, R0, RZ, 0x1f ;  /* 0x00001fff00027589 */ /* 0x000e2200000e0000 */
[----:B------:R-:W-:Y:S01]  /*01d0*/  UMOV UR4, 0x1 ;  /* 0x0000000100047882 */ /* 0x000fe20000000000 */
[----:B------:R-:W-:Y:S01]  /*01e0*/  UMOV UR7, 0x100 ;  /* 0x0000010000077882 */ /* 0x000fe20000000000 */
[----:B------:R-:W-:Y:S01]  /*01f0*/  SHF.R.U32.HI R4, RZ, 0x7, R3 ;  /* 0x00000007ff047819 */ /* 0x000fe20000011603 */
[----:B------:R-:W1:Y:S01]  /*0200*/  @UP0 S2UR UR8, SR_CgaCtaId ;  /* 0x00000000000809c3 */ /* 0x000e620000008800 */
[----:B------:R-:W-:Y:S01]  /*0210*/  @UP0 UMOV UR6, 0x400 ;  /* 0x0000040000060882 */ /* 0x000fe20000000000 */
[----:B------:R-:W-:-:S04]  /*0220*/  @UP0 UIADD3 UR4, -UR4, 0x100000, URZ ;  /* 0x0010000004040890 */ /* 0x000fc8000fffe13f */
[----:B------:R-:W-:Y:S02]  /*0230*/  @UP0 USHF.L.U32 UR5, UR4, 0xb, URZ ;  /* 0x0000000b04050899 */ /* 0x000fe4000800063f */
[----:B------:R-:W-:Y:S01]  /*0240*/  @UP0 USHF.L.U32 UR4, UR4, 0x1, URZ ;  /* 0x0000000104040899 */ /* 0x000fe2000800063f */
[----:B------:R-:W-:Y:S01]  /*0250*/  VOTEU.ANY UP1, P0 ;  /* 0x00000000003f7886 */ /* 0x000fe20000020100 */
[----:B0-----:R-:W-:Y:S02]  /*0260*/  ISETP.NE.AND P1, PT, R2, RZ, PT ;  /* 0x000000ff0200720c */ /* 0x001fe40003f25270 */
[----:B------:R0:W2:Y:S01]  /*0270*/  SHFL.IDX PT, R2, R4, RZ, 0x1f ;  /* 0x00001fff04027589 */ /* 0x0000a200000e0000 */
[----:B-1----:R-:W-:Y:S02]  /*0280*/  @UP0 ULEA UR8, UR8, UR6, 0x18 ;  /* 0x0000000608080291 */ /* 0x002fe4000f8ec03f */
[----:B------:R-:W-:-:S04]  /*0290*/  @UP0 UIADD3 UR6, -UR7, 0x100000, URZ ;  /* 0x0010000007060890 */ /* 0x000fc8000fffe13f */
[----:B------:R-:W-:Y:S02]  /*02a0*/  @UP0 USHF.L.U32 UR7, UR6, 0xb, URZ ;  /* 0x0000000b06070899 */ /* 0x000fe4000800063f */
[----:B------:R-:W-:Y:S01]  /*02b0*/  @UP0 USHF.L.U32 UR6, UR6, 0x1, URZ ;  /* 0x0000000106060899 */ /* 0x000fe2000800063f */
[----:B------:R-:W-:Y:S01]  /*02c0*/  VOTEU.ANY UP0, P0 ;  /* 0x00000000003f7886 */ /* 0x000fe20000000100 */
[----:B------:R-:W1:Y:S04]  /*02d0*/  FENCE.VIEW.ASYNC.S ;  /* 0x00000000000073c6 */ /* 0x000e680000000000 */
[----:B-1----:R0:W1:Y:S06]  /*02e0*/  @UP0 SYNCS.EXCH.64 URZ, [UR8+0x22800], UR4 ;  /* 0x02280004083f05b2 */ /* 0x00206c0008000100 */
[----:B------:R0:W3:Y:S02]  /*02f0*/  @UP1 SYNCS.EXCH.64 URZ, [UR8+0x22820], UR6 ;  /* 0x02282006083f15b2 */ /* 0x0000e40008000100 */
[----:B0-----:R-:W-:Y:S05]  /*0300*/  @P1 BRA `(.L_x_1983) ;  /* 0x0000000000481947 */ /* 0x001fea0003800000 */
[----:B------:R-:W0:Y:S01]  /*0310*/  S2UR UR5, SR_CgaCtaId ;  /* 0x00000000000579c3 */ /* 0x000e220000008800 */
        /* <DEDUP_REMOVED lines=15> */
[----:B------:R0:W0:Y:S01]  /*0410*/  SYNCS.EXCH.64 URZ, [UR8+0x22848], UR4 ;  /* 0x02284804083f75b2 */ /* 0x0000220008000100 */
[----:B------:R-:W-:Y:S01]  /*0420*/  NOP ;  /* 0x0000000000007918 */ /* 0x000fe20000000000 */
.L_x_1983:
[----:B------:R-:W5:Y:S01]  /*0430*/  SHFL.IDX PT, R4, R0, RZ, 0x1f ;  /* 0x00001fff00047589 */ /* 0x000f6200000e0000 */
[----:B------:R-:W-:Y:S01]  /*0440*/  NOP ;  /* 0x0000000000007918 */ /* 0x000fe20000000000 */
[----:B-----5:R-:W-:-:S13]  /*0450*/  ISETP.NE.AND P0, PT, R4, RZ, PT ;  /* 0x000000ff0400720c */ /* 0x020fda0003f05270 */
        /* <DEDUP_REMOVED lines=17> */
[----:B------:R0:W0:Y:S01]  /*0570*/  SYNCS.EXCH.64 URZ, [UR8+0x22868], UR6 ;  /* 0x02286806083f75b2 */ /* 0x0000220008000100 */
[----:B------:R-:W-:Y:S01]  /*0580*/  NOP ;  /* 0x0000000000007918 */ /* 0x000fe20000000000 */
.L_x_1984:
[----:B------:R-:W5:Y:S01]  /*0590*/  SHFL.IDX PT, R4, R0, RZ, 0x1f ;  /* 0x00001fff00047589 */ /* 0x000f6200000e0000 */
[----:B------:R-:W-:Y:S01]  /*05a0*/  NOP ;  /* 0x0000000000007918 */ /* 0x000fe20000000000 */
[----:B-----5:R-:W-:-:S13]  /*05b0*/  ISETP.NE.AND P0, PT, R4, RZ, PT ;  /* 0x000000ff0400720c */ /* 0x020fda0003f05270 */
        /* <DEDUP_REMOVED lines=13> */
[----:B------:R0:W0:Y:S01]  /*0690*/  SYNCS.EXCH.64 URZ, [UR6+0x22888], UR4 ;  /* 0x02288804063f75b2 */ /* 0x0000220008000100 */
[----:B------:R-:W-:Y:S01]  /*06a0*/  NOP ;  /* 0x0000000000007918 */ /* 0x000fe20000000000 */
.L_x_1985:
        /* <DEDUP_REMOVED lines=22> */
.L_x_1986:
        /* <DEDUP_REMOVED lines=22> */
.L_x_1987:
[----:B--2---:R-:W-:Y:S01]  /*0970*/  ISETP.NE.AND P0, PT, R2, RZ, PT ;  /* 0x000000ff0200720c */ /* 0x004fe20003f05270 */
[----:B------:R-:W-:Y:S01]  /*0980*/  IMAD.MOV.U32 R2, RZ, RZ, 0x1 ;  /* 0x00000001ff027424 */ /* 0x000fe200078e00ff */
[----:B------:R-:W-:Y:S01]  /*0990*/  NOP ;  /* 0x0000000000007918 */ /* 0x000fe20000000000 */
[----:B------:R-:W-:Y:S01]  /*09a0*/  ULDC.64 UR52, c[0x0][0x208] ;  /* 0x0000820000347ab9 */ /* 0x000fe20000000a00 */
[----:B------:R-:W-:Y:S02]  /*09b0*/  BSSY B7, `(.L_x_1988) ;  /* 0x0001e24000077945 */ /* 0x000fe40003800000 */
[----:B------:R-:W-:-:S05]  /*09c0*/  SEL R2, R2, 0x2, !P0 ;  /* 0x0000000202027807 */ /* 0x000fca0004000000 */
[----:B------:R2:W-:Y:S01]  /*09d0*/  STL [R1+0x2c], R2 ;  /* 0x00002c0201007387 */ /* 0x0005e20000100800 */
[----:B01-34-:R-:W-:Y:S06]  /*09e0*/  BAR.SYNC.DEFER_BLOCKING 0x0 ;  /* 0x0000000000007b1d */ /* 0x01bfec0000010000 */
[----:B------:R-:W-:Y:S05]  /*09f0*/  @!P0 BRA `(.L_x_1989) ;  /* 0x0000018000448947 */ /* 0x000fea0003800000 */
.L_x_1990:
[----:B------:R-:W-:-:S08]  /*0a00*/  NOP ;  /* 0x0000000000007918 */ /* 0x000fd00000000000 */
[----:B------:R-:W0:Y:S02]  /*0a10*/  USETMAXREG.TRY_ALLOC.CTAPOOL UP0, 0xf0 ;  /* 0x000000f0000079c8 */ /* 0x000e240008000600 */
[----:B0-----:R-:W-:-:S13]  /*0a20*/  PLOP3.LUT P0, PT, PT, PT, UP0, 0x80, 0x0 ;  /* 0x000000000000781c */ /* 0x001fda0003f0f008 */
[----:B------:R-:W-:Y:S05]  /*0a30*/  @!P0 BRA `(.L_x_1990) ;  /* 0xfffffffc00f08947 */ /* 0x000fea000383ffff */
[----:B------:R-:W-:Y:S01]  /*0a40*/  SHF.R.U32.HI R0, RZ, 0x7, R3 ;  /* 0x00000007ff007819 */ /* 0x000fe20000011603 */
[----:B------:R-:W0:Y:S08]  /*0a50*/  S2UR UR5, SR_CgaCtaId ;  /* 0x00000000000579c3 */ /* 0x000e300000008800 */
[----:B------:R-:W-:Y:S06]  /*0a60*/  BAR.ARV 0x8, 0x120 ;  /* 0x0204800000007b1d */ /* 0x000fec0000002000 */
[----:B------:R-:W-:Y:S01]  /*0a70*/  ISETP.NE.AND P0, PT, R0, 0x1, PT ;  /* 0x000000010000780c */ /* 0x000fe20003f05270 */
[----:B------:R-:W-:Y:S01]  /*0a80*/  UMOV UR4, 0x400 ;  /* 0x0000040000047882 */ /* 0x000fe20000000000 */
[----:B--2---:R-:W-:-:S11]  /*0a90*/  LOP3.LUT R2, R2, 0xffdfffff, RZ, 0xc0, !PT ;  /* 0xffdfffff02027812 */ /* 0x004fd600078ec0ff */
[----:B------:R-:W-:Y:S06]  /*0aa0*/  @!P0 BAR.ARV 0x9, 0x100 ;  /* 0x0244000000008b1d */ /* 0x000fec0000002000 */
[----:B0-----:R-:W-:Y:S01]  /*0ab0*/  ULEA UR4, UR5, UR4, 0x18 ;  /* 0x0000000405047291 */ /* 0x001fe2000f8ec03f */
[----:B------:R-:W-:Y:S01]  /*0ac0*/  @P0 LOP3.LUT R2, R2, 0x200000, RZ, 0xfc, !PT ;  /* 0x0020000002020812 */ /* 0x000fe200078efcff */
[----:B------:R-:W-:Y:S04]  /*0ad0*/  BAR.SYNC.DEFER_BLOCKING 0x5, 0x120 ;  /* 0x0144800000007b1d */ /* 0x000fe80000010000 */
[----:B------:R-:W-:-:S02]  /*0ae0*/  IMAD.U32 R17, RZ, RZ, UR4 ;  /* 0x00000004ff117e24 */ /* 0x000fc4000f8e00ff */
[----:B------:R-:W-:-:S03]  /*0af0*/  ULDC UR4, c[0x0][0xc14] ;  /* 0x0003050000047ab9 */ /* 0x000fc60000000800 */
[----:B------:R-:W0:Y:S01]  /*0b00*/  LDS.128 R208, [R17+0x228d0] ;  /* 0x0228d00011d07984 */ /* 0x000e220000000c00 */
[----:B------:R-:W-:Y:S06]  /*0b10*/  BAR.ARV 0x4, 0x120 ;  /* 0x0104800000007b1d */ /* 0x000fec0000002000 */
[----:B0-----:R-:W-:-:S13]  /*0b20*/  ISETP.GE.AND P0, PT, R211, UR4, PT ;  /* 0x00000004d3007c0c */ /* 0x001fda000bf06270 */
[----:B------:R-:W-:Y:S05]  /*0b30*/  @P0 BRA `(.L_x_1991) ;  /* 0x000001e0002c0947 */ /* 0x000fea0003800000 */
[----:B------:R-:W2:Y:S01]  /*0b40*/  LDL.LU R13, [R1+0x2c] ;  /* 0x00002c00010d7983 */ /* 0x000ea20000300800 */
[----:B------:R-:W-:Y:S02]  /*0b50*/  VIADD R12, R3, 0xffffff80 ;  /* 0xffffff80030c7836 */ /* 0x000fe40000000000 */
[----:B------:R-:W-:Y:S02]  /*0b60*/  IMAD.MOV.U32 R233, RZ, RZ, RZ ;  /* 0x000000ffffe97224 */ /* 0x000fe400078e00ff */
[----:B------:R-:W-:Y:S01]  /*0b70*/  IMAD.MOV.U32 R22, RZ, RZ, RZ ;  /* 0x000000ffff167224 */ /* 0x000fe200078e00ff */
[----:B------:R-:W-:Y:S01]  /*0b80*/  SHF.R.S32.HI R0, RZ, 0x1f, R12 ;  /* 0x0000001fff007819 */ /* 0x000fe2000001140c */
[----:B------:R-:W-:Y:S02]  /*0b90*/  IMAD.MOV.U32 R203, RZ, RZ, RZ ;  /* 0x000000ffffcb7224 */ /* 0x000fe400078e00ff */
[----:B------:R-:W-:Y:S01]  /*0ba0*/  IMAD.MOV.U32 R200, RZ, RZ, RZ ;  /* 0x000000ffffc87224 */ /* 0x000fe200078e00ff */
[CC--:B------:R-:W-:Y:S01]  /*0bb0*/  LEA.HI R3, R0.reuse, R12.reuse, RZ, 0x7 ;  /* 0x0000000c00037211 */ /* 0x0c0fe200078f38ff */
[----:B------:R-:W-:Y:S01]  /*0bc0*/  IMAD.MOV.U32 R16, RZ, RZ, RZ ;  /* 0x000000ffff107224 */ /* 0x000fe200078e00ff */
[----:B------:R-:W-:-:S02]  /*0bd0*/  LEA.HI R220, R0, R12, RZ, 0x5 ;  /* 0x0000000c00dc7211 */ /* 0x000fc400078f28ff */
        /* <DEDUP_REMOVED lines=14> */
[----:B------:R-:W-:Y:S02]  /*0cc0*/  LEA.HI R4, R0, R12, RZ, 0x4 ;  /* 0x0000000c00047211 */ /* 0x000fe400078f20ff */
[----:B------:R-:W-:Y:S02]  /*0cd0*/  LOP3.LUT R10, R7, 0xfffffff8, RZ, 0xc0, !PT ;  /* 0xfffffff8070a7812 */ /* 0x000fe400078ec0ff */
[----:B------:R-:W-:Y:S02]  /*0ce0*/  SHF.R.S32.HI R7, RZ, 0x4, R4 ;  /* 0x00000004ff077819 */ /* 0x000fe40000011404 */
[----:B------:R-:W-:Y:S01]  /*0cf0*/  LOP3.LUT R8, R8, 0x7ffffffc, RZ, 0xc0, !PT ;  /* 0x7ffffffc08087812 */ /* 0x000fe200078ec0ff */
[----:B------:R-:W-:Y:S01]  /*0d00*/  IMAD.IADD R9, R5, 0x1, -R10 ;  /* 0x0000000105097824 */ /* 0x000fe200078e0a0a */
[----:B------:R-:W-:-:S02]  /*0d10*/  LOP3.LUT R5, R4, 0x3fffff0, RZ, 0xc0, !PT ;  /* 0x03fffff004057812 */ /* 0x000fc400078ec0ff */
[----:B------:R-:W-:Y:S01]  /*0d20*/  LEA.HI R4, R4, R7, RZ, 0x1 ;  /* 0x0000000704047211 */ /* 0x000fe200078f08ff */
[----:B------:R-:W-:Y:S01]  /*0d30*/  IMAD R6, R6, 0x10, R9 ;  /* 0x0000001006067824 */ /* 0x000fe200078e0209 */
[----:B------:R-:W-:Y:S01]  /*0d40*/  IADD3 R8, R11, -R8, RZ ;  /* 0x800000080b087210 */ /* 0x000fe20007ffe0ff */
[----:B------:R-:W-:Y:S01]  /*0d50*/  IMAD.IADD R5, R12, 0x1, -R5 ;  /* 0x000000010c057824 */ /* 0x000fe200078e0a05 */
[----:B------:R-:W-:Y:S02]  /*0d60*/  LOP3.LUT R4, R4, 0x1ffffffe, RZ, 0xc0, !PT ;  /* 0x1ffffffe04047812 */ /* 0x000fe400078ec0ff */
[----:B------:R-:W-:Y:S01]  /*0d70*/  LEA R3, R3, R6, 0x6 ;  /* 0x0000000603037211 */ /* 0x000fe200078e30ff */
[----:B------:R-:W-:Y:S02]  /*0d80*/  IMAD R5, R220, 0x10, R5 ;  /* 0x00000010dc057824 */ /* 0x000fe400078e0205 */
[----:B------:R-:W-:Y:S02]  /*0d90*/  IMAD.IADD R4, R7, 0x1, -R4 ;  /* 0x0000000107047824 */ /* 0x000fe400078e0a04 */
[----:B------:R0:W-:Y:S01]  /*0da0*/  STL [R1+0xc], R3 ;  /* 0x00000c0301007387 */ /* 0x0001e20000100800 */
[----:B------:R-:W-:-:S02]  /*0db0*/  IMAD.SHL.U32 R201, R8, 0x2, RZ ;  /* 0x0000000208c97824 */ /* 0x000fc400078e00ff */
[----:B------:R-:W-:Y:S01]  /*0dc0*/  IMAD R5, R5, 0x8, R4 ;  /* 0x0000000805057824 */ /* 0x000fe200078e0204 */
[CC--:B0-----:R-:W-:Y:S02]  /*0dd0*/  LEA.HI R3, R0.reuse, R12.reuse, RZ, 0x2 ;  /* 0x0000000c00037211 */ /* 0x0c1fe400078f10ff */
[----:B------:R-:W-:Y:S02]  /*0de0*/  LEA.HI R0, R0, R12, RZ, 0x3 ;  /* 0x0000000c00007211 */ /* 0x000fe400078f18ff */
[--C-:B------:R-:W-:Y:S02]  /*0df0*/  SHF.R.S32.HI R23, RZ, 0x2, R3.reuse ;  /* 0x00000002ff177819 */ /* 0x100fe40000011403 */
[----:B------:R-:W-:Y:S02]  /*0e00*/  LOP3.LUT R237, R3, 0xfffffffc, RZ, 0xc0, !PT ;  /* 0xfffffffc03ed7812 */ /* 0x000fe400078ec0ff */
[----:B------:R-:W-:Y:S01]  /*0e10*/  SHF.R.S32.HI R4, RZ, 0x1f, R3 ;  /* 0x0000001fff047819 */ /* 0x000fe20000011403 */
[----:B------:R-:W-:Y:S01]  /*0e20*/  VIADD R232, R23, 0x40 ;  /* 0x0000004017e87836 */ /* 0x000fe20000000000 */
[----:B------:R-:W-:Y:S01]  /*0e30*/  SHF.R.S32.HI R216, RZ, 0x3, R0 ;  /* 0x00000003ffd87819 */ /* 0x000fe20000011400 */
[----:B------:R-:W-:Y:S01]  /*0e40*/  IMAD.IADD R237, R12, 0x1, -R237 ;  /* 0x000000010ced7824 */ /* 0x000fe200078e0aed */
[----:B------:R-:W-:Y:S01]  /*0e50*/  LOP3.LUT R0, R0, 0x1ffffff8, RZ, 0xc0, !PT ;  /* 0x1ffffff800007812 */ /* 0x000fe200078ec0ff */
[----:B------:R-:W-:Y:S01]  /*0e60*/  IMAD.SHL.U32 R218, R232, 0x40, RZ ;  /* 0x00000040e8da7824 */ /* 0x000fe200078e00ff */
[----:B------:R-:W-:Y:S01]  /*0e70*/  SHF.R.S32.HI R3, RZ, 0x1f, R232 ;  /* 0x0000001fff037819 */ /* 0x000fe200000114e8 */
[----:B------:R-:W-:Y:S01]  /*0e80*/  IMAD.SHL.U32 R18, R237, 0x8, RZ ;  /* 0x00000008ed127824 */ /* 0x000fe200078e00ff */
[----:B------:R-:W-:Y:S01]  /*0e90*/  LEA.HI R4, R4, R23, RZ, 0x3 ;  /* 0x0000001704047211 */ /* 0x000fe200078f18ff */
[----:B------:R-:W-:Y:S01]  /*0ea0*/  IMAD.IADD R0, R12, 0x1, -R0 ;  /* 0x000000010c007824 */ /* 0x000fe200078e0a00 */
[----:B------:R-:W-:-:S02]  /*0eb0*/  LEA.HI R3, R3, R232, RZ, 0x3 ;  /* 0x000000e803037211 */ /* 0x000fc400078f18ff */
[----:B------:R-:W-:Y:S01]  /*0ec0*/  LOP3.LUT R218, R218, 0x1c0, RZ, 0xc0, !PT ;  /* 0x000001c0dada7812 */ /* 0x000fe200078ec0ff */
[----:B------:R-:W-:Y:S01]  /*0ed0*/  IMAD.SHL.U32 R206, R0, 0x8, RZ ;  /* 0x0000000800ce7824 */ /* 0x000fe200078e00ff */
[----:B------:R-:W-:Y:S01]  /*0ee0*/  LOP3.LUT R4, R4, 0xfffffff8, RZ, 0xc0, !PT ;  /* 0xfffffff804047812 */ /* 0x000fe200078ec0ff */
[----:B------:R-:W-:Y:S01]  /*0ef0*/  IMAD.SHL.U32 R3, R3, 0x40, RZ ;  /* 0x0000004003037824 */ /* 0x000fe200078e00ff */
[----:B------:R-:W-:Y:S02]  /*0f00*/  SHF.R.U32.HI R7, RZ, 0x3, R218 ;  /* 0x00000003ff077819 */ /* 0x000fe400000116da */
[----:B------:R-:W-:Y:S01]  /*0f10*/  LOP3.LUT R6, R218, 0x38, R18, 0xf8, !PT ;  /* 0x00000038da067812 */ /* 0x000fe200078ef812 */
[----:B------:R-:W-:Y:S01]  /*0f20*/  IMAD.IADD R236, R23, 0x1, -R4 ;  /* 0x0000000117ec7824 */ /* 0x000fe200078e0a04 */
[----:B------:R-:W-:Y:S01]  /*0f30*/  LOP3.LUT R221, R3, 0xfffffe00, RZ, 0xc0, !PT ;  /* 0xfffffe0003dd7812 */ /* 0x000fe200078ec0ff */
[----:B------:R-:W-:Y:S01]  /*0f40*/  IMAD.SHL.U32 R3, R5, 0x8, RZ ;  /* 0x0000000805037824 */ /* 0x000fe200078e00ff */
[----:B------:R-:W-:-:S02]  /*0f50*/  SHF.R.S32.HI R234, RZ, 0x1f, R23 ;  /* 0x0000001fffea7819 */ /* 0x000fc40000011417 */
[----:B------:R-:W-:Y:S02]  /*0f60*/  LOP3.LUT R6, R221, R6, R7, 0xf6, !PT ;  /* 0x00000006dd067212 */ /* 0x000fe400078ef607 */
[----:B------:R0:W-:Y:S03]  /*0f70*/  STL [R1+0x14], R3 ;  /* 0x0000140301007387 */ /* 0x0001e60000100800 */
[----:B------:R-:W-:-:S05]  /*0f80*/  IMAD R0, R6, 0x2, R17 ;  /* 0x0000000206007824 */ /* 0x000fca00078e0211 */
[----:B------:R0:W-:Y:S02]  /*0f90*/  STL [R1+0x8], R0 ;  /* 0x0000080001007387 */ /* 0x0001e40000100800 */
[----:B0-2---:R-:W-:-:S07]  /*0fa0*/  LOP3.LUT R202, R13, 0x1, RZ, 0xfc, !PT ;  /* 0x000000010dca7812 */ /* 0x005fce00078efcff */
.L_x_2204:
[----:B------:R-:W-:Y:S05]  /*0fb0*/  YIELD ;  /* 0x0000000000007946 */ /* 0x000fea0003800000 */
[----:B------:R-:W-:Y:S01]  /*0fc0*/  ULDC.64 UR4, c[0x0][0xa28] ;  /* 0x00028a0000047ab9 */ /* 0x000fe20000000a00 */
[----:B0---45:R-:W0:Y:S01]  /*0fd0*/  LDC.64 R6, c[0x0][0xa08] ;  /* 0x00028200ff067b82 */ /* 0x031e220000000a00 */
[----:B------:R-:W-:Y:S01]  /*0fe0*/  ISETP.NE.U32.AND P1, PT, RZ, UR4, PT ;  /* 0x00000004ff007c0c */ /* 0x000fe2000bf25070 */
[----:B------:R-:W-:Y:S02]  /*0ff0*/  IMAD.MOV.U32 R3, RZ, RZ, RZ ;  /* 0x000000ffff037224 */ /* 0x000fe400078e00ff */
[----:B------:R-:W-:Y:S01]  /*1000*/  IMAD.MOV.U32 R25, RZ, RZ, RZ ;  /* 0x000000ffff197224 */ /* 0x000fe200078e00ff */
[----:B------:R-:W-:Y:S01]  /*1010*/  ISETP.NE.AND.EX P1, PT, RZ, UR5, PT, P1 ;  /* 0x00000005ff007c0c */ /* 0x000fe2000bf25310 */
[----:B------:R-:W-:-:S02]  /*1020*/  ULDC.64 UR4, c[0x0][0xa18] ;  /* 0x0002860000047ab9 */ /* 0x000fc40000000a00 */
[----:B------:R-:W-:-:S04]  /*1030*/  ISETP.NE.U32.AND P2, PT, RZ, UR4, PT ;  /* 0x00000004ff007c0c */ /* 0x000fc8000bf45070 */
[----:B------:R-:W-:Y:S01]  /*1040*/  ISETP.NE.AND.EX P2, PT, RZ, UR5, PT, P2 ;  /* 0x00000005ff007c0c */ /* 0x000fe2000bf45320 */
[----:B------:R-:W-:Y:S02]  /*1050*/  ULDC.64 UR4, c[0x0][0xa08] ;  /* 0x0002820000047ab9 */ /* 0x000fe40000000a00 */
[----:B------:R-:W-:-:S03]  /*1060*/  ISETP.NE.U32.AND P0, PT, RZ, UR4, PT ;  /* 0x00000004ff007c0c */ /* 0x000fc6000bf05070 */
[----:B------:R-:W1:Y:S01]  /*1070*/  @P1 LDC.64 R4, c[0x0][0xa28] ;  /* 0x00028a00ff041b82 */ /* 0x000e620000000a00 */
[----:B------:R-:W-:Y:S01]  /*1080*/  ISETP.NE.AND.EX P0, PT, RZ, UR5, PT, P0 ;  /* 0x00000005ff007c0c */ /* 0x000fe2000bf05300 */
[----:B0-23--:R-:W-:-:S06]  /*1090*/  IMAD.WIDE R10, R211, 0x4, R6 ;  /* 0x00000004d30a7825 */ /* 0x00dfcc00078e0206 */
[----:B------:R-:W0:Y:S01]  /*10a0*/  @P2 LDC.64 R8, c[0x0][0xa18] ;  /* 0x00028600ff082b82 */ /* 0x000e220000000a00 */
[----:B------:R-:W-:Y:S02]  /*10b0*/  ULDC UR4, c[0x0][0x288] ;  /* 0x0000a20000047ab9 */ /* 0x000fe40000000800 */
[----:B------:R-:W-:Y:S01]  /*10c0*/  IMAD.U32 R205, RZ, RZ, UR4 ;  /* 0x00000004ffcd7e24 */ /* 0x000fe2000f8e00ff */
[----:B------:R-:W-:Y:S02]  /*10d0*/  ULDC.64 UR4, c[0x0][0x3f8] ;  /* 0x0000fe0000047ab9 */ /* 0x000fe40000000a00 */
[----:B------:R2:W5:Y:S01]  /*10e0*/  @P0 LDG.E R25, desc[UR52][R10.64] ;  /* 0x000000340a190981 */ /* 0x000562000c1e1900 */
[----:B-1----:R-:W-:-:S05]  /*10f0*/  @P1 IMAD.WIDE R4, R211, 0x4, R4 ;  /* 0x00000004d3041825 */ /* 0x002fca00078e0204 */
[----:B------:R2:W5:Y:S01]  /*1100*/  @P1 LDG.E R3, desc[UR52][R4.64] ;  /* 0x0000003404031981 */ /* 0x000562000c1e1900 */
[----:B0-----:R-:W-:-:S05]  /*1110*/  @P2 IMAD.WIDE R6, R211, 0x4, R8 ;  /* 0x00000004d3062825 */ /* 0x001fca00078e0208 */
        /* <DEDUP_REMOVED lines=9> */
[----:B------:R-:W-:Y:S01]  /*11b0*/  IMAD.U32 R24, RZ, RZ, UR4 ;  /* 0x00000004ff187e24 */ /* 0x000fe2000f8e00ff */
[----:B--2---:R-:W-:Y:S06]  /*11c0*/  @P2 BRA `(.L_x_1992) ;  /* 0x0000000000242947 */ /* 0x004fec0003800000 */
        /* <DEDUP_REMOVED lines=9> */
.L_x_1992:
[----:B------:R-:W-:Y:S01]  /*1260*/  ULDC.64 UR4, c[0x0][0xa20] ;  /* 0x0002880000047ab9 */ /* 0x000fe20000000a00 */
[----:B------:R-:W-:Y:S01]  /*1270*/  IMAD.MOV.U32 R235, RZ, RZ, R209 ;  /* 0x000000ffffeb7224 */ /* 0x000fe200078e00d1 */
[----:B------:R-:W-:Y:S01]  /*1280*/  ISETP.NE.U32.AND P1, PT, RZ, UR4, PT ;  /* 0x00000004ff007c0c */ /* 0x000fe2000bf25070 */
[----:B------:R-:W-:Y:S01]  /*1290*/  IMAD.MOV.U32 R222, RZ, RZ, R210 ;  /* 0x000000ffffde7224 */ /* 0x000fe200078e00d2 */
[----:B------:R-:W-:Y:S02]  /*12a0*/  MOV R231, R211 ;  /* 0x000000d300e77202 */ /* 0x000fe40000000f00 */
[----:B------:R-:W-:-:S13]  /*12b0*/  ISETP.NE.AND.EX P1, PT, RZ, UR5, PT, P1 ;  /* 0x00000005ff007c0c */ /* 0x000fda000bf25310 */
[----:B------:R-:W-:Y:S05]  /*12c0*/  @!P1 BRA `(.L_x_1993) ;  /* 0x0000000000109947 */ /* 0x000fea0003800000 */
[----:B------:R-:W0:Y:S02]  /*12d0*/  LDC.64 R4, c[0x0][0xa20] ;  /* 0x00028800ff047b82 */ /* 0x000e240000000a00 */
[----:B0-----:R-:W-:-:S05]  /*12e0*/  IMAD.WIDE R4, R211, 0x4, R4 ;  /* 0x00000004d3047825 */ /* 0x001fca00078e0204 */
[----:B------:R0:W5:Y:S01]  /*12f0*/  LDG.E R24, desc[UR52][R4.64] ;  /* 0x0000003404187981 */ /* 0x000162000c1e1900 */
[----:B------:R-:W-:Y:S05]  /*1300*/  BRA `(.L_x_1994) ;  /* 0x0000000000107947 */ /* 0x000fea0003800000 */
.L_x_1993:
[----:B------:R-:W-:Y:S05]  /*1310*/  @!P0 BRA `(.L_x_1994) ;  /* 0x00000000000c8947 */ /* 0x000fea0003800000 */
[----:B------:R-:W2:Y:S04]  /*1320*/  LDG.E R5, desc[UR52][R10.64] ;  /* 0x000000340a057981 */ /* 0x000ea8000c1e1900 */
[----:B------:R-:W2:Y:S02]  /*1330*/  LDG.E R24, desc[UR52][R10.64+0x4] ;  /* 0x000004340a187981 */ /* 0x000ea4000c1e1900 */
[----:B--2---:R-:W-:-:S07]  /*1340*/  IMAD.IADD R24, R24, 0x1, -R5 ;  /* 0x0000000118187824 */ /* 0x004fce00078e0a05 */
.L_x_1994:
[----:B------:R-:W-:Y:S01]  /*1350*/  ULDC.64 UR4, c[0x0][0xa10] ;  /* 0x0002840000047ab9 */ /* 0x000fe20000000a00 */
[----:B------:R-:W1:Y:S01]  /*1360*/  LDC.64 R10, c[0x0][0x9e0] ;  /* 0x00027800ff0a7b82 */ /* 0x000e620000000a00 */
[----:B------:R-:W-:-:S04]  /*1370*/  ISETP.NE.U32.AND P0, PT, RZ, UR4, PT ;  /* 0x00000004ff007c0c */ /* 0x000fc8000bf05070 */
[----:B------:R-:W-:Y:S01]  /*1380*/  ISETP.NE.AND.EX P0, PT, RZ, UR5, PT, P0 ;  /* 0x00000005ff007c0c */ /* 0x000fe2000bf05300 */
[----:B------:R-:W-:Y:S02]  /*1390*/  ULDC.64 UR4, c[0x0][0xa30] ;  /* 0x00028c0000047ab9 */ /* 0x000fe40000000a00 */
[----:B------:R-:W-:-:S04]  /*13a0*/  ISETP.NE.U32.AND P1, PT, RZ, UR4, PT ;  /* 0x00000004ff007c0c */ /* 0x000fc8000bf25070 */
[----:B------:R-:W-:-:S06]  /*13b0*/  ISETP.NE.AND.EX P1, PT, RZ, UR5, PT, P1 ;  /* 0x00000005ff007c0c */ /* 0x000fcc000bf25310 */
[----:B0-----:R-:W0:Y:S08]  /*13c0*/  @P0 LDC.64 R4, c[0x0][0xa10] ;  /* 0x00028400ff040b82 */ /* 0x001e300000000a00 */
[----:B------:R-:W2:Y:S01]  /*13d0*/  @P1 LDC.64 R6, c[0x0][0xa30] ;  /* 0x00028c00ff061b82 */ /* 0x000ea20000000a00 */
[----:B0-----:R-:W-:-:S05]  /*13e0*/  @P0 IMAD.WIDE R4, R211, 0x4, R4 ;  /* 0x00000004d3040825 */ /* 0x001fca00078e0204 */
[----:B------:R-:W3:Y:S04]  /*13f0*/  @P0 LDG.E R0, desc[UR52][R4.64] ;  /* 0x0000003404000981 */ /* 0x000ee8000c1e1900 */
[----:B------:R-:W3:Y:S01]  /*1400*/  @P0 LDG.E R9, desc[UR52][R4.64+0x4] ;  /* 0x0000043404090981 */ /* 0x000ee2000c1e1900 */
[----:B-----5:R-:W-:Y:S02]  /*1410*/  IMAD.MOV.U32 R31, RZ, RZ, R24 ;  /* 0x000000ffff1f7224 */ /* 0x020fe400078e0018 */
[----:B------:R-:W-:Y:S02]  /*1420*/  IMAD.IADD R8, R24, 0x1, -R3 ;  /* 0x0000000118087824 */ /* 0x000fe400078e0a03 */
[----:B--2---:R-:W-:-:S05]  /*1430*/  @P1 IMAD.WIDE R6, R211, 0x4, R6 ;  /* 0x00000004d3061825 */ /* 0x004fca00078e0206 */
[----:B------:R0:W5:Y:S01]  /*1440*/  @P1 LDG.E R31, desc[UR52][R6.64] ;  /* 0x00000034061f1981 */ /* 0x000162000c1e1900 */
[----:B-1----:R-:W-:Y:S02]  /*1450*/  ISETP.GE.AND P1, PT, R11, 0x1, PT ;  /* 0x000000010b00780c */ /* 0x002fe40003f26270 */
[----:B------:R-:W-:Y:S01]  /*1460*/  LEA R63, R209, 0x80, 0x7 ;  /* 0x00000080d13f7811 */ /* 0x000fe200078e38ff */
[----:B---3--:R-:W-:-:S04]  /*1470*/  @P0 IMAD.IADD R60, R9, 0x1, -R0 ;  /* 0x00000001093c0824 */ /* 0x008fc800078e0a00 */
[----:B------:R-:W-:-:S04]  /*1480*/  IMAD.IADD R204, R8, 0x1, R60 ;  /* 0x0000000108cc7824 */ /* 0x000fc800078e023c */
[C---:B------:R-:W-:Y:S01]  /*1490*/  VIADD R0, R204.reuse, 0x5f ;  /* 0x0000005fcc007836 */ /* 0x040fe20000000000 */
[----:B------:R-:W-:-:S03]  /*14a0*/  IADD3 R63, R204, R63, -R205 ;  /* 0x0000003fcc3f7210 */ /* 0x000fc60007ffe8cd */
[----:B------:R-:W-:-:S05]  /*14b0*/  IMAD.HI R0, R0, 0x2aaaaaab, RZ ;  /* 0x2aaaaaab00007827 */ /* 0x000fca00078e02ff */
[----:B------:R-:W-:-:S04]  /*14c0*/  SHF.R.U32.HI R3, RZ, 0x1f, R0 ;  /* 0x0000001fff037819 */ /* 0x000fc80000011600 */
[----:B------:R-:W-:Y:S01]  /*14d0*/  LEA.HI.SX32 R178, R0, R3, 0x1c ;  /* 0x0000000300b27211 */ /* 0x000fe200078fe2ff */
[----:B------:R-:W-:Y:S01]  /*14e0*/  IMAD.IADD R0, R63, 0x1, R10 ;  /* 0x000000013f007824 */ /* 0x000fe200078e020a */
[----:B0-----:R-:W-:Y:S06]  /*14f0*/  @!P1 BRA `(.L_x_1995) ;  /* 0x0000000000489947 */ /* 0x001fec0003800000 */
[C---:B------:R-:W-:Y:S01]  /*1500*/  ISETP.GT.AND P0, PT, R63.reuse, RZ, PT ;  /* 0x000000ff3f00720c */ /* 0x040fe20003f04270 */
[----:B------:R-:W-:Y:S01]  /*1510*/  BSSY B0, `(.L_x_1996) ;  /* 0x000000e000007945 */ /* 0x000fe20003800000 */
[----:B------:R-:W-:-:S11]  /*1520*/  VIADD R3, R63, 0xffffffff ;  /* 0xffffffff3f037836 */ /* 0x000fd60000000000 */
[----:B------:R-:W-:Y:S05]  /*1530*/  @P0 BRA `(.L_x_1997) ;  /* 0x00000000001c0947 */ /* 0x000fea0003800000 */
[----:B------:R-:W-:Y:S01]  /*1540*/  ISETP.NE.AND P0, PT, R11, 0x1, PT ;  /* 0x000000010b00780c */ /* 0x000fe20003f05270 */
[----:B------:R-:W-:-:S12]  /*1550*/  IMAD.MOV R3, RZ, RZ, -R63 ;  /* 0x000000ffff037224 */ /* 0x000fd800078e0a3f */
[----:B------:R-:W0:Y:S02]  /*1560*/  @P0 LDC.64 R4, c[0x0][0x9e8] ;  /* 0x00027a00ff040b82 */ /* 0x000e240000000a00 */
[----:B0-----:R-:W-:-:S05]  /*1570*/  @P0 IMAD.HI.U32 R4, R3, R4, RZ ;  /* 0x0000000403040227 */ /* 0x001fca00078e00ff */
[----:B------:R-:W-:-:S04]  /*1580*/  @P0 SHF.R.U32.HI R3, RZ, R5, R4 ;  /* 0x00000005ff030219 */ /* 0x000fc80000011604 */
[----:B------:R-:W-:Y:S01]  /*1590*/  LOP3.LUT R3, RZ, R3, RZ, 0x33, !PT ;  /* 0x00000003ff037212 */ /* 0x000fe200078e33ff */
[----:B------:R-:W-:Y:S06]  /*15a0*/  BRA `(.L_x_1998) ;  /* 0x0000000000107947 */ /* 0x000fec0003800000 */
.L_x_1997:
[----:B------:R-:W-:-:S13]  /*15b0*/  ISETP.NE.AND P0, PT, R11, 0x1, PT ;  /* 0x000000010b00780c */ /* 0x000fda0003f05270 */
[----:B------:R-:W0:Y:S02]  /*15c0*/  @P0 LDC.64 R4, c[0x0][0x9e8] ;  /* 0x00027a00ff040b82 */ /* 0x000e240000000a00 */
[----:B0-----:R-:W-:-:S05]  /*15d0*/  @P0 IMAD.HI.U32 R4, R3, R4, RZ ;  /* 0x0000000403040227 */ /* 0x001fca00078e00ff */
[----:B------:R-:W-:-:S07]  /*15e0*/  @P0 SHF.R.U32.HI R3, RZ, R5, R4 ;  /* 0x00000005ff030219 */ /* 0x000fce0000011604 */
.L_x_1998:
[----:B------:R-:W-:Y:S05]  /*15f0*/  BSYNC B0 ;  /* 0x0000000000007941 */ /* 0x000fea0003800000 */
.L_x_1996:
[----:B------:R-:W-:-:S05]  /*1600*/  IMAD R3, R3, R11, R11 ;  /* 0x0000000b03037224 */ /* 0x000fca00078e020b */
[----:B------:R-:W-:-:S07]  /*1610*/  VIMNMX R0, R0, R3, PT ;  /* 0x0000000300007248 */ /* 0x000fce0003fe0100 */
.L_x_1995:
[----:B------:R-:W-:Y:S01]  /*1620*/  IMAD R59, R209, 0x80, -R205 ;  /* 0x00000080d13b7824 */ /* 0x000fe200078e0acd */
[----:B------:R-:W-:-:S03]  /*1630*/  ULDC UR4, c[0x0][0x9dc] ;  /* 0x0002770000047ab9 */ /* 0x000fc60000000800 */
[----:B------:R-:W-:-:S04]  /*1640*/  IMAD.IADD R59, R204, 0x1, R59 ;  /* 0x00000001cc3b7824 */ /* 0x000fc800078e023b */
[----:B------:R-:W-:Y:S01]  /*1650*/  VIADD R3, R59, -UR4 ;  /* 0x800000043b037c36 */ /* 0x000fe20008000000 */
[----:B------:R-:W-:Y:S06]  /*1660*/  @!P1 BRA `(.L_x_1999) ;  /* 0x0000000000489947 */ /* 0x000fec0003800000 */
[----:B------:R-:W-:Y:S01]  /*1670*/  ISETP.GT.AND P0, PT, R59, -0x1, PT ;  /* 0xffffffff3b00780c */ /* 0x000fe20003f04270 */
[----:B------:R-:W-:-:S12]  /*1680*/  BSSY B0, `(.L_x_2000) ;  /* 0x000000e000007945 */ /* 0x000fd80003800000 */
        /* <DEDUP_REMOVED lines=8> */
.L_x_2001:
[----:B------:R-:W-:Y:S02]  /*1710*/  ISETP.NE.AND P0, PT, R11, 0x1, PT ;  /* 0x000000010b00780c */ /* 0x000fe40003f05270 */
[----:B------:R-:W-:-:S11]  /*1720*/  MOV R4, R59 ;  /* 0x0000003b00047202 */ /* 0x000fd60000000f00 */
[----:B------:R-:W0:Y:S02]  /*1730*/  @P0 LDC.64 R6, c[0x0][0x9e8] ;  /* 0x00027a00ff060b82 */ /* 0x000e240000000a00 */
[----:B0-----:R-:W-:-:S05]  /*1740*/  @P0 IMAD.HI.U32 R6, R59, R6, RZ ;  /* 0x000000063b060227 */ /* 0x001fca00078e00ff */
[----:B------:R-:W-:-:S07]  /*1750*/  @P0 SHF.R.U32.HI R4, RZ, R7, R6 ;  /* 0x00000007ff040219 */ /* 0x000fce0000011606 */
.L_x_2002:
[----:B------:R-:W-:Y:S05]  /*1760*/  BSYNC B0 ;  /* 0x0000000000007941 */ /* 0x000fea0003800000 */
.L_x_2000:
[----:B------:R-:W-:-:S05]  /*1770*/  IMAD R4, R4, R11, RZ ;  /* 0x0000000b04047224 */ /* 0x000fca00078e02ff */
[----:B------:R-:W-:-:S07]  /*1780*/  VIMNMX R3, R3, R4, !PT ;  /* 0x0000000403037248 */ /* 0x000fce0007fe0100 */
.L_x_1999:
[----:B------:R-:W-:Y:S02]  /*1790*/  VIADD R0, R0, 0x5f ;  /* 0x0000005f00007836 */ /* 0x000fe40000000000 */
[----:B------:R-:W-:-:S04]  /*17a0*/  IMAD.HI R4, R3, 0x2aaaaaab, RZ ;  /* 0x2aaaaaab03047827 */ /* 0x000fc800078e02ff */
[----:B------:R-:W-:Y:S01]  /*17b0*/  IMAD.HI R0, R0, 0x2aaaaaab, RZ ;  /* 0x2aaaaaab00007827 */ /* 0x000fe200078e02ff */
[----:B------:R-:W-:-:S04]  /*17c0*/  SHF.R.U32.HI R5, RZ, 0x1f, R4 ;  /* 0x0000001fff057819 */ /* 0x000fc80000011604 */
[----:B------:R-:W-:Y:S02]  /*17d0*/  SHF.R.U32.HI R3, RZ, 0x1f, R0 ;  /* 0x0000001fff037819 */ /* 0x000fe40000011600 */
[----:B------:R-:W-:Y:S02]  /*17e0*/  LEA.HI.SX32 R5, R4, R5, 0x1c ;  /* 0x0000000504057211 */ /* 0x000fe400078fe2ff */
[----:B------:R-:W-:Y:S02]  /*17f0*/  LEA.HI.SX32 R3, R0, R3, 0x1c ;  /* 0x0000000300037211 */ /* 0x000fe400078fe2ff */
[----:B------:R-:W-:Y:S02]  /*1800*/  VIMNMX R5, RZ, R5, !PT ;  /* 0x00000005ff057248 */ /* 0x000fe40007fe0100 */
[----:B------:R-:W-:-:S03]  /*1810*/  VIMNMX R3, R178, R3, PT ;  /* 0x00000003b2037248 */ /* 0x000fc60003fe0100 */
[--C-:B------:R-:W-:Y:S02]  /*1820*/  IMAD R5, R5, 0x60, -R8.reuse ;  /* 0x0000006005057824 */ /* 0x100fe400078e0a08 */
[----:B------:R-:W-:-:S03]  /*1830*/  IMAD R3, R3, 0x60, -R8 ;  /* 0x0000006003037824 */ /* 0x000fc600078e0a08 */
[----:B------:R-:W-:Y:S02]  /*1840*/  VIMNMX R5, RZ, R5, !PT ;  /* 0x00000005ff057248 */ /* 0x000fe40007fe0100 */
        /* <DEDUP_REMOVED lines=11> */
[----:B------:R-:W-:Y:S05]  /*1900*/  @!P1 BRA `(.L_x_2003) ;  /* 0x0000003c00d89947 */ /* 0x000fea0003800000 */
        /* <DEDUP_REMOVED lines=12> */
[----:B------:R-:W-:Y:S01]  /*19d0*/  MOV R13, RZ ;  /* 0x000000ff000d7202 */ /* 0x000fe20000000f00 */
[----:B------:R-:W-:Y:S02]  /*19e0*/  IMAD.U32 R6, RZ, RZ, UR4 ;  /* 0x00000004ff067e24 */ /* 0x000fe4000f8e00ff */
[----:B------:R-:W-:-:S02]  /*19f0*/  IMAD.U32 R7, RZ, RZ, UR5 ;  /* 0x00000005ff077e24 */ /* 0x000fc4000f8e00ff */
[----:B------:R-:W-:Y:S02]  /*1a00*/  IMAD.U32 R11, RZ, RZ, UR7 ;  /* 0x00000007ff0b7e24 */ /* 0x000fe4000f8e00ff */
[----:B------:R-:W-:Y:S02]  /*1a10*/  IMAD.MOV.U32 R8, RZ, RZ, 0x70 ;  /* 0x00000070ff087424 */ /* 0x000fe400078e00ff */
[----:B0-----:R-:W-:-:S07]  /*1a20*/  IMAD.MOV.U32 R12, RZ, RZ, 0x1 ;  /* 0x00000001ff0c7424 */ /* 0x001fce00078e00ff */
[----:B------:R-:W-:-:S07]  /*1a30*/  LEPC R20, `(.L_x_2005) ;  /* 0x000000001014794e */ /* 0x000fce0000000000 */
[----:B-1---5:R-:W-:Y:S05]  /*1a40*/  CALL.ABS.NOINC R14 ;  /* 0x000000000e007343 */ /* 0x022fea0003c00000 */
.L_x_2005:
[----:B------:R-:W-:Y:S05]  /*1a50*/  BSYNC B6 ;  /* 0x0000000000067941 */ /* 0x000fea0003800000 */
.L_x_2004:
        /* <DEDUP_REMOVED lines=20> */
.L_x_2007:
[----:B------:R-:W-:Y:S05]  /*1ba0*/  BSYNC B6 ;  /* 0x0000000000067941 */ /* 0x000fea0003800000 */
.L_x_2006:
        /* <DEDUP_REMOVED lines=8> */
[----:B------:R-:W-:Y:S01]  /*1c30*/  ULDC.64 UR4, c[0x0][0x2f8] ;  /* 0x0000be0000047ab9 */ /* 0x000fe20000000a00 */
[----:B------:R-:W-:Y:S01]  /*1c40*/  SHF.R.S32.HI R19, RZ, 0x1f, R18 ;  /* 0x0000001fff137819 */ /* 0x000fe20000011412 */
[C---:B------:R-:W-:Y:S01]  /*1c50*/  VIADD R99, R18.reuse, 0x20 ;  /* 0x0000002012637836 */ /* 0x040fe20000000000 */
[----:B------:R-:W3:Y:S08]  /*1c60*/  LDC R27, c[0x0][0x3d4] ;  /* 0x0000f500ff1b7b82 */ /* 0x000ef00000000800 */
[----:B------:R-:W4:Y:S01]  /*1c70*/  @P0 LDC.64 R4, c[0x0][0x9f8] ;  /* 0x00027e00ff040b82 */ /* 0x000f220000000a00 */
[----:B------:R-:W-:-:S02]  /*1c80*/  VIADD R98, R18, 0x40 ;  /* 0x0000004012627836 */ /* 0x000fc40000000000 */
[C---:B------:R-:W-:Y:S02]  /*1c90*/  VIADD R96, R18.reuse, 0x60 ;  /* 0x0000006012607836 */ /* 0x040fe40000000000 */
[C---:B------:R-:W-:Y:S02]  /*1ca0*/  VIADD R94, R18.reuse, 0x80 ;  /* 0x00000080125e7836 */ /* 0x040fe40000000000 */
[----:B------:R-:W-:Y:S01]  /*1cb0*/  VIADD R92, R18, 0xa0 ;  /* 0x000000a0125c7836 */ /* 0x000fe20000000000 */
[----:B------:R-:W3:Y:S08]  /*1cc0*/  LDC.64 R54, c[0x0][0x3d8] ;  /* 0x0000f600ff367b82 */ /* 0x000ef00000000a00 */
[----:B------:R-:W3:Y:S01]  /*1cd0*/  LDC.64 R24, c[0x0][0x3e8] ;  /* 0x0000fa00ff187b82 */ /* 0x000ee20000000a00 */
[----:B----4-:R-:W-:-:S05]  /*1ce0*/  @P0 IMAD.WIDE R4, R211, 0x4, R4 ;  /* 0x00000004d3040825 */ /* 0x010fca00078e0204 */
[----:B------:R4:W3:Y:S01]  /*1cf0*/  @P0 LDG.E R211, desc[UR52][R4.64] ;  /* 0x0000003404d30981 */ /* 0x0008e2000c1e1900 */
[----:B0-----:R-:W-:Y:S01]  /*1d00*/  ISETP.NE.AND P0, PT, R0, 0x1, PT ;  /* 0x000000010000780c */ /* 0x001fe20003f05270 */
[----:B------:R-:W-:Y:S01]  /*1d10*/  IMAD.SHL.U32 R28, R237, 0x4, RZ ;  /* 0x00000004ed1c7824 */ /* 0x000fe200078e00ff */
[----:B------:R-:W-:Y:S01]  /*1d20*/  SHF.R.S32.HI R33, RZ, 0x1f, R56 ;  /* 0x0000001fff217819 */ /* 0x000fe20000011438 */
[----:B------:R-:W-:Y:S01]  /*1d30*/  IMAD.SHL.U32 R89, R236, 0x40, RZ ;  /* 0x00000040ec597824 */ /* 0x000fe200078e00ff */
[----:B--2---:R-:W-:Y:S01]  /*1d40*/  SHF.R.U32.HI R26, RZ, 0x7, R26 ;  /* 0x00000007ff1a7819 */ /* 0x004fe2000001161a */
[----:B------:R-:W-:Y:S01]  /*1d50*/  IMAD.MOV.U32 R80, RZ, RZ, 0x20 ;  /* 0x00000020ff507424 */ /* 0x000fe200078e00ff */
[----:B------:R-:W-:Y:S01]  /*1d60*/  SHF.R.S32.HI R29, RZ, 0x1f, R28 ;  /* 0x0000001fff1d7819 */ /* 0x000fe2000001141c */
[-C--:B-1----:R-:W-:Y:S01]  /*1d70*/  IMAD R6, R33, R42.reuse, RZ ;  /* 0x0000002a21067224 */ /* 0x082fe200078e02ff */
[----:B------:R-:W-:Y:S01]  /*1d80*/  ISETP.NE.AND P6, PT, R26, 0x1, PT ;  /* 0x000000011a00780c */ /* 0x000fe20003fc5270 */
[----:B----4-:R-:W-:Y:S01]  /*1d90*/  IMAD.WIDE.U32 R4, R56, R42, RZ ;  /* 0x0000002a38047225 */ /* 0x010fe200078e00ff */
[----:B------:R-:W-:-:S02]  /*1da0*/  LOP3.LUT R89, R89, 0x1c0, RZ, 0xc0, !PT ;  /* 0x000001c059597812 */ /* 0x000fc400078ec0ff */
[----:B------:R-:W-:Y:S01]  /*1db0*/  SHF.L.U64.HI R88, R42, 0x6, R43 ;  /* 0x000000062a587819 */ /* 0x000fe2000001022b */
[----:B------:R-:W0:Y:S01]  /*1dc0*/  @P0 LDC R3, c[0x0][0x42c] ;  /* 0x00010b00ff030b82 */ /* 0x000e220000000800 */
[----:B------:R-:W-:Y:S01]  /*1dd0*/  SHF.R.U32.HI R82, RZ, 0x3, R89 ;  /* 0x00000003ff527819 */ /* 0x000fe20000011659 */
[----:B---3--:R-:W-:Y:S01]  /*1de0*/  IMAD.WIDE.U32 R10, R23, R24, R18 ;  /* 0x00000018170a7225 */ /* 0x008fe200078e0012 */
[----:B------:R-:W-:Y:S02]  /*1df0*/  SHF.L.U64.HI R84, R24, 0x6, R25 ;  /* 0x0000000618547819 */ /* 0x000fe40000010219 */
[----:B------:R-:W-:Y:S01]  /*1e00*/  SHF.L.U64.HI R87, R54, 0x6, R55 ;  /* 0x0000000636577819 */ /* 0x000fe20000010237 */
[----:B------:R-:W-:Y:S01]  /*1e10*/  VIADD R81, R26, 0x8 ;  /* 0x000000081a517836 */ /* 0x000fe20000000000 */
[----:B------:R-:W-:Y:S01]  /*1e20*/  SHF.R.U32.HI R26, RZ, 0x3, R218 ;  /* 0x00000003ff1a7819 */ /* 0x000fe200000116da */
[----:B------:R-:W1:Y:S01]  /*1e30*/  @P0 LDC R7, c[0x0][0x430] ;  /* 0x00010c00ff070b82 */ /* 0x000e620000000800 */
[----:B------:R-:W-:Y:S01]  /*1e40*/  IMAD R77, R43, 0x60, RZ ;  /* 0x000000602b4d7824 */ /* 0x000fe200078e02ff */
[----:B------:R-:W-:Y:S01]  /*1e50*/  SHF.R.S32.HI R83, RZ, 0x1f, R232 ;  /* 0x0000001fff537819 */ /* 0x000fe200000114e8 */
[----:B------:R-:W-:-:S02]  /*1e60*/  IMAD.SHL.U32 R86, R42, 0x40, RZ ;  /* 0x000000402a567824 */ /* 0x000fc400078e00ff */
[----:B------:R-:W-:Y:S02]  /*1e70*/  IMAD.SHL.U32 R85, R54, 0x40, RZ ;  /* 0x0000004036557824 */ /* 0x000fe400078e00ff */
[----:B------:R-:W-:-:S04]  /*1e80*/  IMAD.WIDE.U32 R48, R24, 0x60, RZ ;  /* 0x0000006018307825 */ /* 0x000fc800078e00ff */
[----:B------:R-:W-:Y:S02]  /*1e90*/  IMAD.SHL.U32 R91, R24, 0x40, RZ ;  /* 0x00000040185b7824 */ /* 0x000fe400078e00ff */
[----:B------:R-:W-:Y:S02]  /*1ea0*/  IMAD.SHL.U32 R78, R27, 0x2, RZ ;  /* 0x000000021b4e7824 */ /* 0x000fe400078e00ff */
[----:B0-----:R-:W-:-:S04]  /*1eb0*/  @P0 IMAD.HI.U32 R0, R210, R3, RZ ;  /* 0x00000003d2000227 */ /* 0x001fc800078e00ff */
[----:B------:R-:W-:Y:S02]  /*1ec0*/  IMAD R3, R56, R43, R6 ;  /* 0x0000002b38037224 */ /* 0x000fe400078e0206 */
[----:B------:R-:W-:Y:S01]  /*1ed0*/  IMAD R6, R234, R42, RZ ;  /* 0x0000002aea067224 */ /* 0x000fe200078e02ff */
[----:B-1----:R-:W-:Y:S01]  /*1ee0*/  @P0 SHF.R.U32.HI R210, RZ, R7, R0 ;  /* 0x00000007ffd20219 */ /* 0x002fe20000011600 */
        /* <DEDUP_REMOVED lines=9> */
[----:B------:R-:W-:Y:S02]  /*1f80*/  IADD3 R5, R5, R3, RZ ;  /* 0x0000000305057210 */ /* 0x000fe40007ffe0ff */
        /* <DEDUP_REMOVED lines=9> */
[----:B------:R-:W-:Y:S01]  /*2020*/  IMAD.IADD R97, R21, 0x1, R97 ;  /* 0x0000000115617824 */ /* 0x000fe200078e0261 */
[----:B------:R-:W-:Y:S01]  /*2030*/  @!P6 BAR.SYNC.DEFER_BLOCKING 0x9, 0x100 ;  /* 0x024400000000eb1d */ /* 0x000fe20000010000 */
[----:B------:R-:W-:Y:S01]  /*2040*/  ISETP.GE.AND P1, PT, R99, UR4, PT ;  /* 0x0000000463007c0c */ /* 0x000fe2000bf26270 */
[----:B------:R-:W-:Y:S01]  /*2050*/  IMAD.WIDE.U32 R42, R42, 0x60, RZ ;  /* 0x000000602a2a7825 */ /* 0x000fe200078e00ff */
[----:B------:R-:W-:-:S02]  /*2060*/  IADD3 R95, P0, R20, R4, RZ ;  /* 0x00000004145f7210 */ /* 0x000fc40007f1e0ff */
[----:B------:R-:W-:Y:S01]  /*2070*/  SEL R3, RZ, 0xffffffff, P1 ;  /* 0xffffffffff037807 */ /* 0x000fe20000800000 */
[----:B------:R-:W-:Y:S01]  /*2080*/  ULDC.64 UR6, c[0x0][0x320] ;  /* 0x0000c80000067ab9 */ /* 0x000fe20000000a00 */
[----:B------:R-:W-:Y:S01]  /*2090*/  IADD3.X R93, R97, R5, R6, P0, !PT ;  /* 0x00000005615d7210 */ /* 0x000fe200007fe406 */
[C---:B------:R-:W-:Y:S01]  /*20a0*/  VIADD R6, R18.reuse, 0xe0 ;  /* 0x000000e012067836 */ /* 0x040fe20000000000 */
[----:B------:R-:W-:Y:S01]  /*20b0*/  ISETP.GE.AND P0, PT, R18, UR4, PT ;  /* 0x0000000412007c0c */ /* 0x000fe2000bf06270 */
[----:B------:R-:W-:Y:S01]  /*20c0*/  IMAD.SHL.U32 R5, R3, 0x2, RZ ;  /* 0x0000000203057824 */ /* 0x000fe200078e00ff */
[----:B------:R-:W-:Y:S01]  /*20d0*/  ISETP.GE.AND P1, PT, R96, UR4, PT ;  /* 0x0000000460007c0c */ /* 0x000fe2000bf26270 */
[----:B------:R-:W-:Y:S01]  /*20e0*/  IMAD R3, R7, UR6, RZ ;  /* 0x0000000607037c24 */ /* 0x000fe2000f8e02ff */
[----:B------:R-:W-:Y:S01]  /*20f0*/  SEL R0, RZ, 0x1, P0 ;  /* 0x00000001ff007807 */ /* 0x000fe20000000000 */
[----:B------:R-:W-:Y:S01]  /*2100*/  VIADD R4, R18, 0xc0 ;  /* 0x000000c012047836 */ /* 0x000fe20000000000 */
[----:B------:R-:W-:Y:S01]  /*2110*/  ISETP.GE.AND P0, PT, R98, UR4, PT ;  /* 0x0000000462007c0c */ /* 0x000fe2000bf06270 */
[----:B------:R-:W-:Y:S01]  /*2120*/  IMAD R7, R210, UR7, R3 ;  /* 0x00000007d2077c24 */ /* 0x000fe2000f8e0203 */
[----:B------:R-:W-:-:S02]  /*2130*/  ISETP.GE.AND P3, PT, R6, UR4, PT ;  /* 0x0000000406007c0c */ /* 0x000fc4000bf66270 */
[----:B------:R-:W-:Y:S02]  /*2140*/  LOP3.LUT R0, R5, 0x2, R0, 0xe2, !PT ;  /* 0x0000000205007812 */ /* 0x000fe400078ee200 */
[----:B------:R-:W-:Y:S02]  /*2150*/  SEL R3, RZ, 0x4, P0 ;  /* 0x00000004ff037807 */ /* 0x000fe40000000000 */
[----:B------:R-:W-:Y:S02]  /*2160*/  SEL R6, RZ, 0x8, P1 ;  /* 0x00000008ff067807 */ /* 0x000fe40000800000 */
[----:B------:R-:W-:Y:S02]  /*2170*/  ISETP.GE.AND P0, PT, R94, UR4, PT ;  /* 0x000000045e007c0c */ /* 0x000fe4000bf06270 */
[----:B------:R-:W-:Y:S02]  /*2180*/  ISETP.GE.AND P1, PT, R92, UR4, PT ;  /* 0x000000045c007c0c */ /* 0x000fe4000bf26270 */
[----:B------:R-:W-:-:S02]  /*2190*/  LOP3.LUT R0, R6, R0, R3, 0xfe, !PT ;  /* 0x0000000006007212 */ /* 0x000fc400078efe03 */
[----:B------:R-:W-:Y:S02]  /*21a0*/  SEL R3, RZ, 0x10, P0 ;  /* 0x00000010ff037807 */ /* 0x000fe40000000000 */
[----:B------:R-:W-:Y:S02]  /*21b0*/  SEL R6, RZ, 0x20, P1 ;  /* 0x00000020ff067807 */ /* 0x000fe40000800000 */
[----:B------:R-:W-:Y:S01]  /*21c0*/  ISETP.GE.AND P2, PT, R4, UR4, PT ;  /* 0x0000000404007c0c */ /* 0x000fe2000bf46270 */
[----:B------:R-:W-:Y:S01]  /*21d0*/  IMAD.WIDE.U32 R4, R210, UR6, R18 ;  /* 0x00000006d2047c25 */ /* 0x000fe2000f8e0012 */
[----:B------:R-:W-:Y:S01]  /*21e0*/  LOP3.LUT R3, R6, R0, R3, 0xfe, !PT ;  /* 0x0000000006037212 */ /* 0x000fe200078efe03 */
[----:B------:R-:W-:Y:S01]  /*21f0*/  ULDC.64 UR4, c[0x0][0x328] ;  /* 0x0000ca0000047ab9 */ /* 0x000fe20000000a00 */
[----:B------:R-:W-:Y:S01]  /*2200*/  SEL R0, RZ, 0x40, P2 ;  /* 0x00000040ff007807 */ /* 0x000fe20001000000 */
[----:B------:R-:W-:Y:S01]  /*2210*/  IMAD.IADD R5, R5, 0x1, R7 ;  /* 0x0000000105057824 */ /* 0x000fe200078e0207 */
[----:B------:R-:W-:Y:S01]  /*2220*/  ISETP.GE.AND P0, PT, R18, R27, PT ;  /* 0x0000001b1200720c */ /* 0x000fe20003f06270 */
[----:B------:R-:W-:Y:S01]  /*2230*/  IMAD R7, R8, UR4, RZ ;  /* 0x0000000408077c24 */ /* 0x000fe2000f8e02ff */
[----:B------:R-:W-:Y:S01]  /*2240*/  LOP3.LUT R0, R3, R0, RZ, 0xfc, !PT ;  /* 0x0000000003007212 */ /* 0x000fe200078efcff */
[----:B------:R-:W-:Y:S01]  /*2250*/  IMAD.WIDE.U32 R8, R23, R54, R18 ;  /* 0x0000003617087225 */ /* 0x000fe200078e0012 */
[----:B------:R-:W-:-:S02]  /*2260*/  SEL R3, R27, RZ, P0 ;  /* 0x000000ff1b037207 */ /* 0x000fc40000000000 */
[----:B------:R-:W-:Y:S01]  /*2270*/  LOP3.LUT P1, RZ, R236, 0x4, RZ, 0xc0, !PT ;  /* 0x00000004ecff7812 */ /* 0x000fe2000782c0ff */
[----:B------:R-:W-:Y:S01]  /*2280*/  IMAD R65, R41, UR5, R7 ;  /* 0x0000000529417c24 */ /* 0x000fe2000f8e0207 */
[----:B------:R-:W-:Y:S01]  /*2290*/  IADD3 R56, P2, R23, R56, RZ ;  /* 0x0000003817387210 */ /* 0x000fe20007f5e0ff */
[----:B------:R-:W-:Y:S01]  /*22a0*/  IMAD.WIDE.U32 R40, R41, UR4, R4 ;  /* 0x0000000429287c25 */ /* 0x000fe2000f8e0004 */
[----:B------:R-:W-:Y:S01]  /*22b0*/  SEL R80, R80, 0xffffffe0, !P1 ;  /* 0xffffffe050507807 */ /* 0x000fe20004800000 */
[----:B------:R-:W-:Y:S01]  /*22c0*/  ULDC UR4, c[0x0][0x2e4] ;  /* 0x0000b90000047ab9 */ /* 0x000fe20000000800 */
[----:B------:R-:W-:Y:S01]  /*22d0*/  IADD3 R77, R43, R77, RZ ;  /* 0x0000004d2b4d7210 */ /* 0x000fe20007ffe0ff */
[C---:B------:R-:W-:Y:S01]  /*22e0*/  IMAD.IADD R3, R18.reuse, 0x1, R3 ;  /* 0x0000000112037824 */ /* 0x040fe200078e0203 */
[----:B------:R-:W-:Y:S01]  /*22f0*/  ISETP.GE.AND P1, PT, R18, UR4, PT ;  /* 0x0000000412007c0c */ /* 0x000fe2000bf26270 */
[C---:B------:R-:W-:Y:S02]  /*2300*/  IMAD R4, R234.reuse, R54, RZ ;  /* 0x00000036ea047224 */ /* 0x040fe400078e02ff */
[----:B------:R-:W-:Y:S01]  /*2310*/  IMAD R6, R234, R24, RZ ;  /* 0x00000018ea067224 */ /* 0x000fe200078e02ff */
[----:B------:R-:W-:Y:S01]  /*2320*/  SHF.R.S32.HI R12, RZ, 0x1f, R3 ;  /* 0x0000001fff0c7819 */ /* 0x000fe20000011403 */
[----:B------:R-:W-:-:S02]  /*2330*/  IMAD R13, R23, R55, R4 ;  /* 0x00000037170d7224 */ /* 0x000fc400078e0204 */
[----:B------:R-:W-:Y:S01]  /*2340*/  IMAD.WIDE.U32 R4, R23, R54, R28 ;  /* 0x0000003617047225 */ /* 0x000fe200078e001c */
[----:B------:R-:W-:Y:S02]  /*2350*/  LEA.HI R12, R12, R3, RZ, 0x3 ;  /* 0x000000030c0c7211 */ /* 0x000fe400078f18ff */
[----:B------:R-:W-:Y:S01]  /*2360*/  LOP3.LUT R3, R89, 0x18, R18, 0xf8, !PT ;  /* 0x0000001859037812 */ /* 0x000fe200078ef812 */
[----:B------:R-:W-:Y:S01]  /*2370*/  IMAD.IADD R9, R13, 0x1, R9 ;  /* 0x000000010d097824 */ /* 0x000fe200078e0209 */
[----:B------:R-:W-:Y:S01]  /*2380*/  SHF.R.S32.HI R70, RZ, 0x3, R12 ;  /* 0x00000003ff467819 */ /* 0x000fe2000001140c */
[----:B------:R-:W-:Y:S01]  /*2390*/  IMAD.IADD R5, R5, 0x1, R13 ;  /* 0x0000000105057824 */ /* 0x000fe200078e020d */
[----:B-----5:R-:W-:Y:S01]  /*23a0*/  SHF.R.S32.HI R13, RZ, 0x1f, R31 ;  /* 0x0000001fff0d7819 */ /* 0x020fe2000001141f */
[----:B------:R-:W-:Y:S01]  /*23b0*/  IMAD R15, R23, R25, R6 ;  /* 0x00000019170f7224 */ /* 0x000fe200078e0206 */
[----:B------:R-:W-:Y:S01]  /*23c0*/  LOP3.LUT R3, R3, R82, RZ, 0x3c, !PT ;  /* 0x0000005203037212 */ /* 0x000fe200078e3cff */
[----:B------:R-:W-:Y:S01]  /*23d0*/  IMAD.WIDE.U32 R6, R23, R24, R28 ;  /* 0x0000001817067225 */ /* 0x000fe200078e001c */
[----:B------:R-:W-:-:S03]  /*23e0*/  LOP3.LUT R71, R12, 0xfffffff8, RZ, 0xc0, !PT ;  /* 0xfffffff80c477812 */ /* 0x000fc600078ec0ff */
[----:B------:R-:W-:Y:S01]  /*23f0*/  IMAD R14, R13, R24, RZ ;  /* 0x000000180d0e7224 */ /* 0x000fe200078e02ff */
[----:B------:R-:W-:Y:S01]  /*2400*/  IADD3 R7, R7, R15, RZ ;  /* 0x0000000f07077210 */ /* 0x000fe20007ffe0ff */
[----:B------:R-:W-:Y:S01]  /*2410*/  IMAD.IADD R11, R15, 0x1, R11 ;  /* 0x000000010f0b7824 */ /* 0x000fe200078e020b */
[----:B------:R-:W-:Y:S01]  /*2420*/  SHF.R.S32.HI R64, RZ, 0x1f, R71 ;  /* 0x0000001fff407819 */ /* 0x000fe20000011447 */
[----:B------:R-:W-:Y:S01]  /*2430*/  IMAD R79, R220, 0x200, R3 ;  /* 0x00000200dc4f7824 */ /* 0x000fe200078e0203 */
[----:B------:R-:W-:Y:S01]  /*2440*/  LOP3.LUT R3, R89, 0x38, R12, 0xf8, !PT ;  /* 0x0000003859037812 */ /* 0x000fe200078ef80c */
[----:B------:R-:W-:Y:S01]  /*2450*/  IMAD R15, R31, R25, R14 ;  /* 0x000000191f0f7224 */ /* 0x000fe200078e020e */
[----:B------:R-:W-:Y:S01]  /*2460*/  LOP3.LUT R12, R218, 0x38, R12, 0xf8, !PT ;  /* 0x00000038da0c7812 */ /* 0x000fe200078ef80c */
[----:B------:R-:W-:Y:S01]  /*2470*/  IMAD R14, R13, R54, RZ ;  /* 0x000000360d0e7224 */ /* 0x000fe200078e02ff */
[----:B------:R-:W-:Y:S01]  /*2480*/  LOP3.LUT R69, R3, R82, RZ, 0x3c, !PT ;  /* 0x0000005203457212 */ /* 0x000fe200078e3cff */
[----:B------:R-:W-:Y:S01]  /*2490*/  IMAD.WIDE.U32 R44, R31, R24, R10 ;  /* 0x000000181f2c7225 */ /* 0x000fe200078e000a */
[----:B------:R-:W-:-:S02]  /*24a0*/  LOP3.LUT R12, R12, R26, RZ, 0x3c, !PT ;  /* 0x0000001a0c0c7212 */ /* 0x000fc400078e3cff */
[----:B------:R-:W-:Y:S01]  /*24b0*/  SEL R3, RZ, 0xffffff80, P3 ;  /* 0xffffff80ff037807 */ /* 0x000fe20001800000 */
[----:B------:R-:W-:-:S03]  /*24c0*/  IMAD.WIDE.U32 R46, R31, R24, R6 ;  /* 0x000000181f2e7225 */ /* 0x000fc600078e0006 */
[C---:B------:R-:W-:Y:S01]  /*24d0*/  LOP3.LUT R3, R0.reuse, 0x80, R3, 0xc8, !PT ;  /* 0x0000008000037812 */ /* 0x040fe200078ec803 */
[----:B------:R-:W-:Y:S01]  /*24e0*/  IMAD R7, R31, R55, R14 ;  /* 0x000000371f077224 */ /* 0x000fe200078e020e */
[----:B------:R-:W-:Y:S01]  /*24f0*/  LOP3.LUT R0, R0, 0x40, RZ, 0xc0, !PT ;  /* 0x0000004000007812 */ /* 0x000fe200078ec0ff */
[----:B------:R-:W-:Y:S02]  /*2500*/  IMAD R11, R55, 0x60, RZ ;  /* 0x00000060370b7824 */ /* 0x000fe400078e02ff */
[----:B------:R-:W-:-:S04]  /*2510*/  IMAD.WIDE.U32 R50, R31, R54, R8 ;  /* 0x000000361f327225 */ /* 0x000fc800078e0008 */
[----:B------:R-:W-:-:S04]  /*2520*/  IMAD.WIDE.U32 R52, R31, R54, R4 ;  /* 0x000000361f347225 */ /* 0x000fc800078e0004 */
[----:B------:R-:W-:Y:S02]  /*2530*/  IMAD R25, R25, 0x60, RZ ;  /* 0x0000006019197824 */ /* 0x000fe400078e02ff */
        /* <DEDUP_REMOVED lines=9> */
[----:B------:R-:W-:Y:S02]  /*25d0*/  IMAD.IADD R66, R53, 0x1, R7 ;  /* 0x0000000135427824 */ /* 0x000fe400078e0207 */
[----:B------:R-:W-:Y:S02]  /*25e0*/  IMAD R69, R220, 0x200, R69 ;  /* 0x00000200dc457824 */ /* 0x000fe400078e0245 */
[----:B------:R-:W-:Y:S02]  /*25f0*/  IMAD.IADD R67, R221, 0x1, R12 ;  /* 0x00000001dd437824 */ /* 0x000fe400078e020c */
[----:B------:R-:W-:-:S07]  /*2600*/  IMAD.IADD R65, R41, 0x1, R65 ;  /* 0x0000000129417824 */ /* 0x000fce00078e0241 */
.L_x_2055:
[----:B0-----:R-:W0:Y:S01]  /*2610*/  LDC.64 R102, c[0x0][0x2d8] ;  /* 0x0000b600ff667b82 */ /* 0x001e220000000a00 */
        /* <DEDUP_REMOVED lines=8> */
[CC--:B------:R-:W-:Y:S02]  /*26a0*/  IADD3 R4, P3, P4, R95.reuse, R106.reuse, R86 ;  /* 0x0000006a5f047210 */ /* 0x0c0fe40007c7e056 */
[----:B------:R-:W-:Y:S01]  /*26b0*/  IADD3 R6, P5, R95, R106, RZ ;  /* 0x0000006a5f067210 */ /* 0x000fe20007fbe0ff */
[----:B------:R-:W-:-:S05]  /*26c0*/  IMAD.IADD R109, R107, 0x1, R5 ;  /* 0x000000016b6d7824 */ /* 0x000fca00078e0205 */
[----:B------:R-:W-:Y:S02]  /*26d0*/  IADD3.X R5, R93, R109, R88, P3, P4 ;  /* 0x0000006d5d057210 */ /* 0x000fe40001fe8458 */
[CC--:B0-----:R-:W-:Y:S02]  /*26e0*/  LEA R12, P3, R4.reuse, R102.reuse, 0x1 ;  /* 0x00000066040c7211 */ /* 0x0c1fe400078608ff */
[----:B------:R-:W-:Y:S02]  /*26f0*/  IADD3.X R7, R109, R93, RZ, P5, !PT ;  /* 0x0000005d6d077210 */ /* 0x000fe40002ffe4ff */
[----:B------:R-:W-:Y:S01]  /*2700*/  LEA.HI.X R13, R4, R103, R5, 0x1, P3 ;  /* 0x00000067040d7211 */ /* 0x000fe200018f0c05 */
[----:B------:R-:W-:Y:S01]  /*2710*/  IMAD R5, R22, 0x1800, R79 ;  /* 0x0000180016057824 */ /* 0x000fe200078e024f */
[----:B-1----:R-:W-:Y:S02]  /*2720*/  ISETP.GE.AND P3, PT, R105, 0x1, PT ;  /* 0x000000016900780c */ /* 0x002fe40003f66270 */
[----:B------:R-:W-:Y:S01]  /*2730*/  LEA R14, P5, R6, R102, 0x1 ;  /* 0x00000066060e7211 */ /* 0x000fe200078a08ff */
[----:B------:R-:W-:Y:S01]  /*2740*/  IMAD R108, R5, 0x2, R30 ;  /* 0x00000002056c7824 */ /* 0x000fe200078e021e */
[----:B------:R-:W-:-:S02]  /*2750*/  ISETP.GT.AND P4, PT, R61, R58, PT ;  /* 0x0000003a3d00720c */ /* 0x000fc40003f84270 */
[----:B------:R-:W-:Y:S01]  /*2760*/  LEA.HI.X R15, R6, R103, R7, 0x1, P5 ;  /* 0x00000067060f7211 */ /* 0x000fe200028f0c07 */
[----:B------:R-:W-:Y:S01]  /*2770*/  IMAD R7, R22, 0x1800, R75 ;  /* 0x0000180016077824 */ /* 0x000fe200078e024b */
[----:B------:R-:W-:-:S03]  /*2780*/  P2R R100, PR, RZ, 0x10 ;  /* 0x00000010ff647803 */ /* 0x000fc60000000000 */
[----:B------:R-:W-:Y:S02]  /*2790*/  IMAD R104, R7, 0x2, R30 ;  /* 0x0000000207687824 */ /* 0x000fe400078e021e */
[----:B---34-:R-:W-:Y:S05]  /*27a0*/  @!P3 BRA `(.L_x_2009) ;  /* 0x0000002400d0b947 */ /* 0x018fea0003800000 */
        /* <DEDUP_REMOVED lines=9> */
[----:B------:R-:W-:-:S04]  /*2840*/  IMAD.WIDE.U32 R4, R48, R61, RZ ;  /* 0x0000003d30047225 */ /* 0x000fc800078e00ff */
[----:B------:R-:W-:Y:S02]  /*2850*/  IMAD.IADD R111, R7, 0x1, R9 ;  /* 0x00000001076f7824 */ /* 0x000fe400078e0209 */
        /* <DEDUP_REMOVED lines=31> */
.L_x_2012:
[----:B------:R-:W-:Y:S05]  /*2a50*/  BSYNC B1 ;  /* 0x0000000000017941 */ /* 0x000fea0003800000 */
.L_x_2011:
[----:B------:R-:W-:Y:S01]  /*2a60*/  ISETP.GE.AND P5, PT, R232, R101, PT ;  /* 0x00000065e800720c */ /* 0x000fe20003fa6270 */
[----:B------:R-:W-:Y:S01]  /*2a70*/  BSSY B1, `(.L_x_2013) ;  /* 0x000001c000017945 */ /* 0x000fe20003800000 */
[----:B------:R-:W-:Y:S02]  /*2a80*/  CS2R R26, SRZ ;  /* 0x00000000001a7805 */ /* 0x000fe4000001ff00 */
[----:B0-----:R-:W-:Y:S01]  /*2a90*/  CS2R R8, SRZ ;  /* 0x0000000000087805 */ /* 0x001fe2000001ff00 */
[----:B-----5:R-:W-:Y:S01]  /*2aa0*/  IMAD.MOV.U32 R102, RZ, RZ, R34 ;  /* 0x000000ffff667224 */ /* 0x020fe200078e0022 */
[----:B------:R-:W-:Y:S01]  /*2ab0*/  CS2R R24, SRZ ;  /* 0x0000000000187805 */ /* 0x000fe2000001ff00 */
[----:B------:R-:W-:-:S06]  /*2ac0*/  IMAD.MOV.U32 R103, RZ, RZ, R35 ;  /* 0x000000ffff677224 */ /* 0x000fcc00078e0023 */
        /* <DEDUP_REMOVED lines=22> */
.L_x_2014:
[----:B------:R-:W-:Y:S05]  /*2c30*/  BSYNC B1 ;  /* 0x0000000000017941 */ /* 0x000fea0003800000 */
.L_x_2013:
[----:B0-----:R-:W-:Y:S01]  /*2c40*/  IMAD.MOV.U32 R4, RZ, RZ, R38 ;  /* 0x000000ffff047224 */ /* 0x001fe200078e0026 */
[----:B------:R-:W-:Y:S01]  /*2c50*/  ISETP.NE.AND P3, PT, R202, 0x3, PT ;  /* 0x00000003ca00780c */ /* 0x000fe20003f65270 */
[----:B------:R-:W-:Y:S01]  /*2c60*/  IMAD.MOV.U32 R5, RZ, RZ, R39 ;  /* 0x000000ffff057224 */ /* 0x000fe200078e0027 */
[----:B------:R-:W-:Y:S01]  /*2c70*/  PRMT R118, R102, 0x5410, R103 ;  /* 0x0000541066767816 */ /* 0x000fe20000000067 */
[----:B------:R-:W-:Y:S02]  /*2c80*/  IMAD.MOV.U32 R6, RZ, RZ, R36 ;  /* 0x000000ffff067224 */ /* 0x000fe400078e0024 */
[----:B------:R-:W-:Y:S01]  /*2c90*/  IMAD.MOV.U32 R7, RZ, RZ, R37 ;  /* 0x000000ffff077224 */ /* 0x000fe200078e0025 */
[----:B------:R-:W-:Y:S01]  /*2ca0*/  PRMT R109, R4, 0x5410, R5 ;  /* 0x00005410046d7816 */ /* 0x000fe20000000005 */
[----:B------:R-:W-:Y:S01]  /*2cb0*/  IMAD.MOV.U32 R5, RZ, RZ, R33 ;  /* 0x000000ffff057224 */ /* 0x000fe200078e0021 */
[----:B------:R-:W-:Y:S02]  /*2cc0*/  MOV R4, R32 ;  /* 0x0000002000047202 */ /* 0x000fe40000000f00 */
[----:B------:R-:W-:Y:S01]  /*2cd0*/  PRMT R115, R6, 0x5410, R7 ;  /* 0x0000541006737816 */ /* 0x000fe20000000007 */
[----:B-----5:R-:W-:Y:S01]  /*2ce0*/  IMAD.MOV.U32 R6, RZ, RZ, R26 ;  /* 0x000000ffff067224 */ /* 0x020fe200078e001a */
[----:B------:R-:W-:Y:S01]  /*2cf0*/  PRMT R119, R4, 0x5410, R5 ;  /* 0x0000541004777816 */ /* 0x000fe20000000005 */
[----:B------:R-:W-:-:S02]  /*2d00*/  IMAD.MOV.U32 R4, RZ, RZ, R10 ;  /* 0x000000ffff047224 */ /* 0x000fc400078e000a */
[----:B------:R-:W-:Y:S01]  /*2d10*/  IMAD.MOV.U32 R5, RZ, RZ, R11 ;  /* 0x000000ffff057224 */ /* 0x000fe200078e000b */
[----:B------:R-:W-:Y:S01]  /*2d20*/  PRMT R107, R107, 0x5410, R6 ;  /* 0x000054106b6b7816 */ /* 0x000fe20000000006 */
[----:B------:R-:W-:Y:S02]  /*2d30*/  IMAD.MOV.U32 R7, RZ, RZ, R27 ;  /* 0x000000ffff077224 */ /* 0x000fe400078e001b */
[----:B------:R-:W-:Y:S01]  /*2d40*/  IMAD.MOV.U32 R6, RZ, RZ, R24 ;  /* 0x000000ffff067224 */ /* 0x000fe200078e0018 */
[----:B------:R-:W-:Y:S01]  /*2d50*/  PRMT R102, R4, 0x5410, R5 ;  /* 0x0000541004667816 */ /* 0x000fe20000000005 */
[----:B------:R-:W-:Y:S01]  /*2d60*/  IMAD.MOV.U32 R4, RZ, RZ, R8 ;  /* 0x000000ffff047224 */ /* 0x000fe200078e0008 */
[----:B------:R-:W-:Y:S01]  /*2d70*/  PRMT R106, R7, 0x7610, R106 ;  /* 0x00007610076a7816 */ /* 0x000fe2000000006a */
[----:B------:R-:W-:Y:S01]  /*2d80*/  IMAD.MOV.U32 R5, RZ, RZ, R9 ;  /* 0x000000ffff057224 */ /* 0x000fe200078e0009 */
[----:B------:R-:W-:Y:S01]  /*2d90*/  PRMT R107, R6, 0x7610, R107 ;  /* 0x00007610066b7816 */ /* 0x000fe2000000006b */
[----:B------:R-:W-:-:S03]  /*2da0*/  IMAD.MOV.U32 R7, RZ, RZ, R25 ;  /* 0x000000ffff077224 */ /* 0x000fc600078e0019 */
[----:B------:R-:W-:Y:S02]  /*2db0*/  PRMT R103, R4, 0x5410, R5 ;  /* 0x0000541004677816 */ /* 0x000fe40000000005 */
[----:B------:R-:W-:Y:S01]  /*2dc0*/  PRMT R106, R106, 0x5410, R7 ;  /* 0x000054106a6a7816 */ /* 0x000fe20000000007 */
[----:B------:R-:W-:Y:S06]  /*2dd0*/  @!P3 BRA `(.L_x_2015) ;  /* 0x000000000004b947 */ /* 0x000fec0003800000 */
[----:B------:R-:W-:Y:S01]  /*2de0*/  BPT.TRAP 0x1 ;  /* 0x000000040000795c */ /* 0x000fe20000300000 */
.L_x_2015:
[----:B------:R-:W-:Y:S01]  /*2df0*/  IMAD R90, R22, 0x8, R17 ;  /* 0x00000008165a7824 */ /* 0x000fe200078e0211 */
[----:B------:R-:W-:Y:S01]  /*2e00*/  SHF.L.U32 R111, R203, 0x1f, RZ ;  /* 0x0000001fcb6f7819 */ /* 0x000fe200000006ff */
[----:B------:R-:W-:Y:S03]  /*2e10*/  BSSY B1, `(.L_x_2016) ;  /* 0x0000003000017945 */ /* 0x000fe60003800000 */
[----:B------:R-:W0:Y:S02]  /*2e20*/  SYNCS.PHASECHK.TRANS64.TRYWAIT P6, [R90+URZ+0x22890], R111 ;  /* 0x0228906f5a0075a7 */ /* 0x000e2400080c017f */
[----:B0-----:R-:W-:Y:S05]  /*2e30*/  @!P6 BRA `(.L_x_2017) ;  /* 0x000001bc0074e947 */ /* 0x001fea0003800000 */
.L_x_2323:
[----:B------:R-:W-:Y:S05]  /*2e40*/  BSYNC B1 ;  /* 0x0000000000017941 */ /* 0x000fea0003800000 */
.L_x_2016:
        /* <DEDUP_REMOVED lines=8> */
[--C-:B------:R-:W-:Y:S02]  /*2ed0*/  SHF.R.U64 R38, R38, 0x10, R39.reuse ;  /* 0x0000001026267819 */ /* 0x100fe40000001227 */
[----:B------:R-:W-:Y:S02]  /*2ee0*/  SHF.R.U32.HI R110, RZ, 0x10, R39 ;  /* 0x00000010ff6e7819 */ /* 0x000fe40000011627 */
[--C-:B------:R-:W-:Y:S01]  /*2ef0*/  SHF.R.U64 R39, R36, 0x10, R37.reuse ;  /* 0x0000001024277819 */ /* 0x100fe20000001225 */
[----:B------:R-:W-:Y:S01]  /*2f00*/  HADD2.F32 R38, -RZ, R38.H0_H0 ;  /* 0x20000026ff267230 */ /* 0x000fe20000004100 */
[----:B------:R-:W-:Y:S01]  /*2f10*/  SHF.R.U32.HI R112, RZ, 0x10, R37 ;  /* 0x00000010ff707819 */ /* 0x000fe20000011625 */
[----:B--2---:R-:W-:Y:S01]  /*2f20*/  HADD2.F32 R37, -RZ, R7.H1_H1 ;  /* 0x30000007ff257230 */ /* 0x004fe20000004100 */
[----:B------:R-:W-:Y:S01]  /*2f30*/  MOV R36, R6 ;  /* 0x0000000600247202 */ /* 0x000fe20000000f00 */
[----:B------:R-:W-:Y:S02]  /*2f40*/  HADD2.F32 R39, -RZ, R39.H0_H0 ;  /* 0x20000027ff277230 */ /* 0x000fe40000004100 */
[----:B------:R-:W-:-:S02]  /*2f50*/  HADD2.F32 R6, -RZ, R5.H1_H1 ;  /* 0x30000005ff067230 */ /* 0x000fc40000004100 */
[----:B------:R-:W-:Y:S02]  /*2f60*/  HADD2.F32 R5, -RZ, R5.H0_H0 ;  /* 0x20000005ff057230 */ /* 0x000fe40000004100 */
[----:B------:R-:W-:Y:S02]  /*2f70*/  HADD2.F32 R112, -RZ, R112.H0_H0 ;  /* 0x20000070ff707230 */ /* 0x000fe40000004100 */
        /* <DEDUP_REMOVED lines=15> */
[----:B------:R-:W-:-:S02]  /*3070*/  HADD2.F32 R36, -RZ, R36.H0_H0 ;  /* 0x20000024ff247230 */ /* 0x000fc40000004100 */
[-C--:B------:R-:W-:Y:S01]  /*3080*/  FMUL.FTZ R115, R6, R39.reuse ;  /* 0x0000002706737220 */ /* 0x080fe20000410000 */
[--C-:B------:R-:W-:Y:S02]  /*3090*/  HADD2.F32 R7, -RZ, R109.reuse.H0_H0 ;  /* 0x2000006dff077230 */ /* 0x100fe40000004100 */
[----:B------:R-:W-:Y:S02]  /*30a0*/  HADD2.F32 R37, -RZ, R109.H1_H1 ;  /* 0x3000006dff257230 */ /* 0x000fe40000004100 */
[CC--:B------:R-:W-:Y:S01]  /*30b0*/  FMUL.FTZ R109, R5.reuse, R38.reuse ;  /* 0x00000026056d7220 */ /* 0x0c0fe20000410000 */
[----:B------:R-:W-:Y:S01]  /*30c0*/  FMUL.FTZ R38, R4, R38 ;  /* 0x0000002604267220 */ /* 0x000fe20000410000 */
[----:B------:R-:W-:Y:S02]  /*30d0*/  FMUL.FTZ R39, R36, R39 ;  /* 0x0000002724277220 */ /* 0x000fe40000410000 */
        /* <DEDUP_REMOVED lines=8> */
.L_x_2023:
[----:B------:R-:W-:Y:S05]  /*3160*/  BSYNC B3 ;  /* 0x0000000000037941 */ /* 0x000fea0003800000 */
.L_x_2022:
[----:B--2---:R1:W-:Y:S02]  /*3170*/  STG.E.128 desc[UR52][R14.64], R4 ;  /* 0x000000040e007986 */ /* 0x0043e4000c101d34 */
.L_x_2021:
[----:B------:R-:W-:Y:S05]  /*3180*/  BSYNC B2 ;  /* 0x0000000000027941 */ /* 0x000fea0003800000 */
.L_x_2020:
        /* <DEDUP_REMOVED lines=47> */
.L_x_2025:
[----:B------:R-:W-:Y:S05]  /*3480*/  BSYNC B2 ;  /* 0x0000000000027941 */ /* 0x000fea0003800000 */
.L_x_2024:
[----:B--2---:R2:W-:Y:S02]  /*3490*/  STG.E.128 desc[UR52][R14.64+0x40], R4 ;  /* 0x000040040e007986 */ /* 0x0045e4000c101d34 */
.L_x_2019:
[----:B------:R-:W-:Y:S05]  /*34a0*/  BSYNC B1 ;  /* 0x0000000000017941 */ /* 0x000fea0003800000 */
.L_x_2018:
        /* <DEDUP_REMOVED lines=48> */
.L_x_2030:
[----:B------:R-:W-:Y:S05]  /*37b0*/  BSYNC B2 ;  /* 0x0000000000027941 */ /* 0x000fea0003800000 */
.L_x_2029:
[----:B--2---:R3:W-:Y:S02]  /*37c0*/  STG.E.128 desc[UR52][R12.64], R4 ;  /* 0x000000040c007986 */ /* 0x0047e4000c101d34 */
.L_x_2028:
[----:B------:R-:W-:Y:S05]  /*37d0*/  BSYNC B1 ;  /* 0x0000000000017941 */ /* 0x000fea0003800000 */
.L_x_2027:
        /* <DEDUP_REMOVED lines=47> */
.L_x_2032:
[----:B------:R-:W-:Y:S05]  /*3ad0*/  BSYNC B1 ;  /* 0x0000000000017941 */ /* 0x000fea0003800000 */
.L_x_2031:
[----:B--2---:R4:W-:Y:S01]  /*3ae0*/  STG.E.128 desc[UR52][R12.64+0x40], R4 ;  /* 0x000040040c007986 */ /* 0x0049e2000c101d34 */
[----:B------:R-:W-:Y:S05]  /*3af0*/  BRA `(.L_x_2026) ;  /* 0x0000001400607947 */ /* 0x000fea0003800000 */
.L_x_2010:
[----:B------:R-:W-:Y:S02]  /*3b00*/  ISETP.GE.AND P3, PT, R232, R101, PT ;  /* 0x00000065e800720c */ /* 0x000fe40003f66270 */
[----:B------:R-:W-:Y:S02]  /*3b10*/  CS2R R14, SRZ ;  /* 0x00000000000e7805 */ /* 0x000fe4000001ff00 */
[----:B------:R-:W-:Y:S02]  /*3b20*/  CS2R R12, SRZ ;  /* 0x00000000000c7805 */ /* 0x000fe4000001ff00 */
[----:B------:R-:W-:Y:S02]  /*3b30*/  CS2R R26, SRZ ;  /* 0x00000000001a7805 */ /* 0x000fe4000001ff00 */
[----:B------:R-:W-:Y:S02]  /*3b40*/  ISETP.GE.OR P3, PT, R18, R105, P3 ;  /* 0x000000691200720c */ /* 0x000fe40001f66670 */
[----:B------:R-:W-:-:S11]  /*3b50*/  CS2R R24, SRZ ;  /* 0x0000000000187805 */ /* 0x000fd6000001ff00 */
        /* <DEDUP_REMOVED lines=12> */
[----:B--2---:R-:W-:-:S04]  /*3c20*/  @!P4 LEA R32, P5, R6, R32, 0x1 ;  /* 0x000000200620c211 */ /* 0x004fc800078a08ff */
[----:B------:R-:W-:Y:S02]  /*3c30*/  @!P4 LEA.HI.X R33, R6, R33, R7, 0x1, P5 ;  /* 0x000000210621c211 */ /* 0x000fe400028f0c07 */
[----:B------:R-:W-:-:S03]  /*3c40*/  @!P4 IADD3 R4, P5, R44, R4, RZ ;  /* 0x000000042c04c210 */ /* 0x000fc60007fbe0ff */
[----:B------:R-:W2:Y:S02]  /*3c50*/  @!P4 LDG.E.128 R12, desc[UR52][R32.64] ;  /* 0x00000034200cc981 */ /* 0x000ea4000c1e1d00 */
[----:B------:R-:W-:Y:S01]  /*3c60*/  @!P4 IMAD.X R6, R113, 0x1, R73, P5 ;  /* 0x000000017106c824 */ /* 0x000fe200028e0649 */
[----:B---3--:R-:W-:-:S04]  /*3c70*/  @!P4 LEA R34, P5, R4, R34, 0x1 ;  /* 0x000000220422c211 */ /* 0x008fc800078a08ff */
[----:B------:R-:W-:-:S05]  /*3c80*/  @!P4 LEA.HI.X R35, R4, R35, R6, 0x1, P5 ;  /* 0x000000230423c211 */ /* 0x000fca00028f0c06 */
[----:B------:R3:W4:Y:S01]  /*3c90*/  @!P4 LDG.E.128 R24, desc[UR52][R34.64] ;  /* 0x000000342218c981 */ /* 0x000722000c1e1d00 */
[C---:B0-----:R-:W-:Y:S02]  /*3ca0*/  @!P3 LEA R36, P4, R5.reuse, R36, 0x1 ;  /* 0x000000240524b211 */ /* 0x041fe400078808ff */
[----:B------:R-:W-:Y:S02]  /*3cb0*/  CS2R R6, SRZ ;  /* 0x0000000000067805 */ /* 0x000fe4000001ff00 */
[----:B------:R-:W-:Y:S02]  /*3cc0*/  @!P3 LEA.HI.X R37, R5, R37, R10, 0x1, P4 ;  /* 0x000000250525b211 */ /* 0x000fe400020f0c0a */
[----:B------:R-:W-:Y:S02]  /*3cd0*/  CS2R R4, SRZ ;  /* 0x0000000000047805 */ /* 0x000fe4000001ff00 */
[----:B-1----:R-:W-:Y:S02]  /*3ce0*/  @!P3 LEA R38, P4, R8, R38, 0x1 ;  /* 0x000000260826b211 */ /* 0x002fe400078808ff */
[----:B------:R-:W-:-:S02]  /*3cf0*/  CS2R R10, SRZ ;  /* 0x00000000000a7805 */ /* 0x000fc4000001ff00 */
[----:B------:R-:W-:Y:S01]  /*3d00*/  @!P3 LEA.HI.X R39, R8, R39, R9, 0x1, P4 ;  /* 0x000000270827b211 */ /* 0x000fe200020f0c09 */
[----:B------:R-:W5:Y:S01]  /*3d10*/  @!P3 LDG.E.128 R4, desc[UR52][R36.64] ;  /* 0x000000342404b981 */ /* 0x000f62000c1e1d00 */
[----:B------:R-:W-:-:S06]  /*3d20*/  CS2R R8, SRZ ;  /* 0x0000000000087805 */ /* 0x000fcc000001ff00 */
[----:B------:R-:W5:Y:S01]  /*3d30*/  @!P3 LDG.E.128 R8, desc[UR52][R38.64] ;  /* 0x000000342608b981 */ /* 0x000f62000c1e1d00 */
[----:B------:R-:W-:Y:S02]  /*3d40*/  ISETP.NE.AND P3, PT, R202, 0x3, PT ;  /* 0x00000003ca00780c */ /* 0x000fe40003f65270 */
[----:B------:R-:W-:Y:S01]  /*3d50*/  ISETP.GE.AND P4, PT, R18, R105, PT ;  /* 0x000000691200720c */ /* 0x000fe20003f86270 */
[----:B--2---:R-:W-:Y:S02]  /*3d60*/  IMAD.MOV.U32 R32, RZ, RZ, R14 ;  /* 0x000000ffff207224 */ /* 0x004fe400078e000e */
[----:B---3--:R-:W-:Y:S02]  /*3d70*/  IMAD.MOV.U32 R34, RZ, RZ, R12 ;  /* 0x000000ffff227224 */ /* 0x008fe400078e000c */
[----:B------:R-:W-:Y:S02]  /*3d80*/  IMAD.MOV.U32 R35, RZ, RZ, R13 ;  /* 0x000000ffff237224 */ /* 0x000fe400078e000d */
[----:B------:R-:W-:Y:S01]  /*3d90*/  IMAD.MOV.U32 R33, RZ, RZ, R15 ;  /* 0x000000ffff217224 */ /* 0x000fe200078e000f */
[----:B------:R-:W-:-:S02]  /*3da0*/  PRMT R121, R32, 0x7610, R121 ;  /* 0x0000761020797816 */ /* 0x000fc40000000079 */
[----:B------:R-:W-:Y:S02]  /*3db0*/  PRMT R133, R34, 0x7610, R133 ;  /* 0x0000761022857816 */ /* 0x000fe40000000085 */
[----:B------:R-:W-:Y:S01]  /*3dc0*/  PRMT R123, R35, 0x7610, R123 ;  /* 0x00007610237b7816 */ /* 0x000fe2000000007b */
[----:B----4-:R-:W-:Y:S01]  /*3dd0*/  IMAD.MOV.U32 R32, RZ, RZ, R26 ;  /* 0x000000ffff207224 */ /* 0x010fe200078e001a */
        /* <DEDUP_REMOVED lines=8> */
[----:B-----5:R-:W-:Y:S02]  /*3e60*/  IMAD.MOV.U32 R32, RZ, RZ, R6 ;  /* 0x000000ffff207224 */ /* 0x020fe400078e0006 */
[----:B------:R-:W-:Y:S02]  /*3e70*/  IMAD.MOV.U32 R33, RZ, RZ, R7 ;  /* 0x000000ffff217224 */ /* 0x000fe400078e0007 */
[----:B------:R-:W-:Y:S02]  /*3e80*/  IMAD.MOV.U32 R34, RZ, RZ, R4 ;  /* 0x000000ffff227224 */ /* 0x000fe400078e0004 */
[----:B------:R-:W-:Y:S01]  /*3e90*/  IMAD.MOV.U32 R35, RZ, RZ, R5 ;  /* 0x000000ffff237224 */ /* 0x000fe200078e0005 */
[----:B------:R-:W-:Y:S01]  /*3ea0*/  PRMT R110, R32, 0x5410, R33 ;  /* 0x00005410206e7816 */ /* 0x000fe20000000021 */
[----:B------:R-:W-:-:S02]  /*3eb0*/  IMAD.MOV.U32 R32, RZ, RZ, R10 ;  /* 0x000000ffff207224 */ /* 0x000fc400078e000a */
[----:B------:R-:W-:Y:S01]  /*3ec0*/  IMAD.MOV.U32 R33, RZ, RZ, R11 ;  /* 0x000000ffff217224 */ /* 0x000fe200078e000b */
[----:B------:R-:W-:Y:S01]  /*3ed0*/  PRMT R112, R34, 0x5410, R35 ;  /* 0x0000541022707816 */ /* 0x000fe20000000023 */
[----:B------:R-:W-:Y:S02]  /*3ee0*/  IMAD.MOV.U32 R34, RZ, RZ, R8 ;  /* 0x000000ffff227224 */ /* 0x000fe400078e0008 */
[----:B------:R-:W-:Y:S01]  /*3ef0*/  IMAD.MOV.U32 R35, RZ, RZ, R9 ;  /* 0x000000ffff237224 */ /* 0x000fe200078e0009 */
[----:B------:R-:W-:-:S04]  /*3f00*/  PRMT R114, R32, 0x5410, R33 ;  /* 0x0000541020727816 */ /* 0x000fc80000000021 */
[----:B------:R-:W-:Y:S01]  /*3f10*/  PRMT R116, R34, 0x5410, R35 ;  /* 0x0000541022747816 */ /* 0x000fe20000000023 */
[----:B------:R-:W-:Y:S06]  /*3f20*/  @!P3 BRA `(.L_x_2033) ;  /* 0x000000000004b947 */ /* 0x000fec0003800000 */
[----:B------:R-:W-:Y:S01]  /*3f30*/  BPT.TRAP 0x1 ;  /* 0x000000040000795c */ /* 0x000fe20000300000 */
.L_x_2033:
[----:B------:R-:W-:Y:S01]  /*3f40*/  IMAD R90, R22, 0x8, R17 ;  /* 0x00000008165a7824 */ /* 0x000fe200078e0211 */
[----:B------:R-:W-:Y:S01]  /*3f50*/  SHF.L.U32 R111, R203, 0x1f, RZ ;  /* 0x0000001fcb6f7819 */ /* 0x000fe200000006ff */
[----:B------:R-:W0:Y:S01]  /*3f60*/  LDC R113, c[0x0][0x2e4] ;  /* 0x0000b900ff717b82 */ /* 0x000e220000000800 */
[----:B------:R-:W-:Y:S01]  /*3f70*/  BSSY B1, `(.L_x_2034) ;  /* 0x0000006000017945 */ /* 0x000fe20003800000 */
[----:B------:R-:W-:Y:S01]  /*3f80*/  IMAD.MOV.U32 R107, RZ, RZ, R109 ;  /* 0x000000ffff6b7224 */ /* 0x000fe200078e006d */
[----:B------:R-:W1:Y:S05]  /*3f90*/  SYNCS.PHASECHK.TRANS64.TRYWAIT P5, [R90+URZ+0x22890], R111 ;  /* 0x0228906f5a0075a7 */ /* 0x000e6a00080a017f */
[----:B------:R-:W2:Y:S01]  /*3fa0*/  LDC.64 R104, c[0x0][0x2f0] ;  /* 0x0000bc00ff687b82 */ /* 0x000ea20000000a00 */
[----:B0-----:R-:W-:Y:S01]  /*3fb0*/  IADD3 R115, -R78, R113, RZ ;  /* 0x000000714e737210 */ /* 0x001fe20007ffe1ff */
[----:B-1----:R-:W-:Y:S06]  /*3fc0*/  @!P5 BRA `(.L_x_2035) ;  /* 0x000001ac0024d947 */ /* 0x002fec0003800000 */
.L_x_2324:
[----:B------:R-:W-:Y:S05]  /*3fd0*/  BSYNC B1 ;  /* 0x0000000000017941 */ /* 0x000fea0003800000 */
.L_x_2034:
        /* <DEDUP_REMOVED lines=11> */
[----:B------:R-:W-:Y:S01]  /*4090*/  LEA.HI R33, R33, R32, RZ, 0x4 ;  /* 0x0000002021217211 */ /* 0x000fe200078f20ff */
[----:B------:R-:W-:Y:S01]  /*40a0*/  IMAD R32, R22, 0x1800, R69 ;  /* 0x0000180016207824 */ /* 0x000fe200078e0245 */
[----:B------:R-:W-:Y:S02]  /*40b0*/  IADD3.X R118, R97, R120, R64, P5, P6 ;  /* 0x0000007861767210 */ /* 0x000fe40002fec440 */
[----:B------:R-:W-:Y:S01]  /*40c0*/  LEA.HI.SX32 R33, R33, R70, 0x1c ;  /* 0x0000004621217211 */ /* 0x000fe200078fe2ff */
[----:B------:R-:W-:-:S04]  /*40d0*/  IMAD R32, R32, 0x2, R17 ;  /* 0x0000000220207824 */ /* 0x000fc800078e0211 */
[----:B------:R-:W-:-:S05]  /*40e0*/  IMAD.SHL.U32 R119, R33, 0x8, RZ ;  /* 0x0000000821777824 */ /* 0x000fca00078e00ff */
[----:B------:R-:W-:-:S04]  /*40f0*/  LOP3.LUT R33, R89, 0x38, R119, 0xf8, !PT ;  /* 0x0000003859217812 */ /* 0x000fc800078ef877 */
[----:B------:R-:W-:-:S05]  /*4100*/  LOP3.LUT R33, R33, R82, RZ, 0x3c, !PT ;  /* 0x0000005221217212 */ /* 0x000fca00078e3cff */
[----:B------:R-:W-:-:S04]  /*4110*/  IMAD R33, R220, 0x200, R33 ;  /* 0x00000200dc217824 */ /* 0x000fc800078e0221 */
        /* <DEDUP_REMOVED lines=69> */
[----:B------:R-:W-:-:S02]  /*4570*/  HADD2.F32 R25, -RZ, R129.H0_H0 ;  /* 0x20000081ff197230 */ /* 0x000fc40000004100 */
[----:B------:R-:W-:Y:S02]  /*4580*/  HADD2.F32 R12, -RZ, R34.H0_H0 ;  /* 0x20000022ff0c7230 */ /* 0x000fe40000004100 */
        /* <DEDUP_REMOVED lines=11> */
[----:B------:R-:W-:Y:S01]  /*4640*/  FFMA.FTZ R25, R38, R15, R25 ;  /* 0x0000000f26197223 */ /* 0x000fe20000010019 */
[----:B------:R-:W-:-:S02]  /*4650*/  IMAD.MOV.U32 R33, RZ, RZ, R122 ;  /* 0x000000ffff217224 */ /* 0x000fc400078e007a */
[----:B------:R-:W-:Y:S01]  /*4660*/  F2FP.F16.F32.PACK_AB R34, R34, R35 ;  /* 0x000000232222723e */ /* 0x000fe200000000ff */
[----:B------:R-:W-:Y:S01]  /*4670*/  IMAD.MOV.U32 R35, RZ, RZ, R125 ;  /* 0x000000ffff237224 */ /* 0x000fe200078e007d */
[----:B------:R-:W-:-:S07]  /*4680*/  F2FP.F16.F32.PACK_AB R38, R25, R26 ;  /* 0x0000001a1926723e */ /* 0x000fce00000000ff */
.L_x_2039:
[----:B------:R-:W-:Y:S05]  /*4690*/  BSYNC B2 ;  /* 0x0000000000027941 */ /* 0x000fea0003800000 */
.L_x_2038:
        /* <DEDUP_REMOVED lines=12> */
.L_x_2037:
[----:B------:R-:W-:Y:S05]  /*4760*/  BSYNC B1 ;  /* 0x0000000000017941 */ /* 0x000fea0003800000 */
.L_x_2036:
[C---:B------:R-:W-:Y:S01]  /*4770*/  ISETP.GE.OR P5, PT, R232.reuse, R101, P1 ;  /* 0x00000065e800720c */ /* 0x040fe20000fa6670 */
        /* <DEDUP_REMOVED lines=20> */
[----:B------:R-:W-:Y:S02]  /*48c0*/  IMAD R14, R22, 0x1800, R13 ;  /* 0x00001800160e7824 */ /* 0x000fe400078e020d */
[--C-:B------:R-:W-:Y:S02]  /*48d0*/  IMAD R12, R12, 0x2, R17.reuse ;  /* 0x000000020c0c7824 */ /* 0x100fe400078e0211 */
[----:B------:R-:W-:-:S04]  /*48e0*/  IMAD R24, R14, 0x2, R17 ;  /* 0x000000020e187824 */ /* 0x000fc800078e0211 */
        /* <DEDUP_REMOVED lines=66> */
[----:B------:R-:W-:Y:S01]  /*4d10*/  FMUL.FTZ R15, R5, R114 ;  /* 0x00000072050f7220 */ /* 0x000fe20000410000 */
        /* <DEDUP_REMOVED lines=13> */
[----:B------:R-:W-:-:S02]  /*4df0*/  F2FP.F16.F32.PACK_AB R27, R105, R104 ;  /* 0x00000068691b723e */ /* 0x000fc400000000ff */
[----:B------:R-:W-:Y:S02]  /*4e00*/  MOV R13, R36 ;  /* 0x00000024000d7202 */ /* 0x000fe40000000f00 */
[----:B------:R-:W-:Y:S01]  /*4e10*/  F2FP.F16.F32.PACK_AB R14, R14, R15 ;  /* 0x0000000f0e0e723e */ /* 0x000fe200000000ff */
[----:B------:R-:W-:Y:S01]  /*4e20*/  IMAD.MOV.U32 R15, RZ, RZ, R10 ;  /* 0x000000ffff0f7224 */ /* 0x000fe200078e000a */
[----:B------:R-:W-:-:S07]  /*4e30*/  F2FP.F16.F32.PACK_AB R26, R9, R114 ;  /* 0x00000072091a723e */ /* 0x000fce00000000ff */
.L_x_2041:
[----:B------:R-:W-:Y:S05]  /*4e40*/  BSYNC B1 ;  /* 0x0000000000017941 */ /* 0x000fea0003800000 */
.L_x_2040:
        /* <DEDUP_REMOVED lines=10> */
.L_x_2009:
[----:B------:R-:W-:-:S13]  /*4ef0*/  ISETP.NE.AND P3, PT, R202, 0x3, PT ;  /* 0x00000003ca00780c */ /* 0x000fda0003f65270 */
[----:B------:R-:W-:Y:S05]  /*4f00*/  @!P3 BRA `(.L_x_2042) ;  /* 0x000000000004b947 */ /* 0x000fea0003800000 */
[----:B------:R-:W-:Y:S01]  /*4f10*/  BPT.TRAP 0x1 ;  /* 0x000000040000795c */ /* 0x000fe20000300000 */
.L_x_2042:
[----:B------:R-:W-:Y:S01]  /*4f20*/  IMAD R90, R22, 0x8, R17 ;  /* 0x00000008165a7824 */ /* 0x000fe200078e0211 */
[----:B------:R-:W-:Y:S01]  /*4f30*/  SHF.L.U32 R111, R203, 0x1f, RZ ;  /* 0x0000001fcb6f7819 */ /* 0x000fe200000006ff */
[----:B------:R-:W-:Y:S01]  /*4f40*/  IMAD R101, R61, -0x60, R60 ;  /* 0xffffffa03d657824 */ /* 0x000fe200078e023c */
[----:B------:R-:W-:Y:S02]  /*4f50*/  BSSY B1, `(.L_x_2043) ;  /* 0x0000004000017945 */ /* 0x000fe40003800000 */
[----:B------:R-:W0:Y:S02]  /*4f60*/  SYNCS.PHASECHK.TRANS64.TRYWAIT P4, [R90+URZ+0x22890], R111 ;  /* 0x0228906f5a0075a7 */ /* 0x000e24000808017f */
[----:B------:R-:W-:Y:S01]  /*4f70*/  VIMNMX R101, R101, 0x60, PT ;  /* 0x0000006065657848 */ /* 0x000fe20003fe0100 */
[----:B0-----:R-:W-:Y:S06]  /*4f80*/  @!P4 BRA `(.L_x_2044) ;  /* 0x0000019c0048c947 */ /* 0x001fec0003800000 */
.L_x_2325:
[----:B------:R-:W-:Y:S05]  /*4f90*/  BSYNC B1 ;  /* 0x0000000000017941 */ /* 0x000fea0003800000 */
.L_x_2043:
        /* <DEDUP_REMOVED lines=8> */
.L_x_2046:
[----:B------:R-:W-:Y:S05]  /*5020*/  BSYNC B1 ;  /* 0x0000000000017941 */ /* 0x000fea0003800000 */
.L_x_2045:
[----:B------:R-:W-:Y:S05]  /*5030*/  @P4 BRA `(.L_x_2026) ;  /* 0x0000000000104947 */ /* 0x000fea0003800000 */
[----:B-1----:R-:W1:Y:S04]  /*5040*/  @!P1 LDS.128 R4, [R108+0x2000] ;  /* 0x002000006c049984 */ /* 0x002e680000000c00 */
[----:B------:R-:W2:Y:S04]  /*5050*/  @!P2 LDS.128 R8, [R104+0x2000] ;  /* 0x002000006808a984 */ /* 0x000ea80000000c00 */
[----:B-1----:R1:W-:Y:S04]  /*5060*/  @!P1 STG.E.128 desc[UR52][R12.64], R4 ;  /* 0x000000040c009986 */ /* 0x0023e8000c101d34 */
[----:B--2---:R1:W-:Y:S02]  /*5070*/  @!P2 STG.E.128 desc[UR52][R12.64+0x40], R8 ;  /* 0x000040080c00a986 */ /* 0x0043e4000c101d34 */
.L_x_2026:
[----:B------:R-:W-:Y:S05]  /*5080*/  BSYNC B0 ;  /* 0x0000000000007941 */ /* 0x000fea0003800000 */
.L_x_2008:
        /* <DEDUP_REMOVED lines=12> */
[----:B------:R-:W-:-:S05]  /*5150*/  @!P4 VIADD R4, R90, 0x228a0 ;  /* 0x000228a05a04c836 */ /* 0x000fca0000000000 */
[----:B------:R-:W-:-:S04]  /*5160*/  @!P4 PRMT R4, RZ, 0x654, R4 ;  /* 0x00000654ff04c816 */ /* 0x000fc80000000004 */
[----:B------:R1:W-:Y:S01]  /*5170*/  @!P4 SYNCS.ARRIVE.TRANS64.RED.A1T0 RZ, [R4+URZ], RZ ;  /* 0x000000ff04ffc9a7 */ /* 0x0003e2000810043f */
[----:B------:R-:W-:Y:S05]  /*5180*/  @!P3 BRA `(.L_x_2048) ;  /* 0x000000000004b947 */ /* 0x000fea0003800000 */
[----:B------:R-:W-:Y:S01]  /*5190*/  BPT.TRAP 0x1 ;  /* 0x000000040000795c */ /* 0x000fe20000300000 */
.L_x_2048:
[----:B------:R-:W-:Y:S05]  /*51a0*/  BSYNC B0 ;  /* 0x0000000000007941 */ /* 0x000fea0003800000 */
.L_x_2047:
[----:B------:R-:W2:Y:S01]  /*51b0*/  SYNCS.PHASECHK.TRANS64.TRYWAIT P3, [R90+URZ+0x228b0], R111 ;  /* 0x0228b06f5a0075a7 */ /* 0x000ea2000806017f */
[----:B------:R-:W-:Y:S01]  /*51c0*/  ULDC UR50, c[0x0][0x310] ;  /* 0x0000c40000327ab9 */ /* 0x000fe20000000800 */
[----:B------:R-:W-:Y:S01]  /*51d0*/  ULDC.64 UR48, c[0x0][0x318] ;  /* 0x0000c60000307ab9 */ /* 0x000fe20000000a00 */
[----:B------:R-:W-:Y:S01]  /*51e0*/  ULDC.64 UR46, c[0x0][0x308] ;  /* 0x0000c200002e7ab9 */ /* 0x000fe20000000a00 */
[----:B------:R-:W-:Y:S01]  /*51f0*/  BSSY B0, `(.L_x_2049) ;  /* 0x0000003000007945 */ /* 0x000fe20003800000 */
[----:B------:R-:W-:-:S03]  /*5200*/  IMAD R5, R22, 0x6000, R79 ;  /* 0x0000600016057824 */ /* 0x000fc600078e024f */
[----:B--2---:R-:W-:Y:S05]  /*5210*/  @!P3 BRA `(.L_x_2050) ;  /* 0x0000019800b8b947 */ /* 0x004fea0003800000 */
.L_x_2326:
[----:B------:R-:W-:Y:S05]  /*5220*/  BSYNC B0 ;  /* 0x0000000000007941 */ /* 0x000fea0003800000 */
.L_x_2049:
[----:B------:R-:W-:Y:S01]  /*5230*/  ISETP.GE.AND P3, PT, R23, R101, PT ;  /* 0x000000651700720c */ /* 0x000fe20003f66270 */
[----:B------:R-:W-:Y:S01]  /*5240*/  IMAD.IADD R7, R80, 0x1, R5 ;  /* 0x0000000150077824 */ /* 0x000fe200078e0205 */
[----:B------:R-:W-:Y:S01]  /*5250*/  BSSY B0, `(.L_x_2051) ;  /* 0x0000025000007945 */ /* 0x000fe20003800000 */
[----:B------:R-:W-:Y:S02]  /*5260*/  IMAD R36, R5, 0x2, R62 ;  /* 0x0000000205247824 */ /* 0x000fe400078e023e */
[----:B------:R-:W-:-:S04]  /*5270*/  IMAD.WIDE R32, R61, 0x60, R56 ;  /* 0x000000603d207825 */ /* 0x000fc800078e0238 */
[----:B------:R-:W-:-:S04]  /*5280*/  IMAD R37, R7, 0x2, R62 ;  /* 0x0000000207257824 */ /* 0x000fc800078e023e */
[----:B------:R-:W-:Y:S05]  /*5290*/  @P3 BRA `(.L_x_2052) ;  /* 0x0000000000803947 */ /* 0x000fea0003800000 */
[----:B------:R-:W-:Y:S02]  /*52a0*/  IMAD R7, R33, UR48, RZ ;  /* 0x0000003021077c24 */ /* 0x000fe4000f8e02ff */
[----:B-1----:R-:W-:Y:S02]  /*52b0*/  IMAD.MOV.U32 R4, RZ, RZ, R40 ;  /* 0x000000ffff047224 */ /* 0x002fe400078e0028 */
[----:B------:R-:W-:Y:S02]  /*52c0*/  IMAD.MOV.U32 R5, RZ, RZ, R65 ;  /* 0x000000ffff057224 */ /* 0x000fe400078e0041 */
[C---:B------:R-:W-:Y:S02]  /*52d0*/  IMAD R7, R32.reuse, UR49, R7 ;  /* 0x0000003120077c24 */ /* 0x040fe4000f8e0207 */
[----:B------:R-:W-:-:S04]  /*52e0*/  IMAD.WIDE.U32 R4, R32, UR48, R4 ;  /* 0x0000003020047c25 */ /* 0x000fc8000f8e0004 */
[----:B------:R-:W-:Y:S01]  /*52f0*/  IMAD.IADD R5, R5, 0x1, R7 ;  /* 0x0000000105057824 */ /* 0x000fe200078e0207 */
[----:B------:R-:W-:-:S04]  /*5300*/  LEA R34, P3, R4, UR46, 0x1 ;  /* 0x0000002e04227c11 */ /* 0x000fc8000f8608ff */
[----:B------:R-:W-:Y:S02]  /*5310*/  LEA.HI.X R35, R4, UR47, R5, 0x1, P3 ;  /* 0x0000002f04237c11 */ /* 0x000fe400098f0c05 */
[----:B------:R-:W-:-:S13]  /*5320*/  ISETP.GE.AND P3, PT, R18, UR50, PT ;  /* 0x0000003212007c0c */ /* 0x000fda000bf66270 */
[----:B------:R-:W1:Y:S04]  /*5330*/  @!P3 LDS.128 R4, [R36] ;  /* 0x000000002404b984 */ /* 0x000e680000000c00 */
[----:B-1----:R-:W-:Y:S01]  /*5340*/  @!P3 STG.E.128 desc[UR52][R34.64], R4 ;  /* 0x000000042200b986 */ /* 0x002fe2000c101d34 */
[----:B------:R-:W-:-:S13]  /*5350*/  ISETP.GE.AND P3, PT, R99, UR50, PT ;  /* 0x0000003263007c0c */ /* 0x000fda000bf66270 */
[----:B------:R-:W1:Y:S04]  /*5360*/  @!P3 LDS.128 R8, [R37] ;  /* 0x000000002508b984 */ /* 0x000e680000000c00 */
[----:B-1----:R-:W-:Y:S01]  /*5370*/  @!P3 STG.E.128 desc[UR52][R34.64+0x40], R8 ;  /* 0x000040082200b986 */ /* 0x002fe2000c101d34 */
[----:B------:R-:W-:-:S13]  /*5380*/  ISETP.GE.AND P3, PT, R98, UR50, PT ;  /* 0x0000003262007c0c */ /* 0x000fda000bf66270 */
[----:B------:R-:W1:Y:S04]  /*5390*/  @!P3 LDS.128 R12, [R36+0x3000] ;  /* 0x00300000240cb984 */ /* 0x000e680000000c00 */
        /* <DEDUP_REMOVED lines=10> */
[----:B------:R-:W-:-:S13]  /*5440*/  ISETP.NE.AND P3, PT, R0, RZ, PT ;  /* 0x000000ff0000720c */ /* 0x000fda0003f65270 */
[----:B------:R-:W1:Y:S04]  /*5450*/  @P3 LDS.128 R12, [R36+0x9000] ;  /* 0x00900000240c3984 */ /* 0x000e680000000c00 */
[----:B-1----:R-:W-:Y:S01]  /*5460*/  @P3 STG.E.128 desc[UR52][R34.64+0x180], R12 ;  /* 0x0001800c22003986 */ /* 0x002fe2000c101d34 */
[----:B------:R-:W-:-:S13]  /*5470*/  ISETP.NE.AND P3, PT, R3, RZ, PT ;  /* 0x000000ff0300720c */ /* 0x000fda0003f65270 */
[----:B------:R-:W1:Y:S04]  /*5480*/  @P3 LDS.128 R24, [R37+0x9000] ;  /* 0x0090000025183984 */ /* 0x000e680000000c00 */
[----:B-1----:R3:W-:Y:S02]  /*5490*/  @P3 STG.E.128 desc[UR52][R34.64+0x1c0], R24 ;  /* 0x0001c01822003986 */ /* 0x0027e4000c101d34 */
.L_x_2052:
[----:B------:R-:W-:Y:S05]  /*54a0*/  BSYNC B0 ;  /* 0x0000000000007941 */ /* 0x000fea0003800000 */
.L_x_2051:
[----:B------:R-:W-:Y:S01]  /*54b0*/  ISETP.GE.AND P3, PT, R232, R101, PT ;  /* 0x00000065e800720c */ /* 0x000fe20003f66270 */
[----:B------:R-:W-:-:S12]  /*54c0*/  BSSY B0, `(.L_x_2053) ;  /* 0x0000024000007945 */ /* 0x000fd80003800000 */
[----:B------:R-:W-:Y:S05]  /*54d0*/  @P3 BRA `(.L_x_2054) ;  /* 0x0000000000883947 */ /* 0x000fea0003800000 */
[----:B------:R-:W-:Y:S01]  /*54e0*/  IADD3 R7, P3, R32, 0x40, RZ ;  /* 0x0000004020077810 */ /* 0x000fe20007f7e0ff */
[----:B-1----:R-:W-:Y:S02]  /*54f0*/  IMAD.MOV.U32 R4, RZ, RZ, R40 ;  /* 0x000000ffff047224 */ /* 0x002fe400078e0028 */
        /* <DEDUP_REMOVED lines=18> */
[----:B---3--:R-:W1:Y:S04]  /*5620*/  @P3 LDS.128 R24, [R36+0xb000] ;  /* 0x00b0000024183984 */ /* 0x008e680000000c00 */
[----:B-1----:R-:W-:Y:S01]  /*5630*/  @P3 STG.E.128 desc[UR52][R32.64+0x180], R24 ;  /* 0x0001801820003986 */ /* 0x002fe2000c101d34 */
        /* <DEDUP_REMOVED lines=11> */
[----:B-1----:R4:W-:Y:S02]  /*56f0*/  @P3 STG.E.128 desc[UR52][R32.64+0x1c0], R24 ;  /* 0x0001c01820003986 */ /* 0x0029e4000c101d34 */
.L_x_2054:
[----:B------:R-:W-:Y:S05]  /*5700*/  BSYNC B0 ;  /* 0x0000000000007941 */ /* 0x000fea0003800000 */
.L_x_2053:
[----:B------:R-:W-:Y:S01]  /*5710*/  @!PT LDS RZ, [RZ] ;  /* 0x00000000fffff984 */ /* 0x000fe20000000800 */
[----:B------:R-:W-:Y:S01]  /*5720*/  @!PT LDS RZ, [RZ] ;  /* 0x00000000fffff984 */ /* 0x000fe20000000800 */
[----:B------:R-:W-:Y:S01]  /*5730*/  @!PT LDS RZ, [RZ] ;  /* 0x00000000fffff984 */ /* 0x000fe20000000800 */
[----:B------:R-:W-:Y:S01]  /*5740*/  @!PT LDS RZ, [RZ] ;  /* 0x00000000fffff984 */ /* 0x000fe20000000800 */
[----:B------:R5:W-:Y:S06]  /*5750*/  MEMBAR.ALL.CTA ;  /* 0x0000000000007992 */ /* 0x000bec0000008000 */
[----:B-----5:R-:W5:Y:S02]  /*5760*/  FENCE.VIEW.ASYNC.S ;  /* 0x00000000000073c6 */ /* 0x020f640000000000 */
[----:B-----5:R1:W-:Y:S01]  /*5770*/  BAR.SYNC.DEFER_BLOCKING R81, 0x80 ;  /* 0x000200510000751d */ /* 0x0203e20000010000 */
[----:B------:R-:W-:Y:S01]  /*5780*/  ISETP.NE.AND P5, PT, R100, RZ, PT ;  /* 0x000000ff6400720c */ /* 0x000fe20003fa5270 */
[----:B------:R-:W-:-:S02]  /*5790*/  VIADD R22, R22, 0x1 ;  /* 0x0000000116167836 */ /* 0x000fc40000000000 */
[----:B0-2---:R-:W-:-:S03]  /*57a0*/  @!P4 VIADD R90, R90, 0x228c0 ;  /* 0x000228c05a5ac836 */ /* 0x005fc60000000000 */
[C---:B------:R-:W-:Y:S02]  /*57b0*/  ISETP.NE.AND P3, PT, R22.reuse, 0x2, PT ;  /* 0x000000021600780c */ /* 0x040fe40003f65270 */
[----:B------:R-:W-:Y:S02]  /*57c0*/  @!P4 PRMT R90, RZ, 0x654, R90 ;  /* 0x00000654ff5ac816 */ /* 0x000fe4000000005a */
[----:B-1----:R-:W-:Y:S02]  /*57d0*/  SEL R4, RZ, 0x1, P3 ;  /* 0x00000001ff047807 */ /* 0x002fe40001800000 */
[----:B------:R-:W-:Y:S02]  /*57e0*/  SEL R22, R22, RZ, P3 ;  /* 0x000000ff16167207 */ /* 0x000fe40001800000 */
[----:B------:R-:W-:Y:S01]  /*57f0*/  LOP3.LUT R203, R203, R4, RZ, 0x3c, !PT ;  /* 0x00000004cbcb7212 */ /* 0x000fe200078e3cff */
[----:B------:R0:W-:Y:S01]  /*5800*/  @!P4 SYNCS.ARRIVE.TRANS64.RED.A1T0 RZ, [R90+URZ], RZ ;  /* 0x000000ff5affc9a7 */ /* 0x0001e2000810043f */
[----:B------:R-:W-:Y:S05]  /*5810*/  @P5 BRA `(.L_x_2055) ;  /* 0xffffffcc007c5947 */ /* 0x000fea000383ffff */
[----:B------:R-:W1:Y:S01]  /*5820*/  S2R R5, SR_TID.X ;  /* 0x0000000000057919 */ /* 0x000e620000002100 */
[----:B------:R-:W-:Y:S02]  /*5830*/  PLOP3.LUT P0, PT, PT, PT, PT, 0x8, 0x0 ;  /* 0x000000000000781c */ /* 0x000fe40003f0e170 */
[----:B-1----:R-:W-:-:S04]  /*5840*/  SHF.R.U32.HI R5, RZ, 0x7, R5 ;  /* 0x00000007ff057819 */ /* 0x002fc80000011605 */
[----:B------:R-:W-:-:S13]  /*5850*/  ISETP.NE.AND P5, PT, R5, 0x1, PT ;  /* 0x000000010500780c */ /* 0x000fda0003fa5270 */
[----:B------:R-:W-:Y:S06]  /*5860*/  @!P5 BAR.ARV 0x9, 0x100 ;  /* 0x024400000000db1d */ /* 0x000fec0000002000 */
.L_x_2003:
[----:B------:R-:W1:Y:S02]  /*5870*/  LDC.64 R4, c[0x0][0x9e0] ;  /* 0x00027800ff047b82 */ /* 0x000e640000000a00 */
[----:B-1----:R-:W-:Y:S01]  /*5880*/  ISETP.GE.AND P1, PT, R5, 0x1, PT ;  /* 0x000000010500780c */ /* 0x002fe20003f26270 */
[----:B------:R-:W-:-:S12]  /*5890*/  @P0 BRA `(.L_x_2056) ;  /* 0x00000000000c0947 */ /* 0x000fd80003800000 */
[----:B------:R-:W1:Y:S01]  /*58a0*/  FENCE.VIEW.ASYNC.G ;  /* 0x00000000000073c6 */ /* 0x000e620000000100 */
[----:B------:R-:W-:Y:S05]  /*58b0*/  WARPSYNC.ALL ;  /* 0x0000000000007948 */ /* 0x000fea0003800000 */
[----:B-1----:R-:W-:Y:S06]  /*58c0*/  BAR.ARV 0xc, 0x120 ;  /* 0x0304800000007b1d */ /* 0x002fec0000002000 */
.L_x_2056:
[----:B------:R-:W-:Y:S01]  /*58d0*/  IMAD.IADD R0, R63, 0x1, R4 ;  /* 0x000000013f007824 */ /* 0x000fe200078e0204 */
[----:B------:R-:W-:Y:S06]  /*58e0*/  @!P1 BRA `(.L_x_2057) ;  /* 0x0000000000489947 */ /* 0x000fec0003800000 */
[C---:B------:R-:W-:Y:S01]  /*58f0*/  ISETP.GT.AND P0, PT, R63.reuse, RZ, PT ;  /* 0x000000ff3f00720c */ /* 0x040fe20003f04270 */
[----:B------:R-:W-:Y:S01]  /*5900*/  BSSY B0, `(.L_x_2058) ;  /* 0x000000e000007945 */ /* 0x000fe20003800000 */
[----:B------:R-:W-:-:S11]  /*5910*/  VIADD R3, R63, 0xffffffff ;  /* 0xffffffff3f037836 */ /* 0x000fd60000000000 */
        /* <DEDUP_REMOVED lines=8> */
.L_x_2059:
[----:B------:R-:W-:-:S13]  /*59a0*/  ISETP.NE.AND P0, PT, R5, 0x1, PT ;  /* 0x000000010500780c */ /* 0x000fda0003f05270 */
[----:B------:R-:W1:Y:S02]  /*59b0*/  @P0 LDC.64 R6, c[0x0][0x9e8] ;  /* 0x00027a00ff060b82 */ /* 0x000e640000000a00 */
[----:B-1----:R-:W-:-:S05]  /*59c0*/  @P0 IMAD.HI.U32 R4, R3, R6, RZ ;  /* 0x0000000603040227 */ /* 0x002fca00078e00ff */
[----:B------:R-:W-:-:S07]  /*59d0*/  @P0 SHF.R.U32.HI R3, RZ, R7, R4 ;  /* 0x00000007ff030219 */ /* 0x000fce0000011604 */
.L_x_2060:
[----:B------:R-:W-:Y:S05]  /*59e0*/  BSYNC B0 ;  /* 0x0000000000007941 */ /* 0x000fea0003800000 */
.L_x_2058:
[----:B------:R-:W-:-:S05]  /*59f0*/  IMAD R3, R3, R5, R5 ;  /* 0x0000000503037224 */ /* 0x000fca00078e0205 */
[----:B------:R-:W-:-:S07]  /*5a00*/  VIMNMX R0, R0, R3, PT ;  /* 0x0000000300007248 */ /* 0x000fce0003fe0100 */
.L_x_2057:
[----:B------:R-:W-:Y:S01]  /*5a10*/  VIADD R0, R0, 0x5f ;  /* 0x0000005f00007836 */ /* 0x000fe20000000000 */
[----:B------:R-:W-:-:S03]  /*5a20*/  ULDC UR4, c[0x0][0x9dc] ;  /* 0x0002770000047ab9 */ /* 0x000fc60000000800 */
[----:B------:R-:W-:-:S05]  /*5a30*/  IMAD.HI R0, R0, 0x2aaaaaab, RZ ;  /* 0x2aaaaaab00007827 */ /* 0x000fca00078e02ff */
[----:B------:R-:W-:-:S04]  /*5a40*/  SHF.R.U32.HI R3, RZ, 0x1f, R0 ;  /* 0x0000001fff037819 */ /* 0x000fc80000011600 */
[----:B------:R-:W-:Y:S01]  /*5a50*/  LEA.HI.SX32 R3, R0, R3, 0x1c ;  /* 0x0000000300037211 */ /* 0x000fe200078fe2ff */
[----:B------:R-:W-:-:S03]  /*5a60*/  VIADD R0, R59, -UR4 ;  /* 0x800000043b007c36 */ /* 0x000fc60008000000 */
[----:B------:R-:W-:Y:S01]  /*5a70*/  VIMNMX R178, R178, R3, PT ;  /* 0x00000003b2b27248 */ /* 0x000fe20003fe0100 */
[----:B------:R-:W-:Y:S06]  /*5a80*/  @!P1 BRA `(.L_x_2061) ;  /* 0x0000000000449947 */ /* 0x000fec0003800000 */
        /* <DEDUP_REMOVED lines=10> */
.L_x_2063:
[----:B------:R-:W-:-:S13]  /*5b30*/  ISETP.NE.AND P0, PT, R5, 0x1, PT ;  /* 0x000000010500780c */ /* 0x000fda0003f05270 */
[----:B------:R-:W1:Y:S02]  /*5b40*/  @P0 LDC.64 R6, c[0x0][0x9e8] ;  /* 0x00027a00ff060b82 */ /* 0x000e640000000a00 */
[----:B-1----:R-:W-:-:S05]  /*5b50*/  @P0 IMAD.HI.U32 R6, R59, R6, RZ ;  /* 0x000000063b060227 */ /* 0x002fca00078e00ff */
[----:B------:R-:W-:-:S07]  /*5b60*/  @P0 SHF.R.U32.HI R59, RZ, R7, R6 ;  /* 0x00000007ff3b0219 */ /* 0x000fce0000011606 */
.L_x_2064:
[----:B------:R-:W-:Y:S05]  /*5b70*/  BSYNC B0 ;  /* 0x0000000000007941 */ /* 0x000fea0003800000 */
.L_x_2062:
[----:B------:R-:W-:-:S05]  /*5b80*/  IMAD R59, R59, R5, RZ ;  /* 0x000000053b3b7224 */ /* 0x000fca00078e02ff */
[----:B------:R-:W-:-:S07]  /*5b90*/  VIMNMX R0, R0, R59, !PT ;  /* 0x0000003b00007248 */ /* 0x000fce0007fe0100 */
.L_x_2061:
[----:B------:R-:W-:Y:S01]  /*5ba0*/  IMAD.HI R0, R0, 0x2aaaaaab, RZ ;  /* 0x2aaaaaab00007827 */ /* 0x000fe200078e02ff */
[----:B------:R-:W-:Y:S02]  /*5bb0*/  PLOP3.LUT P0, PT, PT, PT, PT, 0x80, 0x0 ;  /* 0x000000000000781c */ /* 0x000fe40003f0f070 */
[----:B------:R-:W-:Y:S02]  /*5bc0*/  CS2R R4, SRZ ;  /* 0x0000000000047805 */ /* 0x000fe4000001ff00 */
[----:B------:R-:W-:Y:S01]  /*5bd0*/  CS2R R148, SRZ ;  /* 0x0000000000947805 */ /* 0x000fe2000001ff00 */
[----:B------:R-:W-:Y:S01]  /*5be0*/  IMAD.MOV.U32 R150, RZ, RZ, RZ ;  /* 0x000000ffff967224 */ /* 0x000fe200078e00ff */
[----:B------:R-:W-:Y:S02]  /*5bf0*/  SHF.R.U32.HI R3, RZ, 0x1f, R0 ;  /* 0x0000001fff037819 */ /* 0x000fe40000011600 */
[----:B------:R-:W-:Y:S02]  /*5c00*/  CS2R R146, SRZ ;  /* 0x0000000000927805 */ /* 0x000fe4000001ff00 */
[----:B------:R-:W-:-:S02]  /*5c10*/  CS2R R144, SRZ ;  /* 0x0000000000907805 */ /* 0x000fc4000001ff00 */
[----:B------:R-:W-:Y:S02]  /*5c20*/  CS2R R142, SRZ ;  /* 0x00000000008e7805 */ /* 0x000fe4000001ff00 */
[----:B------:R-:W-:Y:S01]  /*5c30*/  LEA.HI.SX32 R219, R0, R3, 0x1c ;  /* 0x0000000300db7211 */ /* 0x000fe200078fe2ff */
[----:B------:R-:W-:Y:S01]  /*5c40*/  IMAD.MOV.U32 R3, RZ, RZ, RZ ;  /* 0x000000ffff037224 */ /* 0x000fe200078e00ff */
[----:B------:R-:W-:Y:S01]  /*5c50*/  CS2R R140, SRZ ;  /* 0x00000000008c7805 */ /* 0x000fe2000001ff00 */
[----:B------:R-:W-:Y:S01]  /*5c60*/  IMAD.MOV.U32 R0, RZ, RZ, RZ ;  /* 0x000000ffff007224 */ /* 0x000fe200078e00ff */
[----:B------:R-:W-:Y:S02]  /*5c70*/  VIMNMX R219, RZ, R219, !PT ;  /* 0x000000dbffdb7248 */ /* 0x000fe40007fe0100 */
[----:B------:R-:W-:Y:S02]  /*5c80*/  CS2R R138, SRZ ;  /* 0x00000000008a7805 */ /* 0x000fe4000001ff00 */
[----:B------:R-:W-:-:S02]  /*5c90*/  CS2R R136, SRZ ;  /* 0x0000000000887805 */ /* 0x000fc4000001ff00 */
[----:B------:R-:W-:Y:S02]  /*5ca0*/  CS2R R134, SRZ ;  /* 0x0000000000867805 */ /* 0x000fe4000001ff00 */
[----:B------:R-:W-:Y:S02]  /*5cb0*/  ISETP.GT.AND P1, PT, R178, R219, PT ;  /* 0x000000dbb200720c */ /* 0x000fe40003f24270 */
        /* <DEDUP_REMOVED lines=49> */
[----:B---3--:R-:W-:Y:S02]  /*5fd0*/  CS2R R34, SRZ ;  /* 0x0000000000227805 */ /* 0x008fe4000001ff00 */
[----:B------:R-:W-:Y:S02]  /*5fe0*/  CS2R R36, SRZ ;  /* 0x0000000000247805 */ /* 0x000fe4000001ff00 */
[----:B----4-:R-:W-:Y:S02]  /*5ff0*/  CS2R R32, SRZ ;  /* 0x0000000000207805 */ /* 0x010fe4000001ff00 */
[----:B------:R-:W-:-:S02]  /*6000*/  CS2R R26, SRZ ;  /* 0x00000000001a7805 */ /* 0x000fc4000001ff00 */
[----:B------:R-:W-:Y:S02]  /*6010*/  CS2R R28, SRZ ;  /* 0x00000000001c7805 */ /* 0x000fe4000001ff00 */
[----:B------:R-:W-:Y:S01]  /*6020*/  CS2R R24, SRZ ;  /* 0x0000000000187805 */ /* 0x000fe2000001ff00 */
[----:B------:R-:W-:Y:S06]  /*6030*/  @!P1 BRA `(.L_x_2065) ;  /* 0x0000010000349947 */ /* 0x000fec0003800000 */
[----:B------:R-:W-:-:S03]  /*6040*/  UMOV UR4, 0xffffffff ;  /* 0xffffffff00047882 */ /* 0x000fc60000000000 */
[----:B------:R-:W-:Y:S05]  /*6050*/  BRA.DIV UR4, `(.L_x_2066) ;  /* 0x0000018e043c7947 */ /* 0x000fea000b800000 */
[----:B------:R-:W1:Y:S02]  /*6060*/  S2R R3, SR_TID.X ;  /* 0x0000000000037919 */ /* 0x000e640000002100 */
[----:B-1----:R-:W-:-:S05]  /*6070*/  VIADD R3, R3, 0xffffff80 ;  /* 0xffffff8003037836 */ /* 0x002fca0000000000 */
[----:B------:R-:W-:-:S04]  /*6080*/  SHF.R.S32.HI R0, RZ, 0x1f, R3 ;  /* 0x0000001fff007819 */ /* 0x000fc80000011403 */
[----:B------:R-:W-:-:S04]  /*6090*/  LEA.HI R0, R0, R3, RZ, 0x7 ;  /* 0x0000000300007211 */ /* 0x000fc800078f38ff */
[----:B------:R-:W-:-:S05]  /*60a0*/  SHF.R.S32.HI R0, RZ, 0x7, R0 ;  /* 0x00000007ff007819 */ /* 0x000fca0000011400 */
[----:B------:R1:W2:Y:S02]  /*60b0*/  SHFL.IDX PT, R14, R0, RZ, 0x1f ;  /* 0x00001fff000e7589 */ /* 0x0002a400000e0000 */
.L_x_2329:
[----:B-12---:R-:W-:Y:S01]  /*60c0*/  LEA.HI R0, R14, R14, RZ, 0x1 ;  /* 0x0000000e0e007211 */ /* 0x006fe200078f08ff */
[----:B------:R-:W-:Y:S01]  /*60d0*/  BSSY B6, `(.L_x_2067) ;  /* 0x0000019000067945 */ /* 0x000fe20003800000 */
[----:B------:R-:W-:Y:S02]  /*60e0*/  IADD3 R26, R17, 0x18400, RZ ;  /* 0x00018400111a7810 */ /* 0x000fe40007ffe0ff */
[----:B------:R-:W-:Y:S02]  /*60f0*/  LOP3.LUT R3, R0, 0x1e, RZ, 0xc0, !PT ;  /* 0x0000001e00037812 */ /* 0x000fe400078ec0ff */
[----:B------:R-:W-:-:S03]  /*6100*/  LOP3.LUT P0, RZ, R26, 0x1bf, RZ, 0xc0, !PT ;  /* 0x000001bf1aff7812 */ /* 0x000fc6000780c0ff */
[----:B------:R-:W-:-:S04]  /*6110*/  IMAD.IADD R3, R14, 0x1, -R3 ;  /* 0x000000010e037824 */ /* 0x000fc800078e0a03 */
[----:B------:R-:W-:-:S05]  /*6120*/  IMAD R3, R3, 0x2000, R26 ;  /* 0x0000200003037824 */ /* 0x000fca00078e021a */
        /* <DEDUP_REMOVED lines=18> */
[----:B0-2--5:R-:W-:Y:S05]  /*6250*/  CALL.ABS.NOINC R14 ;  /* 0x000000000e007343 */ /* 0x025fea0003c00000 */
.L_x_2068:
[----:B------:R-:W-:Y:S05]  /*6260*/  BSYNC B6 ;  /* 0x0000000000067941 */ /* 0x000fea0003800000 */
.L_x_2067:
        /* <DEDUP_REMOVED lines=12> */
.L_x_2072:
[----:B--2---:R2:W3:Y:S02]  /*6330*/  SYNCS.PHASECHK.TRANS64.TRYWAIT P0, [R17+URZ+0x22800], R0 ;  /* 0x02280000110075a7 */ /* 0x0044e4000800017f */
[----:B---3--:R-:W-:Y:S05]  /*6340*/  @!P0 NANOSLEEP.SYNCS 0x989680 ;  /* 0x009896800000895d */ /* 0x008fea0003900000 */
[----:B------:R-:W3:Y:S02]  /*6350*/  @!P0 SYNCS.PHASECHK.TRANS64 P0, [R17+URZ+0x22800], R0 ;  /* 0x02280000110085a7 */ /* 0x000ee4000800007f */
[----:B---3--:R-:W-:Y:S05]  /*6360*/  @!P0 BRA `(.L_x_2072) ;  /* 0xfffffffc00f08947 */ /* 0x008fea000383ffff */
.L_x_2071:
[----:B------:R-:W-:Y:S05]  /*6370*/  BSYNC B0 ;  /* 0x0000000000007941 */ /* 0x000fea0003800000 */
.L_x_2070:
[----:B------:R-:W-:Y:S05]  /*6380*/  BRA `(.L_x_2073) ;  /* 0x0000002c00507947 */ /* 0x000fea0003800000 */
.L_x_2069:
[----:B------:R-:W1:Y:S01]  /*6390*/  LDC.64 R12, c[0x0][0x3d8] ;  /* 0x0000f600ff0c7b82 */ /* 0x000e620000000a00 */
[----:B-----5:R-:W-:Y:S01]  /*63a0*/  SHF.R.S32.HI R3, RZ, 0x1f, R31 ;  /* 0x0000001fff037819 */ /* 0x020fe2000001141f */
[--C-:B------:R-:W-:Y:S01]  /*63b0*/  IMAD.MOV.U32 R4, RZ, RZ, R18.reuse ;  /* 0x000000ffff047224 */ /* 0x100fe200078e0012 */
[----:B------:R-:W-:Y:S01]  /*63c0*/  SHF.L.U32 R24, R237, 0x2, RZ ;  /* 0x00000002ed187819 */ /* 0x000fe200000006ff */
[----:B------:R-:W-:Y:S01]  /*63d0*/  BSSY B6, `(.L_x_2074) ;  /* 0x0000032000067945 */ /* 0x000fe20003800000 */
[----:B------:R-:W-:Y:S02]  /*63e0*/  SHF.R.S32.HI R5, RZ, 0x1f, R18 ;  /* 0x0000001fff057819 */ /* 0x000fe40000011412 */
[----:B------:R-:W-:Y:S01]  /*63f0*/  LOP3.LUT P0, RZ, R26, 0x3ff, RZ, 0xc0, !PT ;  /* 0x000003ff1aff7812 */ /* 0x000fe2000780c0ff */
[----:B------:R-:W2:Y:S01]  /*6400*/  LDC.64 R14, c[0x0][0x3e8] ;  /* 0x0000fa00ff0e7b82 */ /* 0x000ea20000000a00 */
[----:B------:R-:W-:Y:S01]  /*6410*/  SHF.R.S32.HI R25, RZ, 0x1f, R24 ;  /* 0x0000001fff197819 */ /* 0x000fe20000011418 */
[-C--:B-1----:R-:W-:Y:S01]  /*6420*/  IMAD R8, R234, R12.reuse, RZ ;  /* 0x0000000cea087224 */ /* 0x082fe200078e02ff */
[----:B------:R-:W-:Y:S01]  /*6430*/  SHF.L.U64.HI R56, R12, 0x6, R13 ;  /* 0x000000060c387819 */ /* 0x000fe2000001020d */
[----:B------:R-:W-:-:S02]  /*6440*/  IMAD R0, R3, R12, RZ ;  /* 0x0000000c03007224 */ /* 0x000fc400078e02ff */
[----:B------:R-:W-:Y:S02]  /*6450*/  IMAD R48, R23, R13, R8 ;  /* 0x0000000d17307224 */ /* 0x000fe400078e0208 */
[----:B------:R-:W-:Y:S01]  /*6460*/  IMAD.WIDE.U32 R44, R31, R12, RZ ;  /* 0x0000000c1f2c7225 */ /* 0x000fe200078e00ff */
[----:B--2---:R-:W-:-:S03]  /*6470*/  SHF.L.U64.HI R57, R14, 0x6, R15 ;  /* 0x000000060e397819 */ /* 0x004fc6000001020f */
[-C--:B------:R-:W-:Y:S02]  /*6480*/  IMAD R10, R234, R14.reuse, RZ ;  /* 0x0000000eea0a7224 */ /* 0x080fe400078e02ff */
[-C--:B------:R-:W-:Y:S02]  /*6490*/  IMAD R6, R3, R14.reuse, RZ ;  /* 0x0000000e03067224 */ /* 0x080fe400078e02ff */
[----:B------:R-:W-:Y:S02]  /*64a0*/  IMAD R50, R23, R15, R10 ;  /* 0x0000000f17327224 */ /* 0x000fe400078e020a */
[C---:B------:R-:W-:Y:S02]  /*64b0*/  IMAD R41, R31.reuse, R13, R0 ;  /* 0x0000000d1f297224 */ /* 0x040fe400078e0200 */
[C---:B------:R-:W-:Y:S02]  /*64c0*/  IMAD R47, R31.reuse, R15, R6 ;  /* 0x0000000f1f2f7224 */ /* 0x040fe400078e0206 */
[----:B------:R-:W-:-:S04]  /*64d0*/  IMAD.WIDE.U32 R42, R31, R14, RZ ;  /* 0x0000000e1f2a7225 */ /* 0x000fc800078e00ff */
[----:B------:R-:W-:-:S04]  /*64e0*/  IMAD.WIDE.U32 R8, R23, R12, R4 ;  /* 0x0000000c17087225 */ /* 0x000fc800078e0004 */
[----:B------:R-:W-:Y:S01]  /*64f0*/  IMAD.WIDE.U32 R10, R23, R14, R4 ;  /* 0x0000000e170a7225 */ /* 0x000fe200078e0004 */
[----:B------:R-:W-:-:S03]  /*6500*/  IADD3 R26, P3, R8, R44, RZ ;  /* 0x0000002c081a7210 */ /* 0x000fc60007f7e0ff */
[----:B------:R-:W-:Y:S01]  /*6510*/  IMAD.WIDE.U32 R4, R23, R12, R24 ;  /* 0x0000000c17047225 */ /* 0x000fe200078e0018 */
[----:B------:R-:W-:-:S03]  /*6520*/  IADD3 R28, P4, R10, R42, RZ ;  /* 0x0000002a0a1c7210 */ /* 0x000fc60007f9e0ff */
[----:B------:R-:W-:Y:S01]  /*6530*/  IMAD.WIDE.U32 R6, R23, R14, R24 ;  /* 0x0000000e17067225 */ /* 0x000fe200078e0018 */
[----:B------:R-:W-:-:S03]  /*6540*/  IADD3 R46, P1, R4, R44, RZ ;  /* 0x0000002c042e7210 */ /* 0x000fc60007f3e0ff */
[----:B------:R-:W-:Y:S01]  /*6550*/  IMAD.IADD R41, R41, 0x1, R45 ;  /* 0x0000000129297824 */ /* 0x000fe200078e022d */
[----:B------:R-:W-:Y:S01]  /*6560*/  IADD3 R49, P2, R6, R42, RZ ;  /* 0x0000002a06317210 */ /* 0x000fe20007f5e0ff */
[----:B------:R-:W-:Y:S02]  /*6570*/  IMAD.IADD R47, R47, 0x1, R43 ;  /* 0x000000012f2f7824 */ /* 0x000fe400078e022b */
[----:B------:R-:W-:Y:S01]  /*6580*/  IMAD.SHL.U32 R55, R12, 0x40, RZ ;  /* 0x000000400c377824 */ /* 0x000fe200078e00ff */
[----:B------:R-:W-:Y:S01]  /*6590*/  IADD3.X R27, R41, R48, R9, P3, !PT ;  /* 0x00000030291b7210 */ /* 0x000fe20001ffe409 */
[----:B------:R-:W-:Y:S01]  /*65a0*/  IMAD.SHL.U32 R59, R14, 0x40, RZ ;  /* 0x000000400e3b7824 */ /* 0x000fe200078e00ff */
[----:B------:R-:W-:Y:S02]  /*65b0*/  IADD3.X R29, R47, R50, R11, P4, !PT ;  /* 0x000000322f1d7210 */ /* 0x000fe400027fe40b */
[----:B------:R-:W-:Y:S02]  /*65c0*/  IADD3.X R48, R41, R5, R48, P1, !PT ;  /* 0x0000000529307210 */ /* 0x000fe40000ffe430 */
[----:B------:R-:W-:Y:S01]  /*65d0*/  IADD3.X R50, R47, R7, R50, P2, !PT ;  /* 0x000000072f327210 */ /* 0x000fe200017fe432 */
        /* <DEDUP_REMOVED lines=9> */
[----:B------:R-:W-:Y:S01]  /*6670*/  MOV R12, 0x1 ;  /* 0x00000001000c7802 */ /* 0x000fe20000000f00 */
[----:B------:R-:W-:Y:S02]  /*6680*/  IMAD.U32 R7, RZ, RZ, UR7 ;  /* 0x00000007ff077e24 */ /* 0x000fe4000f8e00ff */
[----:B------:R-:W-:-:S02]  /*6690*/  IMAD.U32 R10, RZ, RZ, UR4 ;  /* 0x00000004ff0a7e24 */ /* 0x000fc4000f8e00ff */
[----:B------:R-:W-:Y:S02]  /*66a0*/  IMAD.U32 R11, RZ, RZ, UR5 ;  /* 0x00000005ff0b7e24 */ /* 0x000fe4000f8e00ff */
[----:B------:R-:W-:Y:S02]  /*66b0*/  IMAD.MOV.U32 R8, RZ, RZ, 0x70 ;  /* 0x00000070ff087424 */ /* 0x000fe400078e00ff */
[----:B-1----:R-:W-:-:S07]  /*66c0*/  IMAD.MOV.U32 R13, RZ, RZ, RZ ;  /* 0x000000ffff0d7224 */ /* 0x002fce00078e00ff */
[----:B------:R-:W-:-:S07]  /*66d0*/  LEPC R20, `(.L_x_2075) ;  /* 0x000000001014794e */ /* 0x000fce0000000000 */
[----:B0-2---:R-:W-:Y:S05]  /*66e0*/  CALL.ABS.NOINC R14 ;  /* 0x000000000e007343 */ /* 0x005fea0003c00000 */
.L_x_2075:
[----:B------:R-:W-:Y:S05]  /*66f0*/  BSYNC B6 ;  /* 0x0000000000067941 */ /* 0x000fea0003800000 */
.L_x_2074:
[----:B------:R-:W1:Y:S01]  /*6700*/  LDC.64 R6, c[0x0][0x3d8] ;  /* 0x0000f600ff067b82 */ /* 0x000e620000000a00 */
[----:B------:R-:W-:Y:S01]  /*6710*/  SHF.R.S32.HI R3, RZ, 0x1f, R209 ;  /* 0x0000001fff037819 */ /* 0x000fe200000114d1 */
[----:B------:R-:W-:Y:S01]  /*6720*/  ULDC.U8 UR4, c[0x0][0x3f0] ;  /* 0x0000fc0000047ab9 */ /* 0x000fe20000000000 */
[----:B------:R-:W-:Y:S01]  /*6730*/  BSSY B0, `(.L_x_2076) ;  /* 0x0000291000007945 */ /* 0x000fe20003800000 */
[----:B------:R-:W-:-:S04]  /*6740*/  ISETP.NE.AND P0, PT, RZ, UR4, PT ;  /* 0x00000004ff007c0c */ /* 0x000fc8000bf05270 */
[----:B------:R-:W2:Y:S01]  /*6750*/  LDC.64 R4, c[0x0][0x3e8] ;  /* 0x0000fa00ff047b82 */ /* 0x000ea20000000a00 */
[-C--:B-1----:R-:W-:Y:S02]  /*6760*/  IMAD R0, R3, R6.reuse, RZ ;  /* 0x0000000603007224 */ /* 0x082fe400078e02ff */
[----:B------:R-:W-:-:S04]  /*6770*/  IMAD.WIDE.U32 R8, R209, R6, RZ ;  /* 0x00000006d1087225 */ /* 0x000fc800078e00ff */
[----:B------:R-:W-:Y:S02]  /*6780*/  IMAD.SHL.U32 R53, R8, 0x80, RZ ;  /* 0x0000008008357824 */ /* 0x000fe400078e00ff */
[-C--:B--2---:R-:W-:Y:S02]  /*6790*/  IMAD R12, R3, R4.reuse, RZ ;  /* 0x00000004030c7224 */ /* 0x084fe400078e02ff */
[C---:B------:R-:W-:Y:S02]  /*67a0*/  IMAD R3, R209.reuse, R7, R0 ;  /* 0x00000007d1037224 */ /* 0x040fe400078e0200 */
[----:B------:R-:W-:-:S04]  /*67b0*/  IMAD.WIDE.U32 R10, R209, R4, RZ ;  /* 0x00000004d10a7225 */ /* 0x000fc800078e00ff */
[----:B------:R-:W-:Y:S02]  /*67c0*/  IMAD R13, R209, R5, R12 ;  /* 0x00000005d10d7224 */ /* 0x000fe400078e020c */
[----:B------:R-:W-:Y:S02]  /*67d0*/  IMAD.IADD R9, R9, 0x1, R3 ;  /* 0x0000000109097824 */ /* 0x000fe400078e0203 */
[----:B------:R-:W-:Y:S02]  /*67e0*/  IMAD R0, R209, -0x80, R205 ;  /* 0xffffff80d1007824 */ /* 0x000fe400078e02cd */
[----:B------:R-:W-:Y:S01]  /*67f0*/  IMAD.IADD R3, R11, 0x1, R13 ;  /* 0x000000010b037824 */ /* 0x000fe200078e020d */
[----:B------:R-:W-:Y:S01]  /*6800*/  SHF.L.U64.HI R51, R8, 0x7, R9 ;  /* 0x0000000708337819 */ /* 0x000fe20000010209 */
[----:B------:R-:W-:Y:S01]  /*6810*/  IMAD.SHL.U32 R54, R10, 0x80, RZ ;  /* 0x000000800a367824 */ /* 0x000fe200078e00ff */
[----:B------:R-:W-:Y:S02]  /*6820*/  VIMNMX R8, R0, 0x80, PT ;  /* 0x0000008000087848 */ /* 0x000fe40003fe0100 */
[----:B------:R-:W-:Y:S01]  /*6830*/  SHF.L.U64.HI R52, R10, 0x7, R3 ;  /* 0x000000070a347819 */ /* 0x000fe20000010203 */
[----:B------:R-:W-:Y:S06]  /*6840*/  @!P0 BRA `(.L_x_2077) ;  /* 0x0000001400488947 */ /* 0x000fec0003800000 */
[----:B------:R-:W1:Y:S01]  /*6850*/  LDC R0, c[0x0][0x428] ;  /* 0x00010a00ff007b82 */ /* 0x000e620000000800 */
[-C--:B------:R-:W-:Y:S01]  /*6860*/  ISETP.GE.AND P0, PT, R23, R8.reuse, PT ;  /* 0x000000081700720c */ /* 0x080fe20003f06270 */
[----:B------:R-:W-:Y:S01]  /*6870*/  BSSY B1, `(.L_x_2078) ;  /* 0x000002d000017945 */ /* 0x000fe20003800000 */
[----:B------:R-:W-:Y:S01]  /*6880*/  ISETP.GE.AND P1, PT, R232, R8, PT ;  /* 0x00000008e800720c */ /* 0x000fe20003f26270 */
[----:B------:R-:W-:Y:S01]  /*6890*/  IMAD.MOV.U32 R11, RZ, RZ, R41 ;  /* 0x000000ffff0b7224 */ /* 0x000fe200078e0029 */
[----:B------:R-:W-:Y:S01]  /*68a0*/  CS2R R26, SRZ ;  /* 0x00000000001a7805 */ /* 0x000fe2000001ff00 */
[----:B------:R-:W-:Y:S01]  /*68b0*/  IMAD.MOV.U32 R12, RZ, RZ, R42 ;  /* 0x000000ffff0c7224 */ /* 0x000fe200078e002a */
[----:B------:R-:W-:Y:S01]  /*68c0*/  CS2R R34, SRZ ;  /* 0x0000000000227805 */ /* 0x000fe2000001ff00 */
[----:B------:R-:W-:Y:S01]  /*68d0*/  IMAD.MOV.U32 R13, RZ, RZ, R47 ;  /* 0x000000ffff0d7224 */ /* 0x000fe200078e002f */
[----:B------:R-:W-:Y:S02]  /*68e0*/  CS2R R30, SRZ ;  /* 0x00000000001e7805 */ /* 0x000fe4000001ff00 */
[----:B------:R-:W-:-:S02]  /*68f0*/  CS2R R36, SRZ ;  /* 0x0000000000247805 */ /* 0x000fc4000001ff00 */
[----:B------:R-:W-:Y:S02]  /*6900*/  CS2R R28, SRZ ;  /* 0x00000000001c7805 */ /* 0x000fe4000001ff00 */
[----:B------:R-:W-:Y:S02]  /*6910*/  CS2R R20, SRZ ;  /* 0x0000000000147805 */ /* 0x000fe4000001ff00 */
[----:B------:R-:W-:Y:S02]  /*6920*/  CS2R R32, SRZ ;  /* 0x0000000000207805 */ /* 0x000fe4000001ff00 */
[----:B-1----:R-:W-:Y:S01]  /*6930*/  ISETP.NE.AND P2, PT, R0, 0x1, PT ;  /* 0x000000010000780c */ /* 0x002fe20003f45270 */
[----:B------:R-:W-:-:S04]  /*6940*/  IMAD R0, R209, 0x80, R23 ;  /* 0x00000080d1007824 */ /* 0x000fc800078e0217 */
[----:B------:R-:W-:-:S08]  /*6950*/  IMAD R3, R237, 0x40, R0 ;  /* 0x00000040ed037824 */ /* 0x000fd000078e0200 */
[----:B------:R-:W1:Y:S08]  /*6960*/  @P2 LDC R10, c[0x0][0x42c] ;  /* 0x00010b00ff0a2b82 */ /* 0x000e700000000800 */
[----:B------:R-:W2:Y:S01]  /*6970*/  @P2 LDC R9, c[0x0][0x430] ;  /* 0x00010c00ff092b82 */ /* 0x000ea20000000800 */
[----:B-1----:R-:W-:-:S04]  /*6980*/  @P2 IMAD.HI.U32 R0, R3, R10, RZ ;  /* 0x0000000a03002227 */ /* 0x002fc800078e00ff */
[----:B------:R-:W-:Y:S01]  /*6990*/  IMAD.MOV.U32 R10, RZ, RZ, R44 ;  /* 0x000000ffff0a7224 */ /* 0x000fe200078e002c */
[----:B--2---:R-:W-:Y:S02]  /*69a0*/  @P2 SHF.R.U32.HI R3, RZ, R9, R0 ;  /* 0x00000009ff032219 */ /* 0x004fe40000011600 */
[----:B------:R-:W-:Y:S02]  /*69b0*/  CS2R R8, SRZ ;  /* 0x0000000000087805 */ /* 0x000fe4000001ff00 */
[----:B------:R-:W-:Y:S01]  /*69c0*/  SHF.R.S32.HI R41, RZ, 0x1f, R3 ;  /* 0x0000001fff297819 */ /* 0x000fe20000011403 */
[----:B------:R-:W-:Y:S06]  /*69d0*/  @P0 BRA `(.L_x_2079) ;  /* 0x0000000000580947 */ /* 0x000fec0003800000 */
[----:B------:R-:W-:Y:S01]  /*69e0*/  IADD3 R15, P2, R53, R46, RZ ;  /* 0x0000002e350f7210 */ /* 0x000fe20007f5e0ff */
[----:B------:R-:W-:Y:S01]  /*69f0*/  VIADD R0, R24, 0x10 ;  /* 0x0000001018007836 */ /* 0x000fe20000000000 */
[----:B------:R-:W-:Y:S01]  /*6a00*/  ULDC UR4, c[0x0][0x3d4] ;  /* 0x0000f50000047ab9 */ /* 0x000fe20000000800 */
[----:B------:R-:W-:Y:S01]  /*6a10*/  ULDC.64 UR6, c[0x0][0x3c8] ;  /* 0x0000f20000067ab9 */ /* 0x000fe20000000a00 */
[----:B------:R-:W-:Y:S02]  /*6a20*/  IADD3.X R30, R51, R48, RZ, P2, !PT ;  /* 0x00000030331e7210 */ /* 0x000fe400017fe4ff */
[----:B------:R-:W-:Y:S02]  /*6a30*/  CS2R R36, SRZ ;  /* 0x0000000000247805 */ /* 0x000fe4000001ff00 */
[----:B------:R-:W-:Y:S02]  /*6a40*/  ISETP.GE.AND P2, PT, R0, UR4, PT ;  /* 0x0000000400007c0c */ /* 0x000fe4000bf46270 */
[----:B------:R-:W-:-:S02]  /*6a50*/  CS2R R32, SRZ ;  /* 0x0000000000207805 */ /* 0x000fc4000001ff00 */
[----:B------:R-:W-:Y:S02]  /*6a60*/  IADD3 R0, P4, R54, R49, RZ ;  /* 0x0000003136007210 */ /* 0x000fe40007f9e0ff */
[----:B------:R-:W-:Y:S02]  /*6a70*/  CS2R R34, SRZ ;  /* 0x0000000000227805 */ /* 0x000fe4000001ff00 */
[C---:B------:R-:W-:Y:S02]  /*6a80*/  LEA R14, P3, R15.reuse, UR6, 0x1 ;  /* 0x000000060f0e7c11 */ /* 0x040fe4000f8608ff */
[----:B------:R-:W-:Y:S01]  /*6a90*/  ISETP.GE.AND P5, PT, R24, UR4, PT ;  /* 0x0000000418007c0c */ /* 0x000fe2000bfa6270 */
[----:B------:R-:W-:Y:S01]  /*6aa0*/  ULDC.64 UR4, c[0x0][0x3e0] ;  /* 0x0000f80000047ab9 */ /* 0x000fe20000000a00 */
[----:B------:R-:W-:Y:S01]  /*6ab0*/  LEA.HI.X R15, R15, UR7, R30, 0x1, P3 ;  /* 0x000000070f0f7c11 */ /* 0x000fe200098f0c1e */
[----:B------:R-:W-:Y:S01]  /*6ac0*/  IMAD.X R31, R52, 0x1, R50, P4 ;  /* 0x00000001341f7824 */ /* 0x000fe200020e0632 */
[----:B------:R-:W-:-:S03]  /*6ad0*/  LEA R38, P3, R0, UR4, 0x1 ;  /* 0x0000000400267c11 */ /* 0x000fc6000f8608ff */
[----:B------:R1:W5:Y:S01]  /*6ae0*/  @!P2 LDG.E.64 R32, desc[UR52][R14.64+0x20] ;  /* 0x000020340e20a981 */ /* 0x000362000c1e1b00 */
[----:B------:R-:W-:Y:S02]  /*6af0*/  LEA.HI.X R39, R0, UR5, R31, 0x1, P3 ;  /* 0x0000000500277c11 */ /* 0x000fe400098f0c1f */
[----:B------:R-:W-:-:S03]  /*6b00*/  CS2R R30, SRZ ;  /* 0x00000000001e7805 */ /* 0x000fc6000001ff00 */
[----:B------:R1:W5:Y:S04]  /*6b10*/  @!P5 LDG.E.64 R36, desc[UR52][R14.64] ;  /* 0x000000340e24d981 */ /* 0x000368000c1e1b00 */
[----:B------:R1:W5:Y:S04]  /*6b20*/  @!P5 LDG.E.64 R34, desc[UR52][R38.64] ;  /* 0x000000342622d981 */ /* 0x000368000c1e1b00 */
[----:B------:R1:W5:Y:S02]  /*6b30*/  @!P2 LDG.E.64 R30, desc[UR52][R38.64+0x20] ;  /* 0x00002034261ea981 */ /* 0x000364000c1e1b00 */
.L_x_2079:
[----:B------:R-:W-:Y:S05]  /*6b40*/  BSYNC B1 ;  /* 0x0000000000017941 */ /* 0x000fea0003800000 */
.L_x_2078:
[----:B------:R-:W-:Y:S04]  /*6b50*/  BSSY B1, `(.L_x_2080) ;  /* 0x0000018000017945 */ /* 0x000fe80003800000 */
[----:B------:R-:W-:Y:S05]  /*6b60*/  @P1 BRA `(.L_x_2081) ;  /* 0x0000000000581947 */ /* 0x000fea0003800000 */
[----:B------:R-:W-:Y:S01]  /*6b70*/  IADD3 R0, P4, P5, R49, R59, R54 ;  /* 0x0000003b31007210 */ /* 0x000fe20007d9e036 */
[----:B-1----:R-:W-:Y:S01]  /*6b80*/  VIADD R14, R24, 0x10 ;  /* 0x00000010180e7836 */ /* 0x002fe20000000000 */
[----:B------:R-:W-:Y:S01]  /*6b90*/  IADD3 R8, P2, P3, R46, R55, R53 ;  /* 0x000000372e087210 */ /* 0x000fe20007b5e035 */
[----:B------:R-:W-:Y:S01]  /*6ba0*/  ULDC UR4, c[0x0][0x3d4] ;  /* 0x0000f50000047ab9 */ /* 0x000fe20000000800 */
[----:B------:R-:W-:Y:S01]  /*6bb0*/  IADD3.X R9, R50, R57, R52, P4, P5 ;  /* 0x0000003932097210 */ /* 0x000fe200027ea434 */
[----:B------:R-:W-:Y:S01]  /*6bc0*/  ULDC.64 UR6, c[0x0][0x3c8] ;  /* 0x0000f20000067ab9 */ /* 0x000fe20000000a00 */
[----:B------:R-:W-:Y:S02]  /*6bd0*/  ISETP.GE.AND P5, PT, R14, UR4, PT ;  /* 0x000000040e007c0c */ /* 0x000fe4000bfa6270 */
[----:B------:R-:W-:Y:S02]  /*6be0*/  CS2R R28, SRZ ;  /* 0x00000000001c7805 */ /* 0x000fe4000001ff00 */
[----:B------:R-:W-:Y:S01]  /*6bf0*/  ISETP.GE.AND P4, PT, R24, UR4, PT ;  /* 0x0000000418007c0c */ /* 0x000fe2000bf86270 */
[----:B------:R-:W-:Y:S01]  /*6c00*/  ULDC.64 UR4, c[0x0][0x3e0] ;  /* 0x0000f80000047ab9 */ /* 0x000fe20000000a00 */
[----:B------:R-:W-:-:S02]  /*6c10*/  IADD3.X R15, R48, R56, R51, P2, P3 ;  /* 0x00000038300f7210 */ /* 0x000fc400017e6433 */
[----:B------:R-:W-:Y:S02]  /*6c20*/  CS2R R20, SRZ ;  /* 0x0000000000147805 */ /* 0x000fe4000001ff00 */
[----:B------:R-:W-:Y:S02]  /*6c30*/  LEA R14, P2, R8, UR6, 0x1 ;  /* 0x00000006080e7c11 */ /* 0x000fe4000f8408ff */
[----:B------:R-:W-:Y:S02]  /*6c40*/  CS2R R26, SRZ ;  /* 0x00000000001a7805 */ /* 0x000fe4000001ff00 */
[----:B------:R-:W-:Y:S02]  /*6c50*/  LEA R38, P3, R0, UR4, 0x1 ;  /* 0x0000000400267c11 */ /* 0x000fe4000f8608ff */
[----:B------:R-:W-:Y:S02]  /*6c60*/  LEA.HI.X R15, R8, UR7, R15, 0x1, P2 ;  /* 0x00000007080f7c11 */ /* 0x000fe400090f0c0f */
[----:B------:R-:W-:-:S02]  /*6c70*/  LEA.HI.X R39, R0, UR5, R9, 0x1, P3 ;  /* 0x0000000500277c11 */ /* 0x000fc400098f0c09 */
[----:B------:R-:W-:Y:S01]  /*6c80*/  CS2R R8, SRZ ;  /* 0x0000000000087805 */ /* 0x000fe2000001ff00 */
[----:B------:R2:W5:Y:S04]  /*6c90*/  @!P4 LDG.E.64 R28, desc[UR52][R14.64] ;  /* 0x000000340e1cc981 */ /* 0x000568000c1e1b00 */
[----:B------:R2:W5:Y:S04]  /*6ca0*/  @!P5 LDG.E.64 R20, desc[UR52][R14.64+0x20] ;  /* 0x000020340e14d981 */ /* 0x000568000c1e1b00 */
[----:B------:R2:W5:Y:S04]  /*6cb0*/  @!P4 LDG.E.64 R26, desc[UR52][R38.64] ;  /* 0x00000034261ac981 */ /* 0x000568000c1e1b00 */
[----:B------:R2:W5:Y:S02]  /*6cc0*/  @!P5 LDG.E.64 R8, desc[UR52][R38.64+0x20] ;  /* 0x000020342608d981 */ /* 0x000564000c1e1b00 */
.L_x_2081:
[----:B------:R-:W-:Y:S05]  /*6cd0*/  BSYNC B1 ;  /* 0x0000000000017941 */ /* 0x000fea0003800000 */
.L_x_2080:
[----:B------:R-:W-:Y:S01]  /*6ce0*/  IMAD.WIDE.U32 R10, R3, R6, R10 ;  /* 0x00000006030a7225 */ /* 0x000fe200078e000a */
[----:B------:R-:W-:Y:S01]  /*6cf0*/  LEA.HI R0, R233, R233, RZ, 0x1 ;  /* 0x000000e9e9007211 */ /* 0x000fe200078f08ff */
[----:B------:R-:W-:Y:S01]  /*6d00*/  ULDC.64 UR4, c[0x0][0x3c8] ;  /* 0x0000f20000047ab9 */ /* 0x000fe20000000a00 */
[----:B------:R-:W-:Y:S01]  /*6d10*/  ULDC.64 UR6, c[0x0][0x3e0] ;  /* 0x0000f80000067ab9 */ /* 0x000fe20000000a00 */
[----:B------:R-:W-:-:S04]  /*6d20*/  IMAD.WIDE.U32 R12, R3, R4, R12 ;  /* 0x00000004030c7225 */ /* 0x000fc800078e000c */
[C---:B------:R-:W-:Y:S02]  /*6d30*/  IMAD R6, R41.reuse, R6, RZ ;  /* 0x0000000629067224 */ /* 0x040fe400078e02ff */
[----:B------:R-:W-:Y:S02]  /*6d40*/  IMAD R4, R41, R4, RZ ;  /* 0x0000000429047224 */ /* 0x000fe400078e02ff */
[----:B-12---:R-:W-:Y:S02]  /*6d50*/  IMAD.SHL.U32 R14, R236, 0x40, RZ ;  /* 0x00000040ec0e7824 */ /* 0x006fe400078e00ff */
[C---:B------:R-:W-:Y:S01]  /*6d60*/  IMAD R7, R3.reuse, R7, R6 ;  /* 0x0000000703077224 */ /* 0x040fe200078e0206 */
[----:B------:R-:W-:Y:S01]  /*6d70*/  LOP3.LUT R6, R0, 0xfffffffe, RZ, 0xc0, !PT ;  /* 0xfffffffe00067812 */ /* 0x000fe200078ec0ff */
[----:B------:R-:W-:Y:S01]  /*6d80*/  IMAD R3, R3, R5, R4 ;  /* 0x0000000503037224 */ /* 0x000fe200078e0204 */
[----:B------:R-:W-:Y:S01]  /*6d90*/  LOP3.LUT R15, R14, 0x1c0, RZ, 0xc0, !PT ;  /* 0x000001c00e0f7812 */ /* 0x000fe200078ec0ff */
[----:B------:R-:W-:Y:S01]  /*6da0*/  IMAD.IADD R5, R11, 0x1, R7 ;  /* 0x000000010b057824 */ /* 0x000fe200078e0207 */
[----:B------:R-:W-:Y:S01]  /*6db0*/  LEA R4, P2, R10, UR4, 0x1 ;  /* 0x000000040a047c11 */ /* 0x000fe2000f8408ff */
[----:B------:R-:W-:Y:S01]  /*6dc0*/  IMAD.IADD R3, R13, 0x1, R3 ;  /* 0x000000010d037824 */ /* 0x000fe200078e0203 */
[----:B------:R-:W-:Y:S01]  /*6dd0*/  LEA R0, P3, R12, UR6, 0x1 ;  /* 0x000000060c007c11 */ /* 0x000fe2000f8608ff */
[----:B------:R-:W-:Y:S01]  /*6de0*/  IMAD.IADD R6, R233, 0x1, -R6 ;  /* 0x00000001e9067824 */ /* 0x000fe200078e0a06 */
[----:B------:R-:W-:Y:S01]  /*6df0*/  LOP3.LUT R14, R15, 0x18, R18, 0xf8, !PT ;  /* 0x000000180f0e7812 */ /* 0x000fe200078ef812 */
[----:B------:R-:W-:Y:S01]  /*6e00*/  UMOV UR4, 0xffffffff ;  /* 0xffffffff00047882 */ /* 0x000fe20000000000 */
[----:B------:R-:W-:-:S02]  /*6e10*/  SHF.R.U32.HI R15, RZ, 0x3, R15 ;  /* 0x00000003ff0f7819 */ /* 0x000fc4000001160f */
[----:B------:R-:W-:Y:S02]  /*6e20*/  LEA.HI.X R5, R10, UR5, R5, 0x1, P2 ;  /* 0x000000050a057c11 */ /* 0x000fe400090f0c05 */
[----:B------:R-:W-:Y:S02]  /*6e30*/  LEA.HI.X R3, R12, UR7, R3, 0x1, P3 ;  /* 0x000000070c037c11 */ /* 0x000fe400098f0c03 */
[----:B------:R-:W-:Y:S02]  /*6e40*/  LOP3.LUT R7, R14, R15, RZ, 0x3c, !PT ;  /* 0x0000000f0e077212 */ /* 0x000fe400078e3cff */
[----:B------:R-:W-:Y:S01]  /*6e50*/  SHF.L.U32 R6, R6, 0x1f, RZ ;  /* 0x0000001f06067819 */ /* 0x000fe200000006ff */
[----:B------:R-:W-:Y:S06]  /*6e60*/  BRA.DIV UR4, `(.L_x_2082) ;  /* 0x0000017e04f47947 */ /* 0x000fec000b800000 */
.L_x_2332:
[----:B------:R-:W-:-:S03]  /*6e70*/  UMOV UR4, 0xffffffff ;  /* 0xffffffff00047882 */ /* 0x000fc60000000000 */
[----:B------:R-:W-:Y:S05]  /*6e80*/  BRA.DIV UR4, `(.L_x_2083) ;  /* 0x0000018204147947 */ /* 0x000fea000b800000 */
.L_x_2335:
[----:B------:R-:W-:-:S03]  /*6e90*/  UMOV UR4, 0xffffffff ;  /* 0xffffffff00047882 */ /* 0x000fc60000000000 */
[----:B------:R-:W-:Y:S05]  /*6ea0*/  BRA.DIV UR4, `(.L_x_2084) ;  /* 0x0000018204347947 */ /* 0x000fea000b800000 */
.L_x_2338:
[----:B------:R-:W-:-:S03]  /*6eb0*/  UMOV UR4, 0xffffffff ;  /* 0xffffffff00047882 */ /* 0x000fc60000000000 */
[----:B------:R-:W-:Y:S05]  /*6ec0*/  BRA.DIV UR4, `(.L_x_2085) ;  /* 0x0000018204547947 */ /* 0x000fea000b800000 */
.L_x_2341:
[----:B------:R-:W-:-:S03]  /*6ed0*/  UMOV UR4, 0xffffffff ;  /* 0xffffffff00047882 */ /* 0x000fc60000000000 */
[----:B------:R-:W-:Y:S05]  /*6ee0*/  BRA.DIV UR4, `(.L_x_2086) ;  /* 0x0000018204747947 */ /* 0x000fea000b800000 */
.L_x_2344:
[----:B------:R-:W-:-:S03]  /*6ef0*/  UMOV UR4, 0xffffffff ;  /* 0xffffffff00047882 */ /* 0x000fc60000000000 */
[----:B------:R-:W-:Y:S05]  /*6f00*/  BRA.DIV UR4, `(.L_x_2087) ;  /* 0x0000018204947947 */ /* 0x000fea000b800000 */
.L_x_2347:
[----:B------:R-:W-:-:S03]  /*6f10*/  UMOV UR4, 0xffffffff ;  /* 0xffffffff00047882 */ /* 0x000fc60000000000 */
[----:B------:R-:W-:Y:S05]  /*6f20*/  BRA.DIV UR4, `(.L_x_2088) ;  /* 0x0000018204b47947 */ /* 0x000fea000b800000 */
.L_x_2350:
[----:B------:R-:W-:-:S03]  /*6f30*/  UMOV UR4, 0xffffffff ;  /* 0xffffffff00047882 */ /* 0x000fc60000000000 */
[----:B------:R-:W-:Y:S05]  /*6f40*/  BRA.DIV UR4, `(.L_x_2089) ;  /* 0x0000018204d47947 */ /* 0x000fea000b800000 */
.L_x_2353:
[----:B------:R-:W1:Y:S01]  /*6f50*/  SYNCS.PHASECHK.TRANS64.TRYWAIT P2, [R17+URZ+0x22800], R6 ;  /* 0x02280006110075a7 */ /* 0x000e62000804017f */
[----:B-----5:R-:W-:Y:S01]  /*6f60*/  IMAD.MOV.U32 R3, RZ, RZ, R35 ;  /* 0x000000ffff037224 */ /* 0x020fe200078e0023 */
[----:B------:R-:W-:Y:S01]  /*6f70*/  LOP3.LUT P3, RZ, R236, 0x4, RZ, 0xc0, !PT ;  /* 0x00000004ecff7812 */ /* 0x000fe2000786c0ff */
[----:B------:R-:W-:Y:S01]  /*6f80*/  IMAD.MOV.U32 R4, RZ, RZ, R30 ;  /* 0x000000ffff047224 */ /* 0x000fe200078e001e */
[----:B------:R-:W-:Y:S01]  /*6f90*/  BSSY B1, `(.L_x_2090) ;  /* 0x000001f000017945 */ /* 0x000fe20003800000 */
[----:B------:R-:W-:Y:S02]  /*6fa0*/  IMAD.MOV.U32 R0, RZ, RZ, R34 ;  /* 0x000000ffff007224 */ /* 0x000fe400078e0022 */
[----:B------:R-:W-:Y:S01]  /*6fb0*/  IMAD.MOV.U32 R5, RZ, RZ, R31 ;  /* 0x000000ffff057224 */ /* 0x000fe200078e001f */
[----:B------:R-:W-:Y:S01]  /*6fc0*/  PRMT R43, R3, 0x5410, R4 ;  /* 0x00005410032b7816 */ /* 0x000fe20000000004 */
[----:B------:R-:W-:Y:S01]  /*6fd0*/  IMAD.MOV.U32 R3, RZ, RZ, R36 ;  /* 0x000000ffff037224 */ /* 0x000fe200078e0024 */
[----:B------:R-:W-:Y:S01]  /*6fe0*/  PRMT R10, R0, 0x7610, R10 ;  /* 0x00007610000a7816 */ /* 0x000fe2000000000a */
[----:B------:R-:W-:Y:S01]  /*6ff0*/  IMAD R0, R220, 0x200, R7 ;  /* 0x00000200dc007824 */ /* 0x000fe200078e0207 */
[----:B------:R-:W-:Y:S01]  /*7000*/  PRMT R44, R5, 0x7610, R44 ;  /* 0x00007610052c7816 */ /* 0x000fe2000000002c */
[----:B------:R-:W-:Y:S01]  /*7010*/  IMAD.MOV.U32 R5, RZ, RZ, R32 ;  /* 0x000000ffff057224 */ /* 0x000fe200078e0020 */
[----:B------:R-:W-:Y:S01]  /*7020*/  MOV R4, R37 ;  /* 0x0000002500047202 */ /* 0x000fe20000000f00 */
[----:B------:R-:W-:Y:S01]  /*7030*/  IMAD.MOV.U32 R7, RZ, RZ, R26 ;  /* 0x000000ffff077224 */ /* 0x000fe200078e001a */
[----:B------:R-:W-:Y:S01]  /*7040*/  PRMT R14, R3, 0x7610, R14 ;  /* 0x00007610030e7816 */ /* 0x000fe2000000000e */
[----:B------:R-:W-:Y:S01]  /*7050*/  IMAD R3, R0, 0x2, R17 ;  /* 0x0000000200037824 */ /* 0x000fe200078e0211 */
[----:B------:R-:W-:Y:S01]  /*7060*/  PRMT R45, R5, 0x7610, R45 ;  /* 0x00007610052d7816 */ /* 0x000fe2000000002d */
[----:B------:R-:W-:Y:S01]  /*7070*/  IMAD.MOV.U32 R5, RZ, RZ, R33 ;  /* 0x000000ffff057224 */ /* 0x000fe200078e0021 */
[----:B------:R-:W-:Y:S01]  /*7080*/  PRMT R44, R44, 0x5410, R4 ;  /* 0x000054102c2c7816 */ /* 0x000fe20000000004 */
[----:B------:R-:W-:-:S02]  /*7090*/  VIADD R4, R3, 0x18400 ;  /* 0x0001840003047836 */ /* 0x000fc40000000000 */
[----:B------:R-:W-:Y:S01]  /*70a0*/  IMAD.MOV.U32 R11, RZ, RZ, R27 ;  /* 0x000000ffff0b7224 */ /* 0x000fe200078e001b */
[----:B------:R-:W-:Y:S01]  /*70b0*/  PRMT R45, R45, 0x5410, R5 ;  /* 0x000054102d2d7816 */ /* 0x000fe20000000005 */
[----:B------:R-:W-:Y:S02]  /*70c0*/  VIADD R0, R3, 0x18440 ;  /* 0x0001844003007836 */ /* 0x000fe40000000000 */
[----:B------:R-:W-:Y:S01]  /*70d0*/  @P3 VIADD R0, R4, 0xffffffc0 ;  /* 0xffffffc004003836 */ /* 0x000fe20000000000 */
[----:B------:R-:W-:Y:S01]  /*70e0*/  PRMT R46, R7, 0x5410, R11 ;  /* 0x00005410072e7816 */ /* 0x000fe2000000000b */
[----:B------:R-:W-:Y:S02]  /*70f0*/  IMAD.MOV.U32 R4, RZ, RZ, R8 ;  /* 0x000000ffff047224 */ /* 0x000fe400078e0008 */
[----:B------:R-:W-:Y:S02]  /*7100*/  IMAD.MOV.U32 R5, RZ, RZ, R9 ;  /* 0x000000ffff057224 */ /* 0x000fe400078e0009 */
[----:B------:R-:W-:-:S02]  /*7110*/  IMAD.MOV.U32 R7, RZ, RZ, R28 ;  /* 0x000000ffff077224 */ /* 0x000fc400078e001c */
[----:B------:R-:W-:Y:S01]  /*7120*/  IMAD.MOV.U32 R11, RZ, RZ, R29 ;  /* 0x000000ffff0b7224 */ /* 0x000fe200078e001d */
[----:B------:R-:W-:Y:S01]  /*7130*/  PRMT R47, R4, 0x5410, R5 ;  /* 0x00005410042f7816 */ /* 0x000fe20000000005 */
[----:B------:R-:W-:Y:S01]  /*7140*/  IMAD.MOV.U32 R5, RZ, RZ, R21 ;  /* 0x000000ffff057224 */ /* 0x000fe200078e0015 */
[----:B------:R-:W-:Y:S02]  /*7150*/  MOV R4, R20 ;  /* 0x0000001400047202 */ /* 0x000fe40000000f00 */
[----:B------:R-:W-:Y:S01]  /*7160*/  PRMT R48, R7, 0x5410, R11 ;  /* 0x0000541007307816 */ /* 0x000fe2000000000b */
[----:B-1----:R-:W-:Y:S06]  /*7170*/  @!P2 BRA `(.L_x_2091) ;  /* 0x000001800070a947 */ /* 0x002fec0003800000 */
.L_x_2354:
[----:B------:R-:W-:Y:S05]  /*7180*/  BSYNC B1 ;  /* 0x0000000000017941 */ /* 0x000fea0003800000 */
.L_x_2090:
[----:B------:R-:W-:Y:S01]  /*7190*/  BSSY B1, `(.L_x_2092) ;  /* 0x000005f000017945 */ /* 0x000fe20003800000 */
[----:B------:R-:W-:-:S03]  /*71a0*/  PRMT R49, R4, 0x5410, R5 ;  /* 0x0000541004317816 */ /* 0x000fc60000000005 */
[----:B------:R-:W-:Y:S05]  /*71b0*/  @P0 BRA `(.L_x_2093) ;  /* 0x0000000400700947 */ /* 0x000fea0003800000 */
[----:B------:R-:W2:Y:S01]  /*71c0*/  LDC R5, c[0x0][0x3d4] ;  /* 0x0000f500ff057b82 */ /* 0x000ea20000000800 */
[C---:B------:R-:W-:Y:S01]  /*71d0*/  VIADD R4, R24.reuse, 0x10 ;  /* 0x0000001018047836 */ /* 0x040fe20000000000 */
[----:B------:R-:W-:Y:S01]  /*71e0*/  BSSY B2, `(.L_x_2094) ;  /* 0x000002e000027945 */ /* 0x000fe20003800000 */
[----:B--2---:R-:W-:-:S03]  /*71f0*/  ISETP.GE.AND P0, PT, R24, R5, PT ;  /* 0x000000051800720c */ /* 0x004fc60003f06270 */
[----:B------:R-:W-:-:S10]  /*7200*/  ISETP.GE.AND P2, PT, R4, R5, PT ;  /* 0x000000050400720c */ /* 0x000fd40003f46270 */
[----:B------:R-:W-:Y:S05]  /*7210*/  @P0 BRA `(.L_x_2095) ;  /* 0x0000000000a80947 */ /* 0x000fea0003800000 */
[----:B-1----:R-:W1:Y:S01]  /*7220*/  LDS.128 R4, [R3+0x18400] ;  /* 0x0184000003047984 */ /* 0x002e620000000c00 */
[----:B------:R-:W-:Y:S01]  /*7230*/  SHF.R.U32.HI R15, RZ, 0x10, R37 ;  /* 0x00000010ff0f7819 */ /* 0x000fe20000011625 */
[----:B------:R-:W-:Y:S01]  /*7240*/  HADD2.F32 R14, -RZ, R14.H0_H0 ;  /* 0x2000000eff0e7230 */ /* 0x000fe20000004100 */
[--C-:B------:R-:W-:Y:S01]  /*7250*/  SHF.R.U64 R39, R34, 0x10, R35.reuse ;  /* 0x0000001022277819 */ /* 0x100fe20000001223 */
[----:B------:R-:W-:Y:S01]  /*7260*/  HADD2.F32 R34, -RZ, R10.H0_H0 ;  /* 0x2000000aff227230 */ /* 0x000fe20000004100 */
[----:B------:R-:W-:Y:S01]  /*7270*/  SHF.R.U32.HI R35, RZ, 0x10, R35 ;  /* 0x00000010ff237819 */ /* 0x000fe20000011623 */
[----:B------:R-:W-:Y:S01]  /*7280*/  HADD2.F32 R15, -RZ, R15.H0_H0 ;  /* 0x2000000fff0f7230 */ /* 0x000fe20000004100 */
[----:B------:R-:W-:-:S03]  /*7290*/  SHF.R.U64 R41, R36, 0x10, R37 ;  /* 0x0000001024297819 */ /* 0x000fc60000001225 */
[----:B------:R-:W-:Y:S02]  /*72a0*/  HADD2.F32 R35, -RZ, R35.H0_H0 ;  /* 0x20000023ff237230 */ /* 0x000fe40000004100 */
[--C-:B-1----:R-:W-:Y:S02]  /*72b0*/  HADD2.F32 R12, -RZ, R7.reuse.H0_H0 ;  /* 0x20000007ff0c7230 */ /* 0x102fe40000004100 */
[----:B------:R-:W-:Y:S02]  /*72c0*/  HADD2.F32 R13, -RZ, R7.H1_H1 ;  /* 0x30000007ff0d7230 */ /* 0x000fe40000004100 */
[--C-:B------:R-:W-:Y:S02]  /*72d0*/  HADD2.F32 R7, -RZ, R4.reuse.H0_H0 ;  /* 0x20000004ff077230 */ /* 0x100fe40000004100 */
[----:B------:R-:W-:Y:S02]  /*72e0*/  HADD2.F32 R4, -RZ, R4.H1_H1 ;  /* 0x30000004ff047230 */ /* 0x000fe40000004100 */
[C---:B------:R-:W-:Y:S01]  /*72f0*/  FMUL.FTZ R38, R13.reuse, R15 ;  /* 0x0000000f0d267220 */ /* 0x040fe20000410000 */
[----:B------:R-:W-:Y:S01]  /*7300*/  FMUL.FTZ R37, R13, R35 ;  /* 0x000000230d257220 */ /* 0x000fe20000410000 */
[----:B------:R-:W-:-:S02]  /*7310*/  HADD2.F32 R10, -RZ, R6.H0_H0 ;  /* 0x20000006ff0a7230 */ /* 0x000fc40000004100 */
[----:B------:R-:W-:Y:S01]  /*7320*/  FMUL.FTZ R36, R4, R34 ;  /* 0x0000002204247220 */ /* 0x000fe20000410000 */
[----:B------:R-:W-:Y:S01]  /*7330*/  FFMA.FTZ R42, R12, R35, R38 ;  /* 0x000000230c2a7223 */ /* 0x000fe20000010026 */
[----:B------:R-:W-:Y:S02]  /*7340*/  HADD2.F32 R11, -RZ, R6.H1_H1 ;  /* 0x30000006ff0b7230 */ /* 0x000fe40000004100 */
[-C--:B------:R-:W-:Y:S01]  /*7350*/  FMUL.FTZ R38, R4, R14.reuse ;  /* 0x0000000e04267220 */ /* 0x080fe20000410000 */
[C---:B------:R-:W-:Y:S01]  /*7360*/  FFMA.FTZ R36, R7.reuse, R14, -R36 ;  /* 0x0000000e07247223 */ /* 0x040fe20000010824 */
[----:B------:R-:W-:Y:S02]  /*7370*/  HADD2.F32 R6, -RZ, R5.H0_H0 ;  /* 0x20000005ff067230 */ /* 0x000fe40000004100 */
[----:B------:R-:W-:Y:S01]  /*7380*/  FFMA.FTZ R37, R12, R15, -R37 ;  /* 0x0000000f0c257223 */ /* 0x000fe20000010825 */
[----:B------:R-:W-:Y:S02]  /*7390*/  HADD2.F32 R14, -RZ, R43.H0_H0 ;  /* 0x2000002bff0e7230 */ /* 0x000fe40000004100 */
[----:B------:R-:W-:Y:S01]  /*73a0*/  FFMA.FTZ R15, R7, R34, R38 ;  /* 0x00000022070f7223 */ /* 0x000fe20000010026 */
[----:B------:R-:W-:-:S02]  /*73b0*/  HADD2.F32 R5, -RZ, R5.H1_H1 ;  /* 0x30000005ff057230 */ /* 0x000fc40000004100 */
[----:B------:R-:W-:Y:S02]  /*73c0*/  HADD2.F32 R12, -RZ, R44.H1_H1 ;  /* 0x3000002cff0c7230 */ /* 0x000fe40000004100 */
[C---:B------:R-:W-:Y:S01]  /*73d0*/  FMUL.FTZ R35, R11.reuse, R14 ;  /* 0x0000000e0b237220 */ /* 0x040fe20000410000 */
[----:B------:R-:W-:Y:S02]  /*73e0*/  HADD2.F32 R13, -RZ, R39.H0_H0 ;  /* 0x20000027ff0d7230 */ /* 0x000fe40000004100 */
[----:B------:R-:W-:Y:S02]  /*73f0*/  HADD2.F32 R4, -RZ, R41.H0_H0 ;  /* 0x20000029ff047230 */ /* 0x000fe40000004100 */
[-C--:B------:R-:W-:Y:S01]  /*7400*/  FMUL.FTZ R11, R11, R12.reuse ;  /* 0x0000000c0b0b7220 */ /* 0x080fe20000410000 */
[C---:B------:R-:W-:Y:S01]  /*7410*/  FFMA.FTZ R35, R10.reuse, R12, -R35 ;  /* 0x0000000c0a237223 */ /* 0x040fe20000010823 */
[C---:B------:R-:W-:Y:S01]  /*7420*/  FMUL.FTZ R7, R5.reuse, R13 ;  /* 0x0000000d05077220 */ /* 0x040fe20000410000 */
[----:B------:R-:W-:Y:S01]  /*7430*/  FMUL.FTZ R34, R5, R4 ;  /* 0x0000000405227220 */ /* 0x000fe20000410000 */
[----:B------:R-:W-:-:S02]  /*7440*/  FFMA.FTZ R10, R10, R14, R11 ;  /* 0x0000000e0a0a7223 */ /* 0x000fc4000001000b */
[----:B------:R-:W-:Y:S01]  /*7450*/  FFMA.FTZ R5, R6, R4, -R7 ;  /* 0x0000000406057223 */ /* 0x000fe20000010807 */
[----:B------:R-:W-:Y:S01]  /*7460*/  F2FP.F16.F32.PACK_AB R7, R42, R37 ;  /* 0x000000252a07723e */ /* 0x000fe200000000ff */
[----:B------:R-:W-:Y:S01]  /*7470*/  FFMA.FTZ R34, R6, R13, R34 ;  /* 0x0000000d06227223 */ /* 0x000fe20000010022 */
[----:B------:R-:W-:Y:S02]  /*7480*/  F2FP.F16.F32.PACK_AB R4, R15, R36 ;  /* 0x000000240f04723e */ /* 0x000fe400000000ff */
[----:B------:R-:W-:Y:S02]  /*7490*/  F2FP.F16.F32.PACK_AB R6, R10, R35 ;  /* 0x000000230a06723e */ /* 0x000fe400000000ff */
[----:B------:R-:W-:-:S05]  /*74a0*/  F2FP.F16.F32.PACK_AB R5, R34, R5 ;  /* 0x000000052205723e */ /* 0x000fca00000000ff */
[----:B------:R2:W-:Y:S02]  /*74b0*/  STS.128 [R3+0x18400], R4 ;  /* 0x0184000403007388 */ /* 0x0005e40000000c00 */
.L_x_2095:
[----:B------:R-:W-:Y:S05]  /*74c0*/  BSYNC B2 ;  /* 0x0000000000027941 */ /* 0x000fea0003800000 */
.L_x_2094:
[----:B------:R-:W-:Y:S05]  /*74d0*/  @P2 BRA `(.L_x_2093) ;  /* 0x0000000000a82947 */ /* 0x000fea0003800000 */
[----:B-12---:R-:W1:Y:S01]  /*74e0*/  LDS.128 R4, [R0] ;  /* 0x0000000000047984 */ /* 0x006e620000000c00 */
[----:B------:R-:W-:Y:S01]  /*74f0*/  SHF.R.U32.HI R15, RZ, 0x10, R33 ;  /* 0x00000010ff0f7819 */ /* 0x000fe20000011621 */
[----:B------:R-:W-:Y:S01]  /*7500*/  HADD2.F32 R14, -RZ, R45.H0_H0 ;  /* 0x2000002dff0e7230 */ /* 0x000fe20000004100 */
[--C-:B------:R-:W-:Y:S01]  /*7510*/  SHF.R.U64 R35, R30, 0x10, R31.reuse ;  /* 0x000000101e237819 */ /* 0x100fe2000000121f */
[----:B------:R-:W-:Y:S01]  /*7520*/  HADD2.F32 R30, -RZ, R43.H1_H1 ;  /* 0x3000002bff1e7230 */ /* 0x000fe20000004100 */
        /* <DEDUP_REMOVED lines=16> */
[--C-:B------:R-:W-:Y:S02]  /*7630*/  HADD2.F32 R6, -RZ, R5.reuse.H0_H0 ;  /* 0x20000005ff067230 */ /* 0x100fe40000004100 */
        /* <DEDUP_REMOVED lines=19> */
[----:B------:R3:W-:Y:S02]  /*7770*/  STS.128 [R0], R4 ;  /* 0x0000000400007388 */ /* 0x0007e40000000c00 */
.L_x_2093:
[----:B------:R-:W-:Y:S05]  /*7780*/  BSYNC B1 ;  /* 0x0000000000017941 */ /* 0x000fea0003800000 */
.L_x_2092:
[----:B------:R-:W-:Y:S05]  /*7790*/  @P1 BRA `(.L_x_2096) ;  /* 0x0000001800281947 */ /* 0x000fea0003800000 */
[----:B--23--:R-:W2:Y:S01]  /*77a0*/  LDC R5, c[0x0][0x3d4] ;  /* 0x0000f500ff057b82 */ /* 0x00cea20000000800 */
        /* <DEDUP_REMOVED lines=8> */
[----:B------:R-:W-:Y:S01]  /*7830*/  SHF.R.U32.HI R25, RZ, 0x10, R27 ;  /* 0x00000010ff197819 */ /* 0x000fe2000001161b */
[----:B------:R-:W-:Y:S01]  /*7840*/  HADD2.F32 R14, -RZ, R48.H0_H0 ;  /* 0x20000030ff0e7230 */ /* 0x000fe20000004100 */
[----:B------:R-:W-:Y:S01]  /*7850*/  SHF.R.U64 R31, R28, 0x10, R29 ;  /* 0x000000101c1f7819 */ /* 0x000fe2000000121d */
[----:B------:R-:W-:Y:S01]  /*7860*/  HADD2.F32 R15, -RZ, R15.H0_H0 ;  /* 0x2000000fff0f7230 */ /* 0x000fe20000004100 */
[----:B------:R-:W-:Y:S01]  /*7870*/  SHF.R.U64 R29, R26, 0x10, R27 ;  /* 0x000000101a1d7819 */ /* 0x000fe2000000121b */
[----:B------:R-:W-:Y:S02]  /*7880*/  HADD2.F32 R25, -RZ, R25.H0_H0 ;  /* 0x20000019ff197230 */ /* 0x000fe40000004100 */
[----:B-1----:R-:W-:-:S02]  /*7890*/  HADD2.F32 R12, -RZ, R7.H0_H0 ;  /* 0x20000007ff0c7230 */ /* 0x002fc40000004100 */
[----:B------:R-:W-:Y:S02]  /*78a0*/  HADD2.F32 R13, -RZ, R7.H1_H1 ;  /* 0x30000007ff0d7230 */ /* 0x000fe40000004100 */
[--C-:B------:R-:W-:Y:S02]  /*78b0*/  HADD2.F32 R7, -RZ, R4.reuse.H0_H0 ;  /* 0x20000004ff077230 */ /* 0x100fe40000004100 */
[----:B------:R-:W-:Y:S02]  /*78c0*/  HADD2.F32 R4, -RZ, R4.H1_H1 ;  /* 0x30000004ff047230 */ /* 0x000fe40000004100 */
[C---:B------:R-:W-:Y:S01]  /*78d0*/  FMUL.FTZ R28, R13.reuse, R15 ;  /* 0x0000000f0d1c7220 */ /* 0x040fe20000410000 */
[-C--:B------:R-:W-:Y:S01]  /*78e0*/  FMUL.FTZ R27, R13, R25.reuse ;  /* 0x000000190d1b7220 */ /* 0x080fe20000410000 */
[--C-:B------:R-:W-:Y:S02]  /*78f0*/  HADD2.F32 R10, -RZ, R6.reuse.H0_H0 ;  /* 0x20000006ff0a7230 */ /* 0x100fe40000004100 */
[----:B------:R-:W-:Y:S01]  /*7900*/  FMUL.FTZ R26, R4, R24 ;  /* 0x00000018041a7220 */ /* 0x000fe20000410000 */
[----:B------:R-:W-:Y:S01]  /*7910*/  FFMA.FTZ R30, R12, R25, R28 ;  /* 0x000000190c1e7223 */ /* 0x000fe2000001001c */
[----:B------:R-:W-:-:S02]  /*7920*/  HADD2.F32 R11, -RZ, R6.H1_H1 ;  /* 0x30000006ff0b7230 */ /* 0x000fc40000004100 */
[----:B------:R-:W-:Y:S01]  /*7930*/  FFMA.FTZ R27, R12, R15, -R27 ;  /* 0x0000000f0c1b7223 */ /* 0x000fe2000001081b */
[-C--:B------:R-:W-:Y:S01]  /*7940*/  FMUL.FTZ R28, R4, R14.reuse ;  /* 0x0000000e041c7220 */ /* 0x080fe20000410000 */
[C---:B------:R-:W-:Y:S01]  /*7950*/  FFMA.FTZ R26, R7.reuse, R14, -R26 ;  /* 0x0000000e071a7223 */ /* 0x040fe2000001081a */
[--C-:B------:R-:W-:Y:S02]  /*7960*/  HADD2.F32 R6, -RZ, R5.reuse.H0_H0 ;  /* 0x20000005ff067230 */ /* 0x100fe40000004100 */
[----:B------:R-:W-:Y:S02]  /*7970*/  HADD2.F32 R14, -RZ, R46.H1_H1 ;  /* 0x3000002eff0e7230 */ /* 0x000fe40000004100 */
[----:B------:R-:W-:Y:S01]  /*7980*/  FFMA.FTZ R7, R7, R24, R28 ;  /* 0x0000001807077223 */ /* 0x000fe2000001001c */
[----:B------:R-:W-:Y:S02]  /*7990*/  HADD2.F32 R12, -RZ, R48.H1_H1 ;  /* 0x30000030ff0c7230 */ /* 0x000fe40000004100 */
[----:B------:R-:W-:-:S02]  /*79a0*/  HADD2.F32 R5, -RZ, R5.H1_H1 ;  /* 0x30000005ff057230 */ /* 0x000fc40000004100 */
[C---:B------:R-:W-:Y:S01]  /*79b0*/  FMUL.FTZ R15, R11.reuse, R14 ;  /* 0x0000000e0b0f7220 */ /* 0x040fe20000410000 */
[----:B------:R-:W-:Y:S02]  /*79c0*/  HADD2.F32 R13, -RZ, R29.H0_H0 ;  /* 0x2000001dff0d7230 */ /* 0x000fe40000004100 */
[-C--:B------:R-:W-:Y:S01]  /*79d0*/  FMUL.FTZ R25, R11, R12.reuse ;  /* 0x0000000c0b197220 */ /* 0x080fe20000410000 */
[----:B------:R-:W-:Y:S02]  /*79e0*/  HADD2.F32 R4, -RZ, R31.H0_H0 ;  /* 0x2000001fff047230 */ /* 0x000fe40000004100 */
[----:B------:R-:W-:Y:S01]  /*79f0*/  FFMA.FTZ R15, R10, R12, -R15 ;  /* 0x0000000c0a0f7223 */ /* 0x000fe2000001080f */
[----:B------:R-:W-:Y:S01]  /*7a00*/  F2FP.F16.F32.PACK_AB R31, R30, R27 ;  /* 0x0000001b1e1f723e */ /* 0x000fe200000000ff */
[C---:B------:R-:W-:Y:S01]  /*7a10*/  FMUL.FTZ R11, R5.reuse, R13 ;  /* 0x0000000d050b7220 */ /* 0x040fe20000410000 */
[----:B------:R-:W-:Y:S01]  /*7a20*/  FFMA.FTZ R10, R10, R14, R25 ;  /* 0x0000000e0a0a7223 */ /* 0x000fe20000010019 */
[----:B------:R-:W-:Y:S01]  /*7a30*/  FMUL.FTZ R24, R5, R4 ;  /* 0x0000000405187220 */ /* 0x000fe20000410000 */
[----:B------:R-:W-:Y:S01]  /*7a40*/  F2FP.F16.F32.PACK_AB R28, R7, R26 ;  /* 0x0000001a071c723e */ /* 0x000fe200000000ff */
[----:B------:R-:W-:-:S02]  /*7a50*/  FFMA.FTZ R11, R6, R4, -R11 ;  /* 0x00000004060b7223 */ /* 0x000fc4000001080b */
[----:B------:R-:W-:Y:S01]  /*7a60*/  FFMA.FTZ R24, R6, R13, R24 ;  /* 0x0000000d06187223 */ /* 0x000fe20000010018 */
[----:B------:R-:W-:-:S04]  /*7a70*/  F2FP.F16.F32.PACK_AB R30, R10, R15 ;  /* 0x0000000f0a1e723e */ /* 0x000fc800000000ff */
[----:B------:R-:W-:-:S05]  /*7a80*/  F2FP.F16.F32.PACK_AB R29, R24, R11 ;  /* 0x0000000b181d723e */ /* 0x000fca00000000ff */
[----:B------:R2:W-:Y:S02]  /*7a90*/  STS.128 [R3+0x1a400], R28 ;  /* 0x01a4001c03007388 */ /* 0x0005e40000000c00 */
.L_x_2098:
[----:B------:R-:W-:Y:S05]  /*7aa0*/  BSYNC B1 ;  /* 0x0000000000017941 */ /* 0x000fea0003800000 */
.L_x_2097:
        /* <DEDUP_REMOVED lines=10> */
[----:B-1----:R-:W-:-:S02]  /*7b50*/  HADD2.F32 R10, -RZ, R7.H1_H1 ;  /* 0x30000007ff0a7230 */ /* 0x002fc40000004100 */
[--C-:B--2---:R-:W-:Y:S02]  /*7b60*/  HADD2.F32 R3, -RZ, R4.reuse.H0_H0 ;  /* 0x20000004ff037230 */ /* 0x104fe40000004100 */
[----:B------:R-:W-:Y:S02]  /*7b70*/  HADD2.F32 R4, -RZ, R4.H1_H1 ;  /* 0x30000004ff047230 */ /* 0x000fe40000004100 */
[C---:B------:R-:W-:Y:S01]  /*7b80*/  FMUL.FTZ R20, R10.reuse, R14 ;  /* 0x0000000e0a147220 */ /* 0x040fe20000410000 */
[----:B------:R-:W-:Y:S02]  /*7b90*/  HADD2.F32 R9, -RZ, R7.H0_H0 ;  /* 0x20000007ff097230 */ /* 0x000fe40000004100 */
[----:B------:R-:W-:Y:S01]  /*7ba0*/  FMUL.FTZ R15, R10, R12 ;  /* 0x0000000c0a0f7220 */ /* 0x000fe20000410000 */
[--C-:B------:R-:W-:Y:S02]  /*7bb0*/  HADD2.F32 R7, -RZ, R6.reuse.H0_H0 ;  /* 0x20000006ff077230 */ /* 0x100fe40000004100 */
[----:B------:R-:W-:Y:S01]  /*7bc0*/  FMUL.FTZ R10, R4, R13 ;  /* 0x0000000d040a7220 */ /* 0x000fe20000410000 */
[----:B------:R-:W-:-:S02]  /*7bd0*/  HADD2.F32 R8, -RZ, R6.H1_H1 ;  /* 0x30000006ff087230 */ /* 0x000fc40000004100 */
[C---:B------:R-:W-:Y:S01]  /*7be0*/  FFMA.FTZ R20, R9.reuse, R12, -R20 ;  /* 0x0000000c09147223 */ /* 0x040fe20000010814 */
[----:B------:R-:W-:Y:S01]  /*7bf0*/  FFMA.FTZ R15, R9, R14, R15 ;  /* 0x0000000e090f7223 */ /* 0x000fe2000001000f */
[--C-:B------:R-:W-:Y:S02]  /*7c00*/  HADD2.F32 R6, -RZ, R5.reuse.H0_H0 ;  /* 0x20000005ff067230 */ /* 0x100fe40000004100 */
[-C--:B------:R-:W-:Y:S01]  /*7c10*/  FMUL.FTZ R14, R4, R11.reuse ;  /* 0x0000000b040e7220 */ /* 0x080fe20000410000 */
[----:B------:R-:W-:Y:S01]  /*7c20*/  FFMA.FTZ R12, R3, R11, -R10 ;  /* 0x0000000b030c7223 */ /* 0x000fe2000001080a */
[----:B------:R-:W-:Y:S01]  /*7c30*/  HADD2.F32 R5, -RZ, R5.H1_H1 ;  /* 0x30000005ff057230 */ /* 0x000fe20000004100 */
[----:B------:R-:W-:Y:S01]  /*7c40*/  F2FP.F16.F32.PACK_AB R15, R15, R20 ;  /* 0x000000140f0f723e */ /* 0x000fe200000000ff */
[----:B------:R-:W-:Y:S02]  /*7c50*/  HADD2.F32 R11, -RZ, R47.H1_H1 ;  /* 0x3000002fff0b7230 */ /* 0x000fe40000004100 */
[----:B------:R-:W-:Y:S01]  /*7c60*/  FFMA.FTZ R3, R3, R13, R14 ;  /* 0x0000000d03037223 */ /* 0x000fe2000001000e */
[----:B------:R-:W-:-:S02]  /*7c70*/  HADD2.F32 R10, -RZ, R21.H0_H0 ;  /* 0x20000015ff0a7230 */ /* 0x000fc40000004100 */
[----:B------:R-:W-:Y:S02]  /*7c80*/  HADD2.F32 R9, -RZ, R49.H1_H1 ;  /* 0x30000031ff097230 */ /* 0x000fe40000004100 */
[C---:B------:R-:W-:Y:S01]  /*7c90*/  FMUL.FTZ R14, R8.reuse, R11 ;  /* 0x0000000b080e7220 */ /* 0x040fe20000410000 */
[----:B------:R-:W-:Y:S02]  /*7ca0*/  HADD2.F32 R4, -RZ, R24.H0_H0 ;  /* 0x20000018ff047230 */ /* 0x000fe40000004100 */
[----:B------:R-:W-:Y:S01]  /*7cb0*/  FMUL.FTZ R13, R5, R10 ;  /* 0x0000000a050d7220 */ /* 0x000fe20000410000 */
[----:B------:R-:W-:Y:S01]  /*7cc0*/  F2FP.F16.F32.PACK_AB R12, R3, R12 ;  /* 0x0000000c030c723e */ /* 0x000fe200000000ff */
[-C--:B------:R-:W-:Y:S01]  /*7cd0*/  FMUL.FTZ R8, R8, R9.reuse ;  /* 0x0000000908087220 */ /* 0x080fe20000410000 */
[----:B------:R-:W-:Y:S01]  /*7ce0*/  FFMA.FTZ R14, R7, R9, -R14 ;  /* 0x00000009070e7223 */ /* 0x000fe2000001080e */
[-C--:B------:R-:W-:Y:S01]  /*7cf0*/  FMUL.FTZ R5, R5, R4.reuse ;  /* 0x0000000405057220 */ /* 0x080fe20000410000 */
[----:B------:R-:W-:Y:S01]  /*7d00*/  FFMA.FTZ R13, R6, R4, -R13 ;  /* 0x00000004060d7223 */ /* 0x000fe2000001080d */
[----:B------:R-:W-:-:S02]  /*7d10*/  FFMA.FTZ R7, R7, R11, R8 ;  /* 0x0000000b07077223 */ /* 0x000fc40000010008 */
[----:B------:R-:W-:-:S03]  /*7d20*/  FFMA.FTZ R6, R6, R10, R5 ;  /* 0x0000000a06067223 */ /* 0x000fc60000010005 */
[----:B------:R-:W-:Y:S02]  /*7d30*/  F2FP.F16.F32.PACK_AB R14, R7, R14 ;  /* 0x0000000e070e723e */ /* 0x000fe400000000ff */
[----:B------:R-:W-:-:S05]  /*7d40*/  F2FP.F16.F32.PACK_AB R13, R6, R13 ;  /* 0x0000000d060d723e */ /* 0x000fca00000000ff */
[----:B------:R4:W-:Y:S01]  /*7d50*/  STS.128 [R0+0x2000], R12 ;  /* 0x0020000c00007388 */ /* 0x0009e20000000c00 */
[----:B------:R-:W-:Y:S05]  /*7d60*/  BRA `(.L_x_2096) ;  /* 0x0000001000b47947 */ /* 0x000fea0003800000 */
.L_x_2077:
[----:B------:R-:W1:Y:S01]  /*7d70*/  LDC R43, c[0x0][0x3d4] ;  /* 0x0000f500ff2b7b82 */ /* 0x000e620000000800 */
[----:B------:R-:W-:Y:S01]  /*7d80*/  ULDC.64 UR4, c[0x0][0x3c8] ;  /* 0x0000f20000047ab9 */ /* 0x000fe20000000a00 */
[----:B------:R-:W-:Y:S01]  /*7d90*/  ULDC.64 UR6, c[0x0][0x3e0] ;  /* 0x0000f80000067ab9 */ /* 0x000fe20000000a00 */
[----:B------:R-:W-:Y:S02]  /*7da0*/  CS2R R32, SRZ ;  /* 0x0000000000207805 */ /* 0x000fe4000001ff00 */
[----:B------:R-:W-:Y:S02]  /*7db0*/  CS2R R34, SRZ ;  /* 0x0000000000227805 */ /* 0x000fe4000001ff00 */
[----:B-1----:R-:W-:-:S04]  /*7dc0*/  ISETP.GE.AND P0, PT, R18, R43, PT ;  /* 0x0000002b1200720c */ /* 0x002fc80003f06270 */
[-C--:B------:R-:W-:Y:S02]  /*7dd0*/  ISETP.GE.OR P1, PT, R232, R8.reuse, P0 ;  /* 0x00000008e800720c */ /* 0x080fe40000726670 */
[----:B------:R-:W-:-:S11]  /*7de0*/  ISETP.GE.OR P0, PT, R23, R8, P0 ;  /* 0x000000081700720c */ /* 0x000fd60000706670 */
[----:B------:R-:W1:Y:S01]  /*7df0*/  @!P1 LDC.64 R14, c[0x0][0x3c8] ;  /* 0x0000f200ff0e9b82 */ /* 0x000e620000000a00 */
[----:B------:R-:W-:Y:S02]  /*7e00*/  @!P1 IADD3 R13, P2, P3, R26, R55, R53 ;  /* 0x000000371a0d9210 */ /* 0x000fe40007b5e035 */
[----:B------:R-:W-:Y:S02]  /*7e10*/  @!P0 IADD3 R9, P5, R53, R26, RZ ;  /* 0x0000001a35098210 */ /* 0x000fe40007fbe0ff */
[----:B------:R-:W-:Y:S02]  /*7e20*/  @!P1 IADD3.X R20, R27, R56, R51, P2, P3 ;  /* 0x000000381b149210 */ /* 0x000fe400017e6433 */
[----:B------:R-:W-:Y:S01]  /*7e30*/  @!P1 IADD3 R0, P3, P4, R28, R59, R54 ;  /* 0x0000003b1c009210 */ /* 0x000fe20007c7e036 */
[----:B------:R-:W2:Y:S01]  /*7e40*/  @!P1 LDC.64 R30, c[0x0][0x3e0] ;  /* 0x0000f800ff1e9b82 */ /* 0x000ea20000000a00 */
[----:B------:R-:W-:Y:S01]  /*7e50*/  @!P0 IADD3 R11, P2, R54, R28, RZ ;  /* 0x0000001c360b8210 */ /* 0x000fe20007f5e0ff */
[----:B------:R-:W-:Y:S01]  /*7e60*/  @!P0 IMAD.X R10, R51, 0x1, R27, P5 ;  /* 0x00000001330a8824 */ /* 0x000fe200028e061b */
[----:B------:R-:W-:-:S02]  /*7e70*/  @!P1 IADD3.X R3, R29, R57, R52, P3, P4 ;  /* 0x000000391d039210 */ /* 0x000fc40001fe8434 */
[C---:B------:R-:W-:Y:S01]  /*7e80*/  @!P0 LEA R8, P5, R9.reuse, UR4, 0x1 ;  /* 0x0000000409088c11 */ /* 0x040fe2000f8a08ff */
[----:B------:R-:W-:Y:S01]  /*7e90*/  @!P0 IMAD.X R24, R52, 0x1, R29, P2 ;  /* 0x0000000134188824 */ /* 0x000fe200010e061d */
[----:B------:R-:W-:Y:S02]  /*7ea0*/  CS2R R28, SRZ ;  /* 0x00000000001c7805 */ /* 0x000fe4000001ff00 */
[----:B------:R-:W-:Y:S02]  /*7eb0*/  @!P0 LEA.HI.X R9, R9, UR5, R10, 0x1, P5 ;  /* 0x0000000509098c11 */ /* 0x000fe4000a8f0c0a */
[----:B------:R-:W-:-:S03]  /*7ec0*/  @!P0 LEA R10, P2, R11, UR6, 0x1 ;  /* 0x000000060b0a8c11 */ /* 0x000fc6000f8408ff */
[----:B------:R3:W5:Y:S01]  /*7ed0*/  @!P0 LDG.E.128 R32, desc[UR52][R8.64] ;  /* 0x0000003408208981 */ /* 0x000762000c1e1d00 */
[----:B------:R-:W-:Y:S02]  /*7ee0*/  @!P0 LEA.HI.X R11, R11, UR7, R24, 0x1, P2 ;  /* 0x000000070b0b8c11 */ /* 0x000fe400090f0c18 */
[----:B-1----:R-:W-:-:S04]  /*7ef0*/  @!P1 LEA R12, P3, R13, R14, 0x1 ;  /* 0x0000000e0d0c9211 */ /* 0x002fc800078608ff */
[----:B------:R-:W-:Y:S02]  /*7f00*/  @!P1 LEA.HI.X R13, R13, R15, R20, 0x1, P3 ;  /* 0x0000000f0d0d9211 */ /* 0x000fe400018f0c14 */
[----:B--2---:R-:W-:-:S04]  /*7f10*/  @!P1 LEA R14, P4, R0, R30, 0x1 ;  /* 0x0000001e000e9211 */ /* 0x004fc800078808ff */
[----:B------:R-:W-:Y:S02]  /*7f20*/  @!P1 LEA.HI.X R15, R0, R31, R3, 0x1, P4 ;  /* 0x0000001f000f9211 */ /* 0x000fe400020f0c03 */
[----:B------:R-:W-:Y:S01]  /*7f30*/  CS2R R30, SRZ ;  /* 0x00000000001e7805 */ /* 0x000fe2000001ff00 */
[----:B------:R-:W1:Y:S05]  /*7f40*/  LDC R0, c[0x0][0x428] ;  /* 0x00010a00ff007b82 */ /* 0x000e6a0000000800 */
[----:B------:R-:W5:Y:S01]  /*7f50*/  @!P1 LDG.E.128 R28, desc[UR52][R14.64] ;  /* 0x000000340e1c9981 */ /* 0x000f62000c1e1d00 */
[----:B-1----:R-:W-:-:S13]  /*7f60*/  ISETP.NE.AND P2, PT, R0, 0x1, PT ;  /* 0x000000010000780c */ /* 0x002fda0003f45270 */
[----:B---3--:R-:W1:Y:S08]  /*7f70*/  @P2 LDC R8, c[0x0][0x42c] ;  /* 0x00010b00ff082b82 */ /* 0x008e700000000800 */
[----:B------:R-:W2:Y:S01]  /*7f80*/  @P2 LDC R9, c[0x0][0x430] ;  /* 0x00010c00ff092b82 */ /* 0x000ea20000000800 */
[----:B------:R-:W-:-:S04]  /*7f90*/  IMAD R0, R209, 0x80, R23 ;  /* 0x00000080d1007824 */ /* 0x000fc800078e0217 */
[----:B------:R-:W-:Y:S01]  /*7fa0*/  IMAD R3, R237, 0x40, R0 ;  /* 0x00000040ed037824 */ /* 0x000fe200078e0200 */
[----:B------:R-:W-:Y:S02]  /*7fb0*/  CS2R R36, SRZ ;  /* 0x0000000000247805 */ /* 0x000fe4000001ff00 */
[----:B------:R-:W-:Y:S02]  /*7fc0*/  CS2R R38, SRZ ;  /* 0x0000000000267805 */ /* 0x000fe4000001ff00 */
[----:B------:R-:W-:Y:S02]  /*7fd0*/  CS2R R24, SRZ ;  /* 0x0000000000187805 */ /* 0x000fe4000001ff00 */
[----:B------:R-:W-:Y:S02]  /*7fe0*/  CS2R R26, SRZ ;  /* 0x00000000001a7805 */ /* 0x000fe4000001ff00 */
[----:B------:R3:W5:Y:S01]  /*7ff0*/  @!P0 LDG.E.128 R36, desc[UR52][R10.64] ;  /* 0x000000340a248981 */ /* 0x000762000c1e1d00 */
[----:B-1----:R-:W-:-:S03]  /*8000*/  @P2 IMAD.HI.U32 R0, R3, R8, RZ ;  /* 0x0000000803002227 */ /* 0x002fc600078e00ff */
[----:B------:R1:W5:Y:S02]  /*8010*/  @!P1 LDG.E.128 R24, desc[UR52][R12.64] ;  /* 0x000000340c189981 */ /* 0x000364000c1e1d00 */
[----:B--2---:R-:W-:-:S04]  /*8020*/  @P2 SHF.R.U32.HI R3, RZ, R9, R0 ;  /* 0x00000009ff032219 */ /* 0x004fc80000011600 */
[----:B------:R-:W-:Y:S01]  /*8030*/  SHF.R.S32.HI R21, RZ, 0x1f, R3 ;  /* 0x0000001fff157819 */ /* 0x000fe20000011403 */
[----:B------:R-:W-:Y:S02]  /*8040*/  IMAD.MOV.U32 R8, RZ, RZ, R44 ;  /* 0x000000ffff087224 */ /* 0x000fe400078e002c */
[----:B------:R-:W-:Y:S02]  /*8050*/  IMAD.MOV.U32 R9, RZ, RZ, R41 ;  /* 0x000000ffff097224 */ /* 0x000fe400078e0029 */
[----:B---3--:R-:W-:Y:S02]  /*8060*/  IMAD.MOV.U32 R10, RZ, RZ, R42 ;  /* 0x000000ffff0a7224 */ /* 0x008fe400078e002a */
[----:B------:R-:W-:Y:S02]  /*8070*/  IMAD.MOV.U32 R11, RZ, RZ, R47 ;  /* 0x000000ffff0b7224 */ /* 0x000fe400078e002f */
[C---:B------:R-:W-:Y:S02]  /*8080*/  IMAD R0, R21.reuse, R6, RZ ;  /* 0x0000000615007224 */ /* 0x040fe400078e02ff */
[----:B-1----:R-:W-:-:S02]  /*8090*/  IMAD R12, R21, R4, RZ ;  /* 0x00000004150c7224 */ /* 0x002fc400078e02ff */
[----:B------:R-:W-:-:S04]  /*80a0*/  IMAD.WIDE.U32 R8, R3, R6, R8 ;  /* 0x0000000603087225 */ /* 0x000fc800078e0008 */
[----:B------:R-:W-:-:S04]  /*80b0*/  IMAD.WIDE.U32 R10, R3, R4, R10 ;  /* 0x00000004030a7225 */ /* 0x000fc800078e000a */
[C---:B------:R-:W-:Y:S02]  /*80c0*/  IMAD R7, R3.reuse, R7, R0 ;  /* 0x0000000703077224 */ /* 0x040fe400078e0200 */
[----:B------:R-:W-:Y:S01]  /*80d0*/  IMAD R3, R3, R5, R12 ;  /* 0x0000000503037224 */ /* 0x000fe200078e020c */
[----:B------:R-:W-:Y:S01]  /*80e0*/  LEA R4, P2, R8, UR4, 0x1 ;  /* 0x0000000408047c11 */ /* 0x000fe2000f8408ff */
[----:B------:R-:W-:Y:S01]  /*80f0*/  IMAD.IADD R5, R9, 0x1, R7 ;  /* 0x0000000109057824 */ /* 0x000fe200078e0207 */
[----:B------:R-:W-:Y:S02]  /*8100*/  LEA R0, P3, R10, UR6, 0x1 ;  /* 0x000000060a007c11 */ /* 0x000fe4000f8608ff */
[----:B------:R-:W-:Y:S01]  /*8110*/  IADD3 R3, R11, R3, RZ ;  /* 0x000000030b037210 */ /* 0x000fe20007ffe0ff */
[----:B------:R-:W-:Y:S01]  /*8120*/  UMOV UR4, 0xffffffff ;  /* 0xffffffff00047882 */ /* 0x000fe20000000000 */
[----:B------:R-:W-:Y:S02]  /*8130*/  LEA.HI.X R5, R8, UR5, R5, 0x1, P2 ;  /* 0x0000000508057c11 */ /* 0x000fe400090f0c05 */
[----:B------:R-:W-:-:S02]  /*8140*/  LEA.HI.X R3, R10, UR7, R3, 0x1, P3 ;  /* 0x000000070a037c11 */ /* 0x000fc400098f0c03 */
[----:B------:R-:W-:Y:S01]  /*8150*/  LEA.HI R6, R233, R233, RZ, 0x1 ;  /* 0x000000e9e9067211 */ /* 0x000fe200078f08ff */
[----:B------:R-:W-:Y:S06]  /*8160*/  BRA.DIV UR4, `(.L_x_2099) ;  /* 0x0000017204887947 */ /* 0x000fec000b800000 */
.L_x_2357:
[----:B------:R-:W-:-:S03]  /*8170*/  UMOV UR4, 0xffffffff ;  /* 0xffffffff00047882 */ /* 0x000fc60000000000 */
[----:B------:R-:W-:Y:S05]  /*8180*/  BRA.DIV UR4, `(.L_x_2100) ;  /* 0x0000017204a87947 */ /* 0x000fea000b800000 */
.L_x_2360:
[----:B------:R-:W-:-:S03]  /*8190*/  UMOV UR4, 0xffffffff ;  /* 0xffffffff00047882 */ /* 0x000fc60000000000 */
[----:B------:R-:W-:Y:S05]  /*81a0*/  BRA.DIV UR4, `(.L_x_2101) ;  /* 0x0000017204c87947 */ /* 0x000fea000b800000 */
.L_x_2363:
[----:B------:R-:W-:-:S03]  /*81b0*/  UMOV UR4, 0xffffffff ;  /* 0xffffffff00047882 */ /* 0x000fc60000000000 */
[----:B------:R-:W-:Y:S05]  /*81c0*/  BRA.DIV UR4, `(.L_x_2102) ;  /* 0x0000017204e87947 */ /* 0x000fea000b800000 */
.L_x_2366:
[----:B------:R-:W-:-:S03]  /*81d0*/  UMOV UR4, 0xffffffff ;  /* 0xffffffff00047882 */ /* 0x000fc60000000000 */
[----:B------:R-:W-:Y:S05]  /*81e0*/  BRA.DIV UR4, `(.L_x_2103) ;  /* 0x0000017604087947 */ /* 0x000fea000b800000 */
.L_x_2369:
[----:B------:R-:W-:Y:S01]  /*81f0*/  UMOV UR4, 0xffffffff ;  /* 0xffffffff00047882 */ /* 0x000fe20000000000 */
[----:B------:R-:W-:Y:S02]  /*8200*/  LOP3.LUT R6, R6, 0xfffffffe, RZ, 0xc0, !PT ;  /* 0xfffffffe06067812 */ /* 0x000fe400078ec0ff */
[----:B------:R-:W-:Y:S05]  /*8210*/  BRA.DIV UR4, `(.L_x_2104) ;  /* 0x0000017604247947 */ /* 0x000fea000b800000 */
.L_x_2372:
[----:B------:R-:W-:Y:S01]  /*8220*/  UMOV UR4, 0xffffffff ;  /* 0xffffffff00047882 */ /* 0x000fe20000000000 */
[----:B------:R-:W-:Y:S02]  /*8230*/  IMAD.IADD R4, R233, 0x1, -R6 ;  /* 0x00000001e9047824 */ /* 0x000fe400078e0a06 */
[----:B------:R-:W-:Y:S05]  /*8240*/  BRA.DIV UR4, `(.L_x_2105) ;  /* 0x0000017604407947 */ /* 0x000fea000b800000 */
.L_x_2375:
[----:B------:R-:W-:Y:S01]  /*8250*/  UMOV UR4, 0xffffffff ;  /* 0xffffffff00047882 */ /* 0x000fe20000000000 */
[----:B------:R-:W-:Y:S02]  /*8260*/  SHF.L.U32 R4, R4, 0x1f, RZ ;  /* 0x0000001f04047819 */ /* 0x000fe400000006ff */
[----:B------:R-:W-:Y:S05]  /*8270*/  BRA.DIV UR4, `(.L_x_2106) ;  /* 0x00000176045c7947 */ /* 0x000fea000b800000 */
.L_x_2378:
[----:B------:R-:W1:Y:S01]  /*8280*/  SYNCS.PHASECHK.TRANS64.TRYWAIT P2, [R17+URZ+0x22800], R4 ;  /* 0x02280004110075a7 */ /* 0x000e62000804017f */
[----:B-----5:R-:W-:Y:S01]  /*8290*/  IMAD.MOV.U32 R0, RZ, RZ, R32 ;  /* 0x000000ffff007224 */ /* 0x020fe200078e0020 */
[----:B------:R-:W-:Y:S01]  /*82a0*/  BSSY B1, `(.L_x_2107) ;  /* 0x000001a000017945 */ /* 0x000fe20003800000 */
[----:B------:R-:W-:Y:S02]  /*82b0*/  IMAD.MOV.U32 R3, RZ, RZ, R33 ;  /* 0x000000ffff037224 */ /* 0x000fe400078e0021 */
[----:B------:R-:W-:Y:S01]  /*82c0*/  IMAD.MOV.U32 R5, RZ, RZ, R34 ;  /* 0x000000ffff057224 */ /* 0x000fe200078e0022 */
[----:B------:R-:W-:Y:S01]  /*82d0*/  PRMT R51, R51, 0x5410, R0 ;  /* 0x0000541033337816 */ /* 0x000fe20000000000 */
        /* <DEDUP_REMOVED lines=13> */
[----:B------:R-:W-:-:S02]  /*83b0*/  IMAD.MOV.U32 R0, RZ, RZ, R28 ;  /* 0x000000ffff007224 */ /* 0x000fc400078e001c */
[----:B------:R-:W-:Y:S01]  /*83c0*/  IMAD.MOV.U32 R3, RZ, RZ, R29 ;  /* 0x000000ffff037224 */ /* 0x000fe200078e001d */
[----:B------:R-:W-:Y:S01]  /*83d0*/  PRMT R54, R5, 0x5410, R6 ;  /* 0x0000541005367816 */ /* 0x000fe20000000006 */
[----:B------:R-:W-:Y:S01]  /*83e0*/  IMAD.MOV.U32 R5, RZ, RZ, R26 ;  /* 0x000000ffff057224 */ /* 0x000fe200078e001a */
[----:B------:R-:W-:Y:S02]  /*83f0*/  MOV R6, R27 ;  /* 0x0000001b00067202 */ /* 0x000fe40000000f00 */
[----:B------:R-:W-:Y:S01]  /*8400*/  PRMT R53, R0, 0x5410, R3 ;  /* 0x0000541000357816 */ /* 0x000fe20000000003 */
[----:B------:R-:W-:Y:S01]  /*8410*/  IMAD.IADD R0, R18, 0x1, R43 ;  /* 0x0000000112007824 */ /* 0x000fe200078e022b */
[----:B------:R-:W-:Y:S01]  /*8420*/  PRMT R55, R5, 0x5410, R6 ;  /* 0x0000541005377816 */ /* 0x000fe20000000006 */
[----:B-1----:R-:W-:Y:S06]  /*8430*/  @!P2 BRA `(.L_x_2108) ;  /* 0x000001740014a947 */ /* 0x002fec0003800000 */
.L_x_2379:
[----:B------:R-:W-:Y:S05]  /*8440*/  BSYNC B1 ;  /* 0x0000000000017941 */ /* 0x000fea0003800000 */
.L_x_2107:
[----:B------:R-:W-:Y:S01]  /*8450*/  BSSY B1, `(.L_x_2109) ;  /* 0x0000063000017945 */ /* 0x000fe20003800000 */
[----:B------:R-:W-:Y:S01]  /*8460*/  IMAD.MOV.U32 R56, RZ, RZ, R30 ;  /* 0x000000ffff387224 */ /* 0x000fe200078e001e */
[----:B------:R-:W-:Y:S01]  /*8470*/  LOP3.LUT R3, R0, 0x38, RZ, 0xc0, !PT ;  /* 0x0000003800037812 */ /* 0x000fe200078ec0ff */
[----:B------:R-:W-:Y:S01]  /*8480*/  IMAD.MOV.U32 R57, RZ, RZ, R31 ;  /* 0x000000ffff397224 */ /* 0x000fe200078e001f */
[----:B------:R-:W-:Y:S06]  /*8490*/  @P0 BRA `(.L_x_2110) ;  /* 0x0000000400780947 */ /* 0x000fec0003800000 */
[----:B------:R-:W-:Y:S01]  /*84a0*/  IMAD.SHL.U32 R0, R236, 0x40, RZ ;  /* 0x00000040ec007824 */ /* 0x000fe200078e00ff */
[--C-:B------:R-:W-:Y:S02]  /*84b0*/  SHF.R.U64 R49, R32, 0x10, R33.reuse ;  /* 0x0000001020317819 */ /* 0x100fe40000001221 */
[----:B------:R-:W-:Y:S01]  /*84c0*/  SHF.R.U32.HI R42, RZ, 0x10, R33 ;  /* 0x00000010ff2a7819 */ /* 0x000fe20000011621 */
[--C-:B------:R-:W-:Y:S01]  /*84d0*/  HADD2.F32 R33, -RZ, R15.reuse.H1_H1 ;  /* 0x3000000fff217230 */ /* 0x100fe20000004100 */
[----:B-1----:R-:W-:Y:S02]  /*84e0*/  LOP3.LUT R4, R0, 0x1c0, RZ, 0xc0, !PT ;  /* 0x000001c000047812 */ /* 0x002fe400078ec0ff */
[----:B------:R-:W-:Y:S01]  /*84f0*/  SHF.R.U64 R48, R34, 0x10, R35 ;  /* 0x0000001022307819 */ /* 0x000fe20000001223 */
[----:B------:R-:W-:Y:S01]  /*8500*/  HADD2.F32 R34, -RZ, R15.H0_H0 ;  /* 0x2000000fff227230 */ /* 0x000fe20000004100 */
[----:B------:R-:W-:Y:S02]  /*8510*/  LOP3.LUT R0, R4, 0x38, R18, 0xf8, !PT ;  /* 0x0000003804007812 */ /* 0x000fe400078ef812 */
[----:B------:R-:W-:-:S02]  /*8520*/  SHF.R.U32.HI R7, RZ, 0x3, R4 ;  /* 0x00000003ff077819 */ /* 0x000fc40000011604 */
[--C-:B------:R-:W-:Y:S02]  /*8530*/  SHF.R.U64 R46, R36, 0x10, R37.reuse ;  /* 0x00000010242e7819 */ /* 0x100fe40000001225 */
[----:B------:R-:W-:Y:S02]  /*8540*/  LOP3.LUT R5, R0, R7, RZ, 0x3c, !PT ;  /* 0x0000000700057212 */ /* 0x000fe400078e3cff */
[----:B------:R-:W-:Y:S02]  /*8550*/  SHF.R.U32.HI R36, RZ, 0x10, R37 ;  /* 0x00000010ff247819 */ /* 0x000fe40000011625 */
[----:B------:R-:W-:Y:S01]  /*8560*/  SHF.R.U64 R45, R38, 0x10, R39 ;  /* 0x00000010262d7819 */ /* 0x000fe20000001227 */
[----:B------:R-:W-:Y:S01]  /*8570*/  IMAD R0, R220, 0x200, R5 ;  /* 0x00000200dc007824 */ /* 0x000fe200078e0205 */
[----:B------:R-:W-:Y:S02]  /*8580*/  LOP3.LUT R5, R7, R3, R4, 0x1e, !PT ;  /* 0x0000000307057212 */ /* 0x000fe400078e1e04 */
[----:B------:R-:W-:Y:S01]  /*8590*/  SHF.R.U32.HI R41, RZ, 0x10, R39 ;  /* 0x00000010ff297819 */ /* 0x000fe20000011627 */
[----:B------:R-:W-:Y:S01]  /*85a0*/  IMAD R43, R0, 0x2, R17 ;  /* 0x00000002002b7824 */ /* 0x000fe200078e0211 */
[----:B------:R-:W-:Y:S01]  /*85b0*/  SHF.R.U32.HI R47, RZ, 0x10, R35 ;  /* 0x00000010ff2f7819 */ /* 0x000fe20000011623 */
[----:B------:R-:W-:-:S02]  /*85c0*/  IMAD R0, R220, 0x200, R5 ;  /* 0x00000200dc007824 */ /* 0x000fc400078e0205 */
[----:B------:R-:W-:Y:S01]  /*85d0*/  HADD2.F32 R35, -RZ, R36.H0_H0 ;  /* 0x20000024ff237230 */ /* 0x000fe20000004100 */
[----:B------:R-:W1:Y:S01]  /*85e0*/  LDS.128 R8, [R43+0x18400] ;  /* 0x018400002b087984 */ /* 0x000e620000000c00 */
[----:B------:R-:W-:Y:S02]  /*85f0*/  IMAD R44, R0, 0x2, R17 ;  /* 0x00000002002c7824 */ /* 0x000fe400078e0211 */
[----:B------:R-:W-:-:S03]  /*8600*/  HADD2.F32 R36, -RZ, R51.H0_H0 ;  /* 0x20000033ff247230 */ /* 0x000fc60000004100 */
        /* <DEDUP_REMOVED lines=12> */
[----:B------:R-:W-:Y:S01]  /*86d0*/  FFMA.FTZ R39, R12, R34, R39 ;  /* 0x000000220c277223 */ /* 0x000fe20000010027 */
[----:B------:R-:W-:Y:S02]  /*86e0*/  HADD2.F32 R12, -RZ, R52.H1_H1 ;  /* 0x30000034ff0c7230 */ /* 0x000fe40000004100 */
[----:B------:R-:W-:Y:S01]  /*86f0*/  FMUL.FTZ R42, R21, R36 ;  /* 0x00000024152a7220 */ /* 0x000fe20000410000 */
[----:B------:R-:W-:-:S02]  /*8700*/  HADD2.F32 R32, -RZ, R7.H1_H1 ;  /* 0x30000007ff207230 */ /* 0x000fc40000004100 */
[-C--:B------:R-:W-:Y:S01]  /*8710*/  FMUL.FTZ R20, R20, R15.reuse ;  /* 0x0000000f14147220 */ /* 0x080fe20000410000 */
[----:B------:R-:W-:Y:S02]  /*8720*/  HADD2.F32 R33, -RZ, R41.H0_H0 ;  /* 0x20000029ff217230 */ /* 0x000fe40000004100 */
[-C--:B------:R-:W-:Y:S01]  /*8730*/  FMUL.FTZ R21, R21, R12.reuse ;  /* 0x0000000c15157220 */ /* 0x080fe20000410000 */
[C---:B------:R-:W-:Y:S01]  /*8740*/  FFMA.FTZ R38, R9.reuse, R15, -R38 ;  /* 0x0000000f09267223 */ /* 0x040fe20000010826 */
[----:B------:R-:W-:Y:S02]  /*8750*/  HADD2.F32 R14, -RZ, R11.H1_H1 ;  /* 0x3000000bff0e7230 */ /* 0x000fe40000004100 */
[----:B------:R-:W-:Y:S01]  /*8760*/  FFMA.FTZ R34, R9, R35, R20 ;  /* 0x0000002309227223 */ /* 0x000fe20000010014 */
[C---:B------:R-:W-:Y:S01]  /*8770*/  FFMA.FTZ R42, R13.reuse, R12, -R42 ;  /* 0x0000000c0d2a7223 */ /* 0x040fe2000001082a */
[----:B------:R-:W-:Y:S02]  /*8780*/  HADD2.F32 R15, -RZ, R47.H0_H0 ;  /* 0x2000002fff0f7230 */ /* 0x000fe40000004100 */
[----:B------:R-:W-:Y:S01]  /*8790*/  FFMA.FTZ R36, R13, R36, R21 ;  /* 0x000000240d247223 */ /* 0x000fe20000010015 */
[----:B------:R-:W-:-:S02]  /*87a0*/  HADD2.F32 R5, -RZ, R4.H0_H0 ;  /* 0x20000004ff057230 */ /* 0x000fc40000004100 */
[C---:B------:R-:W-:Y:S01]  /*87b0*/  FMUL.FTZ R21, R32.reuse, R33 ;  /* 0x0000002120157220 */ /* 0x040fe20000410000 */
[----:B------:R-:W-:Y:S02]  /*87c0*/  HADD2.F32 R9, -RZ, R51.H1_H1 ;  /* 0x30000033ff097230 */ /* 0x000fe40000004100 */
[-C--:B------:R-:W-:Y:S01]  /*87d0*/  FMUL.FTZ R41, R32, R15.reuse ;  /* 0x0000000f20297220 */ /* 0x080fe20000410000 */
[----:B------:R-:W-:Y:S02]  /*87e0*/  HADD2.F32 R13, -RZ, R50.H0_H0 ;  /* 0x20000032ff0d7230 */ /* 0x000fe40000004100 */
[----:B------:R-:W-:Y:S01]  /*87f0*/  FFMA.FTZ R35, R14, R15, -R21 ;  /* 0x0000000f0e237223 */ /* 0x000fe20000010815 */
[----:B------:R-:W-:Y:S02]  /*8800*/  HADD2.F32 R0, -RZ, R8.H0_H0 ;  /* 0x20000008ff007230 */ /* 0x000fe40000004100 */
[----:B------:R-:W-:Y:S01]  /*8810*/  FMUL.FTZ R32, R5, R9 ;  /* 0x0000000905207220 */ /* 0x000fe20000410000 */
[----:B------:R-:W-:-:S02]  /*8820*/  HADD2.F32 R7, -RZ, R6.H0_H0 ;  /* 0x20000006ff077230 */ /* 0x000fc40000004100 */
[----:B------:R-:W-:Y:S01]  /*8830*/  FMUL.FTZ R15, R5, R13 ;  /* 0x0000000d050f7220 */ /* 0x000fe20000410000 */
[----:B------:R-:W-:Y:S02]  /*8840*/  HADD2.F32 R20, -RZ, R50.H1_H1 ;  /* 0x30000032ff147230 */ /* 0x000fe40000004100 */
[----:B------:R-:W-:Y:S01]  /*8850*/  FFMA.FTZ R41, R14, R33, R41 ;  /* 0x000000210e297223 */ /* 0x000fe20000010029 */
[----:B------:R-:W-:Y:S02]  /*8860*/  HADD2.F32 R12, -RZ, R52.H0_H0 ;  /* 0x20000034ff0c7230 */ /* 0x000fe40000004100 */
[C---:B------:R-:W-:Y:S01]  /*8870*/  FFMA.FTZ R15, R0.reuse, R9, -R15 ;  /* 0x00000009000f7223 */ /* 0x040fe2000001080f */
[----:B------:R-:W-:Y:S02]  /*8880*/  HADD2.F32 R11, -RZ, R10.H0_H0 ;  /* 0x2000000aff0b7230 */ /* 0x000fe40000004100 */
[----:B------:R-:W-:Y:S01]  /*8890*/  FFMA.FTZ R32, R0, R13, R32 ;  /* 0x0000000d00207223 */ /* 0x000fe20000010020 */
[----:B------:R-:W-:-:S02]  /*88a0*/  HADD2.F32 R4, -RZ, R4.H1_H1 ;  /* 0x30000004ff047230 */ /* 0x000fc40000004100 */
[C---:B------:R-:W-:Y:S01]  /*88b0*/  FMUL.FTZ R14, R7.reuse, R20 ;  /* 0x00000014070e7220 */ /* 0x040fe20000410000 */
[----:B------:R-:W-:Y:S02]  /*88c0*/  HADD2.F32 R6, -RZ, R6.H1_H1 ;  /* 0x30000006ff067230 */ /* 0x000fe40000004100 */
[-C--:B------:R-:W-:Y:S01]  /*88d0*/  FMUL.FTZ R0, R7, R12.reuse ;  /* 0x0000000c07007220 */ /* 0x080fe20000410000 */
[----:B------:R-:W-:Y:S02]  /*88e0*/  HADD2.F32 R9, -RZ, R46.H0_H0 ;  /* 0x2000002eff097230 */ /* 0x000fe40000004100 */
[C---:B------:R-:W-:Y:S01]  /*88f0*/  FFMA.FTZ R14, R11.reuse, R12, -R14 ;  /* 0x0000000c0b0e7223 */ /* 0x040fe2000001080e */
[----:B------:R-:W-:Y:S02]  /*8900*/  HADD2.F32 R13, -RZ, R45.H0_H0 ;  /* 0x2000002dff0d7230 */ /* 0x000fe40000004100 */
[----:B------:R-:W-:Y:S01]  /*8910*/  FFMA.FTZ R20, R11, R20, R0 ;  /* 0x000000140b147223 */ /* 0x000fe20000010000 */
[----:B------:R-:W-:-:S02]  /*8920*/  HADD2.F32 R5, -RZ, R49.H0_H0 ;  /* 0x20000031ff057230 */ /* 0x000fc40000004100 */
[----:B------:R-:W-:Y:S01]  /*8930*/  FMUL.FTZ R11, R4, R9 ;  /* 0x00000009040b7220 */ /* 0x000fe20000410000 */
[----:B------:R-:W-:Y:S02]  /*8940*/  HADD2.F32 R7, -RZ, R48.H0_H0 ;  /* 0x20000030ff077230 */ /* 0x000fe40000004100 */
[----:B------:R-:W-:Y:S01]  /*8950*/  FMUL.FTZ R33, R6, R13 ;  /* 0x0000000d06217220 */ /* 0x000fe20000410000 */
[----:B------:R-:W-:Y:S02]  /*8960*/  HADD2.F32 R8, -RZ, R8.H1_H1 ;  /* 0x30000008ff087230 */ /* 0x000fe40000004100 */
[----:B------:R-:W-:Y:S01]  /*8970*/  FMUL.FTZ R0, R4, R5 ;  /* 0x0000000504007220 */ /* 0x000fe20000410000 */
[----:B------:R-:W-:Y:S02]  /*8980*/  HADD2.F32 R10, -RZ, R10.H1_H1 ;  /* 0x3000000aff0a7230 */ /* 0x000fe40000004100 */
[----:B------:R-:W-:Y:S01]  /*8990*/  FMUL.FTZ R6, R6, R7 ;  /* 0x0000000706067220 */ /* 0x000fe20000410000 */
[C---:B------:R-:W-:Y:S01]  /*89a0*/  FFMA.FTZ R4, R8.reuse, R5, -R11 ;  /* 0x0000000508047223 */ /* 0x040fe2000001080b */
[----:B------:R-:W-:Y:S01]  /*89b0*/  FFMA.FTZ R21, R8, R9, R0 ;  /* 0x0000000908157223 */ /* 0x000fe20000010000 */
[C---:B------:R-:W-:Y:S01]  /*89c0*/  FFMA.FTZ R33, R10.reuse, R7, -R33 ;  /* 0x000000070a217223 */ /* 0x040fe20000010821 */
[----:B------:R-:W-:Y:S01]  /*89d0*/  FFMA.FTZ R13, R10, R13, R6 ;  /* 0x0000000d0a0d7223 */ /* 0x000fe20000010006 */
[----:B------:R-:W-:-:S02]  /*89e0*/  F2FP.F16.F32.PACK_AB R5, R38, R37 ;  /* 0x000000252605723e */ /* 0x000fc400000000ff */
[----:B------:R-:W-:Y:S02]  /*89f0*/  F2FP.F16.F32.PACK_AB R7, R35, R42 ;  /* 0x0000002a2307723e */ /* 0x000fe400000000ff */
[----:B------:R-:W-:Y:S02]  /*8a00*/  F2FP.F16.F32.PACK_AB R4, R4, R15 ;  /* 0x0000000f0404723e */ /* 0x000fe400000000ff */
[----:B------:R-:W-:Y:S02]  /*8a10*/  F2FP.F16.F32.PACK_AB R6, R33, R14 ;  /* 0x0000000e2106723e */ /* 0x000fe400000000ff */
[----:B------:R-:W-:Y:S02]  /*8a20*/  F2FP.F16.F32.PACK_AB R9, R34, R39 ;  /* 0x000000272209723e */ /* 0x000fe400000000ff */
[----:B------:R-:W-:Y:S01]  /*8a30*/  F2FP.F16.F32.PACK_AB R11, R41, R36 ;  /* 0x00000024290b723e */ /* 0x000fe200000000ff */
[----:B------:R2:W-:Y:S01]  /*8a40*/  STS.128 [R43+0x18400], R4 ;  /* 0x018400042b007388 */ /* 0x0005e20000000c00 */
[----:B------:R-:W-:-:S02]  /*8a50*/  F2FP.F16.F32.PACK_AB R8, R21, R32 ;  /* 0x000000201508723e */ /* 0x000fc400000000ff */
[----:B------:R-:W-:-:S05]  /*8a60*/  F2FP.F16.F32.PACK_AB R10, R13, R20 ;  /* 0x000000140d0a723e */ /* 0x000fca00000000ff */
[----:B------:R2:W-:Y:S02]  /*8a70*/  STS.128 [R44+0x18400], R8 ;  /* 0x018400082c007388 */ /* 0x0005e40000000c00 */
.L_x_2110:
[----:B------:R-:W-:Y:S05]  /*8a80*/  BSYNC B1 ;  /* 0x0000000000017941 */ /* 0x000fea0003800000 */
.L_x_2109:
[----:B------:R-:W-:Y:S01]  /*8a90*/  PRMT R41, R56, 0x5410, R57 ;  /* 0x0000541038297816 */ /* 0x000fe20000000039 */
[----:B------:R-:W-:Y:S06]  /*8aa0*/  @P1 BRA `(.L_x_2096) ;  /* 0x0000000400641947 */ /* 0x000fec0003800000 */
[----:B------:R-:W3:Y:S01]  /*8ab0*/  LDL R42, [R1+0x8] ;  /* 0x00000800012a7983 */ /* 0x000ee20000100800 */
[----:B------:R-:W-:-:S04]  /*8ac0*/  SHF.R.U32.HI R0, RZ, 0x3, R218 ;  /* 0x00000003ff007819 */ /* 0x000fc800000116da */
[----:B------:R-:W-:-:S05]  /*8ad0*/  LOP3.LUT R0, R0, R3, R218, 0x1e, !PT ;  /* 0x0000000300007212 */ /* 0x000fca00078e1eda */
[----:B------:R-:W-:-:S04]  /*8ae0*/  IMAD.IADD R0, R221, 0x1, R0 ;  /* 0x00000001dd007824 */ /* 0x000fc800078e0200 */
[----:B------:R-:W-:-:S05]  /*8af0*/  IMAD R0, R0, 0x2, R17 ;  /* 0x0000000200007824 */ /* 0x000fca00078e0211 */
[----:B-12---:R-:W1:Y:S01]  /*8b00*/  LDS.128 R4, [R0+0x18400] ;  /* 0x0184000000047984 */ /* 0x006e620000000c00 */
[----:B------:R-:W-:Y:S02]  /*8b10*/  SHF.R.U64 R37, R28, 0x10, R29 ;  /* 0x000000101c257819 */ /* 0x000fe4000000121d */
[--C-:B------:R-:W-:Y:S02]  /*8b20*/  SHF.R.U64 R39, R24, 0x10, R25.reuse ;  /* 0x0000001018277819 */ /* 0x100fe40000001219 */
[----:B------:R-:W-:Y:S01]  /*8b30*/  SHF.R.U32.HI R32, RZ, 0x10, R25 ;  /* 0x00000010ff207819 */ /* 0x000fe20000011619 */
[----:B------:R-:W-:Y:S01]  /*8b40*/  HADD2.F32 R25, -RZ, R54.H1_H1 ;  /* 0x30000036ff197230 */ /* 0x000fe20000004100 */
[----:B------:R-:W-:Y:S02]  /*8b50*/  SHF.R.U32.HI R28, RZ, 0x10, R29 ;  /* 0x00000010ff1c7819 */ /* 0x000fe4000001161d */
[--C-:B------:R-:W-:Y:S02]  /*8b60*/  SHF.R.U64 R38, R26, 0x10, R27.reuse ;  /* 0x000000101a267819 */ /* 0x100fe4000000121b */
[----:B------:R-:W-:Y:S01]  /*8b70*/  SHF.R.U32.HI R36, RZ, 0x10, R27 ;  /* 0x00000010ff247819 */ /* 0x000fe2000001161b */
[--C-:B------:R-:W-:Y:S01]  /*8b80*/  HADD2.F32 R27, -RZ, R53.reuse.H1_H1 ;  /* 0x30000035ff1b7230 */ /* 0x100fe20000004100 */
[--C-:B------:R-:W-:Y:S01]  /*8b90*/  SHF.R.U64 R35, R30, 0x10, R31.reuse ;  /* 0x000000101e237819 */ /* 0x100fe2000000121f */
[----:B------:R-:W-:Y:S01]  /*8ba0*/  HADD2.F32 R28, -RZ, R28.H0_H0 ;  /* 0x2000001cff1c7230 */ /* 0x000fe20000004100 */
[----:B------:R-:W-:Y:S01]  /*8bb0*/  SHF.R.U32.HI R33, RZ, 0x10, R31 ;  /* 0x00000010ff217819 */ /* 0x000fe2000001161f */
[----:B------:R-:W-:-:S02]  /*8bc0*/  HADD2.F32 R26, -RZ, R53.H0_H0 ;  /* 0x20000035ff1a7230 */ /* 0x000fc40000004100 */
[--C-:B-1----:R-:W-:Y:S02]  /*8bd0*/  HADD2.F32 R15, -RZ, R5.reuse.H0_H0 ;  /* 0x20000005ff0f7230 */ /* 0x102fe40000004100 */
[----:B------:R-:W-:-:S03]  /*8be0*/  HADD2.F32 R20, -RZ, R5.H1_H1 ;  /* 0x30000005ff147230 */ /* 0x000fc60000004100 */
[C---:B------:R-:W-:Y:S01]  /*8bf0*/  FMUL.FTZ R29, R15.reuse, R27 ;  /* 0x0000001b0f1d7220 */ /* 0x040fe20000410000 */
[----:B------:R-:W-:Y:S01]  /*8c00*/  FMUL.FTZ R31, R15, R25 ;  /* 0x000000190f1f7220 */ /* 0x000fe20000410000 */
[----:B------:R-:W-:Y:S02]  /*8c10*/  HADD2.F32 R15, -RZ, R32.H0_H0 ;  /* 0x20000020ff0f7230 */ /* 0x000fe40000004100 */
[C---:B------:R-:W-:Y:S01]  /*8c20*/  FMUL.FTZ R30, R20.reuse, R28 ;  /* 0x0000001c141e7220 */ /* 0x040fe20000410000 */
[----:B------:R-:W-:Y:S02]  /*8c30*/  HADD2.F32 R5, -RZ, R4.H0_H0 ;  /* 0x20000004ff057230 */ /* 0x000fe40000004100 */
[----:B------:R-:W-:Y:S02]  /*8c40*/  HADD2.F32 R21, -RZ, R6.H0_H0 ;  /* 0x20000006ff157230 */ /* 0x000fe40000004100 */
[----:B------:R-:W-:Y:S01]  /*8c50*/  FMUL.FTZ R34, R20, R15 ;  /* 0x0000000f14227220 */ /* 0x000fe20000410000 */
[----:B------:R-:W-:-:S02]  /*8c60*/  HADD2.F32 R20, -RZ, R41.H0_H0 ;  /* 0x20000029ff147230 */ /* 0x000fc40000004100 */
[--C-:B------:R-:W-:Y:S02]  /*8c70*/  HADD2.F32 R24, -RZ, R7.reuse.H0_H0 ;  /* 0x20000007ff187230 */ /* 0x100fe40000004100 */
[----:B------:R-:W-:Y:S02]  /*8c80*/  HADD2.F32 R7, -RZ, R7.H1_H1 ;  /* 0x30000007ff077230 */ /* 0x000fe40000004100 */
[----:B------:R-:W-:Y:S02]  /*8c90*/  HADD2.F32 R4, -RZ, R4.H1_H1 ;  /* 0x30000004ff047230 */ /* 0x000fe40000004100 */
[----:B------:R-:W-:Y:S01]  /*8ca0*/  HADD2.F32 R6, -RZ, R6.H1_H1 ;  /* 0x30000006ff067230 */ /* 0x000fe20000004100 */
[----:B---3--:R-:W1:Y:S02]  /*8cb0*/  LDS.128 R8, [R42+0x18400] ;  /* 0x018400002a087984 */ /* 0x008e640000000c00 */
[--C-:B-1----:R-:W-:Y:S02]  /*8cc0*/  HADD2.F32 R12, -RZ, R9.reuse.H0_H0 ;  /* 0x20000009ff0c7230 */ /* 0x102fe40000004100 */
[----:B------:R-:W-:-:S03]  /*8cd0*/  HADD2.F32 R9, -RZ, R9.H1_H1 ;  /* 0x30000009ff097230 */ /* 0x000fc60000004100 */
[C---:B------:R-:W-:Y:S01]  /*8ce0*/  FFMA.FTZ R29, R12.reuse, R25, -R29 ;  /* 0x000000190c1d7223 */ /* 0x040fe2000001081d */
[----:B------:R-:W-:Y:S01]  /*8cf0*/  FFMA.FTZ R31, R12, R27, R31 ;  /* 0x0000001b0c1f7223 */ /* 0x000fe2000001001f */
[----:B------:R-:W-:Y:S02]  /*8d00*/  HADD2.F32 R12, -RZ, R54.H0_H0 ;  /* 0x20000036ff0c7230 */ /* 0x000fe40000004100 */
[----:B------:R-:W-:Y:S01]  /*8d10*/  FFMA.FTZ R32, R9, R15, -R30 ;  /* 0x0000000f09207223 */ /* 0x000fe2000001081e */
[----:B------:R-:W-:Y:S02]  /*8d20*/  HADD2.F32 R3, -RZ, R8.H0_H0 ;  /* 0x20000008ff037230 */ /* 0x000fe40000004100 */
[C---:B------:R-:W-:Y:S01]  /*8d30*/  FMUL.FTZ R30, R5.reuse, R26 ;  /* 0x0000001a051e7220 */ /* 0x040fe20000410000 */
[----:B------:R-:W-:-:S03]  /*8d40*/  FMUL.FTZ R5, R5, R12 ;  /* 0x0000000c05057220 */ /* 0x000fc60000410000 */
[C---:B------:R-:W-:Y:S01]  /*8d50*/  FFMA.FTZ R30, R3.reuse, R12, -R30 ;  /* 0x0000000c031e7223 */ /* 0x040fe2000001081e */
[----:B------:R-:W-:Y:S02]  /*8d60*/  HADD2.F32 R12, -RZ, R55.H0_H0 ;  /* 0x20000037ff0c7230 */ /* 0x000fe40000004100 */
[----:B------:R-:W-:Y:S01]  /*8d70*/  FFMA.FTZ R15, R3, R26, R5 ;  /* 0x0000001a030f7223 */ /* 0x000fe20000010005 */
[----:B------:R-:W-:Y:S02]  /*8d80*/  HADD2.F32 R13, -RZ, R10.H0_H0 ;  /* 0x2000000aff0d7230 */ /* 0x000fe40000004100 */
[----:B------:R-:W-:Y:S01]  /*8d90*/  FMUL.FTZ R26, R21, R20 ;  /* 0x00000014151a7220 */ /* 0x000fe20000410000 */
[----:B------:R-:W-:Y:S02]  /*8da0*/  HADD2.F32 R5, -RZ, R41.H1_H1 ;  /* 0x30000029ff057230 */ /* 0x000fe40000004100 */
[----:B------:R-:W-:Y:S02]  /*8db0*/  HADD2.F32 R3, -RZ, R55.H1_H1 ;  /* 0x30000037ff037230 */ /* 0x000fe40000004100 */
[----:B------:R-:W-:Y:S01]  /*8dc0*/  FFMA.FTZ R34, R9, R28, R34 ;  /* 0x0000001c09227223 */ /* 0x000fe20000010022 */
[----:B------:R-:W-:Y:S01]  /*8dd0*/  FMUL.FTZ R28, R21, R12 ;  /* 0x0000000c151c7220 */ /* 0x000fe20000410000 */
[----:B------:R-:W-:-:S02]  /*8de0*/  HADD2.F32 R14, -RZ, R11.H0_H0 ;  /* 0x2000000bff0e7230 */ /* 0x000fc40000004100 */
[C---:B------:R-:W-:Y:S01]  /*8df0*/  FFMA.FTZ R21, R13.reuse, R12, -R26 ;  /* 0x0000000c0d157223 */ /* 0x040fe2000001081a */
[C---:B------:R-:W-:Y:S01]  /*8e00*/  FMUL.FTZ R9, R24.reuse, R5 ;  /* 0x0000000518097220 */ /* 0x040fe20000410000 */
[----:B------:R-:W-:Y:S02]  /*8e10*/  HADD2.F32 R26, -RZ, R33.H0_H0 ;  /* 0x20000021ff1a7230 */ /* 0x000fe40000004100 */
[-C--:B------:R-:W-:Y:S01]  /*8e20*/  FMUL.FTZ R24, R24, R3.reuse ;  /* 0x0000000318187220 */ /* 0x080fe20000410000 */
[----:B------:R-:W-:Y:S02]  /*8e30*/  HADD2.F32 R12, -RZ, R36.H0_H0 ;  /* 0x20000024ff0c7230 */ /* 0x000fe40000004100 */
[----:B------:R-:W-:Y:S01]  /*8e40*/  FFMA.FTZ R28, R13, R20, R28 ;  /* 0x000000140d1c7223 */ /* 0x000fe2000001001c */
[C---:B------:R-:W-:Y:S01]  /*8e50*/  FFMA.FTZ R20, R14.reuse, R3, -R9 ;  /* 0x000000030e147223 */ /* 0x040fe20000010809 */
[----:B------:R-:W-:Y:S01]  /*8e60*/  FFMA.FTZ R24, R14, R5, R24 ;  /* 0x000000050e187223 */ /* 0x000fe20000010018 */
[----:B------:R-:W-:-:S02]  /*8e70*/  HADD2.F32 R11, -RZ, R11.H1_H1 ;  /* 0x3000000bff0b7230 */ /* 0x000fc40000004100 */
[C---:B------:R-:W-:Y:S01]  /*8e80*/  FMUL.FTZ R36, R7.reuse, R26 ;  /* 0x0000001a07247220 */ /* 0x040fe20000410000 */
[-C--:B------:R-:W-:Y:S01]  /*8e90*/  FMUL.FTZ R14, R7, R12.reuse ;  /* 0x0000000c070e7220 */ /* 0x080fe20000410000 */
[----:B------:R-:W-:Y:S02]  /*8ea0*/  HADD2.F32 R7, -RZ, R37.H0_H0 ;  /* 0x20000025ff077230 */ /* 0x000fe40000004100 */
[----:B------:R-:W-:Y:S02]  /*8eb0*/  HADD2.F32 R9, -RZ, R35.H0_H0 ;  /* 0x20000023ff097230 */ /* 0x000fe40000004100 */
[----:B------:R-:W-:Y:S02]  /*8ec0*/  HADD2.F32 R3, -RZ, R39.H0_H0 ;  /* 0x20000027ff037230 */ /* 0x000fe40000004100 */
[----:B------:R-:W-:Y:S02]  /*8ed0*/  HADD2.F32 R5, -RZ, R38.H0_H0 ;  /* 0x20000026ff057230 */ /* 0x000fe40000004100 */
[----:B------:R-:W-:Y:S01]  /*8ee0*/  FFMA.FTZ R25, R11, R12, -R36 ;  /* 0x0000000c0b197223 */ /* 0x000fe20000010824 */
[----:B------:R-:W-:-:S02]  /*8ef0*/  HADD2.F32 R8, -RZ, R8.H1_H1 ;  /* 0x30000008ff087230 */ /* 0x000fc40000004100 */
[----:B------:R-:W-:Y:S01]  /*8f00*/  FFMA.FTZ R27, R11, R26, R14 ;  /* 0x0000001a0b1b7223 */ /* 0x000fe2000001000e */
[----:B------:R-:W-:Y:S02]  /*8f10*/  HADD2.F32 R10, -RZ, R10.H1_H1 ;  /* 0x3000000aff0a7230 */ /* 0x000fe40000004100 */
        /* <DEDUP_REMOVED lines=18> */
.L_x_2096:
[----:B------:R-:W-:Y:S05]  /*9040*/  BSYNC B0 ;  /* 0x0000000000007941 */ /* 0x000fea0003800000 */
.L_x_2076:
        /* <DEDUP_REMOVED lines=8> */
.L_x_2073:
[----:B-1234-:R-:W1:Y:S01]  /*90d0*/  S2R R0, SR_TID.X ;  /* 0x0000000000007919 */ /* 0x01ee620000002100 */
[----:B------:R-:W-:Y:S01]  /*90e0*/  ISETP.NE.AND P0, PT, R202, 0x3, PT ;  /* 0x00000003ca00780c */ /* 0x000fe20003f05270 */
[----:B------:R-:W-:Y:S05]  /*90f0*/  WARPSYNC.ALL ;  /* 0x0000000000007948 */ /* 0x000fea0003800000 */
[----:B-1----:R-:W-:-:S04]  /*9100*/  SHF.R.U32.HI R0, RZ, 0x7, R0 ;  /* 0x00000007ff007819 */ /* 0x002fc80000011600 */
[----:B------:R-:W-:-:S05]  /*9110*/  IADD3 R179, R0, 0x8, RZ ;  /* 0x0000000800b37810 */ /* 0x000fca0007ffe0ff */
[----:B------:R1:W-:Y:S06]  /*9120*/  BAR.SYNC.DEFER_BLOCKING R179, 0x100 ;  /* 0x000400b30000751d */ /* 0x0003ec0000010000 */
[----:B------:R-:W-:Y:S05]  /*9130*/  @!P0 BRA `(.L_x_2111) ;  /* 0x0000000000048947 */ /* 0x000fea0003800000 */
[----:B------:R-:W-:Y:S01]  /*9140*/  BPT.TRAP 0x1 ;  /* 0x000000040000795c */ /* 0x000fe20000300000 */
.L_x_2111:
[----:B------:R-:W-:Y:S01]  /*9150*/  IMAD R5, R16, 0x8, R17 ;  /* 0x0000000810057824 */ /* 0x000fe200078e0211 */
[----:B------:R-:W-:-:S04]  /*9160*/  SHF.L.U32 R20, R200, 0x1f, RZ ;  /* 0x0000001fc8147819 */ /* 0x000fc800000006ff */
[----:B------:R2:W3:Y:S01]  /*9170*/  SYNCS.PHASECHK.TRANS64.TRYWAIT P2, [R5+URZ+0x22830], R20 ;  /* 0x02283014050075a7 */ /* 0x0004e2000804017f */
[----:B------:R-:W-:Y:S05]  /*9180*/  @!P0 BRA `(.L_x_2112) ;  /* 0x0000000000048947 */ /* 0x000fea0003800000 */
[----:B------:R-:W-:Y:S01]  /*9190*/  BPT.TRAP 0x1 ;  /* 0x000000040000795c */ /* 0x000fe20000300000 */
.L_x_2112:
[----:B------:R-:W4:Y:S01]  /*91a0*/  S2R R3, SR_TID.X ;  /* 0x0000000000037919 */ /* 0x000f220000002100 */
[----:B------:R-:W-:-:S05]  /*91b0*/  VIADD R0, R17, 0x1c400 ;  /* 0x0001c40011007836 */ /* 0x000fca0000000000 */
[----:B------:R-:W-:-:S04]  /*91c0*/  SHF.R.U32.HI R0, RZ, 0x4, R0 ;  /* 0x00000004ff007819 */ /* 0x000fc80000011600 */
[----:B------:R-:W-:Y:S02]  /*91d0*/  LOP3.LUT R0, R0, 0x3fff, RZ, 0xc0, !PT ;  /* 0x00003fff00007812 */ /* 0x000fe400078ec0ff */
[----:B----4-:R-:W-:-:S04]  /*91e0*/  LOP3.LUT R3, R3, 0x7f, RZ, 0xc0, !PT ;  /* 0x0000007f03037812 */ /* 0x010fc800078ec0ff */
[----:B------:R-:W-:Y:S01]  /*91f0*/  ISETP.NE.AND P1, PT, R3, RZ, PT ;  /* 0x000000ff0300720c */ /* 0x000fe20003f25270 */
[----:B---3--:R-:W-:-:S12]  /*9200*/  @P2 BRA `(.L_x_2113) ;  /* 0x0000000000082947 */ /* 0x008fd80003800000 */
[----:B------:R-:W3:Y:S02]  /*9210*/  SYNCS.PHASECHK.TRANS64.TRYWAIT P2, [R5+URZ+0x22830], R20 ;  /* 0x02283014050075a7 */ /* 0x000ee4000804017f */
[----:B---3--:R-:W-:Y:S05]  /*9220*/  @!P2 BRA `(.L_x_2114) ;  /* 0x0000016400aca947 */ /* 0x008fea0003800000 */
.L_x_2113:
[----:B------:R-:W-:Y:S05]  /*9230*/  WARPSYNC.ALL ;  /* 0x0000000000007948 */ /* 0x000fea0003800000 */
[----:B------:R-:W-:-:S05]  /*9240*/  LOP3.LUT R21, R0, 0x10000, RZ, 0xfc, !PT ;  /* 0x0001000000157812 */ /* 0x000fca00078efcff */
[----:B------:R-:W-:Y:S01]  /*9250*/  IMAD R8, R16, 0x300, R21 ;  /* 0x0000030010087824 */ /* 0x000fe200078e0215 */
[----:B------:R-:W-:Y:S01]  /*9260*/  LOP3.LUT R6, R40, 0x10000, RZ, 0xfc, !PT ;  /* 0x0001000028067812 */ /* 0x000fe200078efcff */
[----:B------:R-:W-:Y:S01]  /*9270*/  IMAD.MOV.U32 R9, RZ, RZ, 0x40000040 ;  /* 0x40000040ff097424 */ /* 0x000fe200078e00ff */
[----:B------:R-:W4:Y:S01]  /*9280*/  LDL R80, [R1+0xc] ;  /* 0x00000c0001507983 */ /* 0x000f220000100800 */
[----:B------:R-:W-:Y:S01]  /*9290*/  IMAD.MOV.U32 R7, RZ, RZ, 0x40000040 ;  /* 0x40000040ff077424 */ /* 0x000fe200078e00ff */
[C---:B------:R-:W-:Y:S01]  /*92a0*/  R2UR UR6, R8.reuse ;  /* 0x00000000080672ca */ /* 0x040fe200000e0000 */
[----:B-----5:R-:W-:Y:S01]  /*92b0*/  WARPGROUP.ARRIVE ;  /* 0x00000000000079c5 */ /* 0x020fe20000000000 */
[----:B------:R-:W-:Y:S01]  /*92c0*/  R2UR UR7, R9 ;  /* 0x00000000090772ca */ /* 0x000fe200000e0000 */
[----:B------:R-:W-:Y:S01]  /*92d0*/  VIADD R10, R8, 0x2 ;  /* 0x00000002080a7836 */ /* 0x000fe20000000000 */
[C---:B------:R-:W-:Y:S01]  /*92e0*/  R2UR UR4, R6.reuse ;  /* 0x00000000060472ca */ /* 0x040fe200000e0000 */
[C---:B------:R-:W-:Y:S01]  /*92f0*/  VIADD R14, R6.reuse, 0x2 ;  /* 0x00000002060e7836 */ /* 0x040fe20000000000 */
[----:B------:R-:W-:Y:S01]  /*9300*/  R2UR UR5, R7 ;  /* 0x00000000070572ca */ /* 0x000fe200000e0000 */
[----:B------:R-:W-:Y:S01]  /*9310*/  IMAD.MOV.U32 R11, RZ, RZ, 0x40000040 ;  /* 0x40000040ff0b7424 */ /* 0x000fe200078e00ff */
[----:B------:R-:W0:Y:S01]  /*9320*/  S2R R81, SR_TID.X ;  /* 0x0000000000517919 */ /* 0x000e220000002100 */
[----:B------:R-:W-:Y:S01]  /*9330*/  IMAD.MOV.U32 R15, RZ, RZ, 0x40000040 ;  /* 0x40000040ff0f7424 */ /* 0x000fe200078e00ff */
[----:B------:R-:W1:Y:S01]  /*9340*/  LDC.64 R180, c[0x0][0x9e0] ;  /* 0x00027800ffb47b82 */ /* 0x000e620000000a00 */
[----:B------:R-:W-:Y:S01]  /*9350*/  VIADD R12, R6, 0x4 ;  /* 0x00000004060c7836 */ /* 0x000fe20000000000 */
[----:B------:R-:W-:Y:S01]  /*9360*/  LOP3.LUT R2, R2, 0xffefffff, RZ, 0xc0, !PT ;  /* 0xffefffff02027812 */ /* 0x000fe200078ec0ff */
[----:B------:R-:W-:-:S02]  /*9370*/  IMAD.MOV.U32 R13, RZ, RZ, 0x40000040 ;  /* 0x40000040ff0d7424 */ /* 0x000fc400078e00ff */
[----:B------:R-:W-:Y:S02]  /*9380*/  IMAD.MOV.U32 R9, RZ, RZ, 0x40000040 ;  /* 0x40000040ff097424 */ /* 0x000fe400078e00ff */
[----:B------:R-:W-:Y:S02]  /*9390*/  @!P1 VIADD R0, R5, 0x22840 ;  /* 0x0002284005009836 */ /* 0x000fe40000000000 */
[----:B------:R-:W-:Y:S01]  /*93a0*/  HGMMA.64x96x16.F32 R24, gdesc[UR4], RZ, !UPT, gsb0 ;  /* 0x01600000041879f0 */ /* 0x000fe2000c0008ff */
[----:B------:R-:W-:Y:S01]  /*93b0*/  R2UR UR6, R10 ;  /* 0x000000000a0672ca */ /* 0x000fe200000e0000 */
[----:B------:R-:W-:Y:S01]  /*93c0*/  VIADD R10, R8, 0x4 ;  /* 0x00000004080a7836 */ /* 0x000fe20000000000 */
[----:B------:R-:W-:Y:S01]  /*93d0*/  R2UR UR7, R11 ;  /* 0x000000000b0772ca */ /* 0x000fe200000e0000 */
[----:B------:R-:W-:Y:S01]  /*93e0*/  IMAD.MOV.U32 R11, RZ, RZ, 0x40000040 ;  /* 0x40000040ff0b7424 */ /* 0x000fe200078e00ff */
[----:B------:R-:W-:Y:S02]  /*93f0*/  R2UR UR4, R14 ;  /* 0x000000000e0472ca */ /* 0x000fe400000e0000 */
[----:B------:R-:W-:-:S02]  /*9400*/  R2UR UR5, R15 ;  /* 0x000000000f0572ca */ /* 0x000fc400000e0000 */
[----:B------:R-:W-:Y:S02]  /*9410*/  @!P1 PRMT R0, RZ, 0x654, R0 ;  /* 0x00000654ff009816 */ /* 0x000fe40000000000 */
[----:B-1----:R-:W-:Y:S02]  /*9420*/  ISETP.GE.AND P2, PT, R181, 0x1, PT ;  /* 0x00000001b500780c */ /* 0x002fe40003f46270 */
[----:B0-----:R-:W-:-:S04]  /*9430*/  SHF.R.U32.HI R81, RZ, 0x7, R81 ;  /* 0x00000007ff517819 */ /* 0x001fc80000011651 */
[----:B------:R-:W-:-:S07]  /*9440*/  IADD3 R176, -R81, 0xb, RZ ;  /* 0x0000000b51b07810 */ /* 0x000fce0007ffe1ff */
[----:B------:R-:W-:Y:S01]  /*9450*/  @P2 LOP3.LUT R2, R2, 0x100000, RZ, 0xfc, !PT ;  /* 0x0010000002022812 */ /* 0x000fe200078efcff */
[----:B------:R-:W-:Y:S02]  /*9460*/  WARPGROUP.DEPBAR.LE gsb0, 0x0 ;  /* 0x00008000000079c5 */ /* 0x000fe40000010000 */
[----:B------:R-:W-:-:S06]  /*9470*/  WARPGROUP.ARRIVE ;  /* 0x00000000000079c5 */ /* 0x000fcc0000000000 */
[----:B------:R-:W-:Y:S01]  /*9480*/  HGMMA.64x96x16.F32 R24, gdesc[UR4], R24, gsb0 ;  /* 0x01600000041879f0 */ /* 0x000fe20008000818 */
[----:B------:R-:W-:Y:S02]  /*9490*/  R2UR UR6, R10 ;  /* 0x000000000a0672ca */ /* 0x000fe400000e0000 */
[----:B------:R-:W-:Y:S01]  /*94a0*/  R2UR UR7, R11 ;  /* 0x000000000b0772ca */ /* 0x000fe200000e0000 */
[----:B------:R-:W-:Y:S01]  /*94b0*/  IMAD.MOV.U32 R11, RZ, RZ, 0x40000040 ;  /* 0x40000040ff0b7424 */ /* 0x000fe200078e00ff */
[----:B------:R-:W-:Y:S02]  /*94c0*/  R2UR UR4, R12 ;  /* 0x000000000c0472ca */ /* 0x000fe400000e0000 */
[----:B------:R-:W-:Y:S02]  /*94d0*/  R2UR UR5, R13 ;  /* 0x000000000d0572ca */ /* 0x000fe400000e0000 */
[----:B------:R-:W-:Y:S01]  /*94e0*/  IADD3 R10, R8, 0x6, RZ ;  /* 0x00000006080a7810 */ /* 0x000fe20007ffe0ff */
        /* <DEDUP_REMOVED lines=11> */
[----:B------:R-:W-:Y:S02]  /*95a0*/  ULDC.64 UR4, c[0x0][0x9d8] ;  /* 0x0002760000047ab9 */ /* 0x000fe40000000a00 */
[----:B------:R-:W-:Y:S01]  /*95b0*/  ULOP3.LUT UR51, URZ, UR5, URZ, 0x33, !UPT ;  /* 0x000000053f337292 */ /* 0x000fe2000f8e333f */
[----:B------:R-:W-:Y:S02]  /*95c0*/  WARPGROUP.DEPBAR.LE gsb0, 0x0 ;  /* 0x00008000000079c5 */ /* 0x000fe40000010000 */
[----:B------:R-:W-:Y:S01]  /*95d0*/  FMUL.FTZ R29, R29, UR4 ;  /* 0x000000041d1d7c20 */ /* 0x000fe20008410000 */
[----:B------:R-:W-:Y:S01]  /*95e0*/  FMUL.FTZ R40, R40, UR4 ;  /* 0x0000000428287c20 */ /* 0x000fe20008410000 */
[----:B------:R-:W-:Y:S01]  /*95f0*/  FMUL.FTZ R58, R58, UR4 ;  /* 0x000000043a3a7c20 */ /* 0x000fe20008410000 */
[----:B------:R-:W-:Y:S01]  /*9600*/  FMUL.FTZ R25, R25, UR4 ;  /* 0x0000000419197c20 */ /* 0x000fe20008410000 */
[----:B------:R0:W1:Y:S01]  /*9610*/  MUFU.TANH R75, R29 ;  /* 0x0000001d004b7308 */ /* 0x0000620000002400 */
[----:B------:R-:W-:Y:S01]  /*9620*/  FMUL.FTZ R36, R36, UR4 ;  /* 0x0000000424247c20 */ /* 0x000fe20008410000 */
[----:B------:R-:W-:Y:S01]  /*9630*/  FMUL.FTZ R28, R28, UR4 ;  /* 0x000000041c1c7c20 */ /* 0x000fe20008410000 */
[----:B------:R-:W-:Y:S01]  /*9640*/  FMUL.FTZ R32, R32, UR4 ;  /* 0x0000000420207c20 */ /* 0x000fe20008410000 */
[----:B------:R-:W-:Y:S01]  /*9650*/  FMUL.FTZ R72, R24, UR4 ;  /* 0x0000000418487c20 */ /* 0x000fe20008410000 */
[----:B------:R-:W-:Y:S01]  /*9660*/  FMUL.FTZ R10, R30, UR4 ;  /* 0x000000041e0a7c20 */ /* 0x000fe20008410000 */
[----:B------:R-:W-:Y:S01]  /*9670*/  FMUL.FTZ R3, R26, UR4 ;  /* 0x000000041a037c20 */ /* 0x000fe20008410000 */
[----:B------:R-:W-:Y:S01]  /*9680*/  FMUL.FTZ R4, R27, UR4 ;  /* 0x000000041b047c20 */ /* 0x000fe20008410000 */
[----:B------:R2:W1:Y:S01]  /*9690*/  MUFU.TANH R92, R40 ;  /* 0x00000028005c7308 */ /* 0x0004620000002400 */
[----:B0-----:R-:W-:-:S02]  /*96a0*/  IMAD.MOV.U32 R29, RZ, RZ, -0x60 ;  /* 0xffffffa0ff1d7424 */ /* 0x001fc400078e00ff */
[----:B------:R-:W-:Y:S01]  /*96b0*/  FMUL.FTZ R24, R31, UR4 ;  /* 0x000000041f187c20 */ /* 0x000fe20008410000 */
[----:B------:R-:W-:Y:S01]  /*96c0*/  FMUL.FTZ R30, R42, UR4 ;  /* 0x000000042a1e7c20 */ /* 0x000fe20008410000 */
[----:B------:R-:W-:Y:S01]  /*96d0*/  FMUL.FTZ R26, R35, UR4 ;  /* 0x00000004231a7c20 */ /* 0x000fe20008410000 */
[----:B------:R-:W-:Y:S01]  /*96e0*/  FMUL.FTZ R37, R37, UR4 ;  /* 0x0000000425257c20 */ /* 0x000fe20008410000 */
[----:B------:R-:W-:Y:S01]  /*96f0*/  FMUL.FTZ R27, R38, UR4 ;  /* 0x00000004261b7c20 */ /* 0x000fe20008410000 */
[----:B------:R-:W-:Y:S01]  /*9700*/  FMUL.FTZ R41, R41, UR4 ;  /* 0x0000000429297c20 */ /* 0x000fe20008410000 */
[----:B------:R0:W1:Y:S01]  /*9710*/  MUFU.TANH R73, R25 ;  /* 0x0000001900497308 */ /* 0x0000620000002400 */
[----:B--2---:R-:W-:Y:S01]  /*9720*/  FMUL.FTZ R40, R47, UR4 ;  /* 0x000000042f287c20 */ /* 0x004fe20008410000 */
[----:B------:R-:W-:Y:S01]  /*9730*/  FMUL.FTZ R44, R44, UR4 ;  /* 0x000000042c2c7c20 */ /* 0x000fe20008410000 */
[----:B------:R-:W-:Y:S01]  /*9740*/  FMUL.FTZ R45, R45, UR4 ;  /* 0x000000042d2d7c20 */ /* 0x000fe20008410000 */
[----:B------:R-:W-:Y:S01]  /*9750*/  FMUL.FTZ R42, R46, UR4 ;  /* 0x000000042e2a7c20 */ /* 0x000fe20008410000 */
[----:B------:R-:W-:Y:S01]  /*9760*/  FMUL.FTZ R48, R48, UR4 ;  /* 0x0000000430307c20 */ /* 0x000fe20008410000 */
[----:B------:R-:W-:Y:S01]  /*9770*/  FMUL.FTZ R49, R49, UR4 ;  /* 0x0000000431317c20 */ /* 0x000fe20008410000 */
[----:B------:R-:W-:Y:S01]  /*9780*/  FMUL.FTZ R50, R50, UR4 ;  /* 0x0000000432327c20 */ /* 0x000fe20008410000 */
[----:B------:R2:W1:Y:S01]  /*9790*/  MUFU.TANH R47, R58 ;  /* 0x0000003a002f7308 */ /* 0x0004620000002400 */
[----:B0-----:R-:W-:Y:S01]  /*97a0*/  FMUL.FTZ R25, R34, UR4 ;  /* 0x0000000422197c20 */ /* 0x001fe20008410000 */
[----:B------:R-:W-:Y:S01]  /*97b0*/  FMUL.FTZ R51, R51, UR4 ;  /* 0x0000000433337c20 */ /* 0x000fe20008410000 */
[----:B------:R-:W-:Y:S01]  /*97c0*/  FMUL.FTZ R52, R52, UR4 ;  /* 0x0000000434347c20 */ /* 0x000fe20008410000 */
[----:B------:R-:W-:Y:S01]  /*97d0*/  FMUL.FTZ R53, R53, UR4 ;  /* 0x0000000435357c20 */ /* 0x000fe20008410000 */
[----:B------:R-:W-:Y:S01]  /*97e0*/  FMUL.FTZ R55, R55, UR4 ;  /* 0x0000000437377c20 */ /* 0x000fe20008410000 */
[----:B------:R-:W-:Y:S01]  /*97f0*/  FMUL.FTZ R56, R56, UR4 ;  /* 0x0000000438387c20 */ /* 0x000fe20008410000 */
[----:B------:R-:W-:Y:S01]  /*9800*/  FMUL.FTZ R57, R57, UR4 ;  /* 0x0000000439397c20 */ /* 0x000fe20008410000 */
[----:B------:R0:W1:Y:S01]  /*9810*/  MUFU.TANH R78, R36 ;  /* 0x00000024004e7308 */ /* 0x0000620000002400 */
[----:B--2---:R-:W-:-:S02]  /*9820*/  IMAD R58, R178, R29, 0x60 ;  /* 0x00000060b23a7424 */ /* 0x004fc400078e021d */
[----:B------:R-:W-:Y:S01]  /*9830*/  FMUL.FTZ R59, R59, UR4 ;  /* 0x000000043b3b7c20 */ /* 0x000fe20008410000 */
[----:B------:R-:W-:Y:S01]  /*9840*/  FMUL.FTZ R63, R63, UR4 ;  /* 0x000000043f3f7c20 */ /* 0x000fe20008410000 */
[----:B------:R-:W-:Y:S01]  /*9850*/  FMUL.FTZ R64, R64, UR4 ;  /* 0x0000000440407c20 */ /* 0x000fe20008410000 */
[----:B------:R-:W-:Y:S01]  /*9860*/  FMUL.FTZ R65, R65, UR4 ;  /* 0x0000000441417c20 */ /* 0x000fe20008410000 */
[----:B------:R-:W-:Y:S01]  /*9870*/  FMUL.FTZ R34, R66, UR4 ;  /* 0x0000000442227c20 */ /* 0x000fe20008410000 */
[----:B------:R-:W-:Y:S01]  /*9880*/  FMUL.FTZ R11, R67, UR4 ;  /* 0x00000004430b7c20 */ /* 0x000fe20008410000 */
[----:B------:R2:W1:Y:S01]  /*9890*/  MUFU.TANH R74, R28 ;  /* 0x0000001c004a7308 */ /* 0x0004620000002400 */
[----:B0-----:R-:W-:Y:S02]  /*98a0*/  IMAD.IADD R36, R204, 0x1, R58 ;  /* 0x00000001cc247824 */ /* 0x001fe400078e023a */
[----:B------:R-:W-:Y:S01]  /*98b0*/  FMUL.FTZ R68, R68, UR4 ;  /* 0x0000000444447c20 */ /* 0x000fe20008410000 */
[----:B------:R-:W-:Y:S01]  /*98c0*/  FMUL.FTZ R31, R70, UR4 ;  /* 0x00000004461f7c20 */ /* 0x000fe20008410000 */
[----:B------:R-:W-:Y:S01]  /*98d0*/  FMUL.FTZ R29, R71, UR4 ;  /* 0x00000004471d7c20 */ /* 0x000fe20008410000 */
[----:B------:R-:W-:Y:S01]  /*98e0*/  FMUL.FTZ R60, R60, UR4 ;  /* 0x000000043c3c7c20 */ /* 0x000fe20008410000 */
[----:B------:R-:W-:Y:S01]  /*98f0*/  FMUL.FTZ R69, R69, UR4 ;  /* 0x0000000445457c20 */ /* 0x000fe20008410000 */
[----:B------:R0:W-:Y:S06]  /*9900*/  BAR.ARV R176, 0x100 ;  /* 0x000400b00000751d */ /* 0x0001ec0000002000 */
[----:B------:R3:W0:Y:S01]  /*9910*/  MUFU.TANH R76, R32 ;  /* 0x00000020004c7308 */ /* 0x0006220000002400 */
[----:B--2---:R-:W-:Y:S01]  /*9920*/  FMUL.FTZ R28, R39, UR4 ;  /* 0x00000004271c7c20 */ /* 0x004fe20008410000 */
[----:B------:R2:W-:Y:S01]  /*9930*/  @!P1 SYNCS.ARRIVE.TRANS64.RED.A1T0 RZ, [R0+URZ], RZ ;  /* 0x000000ff00ff99a7 */ /* 0x0005e2000810043f */
[----:B------:R-:W-:Y:S01]  /*9940*/  FMUL.FTZ R33, R33, UR4 ;  /* 0x0000000421217c20 */ /* 0x000fe20008410000 */
[----:B------:R-:W-:Y:S01]  /*9950*/  FMUL.FTZ R54, R54, UR4 ;  /* 0x0000000436367c20 */ /* 0x000fe20008410000 */
[----:B------:R-:W-:Y:S01]  /*9960*/  FMUL.FTZ R61, R61, UR4 ;  /* 0x000000043d3d7c20 */ /* 0x000fe20008410000 */
[----:B------:R-:W-:Y:S01]  /*9970*/  FMUL.FTZ R62, R62, UR4 ;  /* 0x000000043e3e7c20 */ /* 0x000fe20008410000 */
[----:B------:R-:W-:Y:S01]  /*9980*/  IMAD.IADD R96, R36, 0x1, -R201 ;  /* 0x0000000124607824 */ /* 0x000fe200078e0ac9 */
[----:B------:R-:W0:Y:S01]  /*9990*/  MUFU.TANH R39, R50 ;  /* 0x0000003200277308 */ /* 0x000e220000002400 */
[----:B---3--:R-:W-:Y:S01]  /*99a0*/  FMUL.FTZ R32, R43, UR4 ;  /* 0x000000042b207c20 */ /* 0x008fe20008410000 */
[----:B--2---:R-:W-:-:S06]  /*99b0*/  IADD3 R0, -R205, 0x1, R36 ;  /* 0x00000001cd007810 */ /* 0x004fcc0007ffe124 */
[----:B------:R-:W2:Y:S08]  /*99c0*/  MUFU.TANH R72, R72 ;  /* 0x0000004800487308 */ /* 0x000eb00000002400 */
[----:B------:R-:W3:Y:S08]  /*99d0*/  MUFU.TANH R3, R3 ;  /* 0x0000000300037308 */ /* 0x000ef00000002400 */
        /* <DEDUP_REMOVED lines=35> */
[----:B------:R-:W0:Y:S01]  /*9c10*/  MUFU.TANH R43, R54 ;  /* 0x00000036002b7308 */ /* 0x000e220000002400 */
[----:B-1----:R-:W-:-:S02]  /*9c20*/  IMAD.IADD R33, R0, 0x1, -R201 ;  /* 0x0000000100217824 */ /* 0x002fc400078e0ac9 */
[----:B----4-:R-:W-:Y:S02]  /*9c30*/  IMAD R0, R209, 0x80, R80 ;  /* 0x00000080d1007824 */ /* 0x010fe400078e0250 */
[----:B------:R-:W-:-:S03]  /*9c40*/  VIADD R67, R33, UR51 ;  /* 0x0000003321437c36 */ /* 0x000fc60008000000 */
[----:B------:R1:W4:Y:S08]  /*9c50*/  MUFU.TANH R54, R61 ;  /* 0x0000003d00367308 */ /* 0x0003300000002400 */
[----:B------:R2:W0:Y:S01]  /*9c60*/  MUFU.TANH R79, R62 ;  /* 0x0000003e004f7308 */ /* 0x0004220000002400 */
[----:B-1----:R-:W-:Y:S01]  /*9c70*/  IMAD.IADD R61, R33, 0x1, R180 ;  /* 0x00000001213d7824 */ /* 0x002fe200078e02b4 */
[----:B------:R-:W-:-:S04]  /*9c80*/  IADD3 R33, R67, R0, RZ ;  /* 0x0000000043217210 */ /* 0x000fc80007ffe0ff */
[----:B------:R-:W-:Y:S01]  /*9c90*/  VIADDMNMX R36, R0, R61, R96, PT ;  /* 0x0000003d00247246 */ /* 0x000fe20003800160 */
[----:B--2---:R-:W-:Y:S01]  /*9ca0*/  IMAD.IADD R62, R58, 0x1, -R201 ;  /* 0x000000013a3e7824 */ /* 0x004fe200078e0ac9 */
[----:B---34-:R-:W-:Y:S06]  /*9cb0*/  @!P2 BRA `(.L_x_2115) ;  /* 0x00000000004ca947 */ /* 0x018fec0003800000 */
[----:B------:R-:W-:Y:S01]  /*9cc0*/  IADD3 R35, R0, R204, -R205 ;  /* 0x000000cc00237210 */ /* 0x000fe20007ffe8cd */
[----:B------:R-:W-:Y:S03]  /*9cd0*/  BSSY B0, `(.L_x_2116) ;  /* 0x000000e000007945 */ /* 0x000fe60003800000 */
        /* <DEDUP_REMOVED lines=9> */
.L_x_2117:
[----:B------:R-:W-:-:S13]  /*9d70*/  ISETP.NE.AND P2, PT, R181, 0x1, PT ;  /* 0x00000001b500780c */ /* 0x000fda0003f45270 */
[----:B------:R-:W1:Y:S02]  /*9d80*/  @P2 LDC.64 R70, c[0x0][0x9e8] ;  /* 0x00027a00ff462b82 */ /* 0x000e640000000a00 */
[----:B-1----:R-:W-:-:S05]  /*9d90*/  @P2 IMAD.HI.U32 R38, R35, R70, RZ ;  /* 0x0000004623262227 */ /* 0x002fca00078e00ff */
[----:B------:R-:W-:-:S07]  /*9da0*/  @P2 SHF.R.U32.HI R35, RZ, R71, R38 ;  /* 0x00000047ff232219 */ /* 0x000fce0000011626 */
.L_x_2118:
[----:B------:R-:W-:Y:S05]  /*9db0*/  BSYNC B0 ;  /* 0x0000000000007941 */ /* 0x000fea0003800000 */
.L_x_2116:
[----:B------:R-:W-:-:S05]  /*9dc0*/  IMAD R38, R35, R181, R62 ;  /* 0x000000b523267224 */ /* 0x000fca00078e023e */
[----:B------:R-:W-:Y:S02]  /*9dd0*/  VIMNMX R33, R33, R38, !PT ;  /* 0x0000002621217248 */ /* 0x000fe40007fe0100 */
[----:B------:R-:W-:-:S07]  /*9de0*/  VIADDMNMX R36, R38, R181, R36, PT ;  /* 0x000000b526247246 */ /* 0x000fce0003800124 */
.L_x_2115:
[C---:B------:R-:W-:Y:S02]  /*9df0*/  ISETP.GE.AND P2, PT, R58.reuse, 0x2, PT ;  /* 0x000000023a00780c */ /* 0x040fe40003f46270 */
[----:B------:R-:W-:Y:S02]  /*9e00*/  ISETP.GE.AND P4, PT, R58, 0x9, PT ;  /* 0x000000093a00780c */ /* 0x000fe40003f86270 */
[----:B------:R-:W-:Y:S02]  /*9e10*/  ISETP.GT.AND P3, PT, R33, 0x1, !P2 ;  /* 0x000000012100780c */ /* 0x000fe40005764270 */
[----:B------:R-:W-:Y:S02]  /*9e20*/  P2R R38, PR, RZ, 0x10 ;  /* 0x00000010ff267803 */ /* 0x000fe40000000000 */
[----:B------:R-:W-:Y:S02]  /*9e30*/  ISETP.LT.OR P3, PT, R36, 0x2, P3 ;  /* 0x000000022400780c */ /* 0x000fe40001f61670 */
[----:B------:R-:W-:-:S02]  /*9e40*/  ISETP.GE.AND P6, PT, R58, 0x1, PT ;  /* 0x000000013a00780c */ /* 0x000fc40003fc6270 */
[----:B------:R-:W-:Y:S02]  /*9e50*/  FSEL R98, R73, -INF , !P3 ;  /* 0xff80000049627808 */ /* 0x000fe40005800000 */
[----:B------:R-:W-:Y:S02]  /*9e60*/  ISETP.GT.AND P3, PT, R33, 0x8, !P4 ;  /* 0x000000082100780c */ /* 0x000fe40006764270 */
[----:B------:R-:W-:Y:S02]  /*9e70*/  ISETP.GE.AND P4, PT, R58, 0xa, PT ;  /* 0x0000000a3a00780c */ /* 0x000fe40003f86270 */
[----:B------:R-:W-:Y:S02]  /*9e80*/  ISETP.LT.OR P3, PT, R36, 0x9, P3 ;  /* 0x000000092400780c */ /* 0x000fe40001f61670 */
[----:B------:R-:W-:Y:S02]  /*9e90*/  P2R R69, PR, RZ, 0x10 ;  /* 0x00000010ff457803 */ /* 0x000fe40000000000 */
[----:B------:R-:W-:-:S02]  /*9ea0*/  FSEL R154, R74, -INF , !P3 ;  /* 0xff8000004a9a7808 */ /* 0x000fc40005800000 */
[----:B------:R-:W-:Y:S02]  /*9eb0*/  ISETP.GT.AND P3, PT, R33, 0x9, !P4 ;  /* 0x000000092100780c */ /* 0x000fe40006764270 */
[----:B------:R-:W-:Y:S02]  /*9ec0*/  ISETP.GE.AND P4, PT, R58, 0x11, PT ;  /* 0x000000113a00780c */ /* 0x000fe40003f86270 */
[----:B------:R-:W-:Y:S02]  /*9ed0*/  ISETP.LT.OR P3, PT, R36, 0xa, P3 ;  /* 0x0000000a2400780c */ /* 0x000fe40001f61670 */
[----:B------:R-:W-:Y:S02]  /*9ee0*/  P2R R71, PR, RZ, 0x10 ;  /* 0x00000010ff477803 */ /* 0x000fe40000000000 */
[----:B------:R-:W-:Y:S02]  /*9ef0*/  FSEL R100, R75, -INF , !P3 ;  /* 0xff8000004b647808 */ /* 0x000fe40005800000 */
[----:B------:R-:W-:-:S02]  /*9f00*/  ISETP.GT.AND P3, PT, R33, 0x10, !P4 ;  /* 0x000000102100780c */ /* 0x000fc40006764270 */
[----:B------:R-:W-:Y:S02]  /*9f10*/  ISETP.GE.AND P4, PT, R58, 0x12, PT ;  /* 0x000000123a00780c */ /* 0x000fe40003f86270 */
[----:B------:R-:W-:Y:S02]  /*9f20*/  ISETP.LT.OR P3, PT, R36, 0x11, P3 ;  /* 0x000000112400780c */ /* 0x000fe40001f61670 */
[----:B------:R-:W-:Y:S02]  /*9f30*/  P2R R73, PR, RZ, 0x10 ;  /* 0x00000010ff497803 */ /* 0x000fe40000000000 */
[----:B0-----:R-:W-:Y:S02]  /*9f40*/  FSEL R156, R76, -INF , !P3 ;  /* 0xff8000004c9c7808 */ /* 0x001fe40005800000 */
[----:B------:R-:W-:Y:S02]  /*9f50*/  ISETP.GT.AND P3, PT, R33, 0x11, !P4 ;  /* 0x000000112100780c */ /* 0x000fe40006764270 */
[----:B------:R-:W-:-:S02]  /*9f60*/  ISETP.GE.AND P4, PT, R58, 0x19, PT ;  /* 0x000000193a00780c */ /* 0x000fc40003f86270 */
[----:B------:R-:W-:Y:S02]  /*9f70*/  ISETP.LT.OR P3, PT, R36, 0x12, P3 ;  /* 0x000000122400780c */ /* 0x000fe40001f61670 */
[----:B------:R-:W-:Y:S02]  /*9f80*/  P2R R75, PR, RZ, 0x10 ;  /* 0x00000010ff4b7803 */ /* 0x000fe40000000000 */
[----:B------:R-:W-:Y:S02]  /*9f90*/  FSEL R102, R77, -INF , !P3 ;  /* 0xff8000004d667808 */ /* 0x000fe40005800000 */
[----:B------:R-:W-:Y:S02]  /*9fa0*/  ISETP.GT.AND P3, PT, R33, 0x18, !P4 ;  /* 0x000000182100780c */ /* 0x000fe40006764270 */
[----:B------:R-:W-:Y:S02]  /*9fb0*/  ISETP.GE.AND P4, PT, R58, 0x1a, PT ;  /* 0x0000001a3a00780c */ /* 0x000fe40003f86270 */
[----:B------:R-:W-:-:S02]  /*9fc0*/  ISETP.LT.OR P3, PT, R36, 0x19, P3 ;  /* 0x000000192400780c */ /* 0x000fc40001f61670 */
[----:B------:R-:W-:Y:S02]  /*9fd0*/  P2R R77, PR, RZ, 0x10 ;  /* 0x00000010ff4d7803 */ /* 0x000fe40000000000 */
[----:B------:R-:W-:Y:S02]  /*9fe0*/  FSEL R158, R78, -INF , !P3 ;  /* 0xff8000004e9e7808 */ /* 0x000fe40005800000 */
[----:B------:R-:W-:Y:S02]  /*9ff0*/  ISETP.GT.AND P3, PT, R33, 0x19, !P4 ;  /* 0x000000192100780c */ /* 0x000fe40006764270 */
[----:B------:R-:W-:Y:S02]  /*a000*/  ISETP.GE.AND P4, PT, R58, 0x21, PT ;  /* 0x000000213a00780c */ /* 0x000fe40003f86270 */
[----:B------:R-:W-:Y:S02]  /*a010*/  ISETP.LT.OR P3, PT, R36, 0x1a, P3 ;  /* 0x0000001a2400780c */ /* 0x000fe40001f61670 */
[----:B------:R-:W-:-:S02]  /*a020*/  P2R R76, PR, RZ, 0x10 ;  /* 0x00000010ff4c7803 */ /* 0x000fc40000000000 */
        /* <DEDUP_REMOVED lines=8> */
[----:B------:R-:W-:-:S04]  /*a0b0*/  ISETP.LT.OR P3, PT, R36, 0x22, P3 ;  /* 0x000000222400780c */ /* 0x000fc80001f61670 */
        /* <DEDUP_REMOVED lines=68> */
[----:B------:R-:W-:Y:S01]  /*a500*/  ISETP.GT.AND P5, PT, R33, 0x59, !P5 ;  /* 0x000000592100780c */ /* 0x000fe20006fa4270 */
[----:B------:R-:W-:-:S03]  /*a510*/  VIADD R33, R0, 0x8 ;  /* 0x0000000800217836 */ /* 0x000fc60000000000 */
[----:B------:R-:W-:Y:S02]  /*a520*/  ISETP.LT.OR P5, PT, R36, 0x5a, P5 ;  /* 0x0000005a2400780c */ /* 0x000fe40002fa1670 */
[----:B------:R-:W-:Y:S02]  /*a530*/  VIADDMNMX R96, R33, R61, R96, PT ;  /* 0x0000003d21607246 */ /* 0x000fe40003800160 */
[----:B------:R-:W-:Y:S02]  /*a540*/  FSEL R50, R50, -INF , !P5 ;  /* 0xff80000032327808 */ /* 0x000fe40006800000 */
[----:B------:R-:W-:Y:S02]  /*a550*/  ISETP.GE.AND P5, PT, R181, 0x1, PT ;  /* 0x00000001b500780c */ /* 0x000fe40003fa6270 */
[----:B------:R-:W-:-:S11]  /*a560*/  IADD3 R33, R67, 0x8, R0 ;  /* 0x0000000843217810 */ /* 0x000fd60007ffe000 */
[----:B------:R-:W-:Y:S05]  /*a570*/  @!P5 BRA `(.L_x_2119) ;  /* 0x000000000050d947 */ /* 0x000fea0003800000 */
[----:B------:R-:W-:Y:S01]  /*a580*/  IADD3 R35, R0, R204, -R205 ;  /* 0x000000cc00237210 */ /* 0x000fe20007ffe8cd */
[----:B------:R-:W-:Y:S04]  /*a590*/  BSSY B0, `(.L_x_2120) ;  /* 0x000000f000007945 */ /* 0x000fe80003800000 */
[----:B------:R-:W-:-:S05]  /*a5a0*/  VIADD R35, R35, 0x8 ;  /* 0x0000000823237836 */ /* 0x000fca0000000000 */
        /* <DEDUP_REMOVED lines=9> */
.L_x_2121:
[----:B------:R-:W-:-:S13]  /*a640*/  ISETP.NE.AND P5, PT, R181, 0x1, PT ;  /* 0x00000001b500780c */ /* 0x000fda0003fa5270 */
[----:B------:R-:W0:Y:S02]  /*a650*/  @P5 LDC.64 R36, c[0x0][0x9e8] ;  /* 0x00027a00ff245b82 */ /* 0x000e240000000a00 */
[----:B0-----:R-:W-:-:S05]  /*a660*/  @P5 IMAD.HI.U32 R36, R35, R36, RZ ;  /* 0x0000002423245227 */ /* 0x001fca00078e00ff */
[----:B------:R-:W-:-:S07]  /*a670*/  @P5 SHF.R.U32.HI R35, RZ, R37, R36 ;  /* 0x00000025ff235219 */ /* 0x000fce0000011624 */
.L_x_2122:
[----:B------:R-:W-:Y:S05]  /*a680*/  BSYNC B0 ;  /* 0x0000000000007941 */ /* 0x000fea0003800000 */
.L_x_2120:
[----:B------:R-:W-:-:S05]  /*a690*/  IMAD R36, R35, R181, R62 ;  /* 0x000000b523247224 */ /* 0x000fca00078e023e */
[----:B------:R-:W-:Y:S02]  /*a6a0*/  VIMNMX R33, R33, R36, !PT ;  /* 0x0000002421217248 */ /* 0x000fe40007fe0100 */
[----:B------:R-:W-:-:S07]  /*a6b0*/  VIADDMNMX R96, R36, R181, R96, PT ;  /* 0x000000b524607246 */ /* 0x000fce0003800160 */
.L_x_2119:
[C---:B------:R-:W-:Y:S01]  /*a6c0*/  ISETP.GT.AND P2, PT, R33.reuse, 0x1, !P2 ;  /* 0x000000012100780c */ /* 0x040fe20005744270 */
[----:B------:R-:W-:Y:S01]  /*a6d0*/  ULDC UR4, c[0x0][0x988] ;  /* 0x0002620000047ab9 */ /* 0x000fe20000000800 */
[----:B------:R-:W-:Y:S01]  /*a6e0*/  ISETP.NE.AND P5, PT, R76, RZ, PT ;  /* 0x000000ff4c00720c */ /* 0x000fe20003fa5270 */
[----:B------:R-:W-:Y:S01]  /*a6f0*/  IMAD.U32 R177, RZ, RZ, UR4 ;  /* 0x00000004ffb17e24 */ /* 0x000fe2000f8e00ff */
[----:B------:R-:W-:Y:S02]  /*a700*/  ISETP.LT.OR P2, PT, R96, 0x2, P2 ;  /* 0x000000026000780c */ /* 0x000fe40001741670 */
[----:B------:R-:W-:Y:S02]  /*a710*/  ISETP.GT.AND P6, PT, R33, RZ, !P6 ;  /* 0x000000ff2100720c */ /* 0x000fe400077c4270 */
[----:B------:R-:W-:Y:S02]  /*a720*/  FSEL R84, R4, -INF , !P2 ;  /* 0xff80000004547808 */ /* 0x000fe40005000000 */
[----:B------:R-:W-:-:S02]  /*a730*/  ISETP.NE.AND P2, PT, R38, RZ, PT ;  /* 0x000000ff2600720c */ /* 0x000fc40003f45270 */
[C---:B------:R-:W-:Y:S02]  /*a740*/  ISETP.LT.OR P6, PT, R96.reuse, 0x1, P6 ;  /* 0x000000016000780c */ /* 0x040fe400037c1670 */
[----:B------:R-:W-:Y:S02]  /*a750*/  ISETP.GT.AND P2, PT, R33, 0x8, !P2 ;  /* 0x000000082100780c */ /* 0x000fe40005744270 */
[----:B------:R-:W-:Y:S02]  /*a760*/  FSEL R35, R3, -INF , !P6 ;  /* 0xff80000003237808 */ /* 0x000fe40007000000 */
        /* <DEDUP_REMOVED lines=34> */
[----:B------:R-:W-:Y:S02]  /*a990*/  FMNMX.FTZ R3, R70, R3, !PT ;  /* 0x0000000346037209 */ /* 0x000fe40007810000 */
[----:B------:R-:W-:Y:S02]  /*a9a0*/  ISETP.LT.OR P2, PT, R96, 0x1a, P2 ;  /* 0x0000001a6000780c */ /* 0x000fe40001741670 */
[----:B------:R-:W-:Y:S02]  /*a9b0*/  FMNMX.FTZ R3, R66, R3, !PT ;  /* 0x0000000342037209 */ /* 0x000fe40007810000 */
[----:B------:R-:W-:Y:S02]  /*a9c0*/  FSEL R62, R28, -INF , !P2 ;  /* 0xff8000001c3e7808 */ /* 0x000fe40005000000 */
[----:B------:R-:W-:-:S02]  /*a9d0*/  ISETP.GT.AND P2, PT, R33, 0x20, !P5 ;  /* 0x000000202100780c */ /* 0x000fc40006f44270 */
[----:B------:R-:W-:Y:S02]  /*a9e0*/  ISETP.NE.AND P5, PT, R44, RZ, PT ;  /* 0x000000ff2c00720c */ /* 0x000fe40003fa5270 */
[----:B------:R-:W-:Y:S02]  /*a9f0*/  ISETP.LT.OR P2, PT, R96, 0x21, P2 ;  /* 0x000000216000780c */ /* 0x000fe40001741670 */
[----:B------:R-:W-:Y:S02]  /*aa00*/  FMNMX.FTZ R3, R60, R3, !PT ;  /* 0x000000033c037209 */ /* 0x000fe40007810000 */
[----:B------:R-:W-:Y:S02]  /*aa10*/  FSEL R58, R30, -INF , !P2 ;  /* 0xff8000001e3a7808 */ /* 0x000fe40005000000 */
[----:B------:R-:W-:Y:S02]  /*aa20*/  ISETP.NE.AND P2, PT, R81, RZ, PT ;  /* 0x000000ff5100720c */ /* 0x000fe40003f45270 */
[----:B------:R-:W-:-:S02]  /*aa30*/  FMNMX.FTZ R3, R56, R3, !PT ;  /* 0x0000000338037209 */ /* 0x000fc40007810000 */
        /* <DEDUP_REMOVED lines=12> */
[----:B------:R-:W-:Y:S01]  /*ab00*/  ISETP.NE.AND P2, PT, R83, RZ, PT ;  /* 0x000000ff5300720c */ /* 0x000fe20003f45270 */
[----:B------:R-:W0:Y:S01]  /*ab10*/  SHFL.BFLY PT, R10, R3, 0x2, 0x1f ;  /* 0x0c401f00030a7f89 */ /* 0x000e2200000e0000 */
[C---:B------:R-:W-:Y:S02]  /*ab20*/  ISETP.GT.AND P3, PT, R33.reuse, 0x51, !P3 ;  /* 0x000000512100780c */ /* 0x040fe40005f64270 */
[C---:B------:R-:W-:Y:S02]  /*ab30*/  ISETP.GT.AND P2, PT, R33.reuse, 0x29, !P2 ;  /* 0x000000292100780c */ /* 0x040fe40005744270 */
[----:B------:R-:W-:Y:S02]  /*ab40*/  ISETP.GT.AND P4, PT, R33, 0x58, !P4 ;  /* 0x000000582100780c */ /* 0x000fe40006784270 */
[C---:B------:R-:W-:Y:S02]  /*ab50*/  ISETP.LT.OR P2, PT, R96.reuse, 0x2a, P2 ;  /* 0x0000002a6000780c */ /* 0x040fe40001741670 */
[----:B------:R-:W-:-:S02]  /*ab60*/  ISETP.LT.OR P3, PT, R96, 0x52, P3 ;  /* 0x000000526000780c */ /* 0x000fc40001f61670 */
[----:B------:R-:W-:Y:S02]  /*ab70*/  FSEL R40, R40, -INF , !P2 ;  /* 0xff80000028287808 */ /* 0x000fe40005000000 */
[----:B------:R-:W-:Y:S02]  /*ab80*/  ISETP.NE.AND P2, PT, R45, RZ, PT ;  /* 0x000000ff2d00720c */ /* 0x000fe40003f45270 */
[----:B------:R-:W-:Y:S02]  /*ab90*/  ISETP.LT.OR P4, PT, R96, 0x59, P4 ;  /* 0x000000596000780c */ /* 0x000fe40002781670 */
[----:B------:R-:W-:-:S04]  /*aba0*/  ISETP.GT.AND P2, PT, R33, 0x30, !P2 ;  /* 0x000000302100780c */ /* 0x000fc80005744270 */
[----:B------:R-:W-:Y:S02]  /*abb0*/  ISETP.LT.OR P2, PT, R96, 0x31, P2 ;  /* 0x000000316000780c */ /* 0x000fe40001741670 */
[----:B0-----:R-:W-:Y:S02]  /*abc0*/  FMNMX.FTZ R25, R3, R10, !PT ;  /* 0x0000000a03197209 */ /* 0x001fe40007810000 */
[----:B------:R-:W-:Y:S02]  /*abd0*/  FSEL R38, R39, -INF , !P2 ;  /* 0xff80000027267808 */ /* 0x000fe40005000000 */
[----:B------:R-:W-:Y:S01]  /*abe0*/  ISETP.NE.AND P2, PT, R85, RZ, PT ;  /* 0x000000ff5500720c */ /* 0x000fe20003f45270 */
[----:B------:R-:W0:Y:S01]  /*abf0*/  SHFL.BFLY PT, R10, R25, 0x1, 0x1f ;  /* 0x0c201f00190a7f89 */ /* 0x000e2200000e0000 */
[----:B------:R-:W-:Y:S02]  /*ac00*/  FMNMX.FTZ R3, R35, R84, !PT ;  /* 0x0000005423037209 */ /* 0x000fe40007810000 */
[----:B------:R-:W-:-:S02]  /*ac10*/  ISETP.GT.AND P2, PT, R33, 0x31, !P2 ;  /* 0x000000312100780c */ /* 0x000fc40005744270 */
[----:B------:R-:W-:Y:S02]  /*ac20*/  FMNMX.FTZ R3, R80, R3, !PT ;  /* 0x0000000350037209 */ /* 0x000fe40007810000 */
[----:B------:R-:W-:Y:S02]  /*ac30*/  ISETP.LT.OR P2, PT, R96, 0x32, P2 ;  /* 0x000000326000780c */ /* 0x000fe40001741670 */
[----:B------:R-:W-:Y:S02]  /*ac40*/  FMNMX.FTZ R3, R76, R3, !PT ;  /* 0x000000034c037209 */ /* 0x000fe40007810000 */
[----:B------:R-:W-:Y:S02]  /*ac50*/  FSEL R36, R51, -INF , !P2 ;  /* 0xff80000033247808 */ /* 0x000fe40005000000 */
[----:B------:R-:W-:-:S04]  /*ac60*/  ISETP.NE.AND P2, PT, R49, RZ, PT ;  /* 0x000000ff3100720c */ /* 0x000fc80003f45270 */
[----:B------:R-:W-:-:S04]  /*ac70*/  ISETP.GT.AND P2, PT, R33, 0x38, !P2 ;  /* 0x000000382100780c */ /* 0x000fc80005744270 */
[----:B------:R-:W-:Y:S02]  /*ac80*/  ISETP.LT.OR P2, PT, R96, 0x39, P2 ;  /* 0x000000396000780c */ /* 0x000fe40001741670 */
[----:B0-----:R-:W-:Y:S02]  /*ac90*/  FMNMX.FTZ R10, R25, R10, !PT ;  /* 0x0000000a190a7209 */ /* 0x001fe40007810000 */
[----:B------:R-:W-:Y:S02]  /*aca0*/  FSEL R24, R43, -INF , !P2 ;  /* 0xff8000002b187808 */ /* 0x000fe40005000000 */
[----:B------:R-:W-:Y:S01]  /*acb0*/  ISETP.NE.AND P2, PT, R87, RZ, PT ;  /* 0x000000ff5700720c */ /* 0x000fe20003f45270 */
[----:B------:R-:W-:Y:S01]  /*acc0*/  FMUL.FTZ R27, R10, R177 ;  /* 0x000000b10a1b7220 */ /* 0x000fe20000410000 */
        /* <DEDUP_REMOVED lines=23> */
[----:B------:R-:W-:-:S04]  /*ae40*/  FSETP.NEU.FTZ.AND P2, PT, R10, -INF , PT ;  /* 0xff8000000a00780b */ /* 0x000fc80003f5d000 */
[----:B------:R-:W-:Y:S02]  /*ae50*/  FSEL R39, R27, RZ, P2 ;  /* 0x000000ff1b277208 */ /* 0x000fe40001000000 */
[----:B------:R-:W-:Y:S02]  /*ae60*/  FMNMX.FTZ R27, R58, R25, !PT ;  /* 0x000000193a1b7209 */ /* 0x000fe40007810000 */
[----:B------:R-:W-:Y:S01]  /*ae70*/  ISETP.GT.AND P2, PT, R33, 0x50, !P5 ;  /* 0x000000502100780c */ /* 0x000fe20006f44270 */
[--C-:B------:R-:W-:Y:S01]  /*ae80*/  FFMA.FTZ R37, R98, R177, -R39.reuse ;  /* 0x000000b162257223 */ /* 0x100fe20000010827 */
[----:B------:R-:W-:Y:S01]  /*ae90*/  FMNMX.FTZ R27, R44, R27, !PT ;  /* 0x0000001b2c1b7209 */ /* 0x000fe20007810000 */
[--C-:B------:R-:W-:Y:S01]  /*aea0*/  FFMA.FTZ R43, R102, R177, -R39.reuse ;  /* 0x000000b1662b7223 */ /* 0x100fe20000010827 */
[----:B------:R-:W-:Y:S01]  /*aeb0*/  ISETP.LT.OR P2, PT, R96, 0x51, P2 ;  /* 0x000000516000780c */ /* 0x000fe20001741670 */
[----:B------:R0:W-:Y:S01]  /*aec0*/  MUFU.EX2 R3, R37 ;  /* 0x0000002500037308 */ /* 0x0001e20000000800 */
[----:B------:R-:W-:Y:S01]  /*aed0*/  FMNMX.FTZ R27, R42, R27, !PT ;  /* 0x0000001b2a1b7209 */ /* 0x000fe20007810000 */
[-CC-:B------:R-:W-:Y:S01]  /*aee0*/  FFMA.FTZ R41, R100, R177.reuse, -R39.reuse ;  /* 0x000000b164297223 */ /* 0x180fe20000010827 */
[----:B------:R-:W-:Y:S01]  /*aef0*/  ISETP.NE.AND P5, PT, R65, RZ, PT ;  /* 0x000000ff4100720c */ /* 0x000fe20003fa5270 */
[--C-:B------:R-:W-:Y:S01]  /*af00*/  FFMA.FTZ R94, R94, R177, -R39.reuse ;  /* 0x000000b15e5e7223 */ /* 0x100fe20000010827 */
[----:B------:R-:W-:Y:S01]  /*af10*/  FMNMX.FTZ R27, R40, R27, !PT ;  /* 0x0000001b281b7209 */ /* 0x000fe20007810000 */
[--C-:B------:R-:W-:Y:S01]  /*af20*/  FFMA.FTZ R152, R152, R177, -R39.reuse ;  /* 0x000000b198987223 */ /* 0x100fe20000010827 */
[----:B------:R-:W-:Y:S01]  /*af30*/  FSEL R34, R34, -INF , !P2 ;  /* 0xff80000022227808 */ /* 0x000fe20005000000 */
[----:B------:R-:W-:Y:S01]  /*af40*/  MUFU.EX2 R25, R41 ;  /* 0x0000002900197308 */ /* 0x000fe20000000800 */
[----:B0-----:R-:W-:Y:S01]  /*af50*/  FMNMX.FTZ R37, R38, R27, !PT ;  /* 0x0000001b26257209 */ /* 0x001fe20007810000 */
[-CC-:B------:R-:W-:Y:S01]  /*af60*/  FFMA.FTZ R154, R154, R177.reuse, -R39.reuse ;  /* 0x000000b19a9a7223 */ /* 0x180fe20000010827 */
        /* <DEDUP_REMOVED lines=13> */
[----:B------:R1:W-:Y:S01]  /*b040*/  MUFU.EX2 R41, R94 ;  /* 0x0000005e00297308 */ /* 0x0003e20000000800 */
[----:B------:R-:W-:Y:S01]  /*b050*/  FMNMX.FTZ R37, R32, R37, !PT ;  /* 0x0000002520257209 */ /* 0x000fe20007810000 */
[-CC-:B0-----:R-:W-:Y:S01]  /*b060*/  FFMA.FTZ R43, R92, R177.reuse, -R39.reuse ;  /* 0x000000b15c2b7223 */ /* 0x181fe20000010827 */
[----:B------:R-:W-:Y:S01]  /*b070*/  FSEL R92, R11, -INF , !P3 ;  /* 0xff8000000b5c7808 */ /* 0x000fe20005800000 */
[--C-:B------:R-:W-:Y:S01]  /*b080*/  FFMA.FTZ R11, R90, R177, -R39.reuse ;  /* 0x000000b15a0b7223 */ /* 0x100fe20000010827 */
[----:B------:R-:W-:Y:S01]  /*b090*/  FMNMX.FTZ R37, R28, R37, !PT ;  /* 0x000000251c257209 */ /* 0x000fe20007810000 */
[--C-:B------:R-:W-:Y:S01]  /*b0a0*/  FFMA.FTZ R70, R70, R177, -R39.reuse ;  /* 0x000000b146467223 */ /* 0x100fe20000010827 */
[----:B------:R-:W-:Y:S01]  /*b0b0*/  FSEL R90, R31, -INF , !P4 ;  /* 0xff8000001f5a7808 */ /* 0x000fe20006000000 */
[----:B------:R-:W-:Y:S01]  /*b0c0*/  MUFU.EX2 R160, R11 ;  /* 0x0000000b00a07308 */ /* 0x000fe20000000800 */
[----:B------:R-:W-:Y:S01]  /*b0d0*/  FMNMX.FTZ R37, R30, R37, !PT ;  /* 0x000000251e257209 */ /* 0x000fe20007810000 */
[-CC-:B------:R-:W-:Y:S01]  /*b0e0*/  FFMA.FTZ R66, R66, R177.reuse, -R39.reuse ;  /* 0x000000b142427223 */ /* 0x180fe20000010827 */
[----:B-1----:R-:W-:Y:S01]  /*b0f0*/  FSEL R94, R29, -INF , !P2 ;  /* 0xff8000001d5e7808 */ /* 0x002fe20005000000 */
[--C-:B------:R-:W-:Y:S01]  /*b100*/  FFMA.FTZ R29, R86, R177, -R39.reuse ;  /* 0x000000b1561d7223 */ /* 0x100fe20000010827 */
[----:B------:R-:W-:Y:S01]  /*b110*/  FMNMX.FTZ R37, R4, R37, !PT ;  /* 0x0000002504257209 */ /* 0x000fe20007810000 */
[-CC-:B------:R-:W-:Y:S01]  /*b120*/  FFMA.FTZ R60, R60, R177.reuse, -R39.reuse ;  /* 0x000000b13c3c7223 */ /* 0x180fe20000010827 */
[--C-:B------:R-:W-:Y:S01]  /*b130*/  FFMA.FTZ R56, R56, R177, -R39.reuse ;  /* 0x000000b138387223 */ /* 0x100fe20000010827 */
[----:B------:R-:W0:Y:S01]  /*b140*/  MUFU.EX2 R152, R152 ;  /* 0x0000009800987308 */ /* 0x000e220000000800 */
[----:B------:R-:W-:Y:S01]  /*b150*/  FMNMX.FTZ R37, R34, R37, !PT ;  /* 0x0000002522257209 */ /* 0x000fe20007810000 */
[-CC-:B------:R-:W-:Y:S01]  /*b160*/  FFMA.FTZ R54, R54, R177.reuse, -R39.reuse ;  /* 0x000000b136367223 */ /* 0x180fe20000010827 */
[-CC-:B------:R-:W-:Y:S01]  /*b170*/  FFMA.FTZ R52, R52, R177.reuse, -R39.reuse ;  /* 0x000000b134347223 */ /* 0x180fe20000010827 */
[--C-:B------:R-:W-:Y:S01]  /*b180*/  FFMA.FTZ R46, R46, R177, -R39.reuse ;  /* 0x000000b12e2e7223 */ /* 0x100fe20000010827 */
[----:B------:R-:W-:Y:S01]  /*b190*/  FMNMX.FTZ R37, R92, R37, !PT ;  /* 0x000000255c257209 */ /* 0x000fe20007810000 */
[----:B------:R-:W-:-:S02]  /*b1a0*/  FFMA.FTZ R39, R50, R177, -R39 ;  /* 0x000000b132277223 */ /* 0x000fc40000010827 */
[----:B------:R-:W1:Y:S01]  /*b1b0*/  MUFU.EX2 R154, R154 ;  /* 0x0000009a009a7308 */ /* 0x000e620000000800 */
[----:B------:R-:W-:-:S04]  /*b1c0*/  FMNMX.FTZ R37, R90, R37, !PT ;  /* 0x000000255a257209 */ /* 0x000fc80007810000 */
[----:B------:R-:W-:-:S03]  /*b1d0*/  FMNMX.FTZ R37, R94, R37, !PT ;  /* 0x000000255e257209 */ /* 0x000fc60007810000 */
[----:B------:R-:W-:Y:S01]  /*b1e0*/  MUFU.EX2 R156, R156 ;  /* 0x0000009c009c7308 */ /* 0x000fe20000000800 */
[----:B0-----:R-:W-:Y:S01]  /*b1f0*/  FADD.FTZ R51, R152, R3 ;  /* 0x0000000398337221 */ /* 0x001fe20000010000 */
[----:B------:R-:W0:Y:S01]  /*b200*/  SHFL.BFLY PT, R86, R37, 0x2, 0x1f ;  /* 0x0c401f0025567f89 */ /* 0x000e2200000e0000 */
[----:B------:R-:W-:-:S05]  /*b210*/  F2FP.F16.F32.PACK_AB R152, R3, R152 ;  /* 0x000000980398723e */ /* 0x000fca00000000ff */
[----:B------:R-:W-:Y:S08]  /*b220*/  MUFU.EX2 R158, R158 ;  /* 0x0000009e009e7308 */ /* 0x000ff00000000800 */
[----:B------:R1:W-:Y:S08]  /*b230*/  MUFU.EX2 R47, R48 ;  /* 0x00000030002f7308 */ /* 0x0003f00000000800 */
[----:B------:R-:W-:Y:S01]  /*b240*/  MUFU.EX2 R43, R43 ;  /* 0x0000002b002b7308 */ /* 0x000fe20000000800 */
[----:B-1----:R-:W-:Y:S01]  /*b250*/  FADD.FTZ R48, R154, R51 ;  /* 0x000000339a307221 */ /* 0x002fe20000010000 */
[----:B0-----:R-:W-:-:S02]  /*b260*/  FMNMX.FTZ R86, R37, R86, !PT ;  /* 0x0000005625567209 */ /* 0x001fc40007810000 */
[C---:B------:R-:W-:Y:S01]  /*b270*/  F2FP.F16.F32.PACK_AB R154, R25.reuse, R154 ;  /* 0x0000009a199a723e */ /* 0x040fe200000000ff */
[----:B------:R-:W-:Y:S02]  /*b280*/  FADD.FTZ R51, R25, R48 ;  /* 0x0000003019337221 */ /* 0x000fe40000010000 */
[----:B------:R-:W0:Y:S01]  /*b290*/  SHFL.BFLY PT, R11, R86, 0x1, 0x1f ;  /* 0x0c201f00560b7f89 */ /* 0x000e2200000e0000 */
[----:B------:R-:W-:Y:S08]  /*b2a0*/  MUFU.EX2 R88, R88 ;  /* 0x0000005800587308 */ /* 0x000ff00000000800 */
[----:B------:R-:W1:Y:S08]  /*b2b0*/  MUFU.EX2 R29, R29 ;  /* 0x0000001d001d7308 */ /* 0x000e700000000800 */
[----:B------:R-:W-:Y:S01]  /*b2c0*/  MUFU.EX2 R82, R82 ;  /* 0x0000005200527308 */ /* 0x000fe20000000800 */
[----:B0-----:R-:W-:-:S07]  /*b2d0*/  FMNMX.FTZ R11, R86, R11, !PT ;  /* 0x0000000b560b7209 */ /* 0x001fce0007810000 */
[----:B------:R-:W0:Y:S01]  /*b2e0*/  MUFU.EX2 R31, R78 ;  /* 0x0000004e001f7308 */ /* 0x000e220000000800 */
[----:B-1----:R-:W-:Y:S02]  /*b2f0*/  F2FP.F16.F32.PACK_AB R162, R29, R88 ;  /* 0x000000581da2723e */ /* 0x002fe400000000ff */
[C---:B------:R-:W-:Y:S01]  /*b300*/  FSETP.NEU.FTZ.AND P2, PT, R11.reuse, -INF , PT ;  /* 0xff8000000b00780b */ /* 0x040fe20003f5d000 */
[----:B------:R-:W-:-:S04]  /*b310*/  FMUL.FTZ R49, R11, R177 ;  /* 0x000000b10b317220 */ /* 0x000fc80000410000 */
[----:B------:R-:W-:Y:S01]  /*b320*/  MUFU.EX2 R74, R74 ;  /* 0x0000004a004a7308 */ /* 0x000fe20000000800 */
[----:B------:R-:W-:-:S05]  /*b330*/  FSEL R49, R49, RZ, P2 ;  /* 0x000000ff31317208 */ /* 0x000fca0001000000 */
        /* <DEDUP_REMOVED lines=22> */
[----:B------:R-:W2:Y:S01]  /*b4a0*/  MUFU.EX2 R80, R80 ;  /* 0x0000005000507308 */ /* 0x000ea20000000800 */
[-CC-:B------:R-:W-:Y:S01]  /*b4b0*/  FFMA.FTZ R34, R34, R177.reuse, -R49.reuse ;  /* 0x000000b122227223 */ /* 0x180fe20000010831 */
[-CC-:B------:R-:W-:Y:S01]  /*b4c0*/  FFMA.FTZ R92, R92, R177.reuse, -R49.reuse ;  /* 0x000000b15c5c7223 */ /* 0x180fe20000010831 */
[-CC-:B------:R-:W-:Y:S01]  /*b4d0*/  FFMA.FTZ R90, R90, R177.reuse, -R49.reuse ;  /* 0x000000b15a5a7223 */ /* 0x180fe20000010831 */
[----:B------:R-:W-:Y:S01]  /*b4e0*/  FFMA.FTZ R49, R94, R177, -R49 ;  /* 0x000000b15e317223 */ /* 0x000fe20000010831 */
[----:B0-----:R-:W-:-:S03]  /*b4f0*/  F2FP.F16.F32.PACK_AB R164, R31, R82 ;  /* 0x000000521fa4723e */ /* 0x001fc600000000ff */
[----:B------:R-:W0:Y:S01]  /*b500*/  MUFU.EX2 R155, R76 ;  /* 0x0000004c009b7308 */ /* 0x000e220000000800 */
[----:B-1----:R-:W-:-:S07]  /*b510*/  F2FP.F16.F32.PACK_AB R153, R84, R35 ;  /* 0x000000235499723e */ /* 0x002fce00000000ff */
[----:B------:R-:W1:Y:S08]  /*b520*/  MUFU.EX2 R72, R72 ;  /* 0x0000004800487308 */ /* 0x000e700000000800 */
[----:B------:R3:W-:Y:S08]  /*b530*/  MUFU.EX2 R161, R44 ;  /* 0x0000002c00a17308 */ /* 0x0007f00000000800 */
[----:B------:R-:W4:Y:S01]  /*b540*/  MUFU.EX2 R157, R68 ;  /* 0x00000044009d7308 */ /* 0x000f220000000800 */
[----:B---3--:R-:W-:Y:S01]  /*b550*/  FADD.FTZ R44, R156, R51 ;  /* 0x000000339c2c7221 */ /* 0x008fe20000010000 */
[----:B------:R-:W-:Y:S01]  /*b560*/  FADD.FTZ R51, R35, R84 ;  /* 0x0000005423337221 */ /* 0x000fe20000010000 */
[----:B------:R-:W-:-:S02]  /*b570*/  F2FP.F16.F32.PACK_AB R156, R27, R156 ;  /* 0x0000009c1b9c723e */ /* 0x000fc400000000ff */
[----:B------:R-:W-:-:S03]  /*b580*/  FADD.FTZ R53, R27, R44 ;  /* 0x0000002c1b357221 */ /* 0x000fc60000010000 */
[----:B------:R-:W3:Y:S01]  /*b590*/  MUFU.EX2 R64, R64 ;  /* 0x0000004000407308 */ /* 0x000ee20000000800 */
[----:B------:R-:W-:Y:S01]  /*b5a0*/  FADD.FTZ R44, R158, R53 ;  /* 0x000000359e2c7221 */ /* 0x000fe20000010000 */
[----:B------:R-:W-:-:S03]  /*b5b0*/  F2FP.F16.F32.PACK_AB R158, R41, R158 ;  /* 0x0000009e299e723e */ /* 0x000fc600000000ff */
[----:B------:R-:W-:-:S03]  /*b5c0*/  FADD.FTZ R44, R41, R44 ;  /* 0x0000002c292c7221 */ /* 0x000fc60000010000 */
[----:B------:R2:W-:Y:S01]  /*b5d0*/  MUFU.EX2 R163, R40 ;  /* 0x0000002800a37308 */ /* 0x0005e20000000800 */
[----:B------:R-:W-:-:S04]  /*b5e0*/  FADD.FTZ R53, R43, R44 ;  /* 0x0000002c2b357221 */ /* 0x000fc80000010000 */
[C---:B------:R-:W-:Y:S01]  /*b5f0*/  FADD.FTZ R53, R160.reuse, R53 ;  /* 0x00000035a0357221 */ /* 0x040fe20000010000 */
[----:B------:R-:W-:Y:S02]  /*b600*/  F2FP.F16.F32.PACK_AB R160, R160, R43 ;  /* 0x0000002ba0a0723e */ /* 0x000fe400000000ff */
[----:B------:R-:W5:Y:S01]  /*b610*/  MUFU.EX2 R159, R62 ;  /* 0x0000003e009f7308 */ /* 0x000f620000000800 */
[----:B--2---:R-:W-:-:S04]  /*b620*/  FADD.FTZ R40, R80, R51 ;  /* 0x0000003350287221 */ /* 0x004fc80000010000 */
[C---:B0-----:R-:W-:Y:S01]  /*b630*/  FADD.FTZ R51, R155.reuse, R40 ;  /* 0x000000289b337221 */ /* 0x041fe20000010000 */
[----:B------:R-:W-:Y:S02]  /*b640*/  F2FP.F16.F32.PACK_AB R155, R155, R80 ;  /* 0x000000509b9b723e */ /* 0x000fe400000000ff */
[----:B------:R-:W0:Y:S08]  /*b650*/  MUFU.EX2 R58, R58 ;  /* 0x0000003a003a7308 */ /* 0x000e300000000800 */
[----:B------:R1:W-:Y:S08]  /*b660*/  MUFU.EX2 R165, R36 ;  /* 0x0000002400a57308 */ /* 0x0003f00000000800 */
[----:B------:R-:W2:Y:S01]  /*b670*/  MUFU.EX2 R42, R42 ;  /* 0x0000002a002a7308 */ /* 0x000ea20000000800 */
[----:B-1----:R-:W-:-:S04]  /*b680*/  FADD.FTZ R36, R72, R51 ;  /* 0x0000003348247221 */ /* 0x002fc80000010000 */
[C---:B----4-:R-:W-:Y:S01]  /*b690*/  FADD.FTZ R51, R157.reuse, R36 ;  /* 0x000000249d337221 */ /* 0x050fe20000010000 */
[----:B------:R-:W-:Y:S02]  /*b6a0*/  F2FP.F16.F32.PACK_AB R157, R157, R72 ;  /* 0x000000489d9d723e */ /* 0x000fe400000000ff */
[----:B------:R1:W-:Y:S01]  /*b6b0*/  MUFU.EX2 R167, R26 ;  /* 0x0000001a00a77308 */ /* 0x0003e20000000800 */
[----:B---3--:R-:W-:-:S04]  /*b6c0*/  FADD.FTZ R36, R64, R51 ;  /* 0x0000003340247221 */ /* 0x008fc80000010000 */
[C---:B-----5:R-:W-:Y:S01]  /*b6d0*/  FADD.FTZ R51, R159.reuse, R36 ;  /* 0x000000249f337221 */ /* 0x060fe20000010000 */
[----:B------:R-:W-:Y:S02]  /*b6e0*/  F2FP.F16.F32.PACK_AB R159, R159, R64 ;  /* 0x000000409f9f723e */ /* 0x000fe400000000ff */
[----:B------:R-:W3:Y:S01]  /*b6f0*/  MUFU.EX2 R33, R70 ;  /* 0x0000004600217308 */ /* 0x000ee20000000800 */
[----:B-1----:R-:W-:-:S04]  /*b700*/  FADD.FTZ R26, R88, R53 ;  /* 0x00000035581a7221 */ /* 0x002fc80000010000 */
[----:B------:R-:W-:Y:S01]  /*b710*/  FADD.FTZ R53, R29, R26 ;  /* 0x0000001a1d357221 */ /* 0x000fe20000010000 */
[----:B0-----:R-:W-:Y:S02]  /*b720*/  FADD.FTZ R26, R58, R51 ;  /* 0x000000333a1a7221 */ /* 0x001fe40000010000 */
[----:B------:R-:W0:Y:S01]  /*b730*/  MUFU.EX2 R38, R38 ;  /* 0x0000002600267308 */ /* 0x000e220000000800 */
[----:B------:R-:W-:Y:S01]  /*b740*/  FADD.FTZ R36, R82, R53 ;  /* 0x0000003552247221 */ /* 0x000fe20000010000 */
[C---:B------:R-:W-:Y:S01]  /*b750*/  FADD.FTZ R51, R161.reuse, R26 ;  /* 0x0000001aa1337221 */ /* 0x040fe20000010000 */
[----:B------:R-:W-:Y:S02]  /*b760*/  F2FP.F16.F32.PACK_AB R161, R161, R58 ;  /* 0x0000003aa1a1723e */ /* 0x000fe400000000ff */
[----:B------:R-:W-:Y:S01]  /*b770*/  FADD.FTZ R53, R31, R36 ;  /* 0x000000241f357221 */ /* 0x000fe20000010000 */
[----:B--2---:R-:W-:Y:S02]  /*b780*/  FADD.FTZ R26, R42, R51 ;  /* 0x000000332a1a7221 */ /* 0x004fe40000010000 */
[----:B------:R-:W-:Y:S01]  /*b790*/  MUFU.EX2 R66, R66 ;  /* 0x0000004200427308 */ /* 0x000fe20000000800 */
[----:B---3--:R-:W-:Y:S01]  /*b7a0*/  F2FP.F16.F32.PACK_AB R166, R33, R74 ;  /* 0x0000004a21a6723e */ /* 0x008fe200000000ff */
[C---:B------:R-:W-:Y:S01]  /*b7b0*/  FADD.FTZ R51, R163.reuse, R26 ;  /* 0x0000001aa3337221 */ /* 0x040fe20000010000 */
[----:B------:R-:W-:-:S05]  /*b7c0*/  F2FP.F16.F32.PACK_AB R163, R163, R42 ;  /* 0x0000002aa3a3723e */ /* 0x000fca00000000ff */
[----:B------:R-:W1:Y:S01]  /*b7d0*/  MUFU.EX2 R37, R60 ;  /* 0x0000003c00257308 */ /* 0x000e620000000800 */
[----:B0-----:R-:W-:-:S04]  /*b7e0*/  FADD.FTZ R26, R38, R51 ;  /* 0x00000033261a7221 */ /* 0x001fc80000010000 */
[C---:B------:R-:W-:Y:S01]  /*b7f0*/  FADD.FTZ R3, R165.reuse, R26 ;  /* 0x0000001aa5037221 */ /* 0x040fe20000010000 */
[----:B------:R-:W-:Y:S02]  /*b800*/  F2FP.F16.F32.PACK_AB R165, R165, R38 ;  /* 0x00000026a5a5723e */ /* 0x000fe400000000ff */
[----:B------:R-:W-:Y:S08]  /*b810*/  MUFU.EX2 R24, R24 ;  /* 0x0000001800187308 */ /* 0x000ff00000000800 */
[----:B------:R-:W0:Y:S01]  /*b820*/  MUFU.EX2 R56, R56 ;  /* 0x0000003800387308 */ /* 0x000e220000000800 */
[----:B-1----:R-:W-:-:S07]  /*b830*/  F2FP.F16.F32.PACK_AB R168, R37, R66 ;  /* 0x0000004225a8723e */ /* 0x002fce00000000ff */
[----:B------:R1:W-:Y:S08]  /*b840*/  MUFU.EX2 R169, R28 ;  /* 0x0000001c00a97308 */ /* 0x0003f00000000800 */
[----:B------:R-:W2:Y:S01]  /*b850*/  MUFU.EX2 R45, R54 ;  /* 0x00000036002d7308 */ /* 0x000ea20000000800 */
[----:B-1----:R-:W-:-:S04]  /*b860*/  FADD.FTZ R28, R74, R53 ;  /* 0x000000354a1c7221 */ /* 0x002fc80000010000 */
[----:B------:R-:W-:-:S03]  /*b870*/  FADD.FTZ R53, R33, R28 ;  /* 0x0000001c21357221 */ /* 0x000fc60000010000 */
[----:B------:R-:W-:Y:S01]  /*b880*/  MUFU.EX2 R32, R32 ;  /* 0x0000002000207308 */ /* 0x000fe20000000800 */
[----:B------:R-:W-:-:S04]  /*b890*/  FADD.FTZ R28, R66, R53 ;  /* 0x00000035421c7221 */ /* 0x000fc80000010000 */
[----:B------:R-:W-:-:S03]  /*b8a0*/  FADD.FTZ R25, R37, R28 ;  /* 0x0000001c25197221 */ /* 0x000fc60000010000 */
[----:B------:R-:W1:Y:S01]  /*b8b0*/  MUFU.EX2 R52, R52 ;  /* 0x0000003400347308 */ /* 0x000e620000000800 */
[----:B0-----:R-:W-:Y:S01]  /*b8c0*/  FADD.FTZ R26, R56, R25 ;  /* 0x00000019381a7221 */ /* 0x001fe20000010000 */
[----:B--2---:R-:W-:-:S03]  /*b8d0*/  F2FP.F16.F32.PACK_AB R170, R45, R56 ;  /* 0x000000382daa723e */ /* 0x004fc600000000ff */
[----:B------:R-:W-:-:S03]  /*b8e0*/  FADD.FTZ R25, R45, R26 ;  /* 0x0000001a2d197221 */ /* 0x000fc60000010000 */
[----:B------:R-:W0:Y:S08]  /*b8f0*/  MUFU.EX2 R30, R30 ;  /* 0x0000001e001e7308 */ /* 0x000e300000000800 */
[----:B------:R2:W-:Y:S01]  /*b900*/  MUFU.EX2 R171, R4 ;  /* 0x0000000400ab7308 */ /* 0x0005e20000000800 */
[----:B-1----:R-:W-:Y:S01]  /*b910*/  FADD.FTZ R26, R52, R25 ;  /* 0x00000019341a7221 */ /* 0x002fe20000010000 */
[----:B------:R-:W-:-:S03]  /*b920*/  F2FP.F16.F32.PACK_AB R172, R47, R52 ;  /* 0x000000342fac723e */ /* 0x000fc600000000ff */
[----:B------:R-:W-:-:S03]  /*b930*/  FADD.FTZ R25, R47, R26 ;  /* 0x0000001a2f197221 */ /* 0x000fc60000010000 */
[----:B------:R-:W1:Y:S01]  /*b940*/  MUFU.EX2 R46, R46 ;  /* 0x0000002e002e7308 */ /* 0x000e620000000800 */
[----:B--2---:R-:W-:-:S04]  /*b950*/  FADD.FTZ R4, R24, R3 ;  /* 0x0000000318047221 */ /* 0x004fc80000010000 */
[C---:B------:R-:W-:Y:S01]  /*b960*/  FADD.FTZ R3, R167.reuse, R4 ;  /* 0x00000004a7037221 */ /* 0x040fe20000010000 */
[----:B------:R-:W-:Y:S02]  /*b970*/  F2FP.F16.F32.PACK_AB R167, R167, R24 ;  /* 0x00000018a7a7723e */ /* 0x000fe400000000ff */
[----:B------:R-:W2:Y:S01]  /*b980*/  MUFU.EX2 R39, R39 ;  /* 0x0000002700277308 */ /* 0x000ea20000000800 */
[----:B------:R-:W-:-:S04]  /*b990*/  FADD.FTZ R4, R32, R3 ;  /* 0x0000000320047221 */ /* 0x000fc80000010000 */
[C---:B------:R-:W-:Y:S01]  /*b9a0*/  FADD.FTZ R3, R169.reuse, R4 ;  /* 0x00000004a9037221 */ /* 0x040fe20000010000 */
[----:B------:R-:W-:Y:S02]  /*b9b0*/  F2FP.F16.F32.PACK_AB R169, R169, R32 ;  /* 0x00000020a9a9723e */ /* 0x000fe400000000ff */
[----:B------:R-:W3:Y:S01]  /*b9c0*/  MUFU.EX2 R34, R34 ;  /* 0x0000002200227308 */ /* 0x000ee20000000800 */
[----:B0-----:R-:W-:Y:S01]  /*b9d0*/  FADD.FTZ R4, R30, R3 ;  /* 0x000000031e047221 */ /* 0x001fe20000010000 */
[----:B-1----:R-:W-:-:S03]  /*b9e0*/  FADD.FTZ R26, R46, R25 ;  /* 0x000000192e1a7221 */ /* 0x002fc60000010000 */
[C---:B------:R-:W-:Y:S01]  /*b9f0*/  FADD.FTZ R3, R171.reuse, R4 ;  /* 0x00000004ab037221 */ /* 0x040fe20000010000 */
[----:B------:R-:W-:Y:S02]  /*ba00*/  F2FP.F16.F32.PACK_AB R171, R171, R30 ;  /* 0x0000001eabab723e */ /* 0x000fe400000000ff */
[----:B------:R-:W0:Y:S01]  /*ba10*/  MUFU.EX2 R173, R92 ;  /* 0x0000005c00ad7308 */ /* 0x000e220000000800 */
[C---:B--2---:R-:W-:Y:S01]  /*ba20*/  FADD.FTZ R4, R39.reuse, R26 ;  /* 0x0000001a27047221 */ /* 0x044fe20000010000 */
[----:B------:R-:W-:-:S06]  /*ba30*/  F2FP.F16.F32.PACK_AB R174, R39, R46 ;  /* 0x0000002e27ae723e */ /* 0x000fcc00000000ff */
[----:B------:R-:W1:Y:S01]  /*ba40*/  MUFU.EX2 R90, R90 ;  /* 0x0000005a005a7308 */ /* 0x000e620000000800 */
[----:B---3--:R-:W-:-:S07]  /*ba50*/  FADD.FTZ R26, R34, R3 ;  /* 0x00000003221a7221 */ /* 0x008fce0000010000 */
[----:B------:R-:W2:Y:S01]  /*ba60*/  MUFU.EX2 R49, R49 ;  /* 0x0000003100317308 */ /* 0x000ea20000000800 */
[C---:B0-----:R-:W-:Y:S01]  /*ba70*/  FADD.FTZ R3, R173.reuse, R26 ;  /* 0x0000001aad037221 */ /* 0x041fe20000010000 */
[----:B------:R-:W-:-:S03]  /*ba80*/  F2FP.F16.F32.PACK_AB R173, R173, R34 ;  /* 0x00000022adad723e */ /* 0x000fc600000000ff */
[----:B-1----:R-:W-:-:S04]  /*ba90*/  FADD.FTZ R24, R90, R3 ;  /* 0x000000035a187221 */ /* 0x002fc80000010000 */
[C---:B--2---:R-:W-:Y:S01]  /*baa0*/  FADD.FTZ R3, R49.reuse, R24 ;  /* 0x0000001831037221 */ /* 0x044fe20000010000 */
[----:B------:R-:W-:Y:S01]  /*bab0*/  F2FP.F16.F32.PACK_AB R175, R49, R90 ;  /* 0x0000005a31af723e */ /* 0x000fe200000000ff */
[----:B------:R-:W-:Y:S06]  /*bac0*/  @!P0 BRA `(.L_x_2123) ;  /* 0x0000000000048947 */ /* 0x000fec0003800000 */
[----:B------:R-:W-:Y:S01]  /*bad0*/  BPT.TRAP 0x1 ;  /* 0x000000040000795c */ /* 0x000fe20000300000 */
.L_x_2123:
[----:B------:R0:W1:Y:S01]  /*bae0*/  SYNCS.PHASECHK.TRANS64.TRYWAIT P2, [R5+URZ+0x22850], R20 ;  /* 0x02285014050075a7 */ /* 0x000062000804017f */
[----:B------:R-:W-:Y:S05]  /*baf0*/  @!P0 BRA `(.L_x_2124) ;  /* 0x0000000000048947 */ /* 0x000fea0003800000 */
[----:B------:R-:W-:Y:S01]  /*bb00*/  BPT.TRAP 0x1 ;  /* 0x000000040000795c */ /* 0x000fe20000300000 */
.L_x_2124:
[----:B------:R-:W-:Y:S04]  /*bb10*/  BSSY B0, `(.L_x_2125) ;  /* 0x0000004000007945 */ /* 0x000fe80003800000 */
[----:B-1----:R-:W-:Y:S05]  /*bb20*/  @P2 BRA `(.L_x_2126) ;  /* 0x0000000000082947 */ /* 0x002fea0003800000 */
[----:B------:R-:W1:Y:S02]  /*bb30*/  SYNCS.PHASECHK.TRANS64.TRYWAIT P2, [R5+URZ+0x22850], R20 ;  /* 0x02285014050075a7 */ /* 0x000e64000804017f */
[----:B-1----:R-:W-:Y:S05]  /*bb40*/  @!P2 BRA `(.L_x_2127) ;  /* 0x0000013c0078a947 */ /* 0x002fea0003800000 */
.L_x_2126:
[----:B------:R-:W-:Y:S05]  /*bb50*/  BSYNC B0 ;  /* 0x0000000000007941 */ /* 0x000fea0003800000 */
.L_x_2125:
[----:B------:R-:W-:Y:S05]  /*bb60*/  WARPSYNC.ALL ;  /* 0x0000000000007948 */ /* 0x000fea0003800000 */
[----:B01----:R-:W-:Y:S01]  /*bb70*/  VIADD R20, R17, 0x400 ;  /* 0x0000040011147836 */ /* 0x003fe20000000000 */
[----:B------:R0:W-:Y:S01]  /*bb80*/  BAR.SYNC.DEFER_BLOCKING R179, 0x100 ;  /* 0x000400b30000751d */ /* 0x0001e20000010000 */
[----:B------:R-:W-:Y:S01]  /*bb90*/  IMAD.MOV.U32 R183, RZ, RZ, 0x40000040 ;  /* 0x40000040ffb77424 */ /* 0x000fe200078e00ff */
[----:B------:R-:W-:Y:S01]  /*bba0*/  ISETP.GE.AND P2, PT, R181, 0x1, PT ;  /* 0x00000001b500780c */ /* 0x000fe20003f46270 */
[----:B------:R-:W-:Y:S01]  /*bbb0*/  @!P1 VIADD R5, R5, 0x22860 ;  /* 0x0002286005059836 */ /* 0x000fe20000000000 */
[----:B------:R-:W-:Y:S01]  /*bbc0*/  SHF.R.U32.HI R20, RZ, 0x4, R20 ;  /* 0x00000004ff147819 */ /* 0x000fe20000011614 */
[----:B------:R-:W-:Y:S01]  /*bbd0*/  IMAD.IADD R211, R204, 0x1, -R205 ;  /* 0x00000001ccd37824 */ /* 0x000fe200078e0acd */
[----:B------:R-:W-:Y:S01]  /*bbe0*/  R2UR UR7, R183 ;  /* 0x00000000b70772ca */ /* 0x000fe200000e0000 */
[----:B------:R-:W-:Y:S01]  /*bbf0*/  IMAD.MOV.U32 R183, RZ, RZ, 0x40000040 ;  /* 0x40000040ffb77424 */ /* 0x000fe200078e00ff */
[----:B------:R-:W-:-:S02]  /*bc00*/  LOP3.LUT R20, R20, 0x3fff, RZ, 0xc0, !PT ;  /* 0x00003fff14147812 */ /* 0x000fc400078ec0ff */
[----:B------:R-:W-:Y:S02]  /*bc10*/  @!P1 PRMT R5, RZ, 0x654, R5 ;  /* 0x00000654ff059816 */ /* 0x000fe40000000005 */
[----:B------:R-:W-:-:S05]  /*bc20*/  LOP3.LUT R20, R20, 0x3000000, RZ, 0xfc, !PT ;  /* 0x0300000014147812 */ /* 0x000fca00078efcff */
[----:B------:R-:W-:-:S05]  /*bc30*/  IMAD R182, R16, 0xc00, R20 ;  /* 0x00000c0010b67824 */ /* 0x000fca00078e0214 */
[----:B------:R-:W-:Y:S01]  /*bc40*/  R2UR UR6, R182 ;  /* 0x00000000b60672ca */ /* 0x000fe200000e0000 */
[----:B------:R-:W-:-:S12]  /*bc50*/  WARPGROUP.ARRIVE ;  /* 0x00000000000079c5 */ /* 0x000fd80000000000 */
[----:B------:R-:W-:Y:S03]  /*bc60*/  HGMMA.64x256x16.F32 R24, R152, gdesc[UR4].tnspB, RZ, !UPT, gsb0 ;  /* 0x43e0000498187df0 */ /* 0x000fe6000c0008ff */
[----:B------:R-:W-:Y:S02]  /*bc70*/  WARPGROUP.DEPBAR.LE gsb0, 0x0 ;  /* 0x00008000000079c5 */ /* 0x000fe40000010000 */
[----:B------:R-:W-:Y:S01]  /*bc80*/  VIADD R152, R182, 0x80 ;  /* 0x00000080b6987836 */ /* 0x000fe20000000000 */
[----:B------:R-:W-:Y:S01]  /*bc90*/  WARPGROUP.ARRIVE ;  /* 0x00000000000079c5 */ /* 0x000fe20000000000 */
[----:B------:R-:W-:Y:S02]  /*bca0*/  IMAD.MOV.U32 R153, RZ, RZ, 0x40000040 ;  /* 0x40000040ff997424 */ /* 0x000fe400078e00ff */
[----:B------:R-:W-:Y:S01]  /*bcb0*/  IMAD R155, R209, 0x80, R211 ;  /* 0x00000080d19b7824 */ /* 0x000fe200078e02d3 */
[----:B------:R-:W-:Y:S01]  /*bcc0*/  R2UR UR6, R152 ;  /* 0x00000000980672ca */ /* 0x000fe200000e0000 */
[----:B------:R-:W-:Y:S01]  /*bcd0*/  VIADD R152, R182, 0x100 ;  /* 0x00000100b6987836 */ /* 0x000fe20000000000 */
[----:B------:R-:W-:Y:S01]  /*bce0*/  R2UR UR7, R153 ;  /* 0x00000000990772ca */ /* 0x000fe200000e0000 */
[----:B------:R-:W-:-:S02]  /*bcf0*/  IMAD.MOV.U32 R153, RZ, RZ, 0x40000040 ;  /* 0x40000040ff997424 */ /* 0x000fc400078e00ff */
[----:B------:R-:W-:-:S13]  /*bd00*/  IMAD.IADD R180, R155, 0x1, R180 ;  /* 0x000000019bb47824 */ /* 0x000fda00078e02b4 */
        /* <DEDUP_REMOVED lines=31> */
[----:B------:R1:W-:Y:S02]  /*bf00*/  @!P1 SYNCS.ARRIVE.TRANS64.RED.A1T0 RZ, [R5+URZ], RZ ;  /* 0x000000ff05ff99a7 */ /* 0x0003e4000810043f */
[----:B-1----:R-:W-:Y:S01]  /*bf10*/  VIADD R5, R178, 0xfffffffe ;  /* 0xfffffffeb2057836 */ /* 0x002fe20000000000 */
        /* <DEDUP_REMOVED lines=12> */
.L_x_2130:
[----:B------:R-:W-:-:S13]  /*bfe0*/  ISETP.NE.AND P2, PT, R181, 0x1, PT ;  /* 0x00000001b500780c */ /* 0x000fda0003f45270 */
[----:B------:R-:W0:Y:S02]  /*bff0*/  @P2 LDC.64 R152, c[0x0][0x9e8] ;  /* 0x00027a00ff982b82 */ /* 0x000e240000000a00 */
[----:B0-----:R-:W-:-:S05]  /*c000*/  @P2 IMAD.HI.U32 R152, R154, R152, RZ ;  /* 0x000000989a982227 */ /* 0x001fca00078e00ff */
[----:B------:R-:W-:-:S07]  /*c010*/  @P2 SHF.R.U32.HI R154, RZ, R153, R152 ;  /* 0x00000099ff9a2219 */ /* 0x000fce0000011698 */
.L_x_2131:
[----:B------:R-:W-:Y:S05]  /*c020*/  BSYNC B0 ;  /* 0x0000000000007941 */ /* 0x000fea0003800000 */
.L_x_2129:
[----:B------:R-:W-:-:S05]  /*c030*/  IMAD R181, R154, R181, R181 ;  /* 0x000000b59ab57224 */ /* 0x000fca00078e02b5 */
[----:B------:R-:W-:-:S07]  /*c040*/  VIMNMX R180, R180, R181, PT ;  /* 0x000000b5b4b47248 */ /* 0x000fce0003fe0100 */
.L_x_2128:
[----:B------:R-:W-:Y:S01]  /*c050*/  IMAD.HI R180, R180, 0x2aaaaaab, RZ ;  /* 0x2aaaaaabb4b47827 */ /* 0x000fe200078e02ff */
[----:B------:R-:W-:Y:S01]  /*c060*/  ULDC UR41, c[0x0][0x9e4] ;  /* 0x0002790000297ab9 */ /* 0x000fe20000000800 */
[----:B------:R-:W-:Y:S01]  /*c070*/  ULDC UR44, c[0x0][0x9e4] ;  /* 0x00027900002c7ab9 */ /* 0x000fe20000000800 */
[----:B------:R-:W-:Y:S01]  /*c080*/  ULDC UR45, c[0x0][0x988] ;  /* 0x00026200002d7ab9 */ /* 0x000fe20000000800 */
[----:B------:R-:W-:Y:S01]  /*c090*/  ULDC UR42, c[0x0][0x988] ;  /* 0x00026200002a7ab9 */ /* 0x000fe20000000800 */
[----:B------:R-:W-:Y:S01]  /*c0a0*/  SHF.R.U32.HI R153, RZ, 0x1f, R180 ;  /* 0x0000001fff997819 */ /* 0x000fe200000116b4 */
[----:B------:R-:W-:Y:S01]  /*c0b0*/  ULDC UR43, c[0x0][0x988] ;  /* 0x00026200002b7ab9 */ /* 0x000fe20000000800 */
[----:B------:R-:W-:Y:S01]  /*c0c0*/  ULDC UR36, c[0x0][0x9d8] ;  /* 0x0002760000247ab9 */ /* 0x000fe20000000800 */
[----:B------:R-:W-:Y:S01]  /*c0d0*/  ULDC UR38, c[0x0][0x9d8] ;  /* 0x0002760000267ab9 */ /* 0x000fe20000000800 */
[----:B------:R-:W-:Y:S01]  /*c0e0*/  LEA.HI.SX32 R180, R180, R153, 0x1c ;  /* 0x00000099b4b47211 */ /* 0x000fe200078fe2ff */
[----:B------:R-:W-:Y:S01]  /*c0f0*/  ULDC UR39, c[0x0][0x9d8] ;  /* 0x0002760000277ab9 */ /* 0x000fe20000000800 */
[----:B------:R-:W-:Y:S01]  /*c100*/  ULDC UR37, c[0x0][0x9e0] ;  /* 0x0002780000257ab9 */ /* 0x000fe20000000800 */
[----:B------:R-:W-:Y:S01]  /*c110*/  ULDC UR40, c[0x0][0x9e0] ;  /* 0x0002780000287ab9 */ /* 0x000fe20000000800 */
[----:B------:R-:W-:-:S04]  /*c120*/  VIMNMX R215, R219, R180, !PT ;  /* 0x000000b4dbd77248 */ /* 0x000fc80007fe0100 */
[----:B------:R-:W-:-:S13]  /*c130*/  ISETP.GE.AND P2, PT, R5, R215, PT ;  /* 0x000000d70500720c */ /* 0x000fda0003f46270 */
[----:B------:R-:W-:Y:S05]  /*c140*/  @!P2 BRA `(.L_x_2132) ;  /* 0x0000003400cca947 */ /* 0x000fea0003800000 */
[----:B------:R-:W-:-:S04]  /*c150*/  IMAD.IADD R214, R0, 0x1, R211 ;  /* 0x0000000100d67824 */ /* 0x000fc800078e02d3 */
[----:B------:R-:W-:-:S07]  /*c160*/  VIADD R208, R214, 0x8 ;  /* 0x00000008d6d07836 */ /* 0x000fce0000000000 */
.L_x_2150:
[----:B------:R-:W-:Y:S01]  /*c170*/  VIADD R16, R16, 0x1 ;  /* 0x0000000110107836 */ /* 0x000fe20000000000 */
[----:B------:R-:W-:Y:S05]  /*c180*/  YIELD ;  /* 0x0000000000007946 */ /* 0x000fea0003800000 */
[----:B------:R-:W-:-:S04]  /*c190*/  ISETP.NE.AND P2, PT, R16, 0x2, PT ;  /* 0x000000021000780c */ /* 0x000fc80003f45270 */
[----:B------:R-:W-:Y:S02]  /*c1a0*/  SEL R153, RZ, 0x1, P2 ;  /* 0x00000001ff997807 */ /* 0x000fe40001000000 */
[----:B------:R-:W-:Y:S02]  /*c1b0*/  SEL R16, R16, RZ, P2 ;  /* 0x000000ff10107207 */ /* 0x000fe40001000000 */
[----:B------:R-:W-:Y:S01]  /*c1c0*/  LOP3.LUT R200, R200, R153, RZ, 0x3c, !PT ;  /* 0x00000099c8c87212 */ /* 0x000fe200078e3cff */
[----:B0-----:R-:W-:Y:S06]  /*c1d0*/  @!P0 BRA `(.L_x_2133) ;  /* 0x0000000000048947 */ /* 0x001fec0003800000 */
[----:B------:R-:W-:Y:S01]  /*c1e0*/  BPT.TRAP 0x1 ;  /* 0x000000040000795c */ /* 0x000fe20000300000 */
.L_x_2133:
[----:B------:R-:W-:Y:S02]  /*c1f0*/  LEA R210, R16, R17, 0x3 ;  /* 0x0000001110d27211 */ /* 0x000fe400078e18ff */
[----:B------:R-:W-:-:S04]  /*c200*/  SHF.L.U32 R207, R200, 0x1f, RZ ;  /* 0x0000001fc8cf7819 */ /* 0x000fc800000006ff */
[----:B------:R0:W1:Y:S01]  /*c210*/  SYNCS.PHASECHK.TRANS64.TRYWAIT P2, [R210+URZ+0x22830], R207 ;  /* 0x022830cfd20075a7 */ /* 0x000062000804017f */
[----:B------:R-:W-:Y:S05]  /*c220*/  @!P0 BRA `(.L_x_2134) ;  /* 0x0000000000048947 */ /* 0x000fea0003800000 */
[----:B------:R-:W-:Y:S01]  /*c230*/  BPT.TRAP 0x1 ;  /* 0x000000040000795c */ /* 0x000fe20000300000 */
.L_x_2134:
[----:B------:R-:W-:Y:S02]  /*c240*/  IMAD R212, R16, 0x300, R21 ;  /* 0x0000030010d47824 */ /* 0x000fe400078e0215 */
[----:B------:R-:W-:Y:S01]  /*c250*/  IMAD.MOV.U32 R213, RZ, RZ, 0x40000040 ;  /* 0x40000040ffd57424 */ /* 0x000fe200078e00ff */
[----:B-1----:R-:W-:Y:S06]  /*c260*/  @P2 BRA `(.L_x_2135) ;  /* 0x0000000000082947 */ /* 0x002fec0003800000 */
[----:B------:R-:W1:Y:S02]  /*c270*/  SYNCS.PHASECHK.TRANS64.TRYWAIT P2, [R210+URZ+0x22830], R207 ;  /* 0x022830cfd20075a7 */ /* 0x000e64000804017f */
[----:B-1----:R-:W-:Y:S05]  /*c280*/  @!P2 BRA `(.L_x_2136) ;  /* 0x0000013400bca947 */ /* 0x002fea0003800000 */
.L_x_2135:
[----:B------:R-:W-:Y:S05]  /*c290*/  WARPSYNC.ALL ;  /* 0x0000000000007948 */ /* 0x000fea0003800000 */
[C---:B------:R-:W-:Y:S01]  /*c2a0*/  R2UR UR6, R212.reuse ;  /* 0x00000000d40672ca */ /* 0x040fe200000e0000 */
[C---:B------:R-:W-:Y:S01]  /*c2b0*/  VIADD R152, R212.reuse, 0x2 ;  /* 0x00000002d4987836 */ /* 0x040fe20000000000 */
[----:B------:R-:W-:Y:S01]  /*c2c0*/  R2UR UR7, R213 ;  /* 0x00000000d50772ca */ /* 0x000fe200000e0000 */
[----:B------:R-:W-:Y:S01]  /*c2d0*/  VIADD R154, R212, 0x4 ;  /* 0x00000004d49a7836 */ /* 0x000fe20000000000 */
[----:B------:R-:W-:Y:S01]  /*c2e0*/  R2UR UR4, R6 ;  /* 0x00000000060472ca */ /* 0x000fe200000e0000 */
[----:B------:R-:W-:Y:S01]  /*c2f0*/  IMAD.MOV.U32 R153, RZ, RZ, 0x40000040 ;  /* 0x40000040ff997424 */ /* 0x000fe200078e00ff */
[----:B------:R-:W-:Y:S01]  /*c300*/  R2UR UR5, R7 ;  /* 0x00000000070572ca */ /* 0x000fe200000e0000 */
[----:B------:R-:W-:Y:S01]  /*c310*/  IMAD.MOV.U32 R155, RZ, RZ, 0x40000040 ;  /* 0x40000040ff9b7424 */ /* 0x000fe200078e00ff */
[----:B------:R-:W-:Y:S01]  /*c320*/  R2UR UR10, R152 ;  /* 0x00000000980a72ca */ /* 0x000fe200000e0000 */
[----:B------:R-:W-:Y:S01]  /*c330*/  VIADD R212, R212, 0x6 ;  /* 0x00000006d4d47836 */ /* 0x000fe20000000000 */
[----:B------:R-:W-:Y:S01]  /*c340*/  R2UR UR11, R153 ;  /* 0x00000000990b72ca */ /* 0x000fe200000e0000 */
[----:B------:R-:W-:Y:S01]  /*c350*/  IMAD.MOV.U32 R213, RZ, RZ, 0x40000040 ;  /* 0x40000040ffd57424 */ /* 0x000fe200078e00ff */
[----:B------:R-:W-:Y:S01]  /*c360*/  R2UR UR14, R154 ;  /* 0x000000009a0e72ca */ /* 0x000fe200000e0000 */
[----:B------:R-:W2:Y:S01]  /*c370*/  S2R R228, SR_TID.X ;  /* 0x0000000000e47919 */ /* 0x000ea20000002100 */
[----:B------:R-:W-:-:S02]  /*c380*/  R2UR UR15, R155 ;  /* 0x000000009b0f72ca */ /* 0x000fc400000e0000 */
[----:B------:R-:W-:Y:S01]  /*c390*/  WARPGROUP.ARRIVE ;  /* 0x00000000000079c5 */ /* 0x000fe20000000000 */
[----:B------:R-:W-:Y:S02]  /*c3a0*/  R2UR UR8, R14 ;  /* 0x000000000e0872ca */ /* 0x000fe400000e0000 */
[----:B------:R-:W-:Y:S02]  /*c3b0*/  R2UR UR9, R15 ;  /* 0x000000000f0972ca */ /* 0x000fe400000e0000 */
[----:B------:R-:W-:Y:S01]  /*c3c0*/  R2UR UR12, R12 ;  /* 0x000000000c0c72ca */ /* 0x000fe200000e0000 */
[----:B------:R-:W-:Y:S01]  /*c3d0*/  HGMMA.64x96x16.F32 R152, gdesc[UR4], RZ, !UPT, gsb0 ;  /* 0x01600000049879f0 */ /* 0x000fe2000c0008ff */
[----:B------:R-:W-:Y:S02]  /*c3e0*/  R2UR UR13, R13 ;  /* 0x000000000d0d72ca */ /* 0x000fe400000e0000 */
[----:B------:R-:W-:Y:S02]  /*c3f0*/  R2UR UR6, R212 ;  /* 0x00000000d40672ca */ /* 0x000fe400000e0000 */
[----:B------:R-:W-:-:S02]  /*c400*/  R2UR UR7, R213 ;  /* 0x00000000d50772ca */ /* 0x000fc400000e0000 */
[----:B------:R-:W-:Y:S02]  /*c410*/  R2UR UR4, R8 ;  /* 0x00000000080472ca */ /* 0x000fe400000e0000 */
[----:B------:R-:W-:Y:S02]  /*c420*/  R2UR UR5, R9 ;  /* 0x00000000090572ca */ /* 0x000fe400000e0000 */
[----:B------:R-:W-:Y:S02]  /*c430*/  LOP3.LUT P2, RZ, R2, 0x100000, RZ, 0xc0, !PT ;  /* 0x0010000002ff7812 */ /* 0x000fe4000784c0ff */
[----:B--2---:R-:W-:Y:S01]  /*c440*/  SHF.R.U32.HI R228, RZ, 0x7, R228 ;  /* 0x00000007ffe47819 */ /* 0x004fe200000116e4 */
        /* <DEDUP_REMOVED lines=26> */
[----:B------:R-:W-:Y:S01]  /*c5f0*/  IADD3 R176, -R228, 0xb, RZ ;  /* 0x0000000be4b07810 */ /* 0x000fe20007ffe1ff */
[----:B------:R-:W-:Y:S01]  /*c600*/  FMUL.FTZ R224, R180, UR36 ;  /* 0x00000024b4e07c20 */ /* 0x000fe20008410000 */
[----:B------:R-:W-:Y:S01]  /*c610*/  FMUL.FTZ R225, R181, UR36 ;  /* 0x00000024b5e17c20 */ /* 0x000fe20008410000 */
[----:B------:R-:W-:Y:S01]  /*c620*/  @!P1 PRMT R166, RZ, 0x654, R166 ;  /* 0x00000654ffa69816 */ /* 0x000fe200000000a6 */
[----:B------:R-:W-:Y:S01]  /*c630*/  FMUL.FTZ R180, R182, UR36 ;  /* 0x00000024b6b47c20 */ /* 0x000fe20008410000 */
[----:B------:R-:W-:Y:S01]  /*c640*/  FMUL.FTZ R181, R183, UR36 ;  /* 0x00000024b7b57c20 */ /* 0x000fe20008410000 */
[----:B------:R-:W-:Y:S01]  /*c650*/  FMUL.FTZ R182, R186, UR36 ;  /* 0x00000024bab67c20 */ /* 0x000fe20008410000 */
[----:B------:R2:W-:Y:S06]  /*c660*/  BAR.ARV R176, 0x100 ;  /* 0x000400b00000751d */ /* 0x0005ec0000002000 */
[----:B------:R-:W-:Y:S01]  /*c670*/  FMUL.FTZ R183, R187, UR36 ;  /* 0x00000024bbb77c20 */ /* 0x000fe20008410000 */
[----:B------:R-:W-:Y:S01]  /*c680*/  FMUL.FTZ R226, R189, UR36 ;  /* 0x00000024bde27c20 */ /* 0x000fe20008410000 */
[----:B------:R-:W-:Y:S01]  /*c690*/  FMUL.FTZ R186, R190, UR36 ;  /* 0x00000024beba7c20 */ /* 0x000fe20008410000 */
[----:B------:R3:W-:Y:S01]  /*c6a0*/  @!P1 SYNCS.ARRIVE.TRANS64.RED.A1T0 RZ, [R166+URZ], RZ ;  /* 0x000000ffa6ff99a7 */ /* 0x0007e2000810043f */
[----:B------:R-:W-:Y:S01]  /*c6b0*/  FMUL.FTZ R187, R191, UR36 ;  /* 0x00000024bfbb7c20 */ /* 0x000fe20008410000 */
[----:B------:R-:W-:Y:S01]  /*c6c0*/  FMUL.FTZ R227, R193, UR36 ;  /* 0x00000024c1e37c20 */ /* 0x000fe20008410000 */
[----:B------:R-:W-:Y:S01]  /*c6d0*/  FMUL.FTZ R190, R194, UR36 ;  /* 0x00000024c2be7c20 */ /* 0x000fe20008410000 */
[----:B------:R-:W-:Y:S01]  /*c6e0*/  FMUL.FTZ R189, R195, UR36 ;  /* 0x00000024c3bd7c20 */ /* 0x000fe20008410000 */
[----:B------:R-:W-:Y:S01]  /*c6f0*/  FMUL.FTZ R152, R152, UR36 ;  /* 0x0000002498987c20 */ /* 0x000fe20008410000 */
[----:B------:R-:W-:Y:S01]  /*c700*/  FMUL.FTZ R213, R167, UR36 ;  /* 0x00000024a7d57c20 */ /* 0x000fe20008410000 */
[----:B------:R-:W-:Y:S01]  /*c710*/  FMUL.FTZ R168, R168, UR36 ;  /* 0x00000024a8a87c20 */ /* 0x000fe20008410000 */
[----:B---3--:R-:W-:-:S02]  /*c720*/  IMAD R166, R5, -0x60, R204 ;  /* 0xffffffa005a67824 */ /* 0x008fc400078e02cc */
        /* <DEDUP_REMOVED lines=18> */
[----:B------:R-:W-:Y:S01]  /*c850*/  IADD3 R166, -R205, 0x1, R166 ;  /* 0x00000001cda67810 */ /* 0x000fe20007ffe1a6 */
[----:B------:R-:W3:Y:S04]  /*c860*/  MUFU.TANH R152, R152 ;  /* 0x0000009800987308 */ /* 0x000ee80000002400 */
[----:B------:R-:W-:-:S04]  /*c870*/  IMAD.IADD R166, R166, 0x1, -R201 ;  /* 0x00000001a6a67824 */ /* 0x000fc800078e0ac9 */
[----:B------:R-:W4:Y:S01]  /*c880*/  MUFU.TANH R212, R212 ;  /* 0x000000d400d47308 */ /* 0x000f220000002400 */
[C---:B------:R-:W-:Y:S02]  /*c890*/  VIADD R199, R166.reuse, UR51 ;  /* 0x00000033a6c77c36 */ /* 0x040fe40008000000 */
[----:B------:R-:W-:-:S03]  /*c8a0*/  VIADD R228, R166, UR37 ;  /* 0x00000025a6e47c36 */ /* 0x000fc60008000000 */
[C---:B------:R-:W-:Y:S01]  /*c8b0*/  IADD3 R197, R0.reuse, R199, RZ ;  /* 0x000000c700c57210 */ /* 0x040fe20007ffe0ff */
[----:B------:R-:W-:Y:S01]  /*c8c0*/  IMAD.IADD R198, R0, 0x1, R228 ;  /* 0x0000000100c67824 */ /* 0x000fe200078e02e4 */
        /* <DEDUP_REMOVED lines=46> */
[----:B--234-:R-:W-:Y:S05]  /*cbb0*/  @!P2 BRA `(.L_x_2137) ;  /* 0x000000000058a947 */ /* 0x01cfea0003800000 */
[----:B------:R-:W-:Y:S01]  /*cbc0*/  IMAD.IADD R196, R0, 0x1, R211 ;  /* 0x0000000100c47824 */ /* 0x000fe200078e02d3 */
[----:B------:R-:W-:Y:S04]  /*cbd0*/  BSSY B0, `(.L_x_2138) ;  /* 0x0000010000007945 */ /* 0x000fe80003800000 */
[----:B------:R-:W-:-:S13]  /*cbe0*/  ISETP.GT.AND P2, PT, R196, -0x1, PT ;  /* 0xffffffffc400780c */ /* 0x000fda0003f44270 */
        /* <DEDUP_REMOVED lines=9> */
.L_x_2139:
[----:B------:R-:W-:-:S05]  /*cc80*/  IMAD.U32 R229, RZ, RZ, UR41 ;  /* 0x00000029ffe57e24 */ /* 0x000fca000f8e00ff */
[----:B------:R-:W-:-:S13]  /*cc90*/  ISETP.NE.AND P2, PT, R229, 0x1, PT ;  /* 0x00000001e500780c */ /* 0x000fda0003f45270 */
[----:B------:R-:W2:Y:S02]  /*cca0*/  @P2 LDC.64 R166, c[0x0][0x9e8] ;  /* 0x00027a00ffa62b82 */ /* 0x000ea40000000a00 */
[----:B--2---:R-:W-:-:S05]  /*ccb0*/  @P2 IMAD.HI.U32 R166, R196, R166, RZ ;  /* 0x000000a6c4a62227 */ /* 0x004fca00078e00ff */
[----:B------:R-:W-:-:S07]  /*ccc0*/  @P2 SHF.R.U32.HI R196, RZ, R167, R166 ;  /* 0x000000a7ffc42219 */ /* 0x000fce00000116a6 */
.L_x_2140:
[----:B------:R-:W-:Y:S05]  /*ccd0*/  BSYNC B0 ;  /* 0x0000000000007941 */ /* 0x000fea0003800000 */
.L_x_2138:
[----:B------:R-:W-:-:S04]  /*cce0*/  IMAD R166, R5, -0x60, -R201 ;  /* 0xffffffa005a67824 */ /* 0x000fc800078e0ac9 */
[----:B------:R-:W-:-:S05]  /*ccf0*/  IMAD R166, R196, R229, R166 ;  /* 0x000000e5c4a67224 */ /* 0x000fca00078e02a6 */
[----:B------:R-:W-:Y:S02]  /*cd00*/  VIMNMX R197, R197, R166, !PT ;  /* 0x000000a6c5c57248 */ /* 0x000fe40007fe0100 */
[----:B------:R-:W-:-:S07]  /*cd10*/  VIADDMNMX R198, R166, R229, R198, PT ;  /* 0x000000e5a6c67246 */ /* 0x000fce00038001c6 */
.L_x_2137:
[----:B------:R-:W-:Y:S01]  /*cd20*/  IMAD R196, R5, -0x60, RZ ;  /* 0xffffffa005c47824 */ /* 0x000fe200078e02ff */
[----:B------:R-:W-:Y:S02]  /*cd30*/  LOP3.LUT R2, R2, 0xfff7ffff, RZ, 0xc0, !PT ;  /* 0xfff7ffff02027812 */ /* 0x000fe400078ec0ff */
[--C-:B------:R-:W-:Y:S02]  /*cd40*/  IADD3 R228, R228, 0x8, R0.reuse ;  /* 0x00000008e4e47810 */ /* 0x100fe40007ffe000 */
[C---:B------:R-:W-:Y:S02]  /*cd50*/  ISETP.GE.AND P2, PT, R196.reuse, 0x1, PT ;  /* 0x00000001c400780c */ /* 0x040fe40003f46270 */
[----:B------:R-:W-:Y:S02]  /*cd60*/  ISETP.GE.AND P4, PT, R196, 0x9, PT ;  /* 0x00000009c400780c */ /* 0x000fe40003f86270 */
[----:B------:R-:W-:-:S09]  /*cd70*/  IADD3 R199, R199, 0x8, R0 ;  /* 0x00000008c7c77810 */ /* 0x000fd20007ffe000 */
[----:B------:R-:W-:Y:S02]  /*cd80*/  @P2 LOP3.LUT R2, R2, 0x80000, RZ, 0xfc, !PT ;  /* 0x0008000002022812 */ /* 0x000fe400078efcff */
[----:B------:R-:W-:Y:S02]  /*cd90*/  ISETP.GT.AND P2, PT, R197, RZ, !P2 ;  /* 0x000000ffc500720c */ /* 0x000fe40005744270 */
[----:B------:R-:W-:Y:S02]  /*cda0*/  LOP3.LUT R2, R2, 0xfffffffd, RZ, 0xc0, !PT ;  /* 0xfffffffd02027812 */ /* 0x000fe400078ec0ff */
[----:B------:R-:W-:Y:S02]  /*cdb0*/  ISETP.LT.OR P3, PT, R198, 0x1, P2 ;  /* 0x00000001c600780c */ /* 0x000fe40001761670 */
[----:B------:R-:W-:Y:S02]  /*cdc0*/  ISETP.GE.AND P2, PT, R196, 0x2, PT ;  /* 0x00000002c400780c */ /* 0x000fe40003f46270 */
[----:B------:R-:W-:-:S02]  /*cdd0*/  FSEL R152, R152, -INF , !P3 ;  /* 0xff80000098987808 */ /* 0x000fc40005800000 */
[C---:B------:R-:W-:Y:S02]  /*cde0*/  ISETP.GT.AND P3, PT, R197.reuse, 0x1, !P2 ;  /* 0x00000001c500780c */ /* 0x040fe40005764270 */
[----:B------:R-:W-:Y:S02]  /*cdf0*/  @P4 LOP3.LUT R2, R2, 0x2, RZ, 0xfc, !PT ;  /* 0x0000000202024812 */ /* 0x000fe400078efcff */
[----:B------:R-:W-:Y:S02]  /*ce00*/  ISETP.LT.OR P3, PT, R198, 0x2, P3 ;  /* 0x00000002c600780c */ /* 0x000fe40001f61670 */
[----:B------:R-:W-:Y:S02]  /*ce10*/  LOP3.LUT R2, R2, 0xfffffffb, RZ, 0xc0, !PT ;  /* 0xfffffffb02027812 */ /* 0x000fe400078ec0ff */
[----:B------:R-:W-:Y:S02]  /*ce20*/  FSEL R212, R212, -INF , !P3 ;  /* 0xff800000d4d47808 */ /* 0x000fe40005800000 */
[----:B------:R-:W-:-:S02]  /*ce30*/  ISETP.GT.AND P3, PT, R197, 0x8, !P4 ;  /* 0x00000008c500780c */ /* 0x000fc40006764270 */
[----:B------:R-:W-:Y:S02]  /*ce40*/  ISETP.GE.AND P4, PT, R196, 0xa, PT ;  /* 0x0000000ac400780c */ /* 0x000fe40003f86270 */
[----:B------:R-:W-:-:S04]  /*ce50*/  ISETP.LT.OR P3, PT, R198, 0x9, P3 ;  /* 0x00000009c600780c */ /* 0x000fc80001f61670 */
[----:B0-----:R-:W-:Y:S02]  /*ce60*/  FSEL R155, R155, -INF , !P3 ;  /* 0xff8000009b9b7808 */ /* 0x001fe40005800000 */
        /* <DEDUP_REMOVED lines=118> */
[----:B------:R-:W-:-:S13]  /*d5d0*/  LOP3.LUT P6, RZ, R2, 0x100000, RZ, 0xc0, !PT ;  /* 0x0010000002ff7812 */ /* 0x000fda00078cc0ff */
[----:B------:R-:W-:Y:S05]  /*d5e0*/  @!P6 BRA `(.L_x_2141) ;  /* 0x00000000005ce947 */ /* 0x000fea0003800000 */
[----:B------:R-:W-:Y:S01]  /*d5f0*/  ISETP.GT.AND P6, PT, R208, -0x1, PT ;  /* 0xffffffffd000780c */ /* 0x000fe20003fc4270 */
[----:B------:R-:W-:-:S12]  /*d600*/  BSSY B0, `(.L_x_2142) ;  /* 0x0000011000007945 */ /* 0x000fd80003800000 */
[----:B------:R-:W-:Y:S05]  /*d610*/  @P6 BRA `(.L_x_2143) ;  /* 0x0000000000246947 */ /* 0x000fea0003800000 */
[----:B------:R-:W-:Y:S02]  /*d620*/  IMAD.U32 R177, RZ, RZ, UR41 ;  /* 0x00000029ffb17e24 */ /* 0x000fe4000f8e00ff */
[----:B------:R-:W-:-:S03]  /*d630*/  VIADD R197, R214, 0x8 ;  /* 0x00000008d6c57836 */ /* 0x000fc60000000000 */
[----:B------:R-:W-:Y:S02]  /*d640*/  ISETP.NE.AND P6, PT, R177, 0x1, PT ;  /* 0x00000001b100780c */ /* 0x000fe40003fc5270 */
[----:B------:R-:W-:-:S11]  /*d650*/  LOP3.LUT R197, RZ, R197, RZ, 0x33, !PT ;  /* 0x000000c5ffc57212 */ /* 0x000fd600078e33ff */
[----:B------:R-:W0:Y:S02]  /*d660*/  @P6 LDC.64 R166, c[0x0][0x9e8] ;  /* 0x00027a00ffa66b82 */ /* 0x000e240000000a00 */
[----:B0-----:R-:W-:-:S05]  /*d670*/  @P6 IMAD.HI.U32 R166, R197, R166, RZ ;  /* 0x000000a6c5a66227 */ /* 0x001fca00078e00ff */
[----:B------:R-:W-:-:S04]  /*d680*/  @P6 SHF.R.U32.HI R197, RZ, R167, R166 ;  /* 0x000000a7ffc56219 */ /* 0x000fc800000116a6 */
[----:B------:R-:W-:Y:S01]  /*d690*/  LOP3.LUT R197, RZ, R197, RZ, 0x33, !PT ;  /* 0x000000c5ffc57212 */ /* 0x000fe200078e33ff */
[----:B------:R-:W-:Y:S06]  /*d6a0*/  BRA `(.L_x_2144) ;  /* 0x0000000000187947 */ /* 0x000fec0003800000 */
.L_x_2143:
[----:B------:R-:W-:Y:S02]  /*d6b0*/  IMAD.U32 R177, RZ, RZ, UR41 ;  /* 0x00000029ffb17e24 */ /* 0x000fe4000f8e00ff */
[----:B------:R-:W-:-:S03]  /*d6c0*/  IMAD.MOV.U32 R197, RZ, RZ, R208 ;  /* 0x000000ffffc57224 */ /* 0x000fc600078e00d0 */
[----:B------:R-:W-:-:S13]  /*d6d0*/  ISETP.NE.AND P6, PT, R177, 0x1, PT ;  /* 0x00000001b100780c */ /* 0x000fda0003fc5270 */
[----:B------:R-:W0:Y:S02]  /*d6e0*/  @P6 LDC.64 R166, c[0x0][0x9e8] ;  /* 0x00027a00ffa66b82 */ /* 0x000e240000000a00 */
[----:B0-----:R-:W-:-:S05]  /*d6f0*/  @P6 IMAD.HI.U32 R166, R208, R166, RZ ;  /* 0x000000a6d0a66227 */ /* 0x001fca00078e00ff */
[----:B------:R-:W-:-:S07]  /*d700*/  @P6 SHF.R.U32.HI R197, RZ, R167, R166 ;  /* 0x000000a7ffc56219 */ /* 0x000fce00000116a6 */
.L_x_2144:
[----:B------:R-:W-:Y:S05]  /*d710*/  BSYNC B0 ;  /* 0x0000000000007941 */ /* 0x000fea0003800000 */
.L_x_2142:
[----:B------:R-:W-:-:S04]  /*d720*/  IMAD.IADD R196, R196, 0x1, -R201 ;  /* 0x00000001c4c47824 */ /* 0x000fc800078e0ac9 */
[----:B------:R-:W-:-:S05]  /*d730*/  IMAD R196, R197, R177, R196 ;  /* 0x000000b1c5c47224 */ /* 0x000fca00078e02c4 */
[----:B------:R-:W-:Y:S02]  /*d740*/  VIMNMX R199, R199, R196, !PT ;  /* 0x000000c4c7c77248 */ /* 0x000fe40007fe0100 */
[----:B------:R-:W-:-:S07]  /*d750*/  VIADDMNMX R228, R196, R177, R228, PT ;  /* 0x000000b1c4e47246 */ /* 0x000fce00038001e4 */
.L_x_2141:
[----:B------:R-:W-:Y:S02]  /*d760*/  ISETP.GT.AND P2, PT, R199, 0x1, !P2 ;  /* 0x00000001c700780c */ /* 0x000fe40005744270 */
[----:B------:R-:W-:Y:S02]  /*d770*/  FMNMX.FTZ R167, R152, R10, !PT ;  /* 0x0000000a98a77209 */ /* 0x000fe40007810000 */
[----:B------:R-:W-:Y:S02]  /*d780*/  ISETP.LT.OR P2, PT, R228, 0x2, P2 ;  /* 0x00000002e400780c */ /* 0x000fe40001741670 */
[----:B------:R-:W-:Y:S02]  /*d790*/  LOP3.LUT P6, RZ, R2, 0x8000, RZ, 0xc0, !PT ;  /* 0x0000800002ff7812 */ /* 0x000fe400078cc0ff */
        /* <DEDUP_REMOVED lines=71> */
[----:B0-----:R-:W-:Y:S02]  /*dc10*/  FMNMX.FTZ R177, R167, R177, !PT ;  /* 0x000000b1a7b17209 */ /* 0x001fe40007810000 */
[----:B------:R-:W-:Y:S02]  /*dc20*/  ISETP.GT.AND P2, PT, R199, 0x30, !P2 ;  /* 0x00000030c700780c */ /* 0x000fe40005744270 */
[C---:B------:R-:W-:Y:S02]  /*dc30*/  ISETP.LT.OR P4, PT, R228.reuse, 0x52, P4 ;  /* 0x00000052e400780c */ /* 0x040fe40002781670 */
[C---:B------:R-:W-:Y:S02]  /*dc40*/  ISETP.LT.OR P2, PT, R228.reuse, 0x31, P2 ;  /* 0x00000031e400780c */ /* 0x040fe40001741670 */
[----:B------:R-:W-:-:S02]  /*dc50*/  ISETP.LT.OR P5, PT, R228, 0x59, P5 ;  /* 0x00000059e400780c */ /* 0x000fc40002fa1670 */
[----:B------:R-:W-:Y:S02]  /*dc60*/  FSEL R166, R178, -INF , !P2 ;  /* 0xff800000b2a67808 */ /* 0x000fe40005000000 */
[----:B------:R-:W-:Y:S01]  /*dc70*/  LOP3.LUT P2, RZ, R2, 0x400, RZ, 0xc0, !PT ;  /* 0x0000040002ff7812 */ /* 0x000fe2000784c0ff */
[----:B------:R-:W0:Y:S01]  /*dc80*/  SHFL.BFLY PT, R178, R177, 0x1, 0x1f ;  /* 0x0c201f00b1b27f89 */ /* 0x000e2200000e0000 */
[----:B------:R-:W-:Y:S02]  /*dc90*/  FSEL R189, R189, -INF , !P4 ;  /* 0xff800000bdbd7808 */ /* 0x000fe40006000000 */
[----:B------:R-:W-:Y:S02]  /*dca0*/  ISETP.GT.AND P2, PT, R199, 0x31, !P2 ;  /* 0x00000031c700780c */ /* 0x000fe40005744270 */
[----:B------:R-:W-:Y:S02]  /*dcb0*/  FSEL R191, R191, -INF , !P5 ;  /* 0xff800000bfbf7808 */ /* 0x000fe40006800000 */
[----:B------:R-:W-:-:S04]  /*dcc0*/  ISETP.LT.OR P2, PT, R228, 0x32, P2 ;  /* 0x00000032e400780c */ /* 0x000fc80001741670 */
[----:B------:R-:W-:Y:S02]  /*dcd0*/  FSEL R179, R179, -INF , !P2 ;  /* 0xff800000b3b37808 */ /* 0x000fe40005000000 */
[----:B------:R-:W-:-:S04]  /*dce0*/  LOP3.LUT P2, RZ, R2, 0x200, RZ, 0xc0, !PT ;  /* 0x0000020002ff7812 */ /* 0x000fc8000784c0ff */
[----:B------:R-:W-:-:S04]  /*dcf0*/  ISETP.GT.AND P2, PT, R199, 0x38, !P2 ;  /* 0x00000038c700780c */ /* 0x000fc80005744270 */
[----:B------:R-:W-:Y:S02]  /*dd00*/  ISETP.LT.OR P2, PT, R228, 0x39, P2 ;  /* 0x00000039e400780c */ /* 0x000fe40001741670 */
[----:B0-----:R-:W-:Y:S01]  /*dd10*/  FMNMX.FTZ R178, R177, R178, !PT ;  /* 0x000000b2b1b27209 */ /* 0x001fe20007810000 */
[----:B------:R-:W-:Y:S01]  /*dd20*/  IMAD.U32 R177, RZ, RZ, UR42 ;  /* 0x0000002affb17e24 */ /* 0x000fe2000f8e00ff */
        /* <DEDUP_REMOVED lines=21> */
[----:B------:R-:W-:-:S04]  /*de80*/  FSETP.NEU.FTZ.AND P2, PT, R178, -INF , PT ;  /* 0xff800000b200780b */ /* 0x000fc80003f5d000 */
[----:B------:R-:W-:-:S05]  /*de90*/  FSEL R167, R178, RZ, P2 ;  /* 0x000000ffb2a77208 */ /* 0x000fca0001000000 */
[----:B------:R-:W-:Y:S01]  /*dea0*/  FADD.FTZ R167, -R167, R10 ;  /* 0x0000000aa7a77221 */ /* 0x000fe20000010100 */
[----:B------:R-:W-:-:S05]  /*deb0*/  FMUL.FTZ R10, R178, R177 ;  /* 0x000000b1b20a7220 */ /* 0x000fca0000410000 */
[----:B------:R-:W-:Y:S02]  /*dec0*/  FSEL R10, R10, RZ, P2 ;  /* 0x000000ff0a0a7208 */ /* 0x000fe40001000000 */
[----:B------:R-:W-:-:S03]  /*ded0*/  LOP3.LUT P2, RZ, R2, 0x80000, RZ, 0xc0, !PT ;  /* 0x0008000002ff7812 */ /* 0x000fc6000784c0ff */
[-CC-:B------:R-:W-:Y:S01]  /*dee0*/  FFMA.FTZ R152, R152, R177.reuse, -R10.reuse ;  /* 0x000000b198987223 */ /* 0x180fe2000001080a */
[----:B------:R-:W-:Y:S01]  /*def0*/  ISETP.GT.AND P2, PT, R199, RZ, !P2 ;  /* 0x000000ffc700720c */ /* 0x000fe20005744270 */
[-CC-:B------:R-:W-:Y:S01]  /*df00*/  FFMA.FTZ R212, R212, R177.reuse, -R10.reuse ;  /* 0x000000b1d4d47223 */ /* 0x180fe2000001080a */
[-CC-:B------:R-:W-:Y:S01]  /*df10*/  FFMA.FTZ R155, R155, R177.reuse, -R10.reuse ;  /* 0x000000b19b9b7223 */ /* 0x180fe2000001080a */
[-CC-:B------:R-:W-:Y:S01]  /*df20*/  FFMA.FTZ R156, R156, R177.reuse, -R10.reuse ;  /* 0x000000b19c9c7223 */ /* 0x180fe2000001080a */
[----:B------:R-:W-:Y:S01]  /*df30*/  ISETP.LT.OR P2, PT, R228, 0x1, P2 ;  /* 0x00000001e400780c */ /* 0x000fe20001741670 */
[-CC-:B------:R-:W-:Y:S01]  /*df40*/  FFMA.FTZ R159, R159, R177.reuse, -R10.reuse ;  /* 0x000000b19f9f7223 */ /* 0x180fe2000001080a */
[-CC-:B------:R-:W-:Y:S01]  /*df50*/  FFMA.FTZ R160, R160, R177.reuse, -R10.reuse ;  /* 0x000000b1a0a07223 */ /* 0x180fe2000001080a */
[-CC-:B------:R-:W-:Y:S01]  /*df60*/  FFMA.FTZ R163, R163, R177.reuse, -R10.reuse ;  /* 0x000000b1a3a37223 */ /* 0x180fe2000001080a */
[----:B------:R-:W-:Y:S01]  /*df70*/  FSEL R153, R153, -INF , !P2 ;  /* 0xff80000099997808 */ /* 0x000fe20005000000 */
        /* <DEDUP_REMOVED lines=17> */
[----:B------:R-:W-:Y:S01]  /*e090*/  FMUL.FTZ R10, R167, R177 ;  /* 0x000000b1a70a7220 */ /* 0x000fe20000410000 */
[----:B------:R-:W-:Y:S01]  /*e0a0*/  FMNMX.FTZ R167, R153, R11, !PT ;  /* 0x0000000b99a77209 */ /* 0x000fe20007810000 */
[----:B------:R-:W-:Y:S01]  /*e0b0*/  MUFU.EX2 R152, R152 ;  /* 0x0000009800987308 */ /* 0x000fe20000000800 */
[----:B------:R-:W-:-:S02]  /*e0c0*/  ISETP.GT.AND P2, PT, R199, 0x59, !P6 ;  /* 0x00000059c700780c */ /* 0x000fc40007744270 */
[----:B------:R-:W-:Y:S02]  /*e0d0*/  FMNMX.FTZ R167, R154, R167, !PT ;  /* 0x000000a79aa77209 */ /* 0x000fe40007810000 */
[----:B------:R-:W-:Y:S02]  /*e0e0*/  ISETP.LT.OR P2, PT, R228, 0x5a, P2 ;  /* 0x0000005ae400780c */ /* 0x000fe40001741670 */
[----:B------:R-:W-:Y:S01]  /*e0f0*/  FMNMX.FTZ R167, R157, R167, !PT ;  /* 0x000000a79da77209 */ /* 0x000fe20007810000 */
[----:B------:R-:W0:Y:S01]  /*e100*/  MUFU.EX2 R10, R10 ;  /* 0x0000000a000a7308 */ /* 0x000e220000000800 */
[----:B------:R-:W-:Y:S02]  /*e110*/  FSEL R193, R193, -INF , !P2 ;  /* 0xff800000c1c17808 */ /* 0x000fe40005000000 */
[----:B------:R-:W-:-:S04]  /*e120*/  FMNMX.FTZ R167, R158, R167, !PT ;  /* 0x000000a79ea77209 */ /* 0x000fc80007810000 */
[----:B------:R-:W-:Y:S01]  /*e130*/  FMNMX.FTZ R167, R161, R167, !PT ;  /* 0x000000a7a1a77209 */ /* 0x000fe20007810000 */
[----:B------:R-:W2:Y:S03]  /*e140*/  MUFU.EX2 R212, R212 ;  /* 0x000000d400d47308 */ /* 0x000ea60000000800 */
[----:B------:R-:W-:-:S04]  /*e150*/  FMNMX.FTZ R167, R162, R167, !PT ;  /* 0x000000a7a2a77209 */ /* 0x000fc80007810000 */
[----:B------:R-:W-:Y:S01]  /*e160*/  FMNMX.FTZ R167, R165, R167, !PT ;  /* 0x000000a7a5a77209 */ /* 0x000fe20007810000 */
[----:B------:R-:W3:Y:S01]  /*e170*/  MUFU.EX2 R155, R155 ;  /* 0x0000009b009b7308 */ /* 0x000ee20000000800 */
[----:B0-----:R-:W-:Y:S01]  /*e180*/  FFMA.FTZ R4, R10, R4, R152 ;  /* 0x000000040a047223 */ /* 0x001fe20000010098 */
[-C--:B------:R-:W-:Y:S01]  /*e190*/  FMUL.FTZ R24, R24, R10.reuse ;  /* 0x0000000a18187220 */ /* 0x080fe20000410000 */
[----:B------:R-:W-:Y:S01]  /*e1a0*/  FMNMX.FTZ R167, R213, R167, !PT ;  /* 0x000000a7d5a77209 */ /* 0x000fe20007810000 */
[-C--:B------:R-:W-:Y:S01]  /*e1b0*/  FMUL.FTZ R25, R25, R10.reuse ;  /* 0x0000000a19197220 */ /* 0x080fe20000410000 */
[-C--:B------:R-:W-:Y:S01]  /*e1c0*/  FMUL.FTZ R28, R28, R10.reuse ;  /* 0x0000000a1c1c7220 */ /* 0x080fe20000410000 */
[----:B------:R-:W-:Y:S01]  /*e1d0*/  FMUL.FTZ R29, R29, R10 ;  /* 0x0000000a1d1d7220 */ /* 0x000fe20000410000 */
[----:B------:R-:W-:Y:S01]  /*e1e0*/  FMNMX.FTZ R167, R170, R167, !PT ;  /* 0x000000a7aaa77209 */ /* 0x000fe20007810000 */
[----:B------:R-:W0:Y:S01]  /*e1f0*/  MUFU.EX2 R156, R156 ;  /* 0x0000009c009c7308 */ /* 0x000e220000000800 */
[C---:B--2---:R-:W-:Y:S01]  /*e200*/  FADD.FTZ R4, R212.reuse, R4 ;  /* 0x00000004d4047221 */ /* 0x044fe20000010000 */
[----:B------:R-:W-:Y:S01]  /*e210*/  F2FP.F16.F32.PACK_AB R152, R212, R152 ;  /* 0x00000098d498723e */ /* 0x000fe200000000ff */
[-C--:B------:R-:W-:Y:S01]  /*e220*/  FMUL.FTZ R32, R32, R10.reuse ;  /* 0x0000000a20207220 */ /* 0x080fe20000410000 */
[----:B------:R-:W-:Y:S01]  /*e230*/  FMNMX.FTZ R167, R171, R167, !PT ;  /* 0x000000a7aba77209 */ /* 0x000fe20007810000 */
[-C--:B------:R-:W-:Y:S01]  /*e240*/  FMUL.FTZ R33, R33, R10.reuse ;  /* 0x0000000a21217220 */ /* 0x080fe20000410000 */
[-C--:B------:R-:W-:Y:S01]  /*e250*/  FMUL.FTZ R36, R36, R10.reuse ;  /* 0x0000000a24247220 */ /* 0x080fe20000410000 */
[-C--:B------:R-:W-:Y:S01]  /*e260*/  FMUL.FTZ R37, R37, R10.reuse ;  /* 0x0000000a25257220 */ /* 0x080fe20000410000 */
[----:B------:R-:W-:Y:S01]  /*e270*/  FMNMX.FTZ R167, R174, R167, !PT ;  /* 0x000000a7aea77209 */ /* 0x000fe20007810000 */
[----:B------:R-:W2:Y:S01]  /*e280*/  MUFU.EX2 R159, R159 ;  /* 0x0000009f009f7308 */ /* 0x000ea20000000800 */
[----:B---3--:R-:W-:Y:S01]  /*e290*/  FADD.FTZ R4, R155, R4 ;  /* 0x000000049b047221 */ /* 0x008fe20000010000 */
[-C--:B------:R-:W-:Y:S01]  /*e2a0*/  FMUL.FTZ R40, R40, R10.reuse ;  /* 0x0000000a28287220 */ /* 0x080fe20000410000 */
[----:B------:R-:W-:Y:S01]  /*e2b0*/  FMNMX.FTZ R167, R175, R167, !PT ;  /* 0x000000a7afa77209 */ /* 0x000fe20007810000 */
[-C--:B------:R-:W-:Y:S01]  /*e2c0*/  FMUL.FTZ R41, R41, R10.reuse ;  /* 0x0000000a29297220 */ /* 0x080fe20000410000 */
[-C--:B------:R-:W-:Y:S01]  /*e2d0*/  FMUL.FTZ R44, R44, R10.reuse ;  /* 0x0000000a2c2c7220 */ /* 0x080fe20000410000 */
[-C--:B------:R-:W-:Y:S01]  /*e2e0*/  FMUL.FTZ R45, R45, R10.reuse ;  /* 0x0000000a2d2d7220 */ /* 0x080fe20000410000 */
[----:B------:R-:W-:Y:S01]  /*e2f0*/  FMNMX.FTZ R167, R166, R167, !PT ;  /* 0x000000a7a6a77209 */ /* 0x000fe20007810000 */
[----:B------:R-:W3:Y:S01]  /*e300*/  MUFU.EX2 R160, R160 ;  /* 0x000000a000a07308 */ /* 0x000ee20000000800 */
[----:B0-----:R-:W-:Y:S01]  /*e310*/  FADD.FTZ R4, R156, R4 ;  /* 0x000000049c047221 */ /* 0x001fe20000010000 */
[-C--:B------:R-:W-:Y:S01]  /*e320*/  FMUL.FTZ R48, R48, R10.reuse ;  /* 0x0000000a30307220 */ /* 0x080fe20000410000 */
[----:B------:R-:W-:Y:S01]  /*e330*/  FMNMX.FTZ R167, R179, R167, !PT ;  /* 0x000000a7b3a77209 */ /* 0x000fe20007810000 */
[-C--:B------:R-:W-:Y:S01]  /*e340*/  FMUL.FTZ R49, R49, R10.reuse ;  /* 0x0000000a31317220 */ /* 0x080fe20000410000 */
[-C--:B------:R-:W-:Y:S01]  /*e350*/  FMUL.FTZ R52, R52, R10.reuse ;  /* 0x0000000a34347220 */ /* 0x080fe20000410000 */
[-C--:B------:R-:W-:Y:S01]  /*e360*/  FMUL.FTZ R53, R53, R10.reuse ;  /* 0x0000000a35357220 */ /* 0x080fe20000410000 */
[----:B------:R-:W-:Y:S01]  /*e370*/  FMNMX.FTZ R167, R180, R167, !PT ;  /* 0x000000a7b4a77209 */ /* 0x000fe20007810000 */
[----:B------:R-:W0:Y:S01]  /*e380*/  MUFU.EX2 R163, R163 ;  /* 0x000000a300a37308 */ /* 0x000e220000000800 */
[----:B--2---:R-:W-:Y:S01]  /*e390*/  FADD.FTZ R4, R159, R4 ;  /* 0x000000049f047221 */ /* 0x004fe20000010000 */
        /* <DEDUP_REMOVED lines=22> */
[----:B------:R0:W-:Y:S01]  /*e500*/  MUFU.EX2 R197, R184 ;  /* 0x000000b800c57308 */ /* 0x0001e20000000800 */
        /* <DEDUP_REMOVED lines=14> */
[-C--:B------:R-:W-:Y:S01]  /*e5f0*/  FMUL.FTZ R96, R96, R10.reuse ;  /* 0x0000000a60607220 */ /* 0x080fe20000410000 */
[----:B------:R-:W3:Y:S01]  /*e600*/  SHFL.BFLY PT, R196, R167, 0x2, 0x1f ;  /* 0x0c401f00a7c47f89 */ /* 0x000ee200000e0000 */
[----:B------:R-:W4:Y:S01]  /*e610*/  MUFU.EX2 R172, R172 ;  /* 0x000000ac00ac7308 */ /* 0x000f220000000800 */
        /* <DEDUP_REMOVED lines=21> */
[----:B------:R-:W-:Y:S01]  /*e770*/  FMUL.FTZ R136, R136, R10 ;  /* 0x0000000a88887220 */ /* 0x000fe20000410000 */
[----:B---3--:R-:W-:Y:S01]  /*e780*/  FMNMX.FTZ R167, R167, R196, !PT ;  /* 0x000000c4a7a77209 */ /* 0x008fe20007810000 */
[----:B------:R-:W3:Y:S01]  /*e790*/  MUFU.EX2 R229, R229 ;  /* 0x000000e500e57308 */ /* 0x000ee20000000800 */
[-C--:B------:R-:W-:Y:S01]  /*e7a0*/  FMUL.FTZ R137, R137, R10.reuse ;  /* 0x0000000a89897220 */ /* 0x080fe20000410000 */
[-C--:B------:R-:W-:Y:S01]  /*e7b0*/  FMUL.FTZ R140, R140, R10.reuse ;  /* 0x0000000a8c8c7220 */ /* 0x080fe20000410000 */
[-C--:B------:R-:W-:Y:S01]  /*e7c0*/  FMUL.FTZ R141, R141, R10.reuse ;  /* 0x0000000a8d8d7220 */ /* 0x080fe20000410000 */
[----:B------:R-:W0:Y:S01]  /*e7d0*/  SHFL.BFLY PT, R196, R167, 0x1, 0x1f ;  /* 0x0c201f00a7c47f89 */ /* 0x000e2200000e0000 */
[-C--:B------:R-:W-:Y:S01]  /*e7e0*/  FMUL.FTZ R144, R144, R10.reuse ;  /* 0x0000000a90907220 */ /* 0x080fe20000410000 */
[-C--:B------:R-:W-:Y:S01]  /*e7f0*/  FMUL.FTZ R145, R145, R10.reuse ;  /* 0x0000000a91917220 */ /* 0x080fe20000410000 */
[-C--:B------:R-:W-:Y:S01]  /*e800*/  FMUL.FTZ R148, R148, R10.reuse ;  /* 0x0000000a94947220 */ /* 0x080fe20000410000 */
[----:B------:R-:W3:Y:S01]  /*e810*/  MUFU.EX2 R224, R224 ;  /* 0x000000e000e07308 */ /* 0x000ee20000000800 */
[----:B------:R-:W-:-:S07]  /*e820*/  FMUL.FTZ R149, R149, R10 ;  /* 0x0000000a95957220 */ /* 0x000fce0000410000 */
[----:B------:R-:W3:Y:S08]  /*e830*/  MUFU.EX2 R225, R225 ;  /* 0x000000e100e17308 */ /* 0x000ef00000000800 */
[----:B------:R-:W-:Y:S01]  /*e840*/  MUFU.EX2 R185, R185 ;  /* 0x000000b900b97308 */ /* 0x000fe20000000800 */
[----:B0-----:R-:W-:-:S04]  /*e850*/  FMNMX.FTZ R184, R167, R196, !PT ;  /* 0x000000c4a7b87209 */ /* 0x001fc80007810000 */
[C---:B------:R-:W-:Y:S01]  /*e860*/  FSETP.NEU.FTZ.AND P2, PT, R184.reuse, -INF , PT ;  /* 0xff800000b800780b */ /* 0x040fe20003f5d000 */
[----:B------:R-:W-:Y:S02]  /*e870*/  FMUL.FTZ R196, R184, R177 ;  /* 0x000000b1b8c47220 */ /* 0x000fe40000410000 */
[----:B------:R-:W-:Y:S03]  /*e880*/  MUFU.EX2 R188, R188 ;  /* 0x000000bc00bc7308 */ /* 0x000fe60000000800 */
[----:B------:R-:W-:-:S05]  /*e890*/  FSEL R196, R196, RZ, P2 ;  /* 0x000000ffc4c47208 */ /* 0x000fca0001000000 */
[----:B------:R-:W-:Y:S01]  /*e8a0*/  MUFU.EX2 R226, R226 ;  /* 0x000000e200e27308 */ /* 0x000fe20000000800 */
[--C-:B------:R-:W-:Y:S01]  /*e8b0*/  FFMA.FTZ R167, R154, R177, -R196.reuse ;  /* 0x000000b19aa77223 */ /* 0x100fe200000108c4 */
[----:B------:R-:W-:Y:S01]  /*e8c0*/  F2FP.F16.F32.PACK_AB R154, R156, R155 ;  /* 0x0000009b9c9a723e */ /* 0x000fe200000000ff */
[----:B------:R-:W-:Y:S01]  /*e8d0*/  FFMA.FTZ R212, R157, R177, -R196 ;  /* 0x000000b19dd47223 */ /* 0x000fe200000108c4 */
[----:B------:R-:W-:Y:S01]  /*e8e0*/  F2FP.F16.F32.PACK_AB R156, R160, R159 ;  /* 0x0000009fa09c723e */ /* 0x000fe200000000ff */
[----:B--2---:R-:W-:Y:S01]  /*e8f0*/  FADD.FTZ R159, R169, R4 ;  /* 0x00000004a99f7221 */ /* 0x004fe20000010000 */
[--C-:B------:R-:W-:Y:S01]  /*e900*/  FFMA.FTZ R157, R158, R177, -R196.reuse ;  /* 0x000000b19e9d7223 */ /* 0x100fe200000108c4 */
[----:B------:R-:W-:Y:S01]  /*e910*/  F2FP.F16.F32.PACK_AB R158, R164, R163 ;  /* 0x000000a3a49e723e */ /* 0x000fe200000000ff */
[----:B------:R-:W-:Y:S01]  /*e920*/  MUFU.EX2 R192, R192 ;  /* 0x000000c000c07308 */ /* 0x000fe20000000800 */
[----:B----4-:R-:W-:Y:S01]  /*e930*/  FADD.FTZ R4, R172, R159 ;  /* 0x0000009fac047221 */ /* 0x010fe20000010000 */
[-CC-:B------:R-:W-:Y:S01]  /*e940*/  FFMA.FTZ R228, R153, R177.reuse, -R196.reuse ;  /* 0x000000b199e47223 */ /* 0x180fe200000108c4 */
[-CC-:B------:R-:W-:Y:S01]  /*e950*/  FFMA.FTZ R153, R174, R177.reuse, -R196.reuse ;  /* 0x000000b1ae997223 */ /* 0x180fe200000108c4 */
[-C--:B------:R-:W-:Y:S01]  /*e960*/  FFMA.FTZ R199, R161, R177.reuse, -R196 ;  /* 0x000000b1a1c77223 */ /* 0x080fe200000108c4 */
[C---:B-----5:R-:W-:Y:S01]  /*e970*/  FADD.FTZ R4, R173.reuse, R4 ;  /* 0x00000004ad047221 */ /* 0x060fe20000010000 */
[-C--:B------:R-:W-:Y:S01]  /*e980*/  FFMA.FTZ R161, R162, R177.reuse, -R196 ;  /* 0x000000b1a2a17223 */ /* 0x080fe200000108c4 */
[----:B------:R-:W-:Y:S01]  /*e990*/  F2FP.F16.F32.PACK_AB R162, R173, R172 ;  /* 0x000000acada2723e */ /* 0x000fe200000000ff */
[----:B------:R-:W0:Y:S01]  /*e9a0*/  MUFU.EX2 R227, R227 ;  /* 0x000000e300e37308 */ /* 0x000e220000000800 */
[----:B-1----:R-:W-:Y:S01]  /*e9b0*/  FADD.FTZ R4, R223, R4 ;  /* 0x00000004df047221 */ /* 0x002fe20000010000 */
[-CC-:B------:R-:W-:Y:S01]  /*e9c0*/  FFMA.FTZ R198, R165, R177.reuse, -R196.reuse ;  /* 0x000000b1a5c67223 */ /* 0x180fe200000108c4 */
[-CC-:B------:R-:W-:Y:S01]  /*e9d0*/  FFMA.FTZ R213, R213, R177.reuse, -R196.reuse ;  /* 0x000000b1d5d57223 */ /* 0x180fe200000108c4 */
[-C--:B------:R-:W-:Y:S01]  /*e9e0*/  FFMA.FTZ R165, R170, R177.reuse, -R196 ;  /* 0x000000b1aaa57223 */ /* 0x080fe200000108c4 */
[----:B---3--:R-:W-:Y:S01]  /*e9f0*/  FADD.FTZ R159, R229, R4 ;  /* 0x00000004e59f7221 */ /* 0x008fe20000010000 */
[-CC-:B------:R-:W-:Y:S01]  /*ea00*/  FFMA.FTZ R171, R171, R177.reuse, -R196.reuse ;  /* 0x000000b1abab7223 */ /* 0x180fe200000108c4 */
[-CC-:B------:R-:W-:Y:S01]  /*ea10*/  FFMA.FTZ R175, R175, R177.reuse, -R196.reuse ;  /* 0x000000b1afaf7223 */ /* 0x180fe200000108c4 */
[----:B------:R-:W1:Y:S01]  /*ea20*/  MUFU.EX2 R194, R194 ;  /* 0x000000c200c27308 */ /* 0x000e620000000800 */
[----:B------:R-:W-:Y:S01]  /*ea30*/  FADD.FTZ R4, R224, R159 ;  /* 0x0000009fe0047221 */ /* 0x000fe20000010000 */
[-CC-:B------:R-:W-:Y:S01]  /*ea40*/  FFMA.FTZ R230, R166, R177.reuse, -R196.reuse ;  /* 0x000000b1a6e67223 */ /* 0x180fe200000108c4 */
[-CC-:B------:R-:W-:Y:S01]  /*ea50*/  FFMA.FTZ R179, R179, R177.reuse, -R196.reuse ;  /* 0x000000b1b3b37223 */ /* 0x180fe200000108c4 */
[-C--:B------:R-:W-:Y:S01]  /*ea60*/  FFMA.FTZ R180, R180, R177.reuse, -R196 ;  /* 0x000000b1b4b47223 */ /* 0x080fe200000108c4 */
[----:B------:R-:W-:Y:S01]  /*ea70*/  FADD.FTZ R4, R225, R4 ;  /* 0x00000004e1047221 */ /* 0x000fe20000010000 */
[-CC-:B------:R-:W-:Y:S01]  /*ea80*/  FFMA.FTZ R181, R181, R177.reuse, -R196.reuse ;  /* 0x000000b1b5b57223 */ /* 0x180fe200000108c4 */
[-C--:B------:R-:W-:Y:S01]  /*ea90*/  FFMA.FTZ R182, R182, R177.reuse, -R196 ;  /* 0x000000b1b6b67223 */ /* 0x080fe200000108c4 */
[----:B------:R-:W2:Y:S01]  /*eaa0*/  MUFU.EX2 R174, R195 ;  /* 0x000000c300ae7308 */ /* 0x000ea20000000800 */
[----:B------:R-:W-:Y:S01]  /*eab0*/  FADD.FTZ R4, R197, R4 ;  /* 0x00000004c5047221 */ /* 0x000fe20000010000 */
[----:B0-----:R-:W-:Y:S01]  /*eac0*/  F2FP.F16.F32.PACK_AB R172, R227, R192 ;  /* 0x000000c0e3ac723e */ /* 0x001fe200000000ff */
[-CC-:B------:R-:W-:Y:S01]  /*ead0*/  FFMA.FTZ R183, R183, R177.reuse, -R196.reuse ;  /* 0x000000b1b7b77223 */ /* 0x180fe200000108c4 */
[-C--:B------:R-:W-:Y:S01]  /*eae0*/  FFMA.FTZ R186, R186, R177.reuse, -R196 ;  /* 0x000000b1baba7223 */ /* 0x080fe200000108c4 */
[----:B------:R-:W-:Y:S01]  /*eaf0*/  FADD.FTZ R163, R185, R4 ;  /* 0x00000004b9a37221 */ /* 0x000fe20000010000 */
[-CC-:B------:R-:W-:Y:S01]  /*eb00*/  FFMA.FTZ R187, R187, R177.reuse, -R196.reuse ;  /* 0x000000b1bbbb7223 */ /* 0x180fe200000108c4 */
[-CC-:B------:R-:W-:Y:S01]  /*eb10*/  FFMA.FTZ R190, R190, R177.reuse, -R196.reuse ;  /* 0x000000b1bebe7223 */ /* 0x180fe200000108c4 */
[----:B------:R-:W-:Y:S01]  /*eb20*/  MUFU.EX2 R228, R228 ;  /* 0x000000e400e47308 */ /* 0x000fe20000000800 */
[----:B------:R-:W-:Y:S01]  /*eb30*/  FADD.FTZ R163, R188, R163 ;  /* 0x000000a3bca37221 */ /* 0x000fe20000010000 */
[-CC-:B------:R-:W-:Y:S01]  /*eb40*/  FFMA.FTZ R189, R189, R177.reuse, -R196.reuse ;  /* 0x000000b1bdbd7223 */ /* 0x180fe200000108c4 */
[-CC-:B------:R-:W-:Y:S01]  /*eb50*/  FFMA.FTZ R191, R191, R177.reuse, -R196.reuse ;  /* 0x000000b1bfbf7223 */ /* 0x180fe200000108c4 */
[----:B------:R-:W-:Y:S01]  /*eb60*/  FFMA.FTZ R193, R193, R177, -R196 ;  /* 0x000000b1c1c17223 */ /* 0x000fe200000108c4 */
[C---:B------:R-:W-:Y:S01]  /*eb70*/  FADD.FTZ R163, R226.reuse, R163 ;  /* 0x000000a3e2a37221 */ /* 0x040fe20000010000 */
[----:B------:R-:W-:-:S02]  /*eb80*/  F2FP.F16.F32.PACK_AB R170, R226, R188 ;  /* 0x000000bce2aa723e */ /* 0x000fc400000000ff */
[----:B------:R-:W-:Y:S01]  /*eb90*/  MUFU.EX2 R167, R167 ;  /* 0x000000a700a77308 */ /* 0x000fe20000000800 */
[----:B------:R-:W-:Y:S01]  /*eba0*/  FADD.FTZ R4, R192, R163 ;  /* 0x000000a3c0047221 */ /* 0x000fe20000010000 */
[----:B------:R-:W-:Y:S02]  /*ebb0*/  FSEL R192, R184, RZ, P2 ;  /* 0x000000ffb8c07208 */ /* 0x000fe40001000000 */
[----:B------:R-:W-:Y:S01]  /*ebc0*/  F2FP.F16.F32.PACK_AB R160, R169, R168 ;  /* 0x000000a8a9a0723e */ /* 0x000fe200000000ff */
[----:B------:R-:W-:Y:S01]  /*ebd0*/  FADD.FTZ R163, R227, R4 ;  /* 0x00000004e3a37221 */ /* 0x000fe20000010000 */
[----:B------:R-:W-:Y:S02]  /*ebe0*/  F2FP.F16.F32.PACK_AB R164, R229, R223 ;  /* 0x000000dfe5a4723e */ /* 0x000fe400000000ff */
[----:B------:R-:W-:Y:S01]  /*ebf0*/  MUFU.EX2 R155, R212 ;  /* 0x000000d4009b7308 */ /* 0x000fe20000000800 */
[----:B-1----:R-:W-:Y:S01]  /*ec00*/  FADD.FTZ R163, R194, R163 ;  /* 0x000000a3c2a37221 */ /* 0x002fe20000010000 */
[----:B------:R-:W-:-:S02]  /*ec10*/  F2FP.F16.F32.PACK_AB R166, R225, R224 ;  /* 0x000000e0e1a6723e */ /* 0x000fc400000000ff */
[----:B------:R-:W-:Y:S01]  /*ec20*/  F2FP.F16.F32.PACK_AB R168, R185, R197 ;  /* 0x000000c5b9a8723e */ /* 0x000fe200000000ff */
[C---:B--2---:R-:W-:Y:S01]  /*ec30*/  FADD.FTZ R4, R174.reuse, R163 ;  /* 0x000000a3ae047221 */ /* 0x044fe20000010000 */
[----:B------:R-:W-:Y:S01]  /*ec40*/  F2FP.F16.F32.PACK_AB R174, R174, R194 ;  /* 0x000000c2aeae723e */ /* 0x000fe200000000ff */
[----:B------:R-:W-:Y:S01]  /*ec50*/  FADD.FTZ R194, -R192, R11 ;  /* 0x0000000bc0c27221 */ /* 0x000fe20000010100 */
[----:B------:R-:W-:Y:S03]  /*ec60*/  MUFU.EX2 R157, R157 ;  /* 0x0000009d009d7308 */ /* 0x000fe60000000800 */
[----:B------:R-:W-:-:S05]  /*ec70*/  FMUL.FTZ R11, R194, R177 ;  /* 0x000000b1c20b7220 */ /* 0x000fca0000410000 */
[----:B------:R-:W-:Y:S08]  /*ec80*/  MUFU.EX2 R199, R199 ;  /* 0x000000c700c77308 */ /* 0x000ff00000000800 */
[----:B------:R-:W0:Y:S08]  /*ec90*/  MUFU.EX2 R11, R11 ;  /* 0x0000000b000b7308 */ /* 0x000e300000000800 */
[----:B------:R-:W1:Y:S08]  /*eca0*/  MUFU.EX2 R161, R161 ;  /* 0x000000a100a17308 */ /* 0x000e700000000800 */
        /* <DEDUP_REMOVED lines=9> */
[----:B------:R-:W-:Y:S01]  /*ed40*/  FADD.FTZ R194, R155, R194 ;  /* 0x000000c29bc27221 */ /* 0x000fe20000010000 */
[----:B------:R-:W-:Y:S01]  /*ed50*/  F2FP.F16.F32.PACK_AB R155, R157, R155 ;  /* 0x0000009b9d9b723e */ /* 0x000fe200000000ff */
[-C--:B------:R-:W-:Y:S01]  /*ed60*/  FMUL.FTZ R35, R35, R11.reuse ;  /* 0x0000000b23237220 */ /* 0x080fe20000410000 */
[----:B------:R-:W-:Y:S01]  /*ed70*/  FMUL.FTZ R38, R38, R11 ;  /* 0x0000000b26267220 */ /* 0x000fe20000410000 */
[----:B------:R-:W-:Y:S01]  /*ed80*/  FADD.FTZ R194, R157, R194 ;  /* 0x000000c29dc27221 */ /* 0x000fe20000010000 */
[----:B-1----:R-:W-:Y:S01]  /*ed90*/  F2FP.F16.F32.PACK_AB R157, R161, R199 ;  /* 0x000000c7a19d723e */ /* 0x002fe200000000ff */
[-C--:B------:R-:W-:Y:S01]  /*eda0*/  FMUL.FTZ R39, R39, R11.reuse ;  /* 0x0000000b27277220 */ /* 0x080fe20000410000 */
[----:B------:R-:W1:Y:S01]  /*edb0*/  MUFU.EX2 R165, R165 ;  /* 0x000000a500a57308 */ /* 0x000e620000000800 */
[----:B------:R-:W-:Y:S01]  /*edc0*/  FADD.FTZ R194, R199, R194 ;  /* 0x000000c2c7c27221 */ /* 0x000fe20000010000 */
[-C--:B------:R-:W-:Y:S01]  /*edd0*/  FMUL.FTZ R42, R42, R11.reuse ;  /* 0x0000000b2a2a7220 */ /* 0x080fe20000410000 */
[-C--:B------:R-:W-:Y:S01]  /*ede0*/  FMUL.FTZ R43, R43, R11.reuse ;  /* 0x0000000b2b2b7220 */ /* 0x080fe20000410000 */
[-C--:B------:R-:W-:Y:S01]  /*edf0*/  FMUL.FTZ R46, R46, R11.reuse ;  /* 0x0000000b2e2e7220 */ /* 0x080fe20000410000 */
[----:B------:R-:W-:Y:S01]  /*ee00*/  FADD.FTZ R194, R161, R194 ;  /* 0x000000c2a1c27221 */ /* 0x000fe20000010000 */
[-C--:B------:R-:W-:Y:S01]  /*ee10*/  FMUL.FTZ R47, R47, R11.reuse ;  /* 0x0000000b2f2f7220 */ /* 0x080fe20000410000 */
[----:B------:R-:W-:Y:S01]  /*ee20*/  FMUL.FTZ R50, R50, R11 ;  /* 0x0000000b32327220 */ /* 0x000fe20000410000 */
[----:B------:R-:W3:Y:S01]  /*ee30*/  MUFU.EX2 R188, R171 ;  /* 0x000000ab00bc7308 */ /* 0x000ee20000000800 */
[----:B--2---:R-:W-:Y:S01]  /*ee40*/  FADD.FTZ R3, R159, R194 ;  /* 0x000000c29f037221 */ /* 0x004fe20000010000 */
[----:B0-----:R-:W-:Y:S01]  /*ee50*/  F2FP.F16.F32.PACK_AB R159, R196, R159 ;  /* 0x0000009fc49f723e */ /* 0x001fe200000000ff */
[-C--:B------:R-:W-:Y:S01]  /*ee60*/  FMUL.FTZ R51, R51, R11.reuse ;  /* 0x0000000b33337220 */ /* 0x080fe20000410000 */
[-C--:B------:R-:W-:Y:S01]  /*ee70*/  FMUL.FTZ R54, R54, R11.reuse ;  /* 0x0000000b36367220 */ /* 0x080fe20000410000 */
[----:B------:R-:W-:Y:S01]  /*ee80*/  FADD.FTZ R198, R196, R3 ;  /* 0x00000003c4c67221 */ /* 0x000fe20000010000 */
[-C--:B------:R-:W-:Y:S01]  /*ee90*/  FMUL.FTZ R55, R55, R11.reuse ;  /* 0x0000000b37377220 */ /* 0x080fe20000410000 */
[-C--:B------:R-:W-:Y:S01]  /*eea0*/  FMUL.FTZ R58, R58, R11.reuse ;  /* 0x0000000b3a3a7220 */ /* 0x080fe20000410000 */
[----:B------:R0:W-:Y:S01]  /*eeb0*/  MUFU.EX2 R163, R153 ;  /* 0x0000009900a37308 */ /* 0x0001e20000000800 */
[----:B-1----:R-:W-:Y:S01]  /*eec0*/  FADD.FTZ R3, R165, R198 ;  /* 0x000000c6a5037221 */ /* 0x002fe20000010000 */
[-C--:B------:R-:W-:Y:S01]  /*eed0*/  FMUL.FTZ R59, R59, R11.reuse ;  /* 0x0000000b3b3b7220 */ /* 0x080fe20000410000 */
[-C--:B------:R-:W-:Y:S01]  /*eee0*/  FMUL.FTZ R62, R62, R11.reuse ;  /* 0x0000000b3e3e7220 */ /* 0x080fe20000410000 */
[-C--:B------:R-:W-:Y:S01]  /*eef0*/  FMUL.FTZ R63, R63, R11.reuse ;  /* 0x0000000b3f3f7220 */ /* 0x080fe20000410000 */
[-C--:B------:R-:W-:Y:S01]  /*ef00*/  FMUL.FTZ R66, R66, R11.reuse ;  /* 0x0000000b42427220 */ /* 0x080fe20000410000 */
[-C--:B------:R-:W-:Y:S01]  /*ef10*/  FMUL.FTZ R67, R67, R11.reuse ;  /* 0x0000000b43437220 */ /* 0x080fe20000410000 */
[----:B------:R-:W-:Y:S01]  /*ef20*/  FMUL.FTZ R70, R70, R11 ;  /* 0x0000000b46467220 */ /* 0x000fe20000410000 */
[----:B------:R-:W-:Y:S01]  /*ef30*/  MUFU.EX2 R192, R175 ;  /* 0x000000af00c07308 */ /* 0x000fe20000000800 */
[----:B---3--:R-:W-:Y:S01]  /*ef40*/  F2FP.F16.F32.PACK_AB R161, R188, R165 ;  /* 0x000000a5bca1723e */ /* 0x008fe200000000ff */
[-C--:B------:R-:W-:Y:S01]  /*ef50*/  FMUL.FTZ R71, R71, R11.reuse ;  /* 0x0000000b47477220 */ /* 0x080fe20000410000 */
[----:B0-----:R-:W-:Y:S01]  /*ef60*/  F2FP.F16.F32.PACK_AB R153, R167, R228 ;  /* 0x000000e4a799723e */ /* 0x001fe200000000ff */
        /* <DEDUP_REMOVED lines=29> */
[----:B-1----:R-:W-:Y:S01]  /*f140*/  FADD.FTZ R182, R188, R3 ;  /* 0x00000003bcb67221 */ /* 0x002fe20000010000 */
[----:B0-----:R-:W-:Y:S01]  /*f150*/  F2FP.F16.F32.PACK_AB R165, R179, R230 ;  /* 0x000000e6b3a5723e */ /* 0x001fe200000000ff */
[-C--:B------:R-:W-:Y:S01]  /*f160*/  FMUL.FTZ R123, R123, R11.reuse ;  /* 0x0000000b7b7b7220 */ /* 0x080fe20000410000 */
[----:B------:R-:W-:Y:S01]  /*f170*/  FMUL.FTZ R126, R126, R11 ;  /* 0x0000000b7e7e7220 */ /* 0x000fe20000410000 */
[----:B------:R-:W-:Y:S01]  /*f180*/  FADD.FTZ R3, R163, R182 ;  /* 0x000000b6a3037221 */ /* 0x000fe20000010000 */
[C---:B------:R-:W-:Y:S01]  /*f190*/  F2FP.F16.F32.PACK_AB R163, R192.reuse, R163 ;  /* 0x000000a3c0a3723e */ /* 0x040fe200000000ff */
[-C--:B------:R-:W-:Y:S01]  /*f1a0*/  FMUL.FTZ R127, R127, R11.reuse ;  /* 0x0000000b7f7f7220 */ /* 0x080fe20000410000 */
[----:B------:R-:W0:Y:S01]  /*f1b0*/  MUFU.EX2 R181, R181 ;  /* 0x000000b500b57308 */ /* 0x000e220000000800 */
[----:B------:R-:W-:Y:S01]  /*f1c0*/  FADD.FTZ R3, R192, R3 ;  /* 0x00000003c0037221 */ /* 0x000fe20000010000 */
        /* <DEDUP_REMOVED lines=12> */
[----:B------:R-:W-:-:S02]  /*f290*/  FMUL.FTZ R151, R151, R11 ;  /* 0x0000000b97977220 */ /* 0x000fc40000410000 */
[----:B------:R-:W2:Y:S01]  /*f2a0*/  MUFU.EX2 R194, R183 ;  /* 0x000000b700c27308 */ /* 0x000ea20000000800 */
[----:B-1----:R-:W-:Y:S01]  /*f2b0*/  FADD.FTZ R186, R230, R3 ;  /* 0x00000003e6ba7221 */ /* 0x002fe20000010000 */
[----:B0-----:R-:W-:-:S03]  /*f2c0*/  F2FP.F16.F32.PACK_AB R167, R181, R180 ;  /* 0x000000b4b5a7723e */ /* 0x001fc600000000ff */
[----:B------:R-:W-:-:S03]  /*f2d0*/  FADD.FTZ R3, R179, R186 ;  /* 0x000000bab3037221 */ /* 0x000fc60000010000 */
[----:B------:R-:W0:Y:S01]  /*f2e0*/  MUFU.EX2 R182, R187 ;  /* 0x000000bb00b67308 */ /* 0x000e220000000800 */
[----:B------:R-:W-:-:S04]  /*f2f0*/  FADD.FTZ R186, R180, R3 ;  /* 0x00000003b4ba7221 */ /* 0x000fc80000010000 */
[----:B------:R-:W-:-:S03]  /*f300*/  FADD.FTZ R186, R181, R186 ;  /* 0x000000bab5ba7221 */ /* 0x000fc60000010000 */
[----:B------:R1:W3:Y:S01]  /*f310*/  MUFU.EX2 R173, R190 ;  /* 0x000000be00ad7308 */ /* 0x0002e20000000800 */
[----:B------:R-:W-:Y:S01]  /*f320*/  FADD.FTZ R3, R169, R186 ;  /* 0x000000baa9037221 */ /* 0x000fe20000010000 */
[----:B--2---:R-:W-:-:S03]  /*f330*/  F2FP.F16.F32.PACK_AB R169, R194, R169 ;  /* 0x000000a9c2a9723e */ /* 0x004fc600000000ff */
[----:B------:R-:W-:-:S03]  /*f340*/  FADD.FTZ R186, R194, R3 ;  /* 0x00000003c2ba7221 */ /* 0x000fc60000010000 */
[----:B------:R-:W2:Y:S01]  /*f350*/  MUFU.EX2 R10, R189 ;  /* 0x000000bd000a7308 */ /* 0x000ea20000000800 */
[----:B------:R-:W-:Y:S01]  /*f360*/  FADD.FTZ R3, R171, R186 ;  /* 0x000000baab037221 */ /* 0x000fe20000010000 */
[----:B0-----:R-:W-:-:S03]  /*f370*/  F2FP.F16.F32.PACK_AB R171, R182, R171 ;  /* 0x000000abb6ab723e */ /* 0x001fc600000000ff */
[----:B-1----:R-:W-:-:S03]  /*f380*/  FADD.FTZ R190, R182, R3 ;  /* 0x00000003b6be7221 */ /* 0x002fc60000010000 */
[----:B------:R-:W0:Y:S01]  /*f390*/  MUFU.EX2 R175, R191 ;  /* 0x000000bf00af7308 */ /* 0x000e220000000800 */
[----:B---3--:R-:W-:-:S07]  /*f3a0*/  FADD.FTZ R3, R173, R190 ;  /* 0x000000bead037221 */ /* 0x008fce0000010000 */
[----:B------:R-:W1:Y:S01]  /*f3b0*/  MUFU.EX2 R186, R193 ;  /* 0x000000c100ba7308 */ /* 0x000e620000000800 */
[C---:B--2---:R-:W-:Y:S01]  /*f3c0*/  FADD.FTZ R188, R10.reuse, R3 ;  /* 0x000000030abc7221 */ /* 0x044fe20000010000 */
[----:B------:R-:W-:-:S03]  /*f3d0*/  F2FP.F16.F32.PACK_AB R173, R10, R173 ;  /* 0x000000ad0aad723e */ /* 0x000fc600000000ff */
[----:B0-----:R-:W-:-:S04]  /*f3e0*/  FADD.FTZ R3, R175, R188 ;  /* 0x000000bcaf037221 */ /* 0x001fc80000010000 */
[C---:B-1----:R-:W-:Y:S01]  /*f3f0*/  FADD.FTZ R3, R186.reuse, R3 ;  /* 0x00000003ba037221 */ /* 0x042fe20000010000 */
[----:B------:R-:W-:Y:S01]  /*f400*/  F2FP.F16.F32.PACK_AB R175, R186, R175 ;  /* 0x000000afbaaf723e */ /* 0x000fe200000000ff */
[----:B------:R-:W-:Y:S06]  /*f410*/  @!P0 BRA `(.L_x_2145) ;  /* 0x0000000000048947 */ /* 0x000fec0003800000 */
[----:B------:R-:W-:Y:S01]  /*f420*/  BPT.TRAP 0x1 ;  /* 0x000000040000795c */ /* 0x000fe20000300000 */
.L_x_2145:
[----:B------:R0:W1:Y:S01]  /*f430*/  SYNCS.PHASECHK.TRANS64.TRYWAIT P2, [R210+URZ+0x22850], R207 ;  /* 0x022850cfd20075a7 */ /* 0x000062000804017f */
[----:B------:R-:W-:Y:S05]  /*f440*/  @!P0 BRA `(.L_x_2146) ;  /* 0x0000000000048947 */ /* 0x000fea0003800000 */
[----:B------:R-:W-:Y:S01]  /*f450*/  BPT.TRAP 0x1 ;  /* 0x000000040000795c */ /* 0x000fe20000300000 */
.L_x_2146:
[----:B------:R-:W-:Y:S04]  /*f460*/  BSSY B0, `(.L_x_2147) ;  /* 0x0000004000007945 */ /* 0x000fe80003800000 */
[----:B-1----:R-:W-:Y:S05]  /*f470*/  @P2 BRA `(.L_x_2148) ;  /* 0x0000000000082947 */ /* 0x002fea0003800000 */
[----:B------:R-:W1:Y:S02]  /*f480*/  SYNCS.PHASECHK.TRANS64.TRYWAIT P2, [R210+URZ+0x22850], R207 ;  /* 0x022850cfd20075a7 */ /* 0x000e64000804017f */
[----:B-1----:R-:W-:Y:S05]  /*f490*/  @!P2 BRA `(.L_x_2149) ;  /* 0x00000104004ca947 */ /* 0x002fea0003800000 */
.L_x_2148:
[----:B------:R-:W-:Y:S05]  /*f4a0*/  BSYNC B0 ;  /* 0x0000000000007941 */ /* 0x000fea0003800000 */
.L_x_2147:
[----:B------:R-:W2:Y:S01]  /*f4b0*/  S2R R179, SR_TID.X ;  /* 0x0000000000b37919 */ /* 0x000ea20000002100 */
[----:B------:R-:W-:Y:S01]  /*f4c0*/  IMAD.MOV.U32 R11, RZ, RZ, 0x40000040 ;  /* 0x40000040ff0b7424 */ /* 0x000fe200078e00ff */
[----:B------:R-:W-:Y:S05]  /*f4d0*/  WARPSYNC.ALL ;  /* 0x0000000000007948 */ /* 0x000fea0003800000 */
[----:B------:R-:W-:Y:S01]  /*f4e0*/  R2UR UR7, R11 ;  /* 0x000000000b0772ca */ /* 0x000fe200000e0000 */
[----:B------:R-:W-:Y:S01]  /*f4f0*/  IMAD R10, R16, 0xc00, R20 ;  /* 0x00000c00100a7824 */ /* 0x000fe200078e0214 */
[----:B------:R-:W-:Y:S01]  /*f500*/  ISETP.GT.AND P2, PT, R5, R215, PT ;  /* 0x000000d70500720c */ /* 0x000fe20003f44270 */
[----:B01----:R-:W-:-:S02]  /*f510*/  @!P1 VIADD R210, R210, 0x22860 ;  /* 0x00022860d2d29836 */ /* 0x003fc40000000000 */
[----:B------:R-:W-:Y:S01]  /*f520*/  VIADD R5, R5, 0xffffffff ;  /* 0xffffffff05057836 */ /* 0x000fe20000000000 */
[----:B------:R-:W-:Y:S02]  /*f530*/  R2UR UR6, R10 ;  /* 0x000000000a0672ca */ /* 0x000fe400000e0000 */
[----:B------:R-:W-:Y:S02]  /*f540*/  @!P1 PRMT R210, RZ, 0x654, R210 ;  /* 0x00000654ffd29816 */ /* 0x000fe400000000d2 */
[----:B--2---:R-:W-:-:S05]  /*f550*/  SHF.R.U32.HI R179, RZ, 0x7, R179 ;  /* 0x00000007ffb37819 */ /* 0x004fca00000116b3 */
[----:B------:R-:W-:-:S05]  /*f560*/  VIADD R11, R179, 0x8 ;  /* 0x00000008b30b7836 */ /* 0x000fca0000000000 */
[----:B------:R0:W-:Y:S02]  /*f570*/  BAR.SYNC.DEFER_BLOCKING R11, 0x100 ;  /* 0x0004000b0000751d */ /* 0x0001e40000010000 */
[----:B0-----:R-:W-:-:S04]  /*f580*/  IMAD.MOV.U32 R11, RZ, RZ, 0x40000040 ;  /* 0x40000040ff0b7424 */ /* 0x001fc800078e00ff */
[----:B------:R-:W-:-:S06]  /*f590*/  WARPGROUP.ARRIVE ;  /* 0x00000000000079c5 */ /* 0x000fcc0000000000 */
[----:B------:R-:W-:Y:S03]  /*f5a0*/  HGMMA.64x256x16.F32 R24, R152, gdesc[UR4].tnspB, R24, gsb0 ;  /* 0x43e0000498187df0 */ /* 0x000fe60008000818 */
[----:B------:R-:W-:Y:S02]  /*f5b0*/  WARPGROUP.DEPBAR.LE gsb0, 0x0 ;  /* 0x00008000000079c5 */ /* 0x000fe40000010000 */
[----:B------:R-:W-:Y:S01]  /*f5c0*/  VIADD R152, R10, 0x80 ;  /* 0x000000800a987836 */ /* 0x000fe20000000000 */
[----:B------:R-:W-:Y:S01]  /*f5d0*/  MOV R153, 0x40000040 ;  /* 0x4000004000997802 */ /* 0x000fe20000000f00 */
[----:B------:R-:W-:-:S03]  /*f5e0*/  WARPGROUP.ARRIVE ;  /* 0x00000000000079c5 */ /* 0x000fc60000000000 */
[----:B------:R-:W-:Y:S01]  /*f5f0*/  R2UR UR6, R152 ;  /* 0x00000000980672ca */ /* 0x000fe200000e0000 */
[----:B------:R-:W-:Y:S01]  /*f600*/  VIADD R152, R10, 0x100 ;  /* 0x000001000a987836 */ /* 0x000fe20000000000 */
[----:B------:R-:W-:Y:S01]  /*f610*/  R2UR UR7, R153 ;  /* 0x00000000990772ca */ /* 0x000fe200000e0000 */
[----:B------:R-:W-:-:S15]  /*f620*/  IMAD.MOV.U32 R153, RZ, RZ, 0x40000040 ;  /* 0x40000040ff997424 */ /* 0x000fde00078e00ff */
        /* <DEDUP_REMOVED lines=12> */
[----:B------:R-:W-:Y:S02]  /*f6f0*/  IMAD.MOV.U32 R153, RZ, RZ, 0x40000040 ;  /* 0x40000040ff997424 */ /* 0x000fe400078e00ff */
        /* <DEDUP_REMOVED lines=11> */
[----:B------:R-:W-:Y:S01]  /*f7b0*/  R2UR UR6, R10 ;  /* 0x000000000a0672ca */ /* 0x000fe200000e0000 */
[----:B------:R-:W-:Y:S01]  /*f7c0*/  IMAD.MOV.U32 R10, RZ, RZ, R178 ;  /* 0x000000ffff0a7224 */ /* 0x000fe200078e00b2 */
[----:B------:R-:W-:Y:S01]  /*f7d0*/  R2UR UR7, R11 ;  /* 0x000000000b0772ca */ /* 0x000fe200000e0000 */
[----:B------:R-:W-:Y:S01]  /*f7e0*/  IMAD.MOV.U32 R11, RZ, RZ, R184 ;  /* 0x000000ffff0b7224 */ /* 0x000fe200078e00b8 */
[----:B------:R-:W-:Y:S02]  /*f7f0*/  WARPGROUP.DEPBAR.LE gsb0, 0x0 ;  /* 0x00008000000079c5 */ /* 0x000fe40000010000 */
[----:B------:R-:W-:-:S15]  /*f800*/  WARPGROUP.ARRIVE ;  /* 0x00000000000079c5 */ /* 0x000fde0000000000 */
[----:B------:R-:W-:-:S06]  /*f810*/  NOP ;  /* 0x0000000000007918 */ /* 0x000fcc0000000000 */
[----:B------:R-:W-:Y:S03]  /*f820*/  HGMMA.64x256x16.F32 R24, R172, gdesc[UR4].tnspB, R24, gsb0 ;  /* 0x43e00004ac187df0 */ /* 0x000fe60008000818 */
[----:B------:R-:W-:Y:S02]  /*f830*/  WARPGROUP.DEPBAR.LE gsb0, 0x0 ;  /* 0x00008000000079c5 */ /* 0x000fe40000010000 */
[----:B------:R0:W-:Y:S01]  /*f840*/  @!P1 SYNCS.ARRIVE.TRANS64.RED.A1T0 RZ, [R210+URZ], RZ ;  /* 0x000000ffd2ff99a7 */ /* 0x0001e2000810043f */
[----:B------:R-:W-:Y:S05]  /*f850*/  @P2 BRA `(.L_x_2150) ;  /* 0xffffffc800442947 */ /* 0x000fea000383ffff */
[----:B------:R-:W-:Y:S01]  /*f860*/  MOV R11, R184 ;  /* 0x000000b8000b7202 */ /* 0x000fe20000000f00 */
[----:B------:R-:W-:-:S07]  /*f870*/  IMAD.MOV.U32 R10, RZ, RZ, R178 ;  /* 0x000000ffff0a7224 */ /* 0x000fce00078e00b2 */
.L_x_2132:
[----:B------:R-:W1:Y:S01]  /*f880*/  LDC R226, c[0x0][0x9e4] ;  /* 0x00027900ffe27b82 */ /* 0x000e620000000800 */
[----:B------:R-:W-:Y:S01]  /*f890*/  IADD3 R152, R204, 0x80, -R205 ;  /* 0x00000080cc987810 */ /* 0x000fe20007ffe8cd */
[----:B------:R-:W-:Y:S01]  /*f8a0*/  ULDC UR4, c[0x0][0x9dc] ;  /* 0x0002770000047ab9 */ /* 0x000fe20000000800 */
[----:B------:R-:W-:-:S03]  /*f8b0*/  LOP3.LUT R2, R2, 0xffefffff, RZ, 0xc0, !PT ;  /* 0xffefffff02027812 */ /* 0x000fc600078ec0ff */
[----:B------:R-:W-:-:S04]  /*f8c0*/  IMAD R152, R209, 0x80, R152 ;  /* 0x00000080d1987824 */ /* 0x000fc800078e0298 */
[----:B------:R-:W-:Y:S01]  /*f8d0*/  VIADD R154, R152, -UR4 ;  /* 0x80000004989a7c36 */ /* 0x000fe20008000000 */
[----:B-1----:R-:W-:-:S13]  /*f8e0*/  ISETP.GE.AND P2, PT, R226, 0x1, PT ;  /* 0x00000001e200780c */ /* 0x002fda0003f46270 */
[----:B------:R-:W-:Y:S01]  /*f8f0*/  @P2 LOP3.LUT R2, R2, 0x100000, RZ, 0xfc, !PT ;  /* 0x0010000002022812 */ /* 0x000fe200078efcff */
[----:B------:R-:W-:Y:S06]  /*f900*/  @!P2 BRA `(.L_x_2151) ;  /* 0x000000000048a947 */ /* 0x000fec0003800000 */
[----:B------:R-:W-:Y:S01]  /*f910*/  IMAD.MOV.U32 R155, RZ, RZ, R152 ;  /* 0x000000ffff9b7224 */ /* 0x000fe200078e0098 */
[----:B------:R-:W-:Y:S04]  /*f920*/  BSSY B0, `(.L_x_2152) ;  /* 0x000000e000007945 */ /* 0x000fe80003800000 */
        /* <DEDUP_REMOVED lines=9> */
.L_x_2153:
[----:B------:R-:W-:-:S13]  /*f9c0*/  ISETP.NE.AND P2, PT, R226, 0x1, PT ;  /* 0x00000001e200780c */ /* 0x000fda0003f45270 */
[----:B------:R-:W1:Y:S02]  /*f9d0*/  @P2 LDC.64 R152, c[0x0][0x9e8] ;  /* 0x00027a00ff982b82 */ /* 0x000e640000000a00 */
[----:B-1----:R-:W-:-:S05]  /*f9e0*/  @P2 IMAD.HI.U32 R152, R155, R152, RZ ;  /* 0x000000989b982227 */ /* 0x002fca00078e00ff */
[----:B------:R-:W-:-:S07]  /*f9f0*/  @P2 SHF.R.U32.HI R155, RZ, R153, R152 ;  /* 0x00000099ff9b2219 */ /* 0x000fce0000011698 */
.L_x_2154:
[----:B------:R-:W-:Y:S05]  /*fa00*/  BSYNC B0 ;  /* 0x0000000000007941 */ /* 0x000fea0003800000 */
.L_x_2152:
[----:B------:R-:W-:-:S05]  /*fa10*/  IMAD R155, R155, R226, RZ ;  /* 0x000000e29b9b7224 */ /* 0x000fca00078e02ff */
[----:B------:R-:W-:-:S07]  /*fa20*/  VIMNMX R154, R154, R155, !PT ;  /* 0x0000009b9a9a7248 */ /* 0x000fce0007fe0100 */
.L_x_2151:
[----:B------:R-:W-:-:S04]  /*fa30*/  VIADD R154, R154, 0x5f ;  /* 0x0000005f9a9a7836 */ /* 0x000fc80000000000 */
[----:B------:R-:W-:-:S05]  /*fa40*/  IMAD.HI R154, R154, 0x2aaaaaab, RZ ;  /* 0x2aaaaaab9a9a7827 */ /* 0x000fca00078e02ff */
[----:B------:R-:W-:-:S04]  /*fa50*/  SHF.R.U32.HI R153, RZ, 0x1f, R154 ;  /* 0x0000001fff997819 */ /* 0x000fc8000001169a */
[----:B------:R-:W-:-:S04]  /*fa60*/  LEA.HI.SX32 R154, R154, R153, 0x1c ;  /* 0x000000999a9a7211 */ /* 0x000fc800078fe2ff */
[----:B------:R-:W-:-:S04]  /*fa70*/  VIMNMX R207, R219, R154, !PT ;  /* 0x0000009adbcf7248 */ /* 0x000fc80007fe0100 */
[----:B------:R-:W-:-:S13]  /*fa80*/  ISETP.GE.AND P2, PT, R5, R207, PT ;  /* 0x000000cf0500720c */ /* 0x000fda0003f46270 */
[----:B------:R-:W-:Y:S05]  /*fa90*/  @!P2 BRA `(.L_x_2155) ;  /* 0x00000024003ca947 */ /* 0x000fea0003800000 */
[----:B------:R-:W-:Y:S02]  /*faa0*/  IMAD.MOV.U32 R212, RZ, RZ, R11 ;  /* 0x000000ffffd47224 */ /* 0x000fe400078e000b */
[----:B------:R-:W-:Y:S02]  /*fab0*/  IMAD.MOV.U32 R213, RZ, RZ, R10 ;  /* 0x000000ffffd57224 */ /* 0x000fe400078e000a */
[----:B------:R-:W-:-:S07]  /*fac0*/  IMAD.MOV.U32 R209, RZ, RZ, R5 ;  /* 0x000000ffffd17224 */ /* 0x000fce00078e0005 */
.L_x_2165:
[----:B------:R-:W-:Y:S01]  /*fad0*/  VIADD R16, R16, 0x1 ;  /* 0x0000000110107836 */ /* 0x000fe20000000000 */
[----:B------:R-:W-:Y:S05]  /*fae0*/  YIELD ;  /* 0x0000000000007946 */ /* 0x000fea0003800000 */
[----:B------:R-:W-:Y:S01]  /*faf0*/  ISETP.NE.AND P3, PT, R16, 0x2, PT ;  /* 0x000000021000780c */ /* 0x000fe20003f65270 */
[----:B------:R-:W-:Y:S02]  /*fb00*/  IMAD.MOV.U32 R10, RZ, RZ, R209 ;  /* 0x000000ffff0a7224 */ /* 0x000fe400078e00d1 */
[----:B------:R-:W-:Y:S01]  /*fb10*/  VIADD R209, R209, 0xffffffff ;  /* 0xffffffffd1d17836 */ /* 0x000fe20000000000 */
[----:B-1----:R-:W-:-:S02]  /*fb20*/  SEL R5, RZ, 0x1, P3 ;  /* 0x00000001ff057807 */ /* 0x002fc40001800000 */
[----:B------:R-:W-:Y:S02]  /*fb30*/  ISETP.GT.AND P2, PT, R10, R207, PT ;  /* 0x000000cf0a00720c */ /* 0x000fe40003f44270 */
[----:B------:R-:W-:Y:S02]  /*fb40*/  LOP3.LUT R200, R200, R5, RZ, 0x3c, !PT ;  /* 0x00000005c8c87212 */ /* 0x000fe400078e3cff */
[----:B------:R-:W-:Y:S01]  /*fb50*/  SEL R16, R16, RZ, P3 ;  /* 0x000000ff10107207 */ /* 0x000fe20001800000 */
[----:B------:R-:W-:Y:S08]  /*fb60*/  @!P0 BRA `(.L_x_2156) ;  /* 0x0000000000048947 */ /* 0x000ff00003800000 */
[----:B------:R-:W-:Y:S01]  /*fb70*/  BPT.TRAP 0x1 ;  /* 0x000000040000795c */ /* 0x000fe20000300000 */
.L_x_2156:
[----:B------:R-:W-:Y:S01]  /*fb80*/  IMAD R5, R16, 0x8, R17 ;  /* 0x0000000810057824 */ /* 0x000fe200078e0211 */
[----:B------:R-:W-:-:S04]  /*fb90*/  SHF.L.U32 R208, R200, 0x1f, RZ ;  /* 0x0000001fc8d07819 */ /* 0x000fc800000006ff */
[----:B------:R1:W2:Y:S01]  /*fba0*/  SYNCS.PHASECHK.TRANS64.TRYWAIT P3, [R5+URZ+0x22830], R208 ;  /* 0x022830d0050075a7 */ /* 0x0002a2000806017f */
[----:B------:R-:W-:Y:S05]  /*fbb0*/  @!P0 BRA `(.L_x_2157) ;  /* 0x0000000000048947 */ /* 0x000fea0003800000 */
[----:B------:R-:W-:Y:S01]  /*fbc0*/  BPT.TRAP 0x1 ;  /* 0x000000040000795c */ /* 0x000fe20000300000 */
.L_x_2157:
[----:B------:R-:W-:Y:S01]  /*fbd0*/  IMAD R10, R16, 0x300, R21 ;  /* 0x00000300100a7824 */ /* 0x000fe200078e0215 */
[----:B------:R-:W-:Y:S01]  /*fbe0*/  MOV R11, 0x40000040 ;  /* 0x40000040000b7802 */ /* 0x000fe20000000f00 */
[----:B--2---:R-:W-:Y:S06]  /*fbf0*/  @P3 BRA `(.L_x_2158) ;  /* 0x0000000000083947 */ /* 0x004fec0003800000 */
[----:B------:R-:W2:Y:S02]  /*fc00*/  SYNCS.PHASECHK.TRANS64.TRYWAIT P3, [R5+URZ+0x22830], R208 ;  /* 0x022830d0050075a7 */ /* 0x000ea4000806017f */
[----:B--2---:R-:W-:Y:S05]  /*fc10*/  @!P3 BRA `(.L_x_2159) ;  /* 0x000000fc0080b947 */ /* 0x004fea0003800000 */
.L_x_2158:
[----:B------:R-:W-:Y:S05]  /*fc20*/  WARPSYNC.ALL ;  /* 0x0000000000007948 */ /* 0x000fea0003800000 */
[C---:B------:R-:W-:Y:S01]  /*fc30*/  R2UR UR6, R10.reuse ;  /* 0x000000000a0672ca */ /* 0x040fe200000e0000 */
[----:B------:R-:W-:Y:S01]  /*fc40*/  WARPGROUP.ARRIVE ;  /* 0x00000000000079c5 */ /* 0x000fe20000000000 */
[----:B------:R-:W-:Y:S01]  /*fc50*/  R2UR UR7, R11 ;  /* 0x000000000b0772ca */ /* 0x000fe200000e0000 */
[----:B0-----:R-:W-:Y:S01]  /*fc60*/  VIADD R210, R10, 0x2 ;  /* 0x000000020ad27836 */ /* 0x001fe20000000000 */
[----:B------:R-:W-:Y:S01]  /*fc70*/  R2UR UR4, R6 ;  /* 0x00000000060472ca */ /* 0x000fe200000e0000 */
[----:B------:R-:W-:Y:S01]  /*fc80*/  IMAD.MOV.U32 R211, RZ, RZ, 0x40000040 ;  /* 0x40000040ffd37424 */ /* 0x000fe200078e00ff */
[----:B------:R-:W-:Y:S01]  /*fc90*/  R2UR UR5, R7 ;  /* 0x00000000070572ca */ /* 0x000fe200000e0000 */
[----:B------:R-:W-:Y:S01]  /*fca0*/  IMAD.MOV.U32 R11, RZ, RZ, 0x40000040 ;  /* 0x40000040ff0b7424 */ /* 0x000fe200078e00ff */
[----:B------:R-:W0:Y:S11]  /*fcb0*/  S2R R225, SR_TID.X ;  /* 0x0000000000e17919 */ /* 0x000e360000002100 */
[----:B------:R-:W-:Y:S01]  /*fcc0*/  HGMMA.64x96x16.F32 R152, gdesc[UR4], RZ, !UPT, gsb0 ;  /* 0x01600000049879f0 */ /* 0x000fe2000c0008ff */
[----:B------:R-:W-:Y:S01]  /*fcd0*/  R2UR UR6, R210 ;  /* 0x00000000d20672ca */ /* 0x000fe200000e0000 */
[----:B------:R-:W-:Y:S01]  /*fce0*/  VIADD R210, R10, 0x4 ;  /* 0x000000040ad27836 */ /* 0x000fe20000000000 */
[----:B------:R-:W-:Y:S01]  /*fcf0*/  R2UR UR7, R211 ;  /* 0x00000000d30772ca */ /* 0x000fe200000e0000 */
[----:B------:R-:W-:Y:S01]  /*fd00*/  IMAD.MOV.U32 R211, RZ, RZ, 0x40000040 ;  /* 0x40000040ffd37424 */ /* 0x000fe200078e00ff */
[----:B------:R-:W-:Y:S01]  /*fd10*/  R2UR UR4, R14 ;  /* 0x000000000e0472ca */ /* 0x000fe200000e0000 */
[----:B------:R-:W-:Y:S01]  /*fd20*/  VIADD R10, R10, 0x6 ;  /* 0x000000060a0a7836 */ /* 0x000fe20000000000 */
[----:B------:R-:W-:-:S02]  /*fd30*/  R2UR UR5, R15 ;  /* 0x000000000f0572ca */ /* 0x000fc400000e0000 */
[----:B0-----:R-:W-:Y:S01]  /*fd40*/  SHF.R.U32.HI R225, RZ, 0x7, R225 ;  /* 0x00000007ffe17819 */ /* 0x001fe200000116e1 */
[----:B------:R-:W-:Y:S02]  /*fd50*/  WARPGROUP.DEPBAR.LE gsb0, 0x0 ;  /* 0x00008000000079c5 */ /* 0x000fe40000010000 */
[----:B------:R-:W-:-:S08]  /*fd60*/  WARPGROUP.ARRIVE ;  /* 0x00000000000079c5 */ /* 0x000fd00000000000 */
        /* <DEDUP_REMOVED lines=73> */
[----:B---3--:R-:W-:Y:S01]  /*10200*/  FMNMX.FTZ R177, R159, R10, !PT ;  /* 0x0000000a9fb17209 */ /* 0x008fe20007810000 */
[----:B------:R-:W-:Y:S01]  /*10210*/  FMUL.FTZ R197, R198, UR38 ;  /* 0x00000026c6c57c20 */ /* 0x000fe20008410000 */
[----:B------:R-:W-:-:S05]  /*10220*/  FMUL.FTZ R199, R199, UR38 ;  /* 0x00000026c7c77c20 */ /* 0x000fca0008410000 */
[----:B------:R-:W3:Y:S01]  /*10230*/  MUFU.TANH R164, R164 ;  /* 0x000000a400a47308 */ /* 0x000ee20000002400 */
[----:B----4-:R-:W-:-:S07]  /*10240*/  FMNMX.FTZ R10, R160, R177, !PT ;  /* 0x000000b1a00a7209 */ /* 0x010fce0007810000 */
[----:B------:R-:W4:Y:S01]  /*10250*/  MUFU.TANH R167, R167 ;  /* 0x000000a700a77308 */ /* 0x000f220000002400 */
[----:B0-----:R-:W-:-:S07]  /*10260*/  FMNMX.FTZ R177, R163, R10, !PT ;  /* 0x0000000aa3b17209 */ /* 0x001fce0007810000 */
[----:B------:R-:W0:Y:S01]  /*10270*/  MUFU.TANH R168, R168 ;  /* 0x000000a800a87308 */ /* 0x000e220000002400 */
[----:B---3--:R-:W-:-:S07]  /*10280*/  FMNMX.FTZ R10, R164, R177, !PT ;  /* 0x000000b1a40a7209 */ /* 0x008fce0007810000 */
        /* <DEDUP_REMOVED lines=31> */
[----:B----4-:R-:W-:-:S05]  /*10480*/  FMNMX.FTZ R10, R196, R177, !PT ;  /* 0x000000b1c40a7209 */ /* 0x010fca0007810000 */
[----:B------:R-:W4:Y:S02]  /*10490*/  SHFL.BFLY PT, R177, R10, 0x2, 0x1f ;  /* 0x0c401f000ab17f89 */ /* 0x000f2400000e0000 */
[----:B------:R-:W5:Y:S08]  /*104a0*/  MUFU.TANH R157, R157 ;  /* 0x0000009d009d7308 */ /* 0x000f700000002400 */
[----:B------:R-:W1:Y:S08]  /*104b0*/  MUFU.TANH R158, R158 ;  /* 0x0000009e009e7308 */ /* 0x000e700000002400 */
[----:B------:R-:W2:Y:S01]  /*104c0*/  MUFU.TANH R161, R161 ;  /* 0x000000a100a17308 */ /* 0x000ea20000002400 */
[----:B----4-:R-:W-:-:S07]  /*104d0*/  FMNMX.FTZ R10, R10, R177, !PT ;  /* 0x000000b10a0a7209 */ /* 0x010fce0007810000 */
[----:B------:R-:W4:Y:S01]  /*104e0*/  MUFU.TANH R162, R162 ;  /* 0x000000a200a27308 */ /* 0x000f220000002400 */
[----:B------:R-:W0:Y:S07]  /*104f0*/  SHFL.BFLY PT, R177, R10, 0x1, 0x1f ;  /* 0x0c201f000ab17f89 */ /* 0x000e2e00000e0000 */
[----:B------:R-:W4:Y:S08]  /*10500*/  MUFU.TANH R165, R165 ;  /* 0x000000a500a57308 */ /* 0x000f300000002400 */
[----:B------:R-:W4:Y:S08]  /*10510*/  MUFU.TANH R166, R166 ;  /* 0x000000a600a67308 */ /* 0x000f300000002400 */
[----:B------:R-:W4:Y:S01]  /*10520*/  MUFU.TANH R169, R169 ;  /* 0x000000a900a97308 */ /* 0x000f220000002400 */
[----:B0-----:R-:W-:Y:S01]  /*10530*/  FMNMX.FTZ R10, R10, R177, !PT ;  /* 0x000000b10a0a7209 */ /* 0x001fe20007810000 */
[----:B------:R-:W-:-:S04]  /*10540*/  IMAD.U32 R177, RZ, RZ, UR43 ;  /* 0x0000002bffb17e24 */ /* 0x000fc8000f8e00ff */
[CC--:B------:R-:W-:Y:S02]  /*10550*/  FMUL.FTZ R214, R10.reuse, R177.reuse ;  /* 0x000000b10ad67220 */ /* 0x0c0fe40000410000 */
[----:B------:R-:W0:Y:S01]  /*10560*/  MUFU.TANH R170, R170 ;  /* 0x000000aa00aa7308 */ /* 0x000e220000002400 */
[----:B------:R-:W-:Y:S01]  /*10570*/  FADD.FTZ R198, -R10, R213 ;  /* 0x000000d50ac67221 */ /* 0x000fe20000010100 */
[-CC-:B------:R-:W-:Y:S01]  /*10580*/  FFMA.FTZ R211, R11, R177.reuse, -R214.reuse ;  /* 0x000000b10bd37223 */ /* 0x180fe200000108d6 */
[----:B------:R-:W-:Y:S02]  /*10590*/  FMNMX.FTZ R11, R153, R212, !PT ;  /* 0x000000d4990b7209 */ /* 0x000fe40007810000 */
[-C--:B------:R-:W-:Y:S01]  /*105a0*/  FMUL.FTZ R198, R198, R177.reuse ;  /* 0x000000b1c6c67220 */ /* 0x080fe20000410000 */
[-CC-:B------:R-:W-:Y:S01]  /*105b0*/  FFMA.FTZ R213, R176, R177.reuse, -R214.reuse ;  /* 0x000000b1b0d57223 */ /* 0x180fe200000108d6 */
[--C-:B------:R-:W-:Y:S01]  /*105c0*/  FFMA.FTZ R152, R152, R177, -R214.reuse ;  /* 0x000000b198987223 */ /* 0x100fe200000108d6 */
[----:B---3--:R-:W-:Y:S01]  /*105d0*/  FMNMX.FTZ R11, R154, R11, !PT ;  /* 0x0000000b9a0b7209 */ /* 0x008fe20007810000 */
[----:B------:R-:W3:Y:S01]  /*105e0*/  MUFU.TANH R173, R173 ;  /* 0x000000ad00ad7308 */ /* 0x000ee20000002400 */
[-CC-:B------:R-:W-:Y:S01]  /*105f0*/  FFMA.FTZ R155, R155, R177.reuse, -R214.reuse ;  /* 0x000000b19b9b7223 */ /* 0x180fe200000108d6 */
[--C-:B------:R-:W-:Y:S01]  /*10600*/  FFMA.FTZ R156, R156, R177, -R214.reuse ;  /* 0x000000b19c9c7223 */ /* 0x100fe200000108d6 */
[----:B-----5:R-:W-:Y:S01]  /*10610*/  FMNMX.FTZ R11, R157, R11, !PT ;  /* 0x0000000b9d0b7209 */ /* 0x020fe20007810000 */
[-CC-:B------:R-:W-:Y:S01]  /*10620*/  FFMA.FTZ R159, R159, R177.reuse, -R214.reuse ;  /* 0x000000b19f9f7223 */ /* 0x180fe200000108d6 */
[-CC-:B------:R-:W-:Y:S01]  /*10630*/  FFMA.FTZ R160, R160, R177.reuse, -R214.reuse ;  /* 0x000000b1a0a07223 */ /* 0x180fe200000108d6 */
[--C-:B------:R-:W-:Y:S01]  /*10640*/  FFMA.FTZ R163, R163, R177, -R214.reuse ;  /* 0x000000b1a3a37223 */ /* 0x100fe200000108d6 */
[----:B-1----:R-:W-:Y:S01]  /*10650*/  FMNMX.FTZ R11, R158, R11, !PT ;  /* 0x0000000b9e0b7209 */ /* 0x002fe20007810000 */
[----:B------:R-:W1:Y:S01]  /*10660*/  MUFU.TANH R175, R175 ;  /* 0x000000af00af7308 */ /* 0x000e620000002400 */
[-CC-:B------:R-:W-:Y:S01]  /*10670*/  FFMA.FTZ R164, R164, R177.reuse, -R214.reuse ;  /* 0x000000b1a4a47223 */ /* 0x180fe200000108d6 */
[--C-:B------:R-:W-:Y:S01]  /*10680*/  FFMA.FTZ R167, R167, R177, -R214.reuse ;  /* 0x000000b1a7a77223 */ /* 0x100fe200000108d6 */
[----:B--2---:R-:W-:Y:S01]  /*10690*/  FMNMX.FTZ R11, R161, R11, !PT ;  /* 0x0000000ba10b7209 */ /* 0x004fe20007810000 */
[-CC-:B------:R-:W-:Y:S01]  /*106a0*/  FFMA.FTZ R168, R168, R177.reuse, -R214.reuse ;  /* 0x000000b1a8a87223 */ /* 0x180fe200000108d6 */
[-CC-:B------:R-:W-:Y:S01]  /*106b0*/  FFMA.FTZ R171, R171, R177.reuse, -R214.reuse ;  /* 0x000000b1abab7223 */ /* 0x180fe200000108d6 */
[--C-:B------:R-:W-:Y:S01]  /*106c0*/  FFMA.FTZ R172, R172, R177, -R214.reuse ;  /* 0x000000b1acac7223 */ /* 0x100fe200000108d6 */
[----:B----4-:R-:W-:Y:S01]  /*106d0*/  FMNMX.FTZ R11, R162, R11, !PT ;  /* 0x0000000ba20b7209 */ /* 0x010fe20007810000 */
[----:B------:R-:W2:Y:S01]  /*106e0*/  MUFU.TANH R178, R178 ;  /* 0x000000b200b27308 */ /* 0x000ea20000002400 */
[-CC-:B------:R-:W-:Y:S01]  /*106f0*/  FFMA.FTZ R174, R174, R177.reuse, -R214.reuse ;  /* 0x000000b1aeae7223 */ /* 0x180fe200000108d6 */
[--C-:B------:R-:W-:Y:S01]  /*10700*/  FFMA.FTZ R180, R180, R177, -R214.reuse ;  /* 0x000000b1b4b47223 */ /* 0x100fe200000108d6 */
[----:B------:R-:W-:Y:S01]  /*10710*/  FMNMX.FTZ R11, R165, R11, !PT ;  /* 0x0000000ba50b7209 */ /* 0x000fe20007810000 */
[-CC-:B------:R-:W-:Y:S01]  /*10720*/  FFMA.FTZ R181, R181, R177.reuse, -R214.reuse ;  /* 0x000000b1b5b57223 */ /* 0x180fe200000108d6 */
[-CC-:B------:R-:W-:Y:S01]  /*10730*/  FFMA.FTZ R184, R184, R177.reuse, -R214.reuse ;  /* 0x000000b1b8b87223 */ /* 0x180fe200000108d6 */
[--C-:B------:R-:W-:Y:S01]  /*10740*/  FFMA.FTZ R185, R185, R177, -R214.reuse ;  /* 0x000000b1b9b97223 */ /* 0x100fe200000108d6 */
[----:B------:R-:W-:Y:S01]  /*10750*/  FMNMX.FTZ R11, R166, R11, !PT ;  /* 0x0000000ba60b7209 */ /* 0x000fe20007810000 */
[----:B------:R-:W4:Y:S01]  /*10760*/  MUFU.TANH R179, R179 ;  /* 0x000000b300b37308 */ /* 0x000f220000002400 */
[-CC-:B------:R-:W-:Y:S01]  /*10770*/  FFMA.FTZ R188, R188, R177.reuse, -R214.reuse ;  /* 0x000000b1bcbc7223 */ /* 0x180fe200000108d6 */
[--C-:B------:R-:W-:Y:S01]  /*10780*/  FFMA.FTZ R189, R189, R177, -R214.reuse ;  /* 0x000000b1bdbd7223 */ /* 0x100fe200000108d6 */
[----:B------:R-:W-:Y:S01]  /*10790*/  FMNMX.FTZ R11, R169, R11, !PT ;  /* 0x0000000ba90b7209 */ /* 0x000fe20007810000 */
[-CC-:B------:R-:W-:Y:S01]  /*107a0*/  FFMA.FTZ R192, R192, R177.reuse, -R214.reuse ;  /* 0x000000b1c0c07223 */ /* 0x180fe200000108d6 */
[-CC-:B------:R-:W-:Y:S01]  /*107b0*/  FFMA.FTZ R210, R210, R177.reuse, -R214.reuse ;  /* 0x000000b1d2d27223 */ /* 0x180fe200000108d6 */
[--C-:B------:R-:W-:Y:S01]  /*107c0*/  FFMA.FTZ R193, R193, R177, -R214.reuse ;  /* 0x000000b1c1c17223 */ /* 0x100fe200000108d6 */
[----:B0-----:R-:W-:Y:S01]  /*107d0*/  FMNMX.FTZ R11, R170, R11, !PT ;  /* 0x0000000baa0b7209 */ /* 0x001fe20007810000 */
[----:B------:R-:W0:Y:S01]  /*107e0*/  MUFU.TANH R182, R182 ;  /* 0x000000b600b67308 */ /* 0x000e220000002400 */
[----:B------:R-:W-:-:S02]  /*107f0*/  FFMA.FTZ R196, R196, R177, -R214 ;  /* 0x000000b1c4c47223 */ /* 0x000fc400000108d6 */
[----:B---3--:R-:W-:-:S04]  /*10800*/  FMNMX.FTZ R11, R173, R11, !PT ;  /* 0x0000000bad0b7209 */ /* 0x008fc80007810000 */
[----:B-1----:R-:W-:Y:S01]  /*10810*/  FMNMX.FTZ R11, R175, R11, !PT ;  /* 0x0000000baf0b7209 */ /* 0x002fe20007810000 */
[----:B------:R-:W1:Y:S03]  /*10820*/  MUFU.TANH R183, R183 ;  /* 0x000000b700b77308 */ /* 0x000e660000002400 */
[----:B--2---:R-:W-:-:S04]  /*10830*/  FMNMX.FTZ R11, R178, R11, !PT ;  /* 0x0000000bb20b7209 */ /* 0x004fc80007810000 */
[----:B----4-:R-:W-:Y:S01]  /*10840*/  FMNMX.FTZ R11, R179, R11, !PT ;  /* 0x0000000bb30b7209 */ /* 0x010fe20007810000 */
[----:B------:R-:W2:Y:S03]  /*10850*/  MUFU.TANH R186, R186 ;  /* 0x000000ba00ba7308 */ /* 0x000ea60000002400 */
[----:B0-----:R-:W-:-:S05]  /*10860*/  FMNMX.FTZ R11, R182, R11, !PT ;  /* 0x0000000bb60b7209 */ /* 0x001fca0007810000 */
        /* <DEDUP_REMOVED lines=14> */
[----:B------:R-:W1:Y:S01]  /*10950*/  MUFU.EX2 R198, R198 ;  /* 0x000000c600c67308 */ /* 0x000e620000000800 */
[----:B--2---:R-:W-:-:S07]  /*10960*/  FMNMX.FTZ R11, R197, R11, !PT ;  /* 0x0000000bc50b7209 */ /* 0x004fce0007810000 */
[----:B------:R-:W2:Y:S01]  /*10970*/  MUFU.EX2 R211, R211 ;  /* 0x000000d300d37308 */ /* 0x000ea20000000800 */
[----:B0-----:R-:W-:-:S05]  /*10980*/  FMNMX.FTZ R11, R199, R11, !PT ;  /* 0x0000000bc70b7209 */ /* 0x001fca0007810000 */
[----:B------:R-:W0:Y:S02]  /*10990*/  SHFL.BFLY PT, R215, R11, 0x2, 0x1f ;  /* 0x0c401f000bd77f89 */ /* 0x000e2400000e0000 */
[----:B------:R-:W3:Y:S01]  /*109a0*/  MUFU.EX2 R152, R152 ;  /* 0x0000009800987308 */ /* 0x000ee20000000800 */
[-C--:B-1----:R-:W-:Y:S01]  /*109b0*/  FMUL.FTZ R24, R24, R198.reuse ;  /* 0x000000c618187220 */ /* 0x082fe20000410000 */
[-C--:B------:R-:W-:Y:S01]  /*109c0*/  FMUL.FTZ R25, R25, R198.reuse ;  /* 0x000000c619197220 */ /* 0x080fe20000410000 */
[-C--:B------:R-:W-:Y:S01]  /*109d0*/  FMUL.FTZ R28, R28, R198.reuse ;  /* 0x000000c61c1c7220 */ /* 0x080fe20000410000 */
[-C--:B------:R-:W-:Y:S01]  /*109e0*/  FMUL.FTZ R29, R29, R198.reuse ;  /* 0x000000c61d1d7220 */ /* 0x080fe20000410000 */
[-C--:B------:R-:W-:Y:S01]  /*109f0*/  FMUL.FTZ R32, R32, R198.reuse ;  /* 0x000000c620207220 */ /* 0x080fe20000410000 */
[-C--:B------:R-:W-:Y:S01]  /*10a00*/  FMUL.FTZ R33, R33, R198.reuse ;  /* 0x000000c621217220 */ /* 0x080fe20000410000 */
[----:B------:R-:W-:Y:S01]  /*10a10*/  FMUL.FTZ R36, R36, R198 ;  /* 0x000000c624247220 */ /* 0x000fe20000410000 */
        /* <DEDUP_REMOVED lines=9> */
[C---:B---3--:R-:W-:Y:S01]  /*10ab0*/  FADD.FTZ R4, R152.reuse, R4 ;  /* 0x0000000498047221 */ /* 0x048fe20000010000 */
[----:B------:R-:W-:Y:S01]  /*10ac0*/  F2FP.F16.F32.PACK_AB R152, R152, R211 ;  /* 0x000000d39898723e */ /* 0x000fe200000000ff */
[-C--:B------:R-:W-:Y:S01]  /*10ad0*/  FMUL.FTZ R49, R49, R198.reuse ;  /* 0x000000c631317220 */ /* 0x080fe20000410000 */
[-C--:B------:R-:W-:Y:S01]  /*10ae0*/  FMUL.FTZ R52, R52, R198.reuse ;  /* 0x000000c634347220 */ /* 0x080fe20000410000 */
[-C--:B------:R-:W-:Y:S01]  /*10af0*/  FMUL.FTZ R53, R53, R198.reuse ;  /* 0x000000c635357220 */ /* 0x080fe20000410000 */
[----:B0-----:R-:W-:Y:S01]  /*10b00*/  FMNMX.FTZ R11, R11, R215, !PT ;  /* 0x000000d70b0b7209 */ /* 0x001fe20007810000 */
[-C--:B------:R-:W-:Y:S01]  /*10b10*/  FMUL.FTZ R56, R56, R198.reuse ;  /* 0x000000c638387220 */ /* 0x080fe20000410000 */
[----:B------:R-:W0:Y:S01]  /*10b20*/  MUFU.EX2 R159, R159 ;  /* 0x0000009f009f7308 */ /* 0x000e220000000800 */
[----:B-1----:R-:W-:Y:S01]  /*10b30*/  FADD.FTZ R4, R155, R4 ;  /* 0x000000049b047221 */ /* 0x002fe20000010000 */
[-C--:B------:R-:W-:Y:S01]  /*10b40*/  FMUL.FTZ R57, R57, R198.reuse ;  /* 0x000000c639397220 */ /* 0x080fe20000410000 */
[----:B------:R-:W1:Y:S01]  /*10b50*/  SHFL.BFLY PT, R176, R11, 0x1, 0x1f ;  /* 0x0c201f000bb07f89 */ /* 0x000e6200000e0000 */
        /* <DEDUP_REMOVED lines=21> */
[----:B---3--:R-:W-:Y:S01]  /*10cb0*/  FADD.FTZ R4, R160, R211 ;  /* 0x000000d3a0047221 */ /* 0x008fe20000010000 */
[----:B------:R-:W-:Y:S01]  /*10cc0*/  FMUL.FTZ R92, R92, R198 ;  /* 0x000000c65c5c7220 */ /* 0x000fe20000410000 */
[----:B-1----:R-:W-:Y:S01]  /*10cd0*/  FMNMX.FTZ R11, R11, R176, !PT ;  /* 0x000000b00b0b7209 */ /* 0x002fe20007810000 */
[-C--:B------:R-:W-:Y:S01]  /*10ce0*/  FMUL.FTZ R93, R93, R198.reuse ;  /* 0x000000c65d5d7220 */ /* 0x080fe20000410000 */
[-C--:B------:R-:W-:Y:S01]  /*10cf0*/  FMUL.FTZ R96, R96, R198.reuse ;  /* 0x000000c660607220 */ /* 0x080fe20000410000 */
[-C--:B------:R-:W-:Y:S01]  /*10d00*/  FMUL.FTZ R97, R97, R198.reuse ;  /* 0x000000c661617220 */ /* 0x080fe20000410000 */
[-C--:B------:R-:W-:Y:S01]  /*10d10*/  FMUL.FTZ R100, R100, R198.reuse ;  /* 0x000000c664647220 */ /* 0x080fe20000410000 */
[----:B------:R-:W-:Y:S01]  /*10d20*/  FADD.FTZ R176, -R11, R212 ;  /* 0x000000d40bb07221 */ /* 0x000fe20000010100 */
        /* <DEDUP_REMOVED lines=8> */
[-CC-:B------:R-:W-:Y:S01]  /*10db0*/  FFMA.FTZ R214, R154, R177.reuse, -R176.reuse ;  /* 0x000000b19ad67223 */ /* 0x180fe200000108b0 */
[-CC-:B------:R-:W-:Y:S01]  /*10dc0*/  FFMA.FTZ R154, R178, R177.reuse, -R176.reuse ;  /* 0x000000b1b29a7223 */ /* 0x180fe200000108b0 */
        /* <DEDUP_REMOVED lines=36> */
[----:B------:R-:W-:Y:S01]  /*11010*/  FFMA.FTZ R187, R187, R177, -R176 ;  /* 0x000000b1bbbb7223 */ /* 0x000fe200000108b0 */
[----:B------:R-:W4:Y:S01]  /*11020*/  MUFU.EX2 R172, R172 ;  /* 0x000000ac00ac7308 */ /* 0x000f220000000800 */
[----:B-----5:R-:W-:Y:S01]  /*11030*/  F2FP.F16.F32.PACK_AB R154, R156, R155 ;  /* 0x0000009b9c9a723e */ /* 0x020fe200000000ff */
[----:B--2---:R-:W-:Y:S01]  /*11040*/  FADD.FTZ R155, R163, R4 ;  /* 0x00000004a39b7221 */ /* 0x004fe20000010000 */
[-CC-:B------:R-:W-:Y:S01]  /*11050*/  FFMA.FTZ R190, R190, R177.reuse, -R176.reuse ;  /* 0x000000b1bebe7223 */ /* 0x180fe200000108b0 */
[-CC-:B------:R-:W-:Y:S01]  /*11060*/  FFMA.FTZ R191, R191, R177.reuse, -R176.reuse ;  /* 0x000000b1bfbf7223 */ /* 0x180fe200000108b0 */
[-CC-:B------:R-:W-:Y:S01]  /*11070*/  FFMA.FTZ R194, R194, R177.reuse, -R176.reuse ;  /* 0x000000b1c2c27223 */ /* 0x180fe200000108b0 */
[----:B0-----:R-:W-:Y:S01]  /*11080*/  FADD.FTZ R4, R164, R155 ;  /* 0x0000009ba4047221 */ /* 0x001fe20000010000 */
[-CC-:B------:R-:W-:Y:S01]  /*11090*/  FFMA.FTZ R195, R195, R177.reuse, -R176.reuse ;  /* 0x000000b1c3c37223 */ /* 0x180fe200000108b0 */
[----:B------:R-:W0:Y:S01]  /*110a0*/  MUFU.EX2 R174, R174 ;  /* 0x000000ae00ae7308 */ /* 0x000e220000000800 */
[-C--:B------:R-:W-:Y:S01]  /*110b0*/  FFMA.FTZ R197, R197, R177.reuse, -R176 ;  /* 0x000000b1c5c57223 */ /* 0x080fe200000108b0 */
[----:B-1----:R-:W-:Y:S01]  /*110c0*/  FADD.FTZ R155, R167, R4 ;  /* 0x00000004a79b7221 */ /* 0x002fe20000010000 */
[----:B------:R-:W-:Y:S01]  /*110d0*/  FFMA.FTZ R199, R199, R177, -R176 ;  /* 0x000000b1c7c77223 */ /* 0x000fe200000108b0 */
[----:B------:R-:W-:-:S02]  /*110e0*/  F2FP.F16.F32.PACK_AB R156, R160, R159 ;  /* 0x0000009fa09c723e */ /* 0x000fc400000000ff */
[C---:B---3--:R-:W-:Y:S01]  /*110f0*/  FADD.FTZ R4, R168.reuse, R155 ;  /* 0x0000009ba8047221 */ /* 0x048fe20000010000 */
[----:B------:R-:W-:Y:S01]  /*11100*/  F2FP.F16.F32.PACK_AB R160, R168, R167 ;  /* 0x000000a7a8a0723e */ /* 0x000fe200000000ff */
[----:B------:R-:W1:Y:S02]  /*11110*/  MUFU.EX2 R213, R213 ;  /* 0x000000d500d57308 */ /* 0x000e640000000800 */
[----:B----4-:R-:W-:-:S04]  /*11120*/  FADD.FTZ R155, R171, R4 ;  /* 0x00000004ab9b7221 */ /* 0x010fc80000010000 */
[----:B------:R-:W-:Y:S02]  /*11130*/  FADD.FTZ R155, R172, R155 ;  /* 0x0000009bac9b7221 */ /* 0x000fe40000010000 */
[----:B------:R-:W-:Y:S02]  /*11140*/  MUFU.EX2 R212, R196 ;  /* 0x000000c400d47308 */ /* 0x000fe40000000800 */
[----:B0-----:R-:W-:-:S06]  /*11150*/  FADD.FTZ R4, R174, R155 ;  /* 0x0000009bae047221 */ /* 0x001fcc0000010000 */
[----:B------:R0:W2:Y:S01]  /*11160*/  MUFU.EX2 R196, R223 ;  /* 0x000000df00c47308 */ /* 0x0000a20000000800 */
[----:B-1----:R-:W-:-:S07]  /*11170*/  FADD.FTZ R155, R213, R4 ;  /* 0x00000004d59b7221 */ /* 0x002fce0000010000 */
[----:B------:R-:W1:Y:S01]  /*11180*/  MUFU.EX2 R153, R153 ;  /* 0x0000009900997308 */ /* 0x000e620000000800 */
[-CC-:B0-----:R-:W-:Y:S01]  /*11190*/  FFMA.FTZ R223, R162, R177.reuse, -R176.reuse ;  /* 0x000000b1a2df7223 */ /* 0x181fe200000108b0 */
[----:B------:R-:W-:Y:S01]  /*111a0*/  FFMA.FTZ R162, R175, R177, -R176 ;  /* 0x000000b1afa27223 */ /* 0x000fe200000108b0 */
[----:B------:R-:W-:-:S05]  /*111b0*/  IADD3 R176, -R225, 0xb, RZ ;  /* 0x0000000be1b07810 */ /* 0x000fca0007ffe1ff */
[----:B------:R-:W0:Y:S01]  /*111c0*/  MUFU.EX2 R180, R180 ;  /* 0x000000b400b47308 */ /* 0x000e220000000800 */
        /* <DEDUP_REMOVED lines=8> */
[----:B-1----:R-:W-:Y:S01]  /*11250*/  FFMA.FTZ R3, R196, R3, R153 ;  /* 0x00000003c4037223 */ /* 0x002fe20000010099 */
        /* <DEDUP_REMOVED lines=31> */
[----:B--2---:R-:W-:-:S02]  /*11450*/  @!P1 VIADD R166, R5, 0x22840 ;  /* 0x0002284005a69836 */ /* 0x004fc40000000000 */
[-C--:B------:R-:W-:Y:S01]  /*11460*/  FMUL.FTZ R90, R90, R196.reuse ;  /* 0x000000c45a5a7220 */ /* 0x080fe20000410000 */
[-C--:B------:R-:W-:Y:S01]  /*11470*/  FMUL.FTZ R91, R91, R196.reuse ;  /* 0x000000c45b5b7220 */ /* 0x080fe20000410000 */
[-C--:B------:R-:W-:Y:S01]  /*11480*/  FMUL.FTZ R94, R94, R196.reuse ;  /* 0x000000c45e5e7220 */ /* 0x080fe20000410000 */
[-C--:B------:R-:W-:Y:S01]  /*11490*/  FMUL.FTZ R95, R95, R196.reuse ;  /* 0x000000c45f5f7220 */ /* 0x080fe20000410000 */
[----:B------:R-:W-:Y:S01]  /*114a0*/  @!P1 PRMT R166, RZ, 0x654, R166 ;  /* 0x00000654ffa69816 */ /* 0x000fe200000000a6 */
[----:B------:R2:W-:Y:S06]  /*114b0*/  BAR.ARV R176, 0x100 ;  /* 0x000400b00000751d */ /* 0x0005ec0000002000 */
[----:B------:R-:W4:Y:S01]  /*114c0*/  MUFU.EX2 R161, R161 ;  /* 0x000000a100a17308 */ /* 0x000f220000000800 */
[----:B------:R5:W-:Y:S01]  /*114d0*/  @!P1 SYNCS.ARRIVE.TRANS64.RED.A1T0 RZ, [R166+URZ], RZ ;  /* 0x000000ffa6ff99a7 */ /* 0x000be2000810043f */
[-C--:B------:R-:W-:Y:S01]  /*114e0*/  FMUL.FTZ R98, R98, R196.reuse ;  /* 0x000000c462627220 */ /* 0x080fe20000410000 */
[-C--:B------:R-:W-:Y:S01]  /*114f0*/  FMUL.FTZ R99, R99, R196.reuse ;  /* 0x000000c463637220 */ /* 0x080fe20000410000 */
[-C--:B------:R-:W-:Y:S01]  /*11500*/  FMUL.FTZ R102, R102, R196.reuse ;  /* 0x000000c466667220 */ /* 0x080fe20000410000 */
[-C--:B------:R-:W-:Y:S01]  /*11510*/  FMUL.FTZ R103, R103, R196.reuse ;  /* 0x000000c467677220 */ /* 0x080fe20000410000 */
[-C--:B------:R-:W-:Y:S01]  /*11520*/  FMUL.FTZ R106, R106, R196.reuse ;  /* 0x000000c46a6a7220 */ /* 0x080fe20000410000 */
[----:B------:R-:W-:Y:S01]  /*11530*/  FMUL.FTZ R107, R107, R196 ;  /* 0x000000c46b6b7220 */ /* 0x000fe20000410000 */
[----:B------:R-:W2:Y:S01]  /*11540*/  MUFU.EX2 R223, R223 ;  /* 0x000000df00df7308 */ /* 0x000ea20000000800 */
[----:B-----5:R-:W-:Y:S01]  /*11550*/  F2FP.F16.F32.PACK_AB R166, R181, R180 ;  /* 0x000000b4b5a6723e */ /* 0x020fe200000000ff */
[----:B-1----:R-:W-:Y:S01]  /*11560*/  FADD.FTZ R180, R214, R3 ;  /* 0x00000003d6b47221 */ /* 0x002fe20000010000 */
[-C--:B------:R-:W-:Y:S01]  /*11570*/  FMUL.FTZ R110, R110, R196.reuse ;  /* 0x000000c46e6e7220 */ /* 0x080fe20000410000 */
[-C--:B------:R-:W-:Y:S01]  /*11580*/  FMUL.FTZ R111, R111, R196.reuse ;  /* 0x000000c46f6f7220 */ /* 0x080fe20000410000 */
[-C--:B------:R-:W-:Y:S01]  /*11590*/  FMUL.FTZ R114, R114, R196.reuse ;  /* 0x000000c472727220 */ /* 0x080fe20000410000 */
[----:B0-----:R-:W-:Y:S01]  /*115a0*/  FADD.FTZ R180, R157, R180 ;  /* 0x000000b49db47221 */ /* 0x001fe20000010000 */
[-C--:B------:R-:W-:Y:S01]  /*115b0*/  FMUL.FTZ R115, R115, R196.reuse ;  /* 0x000000c473737220 */ /* 0x080fe20000410000 */
[----:B------:R-:W0:Y:S01]  /*115c0*/  MUFU.EX2 R165, R165 ;  /* 0x000000a500a57308 */ /* 0x000e220000000800 */
[-C--:B------:R-:W-:Y:S01]  /*115d0*/  FMUL.FTZ R118, R118, R196.reuse ;  /* 0x000000c476767220 */ /* 0x080fe20000410000 */
[----:B---3--:R-:W-:Y:S01]  /*115e0*/  FADD.FTZ R180, R215, R180 ;  /* 0x000000b4d7b47221 */ /* 0x008fe20000010000 */
[-C--:B------:R-:W-:Y:S01]  /*115f0*/  FMUL.FTZ R119, R119, R196.reuse ;  /* 0x000000c477777220 */ /* 0x080fe20000410000 */
[-C--:B------:R-:W-:Y:S01]  /*11600*/  FMUL.FTZ R122, R122, R196.reuse ;  /* 0x000000c47a7a7220 */ /* 0x080fe20000410000 */
[-C--:B------:R-:W-:Y:S01]  /*11610*/  FMUL.FTZ R123, R123, R196.reuse ;  /* 0x000000c47b7b7220 */ /* 0x080fe20000410000 */
[----:B----4-:R-:W-:Y:S01]  /*11620*/  FADD.FTZ R180, R161, R180 ;  /* 0x000000b4a1b47221 */ /* 0x010fe20000010000 */
[-C--:B------:R-:W-:Y:S01]  /*11630*/  FMUL.FTZ R126, R126, R196.reuse ;  /* 0x000000c47e7e7220 */ /* 0x080fe20000410000 */
[----:B------:R-:W1:Y:S01]  /*11640*/  MUFU.EX2 R169, R224 ;  /* 0x000000e000a97308 */ /* 0x000e620000000800 */
[-C--:B------:R-:W-:Y:S01]  /*11650*/  FMUL.FTZ R127, R127, R196.reuse ;  /* 0x000000c47f7f7220 */ /* 0x080fe20000410000 */
[----:B--2---:R-:W-:Y:S01]  /*11660*/  FADD.FTZ R180, R223, R180 ;  /* 0x000000b4dfb47221 */ /* 0x004fe20000010000 */
        /* <DEDUP_REMOVED lines=18> */
[----:B------:R-:W-:-:S03]  /*11790*/  FADD.FTZ R3, R175, R180 ;  /* 0x000000b4af037221 */ /* 0x000fc60000010000 */
[----:B------:R1:W3:Y:S01]  /*117a0*/  MUFU.EX2 R179, R162 ;  /* 0x000000a200b37308 */ /* 0x0002e20000000800 */
[----:B--2---:R-:W-:-:S07]  /*117b0*/  FADD.FTZ R180, R178, R3 ;  /* 0x00000003b2b47221 */ /* 0x004fce0000010000 */
[----:B------:R2:W4:Y:S01]  /*117c0*/  MUFU.EX2 R211, R158 ;  /* 0x0000009e00d37308 */ /* 0x0005220000000800 */
[----:B0-----:R-:W-:Y:S01]  /*117d0*/  FADD.FTZ R180, R173, R180 ;  /* 0x000000b4adb47221 */ /* 0x001fe20000010000 */
[----:B-1----:R-:W-:-:S06]  /*117e0*/  F2FP.F16.F32.PACK_AB R162, R172, R171 ;  /* 0x000000abaca2723e */ /* 0x002fcc00000000ff */
[----:B------:R-:W0:Y:S01]  /*117f0*/  MUFU.EX2 R182, R182 ;  /* 0x000000b600b67308 */ /* 0x000e220000000800 */
[----:B---3--:R-:W-:Y:S01]  /*11800*/  FADD.FTZ R3, R179, R180 ;  /* 0x000000b4b3037221 */ /* 0x008fe20000010000 */
[----:B--2---:R-:W-:Y:S02]  /*11810*/  F2FP.F16.F32.PACK_AB R158, R164, R163 ;  /* 0x000000a3a49e723e */ /* 0x004fe400000000ff */
[----:B------:R-:W-:Y:S01]  /*11820*/  F2FP.F16.F32.PACK_AB R164, R213, R174 ;  /* 0x000000aed5a4723e */ /* 0x000fe200000000ff */
[----:B------:R-:W-:Y:S01]  /*11830*/  FADD.FTZ R180, R198, R3 ;  /* 0x00000003c6b47221 */ /* 0x000fe20000010000 */
[----:B------:R-:W-:Y:S02]  /*11840*/  F2FP.F16.F32.PACK_AB R163, R179, R173 ;  /* 0x000000adb3a3723e */ /* 0x000fe400000000ff */
[----:B------:R-:W1:Y:S01]  /*11850*/  MUFU.EX2 R184, R184 ;  /* 0x000000b800b87308 */ /* 0x000e620000000800 */
[C---:B----4-:R-:W-:Y:S01]  /*11860*/  FADD.FTZ R3, R211.reuse, R180 ;  /* 0x000000b4d3037221 */ /* 0x050fe20000010000 */
[----:B------:R-:W-:-:S06]  /*11870*/  F2FP.F16.F32.PACK_AB R165, R211, R198 ;  /* 0x000000c6d3a5723e */ /* 0x000fcc00000000ff */
[----:B------:R-:W2:Y:S01]  /*11880*/  MUFU.EX2 R183, R183 ;  /* 0x000000b700b77308 */ /* 0x000ea20000000800 */
[----:B0-----:R-:W-:-:S07]  /*11890*/  FADD.FTZ R180, R182, R3 ;  /* 0x00000003b6b47221 */ /* 0x001fce0000010000 */
[----:B------:R-:W0:Y:S01]  /*118a0*/  MUFU.EX2 R185, R185 ;  /* 0x000000b900b97308 */ /* 0x000e220000000800 */
[----:B-1----:R-:W-:-:S07]  /*118b0*/  FADD.FTZ R4, R184, R155 ;  /* 0x0000009bb8047221 */ /* 0x002fce0000010000 */
[----:B------:R-:W1:Y:S01]  /*118c0*/  MUFU.EX2 R186, R186 ;  /* 0x000000ba00ba7308 */ /* 0x000e620000000800 */
[C---:B--2---:R-:W-:Y:S01]  /*118d0*/  FADD.FTZ R3, R183.reuse, R180 ;  /* 0x000000b4b7037221 */ /* 0x044fe20000010000 */
[----:B------:R-:W-:-:S06]  /*118e0*/  F2FP.F16.F32.PACK_AB R167, R183, R182 ;  /* 0x000000b6b7a7723e */ /* 0x000fcc00000000ff */
[----:B------:R-:W2:Y:S01]  /*118f0*/  MUFU.EX2 R188, R188 ;  /* 0x000000bc00bc7308 */ /* 0x000ea20000000800 */
[C---:B0-----:R-:W-:Y:S01]  /*11900*/  FADD.FTZ R155, R185.reuse, R4 ;  /* 0x00000004b99b7221 */ /* 0x041fe20000010000 */
[----:B------:R-:W-:-:S06]  /*11910*/  F2FP.F16.F32.PACK_AB R168, R185, R184 ;  /* 0x000000b8b9a8723e */ /* 0x000fcc00000000ff */
[----:B------:R-:W0:Y:S01]  /*11920*/  MUFU.EX2 R187, R187 ;  /* 0x000000bb00bb7308 */ /* 0x000e220000000800 */
[----:B-1----:R-:W-:-:S07]  /*11930*/  FADD.FTZ R180, R186, R3 ;  /* 0x00000003bab47221 */ /* 0x002fce0000010000 */
[----:B------:R-:W1:Y:S01]  /*11940*/  MUFU.EX2 R189, R189 ;  /* 0x000000bd00bd7308 */ /* 0x000e620000000800 */
[----:B--2---:R-:W-:-:S07]  /*11950*/  FADD.FTZ R4, R188, R155 ;  /* 0x0000009bbc047221 */ /* 0x004fce0000010000 */
[----:B------:R-:W2:Y:S01]  /*11960*/  MUFU.EX2 R171, R190 ;  /* 0x000000be00ab7308 */ /* 0x000ea20000000800 */
[C---:B0-----:R-:W-:Y:S01]  /*11970*/  FADD.FTZ R180, R187.reuse, R180 ;  /* 0x000000b4bbb47221 */ /* 0x041fe20000010000 */
[----:B------:R-:W-:-:S06]  /*11980*/  F2FP.F16.F32.PACK_AB R169, R187, R186 ;  /* 0x000000babba9723e */ /* 0x000fcc00000000ff */
[----:B------:R-:W0:Y:S01]  /*11990*/  MUFU.EX2 R192, R192 ;  /* 0x000000c000c07308 */ /* 0x000e220000000800 */
[C---:B-1----:R-:W-:Y:S01]  /*119a0*/  FADD.FTZ R155, R189.reuse, R4 ;  /* 0x00000004bd9b7221 */ /* 0x042fe20000010000 */
[----:B------:R-:W-:-:S06]  /*119b0*/  F2FP.F16.F32.PACK_AB R170, R189, R188 ;  /* 0x000000bcbdaa723e */ /* 0x000fcc00000000ff */
[----:B------:R-:W1:Y:S01]  /*119c0*/  MUFU.EX2 R191, R191 ;  /* 0x000000bf00bf7308 */ /* 0x000e620000000800 */
[----:B--2---:R-:W-:-:S07]  /*119d0*/  FADD.FTZ R184, R171, R180 ;  /* 0x000000b4abb87221 */ /* 0x004fce0000010000 */
[----:B------:R-:W2:Y:S01]  /*119e0*/  MUFU.EX2 R210, R210 ;  /* 0x000000d200d27308 */ /* 0x000ea20000000800 */
[----:B0-----:R-:W-:-:S07]  /*119f0*/  FADD.FTZ R155, R192, R155 ;  /* 0x0000009bc09b7221 */ /* 0x001fce0000010000 */
[----:B------:R-:W0:Y:S01]  /*11a00*/  MUFU.EX2 R194, R194 ;  /* 0x000000c200c27308 */ /* 0x000e220000000800 */
[C---:B-1----:R-:W-:Y:S01]  /*11a10*/  FADD.FTZ R3, R191.reuse, R184 ;  /* 0x000000b8bf037221 */ /* 0x042fe20000010000 */
[----:B------:R-:W-:-:S06]  /*11a20*/  F2FP.F16.F32.PACK_AB R171, R191, R171 ;  /* 0x000000abbfab723e */ /* 0x000fcc00000000ff */
[----:B------:R-:W1:Y:S01]  /*11a30*/  MUFU.EX2 R193, R193 ;  /* 0x000000c100c17308 */ /* 0x000e620000000800 */
[C---:B--2---:R-:W-:Y:S01]  /*11a40*/  FADD.FTZ R4, R210.reuse, R155 ;  /* 0x0000009bd2047221 */ /* 0x044fe20000010000 */
[----:B------:R-:W-:-:S06]  /*11a50*/  F2FP.F16.F32.PACK_AB R172, R210, R192 ;  /* 0x000000c0d2ac723e */ /* 0x000fcc00000000ff */
[----:B------:R-:W2:Y:S01]  /*11a60*/  MUFU.EX2 R195, R195 ;  /* 0x000000c300c37308 */ /* 0x000ea20000000800 */
[----:B0-----:R-:W-:-:S07]  /*11a70*/  FADD.FTZ R184, R194, R3 ;  /* 0x00000003c2b87221 */ /* 0x001fce0000010000 */
[----:B------:R-:W0:Y:S01]  /*11a80*/  MUFU.EX2 R197, R197 ;  /* 0x000000c500c57308 */ /* 0x000e220000000800 */
[----:B-1----:R-:W-:Y:S01]  /*11a90*/  FADD.FTZ R155, R193, R4 ;  /* 0x00000004c19b7221 */ /* 0x002fe20000010000 */
[----:B------:R-:W-:-:S03]  /*11aa0*/  F2FP.F16.F32.PACK_AB R174, R212, R193 ;  /* 0x000000c1d4ae723e */ /* 0x000fc600000000ff */
[----:B------:R-:W-:Y:S01]  /*11ab0*/  FADD.FTZ R4, R212, R155 ;  /* 0x0000009bd4047221 */ /* 0x000fe20000010000 */
[----:B------:R-:W-:Y:S02]  /*11ac0*/  F2FP.F16.F32.PACK_AB R155, R215, R157 ;  /* 0x0000009dd79b723e */ /* 0x000fe400000000ff */
[----:B------:R-:W1:Y:S01]  /*11ad0*/  MUFU.EX2 R180, R199 ;  /* 0x000000c700b47308 */ /* 0x000e620000000800 */
[----:B--2---:R-:W-:Y:S01]  /*11ae0*/  FADD.FTZ R184, R195, R184 ;  /* 0x000000b8c3b87221 */ /* 0x004fe20000010000 */
[----:B------:R-:W-:Y:S02]  /*11af0*/  F2FP.F16.F32.PACK_AB R157, R223, R161 ;  /* 0x000000a1df9d723e */ /* 0x000fe400000000ff */
[----:B------:R-:W-:Y:S02]  /*11b00*/  F2FP.F16.F32.PACK_AB R161, R178, R175 ;  /* 0x000000afb2a1723e */ /* 0x000fe400000000ff */
[----:B------:R-:W-:Y:S01]  /*11b10*/  F2FP.F16.F32.PACK_AB R173, R195, R194 ;  /* 0x000000c2c3ad723e */ /* 0x000fe200000000ff */
[----:B0-----:R-:W-:-:S04]  /*11b20*/  FADD.FTZ R3, R197, R184 ;  /* 0x000000b8c5037221 */ /* 0x001fc80000010000 */
[C---:B-1----:R-:W-:Y:S01]  /*11b30*/  FADD.FTZ R3, R180.reuse, R3 ;  /* 0x00000003b4037221 */ /* 0x042fe20000010000 */
[----:B------:R-:W-:Y:S01]  /*11b40*/  F2FP.F16.F32.PACK_AB R175, R180, R197 ;  /* 0x000000c5b4af723e */ /* 0x000fe200000000ff */
[----:B------:R-:W-:Y:S06]  /*11b50*/  @!P0 BRA `(.L_x_2160) ;  /* 0x0000000000048947 */ /* 0x000fec0003800000 */
[----:B------:R-:W-:Y:S01]  /*11b60*/  BPT.TRAP 0x1 ;  /* 0x000000040000795c */ /* 0x000fe20000300000 */
.L_x_2160:
[----:B------:R0:W1:Y:S01]  /*11b70*/  SYNCS.PHASECHK.TRANS64.TRYWAIT P3, [R5+URZ+0x22850], R208 ;  /* 0x022850d0050075a7 */ /* 0x000062000806017f */
[----:B------:R-:W-:Y:S05]  /*11b80*/  @!P0 BRA `(.L_x_2161) ;  /* 0x0000000000048947 */ /* 0x000fea0003800000 */
[----:B------:R-:W-:Y:S01]  /*11b90*/  BPT.TRAP 0x1 ;  /* 0x000000040000795c */ /* 0x000fe20000300000 */
.L_x_2161:
[----:B------:R-:W-:Y:S04]  /*11ba0*/  BSSY B0, `(.L_x_2162) ;  /* 0x0000004000007945 */ /* 0x000fe80003800000 */
[----:B-1----:R-:W-:Y:S05]  /*11bb0*/  @P3 BRA `(.L_x_2163) ;  /* 0x0000000000083947 */ /* 0x002fea0003800000 */
[----:B------:R-:W1:Y:S02]  /*11bc0*/  SYNCS.PHASECHK.TRANS64.TRYWAIT P3, [R5+URZ+0x22850], R208 ;  /* 0x022850d0050075a7 */ /* 0x000e64000806017f */
[----:B-1----:R-:W-:Y:S05]  /*11bd0*/  @!P3 BRA `(.L_x_2164) ;  /* 0x000000dc00a4b947 */ /* 0x002fea0003800000 */
.L_x_2163:
[----:B------:R-:W-:Y:S05]  /*11be0*/  BSYNC B0 ;  /* 0x0000000000007941 */ /* 0x000fea0003800000 */
.L_x_2162:
[----:B------:R-:W2:Y:S01]  /*11bf0*/  S2R R180, SR_TID.X ;  /* 0x0000000000b47919 */ /* 0x000ea20000002100 */
[----:B------:R-:W-:Y:S01]  /*11c00*/  IMAD.MOV.U32 R179, RZ, RZ, 0x40000040 ;  /* 0x40000040ffb37424 */ /* 0x000fe200078e00ff */
[----:B------:R-:W-:Y:S05]  /*11c10*/  WARPSYNC.ALL ;  /* 0x0000000000007948 */ /* 0x000fea0003800000 */
[----:B------:R-:W-:Y:S01]  /*11c20*/  R2UR UR7, R179 ;  /* 0x00000000b30772ca */ /* 0x000fe200000e0000 */
[----:B------:R-:W-:Y:S02]  /*11c30*/  IMAD R178, R16, 0xc00, R20 ;  /* 0x00000c0010b27824 */ /* 0x000fe400078e0214 */
[----:B01----:R-:W-:-:S02]  /*11c40*/  @!P1 VIADD R5, R5, 0x22860 ;  /* 0x0002286005059836 */ /* 0x003fc40000000000 */
[----:B------:R-:W-:Y:S01]  /*11c50*/  IMAD.MOV.U32 R212, RZ, RZ, R11 ;  /* 0x000000ffffd47224 */ /* 0x000fe200078e000b */
[----:B------:R-:W-:Y:S01]  /*11c60*/  R2UR UR6, R178 ;  /* 0x00000000b20672ca */ /* 0x000fe200000e0000 */
[----:B------:R-:W-:Y:S01]  /*11c70*/  IMAD.MOV.U32 R213, RZ, RZ, R10 ;  /* 0x000000ffffd57224 */ /* 0x000fe200078e000a */
        /* <DEDUP_REMOVED lines=48> */
[----:B-1----:R-:W-:-:S07]  /*11f80*/  IMAD.MOV.U32 R5, RZ, RZ, R209 ;  /* 0x000000ffff057224 */ /* 0x002fce00078e00d1 */
.L_x_2155:
[----:B------:R-:W-:-:S13]  /*11f90*/  ISETP.GE.AND P2, PT, R5, R219, PT ;  /* 0x000000db0500720c */ /* 0x000fda0003f46270 */
[----:B------:R-:W-:Y:S05]  /*11fa0*/  @!P2 BRA `(.L_x_2166) ;  /* 0x0000003400d0a947 */ /* 0x000fea0003800000 */
[----:B------:R-:W-:Y:S01]  /*11fb0*/  VIADD R207, R0, 0x8 ;  /* 0x0000000800cf7836 */ /* 0x000fe20000000000 */
[----:B------:R-:W-:Y:S01]  /*11fc0*/  MOV R212, R11 ;  /* 0x0000000b00d47202 */ /* 0x000fe20000000f00 */
[----:B------:R-:W-:-:S03]  /*11fd0*/  IMAD.MOV.U32 R213, RZ, RZ, R10 ;  /* 0x000000ffffd57224 */ /* 0x000fc600078e000a */
[----:B------:R-:W-:-:S07]  /*11fe0*/  IADD3 R207, R207, R204, -R205 ;  /* 0x000000cccfcf7210 */ /* 0x000fce0007ffe8cd */
.L_x_2184:
[----:B------:R-:W-:Y:S01]  /*11ff0*/  VIADD R16, R16, 0x1 ;  /* 0x0000000110107836 */ /* 0x000fe20000000000 */
[----:B------:R-:W-:Y:S05]  /*12000*/  YIELD ;  /* 0x0000000000007946 */ /* 0x000fea0003800000 */
[----:B------:R-:W-:-:S04]  /*12010*/  ISETP.NE.AND P2, PT, R16, 0x2, PT ;  /* 0x000000021000780c */ /* 0x000fc80003f45270 */
[----:B------:R-:W-:Y:S02]  /*12020*/  SEL R11, RZ, 0x1, P2 ;  /* 0x00000001ff0b7807 */ /* 0x000fe40001000000 */
[----:B------:R-:W-:Y:S02]  /*12030*/  SEL R16, R16, RZ, P2 ;  /* 0x000000ff10107207 */ /* 0x000fe40001000000 */
[----:B------:R-:W-:Y:S01]  /*12040*/  LOP3.LUT R200, R200, R11, RZ, 0x3c, !PT ;  /* 0x0000000bc8c87212 */ /* 0x000fe200078e3cff */
[----:B-1----:R-:W-:Y:S06]  /*12050*/  @!P0 BRA `(.L_x_2167) ;  /* 0x0000000000048947 */ /* 0x002fec0003800000 */
[----:B------:R-:W-:Y:S01]  /*12060*/  BPT.TRAP 0x1 ;  /* 0x000000040000795c */ /* 0x000fe20000300000 */
.L_x_2167:
[----:B------:R-:W-:Y:S01]  /*12070*/  IMAD R208, R16, 0x8, R17 ;  /* 0x0000000810d07824 */ /* 0x000fe200078e0211 */
[----:B------:R-:W-:-:S04]  /*12080*/  SHF.L.U32 R209, R200, 0x1f, RZ ;  /* 0x0000001fc8d17819 */ /* 0x000fc800000006ff */
[----:B------:R1:W2:Y:S01]  /*12090*/  SYNCS.PHASECHK.TRANS64.TRYWAIT P2, [R208+URZ+0x22830], R209 ;  /* 0x022830d1d00075a7 */ /* 0x0002a2000804017f */
[----:B------:R-:W-:Y:S05]  /*120a0*/  @!P0 BRA `(.L_x_2168) ;  /* 0x0000000000048947 */ /* 0x000fea0003800000 */
[----:B------:R-:W-:Y:S01]  /*120b0*/  BPT.TRAP 0x1 ;  /* 0x000000040000795c */ /* 0x000fe20000300000 */
.L_x_2168:
[----:B------:R-:W-:Y:S02]  /*120c0*/  IMAD R10, R16, 0x300, R21 ;  /* 0x00000300100a7824 */ /* 0x000fe400078e0215 */
[----:B------:R-:W-:Y:S01]  /*120d0*/  IMAD.MOV.U32 R11, RZ, RZ, 0x40000040 ;  /* 0x40000040ff0b7424 */ /* 0x000fe200078e00ff */
[----:B--2---:R-:W-:Y:S06]  /*120e0*/  @P2 BRA `(.L_x_2169) ;  /* 0x0000000000082947 */ /* 0x004fec0003800000 */
[----:B------:R-:W2:Y:S02]  /*120f0*/  SYNCS.PHASECHK.TRANS64.TRYWAIT P2, [R208+URZ+0x22830], R209 ;  /* 0x022830d1d00075a7 */ /* 0x000ea4000804017f */
[----:B--2---:R-:W-:Y:S05]  /*12100*/  @!P2 BRA `(.L_x_2170) ;  /* 0x000000d8006ca947 */ /* 0x004fea0003800000 */
.L_x_2169:
        /* <DEDUP_REMOVED lines=9> */
[----:B------:R-:W0:Y:S01]  /*121a0*/  S2R R224, SR_TID.X ;  /* 0x0000000000e07919 */ /* 0x000e220000002100 */
[----:B------:R-:W-:-:S10]  /*121b0*/  ISETP.GE.AND P2, PT, R226, 0x1, PT ;  /* 0x00000001e200780c */ /* 0x000fd40003f46270 */
[----:B------:R-:W-:Y:S01]  /*121c0*/  HGMMA.64x96x16.F32 R152, gdesc[UR4], RZ, !UPT, gsb0 ;  /* 0x01600000049879f0 */ /* 0x000fe2000c0008ff */
[----:B------:R-:W-:Y:S01]  /*121d0*/  R2UR UR6, R210 ;  /* 0x00000000d20672ca */ /* 0x000fe200000e0000 */
[----:B------:R-:W-:Y:S01]  /*121e0*/  VIADD R210, R10, 0x4 ;  /* 0x000000040ad27836 */ /* 0x000fe20000000000 */
[----:B------:R-:W-:Y:S01]  /*121f0*/  R2UR UR7, R211 ;  /* 0x00000000d30772ca */ /* 0x000fe200000e0000 */
[----:B------:R-:W-:Y:S01]  /*12200*/  IMAD.MOV.U32 R211, RZ, RZ, 0x40000040 ;  /* 0x40000040ffd37424 */ /* 0x000fe200078e00ff */
[----:B------:R-:W-:Y:S01]  /*12210*/  R2UR UR4, R14 ;  /* 0x000000000e0472ca */ /* 0x000fe200000e0000 */
[----:B------:R-:W-:Y:S01]  /*12220*/  VIADD R10, R10, 0x6 ;  /* 0x000000060a0a7836 */ /* 0x000fe20000000000 */
[----:B------:R-:W-:Y:S02]  /*12230*/  R2UR UR5, R15 ;  /* 0x000000000f0572ca */ /* 0x000fe400000e0000 */
[----:B0-----:R-:W-:Y:S01]  /*12240*/  SHF.R.U32.HI R224, RZ, 0x7, R224 ;  /* 0x00000007ffe07819 */ /* 0x001fe200000116e0 */
[----:B------:R-:W-:-:S02]  /*12250*/  WARPGROUP.DEPBAR.LE gsb0, 0x0 ;  /* 0x00008000000079c5 */ /* 0x000fc40000010000 */
        /* <DEDUP_REMOVED lines=75> */
[C---:B------:R-:W-:Y:S01]  /*12710*/  IADD3 R224, R166.reuse, UR40, RZ ;  /* 0x00000028a6e07c10 */ /* 0x040fe2000fffe0ff */
[----:B------:R-:W-:-:S04]  /*12720*/  VIADD R199, R166, UR51 ;  /* 0x00000033a6c77c36 */ /* 0x000fc80008000000 */
[C---:B------:R-:W-:Y:S02]  /*12730*/  IMAD.IADD R198, R0.reuse, 0x1, R224 ;  /* 0x0000000100c67824 */ /* 0x040fe400078e02e0 */
[----:B------:R-:W0:Y:S01]  /*12740*/  MUFU.TANH R152, R152 ;  /* 0x0000009800987308 */ /* 0x000e220000002400 */
[----:B------:R-:W-:-:S07]  /*12750*/  IMAD.IADD R197, R0, 0x1, R199 ;  /* 0x0000000100c57824 */ /* 0x000fce00078e02c7 */
        /* <DEDUP_REMOVED lines=45> */
[----:B---34-:R-:W-:Y:S05]  /*12a30*/  @!P2 BRA `(.L_x_2171) ;  /* 0x000000000058a947 */ /* 0x018fea0003800000 */
[----:B------:R-:W-:Y:S01]  /*12a40*/  IADD3 R196, R0, R204, -R205 ;  /* 0x000000cc00c47210 */ /* 0x000fe20007ffe8cd */
[----:B------:R-:W-:Y:S03]  /*12a50*/  BSSY B0, `(.L_x_2172) ;  /* 0x0000010000007945 */ /* 0x000fe60003800000 */
[----:B------:R-:W-:-:S13]  /*12a60*/  ISETP.GT.AND P2, PT, R196, -0x1, PT ;  /* 0xffffffffc400780c */ /* 0x000fda0003f44270 */
[----:B------:R-:W-:Y:S05]  /*12a70*/  @P2 BRA `(.L_x_2173) ;  /* 0x0000000000202947 */ /* 0x000fea0003800000 */
[----:B------:R-:W-:Y:S01]  /*12a80*/  IMAD.U32 R225, RZ, RZ, UR44 ;  /* 0x0000002cffe17e24 */ /* 0x000fe2000f8e00ff */
[----:B------:R-:W-:-:S04]  /*12a90*/  LOP3.LUT R196, RZ, R196, RZ, 0x33, !PT ;  /* 0x000000c4ffc47212 */ /* 0x000fc800078e33ff */
[----:B------:R-:W-:-:S13]  /*12aa0*/  ISETP.NE.AND P2, PT, R225, 0x1, PT ;  /* 0x00000001e100780c */ /* 0x000fda0003f45270 */
[----:B------:R-:W3:Y:S02]  /*12ab0*/  @P2 LDC.64 R166, c[0x0][0x9e8] ;  /* 0x00027a00ffa62b82 */ /* 0x000ee40000000a00 */
[----:B---3--:R-:W-:-:S05]  /*12ac0*/  @P2 IMAD.HI.U32 R166, R196, R166, RZ ;  /* 0x000000a6c4a62227 */ /* 0x008fca00078e00ff */
[----:B------:R-:W-:-:S04]  /*12ad0*/  @P2 SHF.R.U32.HI R196, RZ, R167, R166 ;  /* 0x000000a7ffc42219 */ /* 0x000fc800000116a6 */
[----:B------:R-:W-:Y:S01]  /*12ae0*/  LOP3.LUT R196, RZ, R196, RZ, 0x33, !PT ;  /* 0x000000c4ffc47212 */ /* 0x000fe200078e33ff */
[----:B------:R-:W-:Y:S06]  /*12af0*/  BRA `(.L_x_2174) ;  /* 0x0000000000147947 */ /* 0x000fec0003800000 */
.L_x_2173:
[----:B------:R-:W-:-:S05]  /*12b00*/  IMAD.U32 R225, RZ, RZ, UR44 ;  /* 0x0000002cffe17e24 */ /* 0x000fca000f8e00ff */
[----:B------:R-:W-:-:S13]  /*12b10*/  ISETP.NE.AND P2, PT, R225, 0x1, PT ;  /* 0x00000001e100780c */ /* 0x000fda0003f45270 */
[----:B------:R-:W3:Y:S02]  /*12b20*/  @P2 LDC.64 R166, c[0x0][0x9e8] ;  /* 0x00027a00ffa62b82 */ /* 0x000ee40000000a00 */
[----:B---3--:R-:W-:-:S05]  /*12b30*/  @P2 IMAD.HI.U32 R166, R196, R166, RZ ;  /* 0x000000a6c4a62227 */ /* 0x008fca00078e00ff */
[----:B------:R-:W-:-:S07]  /*12b40*/  @P2 SHF.R.U32.HI R196, RZ, R167, R166 ;  /* 0x000000a7ffc42219 */ /* 0x000fce00000116a6 */
.L_x_2174:
[----:B------:R-:W-:Y:S05]  /*12b50*/  BSYNC B0 ;  /* 0x0000000000007941 */ /* 0x000fea0003800000 */
.L_x_2172:
[----:B------:R-:W-:-:S04]  /*12b60*/  IMAD R166, R5, -0x60, -R201 ;  /* 0xffffffa005a67824 */ /* 0x000fc800078e0ac9 */
[----:B------:R-:W-:-:S05]  /*12b70*/  IMAD R166, R196, R225, R166 ;  /* 0x000000e1c4a67224 */ /* 0x000fca00078e02a6 */
[----:B------:R-:W-:Y:S02]  /*12b80*/  VIMNMX R197, R197, R166, !PT ;  /* 0x000000a6c5c57248 */ /* 0x000fe40007fe0100 */
[----:B------:R-:W-:-:S07]  /*12b90*/  VIADDMNMX R198, R166, R225, R198, PT ;  /* 0x000000e1a6c67246 */ /* 0x000fce00038001c6 */
.L_x_2171:
        /* <DEDUP_REMOVED lines=12> */
[----:B------:R-:W-:Y:S02]  /*12c60*/  ISETP.GT.AND P3, PT, R197, 0x1, !P2 ;  /* 0x00000001c500780c */ /* 0x000fe40005764270 */
        /* <DEDUP_REMOVED lines=126> */
[----:B------:R-:W-:-:S13]  /*13450*/  ISETP.GE.AND P6, PT, R226, 0x1, PT ;  /* 0x00000001e200780c */ /* 0x000fda0003fc6270 */
[----:B------:R-:W-:Y:S05]  /*13460*/  @!P6 BRA `(.L_x_2175) ;  /* 0x000000000060e947 */ /* 0x000fea0003800000 */
[----:B------:R-:W-:Y:S01]  /*13470*/  ISETP.GT.AND P6, PT, R207, -0x1, PT ;  /* 0xffffffffcf00780c */ /* 0x000fe20003fc4270 */
[----:B------:R-:W-:-:S12]  /*13480*/  BSSY B0, `(.L_x_2176) ;  /* 0x0000012000007945 */ /* 0x000fd80003800000 */
[----:B------:R-:W-:Y:S05]  /*13490*/  @P6 BRA `(.L_x_2177) ;  /* 0x0000000000286947 */ /* 0x000fea0003800000 */
[----:B------:R-:W-:Y:S02]  /*134a0*/  IMAD.U32 R177, RZ, RZ, UR44 ;  /* 0x0000002cffb17e24 */ /* 0x000fe4000f8e00ff */
[----:B------:R-:W-:-:S03]  /*134b0*/  VIADD R197, R0, 0x8 ;  /* 0x0000000800c57836 */ /* 0x000fc60000000000 */
[----:B------:R-:W-:Y:S02]  /*134c0*/  ISETP.NE.AND P6, PT, R177, 0x1, PT ;  /* 0x00000001b100780c */ /* 0x000fe40003fc5270 */
[----:B------:R-:W-:-:S04]  /*134d0*/  IADD3 R197, R197, R204, -R205 ;  /* 0x000000ccc5c57210 */ /* 0x000fc80007ffe8cd */
[----:B------:R-:W-:-:S07]  /*134e0*/  LOP3.LUT R197, RZ, R197, RZ, 0x33, !PT ;  /* 0x000000c5ffc57212 */ /* 0x000fce00078e33ff */
[----:B------:R-:W0:Y:S02]  /*134f0*/  @P6 LDC.64 R10, c[0x0][0x9e8] ;  /* 0x00027a00ff0a6b82 */ /* 0x000e240000000a00 */
[----:B0-----:R-:W-:-:S05]  /*13500*/  @P6 IMAD.HI.U32 R10, R197, R10, RZ ;  /* 0x0000000ac50a6227 */ /* 0x001fca00078e00ff */
[----:B------:R-:W-:-:S04]  /*13510*/  @P6 SHF.R.U32.HI R197, RZ, R11, R10 ;  /* 0x0000000bffc56219 */ /* 0x000fc8000001160a */
[----:B------:R-:W-:Y:S01]  /*13520*/  LOP3.LUT R197, RZ, R197, RZ, 0x33, !PT ;  /* 0x000000c5ffc57212 */ /* 0x000fe200078e33ff */
[----:B------:R-:W-:Y:S06]  /*13530*/  BRA `(.L_x_2178) ;  /* 0x0000000000187947 */ /* 0x000fec0003800000 */
.L_x_2177:
[----:B------:R-:W-:Y:S02]  /*13540*/  IMAD.U32 R177, RZ, RZ, UR44 ;  /* 0x0000002cffb17e24 */ /* 0x000fe4000f8e00ff */
[----:B------:R-:W-:-:S03]  /*13550*/  IMAD.MOV.U32 R197, RZ, RZ, R207 ;  /* 0x000000ffffc57224 */ /* 0x000fc600078e00cf */
[----:B------:R-:W-:-:S13]  /*13560*/  ISETP.NE.AND P6, PT, R177, 0x1, PT ;  /* 0x00000001b100780c */ /* 0x000fda0003fc5270 */
[----:B------:R-:W0:Y:S02]  /*13570*/  @P6 LDC.64 R10, c[0x0][0x9e8] ;  /* 0x00027a00ff0a6b82 */ /* 0x000e240000000a00 */
[----:B0-----:R-:W-:-:S05]  /*13580*/  @P6 IMAD.HI.U32 R10, R207, R10, RZ ;  /* 0x0000000acf0a6227 */ /* 0x001fca00078e00ff */
[----:B------:R-:W-:-:S07]  /*13590*/  @P6 SHF.R.U32.HI R197, RZ, R11, R10 ;  /* 0x0000000bffc56219 */ /* 0x000fce000001160a */
.L_x_2178:
[----:B------:R-:W-:Y:S05]  /*135a0*/  BSYNC B0 ;  /* 0x0000000000007941 */ /* 0x000fea0003800000 */
.L_x_2176:
[----:B------:R-:W-:-:S04]  /*135b0*/  IMAD.IADD R196, R196, 0x1, -R201 ;  /* 0x00000001c4c47824 */ /* 0x000fc800078e0ac9 */
[----:B------:R-:W-:-:S05]  /*135c0*/  IMAD R196, R197, R177, R196 ;  /* 0x000000b1c5c47224 */ /* 0x000fca00078e02c4 */
[----:B------:R-:W-:Y:S02]  /*135d0*/  VIADDMNMX R224, R196, R177, R224, PT ;  /* 0x000000b1c4e07246 */ /* 0x000fe400038001e0 */
[----:B------:R-:W-:-:S07]  /*135e0*/  VIMNMX R199, R199, R196, !PT ;  /* 0x000000c4c7c77248 */ /* 0x000fce0007fe0100 */
.L_x_2175:
        /* <DEDUP_REMOVED lines=56> */
[C---:B------:R-:W-:Y:S02]  /*13970*/  ISETP.GT.AND P2, PT, R199.reuse, 0x21, !P2 ;  /* 0x00000021c700780c */ /* 0x040fe40005744270 */
[----:B------:R-:W-:Y:S02]  /*13980*/  FMNMX.FTZ R10, R194, R11, !PT ;  /* 0x0000000bc20a7209 */ /* 0x000fe40007810000 */
[----:B------:R-:W-:Y:S02]  /*13990*/  ISETP.LT.OR P2, PT, R224, 0x22, P2 ;  /* 0x00000022e000780c */ /* 0x000fe40001741670 */
[----:B------:R-:W-:Y:S01]  /*139a0*/  ISETP.GT.AND P3, PT, R199, 0x50, !P3 ;  /* 0x00000050c700780c */ /* 0x000fe20005f64270 */
[----:B------:R-:W0:Y:S01]  /*139b0*/  SHFL.BFLY PT, R11, R10, 0x2, 0x1f ;  /* 0x0c401f000a0b7f89 */ /* 0x000e2200000e0000 */
[----:B------:R-:W-:-:S02]  /*139c0*/  FSEL R171, R171, -INF , !P2 ;  /* 0xff800000abab7808 */ /* 0x000fc40005000000 */
[----:B------:R-:W-:Y:S02]  /*139d0*/  ISETP.GT.AND P2, PT, R199, 0x28, !P6 ;  /* 0x00000028c700780c */ /* 0x000fe40007744270 */
[----:B------:R-:W-:Y:S02]  /*139e0*/  LOP3.LUT P6, RZ, R2, 0x80000, RZ, 0xc0, !PT ;  /* 0x0008000002ff7812 */ /* 0x000fe400078cc0ff */
        /* <DEDUP_REMOVED lines=12> */
[----:B------:R-:W-:Y:S02]  /*13ab0*/  ISETP.GT.AND P2, PT, R199, 0x30, !P2 ;  /* 0x00000030c700780c */ /* 0x000fe40005744270 */
[C---:B------:R-:W-:Y:S01]  /*13ac0*/  ISETP.LT.OR P4, PT, R224.reuse, 0x52, P4 ;  /* 0x00000052e000780c */ /* 0x040fe20002781670 */
[----:B------:R-:W0:Y:S01]  /*13ad0*/  SHFL.BFLY PT, R177, R10, 0x1, 0x1f ;  /* 0x0c201f000ab17f89 */ /* 0x000e2200000e0000 */
[C---:B------:R-:W-:Y:S02]  /*13ae0*/  ISETP.LT.OR P2, PT, R224.reuse, 0x31, P2 ;  /* 0x00000031e000780c */ /* 0x040fe40001741670 */
[----:B------:R-:W-:-:S02]  /*13af0*/  ISETP.LT.OR P5, PT, R224, 0x59, P5 ;  /* 0x00000059e000780c */ /* 0x000fc40002fa1670 */
[----:B------:R-:W-:Y:S02]  /*13b00*/  FSEL R178, R178, -INF , !P2 ;  /* 0xff800000b2b27808 */ /* 0x000fe40005000000 */
[----:B------:R-:W-:Y:S02]  /*13b10*/  LOP3.LUT P2, RZ, R2, 0x400, RZ, 0xc0, !PT ;  /* 0x0000040002ff7812 */ /* 0x000fe4000784c0ff */
[----:B------:R-:W-:Y:S02]  /*13b20*/  FSEL R190, R190, -INF , !P4 ;  /* 0xff800000bebe7808 */ /* 0x000fe40006000000 */
[----:B------:R-:W-:Y:S02]  /*13b30*/  ISETP.GT.AND P2, PT, R199, 0x31, !P2 ;  /* 0x00000031c700780c */ /* 0x000fe40005744270 */
[----:B------:R-:W-:Y:S02]  /*13b40*/  FSEL R192, R192, -INF , !P5 ;  /* 0xff800000c0c07808 */ /* 0x000fe40006800000 */
[----:B------:R-:W-:-:S04]  /*13b50*/  ISETP.LT.OR P2, PT, R224, 0x32, P2 ;  /* 0x00000032e000780c */ /* 0x000fc80001741670 */
[----:B------:R-:W-:Y:S02]  /*13b60*/  FSEL R179, R179, -INF , !P2 ;  /* 0xff800000b3b37808 */ /* 0x000fe40005000000 */
[----:B------:R-:W-:Y:S02]  /*13b70*/  LOP3.LUT P2, RZ, R2, 0x200, RZ, 0xc0, !PT ;  /* 0x0000020002ff7812 */ /* 0x000fe4000784c0ff */
[----:B0-----:R-:W-:Y:S01]  /*13b80*/  FMNMX.FTZ R10, R10, R177, !PT ;  /* 0x000000b10a0a7209 */ /* 0x001fe20007810000 */
[----:B------:R-:W-:Y:S01]  /*13b90*/  IMAD.U32 R177, RZ, RZ, UR45 ;  /* 0x0000002dffb17e24 */ /* 0x000fe2000f8e00ff */
[----:B------:R-:W-:Y:S02]  /*13ba0*/  ISETP.GT.AND P2, PT, R199, 0x38, !P2 ;  /* 0x00000038c700780c */ /* 0x000fe40005744270 */
[----:B------:R-:W-:Y:S02]  /*13bb0*/  FSETP.NEU.FTZ.AND P3, PT, R10, -INF , PT ;  /* 0xff8000000a00780b */ /* 0x000fe40003f7d000 */
[----:B------:R-:W-:-:S02]  /*13bc0*/  ISETP.LT.OR P2, PT, R224, 0x39, P2 ;  /* 0x00000039e000780c */ /* 0x000fc40001741670 */
[----:B------:R-:W-:Y:S02]  /*13bd0*/  FSEL R198, R10, RZ, P3 ;  /* 0x000000ff0ac67208 */ /* 0x000fe40001800000 */
        /* <DEDUP_REMOVED lines=21> */
[----:B------:R-:W-:Y:S02]  /*13d30*/  ISETP.GT.AND P2, PT, R199, RZ, !P6 ;  /* 0x000000ffc700720c */ /* 0x000fe40007744270 */
[----:B------:R-:W-:Y:S02]  /*13d40*/  LOP3.LUT P6, RZ, R2, 0x1, RZ, 0xc0, !PT ;  /* 0x0000000102ff7812 */ /* 0x000fe400078cc0ff */
[----:B------:R-:W-:-:S04]  /*13d50*/  ISETP.LT.OR P2, PT, R224, 0x1, P2 ;  /* 0x00000001e000780c */ /* 0x000fc80001741670 */
[----:B------:R-:W-:Y:S02]  /*13d60*/  FSEL R152, R152, -INF , !P2 ;  /* 0xff80000098987808 */ /* 0x000fe40005000000 */
[----:B------:R-:W-:Y:S02]  /*13d70*/  ISETP.GT.AND P2, PT, R199, 0x59, !P6 ;  /* 0x00000059c700780c */ /* 0x000fe40007744270 */
[----:B------:R-:W-:Y:S02]  /*13d80*/  FMNMX.FTZ R11, R152, R212, !PT ;  /* 0x000000d4980b7209 */ /* 0x000fe40007810000 */
[----:B------:R-:W-:Y:S02]  /*13d90*/  ISETP.LT.OR P2, PT, R224, 0x5a, P2 ;  /* 0x0000005ae000780c */ /* 0x000fe40001741670 */
[----:B------:R-:W-:Y:S02]  /*13da0*/  FMNMX.FTZ R11, R153, R11, !PT ;  /* 0x0000000b990b7209 */ /* 0x000fe40007810000 */
[----:B------:R-:W-:-:S02]  /*13db0*/  FSEL R193, R193, -INF , !P2 ;  /* 0xff800000c1c17808 */ /* 0x000fc40005000000 */
        /* <DEDUP_REMOVED lines=16> */
[----:B------:R-:W-:Y:S01]  /*13ec0*/  FMNMX.FTZ R196, R186, R11, !PT ;  /* 0x0000000bbac47209 */ /* 0x000fe20007810000 */
[----:B------:R-:W-:-:S03]  /*13ed0*/  FADD.FTZ R11, -R198, R213 ;  /* 0x000000d5c60b7221 */ /* 0x000fc60000010100 */
[----:B------:R-:W-:Y:S01]  /*13ee0*/  FMNMX.FTZ R196, R187, R196, !PT ;  /* 0x000000c4bbc47209 */ /* 0x000fe20007810000 */
[----:B------:R-:W-:-:S03]  /*13ef0*/  FMUL.FTZ R11, R11, R177 ;  /* 0x000000b10b0b7220 */ /* 0x000fc60000410000 */
[----:B------:R-:W-:Y:S01]  /*13f00*/  FMNMX.FTZ R197, R191, R196, !PT ;  /* 0x000000c4bfc57209 */ /* 0x000fe20007810000 */
[----:B------:R-:W-:-:S03]  /*13f10*/  FMUL.FTZ R196, R10, R177 ;  /* 0x000000b10ac47220 */ /* 0x000fc60000410000 */
[----:B------:R-:W-:Y:S02]  /*13f20*/  FMNMX.FTZ R197, R190, R197, !PT ;  /* 0x000000c5bec57209 */ /* 0x000fe40007810000 */
[----:B------:R-:W-:Y:S02]  /*13f30*/  FSEL R196, R196, RZ, P3 ;  /* 0x000000ffc4c47208 */ /* 0x000fe40001800000 */
[----:B------:R-:W-:-:S03]  /*13f40*/  FMNMX.FTZ R197, R192, R197, !PT ;  /* 0x000000c5c0c57209 */ /* 0x000fc60007810000 */
[--C-:B------:R-:W-:Y:S01]  /*13f50*/  FFMA.FTZ R166, R166, R177, -R196.reuse ;  /* 0x000000b1a6a67223 */ /* 0x100fe200000108c4 */
[----:B------:R-:W-:Y:S01]  /*13f60*/  FMNMX.FTZ R197, R193, R197, !PT ;  /* 0x000000c5c1c57209 */ /* 0x000fe20007810000 */
        /* <DEDUP_REMOVED lines=23> */
[----:B------:R-:W-:Y:S01]  /*140e0*/  MUFU.EX2 R166, R166 ;  /* 0x000000a600a67308 */ /* 0x000fe20000000800 */
[----:B------:R-:W0:Y:S07]  /*140f0*/  SHFL.BFLY PT, R196, R197, 0x2, 0x1f ;  /* 0x0c401f00c5c47f89 */ /* 0x000e2e00000e0000 */
[----:B------:R-:W-:Y:S08]  /*14100*/  MUFU.EX2 R167, R167 ;  /* 0x000000a700a77308 */ /* 0x000ff00000000800 */
[----:B------:R-:W-:Y:S08]  /*14110*/  MUFU.EX2 R154, R154 ;  /* 0x0000009a009a7308 */ /* 0x000ff00000000800 */
[----:B------:R-:W-:Y:S01]  /*14120*/  MUFU.EX2 R155, R155 ;  /* 0x0000009b009b7308 */ /* 0x000fe20000000800 */
[----:B0-----:R-:W-:-:S05]  /*14130*/  FMNMX.FTZ R197, R197, R196, !PT ;  /* 0x000000c4c5c57209 */ /* 0x001fca0007810000 */
[----:B------:R-:W0:Y:S02]  /*14140*/  SHFL.BFLY PT, R198, R197, 0x1, 0x1f ;  /* 0x0c201f00c5c67f89 */ /* 0x000e2400000e0000 */
[----:B------:R-:W3:Y:S08]  /*14150*/  MUFU.EX2 R196, R11 ;  /* 0x0000000b00c47308 */ /* 0x000ef00000000800 */
[----:B------:R-:W4:Y:S08]  /*14160*/  MUFU.EX2 R158, R158 ;  /* 0x0000009e009e7308 */ /* 0x000f300000000800 */
[----:B------:R-:W5:Y:S01]  /*14170*/  MUFU.EX2 R159, R159 ;  /* 0x0000009f009f7308 */ /* 0x000f620000000800 */
[----:B---3--:R-:W-:Y:S01]  /*14180*/  FFMA.FTZ R4, R196, R4, R166 ;  /* 0x00000004c4047223 */ /* 0x008fe200000100a6 */
[-C--:B------:R-:W-:Y:S01]  /*14190*/  FMUL.FTZ R24, R24, R196.reuse ;  /* 0x000000c418187220 */ /* 0x080fe20000410000 */
[-C--:B------:R-:W-:Y:S01]  /*141a0*/  FMUL.FTZ R25, R25, R196.reuse ;  /* 0x000000c419197220 */ /* 0x080fe20000410000 */
[----:B------:R-:W-:Y:S01]  /*141b0*/  FMUL.FTZ R28, R28, R196 ;  /* 0x000000c41c1c7220 */ /* 0x000fe20000410000 */
[----:B------:R-:W-:Y:S01]  /*141c0*/  FADD.FTZ R4, R167, R4 ;  /* 0x00000004a7047221 */ /* 0x000fe20000010000 */
[----:B0-----:R-:W-:Y:S01]  /*141d0*/  FMNMX.FTZ R11, R197, R198, !PT ;  /* 0x000000c6c50b7209 */ /* 0x001fe20007810000 */
[----:B------:R-:W-:Y:S01]  /*141e0*/  FMUL.FTZ R29, R29, R196 ;  /* 0x000000c41d1d7220 */ /* 0x000fe20000410000 */
[----:B------:R-:W0:Y:S01]  /*141f0*/  MUFU.EX2 R162, R162 ;  /* 0x000000a200a27308 */ /* 0x000e220000000800 */
[----:B------:R-:W-:Y:S01]  /*14200*/  FADD.FTZ R4, R154, R4 ;  /* 0x000000049a047221 */ /* 0x000fe20000010000 */
[C---:B------:R-:W-:Y:S01]  /*14210*/  FSETP.NEU.FTZ.AND P2, PT, R11.reuse, -INF , PT ;  /* 0xff8000000b00780b */ /* 0x040fe20003f5d000 */
[-C--:B------:R-:W-:Y:S01]  /*14220*/  FMUL.FTZ R198, R11, R177.reuse ;  /* 0x000000b10bc67220 */ /* 0x080fe20000410000 */
[----:B------:R-:W-:Y:S01]  /*14230*/  F2FP.F16.F32.PACK_AB R154, R155, R154 ;  /* 0x0000009a9b9a723e */ /* 0x000fe200000000ff */
[-C--:B------:R-:W-:Y:S01]  /*14240*/  FMUL.FTZ R32, R32, R196.reuse ;  /* 0x000000c420207220 */ /* 0x080fe20000410000 */
[-C--:B------:R-:W-:Y:S01]  /*14250*/  FMUL.FTZ R33, R33, R196.reuse ;  /* 0x000000c421217220 */ /* 0x080fe20000410000 */
[-C--:B------:R-:W-:Y:S01]  /*14260*/  FMUL.FTZ R36, R36, R196.reuse ;  /* 0x000000c424247220 */ /* 0x080fe20000410000 */
[----:B------:R-:W-:Y:S01]  /*14270*/  FSEL R198, R198, RZ, P2 ;  /* 0x000000ffc6c67208 */ /* 0x000fe20001000000 */
[----:B------:R-:W3:Y:S01]  /*14280*/  MUFU.EX2 R163, R163 ;  /* 0x000000a300a37308 */ /* 0x000ee20000000800 */
[-C--:B------:R-:W-:Y:S01]  /*14290*/  FMUL.FTZ R37, R37, R196.reuse ;  /* 0x000000c425257220 */ /* 0x080fe20000410000 */
[-C--:B------:R-:W-:Y:S01]  /*142a0*/  FMUL.FTZ R40, R40, R196.reuse ;  /* 0x000000c428287220 */ /* 0x080fe20000410000 */
[----:B------:R-:W-:Y:S01]  /*142b0*/  FMUL.FTZ R41, R41, R196 ;  /* 0x000000c429297220 */ /* 0x000fe20000410000 */
        /* <DEDUP_REMOVED lines=13> */
[----:B-1----:R-:W-:Y:S01]  /*14390*/  F2FP.F16.F32.PACK_AB R152, R167, R166 ;  /* 0x000000a6a798723e */ /* 0x002fe200000000ff */
[----:B------:R-:W-:Y:S01]  /*143a0*/  FADD.FTZ R167, R155, R4 ;  /* 0x000000049ba77221 */ /* 0x000fe20000010000 */
[-CC-:B------:R-:W-:Y:S01]  /*143b0*/  FFMA.FTZ R175, R175, R177.reuse, -R198.reuse ;  /* 0x000000b1afaf7223 */ /* 0x180fe200000108c6 */
[-CC-:B------:R-:W-:Y:S01]  /*143c0*/  FFMA.FTZ R178, R178, R177.reuse, -R198.reuse ;  /* 0x000000b1b2b27223 */ /* 0x180fe200000108c6 */
[-CC-:B------:R-:W-:Y:S01]  /*143d0*/  FFMA.FTZ R179, R179, R177.reuse, -R198.reuse ;  /* 0x000000b1b3b37223 */ /* 0x180fe200000108c6 */
[----:B----4-:R-:W-:Y:S01]  /*143e0*/  FADD.FTZ R4, R158, R167 ;  /* 0x000000a79e047221 */ /* 0x010fe20000010000 */
[-CC-:B------:R-:W-:Y:S01]  /*143f0*/  FFMA.FTZ R180, R180, R177.reuse, -R198.reuse ;  /* 0x000000b1b4b47223 */ /* 0x180fe200000108c6 */
[----:B------:R-:W1:Y:S01]  /*14400*/  MUFU.EX2 R169, R169 ;  /* 0x000000a900a97308 */ /* 0x000e620000000800 */
[-C--:B------:R-:W-:Y:S01]  /*14410*/  FFMA.FTZ R181, R181, R177.reuse, -R198 ;  /* 0x000000b1b5b57223 */ /* 0x080fe200000108c6 */
[----:B-----5:R-:W-:Y:S01]  /*14420*/  FADD.FTZ R167, R159, R4 ;  /* 0x000000049fa77221 */ /* 0x020fe20000010000 */
[-CC-:B------:R-:W-:Y:S01]  /*14430*/  FFMA.FTZ R182, R182, R177.reuse, -R198.reuse ;  /* 0x000000b1b6b67223 */ /* 0x180fe200000108c6 */
[-CC-:B------:R-:W-:Y:S01]  /*14440*/  FFMA.FTZ R183, R183, R177.reuse, -R198.reuse ;  /* 0x000000b1b7b77223 */ /* 0x180fe200000108c6 */
[-CC-:B------:R-:W-:Y:S01]  /*14450*/  FFMA.FTZ R186, R186, R177.reuse, -R198.reuse ;  /* 0x000000b1baba7223 */ /* 0x180fe200000108c6 */
[----:B0-----:R-:W-:Y:S01]  /*14460*/  FADD.FTZ R4, R162, R167 ;  /* 0x000000a7a2047221 */ /* 0x001fe20000010000 */
[-CC-:B------:R-:W-:Y:S01]  /*14470*/  FFMA.FTZ R187, R187, R177.reuse, -R198.reuse ;  /* 0x000000b1bbbb7223 */ /* 0x180fe200000108c6 */
[----:B------:R-:W0:Y:S01]  /*14480*/  MUFU.EX2 R172, R172 ;  /* 0x000000ac00ac7308 */ /* 0x000e220000000800 */
[-CC-:B------:R-:W-:Y:S01]  /*14490*/  FFMA.FTZ R191, R191, R177.reuse, -R198.reuse ;  /* 0x000000b1bfbf7223 */ /* 0x180fe200000108c6 */
[-CC-:B------:R-:W-:Y:S01]  /*144a0*/  FFMA.FTZ R190, R190, R177.reuse, -R198.reuse ;  /* 0x000000b1bebe7223 */ /* 0x180fe200000108c6 */
[-CC-:B------:R-:W-:Y:S01]  /*144b0*/  FFMA.FTZ R192, R192, R177.reuse, -R198.reuse ;  /* 0x000000b1c0c07223 */ /* 0x180fe200000108c6 */
[----:B------:R-:W-:Y:S01]  /*144c0*/  FFMA.FTZ R193, R193, R177, -R198 ;  /* 0x000000b1c1c17223 */ /* 0x000fe200000108c6 */
        /* <DEDUP_REMOVED lines=12> */
[----:B----4-:R-:W-:Y:S01]  /*14590*/  F2FP.F16.F32.PACK_AB R156, R159, R158 ;  /* 0x0000009e9f9c723e */ /* 0x010fe200000000ff */
[C---:B---3--:R-:W-:Y:S01]  /*145a0*/  FADD.FTZ R159, R163.reuse, R4 ;  /* 0x00000004a39f7221 */ /* 0x048fe20000010000 */
[----:B------:R-:W-:Y:S01]  /*145b0*/  F2FP.F16.F32.PACK_AB R158, R163, R162 ;  /* 0x000000a2a39e723e */ /* 0x000fe200000000ff */
[-C--:B------:R-:W-:Y:S01]  /*145c0*/  FMUL.FTZ R64, R64, R196.reuse ;  /* 0x000000c440407220 */ /* 0x080fe20000410000 */
[-C--:B------:R-:W-:Y:S01]  /*145d0*/  FMUL.FTZ R65, R65, R196.reuse ;  /* 0x000000c441417220 */ /* 0x080fe20000410000 */
[----:B--2---:R-:W-:Y:S01]  /*145e0*/  FADD.FTZ R4, R168, R159 ;  /* 0x0000009fa8047221 */ /* 0x004fe20000010000 */
[-C--:B------:R-:W-:Y:S01]  /*145f0*/  FMUL.FTZ R68, R68, R196.reuse ;  /* 0x000000c444447220 */ /* 0x080fe20000410000 */
[----:B------:R-:W2:Y:S01]  /*14600*/  MUFU.EX2 R210, R210 ;  /* 0x000000d200d27308 */ /* 0x000ea20000000800 */
[-C--:B------:R-:W-:Y:S01]  /*14610*/  FMUL.FTZ R69, R69, R196.reuse ;  /* 0x000000c445457220 */ /* 0x080fe20000410000 */
[----:B-1----:R-:W-:Y:S01]  /*14620*/  FADD.FTZ R163, R169, R4 ;  /* 0x00000004a9a37221 */ /* 0x002fe20000010000 */
[-C--:B------:R-:W-:Y:S01]  /*14630*/  FMUL.FTZ R72, R72, R196.reuse ;  /* 0x000000c448487220 */ /* 0x080fe20000410000 */
[-C--:B------:R-:W-:Y:S01]  /*14640*/  FMUL.FTZ R73, R73, R196.reuse ;  /* 0x000000c449497220 */ /* 0x080fe20000410000 */
[-C--:B------:R-:W-:Y:S01]  /*14650*/  FMUL.FTZ R76, R76, R196.reuse ;  /* 0x000000c44c4c7220 */ /* 0x080fe20000410000 */
[----:B0-----:R-:W-:Y:S01]  /*14660*/  FADD.FTZ R4, R172, R163 ;  /* 0x000000a3ac047221 */ /* 0x001fe20000010000 */
[----:B------:R-:W-:Y:S01]  /*14670*/  FMUL.FTZ R77, R77, R196 ;  /* 0x000000c44d4d7220 */ /* 0x000fe20000410000 */
[----:B------:R-:W0:Y:S01]  /*14680*/  MUFU.EX2 R225, R225 ;  /* 0x000000e100e17308 */ /* 0x000e220000000800 */
[C---:B-----5:R-:W-:Y:S01]  /*14690*/  F2FP.F16.F32.PACK_AB R162, R173.reuse, R172 ;  /* 0x000000acada2723e */ /* 0x060fe200000000ff */
[----:B------:R-:W-:Y:S01]  /*146a0*/  FADD.FTZ R163, R173, R4 ;  /* 0x00000004ada37221 */ /* 0x000fe20000010000 */
[----:B------:R-:W-:Y:S01]  /*146b0*/  FSEL R173, R11, RZ, P2 ;  /* 0x000000ff0bad7208 */ /* 0x000fe20001000000 */
        /* <DEDUP_REMOVED lines=46> */
[----:B------:R-:W-:Y:S01]  /*149a0*/  FMUL.FTZ R149, R149, R196 ;  /* 0x000000c495957220 */ /* 0x000fe20000410000 */
[----:B------:R-:W-:-:S05]  /*149b0*/  F2FP.F16.F32.PACK_AB R166, R214, R211 ;  /* 0x000000d3d6a6723e */ /* 0x000fca00000000ff */
[----:B------:R3:W-:Y:S08]  /*149c0*/  MUFU.EX2 R159, R160 ;  /* 0x000000a0009f7308 */ /* 0x0007f00000000800 */
[----:B------:R-:W4:Y:S01]  /*149d0*/  MUFU.EX2 R215, R215 ;  /* 0x000000d700d77308 */ /* 0x000f220000000800 */
[----:B---3--:R-:W-:Y:S01]  /*149e0*/  F2FP.F16.F32.PACK_AB R160, R169, R168 ;  /* 0x000000a8a9a0723e */ /* 0x008fe200000000ff */
[C---:B-1----:R-:W-:Y:S01]  /*149f0*/  FADD.FTZ R169, R185.reuse, R4 ;  /* 0x00000004b9a97221 */ /* 0x042fe20000010000 */
[----:B------:R-:W-:-:S03]  /*14a00*/  F2FP.F16.F32.PACK_AB R168, R185, R184 ;  /* 0x000000b8b9a8723e */ /* 0x000fc600000000ff */
[----:B--2---:R-:W-:Y:S02]  /*14a10*/  FADD.FTZ R4, R188, R169 ;  /* 0x000000a9bc047221 */ /* 0x004fe40000010000 */
[----:B------:R1:W-:Y:S02]  /*14a20*/  MUFU.EX2 R167, R170 ;  /* 0x000000aa00a77308 */ /* 0x0003e40000000800 */
[----:B0-----:R-:W-:-:S06]  /*14a30*/  FADD.FTZ R4, R189, R4 ;  /* 0x00000004bd047221 */ /* 0x001fcc0000010000 */
[----:B------:R-:W0:Y:S01]  /*14a40*/  MUFU.EX2 R223, R223 ;  /* 0x000000df00df7308 */ /* 0x000e220000000800 */
[----:B-1----:R-:W-:Y:S01]  /*14a50*/  F2FP.F16.F32.PACK_AB R170, R189, R188 ;  /* 0x000000bcbdaa723e */ /* 0x002fe200000000ff */
[----:B------:R-:W-:Y:S01]  /*14a60*/  FADD.FTZ R188, -R173, R212 ;  /* 0x000000d4adbc7221 */ /* 0x000fe20000010100 */
[----:B----4-:R-:W-:-:S03]  /*14a70*/  FADD.FTZ R4, R215, R4 ;  /* 0x00000004d7047221 */ /* 0x010fc60000010000 */
[----:B------:R-:W-:Y:S02]  /*14a80*/  FMUL.FTZ R188, R188, R177 ;  /* 0x000000b1bcbc7220 */ /* 0x000fe40000410000 */
[----:B------:R-:W1:Y:S08]  /*14a90*/  MUFU.EX2 R195, R195 ;  /* 0x000000c300c37308 */ /* 0x000e700000000800 */
        /* <DEDUP_REMOVED lines=24> */
[----:B0-----:R-:W-:Y:S01]  /*14c20*/  F2FP.F16.F32.PACK_AB R174, R194, R195 ;  /* 0x000000c3c2ae723e */ /* 0x001fe200000000ff */
[----:B------:R-:W-:Y:S01]  /*14c30*/  FFMA.FTZ R194, R188, R3, R197 ;  /* 0x00000003bcc27223 */ /* 0x000fe200000100c5 */
[-C--:B------:R-:W-:Y:S01]  /*14c40*/  FMUL.FTZ R54, R54, R188.reuse ;  /* 0x000000bc36367220 */ /* 0x080fe20000410000 */
[-C--:B------:R-:W-:Y:S01]  /*14c50*/  FMUL.FTZ R55, R55, R188.reuse ;  /* 0x000000bc37377220 */ /* 0x080fe20000410000 */
[-C--:B------:R-:W-:Y:S01]  /*14c60*/  FMUL.FTZ R58, R58, R188.reuse ;  /* 0x000000bc3a3a7220 */ /* 0x080fe20000410000 */
[C---:B-1----:R-:W-:Y:S01]  /*14c70*/  FADD.FTZ R194, R153.reuse, R194 ;  /* 0x000000c299c27221 */ /* 0x042fe20000010000 */
[----:B------:R-:W-:Y:S01]  /*14c80*/  F2FP.F16.F32.PACK_AB R153, R153, R197 ;  /* 0x000000c59999723e */ /* 0x000fe200000000ff */
[----:B------:R0:W1:Y:S01]  /*14c90*/  MUFU.EX2 R163, R164 ;  /* 0x000000a400a37308 */ /* 0x0000620000000800 */
[-C--:B------:R-:W-:Y:S01]  /*14ca0*/  FMUL.FTZ R59, R59, R188.reuse ;  /* 0x000000bc3b3b7220 */ /* 0x080fe20000410000 */
[----:B------:R-:W-:Y:S01]  /*14cb0*/  FADD.FTZ R194, R155, R194 ;  /* 0x000000c29bc27221 */ /* 0x000fe20000010000 */
[----:B--2---:R-:W-:Y:S01]  /*14cc0*/  F2FP.F16.F32.PACK_AB R155, R157, R155 ;  /* 0x0000009b9d9b723e */ /* 0x004fe200000000ff */
[-C--:B------:R-:W-:Y:S01]  /*14cd0*/  FMUL.FTZ R62, R62, R188.reuse ;  /* 0x000000bc3e3e7220 */ /* 0x080fe20000410000 */
[-C--:B------:R-:W-:Y:S01]  /*14ce0*/  FMUL.FTZ R63, R63, R188.reuse ;  /* 0x000000bc3f3f7220 */ /* 0x080fe20000410000 */
[----:B------:R-:W-:Y:S01]  /*14cf0*/  FADD.FTZ R194, R157, R194 ;  /* 0x000000c29dc27221 */ /* 0x000fe20000010000 */
[----:B------:R-:W-:Y:S01]  /*14d00*/  FMUL.FTZ R66, R66, R188 ;  /* 0x000000bc42427220 */ /* 0x000fe20000410000 */
[----:B------:R-:W2:Y:S01]  /*14d10*/  MUFU.EX2 R165, R165 ;  /* 0x000000a500a57308 */ /* 0x000ea20000000800 */
[----:B---3--:R-:W-:Y:S01]  /*14d20*/  F2FP.F16.F32.PACK_AB R157, R161, R159 ;  /* 0x0000009fa19d723e */ /* 0x008fe200000000ff */
[----:B------:R-:W-:Y:S01]  /*14d30*/  FADD.FTZ R194, R159, R194 ;  /* 0x000000c29fc27221 */ /* 0x000fe20000010000 */
[----:B0-----:R-:W-:Y:S01]  /*14d40*/  F2FP.F16.F32.PACK_AB R164, R225, R210 ;  /* 0x000000d2e1a4723e */ /* 0x001fe200000000ff */
        /* <DEDUP_REMOVED lines=17> */
[----:B------:R-:W-:Y:S01]  /*14e60*/  FADD.FTZ R3, R167, R194 ;  /* 0x000000c2a7037221 */ /* 0x000fe20000010000 */
[-C--:B------:R-:W-:Y:S01]  /*14e70*/  FMUL.FTZ R90, R90, R188.reuse ;  /* 0x000000bc5a5a7220 */ /* 0x080fe20000410000 */
[-C--:B------:R-:W-:Y:S01]  /*14e80*/  FMUL.FTZ R91, R91, R188.reuse ;  /* 0x000000bc5b5b7220 */ /* 0x080fe20000410000 */
[----:B------:R-:W-:Y:S01]  /*14e90*/  MUFU.EX2 R178, R178 ;  /* 0x000000b200b27308 */ /* 0x000fe20000000800 */
[C---:B0-----:R-:W-:Y:S01]  /*14ea0*/  FADD.FTZ R194, R184.reuse, R3 ;  /* 0x00000003b8c27221 */ /* 0x041fe20000010000 */
[----:B------:R-:W-:Y:S01]  /*14eb0*/  F2FP.F16.F32.PACK_AB R161, R184, R167 ;  /* 0x000000a7b8a1723e */ /* 0x000fe200000000ff */
[-C--:B------:R-:W-:Y:S01]  /*14ec0*/  FMUL.FTZ R94, R94, R188.reuse ;  /* 0x000000bc5e5e7220 */ /* 0x080fe20000410000 */
[-C--:B------:R-:W-:Y:S01]  /*14ed0*/  FMUL.FTZ R95, R95, R188.reuse ;  /* 0x000000bc5f5f7220 */ /* 0x080fe20000410000 */
[----:B------:R-:W-:Y:S01]  /*14ee0*/  FADD.FTZ R3, R169, R194 ;  /* 0x000000c2a9037221 */ /* 0x000fe20000010000 */
[-C--:B------:R-:W-:Y:S01]  /*14ef0*/  FMUL.FTZ R98, R98, R188.reuse ;  /* 0x000000bc62627220 */ /* 0x080fe20000410000 */
[-C--:B------:R-:W-:Y:S01]  /*14f00*/  FMUL.FTZ R99, R99, R188.reuse ;  /* 0x000000bc63637220 */ /* 0x080fe20000410000 */
        /* <DEDUP_REMOVED lines=16> */
[----:B------:R-:W1:Y:S01]  /*15010*/  MUFU.EX2 R181, R181 ;  /* 0x000000b500b57308 */ /* 0x000e620000000800 */
[----:B0-----:R-:W-:Y:S01]  /*15020*/  F2FP.F16.F32.PACK_AB R165, R179, R178 ;  /* 0x000000b2b3a5723e */ /* 0x001fe200000000ff */
        /* <DEDUP_REMOVED lines=13> */
[----:B------:R-:W-:Y:S01]  /*15100*/  FMUL.FTZ R150, R150, R188 ;  /* 0x000000bc96967220 */ /* 0x000fe20000410000 */
[----:B------:R2:W-:Y:S01]  /*15110*/  MUFU.EX2 R171, R186 ;  /* 0x000000ba00ab7308 */ /* 0x0005e20000000800 */
[----:B-1----:R-:W-:Y:S01]  /*15120*/  F2FP.F16.F32.PACK_AB R167, R181, R180 ;  /* 0x000000b4b5a7723e */ /* 0x002fe200000000ff */
[----:B------:R-:W-:-:S06]  /*15130*/  FMUL.FTZ R151, R151, R188 ;  /* 0x000000bc97977220 */ /* 0x000fcc0000410000 */
[----:B------:R-:W1:Y:S01]  /*15140*/  MUFU.EX2 R183, R183 ;  /* 0x000000b700b77308 */ /* 0x000e620000000800 */
[----:B--2---:R-:W-:-:S04]  /*15150*/  FADD.FTZ R186, R178, R3 ;  /* 0x00000003b2ba7221 */ /* 0x004fc80000010000 */
[----:B------:R-:W-:-:S03]  /*15160*/  FADD.FTZ R3, R179, R186 ;  /* 0x000000bab3037221 */ /* 0x000fc60000010000 */
[----:B------:R-:W2:Y:S01]  /*15170*/  MUFU.EX2 R194, R187 ;  /* 0x000000bb00c27308 */ /* 0x000ea20000000800 */
[----:B------:R-:W-:-:S04]  /*15180*/  FADD.FTZ R186, R180, R3 ;  /* 0x00000003b4ba7221 */ /* 0x000fc80000010000 */
[----:B------:R-:W-:-:S03]  /*15190*/  FADD.FTZ R3, R181, R186 ;  /* 0x000000bab5037221 */ /* 0x000fc60000010000 */
[----:B------:R-:W3:Y:S01]  /*151a0*/  MUFU.EX2 R173, R191 ;  /* 0x000000bf00ad7308 */ /* 0x000ee20000000800 */
[----:B0-----:R-:W-:Y:S01]  /*151b0*/  FADD.FTZ R186, R182, R3 ;  /* 0x00000003b6ba7221 */ /* 0x001fe20000010000 */
[----:B-1----:R-:W-:-:S03]  /*151c0*/  F2FP.F16.F32.PACK_AB R169, R183, R182 ;  /* 0x000000b6b7a9723e */ /* 0x002fc600000000ff */
[----:B------:R-:W-:-:S03]  /*151d0*/  FADD.FTZ R186, R183, R186 ;  /* 0x000000bab7ba7221 */ /* 0x000fc60000010000 */
[----:B------:R-:W0:Y:S01]  /*151e0*/  MUFU.EX2 R190, R190 ;  /* 0x000000be00be7308 */ /* 0x000e220000000800 */
[----:B------:R-:W-:Y:S01]  /*151f0*/  FADD.FTZ R3, R171, R186 ;  /* 0x000000baab037221 */ /* 0x000fe20000010000 */
[----:B--2---:R-:W-:-:S03]  /*15200*/  F2FP.F16.F32.PACK_AB R171, R194, R171 ;  /* 0x000000abc2ab723e */ /* 0x004fc600000000ff */
[----:B------:R-:W-:-:S03]  /*15210*/  FADD.FTZ R196, R194, R3 ;  /* 0x00000003c2c47221 */ /* 0x000fc60000010000 */
        /* <DEDUP_REMOVED lines=10> */
.L_x_2179:
[----:B------:R0:W1:Y:S01]  /*152c0*/  SYNCS.PHASECHK.TRANS64.TRYWAIT P2, [R208+URZ+0x22850], R209 ;  /* 0x022850d1d00075a7 */ /* 0x000062000804017f */
[----:B------:R-:W-:Y:S05]  /*152d0*/  @!P0 BRA `(.L_x_2180) ;  /* 0x0000000000048947 */ /* 0x000fea0003800000 */
[----:B------:R-:W-:Y:S01]  /*152e0*/  BPT.TRAP 0x1 ;  /* 0x000000040000795c */ /* 0x000fe20000300000 */
.L_x_2180:
[----:B------:R-:W-:Y:S04]  /*152f0*/  BSSY B0, `(.L_x_2181) ;  /* 0x0000004000007945 */ /* 0x000fe80003800000 */
[----:B-1----:R-:W-:Y:S05]  /*15300*/  @P2 BRA `(.L_x_2182) ;  /* 0x0000000000082947 */ /* 0x002fea0003800000 */
[----:B------:R-:W1:Y:S02]  /*15310*/  SYNCS.PHASECHK.TRANS64.TRYWAIT P2, [R208+URZ+0x22850], R209 ;  /* 0x022850d1d00075a7 */ /* 0x000e64000804017f */
[----:B-1----:R-:W-:Y:S05]  /*15320*/  @!P2 BRA `(.L_x_2183) ;  /* 0x000000a400f8a947 */ /* 0x002fea0003800000 */
.L_x_2182:
[----:B------:R-:W-:Y:S05]  /*15330*/  BSYNC B0 ;  /* 0x0000000000007941 */ /* 0x000fea0003800000 */
.L_x_2181:
[----:B------:R-:W2:Y:S01]  /*15340*/  S2R R180, SR_TID.X ;  /* 0x0000000000b47919 */ /* 0x000ea20000002100 */
[----:B------:R-:W-:Y:S01]  /*15350*/  IMAD.MOV.U32 R179, RZ, RZ, 0x40000040 ;  /* 0x40000040ffb37424 */ /* 0x000fe200078e00ff */
[----:B------:R-:W-:Y:S05]  /*15360*/  WARPSYNC.ALL ;  /* 0x0000000000007948 */ /* 0x000fea0003800000 */
[----:B------:R-:W-:Y:S01]  /*15370*/  R2UR UR7, R179 ;  /* 0x00000000b30772ca */ /* 0x000fe200000e0000 */
[----:B------:R-:W-:Y:S01]  /*15380*/  IMAD R178, R16, 0xc00, R20 ;  /* 0x00000c0010b27824 */ /* 0x000fe200078e0214 */
[C---:B------:R-:W-:Y:S01]  /*15390*/  ISETP.GT.AND P2, PT, R5.reuse, R219, PT ;  /* 0x000000db0500720c */ /* 0x040fe20003f44270 */
[----:B01----:R-:W-:Y:S01]  /*153a0*/  @!P1 VIADD R208, R208, 0x22860 ;  /* 0x00022860d0d09836 */ /* 0x003fe20000000000 */
[----:B------:R-:W-:Y:S01]  /*153b0*/  MOV R212, R11 ;  /* 0x0000000b00d47202 */ /* 0x000fe20000000f00 */
[----:B------:R-:W-:Y:S01]  /*153c0*/  VIADD R5, R5, 0xffffffff ;  /* 0xffffffff05057836 */ /* 0x000fe20000000000 */
[----:B------:R-:W-:Y:S01]  /*153d0*/  R2UR UR6, R178 ;  /* 0x00000000b20672ca */ /* 0x000fe200000e0000 */
[----:B------:R-:W-:Y:S01]  /*153e0*/  IMAD.MOV.U32 R213, RZ, RZ, R10 ;  /* 0x000000ffffd57224 */ /* 0x000fe200078e000a */
[----:B------:R-:W-:-:S02]  /*153f0*/  @!P1 PRMT R208, RZ, 0x654, R208 ;  /* 0x00000654ffd09816 */ /* 0x000fc400000000d0 */
[----:B--2---:R-:W-:-:S04]  /*15400*/  SHF.R.U32.HI R180, RZ, 0x7, R180 ;  /* 0x00000007ffb47819 */ /* 0x004fc800000116b4 */
[----:B------:R-:W-:-:S05]  /*15410*/  IADD3 R179, R180, 0x8, RZ ;  /* 0x00000008b4b37810 */ /* 0x000fca0007ffe0ff */
        /* <DEDUP_REMOVED lines=45> */
.L_x_2166:
[----:B------:R-:W-:Y:S05]  /*156f0*/  WARPSYNC.ALL ;  /* 0x0000000000007948 */ /* 0x000fea0003800000 */
[----:B------:R-:W2:Y:S01]  /*15700*/  SHFL.BFLY PT, R5, R4, 0x2, 0x1f ;  /* 0x0c401f0004057f89 */ /* 0x000ea200000e0000 */
[----:B------:R-:W-:Y:S01]  /*15710*/  IMAD.MOV.U32 R8, RZ, RZ, RZ ;  /* 0x000000ffff087224 */ /* 0x000fe200078e00ff */
[----:B------:R3:W-:Y:S06]  /*15720*/  BAR.ARV R176, 0x100 ;  /* 0x000400b00000751d */ /* 0x0007ec0000002000 */
[----:B------:R-:W-:-:S02]  /*15730*/  VIADD R16, R16, 0x1 ;  /* 0x0000000110107836 */ /* 0x000fc40000000000 */
[----:B------:R-:W-:Y:S06]  /*15740*/  BAR.ARV 0x8, 0x120 ;  /* 0x0204800000007b1d */ /* 0x000fec0000002000 */
[C---:B------:R-:W-:Y:S01]  /*15750*/  ISETP.NE.AND P1, PT, R16.reuse, 0x2, PT ;  /* 0x000000021000780c */ /* 0x040fe20003f25270 */
[----:B------:R-:W-:Y:S01]  /*15760*/  VIADD R233, R233, 0x1 ;  /* 0x00000001e9e97836 */ /* 0x000fe20000000000 */
[----:B------:R-:W4:Y:S01]  /*15770*/  SHFL.BFLY PT, R6, R3, 0x2, 0x1f ;  /* 0x0c401f0003067f89 */ /* 0x000f2200000e0000 */
[----:B------:R-:W-:Y:S02]  /*15780*/  PLOP3.LUT P0, PT, PT, PT, PT, 0x8, 0x0 ;  /* 0x000000000000781c */ /* 0x000fe40003f0e170 */
[----:B------:R-:W-:Y:S01]  /*15790*/  SEL R16, R16, RZ, P1 ;  /* 0x000000ff10107207 */ /* 0x000fe20000800000 */
[----:B--2---:R-:W-:Y:S01]  /*157a0*/  FADD.FTZ R0, R5, R4 ;  /* 0x0000000405007221 */ /* 0x004fe20000010000 */
[----:B------:R-:W-:-:S04]  /*157b0*/  IMAD.MOV.U32 R4, RZ, RZ, -0x800000 ;  /* 0xff800000ff047424 */ /* 0x000fc800078e00ff */
[----:B------:R-:W2:Y:S01]  /*157c0*/  SHFL.BFLY PT, R5, R0, 0x1, 0x1f ;  /* 0x0c201f0000057f89 */ /* 0x000ea200000e0000 */
[----:B----4-:R-:W-:Y:S01]  /*157d0*/  FADD.FTZ R7, R6, R3 ;  /* 0x0000000306077221 */ /* 0x010fe20000010000 */
[----:B------:R-:W-:-:S04]  /*157e0*/  SEL R3, RZ, 0x1, P1 ;  /* 0x00000001ff037807 */ /* 0x000fc80000800000 */
[----:B------:R-:W4:Y:S01]  /*157f0*/  SHFL.BFLY PT, R6, R7, 0x1, 0x1f ;  /* 0x0c201f0007067f89 */ /* 0x000f2200000e0000 */
[----:B------:R-:W-:Y:S01]  /*15800*/  LOP3.LUT R200, R200, R3, RZ, 0x3c, !PT ;  /* 0x00000003c8c87212 */ /* 0x000fe200078e3cff */
[----:B------:R-:W-:Y:S02]  /*15810*/  IMAD.MOV.U32 R3, RZ, RZ, -0x800000 ;  /* 0xff800000ff037424 */ /* 0x000fe400078e00ff */
[----:B--2---:R-:W-:Y:S01]  /*15820*/  FADD.FTZ R5, R0, R5 ;  /* 0x0000000500057221 */ /* 0x004fe20000010000 */
[----:B------:R-:W-:-:S04]  /*15830*/  IMAD.MOV.U32 R0, RZ, RZ, RZ ;  /* 0x000000ffff007224 */ /* 0x000fc800078e00ff */
[----:B------:R-:W-:-:S13]  /*15840*/  FSETP.NE.FTZ.AND P2, PT, R5, RZ, PT ;  /* 0x000000ff0500720b */ /* 0x000fda0003f55000 */
[----:B------:R-:W2:Y:S01]  /*15850*/  @P2 MUFU.RCP R8, R5 ;  /* 0x0000000500082308 */ /* 0x000ea20000001000 */
[----:B------:R-:W-:Y:S01]  /*15860*/  @P2 FMUL.FTZ R9, R177, 0.69314718246459960938 ;  /* 0x3f317218b1092820 */ /* 0x000fe20000410000 */
[----:B----4-:R-:W-:-:S05]  /*15870*/  FADD.FTZ R6, R7, R6 ;  /* 0x0000000607067221 */ /* 0x010fca0000010000 */
[----:B------:R-:W-:Y:S01]  /*15880*/  FSETP.NE.FTZ.AND P3, PT, R6, RZ, PT ;  /* 0x000000ff0600720b */ /* 0x000fe20003f75000 */
        /* <DEDUP_REMOVED lines=64> */
[----:B------:R-:W2:Y:S01]  /*15c90*/  @P3 MUFU.LG2 R12, R6 ;  /* 0x00000006000c3308 */ /* 0x000ea20000000c00 */
[----:B------:R-:W-:-:S07]  /*15ca0*/  @P3 FMUL.FTZ R177, R177, 0.69314718246459960938 ;  /* 0x3f317218b1b13820 */ /* 0x000fce0000410000 */
[----:B------:R-:W4:Y:S08]  /*15cb0*/  @P2 MUFU.LG2 R8, R5 ;  /* 0x0000000500082308 */ /* 0x000f300000000c00 */
[----:B------:R-:W5:Y:S01]  /*15cc0*/  @P3 MUFU.RCP R0, R6 ;  /* 0x0000000600003308 */ /* 0x000f620000001000 */
[----:B--2---:R-:W-:-:S04]  /*15cd0*/  @P3 FMUL.FTZ R12, R12, 0.69314718246459960938 ;  /* 0x3f3172180c0c3820 */ /* 0x004fc80000410000 */
[----:B------:R-:W-:Y:S01]  /*15ce0*/  @P3 FFMA.FTZ R4, R177, R11, R12 ;  /* 0x0000000bb1043223 */ /* 0x000fe2000001000c */
[----:B----4-:R-:W-:-:S04]  /*15cf0*/  @P2 FMUL.FTZ R8, R8, 0.69314718246459960938 ;  /* 0x3f31721808082820 */ /* 0x010fc80000410000 */
[----:B------:R-:W-:Y:S01]  /*15d00*/  @P2 FFMA.FTZ R3, R9, R10, R8 ;  /* 0x0000000a09032223 */ /* 0x000fe20000010008 */
        /* <DEDUP_REMOVED lines=63> */
[----:B---3--:R-:W-:-:S07]  /*16100*/  FMUL.FTZ R0, R151, R0 ;  /* 0x0000000097007220 */ /* 0x008fce0000410000 */
.L_x_2065:
[----:B------:R-:W-:Y:S05]  /*16110*/  WARPSYNC.ALL ;  /* 0x0000000000007948 */ /* 0x000fea0003800000 */
[----:B------:R-:W2:Y:S08]  /*16120*/  S2UR UR5, SR_CgaCtaId ;  /* 0x00000000000579c3 */ /* 0x000eb00000008800 */
[----:B------:R-:W-:Y:S06]  /*16130*/  BAR.SYNC.DEFER_BLOCKING 0x5, 0x120 ;  /* 0x0144800000007b1d */ /* 0x000fec0000010000 */
[----:B------:R-:W-:Y:S01]  /*16140*/  UMOV UR4, 0x400 ;  /* 0x0000040000047882 */ /* 0x000fe20000000000 */
[----:B------:R-:W-:Y:S01]  /*16150*/  BSSY B0, `(.L_x_2185) ;  /* 0x0000297000007945 */ /* 0x000fe20003800000 */
[----:B--2---:R-:W-:-:S06]  /*16160*/  ULEA UR4, UR5, UR4, 0x18 ;  /* 0x0000000405047291 */ /* 0x004fcc000f8ec03f */
[----:B------:R-:W-:-:S05]  /*16170*/  IMAD.U32 R17, RZ, RZ, UR4 ;  /* 0x00000004ff117e24 */ /* 0x000fca000f8e00ff */
[----:B01----:R0:W1:Y:S01]  /*16180*/  LDS.128 R208, [R17+0x228d0] ;  /* 0x0228d00011d07984 */ /* 0x0030620000000c00 */
        /* <DEDUP_REMOVED lines=10> */
[----:B------:R-:W4:Y:S01]  /*16230*/  LDC.64 R6, c[0x0][0xbd8] ;  /* 0x0002f600ff067b82 */ /* 0x000f220000000a00 */
        /* <DEDUP_REMOVED lines=12> */
[----:B---3--:R-:W-:Y:S02]  /*16300*/  MOV R9, R10 ;  /* 0x0000000a00097202 */ /* 0x008fe40000000f00 */
        /* <DEDUP_REMOVED lines=43> */
[----:B--2---:R-:W-:-:S03]  /*165c0*/  IMAD.WIDE R118, R11, 0x2, R8 ;  /* 0x000000020b767825 */ /* 0x004fc600078e0208 */
[C---:B------:R-:W-:Y:S02]  /*165d0*/  IADD3 R173, P1, R118.reuse, 0x20, RZ ;  /* 0x0000002076ad7810 */ /* 0x040fe40007f3e0ff */
[C---:B------:R-:W-:Y:S02]  /*165e0*/  IADD3 R175, P2, R118.reuse, 0x40, RZ ;  /* 0x0000004076af7810 */ /* 0x040fe40007f5e0ff */
[C---:B------:R-:W-:Y:S01]  /*165f0*/  IADD3 R177, P3, R118.reuse, 0x60, RZ ;  /* 0x0000006076b17810 */ /* 0x040fe20007f7e0ff */
[--C-:B------:R-:W-:Y:S01]  /*16600*/  IMAD.X R13, RZ, RZ, R119.reuse, P1 ;  /* 0x000000ffff0d7224 */ /* 0x100fe200008e0677 */
[C---:B------:R-:W-:Y:S01]  /*16610*/  IADD3 R183, P0, R118.reuse, 0x4040, RZ ;  /* 0x0000404076b77810 */ /* 0x040fe20007f1e0ff */
[--C-:B------:R-:W-:Y:S01]  /*16620*/  IMAD.X R15, RZ, RZ, R119.reuse, P2 ;  /* 0x000000ffff0f7224 */ /* 0x100fe200010e0677 */
[----:B------:R-:W-:Y:S01]  /*16630*/  LOP3.LUT R12, R173, 0x380, RZ, 0xc0, !PT ;  /* 0x00000380ad0c7812 */ /* 0x000fe200078ec0ff */
[--C-:B------:R-:W-:Y:S01]  /*16640*/  IMAD.X R21, RZ, RZ, R119.reuse, P3 ;  /* 0x000000ffff157224 */ /* 0x100fe200018e0677 */
[----:B------:R-:W-:Y:S01]  /*16650*/  IADD3 R179, P4, R118, 0x4000, RZ ;  /* 0x0000400076b37810 */ /* 0x000fe20007f9e0ff */
[----:B------:R-:W-:Y:S01]  /*16660*/  IMAD.X R47, RZ, RZ, R119, P0 ;  /* 0x000000ffff2f7224 */ /* 0x000fe200000e0677 */
[----:B------:R-:W-:-:S02]  /*16670*/  LOP3.LUT R14, R175, 0x380, RZ, 0xc0, !PT ;  /* 0x00000380af0e7812 */ /* 0x000fc400078ec0ff */
[----:B------:R-:W-:Y:S01]  /*16680*/  LOP3.LUT R20, R177, 0x380, RZ, 0xc0, !PT ;  /* 0x00000380b1147812 */ /* 0x000fe200078ec0ff */
[--C-:B-----5:R-:W-:Y:S01]  /*16690*/  IMAD.X R31, RZ, RZ, R119.reuse, P4 ;  /* 0x000000ffff1f7224 */ /* 0x120fe200020e0677 */
[----:B------:R-:W-:Y:S02]  /*166a0*/  IADD3 R10, P0, R118, 0xc000, RZ ;  /* 0x0000c000760a7810 */ /* 0x000fe40007f1e0ff */
[----:B------:R-:W-:Y:S02]  /*166b0*/  SHF.R.U64 R12, R12, 0x3, RZ ;  /* 0x000000030c0c7819 */ /* 0x000fe400000012ff */
[C---:B------:R-:W-:Y:S01]  /*166c0*/  IADD3 R185, P1, R118.reuse, 0x4060, RZ ;  /* 0x0000406076b97810 */ /* 0x040fe20007f3e0ff */
[--C-:B------:R-:W-:Y:S01]  /*166d0*/  IMAD.X R107, RZ, RZ, R119.reuse, P0 ;  /* 0x000000ffff6b7224 */ /* 0x100fe200000e0677 */
[----:B------:R-:W-:Y:S02]  /*166e0*/  IADD3 R90, P2, R118, 0x8000, RZ ;  /* 0x00008000765a7810 */ /* 0x000fe40007f5e0ff */
[----:B------:R-:W-:Y:S01]  /*166f0*/  SHF.R.U64 R14, R14, 0x3, RZ ;  /* 0x000000030e0e7819 */ /* 0x000fe200000012ff */
[--C-:B------:R-:W-:Y:S01]  /*16700*/  IMAD.X R87, RZ, RZ, R119.reuse, P1 ;  /* 0x000000ffff577224 */ /* 0x100fe200008e0677 */
[C---:B------:R-:W-:Y:S01]  /*16710*/  LOP3.LUT R11, R118.reuse, 0x380, RZ, 0xc0, !PT ;  /* 0x00000380760b7812 */ /* 0x040fe200078ec0ff */
[----:B------:R-:W-:Y:S01]  /*16720*/  IMAD.X R91, RZ, RZ, R119, P2 ;  /* 0x000000ffff5b7224 */ /* 0x000fe200010e0677 */
[----:B------:R-:W-:-:S02]  /*16730*/  IADD3 R94, P3, R118, 0x8020, RZ ;  /* 0x00008020765e7810 */ /* 0x000fc40007f7e0ff */
[----:B------:R-:W-:Y:S02]  /*16740*/  SHF.R.U64 R20, R20, 0x3, RZ ;  /* 0x0000000314147819 */ /* 0x000fe400000012ff */
[C---:B------:R-:W-:Y:S01]  /*16750*/  IADD3 R181, P5, R118.reuse, 0x4020, RZ ;  /* 0x0000402076b57810 */ /* 0x040fe20007fbe0ff */
[--C-:B------:R-:W-:Y:S01]  /*16760*/  IMAD.X R95, RZ, RZ, R119.reuse, P3 ;  /* 0x000000ffff5f7224 */ /* 0x100fe200018e0677 */
[----:B------:R-:W-:Y:S02]  /*16770*/  IADD3 R98, P4, R118, 0x8040, RZ ;  /* 0x0000804076627810 */ /* 0x000fe40007f9e0ff */
[----:B------:R-:W-:Y:S02]  /*16780*/  LOP3.LUT R12, R12, R173, RZ, 0x3c, !PT ;  /* 0x000000ad0c0c7212 */ /* 0x000fe400078e3cff */
[----:B------:R-:W-:Y:S01]  /*16790*/  LOP3.LUT R30, R179, 0x380, RZ, 0xc0, !PT ;  /* 0x00000380b31e7812 */ /* 0x000fe200078ec0ff */
[----:B------:R-:W-:Y:S01]  /*167a0*/  IMAD.X R99, RZ, RZ, R119, P4 ;  /* 0x000000ffff637224 */ /* 0x000fe200020e0677 */
[----:B------:R-:W-:-:S02]  /*167b0*/  LOP3.LUT R14, R14, R175, RZ, 0x3c, !PT ;  /* 0x000000af0e0e7212 */ /* 0x000fc400078e3cff */
[----:B------:R-:W-:Y:S02]  /*167c0*/  LOP3.LUT R173, R90, 0x380, RZ, 0xc0, !PT ;  /* 0x000003805aad7812 */ /* 0x000fe400078ec0ff */
[----:B------:R-:W-:Y:S02]  /*167d0*/  SHF.R.U64 R11, R11, 0x3, RZ ;  /* 0x000000030b0b7819 */ /* 0x000fe400000012ff */
[----:B------:R-:W-:Y:S02]  /*167e0*/  LOP3.LUT R20, R20, R177, RZ, 0x3c, !PT ;  /* 0x000000b114147212 */ /* 0x000fe400078e3cff */
[----:B------:R-:W-:Y:S02]  /*167f0*/  LOP3.LUT R175, R94, 0x380, RZ, 0xc0, !PT ;  /* 0x000003805eaf7812 */ /* 0x000fe400078ec0ff */
[----:B------:R-:W-:Y:S02]  /*16800*/  ISETP.NE.U32.AND P0, PT, RZ, UR4, PT ;  /* 0x00000004ff007c0c */ /* 0x000fe4000bf05070 */
[----:B------:R-:W-:-:S02]  /*16810*/  IADD3 R110, P1, R118, 0xc020, RZ ;  /* 0x0000c020766e7810 */ /* 0x000fc40007f3e0ff */
[----:B------:R-:W-:Y:S02]  /*16820*/  LOP3.LUT R38, R181, 0x380, RZ, 0xc0, !PT ;  /* 0x00000380b5267812 */ /* 0x000fe400078ec0ff */
[----:B------:R-:W-:Y:S01]  /*16830*/  LOP3.LUT R177, R98, 0x380, RZ, 0xc0, !PT ;  /* 0x0000038062b17812 */ /* 0x000fe200078ec0ff */
[----:B------:R-:W-:Y:S01]  /*16840*/  IMAD.X R111, RZ, RZ, R119, P1 ;  /* 0x000000ffff6f7224 */ /* 0x000fe200008e0677 */
[----:B------:R-:W-:Y:S02]  /*16850*/  IADD3.X R39, RZ, R119, RZ, P5, !PT ;  /* 0x00000077ff277210 */ /* 0x000fe40002ffe4ff */
[----:B------:R-:W-:Y:S02]  /*16860*/  LOP3.LUT R46, R183, 0x380, RZ, 0xc0, !PT ;  /* 0x00000380b72e7812 */ /* 0x000fe400078ec0ff */
[----:B------:R-:W-:Y:S02]  /*16870*/  SHF.R.U64 R30, R30, 0x3, RZ ;  /* 0x000000031e1e7819 */ /* 0x000fe400000012ff */
[----:B------:R-:W-:-:S02]  /*16880*/  IADD3 R102, P5, R118, 0x8060, RZ ;  /* 0x0000806076667810 */ /* 0x000fc40007fbe0ff */
[C---:B------:R-:W-:Y:S02]  /*16890*/  IADD3 R114, P2, R118.reuse, 0xc040, RZ ;  /* 0x0000c04076727810 */ /* 0x040fe40007f5e0ff */
[----:B------:R-:W-:Y:S01]  /*168a0*/  IADD3 R151, P3, R118, 0xc060, RZ ;  /* 0x0000c06076977810 */ /* 0x000fe20007f7e0ff */
[--C-:B------:R-:W-:Y:S01]  /*168b0*/  IMAD.X R103, RZ, RZ, R119.reuse, P5 ;  /* 0x000000ffff677224 */ /* 0x100fe200028e0677 */
[----:B------:R-:W-:Y:S01]  /*168c0*/  LOP3.LUT R86, R185, 0x380, RZ, 0xc0, !PT ;  /* 0x00000380b9567812 */ /* 0x000fe200078ec0ff */
[--C-:B------:R-:W-:Y:S01]  /*168d0*/  IMAD.X R115, RZ, RZ, R119.reuse, P2 ;  /* 0x000000ffff737224 */ /* 0x100fe200010e0677 */
[----:B------:R-:W-:Y:S02]  /*168e0*/  SHF.R.U64 R173, R173, 0x3, RZ ;  /* 0x00000003adad7819 */ /* 0x000fe400000012ff */
[----:B------:R-:W-:Y:S01]  /*168f0*/  LOP3.LUT R118, R11, R118, RZ, 0x3c, !PT ;  /* 0x000000760b767212 */ /* 0x000fe200078e3cff */
[----:B------:R-:W-:Y:S01]  /*16900*/  IMAD.X R11, RZ, RZ, R119, P3 ;  /* 0x000000ffff0b7224 */ /* 0x000fe200018e0677 */
[----:B------:R-:W-:-:S02]  /*16910*/  SHF.R.U64 R175, R175, 0x3, RZ ;  /* 0x00000003afaf7819 */ /* 0x000fc400000012ff */
[----:B------:R-:W-:Y:S01]  /*16920*/  ISETP.NE.AND.EX P0, PT, RZ, UR5, PT, P0 ;  /* 0x00000005ff007c0c */ /* 0x000fe2000bf05300 */
[----:B------:R-:W-:Y:S01]  /*16930*/  ULDC.64 UR4, c[0x0][0xbe0] ;  /* 0x0002f80000047ab9 */ /* 0x000fe20000000a00 */
[----:B------:R-:W-:Y:S02]  /*16940*/  SHF.R.U64 R38, R38, 0x3, RZ ;  /* 0x0000000326267819 */ /* 0x000fe400000012ff */
[----:B------:R-:W-:Y:S02]  /*16950*/  SHF.R.U64 R177, R177, 0x3, RZ ;  /* 0x00000003b1b17819 */ /* 0x000fe400000012ff */
[----:B------:R-:W-:Y:S02]  /*16960*/  SHF.R.U64 R46, R46, 0x3, RZ ;  /* 0x000000032e2e7819 */ /* 0x000fe400000012ff */
[----:B------:R-:W-:Y:S02]  /*16970*/  LOP3.LUT R30, R30, R179, RZ, 0x3c, !PT ;  /* 0x000000b31e1e7212 */ /* 0x000fe400078e3cff */
[----:B------:R-:W-:-:S02]  /*16980*/  SHF.R.U64 R86, R86, 0x3, RZ ;  /* 0x0000000356567819 */ /* 0x000fc400000012ff */
[----:B------:R-:W-:Y:S02]  /*16990*/  LOP3.LUT R179, R102, 0x380, RZ, 0xc0, !PT ;  /* 0x0000038066b37812 */ /* 0x000fe400078ec0ff */
[----:B------:R-:W-:Y:S02]  /*169a0*/  LOP3.LUT R90, R173, R90, RZ, 0x3c, !PT ;  /* 0x0000005aad5a7212 */ /* 0x000fe400078e3cff */
[----:B------:R-:W-:Y:S02]  /*169b0*/  ISETP.NE.U32.AND P1, PT, RZ, UR4, PT ;  /* 0x00000004ff007c0c */ /* 0x000fe4000bf25070 */
[----:B------:R-:W-:Y:S02]  /*169c0*/  LOP3.LUT R94, R175, R94, RZ, 0x3c, !PT ;  /* 0x0000005eaf5e7212 */ /* 0x000fe400078e3cff */
[----:B------:R-:W-:Y:S02]  /*169d0*/  LOP3.LUT R173, R10, 0x380, RZ, 0xc0, !PT ;  /* 0x000003800aad7812 */ /* 0x000fe400078ec0ff */
[----:B------:R-:W-:Y:S01]  /*169e0*/  MOV R118, R118 ;  /* 0x0000007600767202 */ /* 0x000fe20000000f00 */
[----:B------:R-:W-:Y:S01]  /*169f0*/  BAR.SYNC.DEFER_BLOCKING 0x1, 0x100 ;  /* 0x0044000000007b1d */ /* 0x000fe20000010000 */
[----:B------:R-:W-:-:S02]  /*16a00*/  LOP3.LUT R38, R38, R181, RZ, 0x3c, !PT ;  /* 0x000000b526267212 */ /* 0x000fc400078e3cff */
[----:B------:R-:W-:Y:S02]  /*16a10*/  LOP3.LUT R98, R177, R98, RZ, 0x3c, !PT ;  /* 0x00000062b1627212 */ /* 0x000fe400078e3cff */
[----:B------:R-:W-:Y:S02]  /*16a20*/  LOP3.LUT R175, R110, 0x380, RZ, 0xc0, !PT ;  /* 0x000003806eaf7812 */ /* 0x000fe400078ec0ff */
[----:B------:R-:W-:Y:S02]  /*16a30*/  MOV R28, R12 ;  /* 0x0000000c001c7202 */ /* 0x000fe40000000f00 */
[----:B------:R-:W-:Y:S02]  /*16a40*/  LOP3.LUT R46, R46, R183, RZ, 0x3c, !PT ;  /* 0x000000b72e2e7212 */ /* 0x000fe400078e3cff */
[----:B------:R-:W-:Y:S02]  /*16a50*/  LOP3.LUT R177, R114, 0x380, RZ, 0xc0, !PT ;  /* 0x0000038072b17812 */ /* 0x000fe400078ec0ff */
[----:B------:R-:W-:-:S02]  /*16a60*/  LOP3.LUT R174, R151, 0x380, RZ, 0xc0, !PT ;  /* 0x0000038097ae7812 */ /* 0x000fc400078ec0ff */
[----:B------:R-:W-:Y:S02]  /*16a70*/  MOV R14, R14 ;  /* 0x0000000e000e7202 */ /* 0x000fe40000000f00 */
[----:B------:R-:W-:Y:S02]  /*16a80*/  LOP3.LUT R86, R86, R185, RZ, 0x3c, !PT ;  /* 0x000000b956567212 */ /* 0x000fe400078e3cff */
[----:B------:R-:W-:Y:S02]  /*16a90*/  SHF.R.U64 R179, R179, 0x3, RZ ;  /* 0x00000003b3b37819 */ /* 0x000fe400000012ff */
[----:B------:R-:W-:Y:S02]  /*16aa0*/  MOV R20, R20 ;  /* 0x0000001400147202 */ /* 0x000fe40000000f00 */
[----:B------:R-:W-:Y:S01]  /*16ab0*/  ISETP.NE.AND.EX P1, PT, RZ, UR5, PT, P1 ;  /* 0x00000005ff007c0c */ /* 0x000fe2000bf25310 */
[----:B------:R-:W-:Y:S01]  /*16ac0*/  STSM.16.M88.4 [R118], R24 ;  /* 0x0000001876007844 */ /* 0x000fe20000000200 */
[----:B------:R-:W-:-:S02]  /*16ad0*/  SHF.R.U64 R173, R173, 0x3, RZ ;  /* 0x00000003adad7819 */ /* 0x000fc400000012ff */
[----:B------:R-:W-:Y:S01]  /*16ae0*/  MOV R30, R30 ;  /* 0x0000001e001e7202 */ /* 0x000fe20000000f00 */
[----:B------:R-:W-:Y:S01]  /*16af0*/  STSM.16.M88.4 [R28], R32 ;  /* 0x000000201c007844 */ /* 0x000fe20000000200 */
[----:B------:R-:W-:Y:S02]  /*16b00*/  SHF.R.U64 R175, R175, 0x3, RZ ;  /* 0x00000003afaf7819 */ /* 0x000fe400000012ff */
[----:B------:R-:W-:Y:S01]  /*16b10*/  MOV R38, R38 ;  /* 0x0000002600267202 */ /* 0x000fe20000000f00 */
[----:B------:R-:W-:Y:S01]  /*16b20*/  STSM.16.M88.4 [R14], R40 ;  /* 0x000000280e007844 */ /* 0x000fe20000000200 */
[----:B------:R-:W-:Y:S02]  /*16b30*/  SHF.R.U64 R177, R177, 0x3, RZ ;  /* 0x00000003b1b17819 */ /* 0x000fe400000012ff */
[----:B------:R-:W-:Y:S01]  /*16b40*/  SHF.R.U64 R174, R174, 0x3, RZ ;  /* 0x00000003aeae7819 */ /* 0x000fe200000012ff */
[----:B------:R2:W-:Y:S01]  /*16b50*/  STSM.16.M88.4 [R20], R48 ;  /* 0x0000003014007844 */ /* 0x0005e20000000200 */
[----:B------:R-:W-:-:S02]  /*16b60*/  MOV R46, R46 ;  /* 0x0000002e002e7202 */ /* 0x000fc40000000f00 */
[----:B------:R-:W-:Y:S01]  /*16b70*/  LOP3.LUT R102, R179, R102, RZ, 0x3c, !PT ;  /* 0x00000066b3667212 */ /* 0x000fe200078e3cff */
[----:B------:R-:W-:Y:S01]  /*16b80*/  STSM.16.M88.4 [R30], R56 ;  /* 0x000000381e007844 */ /* 0x000fe20000000200 */
[----:B------:R-:W-:Y:S02]  /*16b90*/  MOV R86, R86 ;  /* 0x0000005600567202 */ /* 0x000fe40000000f00 */
[----:B------:R-:W-:Y:S01]  /*16ba0*/  MOV R13, R90 ;  /* 0x0000005a000d7202 */ /* 0x000fe20000000f00 */
[----:B------:R-:W-:Y:S01]  /*16bb0*/  STSM.16.M88.4 [R38], R64 ;  /* 0x0000004026007844 */ /* 0x000fe20000000200 */
[----:B------:R-:W-:Y:S02]  /*16bc0*/  LOP3.LUT R106, R173, R10, RZ, 0x3c, !PT ;  /* 0x0000000aad6a7212 */ /* 0x000fe400078e3cff */
[----:B------:R-:W-:Y:S01]  /*16bd0*/  F2FP.F16.F32.PACK_AB R90, R93, R165 ;  /* 0x000000a55d5a723e */ /* 0x000fe200000000ff */
[----:B------:R-:W-:Y:S01]  /*16be0*/  STSM.16.M88.4 [R46], R72 ;  /* 0x000000482e007844 */ /* 0x000fe20000000200 */
[----:B------:R-:W-:-:S02]  /*16bf0*/  F2FP.F16.F32.PACK_AB R91, R152, R120 ;  /* 0x00000078985b723e */ /* 0x000fc400000000ff */
[----:B------:R-:W-:Y:S01]  /*16c00*/  LOP3.LUT R110, R175, R110, RZ, 0x3c, !PT ;  /* 0x0000006eaf6e7212 */ /* 0x000fe200078e3cff */
[----:B------:R-:W-:Y:S01]  /*16c10*/  STSM.16.M88.4 [R86], R80 ;  /* 0x0000005056007844 */ /* 0x000fe20000000200 */
[----:B------:R-:W-:Y:S01]  /*16c20*/  MOV R94, R94 ;  /* 0x0000005e005e7202 */ /* 0x000fe20000000f00 */
[----:B------:R-:W-:Y:S01]  /*16c30*/  ULDC UR4, c[0x0][0xa88] ;  /* 0x0002a20000047ab9 */ /* 0x000fe20000000800 */
[----:B------:R-:W-:Y:S01]  /*16c40*/  F2FP.F16.F32.PACK_AB R152, R97, R166 ;  /* 0x000000a66198723e */ /* 0x000fe200000000ff */
[----:B------:R3:W-:Y:S01]  /*16c50*/  STSM.16.M88.4 [R13], R88 ;  /* 0x000000580d007844 */ /* 0x0007e20000000200 */
[----:B------:R-:W-:Y:S01]  /*16c60*/  LOP3.LUT R114, R177, R114, RZ, 0x3c, !PT ;  /* 0x00000072b1727212 */ /* 0x000fe200078e3cff */
[----:B--2---:R-:W-:Y:S01]  /*16c70*/  IMAD.MOV.U32 R20, RZ, RZ, RZ ;  /* 0x000000ffff147224 */ /* 0x004fe200078e00ff */
[----:B------:R-:W-:Y:S01]  /*16c80*/  LOP3.LUT R10, R174, R151, RZ, 0x3c, !PT ;  /* 0x00000097ae0a7212 */ /* 0x000fe200078e3cff */
[----:B------:R2:W-:Y:S01]  /*16c90*/  STSM.16.M88.4 [R94], R152 ;  /* 0x000000985e007844 */ /* 0x0005e20000000200 */
[----:B------:R-:W-:-:S02]  /*16ca0*/  MOV R98, R98 ;  /* 0x0000006200627202 */ /* 0x000fc40000000f00 */
[----:B------:R-:W-:Y:S02]  /*16cb0*/  MOV R102, R102 ;  /* 0x0000006600667202 */ /* 0x000fe40000000f00 */
[----:B------:R-:W-:Y:S01]  /*16cc0*/  MOV R106, R106 ;  /* 0x0000006a006a7202 */ /* 0x000fe20000000f00 */
[----:B------:R2:W-:Y:S01]  /*16cd0*/  STSM.16.M88.4 [R98], R156 ;  /* 0x0000009c62007844 */ /* 0x0005e20000000200 */
[----:B------:R-:W-:Y:S02]  /*16ce0*/  F2FP.F16.F32.PACK_AB R173, R123, R122 ;  /* 0x0000007a7bad723e */ /* 0x000fe400000000ff */
[----:B------:R-:W-:Y:S01]  /*16cf0*/  F2FP.F16.F32.PACK_AB R174, R125, R124 ;  /* 0x0000007c7dae723e */ /* 0x000fe200000000ff */
[----:B------:R2:W-:Y:S01]  /*16d00*/  STSM.16.M88.4 [R102], R160 ;  /* 0x000000a066007844 */ /* 0x0005e20000000200 */
[----:B------:R-:W-:Y:S02]  /*16d10*/  F2FP.F16.F32.PACK_AB R175, R127, R126 ;  /* 0x0000007e7faf723e */ /* 0x000fe400000000ff */
[----:B------:R-:W-:-:S02]  /*16d20*/  MOV R110, R110 ;  /* 0x0000006e006e7202 */ /* 0x000fc40000000f00 */
[----:B------:R-:W-:Y:S01]  /*16d30*/  MOV R114, R114 ;  /* 0x0000007200727202 */ /* 0x000fe20000000f00 */
[----:B------:R2:W-:Y:S01]  /*16d40*/  STSM.16.M88.4 [R106], R172 ;  /* 0x000000ac6a007844 */ /* 0x0005e20000000200 */
[----:B------:R-:W-:Y:S01]  /*16d50*/  MOV R12, R10 ;  /* 0x0000000a000c7202 */ /* 0x000fe20000000f00 */
[----:B----4-:R-:W-:Y:S02]  /*16d60*/  IMAD.WIDE R10, R231, 0x4, R6 ;  /* 0x00000004e70a7825 */ /* 0x010fe400078e0206 */
[----:B------:R-:W4:Y:S01]  /*16d70*/  @P1 LDC.64 R6, c[0x0][0xbe0] ;  /* 0x0002f800ff061b82 */ /* 0x000f220000000a00 */
[----:B------:R2:W-:Y:S04]  /*16d80*/  STSM.16.M88.4 [R110], R128 ;  /* 0x000000806e007844 */ /* 0x0005e80000000200 */
[----:B------:R2:W-:Y:S04]  /*16d90*/  STSM.16.M88.4 [R114], R136 ;  /* 0x0000008872007844 */ /* 0x0005e80000000200 */
[----:B------:R2:W-:Y:S01]  /*16da0*/  STSM.16.M88.4 [R12], R144 ;  /* 0x000000900c007844 */ /* 0x0005e20000000200 */
[----:B------:R-:W-:Y:S01]  /*16db0*/  BAR.SYNC.DEFER_BLOCKING 0x1, 0x100 ;  /* 0x0044000000007b1d */ /* 0x000fe20000010000 */
[----:B------:R-:W-:-:S02]  /*16dc0*/  IMAD.U32 R0, RZ, RZ, UR4 ;  /* 0x00000004ff007e24 */ /* 0x000fc4000f8e00ff */
[----:B----4-:R-:W-:-:S03]  /*16dd0*/  @P1 IMAD.WIDE R6, R231, 0x4, R6 ;  /* 0x00000004e7061825 */ /* 0x010fc600078e0206 */
[----:B------:R2:W5:Y:S01]  /*16de0*/  @P0 LDG.E R20, desc[UR52][R10.64] ;  /* 0x000000340a140981 */ /* 0x000562000c1e1900 */
[----:B------:R-:W-:-:S03]  /*16df0*/  LEA R5, R216, R206, 0x6 ;  /* 0x000000ced8057211 */ /* 0x000fc600078e30ff */
[----:B------:R2:W5:Y:S02]  /*16e00*/  @P1 LDG.E R0, desc[UR52][R6.64] ;  /* 0x0000003406001981 */ /* 0x000564000c1e1900 */
[----:B------:R-:W-:-:S03]  /*16e10*/  IMAD.WIDE R8, R5, 0x2, R8 ;  /* 0x0000000205087825 */ /* 0x000fc600078e0208 */
[----:B---3--:R-:W-:Y:S01]  /*16e20*/  IADD3 R13, P4, R8, 0x1000, RZ ;  /* 0x00001000080d7810 */ /* 0x008fe20007f9e0ff */
[----:B------:R-:W-:-:S12]  /*16e30*/  @P1 BRA `(.L_x_2187) ;  /* 0x0000000000101947 */ /* 0x000fd80003800000 */
[----:B------:R-:W-:Y:S05]  /*16e40*/  @!P0 BRA `(.L_x_2187) ;  /* 0x00000000000c8947 */ /* 0x000fea0003800000 */
[----:B------:R-:W3:Y:S04]  /*16e50*/  LDG.E R5, desc[UR52][R10.64] ;  /* 0x000000340a057981 */ /* 0x000ee8000c1e1900 */
[----:B-----5:R-:W3:Y:S02]  /*16e60*/  LDG.E R0, desc[UR52][R10.64+0x4] ;  /* 0x000004340a007981 */ /* 0x020ee4000c1e1900 */
[----:B---3--:R-:W-:-:S07]  /*16e70*/  IMAD.IADD R0, R0, 0x1, -R5 ;  /* 0x0000000100007824 */ /* 0x008fce00078e0a05 */
.L_x_2187:
[----:B--2---:R-:W2:Y:S01]  /*16e80*/  LDL R10, [R1+0xc] ;  /* 0x00000c00010a7983 */ /* 0x004ea20000100800 */
[----:B------:R-:W-:Y:S01]  /*16e90*/  SHF.R.S32.HI R78, RZ, 0x1f, R222 ;  /* 0x0000001fff4e7819 */ /* 0x000fe200000114de */
[----:B------:R-:W-:Y:S01]  /*16ea0*/  ULDC.64 UR4, c[0x0][0xb70] ;  /* 0x0002dc0000047ab9 */ /* 0x000fe20000000a00 */
[--C-:B-----5:R-:W-:Y:S01]  /*16eb0*/  SHF.R.S32.HI R21, RZ, 0x1f, R20.reuse ;  /* 0x0000001fff157819 */ /* 0x120fe20000011414 */
[----:B------:R-:W3:Y:S01]  /*16ec0*/  S2R R15, SR_TID.X ;  /* 0x00000000000f7919 */ /* 0x000ee20000002100 */
[----:B------:R-:W-:Y:S01]  /*16ed0*/  SHF.R.S32.HI R5, RZ, 0x1f, R231 ;  /* 0x0000001fff057819 */ /* 0x000fe200000114e7 */
[----:B------:R-:W-:Y:S01]  /*16ee0*/  IMAD R7, R78, UR4, RZ ;  /* 0x000000044e077c24 */ /* 0x000fe2000f8e02ff */
[----:B------:R-:W-:Y:S02]  /*16ef0*/  SEL R80, R231, RZ, !P0 ;  /* 0x000000ffe7507207 */ /* 0x000fe40004000000 */
[----:B------:R-:W-:Y:S01]  /*16f00*/  SEL R81, R5, RZ, !P0 ;  /* 0x000000ff05517207 */ /* 0x000fe20004000000 */
[----:B------:R-:W-:Y:S01]  /*16f10*/  IMAD R11, R222, UR5, R7 ;  /* 0x00000005de0b7c24 */ /* 0x000fe2000f8e0207 */
[----:B------:R-:W-:Y:S01]  /*16f20*/  IADD3 R29, P0, R8, 0x3000, RZ ;  /* 0x00003000081d7810 */ /* 0x000fe20007f1e0ff */
[----:B------:R-:W-:Y:S01]  /*16f30*/  IMAD.WIDE.U32 R6, R222, UR4, R20 ;  /* 0x00000004de067c25 */ /* 0x000fe2000f8e0014 */
[----:B------:R-:W-:Y:S01]  /*16f40*/  ULDC.64 UR4, c[0x0][0xb78] ;  /* 0x0002de0000047ab9 */ /* 0x000fe20000000a00 */
[----:B------:R-:W-:-:S02]  /*16f50*/  IADD3 R25, P3, R8, 0x2000, RZ ;  /* 0x0000200008197810 */ /* 0x000fc40007f7e0ff */
[----:B------:R-:W-:Y:S01]  /*16f60*/  IMAD.IADD R7, R7, 0x1, R11 ;  /* 0x0000000107077824 */ /* 0x000fe200078e020b */
[C---:B------:R-:W-:Y:S01]  /*16f70*/  IADD3 R37, P2, R8.reuse, 0x5000, RZ ;  /* 0x0000500008257810 */ /* 0x040fe20007f5e0ff */
[----:B------:R-:W-:Y:S01]  /*16f80*/  IMAD R5, R81, UR4, RZ ;  /* 0x0000000451057c24 */ /* 0x000fe2000f8e02ff */
[----:B------:R-:W-:Y:S01]  /*16f90*/  IADD3 R33, P1, R8, 0x4000, RZ ;  /* 0x0000400008217810 */ /* 0x000fe20007f3e0ff */
[----:B------:R-:W-:Y:S01]  /*16fa0*/  IMAD.WIDE.U32 R6, R80, UR4, R6 ;  /* 0x0000000450067c25 */ /* 0x000fe2000f8e0006 */
[----:B------:R-:W-:Y:S02]  /*16fb0*/  LOP3.LUT R28, R29, 0x380, RZ, 0xc0, !PT ;  /* 0x000003801d1c7812 */ /* 0x000fe400078ec0ff */
[----:B------:R-:W-:Y:S02]  /*16fc0*/  LOP3.LUT R12, R13, 0x380, RZ, 0xc0, !PT ;  /* 0x000003800d0c7812 */ /* 0x000fe400078ec0ff */
[----:B------:R-:W-:Y:S02]  /*16fd0*/  LOP3.LUT R24, R25, 0x380, RZ, 0xc0, !PT ;  /* 0x0000038019187812 */ /* 0x000fe400078ec0ff */
[----:B------:R-:W-:-:S02]  /*16fe0*/  LOP3.LUT R36, R37, 0x380, RZ, 0xc0, !PT ;  /* 0x0000038025247812 */ /* 0x000fc400078ec0ff */
[----:B------:R-:W-:Y:S02]  /*16ff0*/  LOP3.LUT R32, R33, 0x380, RZ, 0xc0, !PT ;  /* 0x0000038021207812 */ /* 0x000fe400078ec0ff */
[----:B------:R-:W-:Y:S02]  /*17000*/  SHF.R.U64 R28, R28, 0x3, RZ ;  /* 0x000000031c1c7819 */ /* 0x000fe400000012ff */
[----:B------:R-:W-:Y:S02]  /*17010*/  SHF.R.U64 R12, R12, 0x3, RZ ;  /* 0x000000030c0c7819 */ /* 0x000fe400000012ff */
[----:B------:R-:W-:Y:S02]  /*17020*/  SHF.R.U64 R24, R24, 0x3, RZ ;  /* 0x0000000318187819 */ /* 0x000fe400000012ff */
[----:B---3--:R-:W-:Y:S02]  /*17030*/  IADD3 R15, R15, -0x80, RZ ;  /* 0xffffff800f0f7810 */ /* 0x008fe40007ffe0ff */
[----:B------:R-:W-:-:S02]  /*17040*/  SHF.R.U64 R36, R36, 0x3, RZ ;  /* 0x0000000324247819 */ /* 0x000fc400000012ff */
[----:B------:R-:W-:Y:S02]  /*17050*/  SHF.R.S32.HI R14, RZ, 0x1f, R15 ;  /* 0x0000001fff0e7819 */ /* 0x000fe4000001140f */
        /* <DEDUP_REMOVED lines=10> */
[----:B------:R-:W-:Y:S02]  /*17100*/  LEA.HI R14, R14, R15, RZ, 0x7 ;  /* 0x0000000f0e0e7211 */ /* 0x000fe400078f38ff */
[C---:B------:R-:W-:Y:S02]  /*17110*/  IADD3 R45, P4, R8.reuse, 0x7000, RZ ;  /* 0x00007000082d7810 */ /* 0x040fe40007f9e0ff */
[----:B------:R-:W-:Y:S02]  /*17120*/  IADD3 R49, P3, R8, 0x8000, RZ ;  /* 0x0000800008317810 */ /* 0x000fe40007f7e0ff */
[----:B------:R-:W-:Y:S01]  /*17130*/  LOP3.LUT R32, R32, R33, RZ, 0x3c, !PT ;  /* 0x0000002120207212 */ /* 0x000fe200078e3cff */
[----:B------:R-:W-:Y:S01]  /*17140*/  IMAD.X R33, RZ, RZ, R9, P1 ;  /* 0x000000ffff217224 */ /* 0x000fe200008e0609 */
[----:B------:R-:W-:Y:S02]  /*17150*/  IADD3 R57, P2, R8, 0xb000, RZ ;  /* 0x0000b00008397810 */ /* 0x000fe40007f5e0ff */
[----:B------:R-:W-:-:S02]  /*17160*/  LOP3.LUT R52, R53, 0x380, RZ, 0xc0, !PT ;  /* 0x0000038035347812 */ /* 0x000fc400078ec0ff */
[----:B------:R-:W-:Y:S02]  /*17170*/  LOP3.LUT R14, R14, 0xffffff80, RZ, 0xc0, !PT ;  /* 0xffffff800e0e7812 */ /* 0x000fe400078ec0ff */
[----:B------:R-:W-:Y:S02]  /*17180*/  LOP3.LUT R44, R45, 0x380, RZ, 0xc0, !PT ;  /* 0x000003802d2c7812 */ /* 0x000fe400078ec0ff */
[----:B------:R-:W-:Y:S01]  /*17190*/  LOP3.LUT R48, R49, 0x380, RZ, 0xc0, !PT ;  /* 0x0000038031307812 */ /* 0x000fe200078ec0ff */
[----:B------:R-:W-:Y:S01]  /*171a0*/  IMAD.IADD R14, R15, 0x1, -R14 ;  /* 0x000000010f0e7824 */ /* 0x000fe200078e0a0e */
[----:B------:R-:W-:Y:S02]  /*171b0*/  LOP3.LUT R56, R57, 0x380, RZ, 0xc0, !PT ;  /* 0x0000038039387812 */ /* 0x000fe400078ec0ff */
[----:B------:R-:W-:Y:S02]  /*171c0*/  SHF.R.U64 R52, R52, 0x3, RZ ;  /* 0x0000000334347819 */ /* 0x000fe400000012ff */
[----:B------:R-:W-:-:S02]  /*171d0*/  SHF.R.U64 R44, R44, 0x3, RZ ;  /* 0x000000032c2c7819 */ /* 0x000fc400000012ff */
[----:B------:R-:W-:Y:S02]  /*171e0*/  SHF.R.U64 R48, R48, 0x3, RZ ;  /* 0x0000000330307819 */ /* 0x000fe400000012ff */
        /* <DEDUP_REMOVED lines=11> */
[----:B------:R-:W-:Y:S02]  /*172a0*/  IADD3 R69, P3, R8, 0xe000, RZ ;  /* 0x0000e00008457810 */ /* 0x000fe40007f7e0ff */
[----:B------:R-:W-:Y:S02]  /*172b0*/  LOP3.LUT R64, R65, 0x380, RZ, 0xc0, !PT ;  /* 0x0000038041407812 */ /* 0x000fe400078ec0ff */
[----:B------:R-:W-:Y:S02]  /*172c0*/  LOP3.LUT R68, R69, 0x380, RZ, 0xc0, !PT ;  /* 0x0000038045447812 */ /* 0x000fe400078ec0ff */
[----:B------:R-:W-:Y:S02]  /*172d0*/  SHF.R.U64 R64, R64, 0x3, RZ ;  /* 0x0000000340407819 */ /* 0x000fe400000012ff */
[----:B------:R-:W-:-:S02]  /*172e0*/  SHF.R.U64 R68, R68, 0x3, RZ ;  /* 0x0000000344447819 */ /* 0x000fc400000012ff */
[----:B------:R-:W-:Y:S01]  /*172f0*/  LOP3.LUT R64, R64, R65, RZ, 0x3c, !PT ;  /* 0x0000004140407212 */ /* 0x000fe200078e3cff */
[--C-:B------:R-:W-:Y:S01]  /*17300*/  IMAD.X R65, RZ, RZ, R9.reuse, P4 ;  /* 0x000000ffff417224 */ /* 0x100fe200020e0609 */
[----:B------:R-:W-:Y:S01]  /*17310*/  LOP3.LUT R68, R68, R69, RZ, 0x3c, !PT ;  /* 0x0000004544447212 */ /* 0x000fe200078e3cff */
[----:B------:R-:W-:Y:S01]  /*17320*/  IMAD.X R69, RZ, RZ, R9, P3 ;  /* 0x000000ffff457224 */ /* 0x000fe200018e0609 */
[----:B------:R-:W-:Y:S01]  /*17330*/  SHF.R.S32.HI R207, RZ, 0x1f, R206 ;  /* 0x0000001fffcf7819 */ /* 0x000fe200000114ce */
[----:B------:R-:W-:-:S05]  /*17340*/  IMAD R83, R235, -0x80, R0 ;  /* 0xffffff80eb537824 */ /* 0x000fca00078e0200 */
[----:B------:R-:W-:Y:S02]  /*17350*/  ISETP.GE.AND P3, PT, R216, R83, PT ;  /* 0x00000053d800720c */ /* 0x000fe40003f66270 */
[----:B------:R-:W-:Y:S01]  /*17360*/  SHF.R.S32.HI R217, RZ, 0x1f, R216 ;  /* 0x0000001fffd97819 */ /* 0x000fe200000114d8 */
[----:B------:R-:W-:Y:S01]  /*17370*/  BSSY B1, `(.L_x_2188) ;  /* 0x000006b000017945 */ /* 0x000fe20003800000 */
[----:B--2---:R-:W-:Y:S02]  /*17380*/  IMAD R11, R235, 0x80, R10 ;  /* 0x00000080eb0b7824 */ /* 0x004fe400078e020a */
[----:B------:R-:W-:Y:S01]  /*17390*/  IMAD R10, R80, UR5, R5 ;  /* 0x00000005500a7c24 */ /* 0x000fe2000f8e0205 */
[----:B------:R-:W-:Y:S02]  /*173a0*/  ULDC.64 UR4, c[0x0][0xb40] ;  /* 0x0002d00000047ab9 */ /* 0x000fe40000000a00 */
[----:B------:R-:W-:Y:S02]  /*173b0*/  SHF.R.S32.HI R5, RZ, 0x1f, R11 ;  /* 0x0000001fff057819 */ /* 0x000fe4000001140b */
[----:B------:R-:W-:-:S04]  /*173c0*/  IADD3 R6, P5, R11, R6, RZ ;  /* 0x000000060b067210 */ /* 0x000fc80007fbe0ff */
[----:B------:R-:W-:Y:S02]  /*173d0*/  IADD3.X R5, R5, R7, R10, P5, !PT ;  /* 0x0000000705057210 */ /* 0x000fe40002ffe40a */
[----:B------:R-:W-:Y:S02]  /*173e0*/  LEA R58, P5, R6, UR4, 0x2 ;  /* 0x00000004063a7c11 */ /* 0x000fe4000f8a10ff */
[----:B------:R-:W-:Y:S02]  /*173f0*/  IADD3 R7, P1, R8, 0xa000, RZ ;  /* 0x0000a00008077810 */ /* 0x000fe40007f3e0ff */
[----:B------:R-:W-:Y:S01]  /*17400*/  LEA.HI.X R59, R6, UR5, R5, 0x2, P5 ;  /* 0x00000005063b7c11 */ /* 0x000fe2000a8f1405 */
[----:B------:R-:W-:Y:S01]  /*17410*/  VIADD R5, R11, 0x8 ;  /* 0x000000080b057836 */ /* 0x000fe20000000000 */
[----:B------:R-:W-:Y:S01]  /*17420*/  IADD3 R41, P5, R8, 0x6000, RZ ;  /* 0x0000600008297810 */ /* 0x000fe20007fbe0ff */
[----:B------:R-:W-:Y:S01]  /*17430*/  ULDC.64 UR4, c[0x0][0xaa0] ;  /* 0x0002a80000047ab9 */ /* 0x000fe20000000a00 */
[----:B------:R-:W-:-:S02]  /*17440*/  LOP3.LUT R6, R7, 0x380, RZ, 0xc0, !PT ;  /* 0x0000038007067812 */ /* 0x000fc400078ec0ff */
[----:B------:R-:W-:Y:S02]  /*17450*/  LOP3.LUT R40, R41, 0x380, RZ, 0xc0, !PT ;  /* 0x0000038029287812 */ /* 0x000fe400078ec0ff */
[----:B------:R-:W-:Y:S02]  /*17460*/  SHF.R.U64 R6, R6, 0x3, RZ ;  /* 0x0000000306067819 */ /* 0x000fe400000012ff */
[----:B------:R-:W-:Y:S02]  /*17470*/  SHF.R.U64 R40, R40, 0x3, RZ ;  /* 0x0000000328287819 */ /* 0x000fe400000012ff */
[----:B------:R-:W-:Y:S01]  /*17480*/  LOP3.LUT R6, R6, R7, RZ, 0x3c, !PT ;  /* 0x0000000706067212 */ /* 0x000fe200078e3cff */
[--C-:B------:R-:W-:Y:S01]  /*17490*/  IMAD.X R7, RZ, RZ, R9.reuse, P1 ;  /* 0x000000ffff077224 */ /* 0x100fe200008e0609 */
[----:B------:R-:W-:Y:S01]  /*174a0*/  LOP3.LUT R40, R40, R41, RZ, 0x3c, !PT ;  /* 0x0000002928287212 */ /* 0x000fe200078e3cff */
[----:B------:R-:W-:Y:S01]  /*174b0*/  IMAD.X R41, RZ, RZ, R9, P5 ;  /* 0x000000ffff297224 */ /* 0x000fe200028e0609 */
[----:B------:R-:W-:-:S02]  /*174c0*/  IADD3 R61, P5, R8, 0xc000, RZ ;  /* 0x0000c000083d7810 */ /* 0x000fc40007fbe0ff */
[C---:B------:R-:W-:Y:S02]  /*174d0*/  IADD3 R10, P2, R8.reuse, 0xf000, RZ ;  /* 0x0000f000080a7810 */ /* 0x040fe40007f5e0ff */
[-C--:B------:R-:W-:Y:S02]  /*174e0*/  ISETP.GE.OR P1, PT, R11, R0.reuse, P0 ;  /* 0x000000000b00720c */ /* 0x080fe40000726670 */
[----:B------:R-:W-:Y:S01]  /*174f0*/  LOP3.LUT R60, R61, 0x380, RZ, 0xc0, !PT ;  /* 0x000003803d3c7812 */ /* 0x000fe200078ec0ff */
[----:B------:R-:W-:Y:S01]  /*17500*/  IMAD.X R73, RZ, RZ, R9, P2 ;  /* 0x000000ffff497224 */ /* 0x000fe200010e0609 */
[----:B------:R-:W-:Y:S02]  /*17510*/  ISETP.GE.OR P0, PT, R5, R0, P0 ;  /* 0x000000000500720c */ /* 0x000fe40000706670 */
[----:B------:R-:W-:Y:S02]  /*17520*/  LOP3.LUT R11, R8, 0x380, RZ, 0xc0, !PT ;  /* 0x00000380080b7812 */ /* 0x000fe400078ec0ff */
[----:B------:R-:W-:-:S02]  /*17530*/  LOP3.LUT R5, R10, 0x380, RZ, 0xc0, !PT ;  /* 0x000003800a057812 */ /* 0x000fc400078ec0ff */
[----:B------:R-:W-:Y:S02]  /*17540*/  SHF.R.U64 R60, R60, 0x3, RZ ;  /* 0x000000033c3c7819 */ /* 0x000fe400000012ff */
[----:B------:R-:W-:Y:S01]  /*17550*/  SHF.R.U64 R11, R11, 0x3, RZ ;  /* 0x000000030b0b7819 */ /* 0x000fe200000012ff */
[----:B------:R-:W-:Y:S01]  /*17560*/  @!P1 STG.E desc[UR52][R58.64], R3 ;  /* 0x000000033a009986 */ /* 0x000fe2000c101934 */
[----:B------:R-:W-:Y:S02]  /*17570*/  SHF.R.U64 R5, R5, 0x3, RZ ;  /* 0x0000000305057819 */ /* 0x000fe400000012ff */
[----:B------:R-:W-:Y:S01]  /*17580*/  LOP3.LUT R60, R60, R61, RZ, 0x3c, !PT ;  /* 0x0000003d3c3c7212 */ /* 0x000fe200078e3cff */
[----:B------:R-:W-:Y:S01]  /*17590*/  IMAD.X R61, RZ, RZ, R9, P5 ;  /* 0x000000ffff3d7224 */ /* 0x000fe200028e0609 */
[----:B------:R-:W-:Y:S01]  /*175a0*/  LOP3.LUT R8, R11, R8, RZ, 0x3c, !PT ;  /* 0x000000080b087212 */ /* 0x000fe200078e3cff */
[----:B------:R2:W-:Y:S01]  /*175b0*/  @!P0 STG.E desc[UR52][R58.64+0x20], R4 ;  /* 0x000020043a008986 */ /* 0x0005e2000c101934 */
[----:B------:R-:W-:-:S03]  /*175c0*/  LOP3.LUT R72, R5, R10, RZ, 0x3c, !PT ;  /* 0x0000000a05487212 */ /* 0x000fc600078e3cff */
        /* <DEDUP_REMOVED lines=10> */
[----:B--2---:R-:W5:Y:S04]  /*17670*/  LD.E.128 R4, desc[UR52][R6.64] ;  /* 0x0000003406047980 */ /* 0x004f68000c101d00 */
[----:B------:R-:W5:Y:S04]  /*17680*/  LD.E.128 R56, desc[UR52][R56.64] ;  /* 0x0000003438387980 */ /* 0x000f68000c101d00 */
[----:B------:R-:W5:Y:S04]  /*17690*/  LD.E.128 R60, desc[UR52][R60.64] ;  /* 0x000000343c3c7980 */ /* 0x000f68000c101d00 */
[----:B------:R-:W5:Y:S04]  /*176a0*/  LD.E.128 R64, desc[UR52][R64.64] ;  /* 0x0000003440407980 */ /* 0x000f68000c101d00 */
[----:B------:R-:W5:Y:S04]  /*176b0*/  LD.E.128 R68, desc[UR52][R68.64] ;  /* 0x0000003444447980 */ /* 0x000f68000c101d00 */
[----:B------:R-:W5:Y:S01]  /*176c0*/  LD.E.128 R72, desc[UR52][R72.64] ;  /* 0x0000003448487980 */ /* 0x000f62000c101d00 */
[----:B------:R-:W-:Y:S01]  /*176d0*/  IMAD R3, R21, UR4, RZ ;  /* 0x0000000415037c24 */ /* 0x000fe2000f8e02ff */
[----:B------:R-:W-:Y:S01]  /*176e0*/  @!PT LDS RZ, [RZ] ;  /* 0x00000000fffff984 */ /* 0x000fe20000000800 */
[----:B------:R-:W-:Y:S01]  /*176f0*/  @!PT LDS RZ, [RZ] ;  /* 0x00000000fffff984 */ /* 0x000fe20000000800 */
[----:B------:R-:W-:Y:S01]  /*17700*/  @!PT LDS RZ, [RZ] ;  /* 0x00000000fffff984 */ /* 0x000fe20000000800 */
[----:B------:R-:W-:Y:S01]  /*17710*/  @!PT LDS RZ, [RZ] ;  /* 0x00000000fffff984 */ /* 0x000fe20000000800 */
[----:B------:R2:W-:Y:S06]  /*17720*/  MEMBAR.ALL.CTA ;  /* 0x0000000000007992 */ /* 0x0005ec0000008000 */
[----:B--2---:R-:W2:Y:S01]  /*17730*/  FENCE.VIEW.ASYNC.S ;  /* 0x00000000000073c6 */ /* 0x004ea20000000000 */
[----:B------:R-:W-:-:S04]  /*17740*/  IMAD.WIDE.U32 R76, R20, UR4, R206 ;  /* 0x00000004144c7c25 */ /* 0x000fc8000f8e00ce */
[----:B------:R-:W-:Y:S01]  /*17750*/  IMAD R3, R20, UR5, R3 ;  /* 0x0000000514037c24 */ /* 0x000fe2000f8e0203 */
[----:B------:R-:W-:Y:S01]  /*17760*/  ULDC.64 UR4, c[0x0][0xae0] ;  /* 0x0002b80000047ab9 */ /* 0x000fe20000000a00 */
[----:B------:R-:W-:Y:S02]  /*17770*/  VIADD R0, R216, 0x40 ;  /* 0x00000040d8007836 */ /* 0x000fe40000000000 */
[----:B------:R-:W-:Y:S02]  /*17780*/  IMAD R21, R78, UR4, RZ ;  /* 0x000000044e157c24 */ /* 0x000fe4000f8e02ff */
[----:B------:R-:W-:Y:S01]  /*17790*/  IMAD.IADD R77, R77, 0x1, R3 ;  /* 0x000000014d4d7824 */ /* 0x000fe200078e0203 */
[----:B------:R-:W-:Y:S01]  /*177a0*/  IADD3 R3, R216, 0x20, RZ ;  /* 0x00000020d8037810 */ /* 0x000fe20007ffe0ff */
[----:B------:R-:W-:Y:S01]  /*177b0*/  IMAD R79, R222, UR5, R21 ;  /* 0x00000005de4f7c24 */ /* 0x000fe2000f8e0215 */
[----:B------:R-:W-:Y:S01]  /*177c0*/  ISETP.GE.AND P0, PT, R0, R83, PT ;  /* 0x000000530000720c */ /* 0x000fe20003f06270 */
[----:B------:R-:W-:Y:S01]  /*177d0*/  IMAD.WIDE.U32 R20, R222, UR4, R76 ;  /* 0x00000004de147c25 */ /* 0x000fe2000f8e004c */
[----:B------:R-:W-:-:S03]  /*177e0*/  ULDC.64 UR4, c[0x0][0xae8] ;  /* 0x0002ba0000047ab9 */ /* 0x000fc60000000a00 */
[----:B------:R-:W-:Y:S01]  /*177f0*/  VIADD R0, R17, 0x22820 ;  /* 0x0002282011007836 */ /* 0x000fe20000000000 */
[-C--:B------:R-:W-:Y:S01]  /*17800*/  ISETP.GE.AND P2, PT, R3, R83.reuse, PT ;  /* 0x000000530300720c */ /* 0x080fe20003f46270 */
[----:B------:R-:W-:Y:S02]  /*17810*/  VIADD R78, R216, 0x60 ;  /* 0x00000060d84e7836 */ /* 0x000fe40000000000 */
[----:B------:R-:W-:Y:S01]  /*17820*/  IMAD.IADD R21, R21, 0x1, R79 ;  /* 0x0000000115157824 */ /* 0x000fe200078e024f */
[----:B------:R-:W-:Y:S01]  /*17830*/  PRMT R0, RZ, 0x654, R0 ;  /* 0x00000654ff007816 */ /* 0x000fe20000000000 */
[----:B------:R-:W-:Y:S01]  /*17840*/  IMAD R3, R81, UR4, RZ ;  /* 0x0000000451037c24 */ /* 0x000fe2000f8e02ff */
[----:B------:R-:W-:Y:S01]  /*17850*/  ISETP.GE.AND P1, PT, R78, R83, PT ;  /* 0x000000534e00720c */ /* 0x000fe20003f26270 */
[C---:B------:R-:W-:Y:S01]  /*17860*/  IMAD.WIDE.U32 R78, R80.reuse, UR4, R20 ;  /* 0x00000004504e7c25 */ /* 0x040fe2000f8e0014 */
[----:B--2---:R2:W-:Y:S03]  /*17870*/  SYNCS.ARRIVE.TRANS64.RED.A1T0 RZ, [R0+URZ], RZ ;  /* 0x000000ff00ff79a7 */ /* 0x0045e6000810043f */
[----:B------:R-:W-:-:S02]  /*17880*/  IMAD R3, R80, UR5, R3 ;  /* 0x0000000550037c24 */ /* 0x000fc4000f8e0203 */
[----:B------:R-:W-:-:S04]  /*17890*/  IMAD.WIDE R76, R235, 0x80, R216 ;  /* 0x00000080eb4c7825 */ /* 0x000fc800078e02d8 */
[----:B------:R-:W-:Y:S01]  /*178a0*/  IMAD.IADD R83, R79, 0x1, R3 ;  /* 0x000000014f537824 */ /* 0x000fe200078e0203 */
[----:B--2---:R-:W-:Y:S06]  /*178b0*/  @P3 BRA `(.L_x_2189) ;  /* 0x0000000000583947 */ /* 0x004fec0003800000 */
[----:B------:R-:W-:Y:S01]  /*178c0*/  ULDC.64 UR4, c[0x0][0xad8] ;  /* 0x0002b60000047ab9 */ /* 0x000fe20000000a00 */
[----:B------:R-:W-:Y:S01]  /*178d0*/  IMAD.MOV.U32 R20, RZ, RZ, R78 ;  /* 0x000000ffff147224 */ /* 0x000fe200078e004e */
[----:B------:R-:W-:Y:S01]  /*178e0*/  ULDC.64 UR6, c[0x0][0xa80] ;  /* 0x0002a00000067ab9 */ /* 0x000fe20000000a00 */
[----:B------:R-:W-:Y:S02]  /*178f0*/  IMAD.MOV.U32 R21, RZ, RZ, R83 ;  /* 0x000000ffff157224 */ /* 0x000fe400078e0053 */
[----:B------:R-:W-:Y:S02]  /*17900*/  IMAD R3, R77, UR4, RZ ;  /* 0x000000044d037c24 */ /* 0x000fe4000f8e02ff */
[----:B------:R-:W-:Y:S01]  /*17910*/  IMAD.WIDE.U32 R20, R76, UR4, R20 ;  /* 0x000000044c147c25 */ /* 0x000fe2000f8e0014 */
[----:B------:R-:W-:Y:S02]  /*17920*/  ULDC UR4, c[0x0][0xa8c] ;  /* 0x0002a30000047ab9 */ /* 0x000fe40000000800 */
[----:B------:R-:W-:Y:S01]  /*17930*/  ISETP.GE.AND P5, PT, R206, UR4, PT ;  /* 0x00000004ce007c0c */ /* 0x000fe2000bfa6270 */
[----:B------:R-:W-:Y:S01]  /*17940*/  IMAD R3, R76, UR5, R3 ;  /* 0x000000054c037c24 */ /* 0x000fe2000f8e0203 */
[----:B------:R-:W-:Y:S01]  /*17950*/  LEA R80, P3, R20, UR6, 0x1 ;  /* 0x0000000614507c11 */ /* 0x000fe2000f8608ff */
[----:B------:R-:W-:-:S02]  /*17960*/  VIADD R0, R206, 0x40 ;  /* 0x00000040ce007836 */ /* 0x000fc40000000000 */
[----:B------:R-:W-:-:S03]  /*17970*/  IMAD.IADD R3, R21, 0x1, R3 ;  /* 0x0000000115037824 */ /* 0x000fc600078e0203 */
[----:B------:R-:W-:Y:S01]  /*17980*/  ISETP.GE.AND P4, PT, R0, UR4, PT ;  /* 0x0000000400007c0c */ /* 0x000fe2000bf86270 */
[----:B------:R-:W-:Y:S01]  /*17990*/  VIADD R0, R206, 0xc0 ;  /* 0x000000c0ce007836 */ /* 0x000fe20000000000 */
[----:B------:R-:W-:Y:S01]  /*179a0*/  LEA.HI.X R81, R20, UR7, R3, 0x1, P3 ;  /* 0x0000000714517c11 */ /* 0x000fe200098f0c03 */
[----:B------:R-:W-:-:S04]  /*179b0*/  VIADD R3, R206, 0x80 ;  /* 0x00000080ce037836 */ /* 0x000fc80000000000 */
[----:B-----5:R2:W-:Y:S01]  /*179c0*/  @!P5 STG.E.128 desc[UR52][R80.64], R8 ;  /* 0x000000085000d986 */ /* 0x0205e2000c101d34 */
[----:B------:R-:W-:Y:S02]  /*179d0*/  ISETP.GE.AND P3, PT, R3, UR4, PT ;  /* 0x0000000403007c0c */ /* 0x000fe4000bf66270 */
[----:B------:R-:W-:-:S03]  /*179e0*/  ISETP.GE.AND P5, PT, R0, UR4, PT ;  /* 0x0000000400007c0c */ /* 0x000fc6000bfa6270 */
[----:B------:R2:W-:Y:S08]  /*179f0*/  @!P4 STG.E.128 desc[UR52][R80.64+0x80], R32 ;  /* 0x000080205000c986 */ /* 0x0005f0000c101d34 */
[----:B------:R2:W-:Y:S04]  /*17a00*/  @!P3 STG.E.128 desc[UR52][R80.64+0x100], R48 ;  /* 0x000100305000b986 */ /* 0x0005e8000c101d34 */
[----:B------:R2:W-:Y:S02]  /*17a10*/  @!P5 STG.E.128 desc[UR52][R80.64+0x180], R60 ;  /* 0x0001803c5000d986 */ /* 0x0005e4000c101d34 */
.L_x_2189:
[----:B------:R-:W-:Y:S05]  /*17a20*/  BSYNC B1 ;  /* 0x0000000000017941 */ /* 0x000fea0003800000 */
.L_x_2188:
[----:B------:R-:W-:Y:S04]  /*17a30*/  BSSY B1, `(.L_x_2190) ;  /* 0x000001a000017945 */ /* 0x000fe80003800000 */
[----:B------:R-:W-:Y:S05]  /*17a40*/  @P2 BRA `(.L_x_2191) ;  /* 0x0000000000602947 */ /* 0x000fea0003800000 */
[----:B------:R-:W-:Y:S01]  /*17a50*/  IADD3 R3, P2, R76, 0x20, RZ ;  /* 0x000000204c037810 */ /* 0x000fe20007f5e0ff */
[----:B------:R-:W-:Y:S01]  /*17a60*/  ULDC.64 UR6, c[0x0][0xad8] ;  /* 0x0002b60000067ab9 */ /* 0x000fe20000000a00 */
[----:B--2--5:R-:W-:Y:S01]  /*17a70*/  IMAD.MOV.U32 R8, RZ, RZ, R78 ;  /* 0x000000ffff087224 */ /* 0x024fe200078e004e */
[----:B------:R-:W-:Y:S01]  /*17a80*/  ULDC UR4, c[0x0][0xa8c] ;  /* 0x0002a30000047ab9 */ /* 0x000fe20000000800 */
[----:B------:R-:W-:Y:S01]  /*17a90*/  IADD3.X R0, RZ, R77, RZ, P2, !PT ;  /* 0x0000004dff007210 */ /* 0x000fe200017fe4ff */
[----:B------:R-:W-:Y:S01]  /*17aa0*/  IMAD.MOV.U32 R9, RZ, RZ, R83 ;  /* 0x000000ffff097224 */ /* 0x000fe200078e0053 */
        /* <DEDUP_REMOVED lines=18> */
.L_x_2191:
[----:B------:R-:W-:Y:S05]  /*17bd0*/  BSYNC B1 ;  /* 0x0000000000017941 */ /* 0x000fea0003800000 */
.L_x_2190:
[----:B------:R-:W-:Y:S04]  /*17be0*/  BSSY B1, `(.L_x_2192) ;  /* 0x000001a000017945 */ /* 0x000fe80003800000 */
[----:B------:R-:W-:Y:S05]  /*17bf0*/  @P0 BRA `(.L_x_2193) ;  /* 0x0000000000600947 */ /* 0x000fea0003800000 */
[----:B------:R-:W-:Y:S01]  /*17c00*/  IADD3 R3, P0, R76, 0x40, RZ ;  /* 0x000000404c037810 */ /* 0x000fe20007f1e0ff */
[C---:B--2--5:R-:W-:Y:S01]  /*17c10*/  VIADD R9, R206.reuse, 0x80 ;  /* 0x00000080ce097836 */ /* 0x064fe20000000000 */
[----:B------:R-:W-:Y:S01]  /*17c20*/  ULDC UR4, c[0x0][0xa8c] ;  /* 0x0002a30000047ab9 */ /* 0x000fe20000000800 */
[C---:B------:R-:W-:Y:S01]  /*17c30*/  VIADD R8, R206.reuse, 0x40 ;  /* 0x00000040ce087836 */ /* 0x040fe20000000000 */
[----:B------:R-:W-:Y:S01]  /*17c40*/  ULDC.64 UR6, c[0x0][0xad8] ;  /* 0x0002b60000067ab9 */ /* 0x000fe20000000a00 */
[----:B------:R-:W-:Y:S01]  /*17c50*/  IMAD.X R0, RZ, RZ, R77, P0 ;  /* 0x000000ffff007224 */ /* 0x000fe200000e064d */
[----:B------:R-:W-:Y:S01]  /*17c60*/  ISETP.GE.AND P4, PT, R9, UR4, PT ;  /* 0x0000000409007c0c */ /* 0x000fe2000bf86270 */
[----:B---3--:R-:W-:Y:S01]  /*17c70*/  VIADD R10, R206, 0xc0 ;  /* 0x000000c0ce0a7836 */ /* 0x008fe20000000000 */
        /* <DEDUP_REMOVED lines=16> */
.L_x_2193:
[----:B------:R-:W-:Y:S05]  /*17d80*/  BSYNC B1 ;  /* 0x0000000000017941 */ /* 0x000fea0003800000 */
.L_x_2192:
        /* <DEDUP_REMOVED lines=27> */
.L_x_2186:
[----:B------:R-:W-:Y:S01]  /*17f40*/  ULDC.64 UR4, c[0x0][0xbd8] ;  /* 0x0002f60000047ab9 */ /* 0x000fe20000000a00 */
[----:B------:R-:W2:Y:S01]  /*17f50*/  LDC.64 R4, c[0x0][0xbd8] ;  /* 0x0002f600ff047b82 */ /* 0x000ea20000000a00 */
[----:B------:R-:W-:Y:S01]  /*17f60*/  ISETP.NE.U32.AND P0, PT, RZ, UR4, PT ;  /* 0x00000004ff007c0c */ /* 0x000fe2000bf05070 */
[----:B------:R-:W-:-:S03]  /*17f70*/  IMAD.MOV.U32 R3, RZ, RZ, RZ ;  /* 0x000000ffff037224 */ /* 0x000fc600078e00ff */
[----:B------:R-:W-:Y:S01]  /*17f80*/  ISETP.NE.AND.EX P0, PT, RZ, UR5, PT, P0 ;  /* 0x00000005ff007c0c */ /* 0x000fe2000bf05300 */
[----:B------:R-:W-:Y:S02]  /*17f90*/  ULDC.64 UR4, c[0x0][0xbe0] ;  /* 0x0002f80000047ab9 */ /* 0x000fe40000000a00 */
[----:B------:R-:W-:-:S04]  /*17fa0*/  ISETP.NE.U32.AND P1, PT, RZ, UR4, PT ;  /* 0x00000004ff007c0c */ /* 0x000fc8000bf25070 */
[----:B------:R-:W-:Y:S01]  /*17fb0*/  ISETP.NE.AND.EX P1, PT, RZ, UR5, PT, P1 ;  /* 0x00000005ff007c0c */ /* 0x000fe2000bf25310 */
[----:B--2---:R-:W-:-:S12]  /*17fc0*/  IMAD.WIDE R4, R231, 0x4, R4 ;  /* 0x00000004e7047825 */ /* 0x004fd800078e0204 */
[----:B------:R-:W2:Y:S01]  /*17fd0*/  @P1 LDC.64 R6, c[0x0][0xbe0] ;  /* 0x0002f800ff061b82 */ /* 0x000ea20000000a00 */
[----:B------:R-:W-:Y:S02]  /*17fe0*/  ULDC UR4, c[0x0][0xa88] ;  /* 0x0002a20000047ab9 */ /* 0x000fe40000000800 */
[----:B------:R-:W-:Y:S01]  /*17ff0*/  IMAD.U32 R0, RZ, RZ, UR4 ;  /* 0x00000004ff007e24 */ /* 0x000fe2000f8e00ff */
[----:B------:R3:W5:Y:S01]  /*18000*/  @P0 LDG.E R3, desc[UR52][R4.64] ;  /* 0x0000003404030981 */ /* 0x000762000c1e1900 */
[----:B------:R-:W4:Y:S01]  /*18010*/  S2R R8, SR_TID.X ;  /* 0x0000000000087919 */ /* 0x000f220000002100 */
[----:B--2---:R-:W-:-:S05]  /*18020*/  @P1 IMAD.WIDE R6, R231, 0x4, R6 ;  /* 0x00000004e7061825 */ /* 0x004fca00078e0206 */
[----:B------:R3:W5:Y:S01]  /*18030*/  @P1 LDG.E R0, desc[UR52][R6.64] ;  /* 0x0000003406001981 */ /* 0x000762000c1e1900 */
[----:B----4-:R-:W-:-:S05]  /*18040*/  VIADD R8, R8, 0xffffff80 ;  /* 0xffffff8008087836 */ /* 0x010fca0000000000 */
[----:B------:R-:W-:Y:S01]  /*18050*/  ISETP.GT.AND P2, PT, R8, 0x7f, PT ;  /* 0x0000007f0800780c */ /* 0x000fe20003f44270 */
[----:B------:R-:W-:-:S12]  /*18060*/  @P1 BRA `(.L_x_2195) ;  /* 0x0000000000101947 */ /* 0x000fd80003800000 */
[----:B------:R-:W-:Y:S05]  /*18070*/  @!P0 BRA `(.L_x_2195) ;  /* 0x00000000000c8947 */ /* 0x000fea0003800000 */
[----:B---3--:R-:W2:Y:S04]  /*18080*/  LDG.E R7, desc[UR52][R4.64] ;  /* 0x0000003404077981 */ /* 0x008ea8000c1e1900 */
[----:B-----5:R-:W2:Y:S02]  /*18090*/  LDG.E R0, desc[UR52][R4.64+0x4] ;  /* 0x0000043404007981 */ /* 0x020ea4000c1e1900 */
[----:B--2---:R-:W-:-:S07]  /*180a0*/  IADD3 R0, -R7, R0, RZ ;  /* 0x0000000007007210 */ /* 0x004fce0007ffe1ff */
.L_x_2195:
[----:B---3--:R-:W-:Y:S01]  /*180b0*/  SHF.R.S32.HI R4, RZ, 0x1f, R231 ;  /* 0x0000001fff047819 */ /* 0x008fe200000114e7 */
[----:B------:R-:W-:Y:S01]  /*180c0*/  BSSY B1, `(.L_x_2196) ;  /* 0x000001d000017945 */ /* 0x000fe20003800000 */
[----:B------:R-:W-:Y:S02]  /*180d0*/  SHF.R.S32.HI R9, RZ, 0x1f, R222 ;  /* 0x0000001fff097819 */ /* 0x000fe400000114de */
[----:B------:R-:W-:Y:S02]  /*180e0*/  SHF.R.S32.HI R207, RZ, 0x1f, R206 ;  /* 0x0000001fffcf7819 */ /* 0x000fe400000114ce */
[----:B------:R-:W-:Y:S02]  /*180f0*/  SEL R11, R231, RZ, !P0 ;  /* 0x000000ffe70b7207 */ /* 0x000fe40004000000 */
[----:B------:R-:W-:Y:S02]  /*18100*/  SEL R10, R4, RZ, !P0 ;  /* 0x000000ff040a7207 */ /* 0x000fe40004000000 */
[----:B-----5:R-:W-:Y:S01]  /*18110*/  SHF.R.S32.HI R8, RZ, 0x1f, R3 ;  /* 0x0000001fff087819 */ /* 0x020fe20000011403 */
        /* <DEDUP_REMOVED lines=13> */
[----:B------:R-:W-:Y:S02]  /*181f0*/  IMAD R6, R10, UR4, RZ ;  /* 0x000000040a067c24 */ /* 0x000fe4000f8e02ff */
[----:B------:R-:W-:Y:S02]  /*18200*/  IMAD.IADD R5, R5, 0x1, R7 ;  /* 0x0000000105057824 */ /* 0x000fe400078e0207 */
        /* <DEDUP_REMOVED lines=8> */
.L_x_2197:
[----:B------:R-:W-:Y:S05]  /*18290*/  BSYNC B1 ;  /* 0x0000000000017941 */ /* 0x000fea0003800000 */
.L_x_2196:
[----:B------:R-:W-:Y:S01]  /*182a0*/  ULDC.64 UR4, c[0x0][0xaa0] ;  /* 0x0002a80000047ab9 */ /* 0x000fe20000000a00 */
[----:B------:R-:W-:Y:S01]  /*182b0*/  IMAD R13, R235, -0x80, R0 ;  /* 0xffffff80eb0d7824 */ /* 0x000fe200078e0200 */
[----:B------:R-:W-:Y:S01]  /*182c0*/  BSSY B1, `(.L_x_2198) ;  /* 0x000002d000017945 */ /* 0x000fe20003800000 */
[----:B--2---:R-:W-:Y:S02]  /*182d0*/  IMAD R6, R8, UR4, RZ ;  /* 0x0000000408067c24 */ /* 0x004fe4000f8e02ff */
[----:B------:R-:W-:Y:S01]  /*182e0*/  IMAD.WIDE.U32 R4, R3, UR4, R206 ;  /* 0x0000000403047c25 */ /* 0x000fe2000f8e00ce */
[----:B------:R-:W-:-:S03]  /*182f0*/  ISETP.GE.AND P1, PT, R216, R13, PT ;  /* 0x0000000dd800720c */ /* 0x000fc60003f26270 */
[----:B------:R-:W-:Y:S01]  /*18300*/  IMAD R3, R3, UR5, R6 ;  /* 0x0000000503037c24 */ /* 0x000fe2000f8e0206 */
[----:B------:R-:W-:Y:S01]  /*18310*/  ULDC.64 UR4, c[0x0][0xae0] ;  /* 0x0002b80000047ab9 */ /* 0x000fe20000000a00 */
[----:B------:R-:W-:Y:S02]  /*18320*/  VIADD R0, R216, 0x20 ;  /* 0x00000020d8007836 */ /* 0x000fe40000000000 */
[----:B------:R-:W-:Y:S01]  /*18330*/  IMAD R7, R9, UR4, RZ ;  /* 0x0000000409077c24 */ /* 0x000fe2000f8e02ff */
[----:B------:R-:W-:Y:S01]  /*18340*/  SHF.R.S32.HI R9, RZ, 0x1f, R216 ;  /* 0x0000001fff097819 */ /* 0x000fe200000114d8 */
[----:B------:R-:W-:Y:S01]  /*18350*/  IMAD.IADD R5, R5, 0x1, R3 ;  /* 0x0000000105057824 */ /* 0x000fe200078e0203 */
[----:B------:R-:W-:Y:S01]  /*18360*/  ISETP.GE.AND P0, PT, R0, R13, PT ;  /* 0x0000000d0000720c */ /* 0x000fe20003f06270 */
[C---:B------:R-:W-:Y:S02]  /*18370*/  IMAD R7, R222.reuse, UR5, R7 ;  /* 0x00000005de077c24 */ /* 0x040fe4000f8e0207 */
[----:B------:R-:W-:Y:S01]  /*18380*/  IMAD.WIDE.U32 R4, R222, UR4, R4 ;  /* 0x00000004de047c25 */ /* 0x000fe2000f8e0004 */
[----:B------:R-:W-:-:S03]  /*18390*/  ULDC.64 UR4, c[0x0][0xae8] ;  /* 0x0002ba0000047ab9 */ /* 0x000fc60000000a00 */
[----:B------:R-:W-:Y:S02]  /*183a0*/  IMAD.IADD R5, R5, 0x1, R7 ;  /* 0x0000000105057824 */ /* 0x000fe400078e0207 */
[----:B------:R-:W-:Y:S02]  /*183b0*/  IMAD R0, R10, UR4, RZ ;  /* 0x000000040a007c24 */ /* 0x000fe4000f8e02ff */
[----:B------:R-:W-:-:S04]  /*183c0*/  IMAD.WIDE.U32 R6, R11, UR4, R4 ;  /* 0x000000040b067c25 */ /* 0x000fc8000f8e0004 */
[----:B------:R-:W-:Y:S02]  /*183d0*/  IMAD R3, R11, UR5, R0 ;  /* 0x000000050b037c24 */ /* 0x000fe4000f8e0200 */
[----:B------:R-:W-:Y:S02]  /*183e0*/  IMAD.MOV.U32 R8, RZ, RZ, R216 ;  /* 0x000000ffff087224 */ /* 0x000fe400078e00d8 */
[----:B------:R-:W-:Y:S02]  /*183f0*/  VIADD R0, R216, 0x40 ;  /* 0x00000040d8007836 */ /* 0x000fe40000000000 */
[----:B------:R-:W-:-:S04]  /*18400*/  IMAD.WIDE R8, R235, 0x80, R8 ;  /* 0x00000080eb087825 */ /* 0x000fc800078e0208 */
        /* <DEDUP_REMOVED lines=24> */
.L_x_2199:
[----:B------:R-:W-:Y:S05]  /*18590*/  BSYNC B1 ;  /* 0x0000000000017941 */ /* 0x000fea0003800000 */
.L_x_2198:
[----:B------:R-:W-:Y:S01]  /*185a0*/  BSSY B1, `(.L_x_2200) ;  /* 0x000001c000017945 */ /* 0x000fe20003800000 */
[----:B------:R-:W-:Y:S01]  /*185b0*/  ISETP.GE.AND P1, PT, R0, R13, PT ;  /* 0x0000000d0000720c */ /* 0x000fe20003f26270 */
[----:B------:R-:W-:Y:S02]  /*185c0*/  VIADD R10, R216, 0x60 ;  /* 0x00000060d80a7836 */ /* 0x000fe40000000000 */
[----:B------:R-:W-:Y:S10]  /*185d0*/  @P0 BRA `(.L_x_2201) ;  /* 0x0000000000600947 */ /* 0x000ff40003800000 */
[----:B------:R-:W-:Y:S01]  /*185e0*/  IADD3 R3, P0, R8, 0x20, RZ ;  /* 0x0000002008037810 */ /* 0x000fe20007f1e0ff */
[C---:B------:R-:W-:Y:S01]  /*185f0*/  VIADD R5, R206.reuse, 0x80 ;  /* 0x00000080ce057836 */ /* 0x040fe20000000000 */
[----:B------:R-:W-:Y:S01]  /*18600*/  ULDC UR4, c[0x0][0xa8c] ;  /* 0x0002a30000047ab9 */ /* 0x000fe20000000800 */
[C---:B------:R-:W-:Y:S01]  /*18610*/  VIADD R4, R206.reuse, 0x40 ;  /* 0x00000040ce047836 */ /* 0x040fe20000000000 */
[----:B------:R-:W-:Y:S01]  /*18620*/  ULDC.64 UR6, c[0x0][0xad8] ;  /* 0x0002b60000067ab9 */ /* 0x000fe20000000a00 */
[----:B------:R-:W-:Y:S01]  /*18630*/  IMAD.X R0, RZ, RZ, R9, P0 ;  /* 0x000000ffff007224 */ /* 0x000fe200000e0609 */
[----:B------:R-:W-:Y:S01]  /*18640*/  ISETP.GE.AND P4, PT, R5, UR4, PT ;  /* 0x0000000405007c0c */ /* 0x000fe2000bf86270 */
[----:B------:R-:W-:Y:S01]  /*18650*/  VIADD R12, R206, 0xc0 ;  /* 0x000000c0ce0c7836 */ /* 0x000fe20000000000 */
        /* <DEDUP_REMOVED lines=16> */
.L_x_2201:
[----:B------:R-:W-:Y:S05]  /*18760*/  BSYNC B1 ;  /* 0x0000000000017941 */ /* 0x000fea0003800000 */
.L_x_2200:
        /* <DEDUP_REMOVED lines=27> */
.L_x_2203:
[----:B------:R-:W-:Y:S05]  /*18920*/  BSYNC B1 ;  /* 0x0000000000017941 */ /* 0x000fea0003800000 */
.L_x_2202:
        /* <DEDUP_REMOVED lines=25> */
.L_x_2194:
[----:B------:R-:W-:Y:S05]  /*18ac0*/  BSYNC B0 ;  /* 0x0000000000007941 */ /* 0x000fea0003800000 */
.L_x_2185:
[----:B------:R-:W-:Y:S02]  /*18ad0*/  ULDC UR4, c[0x0][0xc14] ;  /* 0x0003050000047ab9 */ /* 0x000fe40000000800 */
[----:B-1----:R-:W-:-:S13]  /*18ae0*/  ISETP.GE.AND P0, PT, R211, UR4, PT ;  /* 0x00000004d3007c0c */ /* 0x002fda000bf06270 */
[----:B------:R-:W-:Y:S05]  /*18af0*/  @!P0 BRA `(.L_x_2204) ;  /* 0xfffffe84002c8947 */ /* 0x000fea000383ffff */
[----:B------:R-:W-:Y:S05]  /*18b00*/  BRA `(.L_x_1991) ;  /* 0x0000006000387947 */ /* 0x000fea0003800000 */
.L_x_1989:
[----:B------:R-:W-:-:S08]  /*18b10*/  NOP ;  /* 0x0000000000007918 */ /* 0x000fd00000000000 */
[----:B--2---:R-:W0:-:S00]  /*18b20*/  USETMAXREG.DEALLOC.CTAPOOL 0x18 ;  /* 0x00000018000079c8 */ /* 0x004e0000080e0500 */
[----:B0-----:R-:W-:-:S06]  /*18b30*/  LOP3.LUT R0, R0, 0x3, RZ, 0xc0, !PT ;  /* 0x0000000300007812 */ /* 0x001fcc00078ec0ff */
[----:B------:R-:W0:Y:S02]  /*18b40*/  SHFL.IDX PT, R0, R0, RZ, 0x1f ;  /* 0x00001fff00007589 */ /* 0x000e2400000e0000 */
[----:B0-----:R-:W-:-:S13]  /*18b50*/  ISETP.NE.AND P0, PT, R0, RZ, PT ;  /* 0x000000ff0000720c */ /* 0x001fda0003f05270 */
[----:B------:R-:W-:Y:S05]  /*18b60*/  @P0 BRA `(.L_x_1991) ;  /* 0x0000006000200947 */ /* 0x000fea0003800000 */
[----:B------:R-:W-:Y:S01]  /*18b70*/  LOP3.LUT R7, R3, 0x1f, RZ, 0xc0, !PT ;  /* 0x0000001f03077812 */ /* 0x000fe200078ec0ff */
[----:B------:R-:W-:Y:S01]  /*18b80*/  ULDC UR5, c[0x0][0xc14] ;  /* 0x0003050000057ab9 */ /* 0x000fe20000000800 */
[----:B------:R-:W-:Y:S01]  /*18b90*/  LOP3.LUT R2, R2, 0xffffffdf, RZ, 0xc0, !PT ;  /* 0xffffffdf02027812 */ /* 0x000fe200078ec0ff */
[----:B------:R-:W-:Y:S01]  /*18ba0*/  IMAD.MOV.U32 R10, RZ, RZ, RZ ;  /* 0x000000ffff0a7224 */ /* 0x000fe200078e00ff */
[----:B------:R-:W-:Y:S01]  /*18bb0*/  ISETP.NE.AND P0, PT, R7, 0x1f, PT ;  /* 0x0000001f0700780c */ /* 0x000fe20003f05270 */
[----:B------:R-:W0:Y:S01]  /*18bc0*/  S2UR UR6, SR_CTAID.X ;  /* 0x00000000000679c3 */ /* 0x000e220000002500 */
[----:B------:R-:W-:-:S11]  /*18bd0*/  ULDC UR4, c[0x0][0xc10] ;  /* 0x0003040000047ab9 */ /* 0x000fd60000000800 */
[----:B------:R-:W-:Y:S02]  /*18be0*/  @P0 LOP3.LUT R2, R2, 0x20, RZ, 0xfc, !PT ;  /* 0x0000002002020812 */ /* 0x000fe400078efcff */
[----:B------:R-:W-:-:S13]  /*18bf0*/  ISETP.GE.OR P0, PT, R7, UR5, !P0 ;  /* 0x0000000507007c0c */ /* 0x000fda000c706670 */
[----:B------:R-:W1:Y:S02]  /*18c00*/  @!P0 LDC.64 R4, c[0x0][0xc58] ;  /* 0x00031600ff048b82 */ /* 0x000e640000000a00 */
[----:B-1----:R-:W-:-:S05]  /*18c10*/  @!P0 IMAD.WIDE.U32 R4, R7, 0x4, R4 ;  /* 0x0000000407048825 */ /* 0x002fca00078e0004 */
        /* <DEDUP_REMOVED lines=9> */
[----:B--2---:R-:W1:Y:S02]  /*18cb0*/  SHFL.UP PT, R0, R10, 0x1, RZ ;  /* 0x042000000a007989 */ /* 0x004e6400000e00ff */
[----:B-1----:R-:W-:-:S05]  /*18cc0*/  SEL R3, R0, RZ, P1 ;  /* 0x000000ff00037207 */ /* 0x002fca0000800000 */
[----:B------:R-:W-:-:S05]  /*18cd0*/  IMAD.IADD R3, R10, 0x1, R3 ;  /* 0x000000010a037824 */ /* 0x000fca00078e0203 */
[----:B------:R-:W1:Y:S02]  /*18ce0*/  SHFL.UP PT, R0, R3, 0x2, RZ ;  /* 0x0440000003007989 */ /* 0x000e6400000e00ff */
[----:B-1----:R-:W-:Y:S02]  /*18cf0*/  SEL R0, R0, RZ, P0 ;  /* 0x000000ff00007207 */ /* 0x002fe40000000000 */
[----:B------:R-:W-:-:S03]  /*18d00*/  ISETP.GE.U32.AND P0, PT, R7, 0x4, PT ;  /* 0x000000040700780c */ /* 0x000fc60003f06070 */
[----:B------:R-:W-:-:S05]  /*18d10*/  IMAD.IADD R0, R3, 0x1, R0 ;  /* 0x0000000103007824 */ /* 0x000fca00078e0200 */
[----:B------:R-:W1:Y:S05]  /*18d20*/  SHFL.UP PT, R6, R0, 0x4, RZ ;  /* 0x0480000000067989 */ /* 0x000e6a00000e00ff */
[----:B------:R-:W-:-:S04]  /*18d30*/  @P0 LOP3.LUT R2, R2, 0x8, RZ, 0xfc, !PT ;  /* 0x0000000802020812 */ /* 0x000fc800078efcff */
[----:B------:R-:W-:Y:S02]  /*18d40*/  LOP3.LUT R2, R2, 0xfffffffb, RZ, 0xc0, !PT ;  /* 0xfffffffb02027812 */ /* 0x000fe400078ec0ff */
[----:B-1----:R-:W-:Y:S01]  /*18d50*/  SEL R5, R6, RZ, P0 ;  /* 0x000000ff06057207 */ /* 0x002fe20000000000 */
[----:B------:R-:W-:Y:S01]  /*18d60*/  IMAD.MOV.U32 R6, RZ, RZ, RZ ;  /* 0x000000ffff067224 */ /* 0x000fe200078e00ff */
[----:B------:R-:W-:-:S03]  /*18d70*/  ISETP.GE.U32.AND P0, PT, R7, 0x8, PT ;  /* 0x000000080700780c */ /* 0x000fc60003f06070 */
[----:B------:R-:W-:-:S05]  /*18d80*/  IMAD.IADD R5, R0, 0x1, R5 ;  /* 0x0000000100057824 */ /* 0x000fca00078e0205 */
[----:B------:R-:W1:Y:S05]  /*18d90*/  SHFL.UP PT, R4, R5, 0x8, RZ ;  /* 0x0500000005047989 */ /* 0x000e6a00000e00ff */
[----:B------:R-:W-:-:S04]  /*18da0*/  @P0 LOP3.LUT R2, R2, 0x4, RZ, 0xfc, !PT ;  /* 0x0000000402020812 */ /* 0x000fc800078efcff */
[----:B------:R-:W-:Y:S02]  /*18db0*/  LOP3.LUT R2, R2, 0xfffffffd, RZ, 0xc0, !PT ;  /* 0xfffffffd02027812 */ /* 0x000fe400078ec0ff */
[----:B-1----:R-:W-:Y:S02]  /*18dc0*/  SEL R4, R4, RZ, P0 ;  /* 0x000000ff04047207 */ /* 0x002fe40000000000 */
[----:B------:R-:W-:-:S03]  /*18dd0*/  ISETP.GE.U32.AND P0, PT, R7, 0x10, PT ;  /* 0x000000100700780c */ /* 0x000fc60003f06070 */
[----:B------:R-:W-:-:S05]  /*18de0*/  IMAD.IADD R4, R5, 0x1, R4 ;  /* 0x0000000105047824 */ /* 0x000fca00078e0204 */
[----:B------:R-:W1:Y:S05]  /*18df0*/  SHFL.UP PT, R3, R4, 0x10, RZ ;  /* 0x0600000004037989 */ /* 0x000e6a00000e00ff */
[----:B------:R-:W-:Y:S02]  /*18e00*/  @P0 LOP3.LUT R2, R2, 0x2, RZ, 0xfc, !PT ;  /* 0x0000000202020812 */ /* 0x000fe400078efcff */
[----:B-1----:R-:W-:-:S05]  /*18e10*/  SEL R3, R3, RZ, P0 ;  /* 0x000000ff03037207 */ /* 0x002fca0000000000 */
[----:B------:R-:W-:-:S05]  /*18e20*/  IMAD.IADD R0, R4, 0x1, R3 ;  /* 0x0000000104007824 */ /* 0x000fca00078e0203 */
[----:B------:R-:W1:Y:S02]  /*18e30*/  SHFL.IDX PT, R3, R0, 0x1f, 0x1f ;  /* 0x03e01f0000037f89 */ /* 0x000e6400000e0000 */
[----:B-1----:R-:W-:-:S05]  /*18e40*/  IMAD R3, R3, UR4, RZ ;  /* 0x0000000403037c24 */ /* 0x002fca000f8e02ff */
[----:B0-----:R-:W-:Y:S02]  /*18e50*/  ISETP.GT.AND P0, PT, R3, UR6, PT ;  /* 0x0000000603007c0c */ /* 0x001fe4000bf04270 */
[----:B------:R-:W-:-:S11]  /*18e60*/  MOV R4, R3 ;  /* 0x0000000300047202 */ /* 0x000fd60000000f00 */
[----:B------:R-:W-:Y:S05]  /*18e70*/  @P0 BRA `(.L_x_2205) ;  /* 0x0000000000bc0947 */ /* 0x000fea0003800000 */
[----:B------:R-:W-:Y:S01]  /*18e80*/  IMAD.MOV.U32 R3, RZ, RZ, R4 ;  /* 0x000000ffff037224 */ /* 0x000fe200078e0004 */
[----:B------:R-:W-:Y:S01]  /*18e90*/  ULDC UR5, c[0x0][0xc14] ;  /* 0x0003050000057ab9 */ /* 0x000fe20000000800 */
[----:B------:R-:W-:Y:S01]  /*18ea0*/  IMAD.MOV.U32 R6, RZ, RZ, RZ ;  /* 0x000000ffff067224 */ /* 0x000fe200078e00ff */
[----:B------:R-:W-:Y:S01]  /*18eb0*/  ULDC UR7, c[0x0][0xc14] ;  /* 0x0003050000077ab9 */ /* 0x000fe20000000800 */
[----:B------:R-:W-:-:S05]  /*18ec0*/  ULDC UR4, c[0x0][0xc10] ;  /* 0x0003040000047ab9 */ /* 0x000fca0000000800 */
.L_x_2209:
        /* <DEDUP_REMOVED lines=15> */
.L_x_2208:
[----:B------:R-:W-:Y:S05]  /*18fc0*/  BSYNC B0 ;  /* 0x0000000000007941 */ /* 0x000fea0003800000 */
.L_x_2207:
[----:B-----5:R-:W0:Y:S01]  /*18fd0*/  SHFL.UP PT, R0, R10, 0x1, RZ ;  /* 0x042000000a007989 */ /* 0x020e2200000e00ff */
        /* <DEDUP_REMOVED lines=25> */
.L_x_2205:
        /* <DEDUP_REMOVED lines=20> */
.L_x_2210:
[----:B-12---:R-:W-:Y:S02]  /*192b0*/  IMAD.MOV R0, RZ, RZ, -R5 ;  /* 0x000000ffff007224 */ /* 0x006fe400078e0a05 */
[----:B---3--:R-:W-:Y:S02]  /*192c0*/  IMAD R16, R16, UR4, R7 ;  /* 0x0000000410107c24 */ /* 0x008fe4000f8e0207 */
[----:B------:R-:W-:Y:S02]  /*192d0*/  IMAD R3, R0, R11, RZ ;  /* 0x0000000b00037224 */ /* 0x000fe400078e02ff */
[----:B------:R-:W-:-:S04]  /*192e0*/  IMAD.MOV.U32 R4, RZ, RZ, RZ ;  /* 0x000000ffff047224 */ /* 0x000fc800078e00ff */
[----:B------:R-:W-:Y:S01]  /*192f0*/  IMAD.HI.U32 R4, R5, R3, R4 ;  /* 0x0000000305047227 */ /* 0x000fe200078e0004 */
[----:B------:R-:W-:Y:S02]  /*19300*/  IADD3 R3, -R16, UR6, RZ ;  /* 0x0000000610037c10 */ /* 0x000fe4000fffe1ff */
        /* <DEDUP_REMOVED lines=12> */
[----:B------:R-:W-:Y:S02]  /*193d0*/  @!P0 IADD3 R9, -R9, RZ, RZ ;  /* 0x000000ff09098210 */ /* 0x000fe40007ffe1ff */
[----:B------:R-:W-:-:S13]  /*193e0*/  ISETP.NE.AND P0, PT, R6, RZ, PT ;  /* 0x000000ff0600720c */ /* 0x000fda0003f05270 */
[----:B------:R-:W-:-:S05]  /*193f0*/  @!P0 LOP3.LUT R9, RZ, R6, RZ, 0x33, !PT ;  /* 0x00000006ff098212 */ /* 0x000fca00078e33ff */
[----:B------:R-:W-:Y:S02]  /*19400*/  IMAD R0, R8, R9, RZ ;  /* 0x0000000908007224 */ /* 0x000fe400078e02ff */
[----:B------:R-:W-:Y:S02]  /*19410*/  IMAD.MOV R9, RZ, RZ, -R9 ;  /* 0x000000ffff097224 */ /* 0x000fe400078e0a09 */
[----:B------:R-:W-:Y:S02]  /*19420*/  IMAD.MOV R5, RZ, RZ, -R0 ;  /* 0x000000ffff057224 */ /* 0x000fe400078e0a00 */
[----:B------:R-:W-:-:S03]  /*19430*/  IMAD R3, R6, R9, R3 ;  /* 0x0000000906037224 */ /* 0x000fc600078e0203 */
[----:B------:R-:W-:Y:S01]  /*19440*/  VIADDMNMX R8, R5, UR4, R8, PT ;  /* 0x0000000405087c46 */ /* 0x000fe2000b800108 */
[----:B------:R-:W-:-:S03]  /*19450*/  IMAD.IADD R0, R3, 0x1, R0 ;  /* 0x0000000103007824 */ /* 0x000fc600078e0200 */
[----:B------:R-:W-:-:S04]  /*19460*/  IABS R7, R8 ;  /* 0x0000000800077213 */ /* 0x000fc80000000000 */
[----:B------:R-:W1:Y:S08]  /*19470*/  I2F.RP R10, R7 ;  /* 0x00000007000a7306 */ /* 0x000e700000209400 */
[----:B-1----:R-:W1:Y:S02]  /*19480*/  MUFU.RCP R10, R10 ;  /* 0x0000000a000a7308 */ /* 0x002e640000001000 */
[----:B-1----:R-:W-:-:S06]  /*19490*/  VIADD R4, R10, 0xffffffe ;  /* 0x0ffffffe0a047836 */ /* 0x002fcc0000000000 */
[----:B------:R1:W2:Y:S02]  /*194a0*/  F2I.FTZ.U32.TRUNC.NTZ R5, R4 ;  /* 0x0000000400057305 */ /* 0x0002a4000021f000 */
[----:B-1----:R-:W-:Y:S02]  /*194b0*/  IMAD.MOV.U32 R4, RZ, RZ, RZ ;  /* 0x000000ffff047224 */ /* 0x002fe400078e00ff */
[----:B--2---:R-:W-:-:S04]  /*194c0*/  IMAD.MOV R6, RZ, RZ, -R5 ;  /* 0x000000ffff067224 */ /* 0x004fc800078e0a05 */
        /* <DEDUP_REMOVED lines=16> */
[----:B------:R-:W-:Y:S02]  /*195d0*/  @!P0 LOP3.LUT R5, RZ, R8, RZ, 0x33, !PT ;  /* 0x00000008ff058212 */ /* 0x000fe400078e33ff */
[----:B------:R-:W-:-:S05]  /*195e0*/  IADD3 R8, -R8, RZ, RZ ;  /* 0x000000ff08087210 */ /* 0x000fca0007ffe1ff */
[----:B------:R-:W-:Y:S01]  /*195f0*/  IMAD R18, R5, R8, R0 ;  /* 0x0000000805127224 */ /* 0x000fe200078e0200 */
[----:B------:R-:W-:-:S05]  /*19600*/  LOP3.LUT R0, RZ, R5, RZ, 0x33, !PT ;  /* 0x00000005ff007212 */ /* 0x000fca00078e33ff */
[----:B------:R-:W-:Y:S01]  /*19610*/  IMAD.IADD R17, R17, 0x1, R0 ;  /* 0x0000000111117824 */ /* 0x000fe200078e0200 */
[----:B------:R-:W-:Y:S06]  /*19620*/  BRA `(.L_x_2211) ;  /* 0x00000000000c7947 */ /* 0x000fec0003800000 */
.L_x_2206:
[----:B------:R-:W-:Y:S02]  /*19630*/  IMAD.MOV.U32 R17, RZ, RZ, RZ ;  /* 0x000000ffff117224 */ /* 0x000fe400078e00ff */
[----:B------:R-:W-:Y:S02]  /*19640*/  IMAD.U32 R16, RZ, RZ, UR6 ;  /* 0x00000006ff107e24 */ /* 0x000fe4000f8e00ff */
[----:B------:R-:W-:-:S07]  /*19650*/  IMAD.MOV.U32 R18, RZ, RZ, RZ ;  /* 0x000000ffff127224 */ /* 0x000fce00078e00ff */
.L_x_2211:
        /* <DEDUP_REMOVED lines=16> */
[----:B------:R-:W-:Y:S01]  /*19760*/  ULDC.64 UR38, c[0x0][0x198] ;  /* 0x0000660000267ab9 */ /* 0x000fe20000000a00 */
[----:B------:R-:W-:Y:S02]  /*19770*/  ULDC UR36, c[0x0][0xc] ;  /* 0x0000030000247ab9 */ /* 0x000fe40000000800 */
[----:B------:R1:W-:Y:S04]  /*19780*/  STL [R1+0xc], R0 ;  /* 0x00000c0001007387 */ /* 0x0003e80000100800 */
[----:B------:R1:W-:Y:S04]  /*19790*/  STL [R1+0x4], RZ ;  /* 0x000004ff01007387 */ /* 0x0003e80000100800 */
[----:B------:R1:W-:Y:S04]  /*197a0*/  STL [R1], RZ ;  /* 0x000000ff01007387 */ /* 0x0003e80000100800 */
[----:B------:R1:W-:Y:S02]  /*197b0*/  STL [R1+0x8], R0 ;  /* 0x0000080001007387 */ /* 0x0003e40000100800 */
.L_x_2312:
[----:B------:R-:W-:Y:S05]  /*197c0*/  YIELD ;  /* 0x0000000000007946 */ /* 0x000fea0003800000 */
[----:B------:R-:W-:Y:S01]  /*197d0*/  ULDC.64 UR4, c[0x0][0xa28] ;  /* 0x00028a0000047ab9 */ /* 0x000fe20000000a00 */
[----:B------:R-:W-:Y:S01]  /*197e0*/  IMAD.MOV.U32 R6, RZ, RZ, RZ ;  /* 0x000000ffff067224 */ /* 0x000fe200078e00ff */
[----:B------:R-:W-:Y:S01]  /*197f0*/  ISETP.NE.U32.AND P0, PT, RZ, UR4, PT ;  /* 0x00000004ff007c0c */ /* 0x000fe2000bf05070 */
[----:B-1----:R-:W-:Y:S01]  /*19800*/  IMAD.MOV.U32 R0, RZ, RZ, RZ ;  /* 0x000000ffff007224 */ /* 0x002fe200078e00ff */
[----:B------:R-:W-:Y:S01]  /*19810*/  ULDC.64 UR8, c[0x0][0xa08] ;  /* 0x0002820000087ab9 */ /* 0x000fe20000000a00 */
[----:B------:R-:W-:Y:S01]  /*19820*/  ULDC.64 UR10, c[0x0][0xa10] ;  /* 0x00028400000a7ab9 */ /* 0x000fe20000000a00 */
        /* <DEDUP_REMOVED lines=21> */
[----:B------:R-:W-:Y:S01]  /*19980*/  ISETP.NE.U32.AND P1, PT, RZ, UR8, PT ;  /* 0x00000008ff007c0c */ /* 0x000fe2000bf25070 */
[----:B------:R-:W-:Y:S01]  /*19990*/  ULDC UR6, c[0x0][0x338] ;  /* 0x0000ce0000067ab9 */ /* 0x000fe20000000800 */
[----:B------:R-:W-:Y:S01]  /*199a0*/  ULDC UR4, c[0x0][0x404] ;  /* 0x0001010000047ab9 */ /* 0x000fe20000000800 */
[----:B------:R-:W-:Y:S01]  /*199b0*/  UISETP.NE.AND.EX UP0, UPT, UR5, URZ, UPT, UP0 ;  /* 0x0000003f0500728c */ /* 0x000fe2000bf05300 */
[----:B------:R-:W-:Y:S01]  /*199c0*/  ISETP.NE.AND.EX P3, PT, RZ, UR9, PT, P1 ;  /* 0x00000009ff007c0c */ /* 0x000fe2000bf65310 */
[----:B------:R-:W-:Y:S01]  /*199d0*/  IMAD.U32 R9, RZ, RZ, UR6 ;  /* 0x00000006ff097e24 */ /* 0x000fe2000f8e00ff */
[----:B------:R-:W-:Y:S01]  /*199e0*/  ULDC UR5, c[0x0][0x2e0] ;  /* 0x0000b80000057ab9 */ /* 0x000fe20000000800 */
[----:B------:R-:W-:Y:S01]  /*199f0*/  USEL UR4, UR4, 0x1, UP0 ;  /* 0x0000000104047887 */ /* 0x000fe20008000000 */
[----:B------:R-:W-:-:S03]  /*19a00*/  ISETP.NE.U32.AND P1, PT, RZ, UR10, PT ;  /* 0x0000000aff007c0c */ /* 0x000fc6000bf25070 */
[----:B------:R-:W-:Y:S01]  /*19a10*/  UIMAD UR4, UR4, UR5, URZ ;  /* 0x00000005040472a4 */ /* 0x000fe2000f8e023f */
[----:B------:R-:W-:-:S05]  /*19a20*/  ISETP.NE.AND.EX P1, PT, RZ, UR11, PT, P1 ;  /* 0x0000000bff007c0c */ /* 0x000fca000bf25310 */
[----:B------:R-:W-:Y:S01]  /*19a30*/  IMAD.U32 R7, RZ, RZ, UR4 ;  /* 0x00000004ff077e24 */ /* 0x000fe2000f8e00ff */
[----:B-1----:R-:W-:Y:S07]  /*19a40*/  @P0 BRA `(.L_x_2213) ;  /* 0x0000000000100947 */ /* 0x002fee0003800000 */
[----:B------:R-:W-:Y:S05]  /*19a50*/  @!P2 BRA `(.L_x_2213) ;  /* 0x00000000000ca947 */ /* 0x000fea0003800000 */
[----:B------:R-:W2:Y:S04]  /*19a60*/  LDG.E R5, desc[UR52][R2.64] ;  /* 0x0000003402057981 */ /* 0x000ea8000c1e1900 */
[----:B-----5:R-:W2:Y:S02]  /*19a70*/  LDG.E R0, desc[UR52][R2.64+0x4] ;  /* 0x0000043402007981 */ /* 0x020ea4000c1e1900 */
[----:B--2---:R-:W-:-:S07]  /*19a80*/  IADD3 R0, -R5, R0, RZ ;  /* 0x0000000005007210 */ /* 0x004fce0007ffe1ff */
.L_x_2213:
[----:B------:R-:W1:Y:S01]  /*19a90*/  LDC.64 R4, c[0x0][0xa08] ;  /* 0x00028200ff047b82 */ /* 0x000e620000000a00 */
[----:B------:R-:W-:Y:S01]  /*19aa0*/  IMAD.MOV.U32 R8, RZ, RZ, RZ ;  /* 0x000000ffff087224 */ /* 0x000fe200078e00ff */
[----:B------:R-:W-:-:S06]  /*19ab0*/  ULDC.64 UR4, c[0x0][0xa20] ;  /* 0x0002880000047ab9 */ /* 0x000fcc0000000a00 */
[----:B------:R-:W2:Y:S01]  /*19ac0*/  LDC.64 R2, c[0x0][0xa10] ;  /* 0x00028400ff027b82 */ /* 0x000ea20000000a00 */
[----:B-1----:R-:W-:-:S05]  /*19ad0*/  IMAD.WIDE R4, R19, 0x4, R4 ;  /* 0x0000000413047825 */ /* 0x002fca00078e0204 */
[----:B------:R-:W3:Y:S01]  /*19ae0*/  @P3 LDG.E R8, desc[UR52][R4.64] ;  /* 0x0000003404083981 */ /* 0x000ee2000c1e1900 */
[----:B------:R-:W-:Y:S02]  /*19af0*/  IMAD.MOV.U32 R10, RZ, RZ, RZ ;  /* 0x000000ffff0a7224 */ /* 0x000fe400078e00ff */
[----:B--2---:R-:W-:-:S05]  /*19b00*/  IMAD.WIDE R2, R19, 0x4, R2 ;  /* 0x0000000413027825 */ /* 0x004fca00078e0202 */
[----:B------:R1:W5:Y:S01]  /*19b10*/  @P1 LDG.E R10, desc[UR52][R2.64] ;  /* 0x00000034020a1981 */ /* 0x000362000c1e1900 */
[----:B------:R-:W-:-:S04]  /*19b20*/  ISETP.NE.U32.AND P0, PT, RZ, UR4, PT ;  /* 0x00000004ff007c0c */ /* 0x000fc8000bf05070 */
[----:B------:R-:W-:Y:S01]  /*19b30*/  ISETP.NE.AND.EX P0, PT, RZ, UR5, PT, P0 ;  /* 0x00000005ff007c0c */ /* 0x000fe2000bf05300 */
[----:B---3-5:R-:W-:-:S05]  /*19b40*/  IMAD.IADD R8, R8, 0x1, R6 ;  /* 0x0000000108087824 */ /* 0x028fca00078e0206 */
[----:B------:R1:W-:Y:S07]  /*19b50*/  STL [R1+0x10], R8 ;  /* 0x0000100801007387 */ /* 0x0003ee0000100800 */
[----:B------:R-:W-:Y:S05]  /*19b60*/  @!P0 BRA `(.L_x_2214) ;  /* 0x0000000000108947 */ /* 0x000fea0003800000 */
[----:B------:R-:W2:Y:S02]  /*19b70*/  LDC.64 R4, c[0x0][0xa20] ;  /* 0x00028800ff047b82 */ /* 0x000ea40000000a00 */
[----:B--2---:R-:W-:-:S05]  /*19b80*/  IMAD.WIDE R4, R19, 0x4, R4 ;  /* 0x0000000413047825 */ /* 0x004fca00078e0204 */
[----:B------:R2:W5:Y:S01]  /*19b90*/  LDG.E R7, desc[UR52][R4.64] ;  /* 0x0000003404077981 */ /* 0x000562000c1e1900 */
[----:B------:R-:W-:Y:S05]  /*19ba0*/  BRA `(.L_x_2215) ;  /* 0x0000000000107947 */ /* 0x000fea0003800000 */
.L_x_2214:
[----:B------:R-:W-:Y:S05]  /*19bb0*/  @!P3 BRA `(.L_x_2215) ;  /* 0x00000000000cb947 */ /* 0x000fea0003800000 */
[----:B------:R-:W2:Y:S04]  /*19bc0*/  LDG.E R7, desc[UR52][R4.64] ;  /* 0x0000003404077981 */ /* 0x000ea8000c1e1900 */
[----:B------:R-:W2:Y:S02]  /*19bd0*/  LDG.E R4, desc[UR52][R4.64+0x4] ;  /* 0x0000043404047981 */ /* 0x000ea4000c1e1900 */
[----:B--2---:R-:W-:-:S07]  /*19be0*/  IMAD.IADD R7, R4, 0x1, -R7 ;  /* 0x0000000104077824 */ /* 0x004fce00078e0a07 */
.L_x_2215:
[----:B--2---:R-:W2:Y:S04]  /*19bf0*/  @P1 LDG.E R4, desc[UR52][R2.64] ;  /* 0x0000003402041981 */ /* 0x004ea8000c1e1900 */
[----:B-1----:R-:W2:Y:S01]  /*19c00*/  @P1 LDG.E R2, desc[UR52][R2.64+0x4] ;  /* 0x0000043402021981 */ /* 0x002ea2000c1e1900 */
[----:B-----5:R-:W-:Y:S02]  /*19c10*/  IMAD.IADD R5, R7, 0x1, -R6 ;  /* 0x0000000107057824 */ /* 0x020fe400078e0a06 */
[----:B--2---:R-:W-:Y:S01]  /*19c20*/  @P1 IMAD.IADD R9, R2, 0x1, -R4 ;  /* 0x0000000102091824 */ /* 0x004fe200078e0a04 */
[----:B------:R-:W-:-:S03]  /*19c30*/  LEA R4, R17, 0x80, 0x7 ;  /* 0x0000008011047811 */ /* 0x000fc600078e38ff */
[----:B------:R-:W-:-:S04]  /*19c40*/  IMAD.IADD R8, R5, 0x1, R9 ;  /* 0x0000000105087824 */ /* 0x000fc800078e0209 */
[C---:B------:R-:W-:Y:S01]  /*19c50*/  VIADD R20, R8.reuse, 0x5f ;  /* 0x0000005f08147836 */ /* 0x040fe20000000000 */
[----:B------:R-:W-:-:S03]  /*19c60*/  IADD3 R4, R8, R4, -R0 ;  /* 0x0000000408047210 */ /* 0x000fc60007ffe800 */
[----:B------:R-:W-:-:S05]  /*19c70*/  IMAD.HI R20, R20, 0x2aaaaaab, RZ ;  /* 0x2aaaaaab14147827 */ /* 0x000fca00078e02ff */
[----:B------:R-:W-:-:S04]  /*19c80*/  SHF.R.U32.HI R2, RZ, 0x1f, R20 ;  /* 0x0000001fff027819 */ /* 0x000fc80000011614 */
[----:B------:R-:W-:Y:S02]  /*19c90*/  LEA.HI.SX32 R20, R20, R2, 0x1c ;  /* 0x0000000214147211 */ /* 0x000fe400078fe2ff */
[----:B------:R-:W1:Y:S02]  /*19ca0*/  LDC.64 R2, c[0x0][0x9e0] ;  /* 0x00027800ff027b82 */ /* 0x000e640000000a00 */
[----:B-1----:R-:W-:Y:S01]  /*19cb0*/  ISETP.GE.AND P2, PT, R3, 0x1, PT ;  /* 0x000000010300780c */ /* 0x002fe20003f46270 */
[----:B------:R-:W-:-:S12]  /*19cc0*/  IMAD.IADD R2, R4, 0x1, R2 ;  /* 0x0000000104027824 */ /* 0x000fd800078e0202 */
[----:B------:R-:W-:Y:S05]  /*19cd0*/  @!P2 BRA `(.L_x_2216) ;  /* 0x000000000048a947 */ /* 0x000fea0003800000 */
        /* <DEDUP_REMOVED lines=11> */
.L_x_2218:
[----:B------:R-:W-:-:S13]  /*19d90*/  ISETP.NE.AND P0, PT, R3, 0x1, PT ;  /* 0x000000010300780c */ /* 0x000fda0003f05270 */
[----:B------:R-:W1:Y:S02]  /*19da0*/  @P0 LDC.64 R6, c[0x0][0x9e8] ;  /* 0x00027a00ff060b82 */ /* 0x000e640000000a00 */
[----:B-1----:R-:W-:-:S05]  /*19db0*/  @P0 IMAD.HI.U32 R6, R11, R6, RZ ;  /* 0x000000060b060227 */ /* 0x002fca00078e00ff */
[----:B------:R-:W-:-:S07]  /*19dc0*/  @P0 SHF.R.U32.HI R11, RZ, R7, R6 ;  /* 0x00000007ff0b0219 */ /* 0x000fce0000011606 */
.L_x_2219:
[----:B------:R-:W-:Y:S05]  /*19dd0*/  BSYNC B0 ;  /* 0x0000000000007941 */ /* 0x000fea0003800000 */
.L_x_2217:
[----:B------:R-:W-:-:S05]  /*19de0*/  IMAD R11, R11, R3, R3 ;  /* 0x000000030b0b7224 */ /* 0x000fca00078e0203 */
[----:B------:R-:W-:-:S07]  /*19df0*/  VIMNMX R2, R2, R11, PT ;  /* 0x0000000b02027248 */ /* 0x000fce0003fe0100 */
.L_x_2216:
[----:B------:R-:W-:Y:S01]  /*19e00*/  LEA R0, R17, -R0, 0x7 ;  /* 0x8000000011007211 */ /* 0x000fe200078e38ff */
[----:B------:R-:W-:-:S04]  /*19e10*/  ULDC UR4, c[0x0][0x9dc] ;  /* 0x0002770000047ab9 */ /* 0x000fc80000000800 */
        /* <DEDUP_REMOVED lines=13> */
.L_x_2222:
[----:B------:R-:W-:Y:S01]  /*19ef0*/  ISETP.NE.AND P0, PT, R3, 0x1, PT ;  /* 0x000000010300780c */ /* 0x000fe20003f05270 */
[----:B------:R-:W-:-:S12]  /*19f00*/  IMAD.MOV.U32 R11, RZ, RZ, R0 ;  /* 0x000000ffff0b7224 */ /* 0x000fd800078e0000 */
[----:B------:R-:W1:Y:S02]  /*19f10*/  @P0 LDC.64 R6, c[0x0][0x9e8] ;  /* 0x00027a00ff060b82 */ /* 0x000e640000000a00 */
[----:B-1----:R-:W-:-:S05]  /*19f20*/  @P0 IMAD.HI.U32 R6, R0, R6, RZ ;  /* 0x0000000600060227 */ /* 0x002fca00078e00ff */
[----:B------:R-:W-:-:S07]  /*19f30*/  @P0 SHF.R.U32.HI R11, RZ, R7, R6 ;  /* 0x00000007ff0b0219 */ /* 0x000fce0000011606 */
.L_x_2223:
[----:B------:R-:W-:Y:S05]  /*19f40*/  BSYNC B0 ;  /* 0x0000000000007941 */ /* 0x000fea0003800000 */
.L_x_2221:
[----:B------:R-:W-:-:S05]  /*19f50*/  IMAD R3, R11, R3, RZ ;  /* 0x000000030b037224 */ /* 0x000fca00078e02ff */
[----:B------:R-:W-:-:S07]  /*19f60*/  VIMNMX R8, R8, R3, !PT ;  /* 0x0000000308087248 */ /* 0x000fce0007fe0100 */
.L_x_2220:
[----:B------:R-:W-:Y:S01]  /*19f70*/  VIADD R2, R2, 0x5f ;  /* 0x0000005f02027836 */ /* 0x000fe20000000000 */
[----:B------:R-:W-:Y:S01]  /*19f80*/  BSSY B0, `(.L_x_2224) ;  /* 0x00000ea000007945 */ /* 0x000fe20003800000 */
[----:B------:R-:W-:Y:S01]  /*19f90*/  IMAD.HI R8, R8, 0x2aaaaaab, RZ ;  /* 0x2aaaaaab08087827 */ /* 0x000fe200078e02ff */
[----:B------:R-:W-:-:S03]  /*19fa0*/  PLOP3.LUT P2, PT, PT, PT, PT, 0x80, 0x0 ;  /* 0x000000000000781c */ /* 0x000fc60003f4f070 */
[----:B------:R-:W-:-:S05]  /*19fb0*/  IMAD.HI R2, R2, 0x2aaaaaab, RZ ;  /* 0x2aaaaaab02027827 */ /* 0x000fca00078e02ff */
[----:B------:R-:W-:-:S04]  /*19fc0*/  SHF.R.U32.HI R3, RZ, 0x1f, R2 ;  /* 0x0000001fff037819 */ /* 0x000fc80000011602 */
[----:B------:R-:W-:Y:S02]  /*19fd0*/  LEA.HI.SX32 R3, R2, R3, 0x1c ;  /* 0x0000000302037211 */ /* 0x000fe400078fe2ff */
[----:B------:R-:W-:Y:S02]  /*19fe0*/  SHF.R.U32.HI R2, RZ, 0x1f, R8 ;  /* 0x0000001fff027819 */ /* 0x000fe40000011608 */
[----:B------:R-:W-:Y:S02]  /*19ff0*/  VIMNMX R3, R20, R3, PT ;  /* 0x0000000314037248 */ /* 0x000fe40003fe0100 */
[----:B------:R-:W-:-:S03]  /*1a000*/  LEA.HI.SX32 R2, R8, R2, 0x1c ;  /* 0x0000000208027211 */ /* 0x000fc600078fe2ff */
[----:B------:R-:W-:Y:S01]  /*1a010*/  IMAD R3, R3, 0x60, -R5 ;  /* 0x0000006003037824 */ /* 0x000fe200078e0a05 */
[----:B------:R-:W-:-:S04]  /*1a020*/  VIMNMX R2, RZ, R2, !PT ;  /* 0x00000002ff027248 */ /* 0x000fc80007fe0100 */
[----:B------:R-:W-:Y:S01]  /*1a030*/  VIMNMX R9, R3, R9, PT ;  /* 0x0000000903097248 */ /* 0x000fe20003fe0100 */
[----:B------:R-:W-:-:S05]  /*1a040*/  IMAD R2, R2, 0x60, -R5 ;  /* 0x0000006002027824 */ /* 0x000fca00078e0a05 */
[----:B------:R-:W-:-:S04]  /*1a050*/  VIMNMX R5, RZ, R2, !PT ;  /* 0x00000002ff057248 */ /* 0x000fc80007fe0100 */
[----:B------:R-:W-:Y:S01]  /*1a060*/  ISETP.GT.AND P0, PT, R9, R5, PT ;  /* 0x000000050900720c */ /* 0x000fe20003f04270 */
[----:B------:R-:W-:-:S05]  /*1a070*/  IMAD.WIDE.U32 R2, R5, -0x55555555, RZ ;  /* 0xaaaaaaab05027825 */ /* 0x000fca00078e00ff */
[----:B------:R-:W-:-:S05]  /*1a080*/  SHF.R.U32.HI R2, RZ, 0x6, R3 ;  /* 0x00000006ff027819 */ /* 0x000fca0000011603 */
[----:B------:R-:W-:Y:S02]  /*1a090*/  IMAD.MOV.U32 R3, RZ, RZ, R2 ;  /* 0x000000ffff037224 */ /* 0x000fe400078e0002 */
[----:B------:R-:W-:-:S04]  /*1a0a0*/  @P0 VIADD R5, R9, 0x5f ;  /* 0x0000005f09050836 */ /* 0x000fc80000000000 */
[----:B------:R-:W-:-:S05]  /*1a0b0*/  @P0 IMAD.HI R5, R5, 0x2aaaaaab, RZ ;  /* 0x2aaaaaab05050827 */ /* 0x000fca00078e02ff */
[----:B------:R-:W-:-:S04]  /*1a0c0*/  @P0 SHF.R.U32.HI R6, RZ, 0x1f, R5 ;  /* 0x0000001fff060819 */ /* 0x000fc80000011605 */
[----:B------:R-:W-:-:S04]  /*1a0d0*/  @P0 LEA.HI.SX32 R3, R5, R6, 0x1c ;  /* 0x0000000605030211 */ /* 0x000fc800078fe2ff */
[----:B------:R-:W-:-:S13]  /*1a0e0*/  ISETP.GT.AND P0, PT, R3, R2, PT ;  /* 0x000000020300720c */ /* 0x000fda0003f04270 */
[----:B------:R-:W-:Y:S05]  /*1a0f0*/  @!P0 BRA `(.L_x_2225) ;  /* 0x0000000c00488947 */ /* 0x000fea0003800000 */
[----:B------:R-:W1:Y:S01]  /*1a100*/  LDC R5, c[0x0][0x428] ;  /* 0x00010a00ff057b82 */ /* 0x000e620000000800 */
[----:B------:R-:W-:Y:S01]  /*1a110*/  UMOV UR4, 0xffffffff ;  /* 0xffffffff00047882 */ /* 0x000fe20000000000 */
[----:B-1----:R-:W-:Y:S01]  /*1a120*/  ISETP.NE.AND P0, PT, R5, 0x1, PT ;  /* 0x000000010500780c */ /* 0x002fe20003f05270 */
[----:B------:R-:W-:-:S12]  /*1a130*/  IMAD.MOV.U32 R5, RZ, RZ, R18 ;  /* 0x000000ffff057224 */ /* 0x000fd800078e0012 */
[----:B------:R-:W1:Y:S08]  /*1a140*/  @P0 LDC R7, c[0x0][0x42c] ;  /* 0x00010b00ff070b82 */ /* 0x000e700000000800 */
[----:B------:R-:W2:Y:S01]  /*1a150*/  @P0 LDC R6, c[0x0][0x430] ;  /* 0x00010c00ff060b82 */ /* 0x000ea20000000800 */
[----:B-1----:R-:W-:-:S05]  /*1a160*/  @P0 IMAD.HI.U32 R7, R18, R7, RZ ;  /* 0x0000000712070227 */ /* 0x002fca00078e00ff */
[----:B--2---:R-:W-:Y:S02]  /*1a170*/  @P0 SHF.R.U32.HI R5, RZ, R6, R7 ;  /* 0x00000006ff050219 */ /* 0x004fe40000011607 */
[----:B------:R-:W-:Y:S01]  /*1a180*/  SEL R6, R19, RZ, !P1 ;  /* 0x000000ff13067207 */ /* 0x000fe20004800000 */
[----:B------:R-:W-:Y:S06]  /*1a190*/  BRA.DIV UR4, `(.L_x_2226) ;  /* 0x0000005a04707947 */ /* 0x000fec000b800000 */
.L_x_2382:
[----:B------:R-:W-:-:S03]  /*1a1a0*/  UMOV UR4, 0xffffffff ;  /* 0xffffffff00047882 */ /* 0x000fc60000000000 */
[----:B------:R-:W-:Y:S05]  /*1a1b0*/  BRA.DIV UR4, `(.L_x_2227) ;  /* 0x0000005a049c7947 */ /* 0x000fea000b800000 */
[----:B------:R-:W-:-:S13]  /*1a1c0*/  ELECT P6, URZ, PT ;  /* 0x00000000003f782f */ /* 0x000fda00038c0000 */
.L_x_2385:
[----:B------:R-:W2:Y:S01]  /*1a1d0*/  LDL R7, [R1+0x24] ;  /* 0x0000240001077983 */ /* 0x000ea20000100800 */
[----:B------:R-:W-:Y:S01]  /*1a1e0*/  MOV R9, 0x400 ;  /* 0x0000040000097802 */ /* 0x000fe20000000f00 */
[----:B------:R-:W-:Y:S01]  /*1a1f0*/  BSSY B1, `(.L_x_2228) ;  /* 0x000000a000017945 */ /* 0x000fe20003800000 */
[----:B--2---:R-:W-:-:S05]  /*1a200*/  VIADD R8, R7, 0x1 ;  /* 0x0000000107087836 */ /* 0x004fca0000000000 */
[----:B------:R-:W-:-:S04]  /*1a210*/  LEA.HI R7, R8, R8, RZ, 0x1 ;  /* 0x0000000808077211 */ /* 0x000fc800078f08ff */
[----:B------:R-:W-:-:S05]  /*1a220*/  LOP3.LUT R7, R7, 0xfffffffe, RZ, 0xc0, !PT ;  /* 0xfffffffe07077812 */ /* 0x000fca00078ec0ff */
[----:B------:R-:W-:Y:S02]  /*1a230*/  IMAD.IADD R8, R8, 0x1, -R7 ;  /* 0x0000000108087824 */ /* 0x000fe400078e0a07 */
[----:B------:R-:W1:Y:S03]  /*1a240*/  S2R R7, SR_CgaCtaId ;  /* 0x0000000000077919 */ /* 0x000e660000008800 */
[----:B------:R-:W-:Y:S02]  /*1a250*/  SHF.L.U32 R8, R8, 0x1f, RZ ;  /* 0x0000001f08087819 */ /* 0x000fe400000006ff */
[----:B-1----:R-:W-:-:S04]  /*1a260*/  LEA R7, R7, R9, 0x18 ;  /* 0x0000000907077211 */ /* 0x002fc800078ec0ff */
[----:B------:R-:W1:Y:S02]  /*1a270*/  SYNCS.PHASECHK.TRANS64.TRYWAIT P0, [R7+URZ+0x22820], R8 ;  /* 0x02282008070075a7 */ /* 0x000e64000800017f */
[----:B-1----:R-:W-:Y:S05]  /*1a280*/  @!P0 BRA `(.L_x_2229) ;  /* 0x0000005800888947 */ /* 0x002fea0003800000 */
.L_x_2386:
[----:B------:R-:W-:Y:S05]  /*1a290*/  BSYNC B1 ;  /* 0x0000000000017941 */ /* 0x000fea0003800000 */
.L_x_2228:
[----:B------:R-:W-:Y:S04]  /*1a2a0*/  BSSY B1, `(.L_x_2230) ;  /* 0x000004d000017945 */ /* 0x000fe80003800000 */
[----:B------:R-:W-:Y:S05]  /*1a2b0*/  @!P6 BRA `(.L_x_2231) ;  /* 0x00000004002ce947 */ /* 0x000fea0003800000 */
[----:B------:R-:W1:Y:S04]  /*1a2c0*/  LDL R11, [R1+0x4] ;  /* 0x00000400010b7983 */ /* 0x000e680000100800 */
[----:B------:R-:W2:Y:S01]  /*1a2d0*/  LDL R9, [R1+0xc] ;  /* 0x00000c0001097983 */ /* 0x000ea20000100800 */
[----:B-1----:R-:W-:Y:S01]  /*1a2e0*/  IMAD R8, R11, 0x8, R7 ;  /* 0x000000080b087824 */ /* 0x002fe200078e0207 */
[----:B--2---:R-:W-:-:S04]  /*1a2f0*/  SHF.L.U32 R11, R9, 0x1f, RZ ;  /* 0x0000001f090b7819 */ /* 0x004fc800000006ff */
[----:B------:R-:W1:Y:S02]  /*1a300*/  SYNCS.PHASECHK.TRANS64.TRYWAIT P0, [R8+URZ+0x228a0], R11 ;  /* 0x0228a00b080075a7 */ /* 0x000e64000800017f */
[----:B-1----:R-:W-:Y:S05]  /*1a310*/  @!P0 BRA `(.L_x_2232) ;  /* 0x0000005800788947 */ /* 0x002fea0003800000 */
.L_x_2387:
        /* <DEDUP_REMOVED lines=11> */
.L_x_2233:
[----:B--2---:R-:W2:Y:S01]  /*1a3d0*/  LDL R9, [R1+0x4] ;  /* 0x0000040001097983 */ /* 0x004ea20000100800 */
        /* <DEDUP_REMOVED lines=11> */
[----:B------:R-:W-:-:S05]  /*1a490*/  IMAD R9, R3, 0x60, R10 ;  /* 0x0000006003097824 */ /* 0x000fca00078e020a */
[----:B------:R-:W-:-:S04]  /*1a4a0*/  IADD3 R9, R9, -0x60, RZ ;  /* 0xffffffa009097810 */ /* 0x000fc80007ffe0ff */
[----:B------:R-:W-:-:S03]  /*1a4b0*/  R2UR UR11, R9 ;  /* 0x00000000090b72ca */ /* 0x000fc600000e0000 */
[----:B------:R-:W-:-:S10]  /*1a4c0*/  UIADD3 UR8, UR8, 0x1c400, URZ ;  /* 0x0001c40008087890 */ /* 0x000fd4000fffe03f */
[----:B------:R2:W-:Y:S01]  /*1a4d0*/  UTMALDG.4D [UR8], [UR4], desc[UR6] ;  /* 0x00000608040075b4 */ /* 0x0005e20008019000 */
[----:B------:R-:W3:Y:S02]  /*1a4e0*/  SYNCS.PHASECHK.TRANS64.TRYWAIT P0, [R8+URZ+0x228c0], R11 ;  /* 0x0228c00b080075a7 */ /* 0x000ee4000800017f */
[----:B--23--:R-:W-:Y:S05]  /*1a4f0*/  @!P0 BRA `(.L_x_2234) ;  /* 0x0000005800148947 */ /* 0x00cfea0003800000 */
.L_x_2388:
        /* <DEDUP_REMOVED lines=8> */
.L_x_2235:
[----:B-12---:R-:W2:Y:S01]  /*1a580*/  LDL R11, [R1+0x4] ;  /* 0x00000400010b7983 */ /* 0x006ea20000100800 */
        /* <DEDUP_REMOVED lines=30> */
.L_x_2231:
[----:B------:R-:W-:Y:S05]  /*1a770*/  BSYNC B1 ;  /* 0x0000000000017941 */ /* 0x000fea0003800000 */
.L_x_2230:
[----:B-1----:R-:W2:Y:S04]  /*1a780*/  LDL.LU R8, [R1+0x4] ;  /* 0x0000040001087983 */ /* 0x002ea80000300800 */
        /* <DEDUP_REMOVED lines=12> */
[C---:B------:R-:W-:Y:S02]  /*1a850*/  IMAD R8, R3.reuse, 0x60, R10 ;  /* 0x0000006003087824 */ /* 0x040fe400078e020a */
[----:B------:R-:W-:Y:S02]  /*1a860*/  VIADD R3, R3, 0xffffffff ;  /* 0xffffffff03037836 */ /* 0x000fe40000000000 */
[----:B------:R-:W-:-:S07]  /*1a870*/  VIADD R8, R8, 0xffffff40 ;  /* 0xffffff4008087836 */ /* 0x000fce0000000000 */
.L_x_2242:
[----:B------:R-:W-:Y:S05]  /*1a880*/  YIELD ;  /* 0x0000000000007946 */ /* 0x000fea0003800000 */
[----:B------:R-:W-:Y:S04]  /*1a890*/  BSSY B1, `(.L_x_2236) ;  /* 0x000004b000017945 */ /* 0x000fe80003800000 */
[----:B-1----:R-:W-:Y:S05]  /*1a8a0*/  @!P6 BRA `(.L_x_2237) ;  /* 0x000000040024e947 */ /* 0x002fea0003800000 */
[----:B------:R-:W2:Y:S04]  /*1a8b0*/  LDL R9, [R1+0x4] ;  /* 0x0000040001097983 */ /* 0x000ea80000100800 */
[----:B------:R-:W3:Y:S01]  /*1a8c0*/  LDL R10, [R1+0xc] ;  /* 0x00000c00010a7983 */ /* 0x000ee20000100800 */
[----:B--2---:R-:W-:Y:S01]  /*1a8d0*/  IMAD R9, R9, 0x8, R7 ;  /* 0x0000000809097824 */ /* 0x004fe200078e0207 */
[----:B---3--:R-:W-:-:S04]  /*1a8e0*/  SHF.L.U32 R10, R10, 0x1f, RZ ;  /* 0x0000001f0a0a7819 */ /* 0x008fc800000006ff */
[----:B------:R-:W1:Y:S02]  /*1a8f0*/  SYNCS.PHASECHK.TRANS64.TRYWAIT P0, [R9+URZ+0x228a0], R10 ;  /* 0x0228a00a090075a7 */ /* 0x000e64000800017f */
[----:B-1----:R-:W-:Y:S05]  /*1a900*/  @!P0 BRA `(.L_x_2238) ;  /* 0x0000005400248947 */ /* 0x002fea0003800000 */
.L_x_2389:
        /* <DEDUP_REMOVED lines=11> */
.L_x_2239:
[----:B--2---:R-:W2:Y:S01]  /*1a9c0*/  LDL R11, [R1+0x4] ;  /* 0x00000400010b7983 */ /* 0x004ea20000100800 */
        /* <DEDUP_REMOVED lines=14> */
[----:B------:R-:W3:Y:S02]  /*1aab0*/  SYNCS.PHASECHK.TRANS64.TRYWAIT P1, [R9+URZ+0x228c0], R10 ;  /* 0x0228c00a090075a7 */ /* 0x000ee4000802017f */
[----:B--23--:R-:W-:Y:S05]  /*1aac0*/  @!P1 BRA `(.L_x_2240) ;  /* 0x0000005000c89947 */ /* 0x00cfea0003800000 */
.L_x_2390:
        /* <DEDUP_REMOVED lines=8> */
.L_x_2241:
        /* <DEDUP_REMOVED lines=31> */
.L_x_2237:
[----:B------:R-:W-:Y:S05]  /*1ad40*/  BSYNC B1 ;  /* 0x0000000000017941 */ /* 0x000fea0003800000 */
.L_x_2236:
        /* <DEDUP_REMOVED lines=13> */
.L_x_2225:
[----:B------:R-:W-:Y:S05]  /*1ae20*/  BSYNC B0 ;  /* 0x0000000000007941 */ /* 0x000fea0003800000 */
.L_x_2224:
[----:B------:R-:W2:Y:S01]  /*1ae30*/  LDC.64 R2, c[0x0][0x9e0] ;  /* 0x00027800ff027b82 */ /* 0x000ea20000000a00 */
[----:B------:R-:W-:Y:S07]  /*1ae40*/  @!P2 WARPSYNC.ALL ;  /* 0x000000000000a948 */ /* 0x000fee0003800000 */
[----:B------:R-:W-:Y:S01]  /*1ae50*/  @!P2 BAR.SYNC.DEFER_BLOCKING 0xc, 0x120 ;  /* 0x030480000000ab1d */ /* 0x000fe20000010000 */
[----:B--2---:R-:W-:Y:S02]  /*1ae60*/  ISETP.GE.AND P0, PT, R3, 0x1, PT ;  /* 0x000000010300780c */ /* 0x004fe40003f06270 */
[----:B------:R-:W-:-:S11]  /*1ae70*/  IADD3 R2, R4, R2, RZ ;  /* 0x0000000204027210 */ /* 0x000fd60007ffe0ff */
[----:B------:R-:W-:Y:S05]  /*1ae80*/  @!P0 BRA `(.L_x_2243) ;  /* 0x0000000000488947 */ /* 0x000fea0003800000 */
[C---:B------:R-:W-:Y:S01]  /*1ae90*/  ISETP.GT.AND P1, PT, R4.reuse, RZ, PT ;  /* 0x000000ff0400720c */ /* 0x040fe20003f24270 */
[----:B------:R-:W-:Y:S01]  /*1aea0*/  BSSY B0, `(.L_x_2244) ;  /* 0x000000e000007945 */ /* 0x000fe20003800000 */
[----:B------:R-:W-:-:S11]  /*1aeb0*/  VIADD R6, R4, 0xffffffff ;  /* 0xffffffff04067836 */ /* 0x000fd60000000000 */
[----:B------:R-:W-:Y:S05]  /*1aec0*/  @P1 BRA `(.L_x_2245) ;  /* 0x00000000001c1947 */ /* 0x000fea0003800000 */
[----:B------:R-:W-:Y:S01]  /*1aed0*/  ISETP.NE.AND P1, PT, R3, 0x1, PT ;  /* 0x000000010300780c */ /* 0x000fe20003f25270 */
[----:B------:R-:W-:-:S12]  /*1aee0*/  IMAD.MOV R4, RZ, RZ, -R4 ;  /* 0x000000ffff047224 */ /* 0x000fd800078e0a04 */
[----:B------:R-:W2:Y:S02]  /*1aef0*/  @P1 LDC.64 R6, c[0x0][0x9e8] ;  /* 0x00027a00ff061b82 */ /* 0x000ea40000000a00 */
[----:B--2---:R-:W-:-:S05]  /*1af00*/  @P1 IMAD.HI.U32 R6, R4, R6, RZ ;  /* 0x0000000604061227 */ /* 0x004fca00078e00ff */
[----:B------:R-:W-:-:S04]  /*1af10*/  @P1 SHF.R.U32.HI R4, RZ, R7, R6 ;  /* 0x00000007ff041219 */ /* 0x000fc80000011606 */
[----:B------:R-:W-:Y:S01]  /*1af20*/  LOP3.LUT R6, RZ, R4, RZ, 0x33, !PT ;  /* 0x00000004ff067212 */ /* 0x000fe200078e33ff */
[----:B------:R-:W-:Y:S06]  /*1af30*/  BRA `(.L_x_2246) ;  /* 0x0000000000107947 */ /* 0x000fec0003800000 */
.L_x_2245:
[----:B------:R-:W-:-:S13]  /*1af40*/  ISETP.NE.AND P1, PT, R3, 0x1, PT ;  /* 0x000000010300780c */ /* 0x000fda0003f25270 */
[----:B------:R-:W2:Y:S02]  /*1af50*/  @P1 LDC.64 R4, c[0x0][0x9e8] ;  /* 0x00027a00ff041b82 */ /* 0x000ea40000000a00 */
[----:B--2---:R-:W-:-:S05]  /*1af60*/  @P1 IMAD.HI.U32 R4, R6, R4, RZ ;  /* 0x0000000406041227 */ /* 0x004fca00078e00ff */
[----:B------:R-:W-:-:S07]  /*1af70*/  @P1 SHF.R.U32.HI R6, RZ, R5, R4 ;  /* 0x00000005ff061219 */ /* 0x000fce0000011604 */
.L_x_2246:
[----:B------:R-:W-:Y:S05]  /*1af80*/  BSYNC B0 ;  /* 0x0000000000007941 */ /* 0x000fea0003800000 */
.L_x_2244:
[----:B------:R-:W-:-:S05]  /*1af90*/  IMAD R5, R6, R3, R3 ;  /* 0x0000000306057224 */ /* 0x000fca00078e0203 */
[----:B------:R-:W-:-:S07]  /*1afa0*/  VIMNMX R2, R2, R5, PT ;  /* 0x0000000502027248 */ /* 0x000fce0003fe0100 */
.L_x_2243:
[----:B------:R-:W-:Y:S01]  /*1afb0*/  VIADD R2, R2, 0x5f ;  /* 0x0000005f02027836 */ /* 0x000fe20000000000 */
[----:B------:R-:W-:-:S03]  /*1afc0*/  ULDC UR4, c[0x0][0x9dc] ;  /* 0x0002770000047ab9 */ /* 0x000fc60000000800 */
[----:B------:R-:W-:-:S05]  /*1afd0*/  IMAD.HI R2, R2, 0x2aaaaaab, RZ ;  /* 0x2aaaaaab02027827 */ /* 0x000fca00078e02ff */
[----:B------:R-:W-:-:S04]  /*1afe0*/  SHF.R.U32.HI R5, RZ, 0x1f, R2 ;  /* 0x0000001fff057819 */ /* 0x000fc80000011602 */
[----:B------:R-:W-:Y:S01]  /*1aff0*/  LEA.HI.SX32 R5, R2, R5, 0x1c ;  /* 0x0000000502057211 */ /* 0x000fe200078fe2ff */
[----:B------:R-:W-:-:S03]  /*1b000*/  VIADD R2, R0, -UR4 ;  /* 0x8000000400027c36 */ /* 0x000fc60008000000 */
[----:B------:R-:W-:-:S05]  /*1b010*/  VIMNMX R6, R20, R5, PT ;  /* 0x0000000514067248 */ /* 0x000fca0003fe0100 */
[----:B------:R2:W-:Y:S01]  /*1b020*/  STL [R1+0x20], R6 ;  /* 0x0000200601007387 */ /* 0x0005e20000100800 */
[----:B------:R-:W-:Y:S05]  /*1b030*/  @!P0 BRA `(.L_x_2247) ;  /* 0x0000000000448947 */ /* 0x000fea0003800000 */
[----:B------:R-:W-:Y:S01]  /*1b040*/  ISETP.GT.AND P0, PT, R0, -0x1, PT ;  /* 0xffffffff0000780c */ /* 0x000fe20003f04270 */
[----:B------:R-:W-:-:S12]  /*1b050*/  BSSY B0, `(.L_x_2248) ;  /* 0x000000d000007945 */ /* 0x000fd80003800000 */
[----:B------:R-:W-:Y:S05]  /*1b060*/  @P0 BRA `(.L_x_2249) ;  /* 0x00000000001c0947 */ /* 0x000fea0003800000 */
[----:B------:R-:W-:Y:S02]  /*1b070*/  ISETP.NE.AND P0, PT, R3, 0x1, PT ;  /* 0x000000010300780c */ /* 0x000fe40003f05270 */
[----:B------:R-:W-:-:S11]  /*1b080*/  LOP3.LUT R7, RZ, R0, RZ, 0x33, !PT ;  /* 0x00000000ff077212 */ /* 0x000fd600078e33ff */
[----:B------:R-:W3:Y:S02]  /*1b090*/  @P0 LDC.64 R4, c[0x0][0x9e8] ;  /* 0x00027a00ff040b82 */ /* 0x000ee40000000a00 */
[----:B---3--:R-:W-:-:S05]  /*1b0a0*/  @P0 IMAD.HI.U32 R4, R7, R4, RZ ;  /* 0x0000000407040227 */ /* 0x008fca00078e00ff */
[----:B------:R-:W-:-:S04]  /*1b0b0*/  @P0 SHF.R.U32.HI R7, RZ, R5, R4 ;  /* 0x00000005ff070219 */ /* 0x000fc80000011604 */
[----:B------:R-:W-:Y:S01]  /*1b0c0*/  LOP3.LUT R0, RZ, R7, RZ, 0x33, !PT ;  /* 0x00000007ff007212 */ /* 0x000fe200078e33ff */
[----:B------:R-:W-:Y:S06]  /*1b0d0*/  BRA `(.L_x_2250) ;  /* 0x0000000000107947 */ /* 0x000fec0003800000 */
.L_x_2249:
[----:B------:R-:W-:-:S13]  /*1b0e0*/  ISETP.NE.AND P0, PT, R3, 0x1, PT ;  /* 0x000000010300780c */ /* 0x000fda0003f05270 */
[----:B------:R-:W3:Y:S02]  /*1b0f0*/  @P0 LDC.64 R4, c[0x0][0x9e8] ;  /* 0x00027a00ff040b82 */ /* 0x000ee40000000a00 */
[----:B---3--:R-:W-:-:S05]  /*1b100*/  @P0 IMAD.HI.U32 R4, R0, R4, RZ ;  /* 0x0000000400040227 */ /* 0x008fca00078e00ff */
[----:B------:R-:W-:-:S07]  /*1b110*/  @P0 SHF.R.U32.HI R0, RZ, R5, R4 ;  /* 0x00000005ff000219 */ /* 0x000fce0000011604 */
.L_x_2250:
[----:B------:R-:W-:Y:S05]  /*1b120*/  BSYNC B0 ;  /* 0x0000000000007941 */ /* 0x000fea0003800000 */
.L_x_2248:
[----:B------:R-:W-:-:S05]  /*1b130*/  IMAD R3, R0, R3, RZ ;  /* 0x0000000300037224 */ /* 0x000fca00078e02ff */
[----:B------:R-:W-:-:S07]  /*1b140*/  VIMNMX R2, R2, R3, !PT ;  /* 0x0000000302027248 */ /* 0x000fce0007fe0100 */
.L_x_2247:
[----:B------:R-:W-:Y:S01]  /*1b150*/  IMAD.HI R2, R2, 0x2aaaaaab, RZ ;  /* 0x2aaaaaab02027827 */ /* 0x000fe200078e02ff */
[----:B------:R-:W-:Y:S04]  /*1b160*/  BSSY B6, `(.L_x_2251) ;  /* 0x00002ad000067945 */ /* 0x000fe80003800000 */
[----:B------:R-:W-:-:S04]  /*1b170*/  SHF.R.U32.HI R3, RZ, 0x1f, R2 ;  /* 0x0000001fff037819 */ /* 0x000fc80000011602 */
[----:B------:R-:W-:-:S04]  /*1b180*/  LEA.HI.SX32 R3, R2, R3, 0x1c ;  /* 0x0000000302037211 */ /* 0x000fc800078fe2ff */
[----:B------:R-:W-:-:S04]  /*1b190*/  VIMNMX R0, RZ, R3, !PT ;  /* 0x00000003ff007248 */ /* 0x000fc80007fe0100 */
[----:B------:R-:W-:Y:S01]  /*1b1a0*/  ISETP.GT.AND P0, PT, R6, R0, PT ;  /* 0x000000000600720c */ /* 0x000fe20003f04270 */
[----:B------:R3:W-:-:S12]  /*1b1b0*/  STL [R1+0x18], R0 ;  /* 0x0000180001007387 */ /* 0x0007d80000100800 */
[----:B---3--:R-:W-:Y:S05]  /*1b1c0*/  @P0 BRA `(.L_x_2252) ;  /* 0x0000000000440947 */ /* 0x008fea0003800000 */
[----:B------:R-:W3:Y:S02]  /*1b1d0*/  S2R R0, SR_TID.X ;  /* 0x0000000000007919 */ /* 0x000ee40000002100 */
[----:B---3--:R-:W-:-:S04]  /*1b1e0*/  LOP3.LUT R0, R0, 0x1f, RZ, 0xc0, !PT ;  /* 0x0000001f00007812 */ /* 0x008fc800078ec0ff */
[----:B------:R-:W-:-:S13]  /*1b1f0*/  ISETP.NE.AND P1, PT, R0, RZ, PT ;  /* 0x000000ff0000720c */ /* 0x000fda0003f25270 */
[----:B------:R-:W-:Y:S05]  /*1b200*/  @P1 BRA `(.L_x_2253) ;  /* 0x0000002800881947 */ /* 0x000fea0003800000 */
[----:B------:R-:W3:Y:S01]  /*1b210*/  S2R R7, SR_LANEID ;  /* 0x0000000000077919 */ /* 0x000ee20000000000 */
[----:B------:R-:W-:Y:S01]  /*1b220*/  VOTEU.ANY UR4, UPT, PT ;  /* 0x0000000000047886 */ /* 0x000fe200038e0100 */
[----:B------:R-:W4:Y:S01]  /*1b230*/  LDC.64 R2, c[0x0][0xc38] ;  /* 0x00030e00ff027b82 */ /* 0x000f220000000a00 */
[----:B------:R-:W3:Y:S08]  /*1b240*/  FLO.U32 R0, UR4 ;  /* 0x0000000400007d00 */ /* 0x000ef000080e0000 */
[----:B------:R-:W4:Y:S01]  /*1b250*/  POPC R5, UR4 ;  /* 0x0000000400057d09 */ /* 0x000f220008000000 */
[----:B---3--:R-:W-:-:S13]  /*1b260*/  ISETP.EQ.U32.AND P0, PT, R0, R7, PT ;  /* 0x000000070000720c */ /* 0x008fda0003f02070 */
[----:B----4-:R-:W3:Y:S01]  /*1b270*/  @P0 ATOMG.E.ADD.STRONG.GPU PT, R3, desc[UR52][R2.64], R5 ;  /* 0x00000005020309a8 */ /* 0x010ee200081ee1f4 */
[----:B------:R-:W4:Y:S02]  /*1b280*/  S2R R4, SR_LTMASK ;  /* 0x0000000000047919 */ /* 0x000f240000003900 */
[----:B----4-:R-:W-:-:S04]  /*1b290*/  LOP3.LUT R4, R4, UR4, RZ, 0xc0, !PT ;  /* 0x0000000404047c12 */ /* 0x010fc8000f8ec0ff */
[----:B------:R-:W4:Y:S01]  /*1b2a0*/  POPC R7, R4 ;  /* 0x0000000400077309 */ /* 0x000f220000000000 */
[----:B---3--:R-:W4:Y:S02]  /*1b2b0*/  SHFL.IDX PT, R0, R3, R0, 0x1f ;  /* 0x00001f0003007589 */ /* 0x008f2400000e0000 */
[----:B----4-:R-:W-:Y:S01]  /*1b2c0*/  IADD3 R16, R0, UR36, R7 ;  /* 0x0000002400107c10 */ /* 0x010fe2000fffe007 */
[----:B------:R-:W-:Y:S06]  /*1b2d0*/  BRA `(.L_x_2253) ;  /* 0x0000002800547947 */ /* 0x000fec0003800000 */
.L_x_2252:
[----:B------:R-:W3:Y:S01]  /*1b2e0*/  S2R R3, SR_CgaCtaId ;  /* 0x0000000000037919 */ /* 0x000ee20000008800 */
[----:B------:R-:W-:-:S04]  /*1b2f0*/  MOV R0, 0x400 ;  /* 0x0000040000007802 */ /* 0x000fc80000000f00 */
[----:B---3--:R-:W-:-:S05]  /*1b300*/  LEA R2, R3, R0, 0x18 ;  /* 0x0000000003027211 */ /* 0x008fca00078ec0ff */
[----:B------:R3:W-:Y:S01]  /*1b310*/  STL [R1+0x1c], R2 ;  /* 0x00001c0201007387 */ /* 0x0007e20000100800 */
[----:B------:R-:W-:-:S05]  /*1b320*/  VIADD R0, R2, 0x1c400 ;  /* 0x0001c40002007836 */ /* 0x000fca0000000000 */
[----:B------:R-:W-:-:S13]  /*1b330*/  LOP3.LUT P0, RZ, R0, 0x3ff, RZ, 0xc0, !PT ;  /* 0x000003ff00ff7812 */ /* 0x000fda000780c0ff */
[----:B---3--:R-:W-:Y:S05]  /*1b340*/  @!P0 BRA `(.L_x_2254) ;  /* 0x0000000000408947 */ /* 0x008fea0003800000 */
[----:B------:R-:W-:Y:S01]  /*1b350*/  MOV R2, 0x0 ;  /* 0x0000000000027802 */ /* 0x000fe20000000f00 */
[----:B------:R-:W-:Y:S01]  /*1b360*/  ULDC.64 UR6, c[0x4][0x90] ;  /* 0x0100240000067ab9 */ /* 0x000fe20000000a00 */
[----:B------:R-:W-:Y:S01]  /*1b370*/  ULDC.64 UR8, c[0x4][0x98] ;  /* 0x0100260000087ab9 */ /* 0x000fe20000000a00 */
[----:B------:R-:W-:Y:S01]  /*1b380*/  ULDC.64 UR4, c[0x4][0x8] ;  /* 0x0100020000047ab9 */ /* 0x000fe20000000a00 */
[----:B------:R-:W-:Y:S01]  /*1b390*/  IMAD.U32 R4, RZ, RZ, UR6 ;  /* 0x00000006ff047e24 */ /* 0x000fe2000f8e00ff */
[----:B------:R-:W-:Y:S01]  /*1b3a0*/  MOV R8, 0x70 ;  /* 0x0000007000087802 */ /* 0x000fe20000000f00 */
[----:B------:R-:W3:Y:S01]  /*1b3b0*/  LDC.64 R2, c[0x4][R2] ;  /* 0x0100000002027b82 */ /* 0x000ee20000000a00 */
[----:B------:R-:W-:Y:S02]  /*1b3c0*/  IMAD.U32 R5, RZ, RZ, UR7 ;  /* 0x00000007ff057e24 */ /* 0x000fe4000f8e00ff */
[----:B--2---:R-:W-:Y:S02]  /*1b3d0*/  IMAD.U32 R6, RZ, RZ, UR8 ;  /* 0x00000008ff067e24 */ /* 0x004fe4000f8e00ff */
[----:B------:R-:W-:-:S02]  /*1b3e0*/  IMAD.U32 R7, RZ, RZ, UR9 ;  /* 0x00000009ff077e24 */ /* 0x000fc4000f8e00ff */
[----:B------:R-:W-:Y:S02]  /*1b3f0*/  IMAD.U32 R10, RZ, RZ, UR4 ;  /* 0x00000004ff0a7e24 */ /* 0x000fe4000f8e00ff */
[----:B-1----:R-:W-:Y:S02]  /*1b400*/  IMAD.U32 R11, RZ, RZ, UR5 ;  /* 0x00000005ff0b7e24 */ /* 0x002fe4000f8e00ff */
[----:B------:R-:W-:Y:S02]  /*1b410*/  IMAD.MOV.U32 R12, RZ, RZ, 0x1 ;  /* 0x00000001ff0c7424 */ /* 0x000fe400078e00ff */
[----:B0-----:R-:W-:-:S07]  /*1b420*/  IMAD.MOV.U32 R13, RZ, RZ, RZ ;  /* 0x000000ffff0d7224 */ /* 0x001fce00078e00ff */
[----:B------:R-:W-:-:S07]  /*1b430*/  LEPC R20, `(.L_x_2254) ;  /* 0x000000001014794e */ /* 0x000fce0000000000 */
[----:B---3--:R-:W-:Y:S05]  /*1b440*/  CALL.ABS.NOINC R2 ;  /* 0x0000000002007343 */ /* 0x008fea0003c00000 */
.L_x_2254:
[----:B------:R-:W3:Y:S02]  /*1b450*/  LDL R2, [R1+0x1c] ;  /* 0x00001c0001027983 */ /* 0x000ee40000100800 */
[----:B---3--:R-:W-:-:S05]  /*1b460*/  VIADD R0, R2, 0x400 ;  /* 0x0000040002007836 */ /* 0x008fca0000000000 */
[----:B------:R-:W-:-:S13]  /*1b470*/  LOP3.LUT P0, RZ, R0, 0x3ff, RZ, 0xc0, !PT ;  /* 0x000003ff00ff7812 */ /* 0x000fda000780c0ff */
[----:B------:R-:W-:Y:S05]  /*1b480*/  @!P0 BRA `(.L_x_2255) ;  /* 0x0000000000808947 */ /* 0x000fea0003800000 */
[----:B------:R-:W-:Y:S01]  /*1b490*/  MOV R0, 0x0 ;  /* 0x0000000000007802 */ /* 0x000fe20000000f00 */
[----:B------:R-:W-:Y:S01]  /*1b4a0*/  ULDC.64 UR6, c[0x4][0x90] ;  /* 0x0100240000067ab9 */ /* 0x000fe20000000a00 */
[----:B------:R-:W-:Y:S01]  /*1b4b0*/  ULDC.64 UR8, c[0x4][0x98] ;  /* 0x0100260000087ab9 */ /* 0x000fe20000000a00 */
[----:B------:R-:W-:Y:S01]  /*1b4c0*/  ULDC.64 UR4, c[0x4][0x10] ;  /* 0x0100040000047ab9 */ /* 0x000fe20000000a00 */
[----:B------:R3:W4:Y:S01]  /*1b4d0*/  LDC.64 R2, c[0x4][R0] ;  /* 0x0100000000027b82 */ /* 0x0007220000000a00 */
[----:B------:R-:W-:Y:S01]  /*1b4e0*/  IMAD.U32 R4, RZ, RZ, UR6 ;  /* 0x00000006ff047e24 */ /* 0x000fe2000f8e00ff */
[----:B0-----:R-:W-:Y:S01]  /*1b4f0*/  MOV R13, RZ ;  /* 0x000000ff000d7202 */ /* 0x001fe20000000f00 */
[----:B------:R-:W-:Y:S02]  /*1b500*/  IMAD.U32 R5, RZ, RZ, UR7 ;  /* 0x00000007ff057e24 */ /* 0x000fe4000f8e00ff */
[----:B--2---:R-:W-:Y:S02]  /*1b510*/  IMAD.U32 R6, RZ, RZ, UR8 ;  /* 0x00000008ff067e24 */ /* 0x004fe4000f8e00ff */
[----:B------:R-:W-:-:S02]  /*1b520*/  IMAD.U32 R7, RZ, RZ, UR9 ;  /* 0x00000009ff077e24 */ /* 0x000fc4000f8e00ff */
[----:B------:R-:W-:Y:S02]  /*1b530*/  IMAD.U32 R10, RZ, RZ, UR4 ;  /* 0x00000004ff0a7e24 */ /* 0x000fe4000f8e00ff */
[----:B-1----:R-:W-:Y:S02]  /*1b540*/  IMAD.U32 R11, RZ, RZ, UR5 ;  /* 0x00000005ff0b7e24 */ /* 0x002fe4000f8e00ff */
[----:B------:R-:W-:Y:S02]  /*1b550*/  IMAD.MOV.U32 R8, RZ, RZ, 0x70 ;  /* 0x00000070ff087424 */ /* 0x000fe400078e00ff */
[----:B---3--:R-:W-:-:S07]  /*1b560*/  IMAD.MOV.U32 R12, RZ, RZ, 0x1 ;  /* 0x00000001ff0c7424 */ /* 0x008fce00078e00ff */
[----:B------:R-:W-:-:S07]  /*1b570*/  LEPC R20, `(.L_x_2256) ;  /* 0x000000001014794e */ /* 0x000fce0000000000 */
[----:B----4-:R-:W-:Y:S05]  /*1b580*/  CALL.ABS.NOINC R2 ;  /* 0x0000000002007343 */ /* 0x010fea0003c00000 */
.L_x_2256:
        /* <DEDUP_REMOVED lines=16> */
.L_x_2255:
[----:B------:R-:W3:Y:S01]  /*1b690*/  LDL.LU R4, [R1+0x28] ;  /* 0x0000280001047983 */ /* 0x000ee20000300800 */
[----:B------:R-:W4:Y:S01]  /*1b6a0*/  LDC R0, c[0x0][0x428] ;  /* 0x00010a00ff007b82 */ /* 0x000f220000000800 */
[----:B------:R-:W-:Y:S01]  /*1b6b0*/  ULDC.64 UR4, c[0x0][0x9f8] ;  /* 0x00027e0000047ab9 */ /* 0x000fe20000000a00 */
[----:B------:R-:W0:Y:S01]  /*1b6c0*/  S2R R5, SR_TID.X ;  /* 0x0000000000057919 */ /* 0x000e220000002100 */
[----:B----4-:R-:W-:Y:S01]  /*1b6d0*/  ISETP.NE.AND P0, PT, R0, 0x1, PT ;  /* 0x000000010000780c */ /* 0x010fe20003f05270 */
[----:B------:R-:W-:Y:S01]  /*1b6e0*/  IMAD.MOV.U32 R0, RZ, RZ, R18 ;  /* 0x000000ffff007224 */ /* 0x000fe200078e0012 */
[----:B0-----:R-:W-:-:S11]  /*1b6f0*/  LOP3.LUT R5, R5, 0x1f, RZ, 0xc0, !PT ;  /* 0x0000001f05057812 */ /* 0x001fd600078ec0ff */
[----:B------:R-:W0:Y:S08]  /*1b700*/  @P0 LDC R3, c[0x0][0x42c] ;  /* 0x00010b00ff030b82 */ /* 0x000e300000000800 */
[----:B------:R-:W4:Y:S01]  /*1b710*/  @P0 LDC R2, c[0x0][0x430] ;  /* 0x00010c00ff020b82 */ /* 0x000f220000000800 */
[----:B0-----:R-:W-:-:S05]  /*1b720*/  @P0 IMAD.HI.U32 R3, R18, R3, RZ ;  /* 0x0000000312030227 */ /* 0x001fca00078e00ff */
[----:B----4-:R-:W-:Y:S02]  /*1b730*/  @P0 SHF.R.U32.HI R0, RZ, R2, R3 ;  /* 0x00000002ff000219 */ /* 0x010fe40000011603 */
[----:B------:R-:W-:-:S04]  /*1b740*/  ISETP.NE.U32.AND P0, PT, RZ, UR4, PT ;  /* 0x00000004ff007c0c */ /* 0x000fc8000bf05070 */
[----:B------:R-:W-:Y:S01]  /*1b750*/  ISETP.NE.AND.EX P0, PT, RZ, UR5, PT, P0 ;  /* 0x00000005ff007c0c */ /* 0x000fe2000bf05300 */
[----:B------:R-:W-:-:S12]  /*1b760*/  ULDC.64 UR4, c[0x0][0xa00] ;  /* 0x0002800000047ab9 */ /* 0x000fd80000000a00 */
[----:B------:R-:W0:Y:S01]  /*1b770*/  @P0 LDC.64 R2, c[0x0][0x9f8] ;  /* 0x00027e00ff020b82 */ /* 0x000e220000000a00 */
[----:B------:R-:W-:-:S04]  /*1b780*/  ISETP.NE.AND P6, PT, R5, RZ, PT ;  /* 0x000000ff0500720c */ /* 0x000fc80003fc5270 */
[----:B------:R-:W-:-:S09]  /*1b790*/  PLOP3.LUT P1, PT, P6, PT, PT, 0x8, 0x0 ;  /* 0x000000000000781c */ /* 0x000fd2000372e170 */
[----:B------:R-:W-:Y:S01]  /*1b7a0*/  VOTEU.ALL UP1, P6 ;  /* 0x00000000003f7886 */ /* 0x000fe20003020000 */
[----:B0-----:R-:W-:-:S04]  /*1b7b0*/  @P0 IMAD.WIDE R2, R19, 0x4, R2 ;  /* 0x0000000413020825 */ /* 0x001fc800078e0202 */
[----:B------:R-:W-:-:S04]  /*1b7c0*/  @!UP1 UIADD3 UR8, UP0, UR38, 0x270, URZ ;  /* 0x0000027026089890 */ /* 0x000fc8000ff1e03f */
[----:B------:R-:W-:-:S03]  /*1b7d0*/  @!UP1 UIADD3.X UR9, URZ, UR39, URZ, UP0, !UPT ;  /* 0x000000273f099290 */ /* 0x000fc600087fe43f */
[----:B------:R-:W-:Y:S01]  /*1b7e0*/  VOTEU.ALL UP0, P6 ;  /* 0x00000000003f7886 */ /* 0x000fe20003000000 */
[----:B---3--:R-:W-:Y:S01]  /*1b7f0*/  IMAD R17, R17, 0x80, R4 ;  /* 0x0000008011117824 */ /* 0x008fe200078e0204 */
[----:B------:R-:W-:-:S06]  /*1b800*/  MOV R4, R19 ;  /* 0x0000001300047202 */ /* 0x000fcc0000000f00 */
[----:B------:R0:W5:Y:S01]  /*1b810*/  @P0 LDG.E R4, desc[UR52][R2.64] ;  /* 0x0000003402040981 */ /* 0x000162000c1e1900 */
[----:B------:R-:W-:-:S04]  /*1b820*/  ISETP.NE.U32.AND P0, PT, RZ, UR4, PT ;  /* 0x00000004ff007c0c */ /* 0x000fc8000bf05070 */
[----:B------:R-:W-:-:S04]  /*1b830*/  ISETP.NE.AND.EX P0, PT, RZ, UR5, PT, P0 ;  /* 0x00000005ff007c0c */ /* 0x000fc8000bf05300 */
[----:B0-----:R-:W-:-:S09]  /*1b840*/  SEL R2, R19, RZ, !P0 ;  /* 0x000000ff13027207 */ /* 0x001fd20004000000 */
.L_x_2257:
        /* <DEDUP_REMOVED lines=10> */
[----:B------:R-:W3:Y:S01]  /*1b8f0*/  LDL R3, [R1+0x20] ;  /* 0x0000200001037983 */ /* 0x000ee20000100800 */
[----:B------:R-:W0:Y:S01]  /*1b900*/  LDC.64 R20, c[0x0][0x3f8] ;  /* 0x0000fe00ff147b82 */ /* 0x000e220000000a00 */
[----:B------:R-:W-:Y:S02]  /*1b910*/  ULDC.64 UR4, c[0x0][0xa08] ;  /* 0x0002820000047ab9 */ /* 0x000fe40000000a00 */
[----:B0-----:R-:W-:Y:S01]  /*1b920*/  LOP3.LUT P0, RZ, R20, UR4, RZ, 0xfc, !PT ;  /* 0x0000000414ff7c12 */ /* 0x001fe2000f80fcff */
[----:B------:R-:W-:-:S03]  /*1b930*/  UMOV UR4, 0xffffffff ;  /* 0xffffffff00047882 */ /* 0x000fc60000000000 */
[----:B------:R-:W-:-:S04]  /*1b940*/  LOP3.LUT P0, RZ, R21, UR5, RZ, 0xfc, P0 ;  /* 0x0000000515ff7c12 */ /* 0x000fc8000800fcff */
[----:B--2--5:R-:W-:Y:S01]  /*1b950*/  SEL R6, R4, RZ, !P0 ;  /* 0x000000ff04067207 */ /* 0x024fe20004000000 */
[----:B---3--:R-:W-:Y:S01]  /*1b960*/  VIADD R3, R3, 0xffffffff ;  /* 0xffffffff03037836 */ /* 0x008fe20000000000 */
[----:B------:R-:W-:Y:S07]  /*1b970*/  BRA.DIV UR4, `(.L_x_2258) ;  /* 0x0000004604307947 */ /* 0x000fee000b800000 */
.L_x_2393:
[----:B------:R-:W-:Y:S01]  /*1b980*/  UMOV UR4, 0xffffffff ;  /* 0xffffffff00047882 */ /* 0x000fe20000000000 */
[----:B------:R-:W-:Y:S02]  /*1b990*/  SHF.R.S32.HI R8, RZ, 0x1f, R4 ;  /* 0x0000001fff087819 */ /* 0x000fe40000011404 */
[----:B------:R-:W-:Y:S05]  /*1b9a0*/  BRA.DIV UR4, `(.L_x_2259) ;  /* 0x0000004604587947 */ /* 0x000fea000b800000 */
[----:B------:R-:W-:-:S13]  /*1b9b0*/  ELECT P6, URZ, PT ;  /* 0x00000000003f782f */ /* 0x000fda00038c0000 */
.L_x_2396:
[----:B------:R-:W-:Y:S05]  /*1b9c0*/  @!P6 BRA `(.L_x_2260) ;  /* 0x0000000000fce947 */ /* 0x000fea0003800000 */
[----:B------:R-:W-:-:S04]  /*1b9d0*/  ISETP.NE.U32.AND P0, PT, R20, RZ, PT ;  /* 0x000000ff1400720c */ /* 0x000fc80003f05070 */
[----:B------:R-:W-:-:S13]  /*1b9e0*/  ISETP.NE.AND.EX P0, PT, R21, RZ, PT, P0 ;  /* 0x000000ff1500720c */ /* 0x000fda0003f05300 */
[----:B------:R-:W-:Y:S05]  /*1b9f0*/  @!P0 BRA `(.L_x_2261) ;  /* 0x0000000000488947 */ /* 0x000fea0003800000 */
[----:B-1----:R-:W0:Y:S01]  /*1ba00*/  LDC R9, c[0x0][0x41c] ;  /* 0x00010700ff097b82 */ /* 0x002e220000000800 */
[----:B------:R-:W-:Y:S01]  /*1ba10*/  IMAD.MOV.U32 R5, RZ, RZ, R3 ;  /* 0x000000ffff057224 */ /* 0x000fe200078e0003 */
[----:B------:R-:W-:Y:S01]  /*1ba20*/  ULDC.64 UR4, c[0x0][0x408] ;  /* 0x0001020000047ab9 */ /* 0x000fe20000000a00 */
[----:B0-----:R-:W-:-:S13]  /*1ba30*/  ISETP.NE.AND P0, PT, R9, 0x1, PT ;  /* 0x000000010900780c */ /* 0x001fda0003f05270 */
[----:B------:R-:W0:Y:S02]  /*1ba40*/  @P0 LDC.64 R6, c[0x0][0x420] ;  /* 0x00010800ff060b82 */ /* 0x000e240000000a00 */
[----:B0-----:R-:W-:-:S05]  /*1ba50*/  @P0 IMAD.HI.U32 R6, R3, R6, RZ ;  /* 0x0000000603060227 */ /* 0x001fca00078e00ff */
[----:B------:R-:W-:-:S04]  /*1ba60*/  @P0 SHF.R.U32.HI R5, RZ, R7, R6 ;  /* 0x00000007ff050219 */ /* 0x000fc80000011606 */
[--C-:B------:R-:W-:Y:S01]  /*1ba70*/  SHF.R.S32.HI R7, RZ, 0x1f, R5.reuse ;  /* 0x0000001fff077819 */ /* 0x100fe20000011405 */
[----:B------:R-:W-:-:S04]  /*1ba80*/  IMAD.MOV R6, RZ, RZ, -R5 ;  /* 0x000000ffff067224 */ /* 0x000fc800078e0a05 */
[----:B------:R-:W-:Y:S02]  /*1ba90*/  IMAD R3, R9, R6, R3 ;  /* 0x0000000609037224 */ /* 0x000fe400078e0203 */
[----:B------:R-:W-:-:S04]  /*1baa0*/  IMAD R6, R8, UR4, RZ ;  /* 0x0000000408067c24 */ /* 0x000fc8000f8e02ff */
[----:B------:R-:W-:Y:S02]  /*1bab0*/  IMAD R9, R4, UR5, R6 ;  /* 0x0000000504097c24 */ /* 0x000fe4000f8e0206 */
[----:B------:R-:W-:-:S04]  /*1bac0*/  IMAD.MOV.U32 R6, RZ, RZ, R5 ;  /* 0x000000ffff067224 */ /* 0x000fc800078e0005 */
[----:B------:R-:W-:-:S04]  /*1bad0*/  IMAD.WIDE.U32 R6, R4, UR4, R6 ;  /* 0x0000000404067c25 */ /* 0x000fc8000f8e0006 */
[----:B------:R-:W-:Y:S01]  /*1bae0*/  IMAD.IADD R5, R7, 0x1, R9 ;  /* 0x0000000107057824 */ /* 0x000fe200078e0209 */
[----:B------:R-:W-:-:S04]  /*1baf0*/  LEA R10, P0, R6, R20, 0x2 ;  /* 0x00000014060a7211 */ /* 0x000fc800078010ff */
[----:B------:R-:W-:-:S05]  /*1bb00*/  LEA.HI.X R11, R6, R21, R5, 0x2, P0 ;  /* 0x00000015060b7211 */ /* 0x000fca00000f1405 */
[----:B------:R0:W5:Y:S04]  /*1bb10*/  LDG.E R6, desc[UR52][R10.64] ;  /* 0x000000340a067981 */ /* 0x000168000c1e1900 */
.L_x_2261:
[----:B------:R-:W2:Y:S01]  /*1bb20*/  LDL R5, [R1] ;  /* 0x0000000001057983 */ /* 0x000ea20000100800 */
[----:B-1----:R-:W-:-:S03]  /*1bb30*/  MOV R9, 0x400 ;  /* 0x0000040000097802 */ /* 0x002fc60000000f00 */
[----:B------:R-:W3:Y:S01]  /*1bb40*/  LDL R7, [R1+0x8] ;  /* 0x0000080001077983 */ /* 0x000ee20000100800 */
[----:B0-----:R-:W0:Y:S02]  /*1bb50*/  S2R R10, SR_CgaCtaId ;  /* 0x00000000000a7919 */ /* 0x001e240000008800 */
[----:B0-----:R-:W-:-:S05]  /*1bb60*/  LEA R9, R10, R9, 0x18 ;  /* 0x000000090a097211 */ /* 0x001fca00078ec0ff */
[----:B--2---:R-:W-:Y:S01]  /*1bb70*/  IMAD R5, R5, 0x8, R9 ;  /* 0x0000000805057824 */ /* 0x004fe200078e0209 */
[----:B---3--:R-:W-:-:S04]  /*1bb80*/  SHF.L.U32 R7, R7, 0x1f, RZ ;  /* 0x0000001f07077819 */ /* 0x008fc800000006ff */
[----:B------:R-:W0:Y:S02]  /*1bb90*/  SYNCS.PHASECHK.TRANS64.TRYWAIT P0, [R5+URZ+0x22840], R7 ;  /* 0x02284007050075a7 */ /* 0x000e24000800017f */
[----:B0-----:R-:W-:Y:S05]  /*1bba0*/  @!P0 BRA `(.L_x_2262) ;  /* 0x0000004000f88947 */ /* 0x001fea0003800000 */
.L_x_2397:
        /* <DEDUP_REMOVED lines=11> */
.L_x_2263:
[----:B------:R-:W2:Y:S01]  /*1bc60*/  LDL R9, [R1] ;  /* 0x0000000001097983 */ /* 0x000ea20000100800 */
[----:B------:R-:W-:-:S03]  /*1bc70*/  MOV R10, 0x400 ;  /* 0x00000400000a7802 */ /* 0x000fc60000000f00 */
[----:B0-----:R-:W3:Y:S01]  /*1bc80*/  LDL R7, [R1+0x10] ;  /* 0x0000100001077983 */ /* 0x001ee20000100800 */
[----:B------:R-:W0:Y:S01]  /*1bc90*/  S2R R11, SR_CgaCtaId ;  /* 0x00000000000b7919 */ /* 0x000e220000008800 */
        /* <DEDUP_REMOVED lines=17> */
[----:B0-----:R-:W-:Y:S01]  /*1bdb0*/  NOP ;  /* 0x0000000000007918 */ /* 0x001fe20000000000 */
.L_x_2260:
[----:B------:R-:W2:Y:S01]  /*1bdc0*/  LDL.LU R10, [R1+0x24] ;  /* 0x00002400010a7983 */ /* 0x000ea20000300800 */
[----:B------:R-:W-:Y:S01]  /*1bdd0*/  MOV R7, 0x400 ;  /* 0x0000040000077802 */ /* 0x000fe20000000f00 */
[----:B------:R-:W-:Y:S05]  /*1bde0*/  WARPSYNC.ALL ;  /* 0x0000000000007948 */ /* 0x000fea0003800000 */
[----:B-1----:R-:W0:Y:S01]  /*1bdf0*/  S2R R9, SR_CgaCtaId ;  /* 0x0000000000097919 */ /* 0x002e220000008800 */
        /* <DEDUP_REMOVED lines=26> */
.L_x_2398:
[----:B------:R-:W-:Y:S05]  /*1bfa0*/  BSYNC B0 ;  /* 0x0000000000007941 */ /* 0x000fea0003800000 */
.L_x_2264:
        /* <DEDUP_REMOVED lines=11> */
.L_x_2399:
        /* <DEDUP_REMOVED lines=11> */
.L_x_2269:
        /* <DEDUP_REMOVED lines=8> */
[----:B------:R-:W-:Y:S02]  /*1c190*/  R2UR UR13, R6 ;  /* 0x00000000060d72ca */ /* 0x000fe400000e0000 */
[----:B0-----:R-:W-:-:S05]  /*1c1a0*/  LEA R9, R10, R9, 0x18 ;  /* 0x000000090a097211 */ /* 0x001fca00078ec0ff */
        /* <DEDUP_REMOVED lines=27> */
.L_x_2267:
[----:B------:R-:W-:Y:S05]  /*1c360*/  BSYNC B0 ;  /* 0x0000000000007941 */ /* 0x000fea0003800000 */
.L_x_2266:
[----:B------:R-:W2:Y:S04]  /*1c370*/  LDL R3, [R1+0x20] ;  /* 0x0000200001037983 */ /* 0x000ea80000100800 */
[----:B0-----:R-:W3:Y:S01]  /*1c380*/  LDL R2, [R1+0x18] ;  /* 0x0000180001027983 */ /* 0x001ee20000100800 */
        /* <DEDUP_REMOVED lines=27> */
[----:B------:R-:W-:Y:S01]  /*1c540*/  ULDC.64 UR4, c[0x0][0x408] ;  /* 0x0001020000047ab9 */ /* 0x000fe20000000a00 */
[----:B-1----:R-:W-:-:S13]  /*1c550*/  ISETP.NE.AND P0, PT, R11, 0x1, PT ;  /* 0x000000010b00780c */ /* 0x002fda0003f05270 */
[----:B------:R-:W1:Y:S02]  /*1c560*/  @P0 LDC.64 R2, c[0x0][0x420] ;  /* 0x00010800ff020b82 */ /* 0x000e640000000a00 */
[----:B-1----:R-:W-:-:S04]  /*1c570*/  @P0 IMAD.HI.U32 R6, R5, R2, RZ ;  /* 0x0000000205060227 */ /* 0x002fc800078e00ff */
[----:B------:R-:W-:Y:S01]  /*1c580*/  IMAD.MOV.U32 R2, RZ, RZ, R5 ;  /* 0x000000ffff027224 */ /* 0x000fe200078e0005 */
[----:B------:R-:W-:Y:S01]  /*1c590*/  @P0 SHF.R.U32.HI R2, RZ, R3, R6 ;  /* 0x00000003ff020219 */ /* 0x000fe20000011606 */
[----:B------:R-:W-:-:S03]  /*1c5a0*/  IMAD R6, R8, UR4, RZ ;  /* 0x0000000408067c24 */ /* 0x000fc6000f8e02ff */
[----:B------:R-:W-:Y:S01]  /*1c5b0*/  SHF.R.S32.HI R3, RZ, 0x1f, R2 ;  /* 0x0000001fff037819 */ /* 0x000fe20000011402 */
[C---:B------:R-:W-:Y:S02]  /*1c5c0*/  IMAD R10, R4.reuse, UR5, R6 ;  /* 0x00000005040a7c24 */ /* 0x040fe4000f8e0206 */
[----:B------:R-:W-:-:S04]  /*1c5d0*/  IMAD.WIDE.U32 R6, R4, UR4, R2 ;  /* 0x0000000404067c25 */ /* 0x000fc8000f8e0002 */
[----:B------:R-:W-:Y:S01]  /*1c5e0*/  IMAD.IADD R10, R10, 0x1, R7 ;  /* 0x000000010a0a7824 */ /* 0x000fe200078e0207 */
[----:B------:R-:W-:Y:S01]  /*1c5f0*/  LEA R20, P0, R6, R20, 0x2 ;  /* 0x0000001406147211 */ /* 0x000fe200078010ff */
[----:B------:R-:W-:-:S03]  /*1c600*/  IMAD.MOV R2, RZ, RZ, -R2 ;  /* 0x000000ffff027224 */ /* 0x000fc600078e0a02 */
[----:B------:R-:W-:Y:S01]  /*1c610*/  LEA.HI.X R21, R6, R21, R10, 0x2, P0 ;  /* 0x0000001506157211 */ /* 0x000fe200000f140a */
[----:B------:R-:W-:-:S04]  /*1c620*/  IMAD R5, R11, R2, R5 ;  /* 0x000000020b057224 */ /* 0x000fc800078e0205 */
[----:B------:R1:W5:Y:S04]  /*1c630*/  LDG.E R6, desc[UR52][R20.64] ;  /* 0x0000003414067981 */ /* 0x000368000c1e1900 */
.L_x_2276:
[----:B------:R-:W2:Y:S01]  /*1c640*/  S2R R3, SR_CgaCtaId ;  /* 0x0000000000037919 */ /* 0x000ea20000008800 */
[----:B------:R-:W-:-:S04]  /*1c650*/  MOV R2, 0x400 ;  /* 0x0000040000027802 */ /* 0x000fc80000000f00 */
[----:B--2---:R-:W-:Y:S02]  /*1c660*/  LEA R2, R3, R2, 0x18 ;  /* 0x0000000203027211 */ /* 0x004fe400078ec0ff */
[----:B------:R-:W-:-:S03]  /*1c670*/  SHF.L.U32 R3, R12, 0x1f, RZ ;  /* 0x0000001f0c037819 */ /* 0x000fc600000006ff */
[----:B------:R-:W-:-:S04]  /*1c680*/  IMAD R2, R13, 0x8, R2 ;  /* 0x000000080d027824 */ /* 0x000fc800078e0202 */
[----:B------:R-:W2:Y:S02]  /*1c690*/  SYNCS.PHASECHK.TRANS64.TRYWAIT P0, [R2+URZ+0x22840], R3 ;  /* 0x02284003020075a7 */ /* 0x000ea4000800017f */
[----:B--2---:R-:W-:Y:S05]  /*1c6a0*/  @!P0 BRA `(.L_x_2277) ;  /* 0x0000003800808947 */ /* 0x004fea0003800000 */
.L_x_2400:
        /* <DEDUP_REMOVED lines=11> */
.L_x_2278:
[----:B---3--:R-:W3:Y:S01]  /*1c760*/  LDL R7, [R1] ;  /* 0x0000000001077983 */ /* 0x008ee20000100800 */
[----:B------:R-:W-:-:S03]  /*1c770*/  MOV R11, 0x400 ;  /* 0x00000400000b7802 */ /* 0x000fc60000000f00 */
        /* <DEDUP_REMOVED lines=20> */
.L_x_2401:
        /* <DEDUP_REMOVED lines=8> */
.L_x_2280:
        /* <DEDUP_REMOVED lines=34> */
.L_x_2275:
[----:B------:R-:W-:Y:S05]  /*1cb60*/  BSYNC B2 ;  /* 0x0000000000027941 */ /* 0x000fea0003800000 */
.L_x_2274:
[----:B------:R-:W2:Y:S02]  /*1cb70*/  LDL R2, [R1+0x20] ;  /* 0x0000200001027983 */ /* 0x000ea40000100800 */
[----:B--2---:R-:W-:-:S07]  /*1cb80*/  VIADD R5, R2, 0xfffffffd ;  /* 0xfffffffd02057836 */ /* 0x004fce0000000000 */
.L_x_2273:
[----:B------:R-:W-:Y:S05]  /*1cb90*/  BSYNC B1 ;  /* 0x0000000000017941 */ /* 0x000fea0003800000 */
.L_x_2272:
[----:B------:R-:W2:Y:S01]  /*1cba0*/  LDL.LU R2, [R1+0x20] ;  /* 0x0000200001027983 */ /* 0x000ea20000300800 */
[----:B------:R-:W-:Y:S02]  /*1cbb0*/  IADD3 R9, R9, -0x2, RZ ;  /* 0xfffffffe09097810 */ /* 0x000fe40007ffe0ff */
[----:B--2---:R-:W-:-:S04]  /*1cbc0*/  LOP3.LUT R2, RZ, R2, RZ, 0x33, !PT ;  /* 0x00000002ff027212 */ /* 0x004fc800078e33ff */
[----:B------:R-:W-:-:S13]  /*1cbd0*/  ISETP.NE.AND P0, PT, R9, R2, PT ;  /* 0x000000020900720c */ /* 0x000fda0003f05270 */
[----:B------:R-:W-:Y:S05]  /*1cbe0*/  @!P0 BRA `(.L_x_2271) ;  /* 0x0000000c00a08947 */ /* 0x000fea0003800000 */
.L_x_2295:
        /* <DEDUP_REMOVED lines=9> */
[----:B0-----:R-:W-:Y:S06]  /*1cc80*/  @!P6 BRA `(.L_x_2282) ;  /* 0x000000040098e947 */ /* 0x001fec0003800000 */
        /* <DEDUP_REMOVED lines=22> */
.L_x_2283:
[----:B------:R-:W3:Y:S01]  /*1cdf0*/  S2R R3, SR_CgaCtaId ;  /* 0x0000000000037919 */ /* 0x000ee20000008800 */
[----:B------:R-:W-:-:S04]  /*1ce00*/  MOV R2, 0x400 ;  /* 0x0000040000027802 */ /* 0x000fc80000000f00 */
[----:B---3--:R-:W-:Y:S02]  /*1ce10*/  LEA R2, R3, R2, 0x18 ;  /* 0x0000000203027211 */ /* 0x008fe400078ec0ff */
[----:B------:R-:W-:-:S03]  /*1ce20*/  SHF.L.U32 R3, R9, 0x1f, RZ ;  /* 0x0000001f09037819 */ /* 0x000fc600000006ff */
[----:B------:R-:W-:-:S04]  /*1ce30*/  IMAD R2, R10, 0x8, R2 ;  /* 0x000000080a027824 */ /* 0x000fc800078e0202 */
[----:B------:R-:W3:Y:S02]  /*1ce40*/  SYNCS.PHASECHK.TRANS64.TRYWAIT P0, [R2+URZ+0x22840], R3 ;  /* 0x02284003020075a7 */ /* 0x000ee4000800017f */
[----:B---3--:R-:W-:Y:S05]  /*1ce50*/  @!P0 BRA `(.L_x_2284) ;  /* 0x0000003000bc8947 */ /* 0x008fea0003800000 */
.L_x_2402:
[----:B--2---:R-:W2:Y:S02]  /*1ce60*/  S2R R7, SR_TID.X ;  /* 0x0000000000077919 */ /* 0x004ea40000002100 */
        /* <DEDUP_REMOVED lines=10> */
.L_x_2285:
[----:B0-----:R-:W4:Y:S01]  /*1cf10*/  LDL R12, [R1+0x10] ;  /* 0x00001000010c7983 */ /* 0x001f220000100800 */
[----:B--2---:R-:W-:Y:S01]  /*1cf20*/  MOV R7, 0x400 ;  /* 0x0000040000077802 */ /* 0x004fe20000000f00 */
        /* <DEDUP_REMOVED lines=17> */
[----:B------:R-:W2:Y:S02]  /*1d040*/  SYNCS.PHASECHK.TRANS64.TRYWAIT P1, [R2+URZ+0x22860], R3 ;  /* 0x02286003020075a7 */ /* 0x000ea4000802017f */
[----:B0-2---:R-:W-:Y:S05]  /*1d050*/  @!P1 BRA `(.L_x_2286) ;  /* 0x0000003000509947 */ /* 0x005fea0003800000 */
.L_x_2403:
[----:B------:R-:W-:Y:S05]  /*1d060*/  @P0 BRA `(.L_x_2287) ;  /* 0x00000000001c0947 */ /* 0x000fea0003800000 */
[----:B------:R-:W2:Y:S01]  /*1d070*/  S2R R11, SR_TID.X ;  /* 0x00000000000b7919 */ /* 0x000ea20000002100 */
[----:B0--3--:R-:W-:-:S04]  /*1d080*/  IMAD.MOV.U32 R3, RZ, RZ, 0xc000 ;  /* 0x0000c000ff037424 */ /* 0x009fc800078e00ff */
[----:B------:R4:W-:Y:S01]  /*1d090*/  SYNCS.ARRIVE.TRANS64 RZ, [R2+URZ+0x22850], R3 ;  /* 0x0228500302ff79a7 */ /* 0x0009e2000800003f */
[----:B--2---:R-:W-:-:S04]  /*1d0a0*/  LOP3.LUT R11, R11, 0x1f, RZ, 0xc0, !PT ;  /* 0x0000001f0b0b7812 */ /* 0x004fc800078ec0ff */
[----:B------:R-:W-:-:S13]  /*1d0b0*/  ISETP.NE.AND P1, PT, R11, RZ, PT ;  /* 0x000000ff0b00720c */ /* 0x000fda0003f25270 */
[----:B----4-:R-:W-:Y:S05]  /*1d0c0*/  @!P1 BRA `(.L_x_2287) ;  /* 0x0000000000049947 */ /* 0x010fea0003800000 */
[----:B------:R-:W-:Y:S01]  /*1d0d0*/  BPT.TRAP 0x1 ;  /* 0x000000040000795c */ /* 0x000fe20000300000 */
.L_x_2287:
[----:B------:R-:W2:Y:S01]  /*1d0e0*/  S2R R11, SR_CgaCtaId ;  /* 0x00000000000b7919 */ /* 0x000ea20000008800 */
[----:B0--3--:R-:W-:Y:S01]  /*1d0f0*/  MOV R3, 0x400 ;  /* 0x0000040000037802 */ /* 0x009fe20000000f00 */
        /* <DEDUP_REMOVED lines=11> */
[----:B--2---:R-:W-:-:S05]  /*1d1b0*/  LEA R3, R11, R3, 0x18 ;  /* 0x000000030b037211 */ /* 0x004fca00078ec0ff */
        /* <DEDUP_REMOVED lines=19> */
.L_x_2282:
[----:B------:R-:W-:Y:S05]  /*1d2f0*/  BSYNC B1 ;  /* 0x0000000000017941 */ /* 0x000fea0003800000 */
.L_x_2281:
[----:B------:R-:W-:Y:S01]  /*1d300*/  VIADD R10, R10, 0x1 ;  /* 0x000000010a0a7836 */ /* 0x000fe20000000000 */
[----:B------:R-:W-:Y:S04]  /*1d310*/  BSSY B1, `(.L_x_2288) ;  /* 0x0000071000017945 */ /* 0x000fe80003800000 */
[----:B------:R-:W-:-:S04]  /*1d320*/  ISETP.NE.AND P0, PT, R10, 0x2, PT ;  /* 0x000000020a00780c */ /* 0x000fc80003f05270 */
[----:B------:R-:W-:Y:S02]  /*1d330*/  SEL R2, RZ, 0x1, P0 ;  /* 0x00000001ff027807 */ /* 0x000fe40000000000 */
[----:B0-----:R-:W-:Y:S02]  /*1d340*/  SEL R12, R10, RZ, P0 ;  /* 0x000000ff0a0c7207 */ /* 0x001fe40000000000 */
[----:B------:R-:W-:Y:S01]  /*1d350*/  LOP3.LUT R11, R9, R2, RZ, 0x3c, !PT ;  /* 0x00000002090b7212 */ /* 0x000fe200078e3cff */
[----:B------:R-:W-:-:S04]  /*1d360*/  VIADD R9, R5, 0xffffffff ;  /* 0xffffffff05097836 */ /* 0x000fc80000000000 */
        /* <DEDUP_REMOVED lines=18> */
[----:B------:R-:W-:Y:S01]  /*1d490*/  IMAD R10, R10, R3, R9 ;  /* 0x000000030a0a7224 */ /* 0x000fe200078e0209 */
[----:B------:R-:W-:-:S03]  /*1d4a0*/  SHF.R.S32.HI R3, RZ, 0x1f, R2 ;  /* 0x0000001fff037819 */ /* 0x000fc60000011402 */
[----:B------:R-:W-:-:S04]  /*1d4b0*/  IMAD.WIDE.U32 R2, R4, UR6, R2 ;  /* 0x0000000604027c25 */ /* 0x000fc8000f8e0002 */
[----:B------:R-:W-:Y:S01]  /*1d4c0*/  IMAD.IADD R3, R6, 0x1, R3 ;  /* 0x0000000106037824 */ /* 0x000fe200078e0203 */
[----:B------:R-:W-:-:S04]  /*1d4d0*/  LEA R6, P0, R2, UR4, 0x2 ;  /* 0x0000000402067c11 */ /* 0x000fc8000f8010ff */
[----:B------:R-:W-:-:S05]  /*1d4e0*/  LEA.HI.X R7, R2, UR5, R3, 0x2, P0 ;  /* 0x0000000502077c11 */ /* 0x000fca00080f1403 */
[----:B------:R2:W5:Y:S04]  /*1d4f0*/  LDG.E R6, desc[UR52][R6.64] ;  /* 0x0000003406067981 */ /* 0x000568000c1e1900 */
.L_x_2290:
[----:B------:R-:W3:Y:S01]  /*1d500*/  S2R R3, SR_CgaCtaId ;  /* 0x0000000000037919 */ /* 0x000ee20000008800 */
[----:B------:R-:W-:-:S04]  /*1d510*/  MOV R2, 0x400 ;  /* 0x0000040000027802 */ /* 0x000fc80000000f00 */
[----:B---3--:R-:W-:Y:S02]  /*1d520*/  LEA R2, R3, R2, 0x18 ;  /* 0x0000000203027211 */ /* 0x008fe400078ec0ff */
[----:B------:R-:W-:-:S03]  /*1d530*/  SHF.L.U32 R3, R11, 0x1f, RZ ;  /* 0x0000001f0b037819 */ /* 0x000fc600000006ff */
[----:B------:R-:W-:-:S04]  /*1d540*/  IMAD R2, R12, 0x8, R2 ;  /* 0x000000080c027824 */ /* 0x000fc800078e0202 */
[----:B------:R-:W3:Y:S02]  /*1d550*/  SYNCS.PHASECHK.TRANS64.TRYWAIT P0, [R2+URZ+0x22840], R3 ;  /* 0x02284003020075a7 */ /* 0x000ee4000800017f */
[----:B---3--:R-:W-:Y:S05]  /*1d560*/  @!P0 BRA `(.L_x_2291) ;  /* 0x0000002c00208947 */ /* 0x008fea0003800000 */
.L_x_2404:
        /* <DEDUP_REMOVED lines=11> */
.L_x_2292:
[----:B--2---:R-:W2:Y:S01]  /*1d620*/  LDL R7, [R1] ;  /* 0x0000000001077983 */ /* 0x004ea20000100800 */
        /* <DEDUP_REMOVED lines=20> */
[----:B0-2---:R-:W-:Y:S05]  /*1d770*/  @!P1 BRA `(.L_x_2293) ;  /* 0x0000002800b09947 */ /* 0x005fea0003800000 */
.L_x_2405:
        /* <DEDUP_REMOVED lines=8> */
.L_x_2294:
        /* <DEDUP_REMOVED lines=34> */
.L_x_2289:
[----:B------:R-:W-:Y:S05]  /*1da20*/  BSYNC B1 ;  /* 0x0000000000017941 */ /* 0x000fea0003800000 */
.L_x_2288:
[----:B------:R-:W2:Y:S01]  /*1da30*/  LDL R2, [R1+0x18] ;  /* 0x0000180001027983 */ /* 0x000ea20000100800 */
[----:B------:R-:W-:Y:S01]  /*1da40*/  VIADD R5, R5, 0xfffffffe ;  /* 0xfffffffe05057836 */ /* 0x000fe20000000000 */
[----:B--2---:R-:W-:-:S13]  /*1da50*/  ISETP.GT.AND P0, PT, R9, R2, PT ;  /* 0x000000020900720c */ /* 0x004fda0003f04270 */
[----:B------:R-:W-:Y:S05]  /*1da60*/  @P0 BRA `(.L_x_2295) ;  /* 0xfffffff000600947 */ /* 0x000fea000383ffff */
.L_x_2271:
[----:B------:R-:W-:Y:S05]  /*1da70*/  BSYNC B0 ;  /* 0x0000000000007941 */ /* 0x000fea0003800000 */
.L_x_2270:
        /* <DEDUP_REMOVED lines=23> */
.L_x_2297:
[----:B------:R-:W-:Y:S05]  /*1dbf0*/  BSYNC B0 ;  /* 0x0000000000007941 */ /* 0x000fea0003800000 */
.L_x_2296:
[----:B--2---:R-:W2:Y:S02]  /*1dc00*/  LDL.LU R2, [R1+0x8] ;  /* 0x0000080001027983 */ /* 0x004ea40000300800 */
[----:B--2---:R-:W-:-:S05]  /*1dc10*/  LOP3.LUT R2, R2, R0, RZ, 0x3c, !PT ;  /* 0x0000000002027212 */ /* 0x004fca00078e3cff */
[----:B------:R3:W-:Y:S02]  /*1dc20*/  STL [R1+0x8], R2 ;  /* 0x0000080201007387 */ /* 0x0007e40000100800 */
.L_x_2253:
[----:B------:R-:W-:Y:S05]  /*1dc30*/  BSYNC B6 ;  /* 0x0000000000067941 */ /* 0x000fea0003800000 */
.L_x_2251:
[----:B------:R-:W-:-:S03]  /*1dc40*/  UMOV UR4, 0xffffffff ;  /* 0xffffffff00047882 */ /* 0x000fc60000000000 */
[----:B------:R-:W-:Y:S05]  /*1dc50*/  BRA.DIV UR4, `(.L_x_2298) ;  /* 0x00000026048c7947 */ /* 0x000fea000b800000 */
[----:B------:R4:W0:Y:S04]  /*1dc60*/  SHFL.IDX PT, R4, R16, RZ, 0x1f ;  /* 0x00001fff10047589 */ /* 0x00082800000e0000 */
[----:B------:R-:W0:Y:S02]  /*1dc70*/  SHFL.IDX PT, R16, R16, 0x1, 0x1f ;  /* 0x00201f0010107f89 */ /* 0x000e2400000e0000 */
.L_x_2409:
[----:B------:R-:W5:Y:S01]  /*1dc80*/  S2R R7, SR_TID.X ;  /* 0x0000000000077919 */ /* 0x000f620000002100 */
[----:B------:R-:W-:Y:S01]  /*1dc90*/  ULDC UR4, c[0x0][0xc14] ;  /* 0x0003050000047ab9 */ /* 0x000fe20000000800 */
[----:B------:R-:W-:Y:S01]  /*1dca0*/  BSSY B0, `(.L_x_2299) ;  /* 0x000000b000007945 */ /* 0x000fe20003800000 */
[----:B------:R-:W-:Y:S02]  /*1dcb0*/  IMAD.U32 R0, RZ, RZ, UR4 ;  /* 0x00000004ff007e24 */ /* 0x000fe4000f8e00ff */
[----:B------:R-:W-:Y:S01]  /*1dcc0*/  IMAD.MOV.U32 R17, RZ, RZ, RZ ;  /* 0x000000ffff117224 */ /* 0x000fe200078e00ff */
[----:B-----5:R-:W-:-:S04]  /*1dcd0*/  LOP3.LUT R7, R7, 0x1f, RZ, 0xc0, !PT ;  /* 0x0000001f07077812 */ /* 0x020fc800078ec0ff */
[C---:B------:R-:W-:Y:S01]  /*1dce0*/  ISETP.NE.AND P0, PT, R7.reuse, 0x1f, PT ;  /* 0x0000001f0700780c */ /* 0x040fe20003f05270 */
[----:B------:R-:W-:-:S05]  /*1dcf0*/  IMAD.IADD R5, R7, 0x1, R19 ;  /* 0x0000000107057824 */ /* 0x000fca00078e0213 */
[----:B------:R-:W-:-:S13]  /*1dd00*/  ISETP.GE.OR P0, PT, R5, R0, !P0 ;  /* 0x000000000500720c */ /* 0x000fda0004706670 */
[----:B------:R-:W-:Y:S05]  /*1dd10*/  @P0 BRA `(.L_x_2300) ;  /* 0x00000000000c0947 */ /* 0x000fea0003800000 */
[----:B---3--:R-:W3:Y:S02]  /*1dd20*/  LDC.64 R2, c[0x0][0xc58] ;  /* 0x00031600ff027b82 */ /* 0x008ee40000000a00 */
[----:B---3--:R-:W-:-:S05]  /*1dd30*/  IMAD.WIDE R2, R5, 0x4, R2 ;  /* 0x0000000405027825 */ /* 0x008fca00078e0202 */
[----:B------:R3:W5:Y:S02]  /*1dd40*/  LDG.E R17, desc[UR52][R2.64] ;  /* 0x0000003402117981 */ /* 0x000764000c1e1900 */
.L_x_2300:
[----:B------:R-:W-:Y:S05]  /*1dd50*/  BSYNC B0 ;  /* 0x0000000000007941 */ /* 0x000fea0003800000 */
.L_x_2299:
[----:B------:R-:W-:-:S03]  /*1dd60*/  UMOV UR4, 0xffffffff ;  /* 0xffffffff00047882 */ /* 0x000fc60000000000 */
[----:B------:R-:W-:Y:S05]  /*1dd70*/  BRA.DIV UR4, `(.L_x_2301) ;  /* 0x0000002604907947 */ /* 0x000fea000b800000 */
        /* <DEDUP_REMOVED lines=8> */
[----:B------:R-:W-:Y:S02]  /*1de00*/  ISETP.GE.U32.AND P1, PT, R7, 0x8, PT ;  /* 0x000000080700780c */ /* 0x000fe40003f26070 */
[----:B---3--:R-:W-:-:S05]  /*1de10*/  IADD3 R3, R13, R14, RZ ;  /* 0x0000000e0d037210 */ /* 0x008fca0007ffe0ff */
[----:B------:R-:W0:Y:S02]  /*1de20*/  SHFL.UP PT, R14, R3, 0x4, RZ ;  /* 0x04800000030e7989 */ /* 0x000e2400000e00ff */
[----:B0-----:R-:W-:Y:S02]  /*1de30*/  SEL R14, R14, RZ, P0 ;  /* 0x000000ff0e0e7207 */ /* 0x001fe40000000000 */
[----:B------:R-:W-:-:S03]  /*1de40*/  ISETP.GE.U32.AND P0, PT, R7, 0x10, PT ;  /* 0x000000100700780c */ /* 0x000fc60003f06070 */
[----:B------:R-:W-:-:S05]  /*1de50*/  IMAD.IADD R5, R3, 0x1, R14 ;  /* 0x0000000103057824 */ /* 0x000fca00078e020e */
[----:B------:R-:W2:Y:S02]  /*1de60*/  SHFL.UP PT, R14, R5, 0x8, RZ ;  /* 0x05000000050e7989 */ /* 0x000ea400000e00ff */
[----:B--2---:R-:W-:-:S05]  /*1de70*/  SEL R6, R14, RZ, P1 ;  /* 0x000000ff0e067207 */ /* 0x004fca0000800000 */
[----:B------:R-:W-:-:S05]  /*1de80*/  IMAD.IADD R6, R5, 0x1, R6 ;  /* 0x0000000105067824 */ /* 0x000fca00078e0206 */
[----:B------:R-:W0:Y:S02]  /*1de90*/  SHFL.UP PT, R14, R6, 0x10, RZ ;  /* 0x06000000060e7989 */ /* 0x000e2400000e00ff */
[----:B0-----:R-:W-:-:S05]  /*1dea0*/  SEL R7, R14, RZ, P0 ;  /* 0x000000ff0e077207 */ /* 0x001fca0000000000 */
[----:B------:R-:W-:-:S05]  /*1deb0*/  IMAD.IADD R2, R6, 0x1, R7 ;  /* 0x0000000106027824 */ /* 0x000fca00078e0207 */
[----:B------:R0:W2:Y:S02]  /*1dec0*/  SHFL.IDX PT, R14, R2, 0x1f, 0x1f ;  /* 0x03e01f00020e7f89 */ /* 0x0000a400000e0000 */
.L_x_2417:
[----:B------:R-:W-:Y:S02]  /*1ded0*/  ULDC UR4, c[0x0][0xc10] ;  /* 0x0003040000047ab9 */ /* 0x000fe40000000800 */
[----:B------:R-:W-:-:S04]  /*1dee0*/  IMAD.U32 R5, RZ, RZ, UR4 ;  /* 0x00000004ff057e24 */ /* 0x000fc8000f8e00ff */
[----:B--2---:R-:W-:-:S04]  /*1def0*/  IMAD R3, R14, R5, RZ ;  /* 0x000000050e037224 */ /* 0x004fc800078e02ff */
[----:B----4-:R-:W-:-:S05]  /*1df00*/  IMAD.IADD R16, R16, 0x1, R3 ;  /* 0x0000000110107824 */ /* 0x010fca00078e0203 */
[----:B------:R-:W-:-:S13]  /*1df10*/  ISETP.GT.AND P0, PT, R16, R4, PT ;  /* 0x000000041000720c */ /* 0x000fda0003f04270 */
[----:B------:R-:W-:Y:S05]  /*1df20*/  @P0 BRA `(.L_x_2302) ;  /* 0x0000000000b40947 */ /* 0x000fea0003800000 */
[----:B------:R-:W2:Y:S02]  /*1df30*/  LDC R0, c[0x0][0xc14] ;  /* 0x00030500ff007b82 */ /* 0x000ea40000000800 */
.L_x_2307:
[----:B------:R-:W-:-:S05]  /*1df40*/  VIADD R19, R19, 0x1f ;  /* 0x0000001f13137836 */ /* 0x000fca0000000000 */
[----:B--2---:R-:W-:-:S13]  /*1df50*/  ISETP.GE.AND P0, PT, R19, R0, PT ;  /* 0x000000001300720c */ /* 0x004fda0003f06270 */
[----:B------:R-:W-:Y:S05]  /*1df60*/  @P0 BRA `(.L_x_2303) ;  /* 0x0000000400ec0947 */ /* 0x000fea0003800000 */
[----:B------:R-:W2:Y:S01]  /*1df70*/  S2R R7, SR_TID.X ;  /* 0x0000000000077919 */ /* 0x000ea20000002100 */
[----:B------:R-:W-:Y:S01]  /*1df80*/  BSSY B0, `(.L_x_2304) ;  /* 0x000000a000007945 */ /* 0x000fe20003800000 */
[----:B------:R-:W-:Y:S01]  /*1df90*/  IMAD.MOV.U32 R17, RZ, RZ, RZ ;  /* 0x000000ffff117224 */ /* 0x000fe200078e00ff */
[----:B--2---:R-:W-:-:S04]  /*1dfa0*/  LOP3.LUT R7, R7, 0x1f, RZ, 0xc0, !PT ;  /* 0x0000001f07077812 */ /* 0x004fc800078ec0ff */
[C---:B------:R-:W-:Y:S01]  /*1dfb0*/  ISETP.NE.AND P1, PT, R7.reuse, 0x1f, PT ;  /* 0x0000001f0700780c */ /* 0x040fe20003f25270 */
[----:B------:R-:W-:-:S05]  /*1dfc0*/  IMAD.IADD R5, R7, 0x1, R19 ;  /* 0x0000000107057824 */ /* 0x000fca00078e0213 */
[----:B------:R-:W-:-:S13]  /*1dfd0*/  ISETP.GE.OR P0, PT, R5, R0, !P1 ;  /* 0x000000000500720c */ /* 0x000fda0004f06670 */
[----:B------:R-:W-:Y:S05]  /*1dfe0*/  @P0 BRA `(.L_x_2305) ;  /* 0x00000000000c0947 */ /* 0x000fea0003800000 */
[----:B0-----:R-:W0:Y:S02]  /*1dff0*/  LDC.64 R2, c[0x0][0xc58] ;  /* 0x00031600ff027b82 */ /* 0x001e240000000a00 */
[----:B0-----:R-:W-:-:S05]  /*1e000*/  IMAD.WIDE R2, R5, 0x4, R2 ;  /* 0x0000000405027825 */ /* 0x001fca00078e0202 */
[----:B------:R2:W5:Y:S02]  /*1e010*/  LDG.E R17, desc[UR52][R2.64] ;  /* 0x0000003402117981 */ /* 0x000564000c1e1900 */
.L_x_2305:
[----:B------:R-:W-:Y:S05]  /*1e020*/  BSYNC B0 ;  /* 0x0000000000007941 */ /* 0x000fea0003800000 */
.L_x_2304:
[----:B------:R-:W-:-:S03]  /*1e030*/  UMOV UR4, 0xffffffff ;  /* 0xffffffff00047882 */ /* 0x000fc60000000000 */
[----:B------:R-:W-:Y:S05]  /*1e040*/  BRA.DIV UR4, `(.L_x_2306) ;  /* 0x0000002604ac7947 */ /* 0x000fea000b800000 */
[----:B-----5:R-:W3:Y:S01]  /*1e050*/  SHFL.UP PT, R14, R17, 0x1, RZ ;  /* 0x04200000110e7989 */ /* 0x020ee200000e00ff */
[C---:B------:R-:W-:Y:S02]  /*1e060*/  ISETP.NE.AND P0, PT, R7.reuse, RZ, PT ;  /* 0x000000ff0700720c */ /* 0x040fe40003f05270 */
[C---:B------:R-:W-:Y:S02]  /*1e070*/  ISETP.GE.U32.AND P1, PT, R7.reuse, 0x2, PT ;  /* 0x000000020700780c */ /* 0x040fe40003f26070 */
[----:B---3--:R-:W-:Y:S02]  /*1e080*/  SEL R14, R14, RZ, P0 ;  /* 0x000000ff0e0e7207 */ /* 0x008fe40000000000 */
[----:B------:R-:W-:-:S03]  /*1e090*/  ISETP.GE.U32.AND P0, PT, R7, 0x4, PT ;  /* 0x000000040700780c */ /* 0x000fc60003f06070 */
[----:B------:R-:W-:-:S05]  /*1e0a0*/  IMAD.IADD R13, R17, 0x1, R14 ;  /* 0x00000001110d7824 */ /* 0x000fca00078e020e */
[----:B------:R-:W3:Y:S02]  /*1e0b0*/  SHFL.UP PT, R14, R13, 0x2, RZ ;  /* 0x044000000d0e7989 */ /* 0x000ee400000e00ff */
[----:B---3--:R-:W-:Y:S02]  /*1e0c0*/  SEL R14, R14, RZ, P1 ;  /* 0x000000ff0e0e7207 */ /* 0x008fe40000800000 */
[----:B------:R-:W-:-:S03]  /*1e0d0*/  ISETP.GE.U32.AND P1, PT, R7, 0x8, PT ;  /* 0x000000080700780c */ /* 0x000fc60003f26070 */
[----:B--2---:R-:W-:-:S05]  /*1e0e0*/  IMAD.IADD R3, R13, 0x1, R14 ;  /* 0x000000010d037824 */ /* 0x004fca00078e020e */
[----:B------:R-:W2:Y:S02]  /*1e0f0*/  SHFL.UP PT, R14, R3, 0x4, RZ ;  /* 0x04800000030e7989 */ /* 0x000ea400000e00ff */
[----:B--2---:R-:W-:Y:S02]  /*1e100*/  SEL R14, R14, RZ, P0 ;  /* 0x000000ff0e0e7207 */ /* 0x004fe40000000000 */
[----:B------:R-:W-:-:S03]  /*1e110*/  ISETP.GE.U32.AND P0, PT, R7, 0x10, PT ;  /* 0x000000100700780c */ /* 0x000fc60003f06070 */
[----:B------:R-:W-:-:S05]  /*1e120*/  IMAD.IADD R5, R3, 0x1, R14 ;  /* 0x0000000103057824 */ /* 0x000fca00078e020e */
[----:B------:R-:W2:Y:S02]  /*1e130*/  SHFL.UP PT, R14, R5, 0x8, RZ ;  /* 0x05000000050e7989 */ /* 0x000ea400000e00ff */
[----:B--2---:R-:W-:-:S04]  /*1e140*/  SEL R6, R14, RZ, P1 ;  /* 0x000000ff0e067207 */ /* 0x004fc80000800000 */
[----:B------:R-:W-:-:S05]  /*1e150*/  IADD3 R6, R5, R6, RZ ;  /* 0x0000000605067210 */ /* 0x000fca0007ffe0ff */
[----:B------:R-:W2:Y:S02]  /*1e160*/  SHFL.UP PT, R14, R6, 0x10, RZ ;  /* 0x06000000060e7989 */ /* 0x000ea400000e00ff */
[----:B--2---:R-:W-:-:S05]  /*1e170*/  SEL R7, R14, RZ, P0 ;  /* 0x000000ff0e077207 */ /* 0x004fca0000000000 */
[----:B0-----:R-:W-:-:S05]  /*1e180*/  IMAD.IADD R2, R6, 0x1, R7 ;  /* 0x0000000106027824 */ /* 0x001fca00078e0207 */
[----:B------:R0:W2:Y:S02]  /*1e190*/  SHFL.IDX PT, R14, R2, 0x1f, 0x1f ;  /* 0x03e01f00020e7f89 */ /* 0x0000a400000e0000 */
.L_x_2425:
[----:B------:R-:W-:Y:S02]  /*1e1a0*/  ULDC UR4, c[0x0][0xc10] ;  /* 0x0003040000047ab9 */ /* 0x000fe40000000800 */
[----:B------:R-:W-:-:S04]  /*1e1b0*/  IMAD.U32 R5, RZ, RZ, UR4 ;  /* 0x00000004ff057e24 */ /* 0x000fc8000f8e00ff */
[----:B--2---:R-:W-:-:S04]  /*1e1c0*/  IMAD R3, R14, R5, RZ ;  /* 0x000000050e037224 */ /* 0x004fc800078e02ff */
[----:B------:R-:W-:-:S05]  /*1e1d0*/  IMAD.IADD R16, R3, 0x1, R16 ;  /* 0x0000000103107824 */ /* 0x000fca00078e0210 */
[----:B------:R-:W-:-:S13]  /*1e1e0*/  ISETP.GT.AND P0, PT, R16, R4, PT ;  /* 0x000000041000720c */ /* 0x000fda0003f04270 */
[----:B------:R-:W-:Y:S05]  /*1e1f0*/  @!P0 BRA `(.L_x_2307) ;  /* 0xfffffffc00508947 */ /* 0x000fea000383ffff */
.L_x_2302:
        /* <DEDUP_REMOVED lines=8> */
.L_x_2429:
[----:B------:R-:W-:Y:S01]  /*1e280*/  ISETP.NE.AND P0, PT, R3, RZ, PT ;  /* 0x000000ff0300720c */ /* 0x000fe20003f05270 */
[----:B------:R-:W-:-:S12]  /*1e290*/  IMAD.MOV.U32 R7, RZ, RZ, RZ ;  /* 0x000000ffff077224 */ /* 0x000fd800078e00ff */
[----:B------:R-:W-:Y:S05]  /*1e2a0*/  @!P0 BRA `(.L_x_2309) ;  /* 0x0000000000108947 */ /* 0x000fea0003800000 */
[----:B------:R-:W-:Y:S01]  /*1e2b0*/  UMOV UR4, 0xffffffff ;  /* 0xffffffff00047882 */ /* 0x000fe20000000000 */
[----:B------:R-:W-:Y:S02]  /*1e2c0*/  VIADD R12, R6, 0xffffffff ;  /* 0xffffffff060c7836 */ /* 0x000fe40000000000 */
[----:B------:R-:W-:Y:S05]  /*1e2d0*/  BRA.DIV UR4, `(.L_x_2310) ;  /* 0x0000002a04207947 */ /* 0x000fea000b800000 */
[----:B------:R4:W0:Y:S02]  /*1e2e0*/  SHFL.IDX PT, R7, R2, R12, 0x1f ;  /* 0x00001f0c02077589 */ /* 0x00082400000e0000 */
.L_x_2309:
[----:B0---4-:R-:W0:Y:S01]  /*1e2f0*/  LDC.64 R2, c[0x0][0xc68] ;  /* 0x00031a00ff027b82 */ /* 0x011e220000000a00 */
[----:B------:R-:W-:-:S04]  /*1e300*/  IMAD.IADD R19, R6, 0x1, R19 ;  /* 0x0000000106137824 */ /* 0x000fc800078e0213 */
[----:B0-----:R-:W-:-:S05]  /*1e310*/  IMAD.WIDE R2, R19, 0x4, R2 ;  /* 0x0000000413027825 */ /* 0x001fca00078e0202 */
[----:B-1----:R-:W2:Y:S01]  /*1e320*/  LDG.E R9, desc[UR52][R2.64] ;  /* 0x0000003402097981 */ /* 0x002ea2000c1e1900 */
[----:B------:R-:W-:-:S04]  /*1e330*/  IMAD R16, R7, R5, R16 ;  /* 0x0000000507107224 */ /* 0x000fc800078e0210 */
[----:B------:R-:W-:Y:S02]  /*1e340*/  IMAD.IADD R7, R4, 0x1, -R16 ;  /* 0x0000000104077824 */ /* 0x000fe400078e0a10 */
[----:B--23--:R-:W-:-:S05]  /*1e350*/  IMAD R6, R17, R9, RZ ;  /* 0x0000000911067224 */ /* 0x00cfca00078e02ff */
[----:B------:R-:W-:-:S04]  /*1e360*/  IABS R8, R6 ;  /* 0x0000000600087213 */ /* 0x000fc80000000000 */
[----:B------:R-:W0:Y:S08]  /*1e370*/  I2F.RP R11, R8 ;  /* 0x00000008000b7306 */ /* 0x000e300000209400 */
[----:B0-----:R-:W0:Y:S02]  /*1e380*/  MUFU.RCP R11, R11 ;  /* 0x0000000b000b7308 */ /* 0x001e240000001000 */
[----:B0-----:R-:W-:-:S06]  /*1e390*/  VIADD R12, R11, 0xffffffe ;  /* 0x0ffffffe0b0c7836 */ /* 0x001fcc0000000000 */
[----:B------:R-:W0:Y:S02]  /*1e3a0*/  F2I.FTZ.U32.TRUNC.NTZ R3, R12 ;  /* 0x0000000c00037305 */ /* 0x000e24000021f000 */
[----:B0-----:R-:W-:-:S04]  /*1e3b0*/  IMAD.MOV R2, RZ, RZ, -R3 ;  /* 0x000000ffff027224 */ /* 0x001fc800078e0a03 */
[----:B------:R-:W-:Y:S02]  /*1e3c0*/  IMAD R10, R2, R8, RZ ;  /* 0x00000008020a7224 */ /* 0x000fe400078e02ff */
[----:B------:R-:W-:-:S04]  /*1e3d0*/  IMAD.MOV.U32 R2, RZ, RZ, RZ ;  /* 0x000000ffff027224 */ /* 0x000fc800078e00ff */
[----:B------:R-:W-:Y:S01]  /*1e3e0*/  IMAD.HI.U32 R10, R3, R10, R2 ;  /* 0x0000000a030a7227 */ /* 0x000fe200078e0002 */
[----:B------:R-:W-:Y:S02]  /*1e3f0*/  IABS R3, R7 ;  /* 0x0000000700037213 */ /* 0x000fe40000000000 */
[----:B------:R-:W-:-:S03]  /*1e400*/  IABS R2, R6 ;  /* 0x0000000600027213 */ /* 0x000fc60000000000 */
[----:B------:R-:W-:Y:S01]  /*1e410*/  IMAD.HI.U32 R10, R10, R3, RZ ;  /* 0x000000030a0a7227 */ /* 0x000fe200078e00ff */
[----:B------:R-:W-:-:S05]  /*1e420*/  IADD3 R2, RZ, -R2, RZ ;  /* 0x80000002ff027210 */ /* 0x000fca0007ffe0ff */
[----:B------:R-:W-:-:S05]  /*1e430*/  IMAD R3, R10, R2, R3 ;  /* 0x000000020a037224 */ /* 0x000fca00078e0203 */
[----:B------:R-:W-:-:S13]  /*1e440*/  ISETP.GT.U32.AND P0, PT, R8, R3, PT ;  /* 0x000000030800720c */ /* 0x000fda0003f04070 */
[----:B------:R-:W-:Y:S02]  /*1e450*/  @!P0 IMAD.IADD R3, R3, 0x1, -R8 ;  /* 0x0000000103038824 */ /* 0x000fe400078e0a08 */
[----:B------:R-:W-:-:S03]  /*1e460*/  @!P0 VIADD R10, R10, 0x1 ;  /* 0x000000010a0a8836 */ /* 0x000fc60000000000 */
[----:B------:R-:W-:Y:S02]  /*1e470*/  ISETP.GE.U32.AND P0, PT, R3, R8, PT ;  /* 0x000000080300720c */ /* 0x000fe40003f06070 */
[----:B------:R-:W-:-:S11]  /*1e480*/  LOP3.LUT R3, R7, R6, RZ, 0x3c, !PT ;  /* 0x0000000607037212 */ /* 0x000fd600078e3cff */
        /* <DEDUP_REMOVED lines=10> */
[----:B------:R-:W-:-:S04]  /*1e530*/  VIADDMNMX R9, R8, R5, R9, PT ;  /* 0x0000000508097246 */ /* 0x000fc80003800109 */
        /* <DEDUP_REMOVED lines=11> */
[----:B------:R-:W-:-:S04]  /*1e5f0*/  IMAD.HI.U32 R2, R2, R3, RZ ;  /* 0x0000000302027227 */ /* 0x000fc800078e00ff */
[----:B------:R-:W-:-:S04]  /*1e600*/  IMAD.MOV R8, RZ, RZ, -R7 ;  /* 0x000000ffff087224 */ /* 0x000fc800078e0a07 */
[----:B------:R-:W-:Y:S01]  /*1e610*/  IMAD R8, R2, R8, R3 ;  /* 0x0000000802087224 */ /* 0x000fe200078e0203 */
[----:B------:R-:W-:-:S04]  /*1e620*/  LOP3.LUT R3, R6, R9, RZ, 0x3c, !PT ;  /* 0x0000000906037212 */ /* 0x000fc800078e3cff */
[----:B------:R-:W-:-:S13]  /*1e630*/  ISETP.GT.U32.AND P0, PT, R5, R8, PT ;  /* 0x000000080500720c */ /* 0x000fda0003f04070 */
[----:B------:R-:W-:Y:S01]  /*1e640*/  @!P0 IADD3 R8, R8, -R5, RZ ;  /* 0x8000000508088210 */ /* 0x000fe20007ffe0ff */
[----:B------:R-:W-:-:S03]  /*1e650*/  @!P0 VIADD R2, R2, 0x1 ;  /* 0x0000000102028836 */ /* 0x000fc60000000000 */
[----:B------:R-:W-:-:S13]  /*1e660*/  ISETP.GE.U32.AND P0, PT, R8, R5, PT ;  /* 0x000000050800720c */ /* 0x000fda0003f06070 */
[----:B------:R-:W-:Y:S01]  /*1e670*/  @P0 VIADD R2, R2, 0x1 ;  /* 0x0000000102020836 */ /* 0x000fe20000000000 */
[----:B------:R-:W-:Y:S01]  /*1e680*/  ISETP.GE.AND P0, PT, R3, RZ, PT ;  /* 0x000000ff0300720c */ /* 0x000fe20003f06270 */
[----:B------:R-:W-:-:S12]  /*1e690*/  IMAD.IADD R3, R6, 0x1, R4 ;  /* 0x0000000106037824 */ /* 0x000fd800078e0204 */
        /* <DEDUP_REMOVED lines=8> */
.L_x_2303:
[----:B------:R-:W-:Y:S01]  /*1e720*/  UMOV UR4, URZ ;  /* 0x0000003f00047c82 */ /* 0x000fe20008000000 */
[----:B------:R-:W-:Y:S01]  /*1e730*/  UMOV UR5, URZ ;  /* 0x0000003f00057c82 */ /* 0x000fe20008000000 */
[----:B------:R-:W-:Y:S01]  /*1e740*/  ULDC UR6, c[0x0][0xc14] ;  /* 0x0003050000067ab9 */ /* 0x000fe20000000800 */
[----:B------:R-:W-:Y:S02]  /*1e750*/  IMAD.MOV.U32 R16, RZ, RZ, R4 ;  /* 0x000000ffff107224 */ /* 0x000fe400078e0004 */
[----:B------:R-:W-:Y:S02]  /*1e760*/  IMAD.U32 R17, RZ, RZ, UR4 ;  /* 0x00000004ff117e24 */ /* 0x000fe4000f8e00ff */
[----:B------:R-:W-:Y:S02]  /*1e770*/  IMAD.U32 R18, RZ, RZ, UR5 ;  /* 0x00000005ff127e24 */ /* 0x000fe4000f8e00ff */
[----:B------:R-:W-:-:S07]  /*1e780*/  IMAD.U32 R19, RZ, RZ, UR6 ;  /* 0x00000006ff137e24 */ /* 0x000fce000f8e00ff */
.L_x_2311:
        /* <DEDUP_REMOVED lines=12> */
.L_x_2212:
[----:B-1----:R-:W3:Y:S01]  /*1e850*/  LDL.LU R0, [R1+0x24] ;  /* 0x0000240001007983 */ /* 0x002ee20000300800 */
[----:B------:R-:W-:Y:S01]  /*1e860*/  BSSY B0, `(.L_x_2313) ;  /* 0x000000b000007945 */ /* 0x000fe20003800000 */
[----:B------:R-:W1:Y:S01]  /*1e870*/  S2R R5, SR_CgaCtaId ;  /* 0x0000000000057919 */ /* 0x000e620000008800 */
[----:B---3--:R-:W-:-:S05]  /*1e880*/  VIADD R0, R0, 0x1 ;  /* 0x0000000100007836 */ /* 0x008fca0000000000 */
[----:B--2---:R-:W-:-:S04]  /*1e890*/  LEA.HI R2, R0, R0, RZ, 0x1 ;  /* 0x0000000000027211 */ /* 0x004fc800078f08ff */
[----:B------:R-:W-:-:S04]  /*1e8a0*/  LOP3.LUT R3, R2, 0xfffffffe, RZ, 0xc0, !PT ;  /* 0xfffffffe02037812 */ /* 0x000fc800078ec0ff */
[----:B------:R-:W-:Y:S02]  /*1e8b0*/  IADD3 R3, R0, -R3, RZ ;  /* 0x8000000300037210 */ /* 0x000fe40007ffe0ff */
[----:B------:R-:W-:Y:S02]  /*1e8c0*/  MOV R0, 0x400 ;  /* 0x0000040000007802 */ /* 0x000fe40000000f00 */
[----:B------:R-:W-:Y:S02]  /*1e8d0*/  SHF.L.U32 R3, R3, 0x1f, RZ ;  /* 0x0000001f03037819 */ /* 0x000fe400000006ff */
[----:B-1----:R-:W-:-:S04]  /*1e8e0*/  LEA R0, R5, R0, 0x18 ;  /* 0x0000000005007211 */ /* 0x002fc800078ec0ff */
[----:B------:R-:W1:Y:S02]  /*1e8f0*/  SYNCS.PHASECHK.TRANS64.TRYWAIT P0, [R0+URZ+0x22820], R3 ;  /* 0x02282003000075a7 */ /* 0x000e64000800017f */
[----:B-1----:R-:W-:Y:S05]  /*1e900*/  @!P0 BRA `(.L_x_2314) ;  /* 0x0000002000bc8947 */ /* 0x002fea0003800000 */
.L_x_2432:
[----:B------:R-:W-:Y:S05]  /*1e910*/  BSYNC B0 ;  /* 0x0000000000007941 */ /* 0x000fea0003800000 */
.L_x_2313:
[----:B------:R-:W-:-:S03]  /*1e920*/  UMOV UR4, 0xffffffff ;  /* 0xffffffff00047882 */ /* 0x000fc60000000000 */
[----:B------:R-:W-:Y:S05]  /*1e930*/  BRA.DIV UR4, `(.L_x_2315) ;  /* 0x0000002204c47947 */ /* 0x000fea000b800000 */
[----:B------:R-:W2:Y:S02]  /*1e940*/  S2R R2, SR_TID.X ;  /* 0x0000000000027919 */ /* 0x000ea40000002100 */
[----:B--2---:R-:W-:-:S04]  /*1e950*/  SHF.R.U32.HI R2, RZ, 0x5, R2 ;  /* 0x00000005ff027819 */ /* 0x004fc80000011602 */
[----:B------:R-:W-:-:S05]  /*1e960*/  LOP3.LUT R2, R2, 0x3, RZ, 0xc0, !PT ;  /* 0x0000000302027812 */ /* 0x000fca00078ec0ff */
[----:B------:R2:W3:Y:S02]  /*1e970*/  SHFL.IDX PT, R14, R2, RZ, 0x1f ;  /* 0x00001fff020e7589 */ /* 0x0004e400000e0000 */
.L_x_2435:
[----:B---3--:R-:W-:-:S13]  /*1e980*/  ISETP.NE.AND P0, PT, R14, RZ, PT ;  /* 0x000000ff0e00720c */ /* 0x008fda0003f05270 */
[----:B------:R-:W-:Y:S05]  /*1e990*/  @P0 BRA `(.L_x_1991) ;  /* 0x0000000000940947 */ /* 0x000fea0003800000 */
[----:B------:R-:W-:-:S03]  /*1e9a0*/  UMOV UR4, 0xffffffff ;  /* 0xffffffff00047882 */ /* 0x000fc60000000000 */
[----:B------:R-:W-:Y:S05]  /*1e9b0*/  BRA.DIV UR4, `(.L_x_2316) ;  /* 0x0000002204d87947 */ /* 0x000fea000b800000 */
[----:B------:R-:W-:-:S13]  /*1e9c0*/  ELECT P6, URZ, PT ;  /* 0x00000000003f782f */ /* 0x000fda00038c0000 */
.L_x_2438:
[----:B------:R-:W-:Y:S05]  /*1e9d0*/  @!P6 BRA `(.L_x_1991) ;  /* 0x000000000084e947 */ /* 0x000fea0003800000 */
[----:B--2---:R-:W2:Y:S02]  /*1e9e0*/  LDL.LU R2, [R1+0x2c] ;  /* 0x00002c0001027983 */ /* 0x004ea40000300800 */
[----:B--2---:R-:W-:-:S04]  /*1e9f0*/  LOP3.LUT R2, R2, 0x2, RZ, 0xfc, !PT ;  /* 0x0000000202027812 */ /* 0x004fc800078efcff */
[----:B------:R-:W-:-:S13]  /*1ea00*/  ISETP.NE.AND P2, PT, R2, 0x3, PT ;  /* 0x000000030200780c */ /* 0x000fda0003f45270 */
[----:B------:R-:W-:Y:S05]  /*1ea10*/  @!P2 BRA `(.L_x_2317) ;  /* 0x000000000004a947 */ /* 0x000fea0003800000 */
[----:B------:R-:W-:Y:S01]  /*1ea20*/  BPT.TRAP 0x1 ;  /* 0x000000040000795c */ /* 0x000fe20000300000 */
.L_x_2317:
        /* <DEDUP_REMOVED lines=14> */
.L_x_2439:
[----:B------:R-:W2:Y:S02]  /*1eb10*/  SYNCS.PHASECHK.TRANS64.TRYWAIT P0, [R7+URZ], R2 ;  /* 0x00000002070075a7 */ /* 0x000ea4000800017f */
[----:B--2---:R-:W-:Y:S05]  /*1eb20*/  @!P0 BRA `(.L_x_2319) ;  /* 0x0000002000b08947 */ /* 0x004fea0003800000 */
.L_x_2440:
[----:B------:R-:W-:Y:S05]  /*1eb30*/  @!P2 BRA `(.L_x_2320) ;  /* 0x000000000004a947 */ /* 0x000fea0003800000 */
[----:B------:R-:W-:Y:S01]  /*1eb40*/  BPT.TRAP 0x1 ;  /* 0x000000040000795c */ /* 0x000fe20000300000 */
.L_x_2320:
[----:B------:R-:W3:Y:S01]  /*1eb50*/  LDL.LU R4, [R1] ;  /* 0x0000000001047983 */ /* 0x000ee20000300800 */
[----:B------:R-:W-:-:S04]  /*1eb60*/  VIADD R0, R0, 0x22860 ;  /* 0x0002286000007836 */ /* 0x000fc80000000000 */
[----:B---3--:R-:W-:-:S04]  /*1eb70*/  IMAD R4, R4, 0x8, R0 ;  /* 0x0000000804047824 */ /* 0x008fc800078e0200 */
[----:B------:R-:W3:Y:S02]  /*1eb80*/  SYNCS.PHASECHK.TRANS64.TRYWAIT P0, [R4+URZ], R5 ;  /* 0x00000005040075a7 */ /* 0x000ee4000800017f */
[----:B---3--:R-:W-:Y:S05]  /*1eb90*/  @!P0 BRA `(.L_x_2321) ;  /* 0x0000002000a88947 */ /* 0x008fea0003800000 */
.L_x_2441:
[----:B------:R-:W-:-:S07]  /*1eba0*/  IMAD R3, R3, 0x8, R0 ;  /* 0x0000000803037824 */ /* 0x000fce00078e0200 */
.L_x_2322:
[----:B----4-:R4:W0:Y:S02]  /*1ebb0*/  SYNCS.PHASECHK.TRANS64.TRYWAIT P0, [R3+URZ], R2 ;  /* 0x00000002030075a7 */ /* 0x010824000800017f */
[----:B0-----:R-:W-:Y:S05]  /*1ebc0*/  @!P0 NANOSLEEP.SYNCS 0x989680 ;  /* 0x009896800000895d */ /* 0x001fea0003900000 */
[----:B------:R-:W0:Y:S02]  /*1ebd0*/  @!P0 SYNCS.PHASECHK.TRANS64 P0, [R3+URZ], R2 ;  /* 0x00000002030085a7 */ /* 0x000e24000800007f */
[----:B0-----:R-:W-:Y:S05]  /*1ebe0*/  @!P0 BRA `(.L_x_2322) ;  /* 0xfffffffc00f08947 */ /* 0x001fea000383ffff */
.L_x_1991:
[----:B------:R-:W-:Y:S05]  /*1ebf0*/  BSYNC B7 ;  /* 0x0000000000077941 */ /* 0x000fea0003800000 */
.L_x_1988:
[----:B------:R-:W-:Y:S05]  /*1ec00*/  EXIT ;  /* 0x000000000000794d */ /* 0x000fea0003800000 */
.L_x_2017:
[----:B0-----:R0:W1:Y:S02]  /*1ec10*/  SYNCS.PHASECHK.TRANS64.TRYWAIT P6, [R90+URZ+0x22890], R111 ;  /* 0x0228906f5a0075a7 */ /* 0x00106400080c017f */
[----:B-1----:R-:W-:Y:S05]  /*1ec20*/  @!P6 NANOSLEEP.SYNCS 0x989680 ;  /* 0x009896800000e95d */ /* 0x002fea0003900000 */
[----:B------:R-:W1:Y:S02]  /*1ec30*/  @!P6 SYNCS.PHASECHK.TRANS64 P6, [R90+URZ+0x22890], R111 ;  /* 0x0228906f5a00e5a7 */ /* 0x000e6400080c007f */
[----:B-1----:R-:W-:Y:S05]  /*1ec40*/  @!P6 BRA `(.L_x_2017) ;  /* 0xfffffffc00f0e947 */ /* 0x002fea000383ffff */
[----:B------:R-:W-:Y:S05]  /*1ec50*/  BRA `(.L_x_2323) ;  /* 0xfffffe4000787947 */ /* 0x000fea000383ffff */
.L_x_2035:
[----:B0-----:R0:W1:Y:S02]  /*1ec60*/  SYNCS.PHASECHK.TRANS64.TRYWAIT P5, [R90+URZ+0x22890], R111 ;  /* 0x0228906f5a0075a7 */ /* 0x00106400080a017f */
[----:B-1----:R-:W-:Y:S05]  /*1ec70*/  @!P5 NANOSLEEP.SYNCS 0x989680 ;  /* 0x009896800000d95d */ /* 0x002fea0003900000 */
[----:B------:R-:W1:Y:S02]  /*1ec80*/  @!P5 SYNCS.PHASECHK.TRANS64 P5, [R90+URZ+0x22890], R111 ;  /* 0x0228906f5a00d5a7 */ /* 0x000e6400080a007f */
[----:B-1----:R-:W-:Y:S05]  /*1ec90*/  @!P5 BRA `(.L_x_2035) ;  /* 0xfffffffc00f0d947 */ /* 0x002fea000383ffff */
[----:B------:R-:W-:Y:S05]  /*1eca0*/  BRA `(.L_x_2324) ;  /* 0xfffffe5000c87947 */ /* 0x000fea000383ffff */
.L_x_2044:
[----:B0-----:R0:W1:Y:S02]  /*1ecb0*/  SYNCS.PHASECHK.TRANS64.TRYWAIT P4, [R90+URZ+0x22890], R111 ;  /* 0x0228906f5a0075a7 */ /* 0x001064000808017f */
[----:B-1----:R-:W-:Y:S05]  /*1ecc0*/  @!P4 NANOSLEEP.SYNCS 0x989680 ;  /* 0x009896800000c95d */ /* 0x002fea0003900000 */
[----:B------:R-:W1:Y:S02]  /*1ecd0*/  @!P4 SYNCS.PHASECHK.TRANS64 P4, [R90+URZ+0x22890], R111 ;  /* 0x0228906f5a00c5a7 */ /* 0x000e64000808007f */
[----:B-1----:R-:W-:Y:S05]  /*1ece0*/  @!P4 BRA `(.L_x_2044) ;  /* 0xfffffffc00f0c947 */ /* 0x002fea000383ffff */
[----:B------:R-:W-:Y:S05]  /*1ecf0*/  BRA `(.L_x_2325) ;  /* 0xfffffe6000a47947 */ /* 0x000fea000383ffff */
.L_x_2050:
[----:B--2---:R2:W3:Y:S02]  /*1ed00*/  SYNCS.PHASECHK.TRANS64.TRYWAIT P3, [R90+URZ+0x228b0], R111 ;  /* 0x0228b06f5a0075a7 */ /* 0x0044e4000806017f */
[----:B---3--:R-:W-:Y:S05]  /*1ed10*/  @!P3 NANOSLEEP.SYNCS 0x989680 ;  /* 0x009896800000b95d */ /* 0x008fea0003900000 */
[----:B------:R-:W3:Y:S02]  /*1ed20*/  @!P3 SYNCS.PHASECHK.TRANS64 P3, [R90+URZ+0x228b0], R111 ;  /* 0x0228b06f5a00b5a7 */ /* 0x000ee4000806007f */
[----:B---3--:R-:W-:Y:S05]  /*1ed30*/  @!P3 BRA `(.L_x_2050) ;  /* 0xfffffffc00f0b947 */ /* 0x008fea000383ffff */
[----:B------:R-:W-:Y:S05]  /*1ed40*/  BRA `(.L_x_2326) ;  /* 0xfffffe6400347947 */ /* 0x000fea000383ffff */
.L_x_2066:
[----:B------:R-:W1:Y:S01]  /*1ed50*/  S2R R9, SR_TID.X ;  /* 0x0000000000097919 */ /* 0x000e620000002100 */
[----:B------:R-:W-:Y:S01]  /*1ed60*/  BSSY B0, `(.L_x_2327) ;  /* 0x000000c000007945 */ /* 0x000fe20003800000 */
[----:B------:R-:W-:Y:S01]  /*1ed70*/  IMAD.MOV.U32 R12, RZ, RZ, RZ ;  /* 0x000000ffff0c7224 */ /* 0x000fe200078e00ff */
[----:B------:R-:W-:Y:S01]  /*1ed80*/  MOV R15, 0xffffffff ;  /* 0xffffffff000f7802 */ /* 0x000fe20000000f00 */
[----:B------:R-:W-:Y:S02]  /*1ed90*/  IMAD.MOV.U32 R11, RZ, RZ, 0x1f ;  /* 0x0000001fff0b7424 */ /* 0x000fe400078e00ff */
[----:B-1----:R-:W-:-:S05]  /*1eda0*/  VIADD R9, R9, 0xffffff80 ;  /* 0xffffff8009097836 */ /* 0x002fca0000000000 */
[----:B------:R-:W-:-:S04]  /*1edb0*/  SHF.R.S32.HI R8, RZ, 0x1f, R9 ;  /* 0x0000001fff087819 */ /* 0x000fc80000011409 */
[----:B------:R-:W-:-:S04]  /*1edc0*/  LEA.HI R8, R8, R9, RZ, 0x7 ;  /* 0x0000000908087211 */ /* 0x000fc800078f38ff */
[----:B------:R-:W-:-:S05]  /*1edd0*/  SHF.R.S32.HI R8, RZ, 0x7, R8 ;  /* 0x00000007ff087819 */ /* 0x000fca0000011408 */
[----:B------:R-:W-:-:S07]  /*1ede0*/  IMAD.MOV.U32 R13, RZ, RZ, R8 ;  /* 0x000000ffff0d7224 */ /* 0x000fce00078e0008 */
[----:B0----5:R-:W-:Y:S05]  /*1edf0*/  WARPSYNC.COLLECTIVE R15, `(.L_x_2328) ;  /* 0x000000000f087348 */ /* 0x021fea0003c00000 */
[----:B------:R1:W2:Y:S02]  /*1ee00*/  SHFL.IDX P6, R14, R13, R12, R11 ;  /* 0x0000000c0d0e7389 */ /* 0x0002a400000c000b */
[----:B012--5:R-:W-:Y:S01]  /*1ee10*/  ENDCOLLECTIVE ;  /* 0x000000000000791b */ /* 0x027fe20003800000 */
.L_x_2328:
[----:B------:R-:W-:Y:S05]  /*1ee20*/  BSYNC B0 ;  /* 0x0000000000007941 */ /* 0x000fea0003800000 */
.L_x_2327:
[----:B------:R-:W-:Y:S05]  /*1ee30*/  BRA `(.L_x_2329) ;  /* 0xfffffe7000a07947 */ /* 0x000fea000383ffff */
.L_x_2082:
[----:B------:R-:W-:Y:S01]  /*1ee40*/  BSSY B1, `(.L_x_2330) ;  /* 0x0000008000017945 */ /* 0x000fe20003800000 */
[----:B------:R-:W-:Y:S02]  /*1ee50*/  IMAD.MOV.U32 R13, RZ, RZ, R5 ;  /* 0x000000ffff0d7224 */ /* 0x000fe400078e0005 */
[----:B------:R-:W-:Y:S02]  /*1ee60*/  IMAD.MOV.U32 R12, RZ, RZ, RZ ;  /* 0x000000ffff0c7224 */ /* 0x000fe400078e00ff */
[----:B------:R-:W-:Y:S02]  /*1ee70*/  IMAD.MOV.U32 R11, RZ, RZ, 0x1c1f ;  /* 0x00001c1fff0b7424 */ /* 0x000fe400078e00ff */
[----:B------:R-:W-:-:S07]  /*1ee80*/  IMAD.MOV.U32 R15, RZ, RZ, -0x1 ;  /* 0xffffffffff0f7424 */ /* 0x000fce00078e00ff */
[----:B0----5:R-:W-:Y:S05]  /*1ee90*/  WARPSYNC.COLLECTIVE R15, `(.L_x_2331) ;  /* 0x000000000f087348 */ /* 0x021fea0003c00000 */
[----:B------:R1:W2:Y:S02]  /*1eea0*/  SHFL.IDX P6, R14, R13, R12, R11 ;  /* 0x0000000c0d0e7389 */ /* 0x0002a400000c000b */
[----:B012--5:R-:W-:Y:S01]  /*1eeb0*/  ENDCOLLECTIVE ;  /* 0x000000000000791b */ /* 0x027fe20003800000 */
.L_x_2331:
[----:B------:R-:W-:Y:S05]  /*1eec0*/  BSYNC B1 ;  /* 0x0000000000017941 */ /* 0x000fea0003800000 */
.L_x_2330:
[----:B------:R-:W-:Y:S05]  /*1eed0*/  BRA `(.L_x_2332) ;  /* 0xfffffe7c00e47947 */ /* 0x000fea000383ffff */
.L_x_2083:
        /* <DEDUP_REMOVED lines=8> */
.L_x_2334:
[----:B------:R-:W-:Y:S05]  /*1ef60*/  BSYNC B1 ;  /* 0x0000000000017941 */ /* 0x000fea0003800000 */
.L_x_2333:
[----:B------:R-:W-:Y:S05]  /*1ef70*/  BRA `(.L_x_2335) ;  /* 0xfffffe7c00c47947 */ /* 0x000fea000383ffff */
.L_x_2084:
[----:B------:R-:W-:Y:S01]  /*1ef80*/  BSSY B1, `(.L_x_2336) ;  /* 0x0000008000017945 */ /* 0x000fe20003800000 */
[----:B------:R-:W-:Y:S01]  /*1ef90*/  IMAD.MOV.U32 R13, RZ, RZ, R3 ;  /* 0x000000ffff0d7224 */ /* 0x000fe200078e0003 */
[----:B------:R-:W-:Y:S01]  /*1efa0*/  MOV R15, 0xffffffff ;  /* 0xffffffff000f7802 */ /* 0x000fe20000000f00 */
[----:B------:R-:W-:Y:S02]  /*1efb0*/  IMAD.MOV.U32 R12, RZ, RZ, RZ ;  /* 0x000000ffff0c7224 */ /* 0x000fe400078e00ff */
[----:B------:R-:W-:-:S07]  /*1efc0*/  IMAD.MOV.U32 R11, RZ, RZ, 0x1c1f ;  /* 0x00001c1fff0b7424 */ /* 0x000fce00078e00ff */
[----:B0----5:R-:W-:Y:S05]  /*1efd0*/  WARPSYNC.COLLECTIVE R15, `(.L_x_2337) ;  /* 0x000000000f087348 */ /* 0x021fea0003c00000 */
[----:B------:R1:W2:Y:S02]  /*1efe0*/  SHFL.IDX P6, R14, R13, R12, R11 ;  /* 0x0000000c0d0e7389 */ /* 0x0002a400000c000b */
[----:B012--5:R-:W-:Y:S01]  /*1eff0*/  ENDCOLLECTIVE ;  /* 0x000000000000791b */ /* 0x027fe20003800000 */
.L_x_2337:
[----:B------:R-:W-:Y:S05]  /*1f000*/  BSYNC B1 ;  /* 0x0000000000017941 */ /* 0x000fea0003800000 */
.L_x_2336:
[----:B------:R-:W-:Y:S05]  /*1f010*/  BRA `(.L_x_2338) ;  /* 0xfffffe7c00a47947 */ /* 0x000fea000383ffff */
.L_x_2085:
        /* <DEDUP_REMOVED lines=8> */
.L_x_2340:
[----:B------:R-:W-:Y:S05]  /*1f0a0*/  BSYNC B1 ;  /* 0x0000000000017941 */ /* 0x000fea0003800000 */
.L_x_2339:
[----:B------:R-:W-:Y:S05]  /*1f0b0*/  BRA `(.L_x_2341) ;  /* 0xfffffe7c00847947 */ /* 0x000fea000383ffff */
.L_x_2086:
[----:B------:R-:W-:Y:S01]  /*1f0c0*/  BSSY B1, `(.L_x_2342) ;  /* 0x0000008000017945 */ /* 0x000fe20003800000 */
[----:B------:R-:W-:Y:S02]  /*1f0d0*/  IMAD.MOV.U32 R13, RZ, RZ, R5 ;  /* 0x000000ffff0d7224 */ /* 0x000fe400078e0005 */
[----:B------:R-:W-:Y:S02]  /*1f0e0*/  IMAD.MOV.U32 R12, RZ, RZ, 0x1 ;  /* 0x00000001ff0c7424 */ /* 0x000fe400078e00ff */
[----:B------:R-:W-:Y:S02]  /*1f0f0*/  IMAD.MOV.U32 R11, RZ, RZ, 0x1c1f ;  /* 0x00001c1fff0b7424 */ /* 0x000fe400078e00ff */
[----:B------:R-:W-:-:S07]  /*1f100*/  IMAD.MOV.U32 R15, RZ, RZ, -0x1 ;  /* 0xffffffffff0f7424 */ /* 0x000fce00078e00ff */
[----:B0----5:R-:W-:Y:S05]  /*1f110*/  WARPSYNC.COLLECTIVE R15, `(.L_x_2343) ;  /* 0x000000000f087348 */ /* 0x021fea0003c00000 */
[----:B------:R1:W2:Y:S02]  /*1f120*/  SHFL.IDX P6, R14, R13, R12, R11 ;  /* 0x0000000c0d0e7389 */ /* 0x0002a400000c000b */
[----:B012--5:R-:W-:Y:S01]  /*1f130*/  ENDCOLLECTIVE ;  /* 0x000000000000791b */ /* 0x027fe20003800000 */
.L_x_2343:
[----:B------:R-:W-:Y:S05]  /*1f140*/  BSYNC B1 ;  /* 0x0000000000017941 */ /* 0x000fea0003800000 */
.L_x_2342:
[----:B------:R-:W-:Y:S05]  /*1f150*/  BRA `(.L_x_2344) ;  /* 0xfffffe7c00647947 */ /* 0x000fea000383ffff */
.L_x_2087:
[----:B------:R-:W-:Y:S01]  /*1f160*/  BSSY B1, `(.L_x_2345) ;  /* 0x0000008000017945 */ /* 0x000fe20003800000 */
[----:B------:R-:W-:Y:S01]  /*1f170*/  IMAD.MOV.U32 R13, RZ, RZ, R4 ;  /* 0x000000ffff0d7224 */ /* 0x000fe200078e0004 */
[----:B------:R-:W-:Y:S01]  /*1f180*/  MOV R15, 0xffffffff ;  /* 0xffffffff000f7802 */ /* 0x000fe20000000f00 */
[----:B------:R-:W-:Y:S02]  /*1f190*/  IMAD.MOV.U32 R12, RZ, RZ, 0x1 ;  /* 0x00000001ff0c7424 */ /* 0x000fe400078e00ff */
[----:B------:R-:W-:-:S07]  /*1f1a0*/  IMAD.MOV.U32 R11, RZ, RZ, 0x1c1f ;  /* 0x00001c1fff0b7424 */ /* 0x000fce00078e00ff */
[----:B0----5:R-:W-:Y:S05]  /*1f1b0*/  WARPSYNC.COLLECTIVE R15, `(.L_x_2346) ;  /* 0x000000000f087348 */ /* 0x021fea0003c00000 */
[----:B------:R1:W2:Y:S02]  /*1f1c0*/  SHFL.IDX P6, R14, R13, R12, R11 ;  /* 0x0000000c0d0e7389 */ /* 0x0002a400000c000b */
[----:B012--5:R-:W-:Y:S01]  /*1f1d0*/  ENDCOLLECTIVE ;  /* 0x000000000000791b */ /* 0x027fe20003800000 */
.L_x_2346:
[----:B------:R-:W-:Y:S05]  /*1f1e0*/  BSYNC B1 ;  /* 0x0000000000017941 */ /* 0x000fea0003800000 */
.L_x_2345:
[----:B------:R-:W-:Y:S05]  /*1f1f0*/  BRA `(.L_x_2347) ;  /* 0xfffffe7c00447947 */ /* 0x000fea000383ffff */
.L_x_2088:
        /* <DEDUP_REMOVED lines=8> */
.L_x_2349:
[----:B------:R-:W-:Y:S05]  /*1f280*/  BSYNC B1 ;  /* 0x0000000000017941 */ /* 0x000fea0003800000 */
.L_x_2348:
[----:B------:R-:W-:Y:S05]  /*1f290*/  BRA `(.L_x_2350) ;  /* 0xfffffe7c00247947 */ /* 0x000fea000383ffff */
.L_x_2089:
        /* <DEDUP_REMOVED lines=8> */
.L_x_2352:
[----:B------:R-:W-:Y:S05]  /*1f320*/  BSYNC B1 ;  /* 0x0000000000017941 */ /* 0x000fea0003800000 */
.L_x_2351:
[----:B------:R-:W-:Y:S05]  /*1f330*/  BRA `(.L_x_2353) ;  /* 0xfffffe7c00047947 */ /* 0x000fea000383ffff */
.L_x_2091:
[----:B-1----:R1:W2:Y:S02]  /*1f340*/  SYNCS.PHASECHK.TRANS64.TRYWAIT P2, [R17+URZ+0x22800], R6 ;  /* 0x02280006110075a7 */ /* 0x0022a4000804017f */
[----:B--2---:R-:W-:Y:S05]  /*1f350*/  @!P2 NANOSLEEP.SYNCS 0x989680 ;  /* 0x009896800000a95d */ /* 0x004fea0003900000 */
[----:B------:R-:W2:Y:S02]  /*1f360*/  @!P2 SYNCS.PHASECHK.TRANS64 P2, [R17+URZ+0x22800], R6 ;  /* 0x022800061100a5a7 */ /* 0x000ea4000804007f */
[----:B--2---:R-:W-:Y:S05]  /*1f370*/  @!P2 BRA `(.L_x_2091) ;  /* 0xfffffffc00f0a947 */ /* 0x004fea000383ffff */
[----:B------:R-:W-:Y:S05]  /*1f380*/  BRA `(.L_x_2354) ;  /* 0xfffffe7c007c7947 */ /* 0x000fea000383ffff */
.L_x_2099:
        /* <DEDUP_REMOVED lines=8> */
.L_x_2356:
[----:B------:R-:W-:Y:S05]  /*1f410*/  BSYNC B1 ;  /* 0x0000000000017941 */ /* 0x000fea0003800000 */
.L_x_2355:
[----:B------:R-:W-:Y:S05]  /*1f420*/  BRA `(.L_x_2357) ;  /* 0xfffffe8c00507947 */ /* 0x000fea000383ffff */
.L_x_2100:
        /* <DEDUP_REMOVED lines=8> */
.L_x_2359:
[----:B------:R-:W-:Y:S05]  /*1f4b0*/  BSYNC B1 ;  /* 0x0000000000017941 */ /* 0x000fea0003800000 */
.L_x_2358:
[----:B------:R-:W-:Y:S05]  /*1f4c0*/  BRA `(.L_x_2360) ;  /* 0xfffffe8c00307947 */ /* 0x000fea000383ffff */
.L_x_2101:
        /* <DEDUP_REMOVED lines=8> */
.L_x_2362:
[----:B------:R-:W-:Y:S05]  /*1f550*/  BSYNC B1 ;  /* 0x0000000000017941 */ /* 0x000fea0003800000 */
.L_x_2361:
[----:B------:R-:W-:Y:S05]  /*1f560*/  BRA `(.L_x_2363) ;  /* 0xfffffe8c00107947 */ /* 0x000fea000383ffff */
.L_x_2102:
        /* <DEDUP_REMOVED lines=8> */
.L_x_2365:
[----:B------:R-:W-:Y:S05]  /*1f5f0*/  BSYNC B1 ;  /* 0x0000000000017941 */ /* 0x000fea0003800000 */
.L_x_2364:
[----:B------:R-:W-:Y:S05]  /*1f600*/  BRA `(.L_x_2366) ;  /* 0xfffffe8800f07947 */ /* 0x000fea000383ffff */
.L_x_2103:
        /* <DEDUP_REMOVED lines=8> */
.L_x_2368:
[----:B------:R-:W-:Y:S05]  /*1f690*/  BSYNC B1 ;  /* 0x0000000000017941 */ /* 0x000fea0003800000 */
.L_x_2367:
[----:B------:R-:W-:Y:S05]  /*1f6a0*/  BRA `(.L_x_2369) ;  /* 0xfffffe8800d07947 */ /* 0x000fea000383ffff */
.L_x_2104:
        /* <DEDUP_REMOVED lines=8> */
.L_x_2371:
[----:B------:R-:W-:Y:S05]  /*1f730*/  BSYNC B1 ;  /* 0x0000000000017941 */ /* 0x000fea0003800000 */
.L_x_2370:
[----:B------:R-:W-:Y:S05]  /*1f740*/  BRA `(.L_x_2372) ;  /* 0xfffffe8800b47947 */ /* 0x000fea000383ffff */
.L_x_2105:
        /* <DEDUP_REMOVED lines=8> */
.L_x_2374:
[----:B------:R-:W-:Y:S05]  /*1f7d0*/  BSYNC B1 ;  /* 0x0000000000017941 */ /* 0x000fea0003800000 */
.L_x_2373:
[----:B------:R-:W-:Y:S05]  /*1f7e0*/  BRA `(.L_x_2375) ;  /* 0xfffffe8800987947 */ /* 0x000fea000383ffff */
.L_x_2106:
        /* <DEDUP_REMOVED lines=8> */
.L_x_2377:
[----:B------:R-:W-:Y:S05]  /*1f870*/  BSYNC B1 ;  /* 0x0000000000017941 */ /* 0x000fea0003800000 */
.L_x_2376:
[----:B------:R-:W-:Y:S05]  /*1f880*/  BRA `(.L_x_2378) ;  /* 0xfffffe88007c7947 */ /* 0x000fea000383ffff */
.L_x_2108:
[----:B-1----:R1:W2:Y:S02]  /*1f890*/  SYNCS.PHASECHK.TRANS64.TRYWAIT P2, [R17+URZ+0x22800], R4 ;  /* 0x02280004110075a7 */ /* 0x0022a4000804017f */
[----:B--2---:R-:W-:Y:S05]  /*1f8a0*/  @!P2 NANOSLEEP.SYNCS 0x989680 ;  /* 0x009896800000a95d */ /* 0x004fea0003900000 */
[----:B------:R-:W2:Y:S02]  /*1f8b0*/  @!P2 SYNCS.PHASECHK.TRANS64 P2, [R17+URZ+0x22800], R4 ;  /* 0x022800041100a5a7 */ /* 0x000ea4000804007f */
[----:B--2---:R-:W-:Y:S05]  /*1f8c0*/  @!P2 BRA `(.L_x_2108) ;  /* 0xfffffffc00f0a947 */ /* 0x004fea000383ffff */
[----:B------:R-:W-:Y:S05]  /*1f8d0*/  BRA `(.L_x_2379) ;  /* 0xfffffe8800d87947 */ /* 0x000fea000383ffff */
.L_x_2114:
[----:B---3--:R3:W4:Y:S02]  /*1f8e0*/  SYNCS.PHASECHK.TRANS64.TRYWAIT P2, [R5+URZ+0x22830], R20 ;  /* 0x02283014050075a7 */ /* 0x008724000804017f */
[----:B----4-:R-:W-:Y:S05]  /*1f8f0*/  @!P2 NANOSLEEP.SYNCS 0x989680 ;  /* 0x009896800000a95d */ /* 0x010fea0003900000 */
[----:B------:R-:W4:Y:S02]  /*1f900*/  @!P2 SYNCS.PHASECHK.TRANS64 P2, [R5+URZ+0x22830], R20 ;  /* 0x022830140500a5a7 */ /* 0x000f24000804007f */
[----:B----4-:R-:W-:Y:S05]  /*1f910*/  @!P2 BRA `(.L_x_2114) ;  /* 0xfffffffc00f0a947 */ /* 0x010fea000383ffff */
[----:B------:R-:W-:Y:S05]  /*1f920*/  BRA `(.L_x_2113) ;  /* 0xfffffe9800407947 */ /* 0x000fea000383ffff */
.L_x_2127:
[----:B-1----:R1:W2:Y:S02]  /*1f930*/  SYNCS.PHASECHK.TRANS64.TRYWAIT P2, [R5+URZ+0x22850], R20 ;  /* 0x02285014050075a7 */ /* 0x0022a4000804017f */
[----:B--2---:R-:W-:Y:S05]  /*1f940*/  @!P2 NANOSLEEP.SYNCS 0x989680 ;  /* 0x009896800000a95d */ /* 0x004fea0003900000 */
[----:B------:R-:W2:Y:S02]  /*1f950*/  @!P2 SYNCS.PHASECHK.TRANS64 P2, [R5+URZ+0x22850], R20 ;  /* 0x022850140500a5a7 */ /* 0x000ea4000804007f */
[----:B--2---:R-:W-:Y:S05]  /*1f960*/  @!P2 BRA `(.L_x_2127) ;  /* 0xfffffffc00f0a947 */ /* 0x004fea000383ffff */
[----:B------:R-:W-:Y:S05]  /*1f970*/  BRA `(.L_x_2126) ;  /* 0xfffffec000747947 */ /* 0x000fea000383ffff */
.L_x_2136:
[----:B-1----:R1:W2:Y:S02]  /*1f980*/  SYNCS.PHASECHK.TRANS64.TRYWAIT P2, [R210+URZ+0x22830], R207 ;  /* 0x022830cfd20075a7 */ /* 0x0022a4000804017f */
[----:B--2---:R-:W-:Y:S05]  /*1f990*/  @!P2 NANOSLEEP.SYNCS 0x989680 ;  /* 0x009896800000a95d */ /* 0x004fea0003900000 */
[----:B------:R-:W2:Y:S02]  /*1f9a0*/  @!P2 SYNCS.PHASECHK.TRANS64 P2, [R210+URZ+0x22830], R207 ;  /* 0x022830cfd200a5a7 */ /* 0x000ea4000804007f */
[----:B--2---:R-:W-:Y:S05]  /*1f9b0*/  @!P2 BRA `(.L_x_2136) ;  /* 0xfffffffc00f0a947 */ /* 0x004fea000383ffff */
[----:B------:R-:W-:Y:S05]  /*1f9c0*/  BRA `(.L_x_2135) ;  /* 0xfffffec800307947 */ /* 0x000fea000383ffff */
.L_x_2149:
[----:B-1----:R1:W2:Y:S02]  /*1f9d0*/  SYNCS.PHASECHK.TRANS64.TRYWAIT P2, [R210+URZ+0x22850], R207 ;  /* 0x022850cfd20075a7 */ /* 0x0022a4000804017f */
[----:B--2---:R-:W-:Y:S05]  /*1f9e0*/  @!P2 NANOSLEEP.SYNCS 0x989680 ;  /* 0x009896800000a95d */ /* 0x004fea0003900000 */
[----:B------:R-:W2:Y:S02]  /*1f9f0*/  @!P2 SYNCS.PHASECHK.TRANS64 P2, [R210+URZ+0x22850], R207 ;  /* 0x022850cfd200a5a7 */ /* 0x000ea4000804007f */
[----:B--2---:R-:W-:Y:S05]  /*1fa00*/  @!P2 BRA `(.L_x_2149) ;  /* 0xfffffffc00f0a947 */ /* 0x004fea000383ffff */
[----:B------:R-:W-:Y:S05]  /*1fa10*/  BRA `(.L_x_2148) ;  /* 0xfffffef800a07947 */ /* 0x000fea000383ffff */
.L_x_2159:
[----:B--2---:R2:W3:Y:S02]  /*1fa20*/  SYNCS.PHASECHK.TRANS64.TRYWAIT P3, [R5+URZ+0x22830], R208 ;  /* 0x022830d0050075a7 */ /* 0x0044e4000806017f */
[----:B---3--:R-:W-:Y:S05]  /*1fa30*/  @!P3 NANOSLEEP.SYNCS 0x989680 ;  /* 0x009896800000b95d */ /* 0x008fea0003900000 */
[----:B------:R-:W3:Y:S02]  /*1fa40*/  @!P3 SYNCS.PHASECHK.TRANS64 P3, [R5+URZ+0x22830], R208 ;  /* 0x022830d00500b5a7 */ /* 0x000ee4000806007f */
[----:B---3--:R-:W-:Y:S05]  /*1fa50*/  @!P3 BRA `(.L_x_2159) ;  /* 0xfffffffc00f0b947 */ /* 0x008fea000383ffff */
[----:B------:R-:W-:Y:S05]  /*1fa60*/  BRA `(.L_x_2158) ;  /* 0xffffff00006c7947 */ /* 0x000fea000383ffff */
.L_x_2164:
[----:B-1----:R1:W2:Y:S02]  /*1fa70*/  SYNCS.PHASECHK.TRANS64.TRYWAIT P3, [R5+URZ+0x22850], R208 ;  /* 0x022850d0050075a7 */ /* 0x0022a4000806017f */
[----:B--2---:R-:W-:Y:S05]  /*1fa80*/  @!P3 NANOSLEEP.SYNCS 0x989680 ;  /* 0x009896800000b95d */ /* 0x004fea0003900000 */
[----:B------:R-:W2:Y:S02]  /*1fa90*/  @!P3 SYNCS.PHASECHK.TRANS64 P3, [R5+URZ+0x22850], R208 ;  /* 0x022850d00500b5a7 */ /* 0x000ea4000806007f */
[----:B--2---:R-:W-:Y:S05]  /*1faa0*/  @!P3 BRA `(.L_x_2164) ;  /* 0xfffffffc00f0b947 */ /* 0x004fea000383ffff */
[----:B------:R-:W-:Y:S05]  /*1fab0*/  BRA `(.L_x_2163) ;  /* 0xffffff2000487947 */ /* 0x000fea000383ffff */
.L_x_2170:
[----:B--2---:R2:W3:Y:S02]  /*1fac0*/  SYNCS.PHASECHK.TRANS64.TRYWAIT P2, [R208+URZ+0x22830], R209 ;  /* 0x022830d1d00075a7 */ /* 0x0044e4000804017f */
[----:B---3--:R-:W-:Y:S05]  /*1fad0*/  @!P2 NANOSLEEP.SYNCS 0x989680 ;  /* 0x009896800000a95d */ /* 0x008fea0003900000 */
[----:B------:R-:W3:Y:S02]  /*1fae0*/  @!P2 SYNCS.PHASECHK.TRANS64 P2, [R208+URZ+0x22830], R209 ;  /* 0x022830d1d000a5a7 */ /* 0x000ee4000804007f */
[----:B---3--:R-:W-:Y:S05]  /*1faf0*/  @!P2 BRA `(.L_x_2170) ;  /* 0xfffffffc00f0a947 */ /* 0x008fea000383ffff */
[----:B------:R-:W-:Y:S05]  /*1fb00*/  BRA `(.L_x_2169) ;  /* 0xffffff2400807947 */ /* 0x000fea000383ffff */
.L_x_2183:
[----:B-1----:R1:W2:Y:S02]  /*1fb10*/  SYNCS.PHASECHK.TRANS64.TRYWAIT P2, [R208+URZ+0x22850], R209 ;  /* 0x022850d1d00075a7 */ /* 0x0022a4000804017f */
[----:B--2---:R-:W-:Y:S05]  /*1fb20*/  @!P2 NANOSLEEP.SYNCS 0x989680 ;  /* 0x009896800000a95d */ /* 0x004fea0003900000 */
[----:B------:R-:W2:Y:S02]  /*1fb30*/  @!P2 SYNCS.PHASECHK.TRANS64 P2, [R208+URZ+0x22850], R209 ;  /* 0x022850d1d000a5a7 */ /* 0x000ea4000804007f */
[----:B--2---:R-:W-:Y:S05]  /*1fb40*/  @!P2 BRA `(.L_x_2183) ;  /* 0xfffffffc00f0a947 */ /* 0x004fea000383ffff */
[----:B------:R-:W-:Y:S05]  /*1fb50*/  BRA `(.L_x_2182) ;  /* 0xffffff5400f47947 */ /* 0x000fea000383ffff */
.L_x_2226:
[----:B------:R-:W1:Y:S01]  /*1fb60*/  S2R R11, SR_TID.X ;  /* 0x00000000000b7919 */ /* 0x000e620000002100 */
[----:B------:R-:W-:Y:S01]  /*1fb70*/  BSSY B1, `(.L_x_2380) ;  /* 0x000000a000017945 */ /* 0x000fe20003800000 */
[----:B------:R-:W-:Y:S02]  /*1fb80*/  IMAD.MOV.U32 R12, RZ, RZ, RZ ;  /* 0x000000ffff0c7224 */ /* 0x000fe400078e00ff */
[----:B------:R-:W-:Y:S01]  /*1fb90*/  IMAD.MOV.U32 R15, RZ, RZ, -0x1 ;  /* 0xffffffffff0f7424 */ /* 0x000fe200078e00ff */
[----:B-1----:R-:W-:-:S04]  /*1fba0*/  SHF.R.U32.HI R11, RZ, 0x5, R11 ;  /* 0x00000005ff0b7819 */ /* 0x002fc8000001160b */
[----:B------:R-:W-:-:S05]  /*1fbb0*/  LOP3.LUT R11, R11, 0x3, RZ, 0xc0, !PT ;  /* 0x000000030b0b7812 */ /* 0x000fca00078ec0ff */
[----:B0-----:R-:W-:Y:S02]  /*1fbc0*/  IMAD.MOV.U32 R13, RZ, RZ, R11 ;  /* 0x000000ffff0d7224 */ /* 0x001fe400078e000b */
[----:B------:R-:W-:-:S07]  /*1fbd0*/  IMAD.MOV.U32 R11, RZ, RZ, 0x1f ;  /* 0x0000001fff0b7424 */ /* 0x000fce00078e00ff */
[----:B------:R-:W-:Y:S05]  /*1fbe0*/  WARPSYNC.COLLECTIVE R15, `(.L_x_2381) ;  /* 0x000000000f087348 */ /* 0x000fea0003c00000 */
[----:B------:R0:W1:Y:S02]  /*1fbf0*/  SHFL.IDX P6, R14, R13, R12, R11 ;  /* 0x0000000c0d0e7389 */ /* 0x00006400000c000b */
[----:B01----:R-:W-:Y:S01]  /*1fc00*/  ENDCOLLECTIVE ;  /* 0x000000000000791b */ /* 0x003fe20003800000 */
.L_x_2381:
[----:B------:R-:W-:Y:S05]  /*1fc10*/  BSYNC B1 ;  /* 0x0000000000017941 */ /* 0x000fea0003800000 */
.L_x_2380:
[----:B------:R-:W-:Y:S05]  /*1fc20*/  BRA `(.L_x_2382) ;  /* 0xffffffa4005c7947 */ /* 0x000fea000383ffff */
.L_x_2227:
[----:B------:R-:W-:Y:S01]  /*1fc30*/  BSSY B1, `(.L_x_2383) ;  /* 0x0000006000017945 */ /* 0x000fe20003800000 */
[----:B------:R-:W-:-:S07]  /*1fc40*/  IMAD.MOV.U32 R15, RZ, RZ, -0x1 ;  /* 0xffffffffff0f7424 */ /* 0x000fce00078e00ff */
[----:B0-----:R-:W-:Y:S05]  /*1fc50*/  WARPSYNC.COLLECTIVE R15, `(.L_x_2384) ;  /* 0x000000000f0c7348 */ /* 0x001fea0003c00000 */
[----:B------:R-:W-:Y:S02]  /*1fc60*/  ELECT P6, UR62, PT ;  /* 0x00000000003e782f */ /* 0x000fe400038c0000 */
[----:B------:R-:W-:Y:S01]  /*1fc70*/  MOV R14, UR62 ;  /* 0x0000003e000e7c02 */ /* 0x000fe20008000f00 */
[----:B0-----:R-:W-:Y:S10]  /*1fc80*/  ENDCOLLECTIVE ;  /* 0x000000000000791b */ /* 0x001ff40003800000 */
.L_x_2384:
[----:B------:R-:W-:Y:S05]  /*1fc90*/  BSYNC B1 ;  /* 0x0000000000017941 */ /* 0x000fea0003800000 */
.L_x_2383:
[----:B------:R-:W-:Y:S05]  /*1fca0*/  BRA `(.L_x_2385) ;  /* 0xffffffa400487947 */ /* 0x000fea000383ffff */
.L_x_2229:
[----:B-1----:R1:W2:Y:S02]  /*1fcb0*/  SYNCS.PHASECHK.TRANS64.TRYWAIT P0, [R7+URZ+0x22820], R8 ;  /* 0x02282008070075a7 */ /* 0x0022a4000800017f */
[----:B--2---:R-:W-:Y:S05]  /*1fcc0*/  @!P0 NANOSLEEP.SYNCS 0x989680 ;  /* 0x009896800000895d */ /* 0x004fea0003900000 */
[----:B------:R-:W2:Y:S02]  /*1fcd0*/  @!P0 SYNCS.PHASECHK.TRANS64 P0, [R7+URZ+0x22820], R8 ;  /* 0x02282008070085a7 */ /* 0x000ea4000800007f */
[----:B--2---:R-:W-:Y:S05]  /*1fce0*/  @!P0 BRA `(.L_x_2229) ;  /* 0xfffffffc00f08947 */ /* 0x004fea000383ffff */
[----:B------:R-:W-:Y:S05]  /*1fcf0*/  BRA `(.L_x_2386) ;  /* 0xffffffa400647947 */ /* 0x000fea000383ffff */
.L_x_2232:
[----:B-1----:R1:W2:Y:S02]  /*1fd00*/  SYNCS.PHASECHK.TRANS64.TRYWAIT P0, [R8+URZ+0x228a0], R11 ;  /* 0x0228a00b080075a7 */ /* 0x0022a4000800017f */
[----:B--2---:R-:W-:Y:S05]  /*1fd10*/  @!P0 NANOSLEEP.SYNCS 0x989680 ;  /* 0x009896800000895d */ /* 0x004fea0003900000 */
[----:B------:R-:W2:Y:S02]  /*1fd20*/  @!P0 SYNCS.PHASECHK.TRANS64 P0, [R8+URZ+0x228a0], R11 ;  /* 0x0228a00b080085a7 */ /* 0x000ea4000800007f */
[----:B--2---:R-:W-:Y:S05]  /*1fd30*/  @!P0 BRA `(.L_x_2232) ;  /* 0xfffffffc00f08947 */ /* 0x004fea000383ffff */
[----:B------:R-:W-:Y:S05]  /*1fd40*/  BRA `(.L_x_2387) ;  /* 0xffffffa400747947 */ /* 0x000fea000383ffff */
.L_x_2234:
[----:B--2---:R2:W3:Y:S02]  /*1fd50*/  SYNCS.PHASECHK.TRANS64.TRYWAIT P0, [R8+URZ+0x228c0], R11 ;  /* 0x0228c00b080075a7 */ /* 0x0044e4000800017f */
[----:B---3--:R-:W-:Y:S05]  /*1fd60*/  @!P0 NANOSLEEP.SYNCS 0x989680 ;  /* 0x009896800000895d */ /* 0x008fea0003900000 */
[----:B------:R-:W3:Y:S02]  /*1fd70*/  @!P0 SYNCS.PHASECHK.TRANS64 P0, [R8+URZ+0x228c0], R11 ;  /* 0x0228c00b080085a7 */ /* 0x000ee4000800007f */
[----:B---3--:R-:W-:Y:S05]  /*1fd80*/  @!P0 BRA `(.L_x_2234) ;  /* 0xfffffffc00f08947 */ /* 0x008fea000383ffff */
[----:B------:R-:W-:Y:S05]  /*1fd90*/  BRA `(.L_x_2388) ;  /* 0xffffffa400d87947 */ /* 0x000fea000383ffff */
.L_x_2238:
[----:B-1----:R1:W2:Y:S02]  /*1fda0*/  SYNCS.PHASECHK.TRANS64.TRYWAIT P0, [R9+URZ+0x228a0], R10 ;  /* 0x0228a00a090075a7 */ /* 0x0022a4000800017f */
[----:B--2---:R-:W-:Y:S05]  /*1fdb0*/  @!P0 NANOSLEEP.SYNCS 0x989680 ;  /* 0x009896800000895d */ /* 0x004fea0003900000 */
[----:B------:R-:W2:Y:S02]  /*1fdc0*/  @!P0 SYNCS.PHASECHK.TRANS64 P0, [R9+URZ+0x228a0], R10 ;  /* 0x0228a00a090085a7 */ /* 0x000ea4000800007f */
[----:B--2---:R-:W-:Y:S05]  /*1fdd0*/  @!P0 BRA `(.L_x_2238) ;  /* 0xfffffffc00f08947 */ /* 0x004fea000383ffff */
[----:B------:R-:W-:Y:S05]  /*1fde0*/  BRA `(.L_x_2389) ;  /* 0xffffffa800c87947 */ /* 0x000fea000383ffff */
.L_x_2240:
[----:B--2---:R2:W3:Y:S02]  /*1fdf0*/  SYNCS.PHASECHK.TRANS64.TRYWAIT P1, [R9+URZ+0x228c0], R10 ;  /* 0x0228c00a090075a7 */ /* 0x0044e4000802017f */
[----:B---3--:R-:W-:Y:S05]  /*1fe00*/  @!P1 NANOSLEEP.SYNCS 0x989680 ;  /* 0x009896800000995d */ /* 0x008fea0003900000 */
[----:B------:R-:W3:Y:S02]  /*1fe10*/  @!P1 SYNCS.PHASECHK.TRANS64 P1, [R9+URZ+0x228c0], R10 ;  /* 0x0228c00a090095a7 */ /* 0x000ee4000802007f */
[----:B---3--:R-:W-:Y:S05]  /*1fe20*/  @!P1 BRA `(.L_x_2240) ;  /* 0xfffffffc00f09947 */ /* 0x008fea000383ffff */
[----:B------:R-:W-:Y:S05]  /*1fe30*/  BRA `(.L_x_2390) ;  /* 0xffffffac00247947 */ /* 0x000fea000383ffff */
.L_x_2258:
[----:B------:R-:W0:Y:S01]  /*1fe40*/  S2R R5, SR_TID.X ;  /* 0x0000000000057919 */ /* 0x000e220000002100 */
[----:B------:R-:W-:Y:S01]  /*1fe50*/  BSSY B0, `(.L_x_2391) ;  /* 0x000000a000007945 */ /* 0x000fe20003800000 */
[----:B------:R-:W-:Y:S01]  /*1fe60*/  IMAD.MOV.U32 R12, RZ, RZ, RZ ;  /* 0x000000ffff0c7224 */ /* 0x000fe200078e00ff */
[----:B-1----:R-:W-:Y:S01]  /*1fe70*/  MOV R11, 0x1f ;  /* 0x0000001f000b7802 */ /* 0x002fe20000000f00 */
[----:B------:R-:W-:Y:S01]  /*1fe80*/  IMAD.MOV.U32 R15, RZ, RZ, -0x1 ;  /* 0xffffffffff0f7424 */ /* 0x000fe200078e00ff */
[----:B0-----:R-:W-:-:S04]  /*1fe90*/  SHF.R.U32.HI R5, RZ, 0x5, R5 ;  /* 0x00000005ff057819 */ /* 0x001fc80000011605 */
[----:B------:R-:W-:-:S05]  /*1fea0*/  LOP3.LUT R5, R5, 0x3, RZ, 0xc0, !PT ;  /* 0x0000000305057812 */ /* 0x000fca00078ec0ff */
[----:B------:R-:W-:-:S07]  /*1feb0*/  IMAD.MOV.U32 R13, RZ, RZ, R5 ;  /* 0x000000ffff0d7224 */ /* 0x000fce00078e0005 */
[----:B------:R-:W-:Y:S05]  /*1fec0*/  WARPSYNC.COLLECTIVE R15, `(.L_x_2392) ;  /* 0x000000000f087348 */ /* 0x000fea0003c00000 */
[----:B------:R0:W1:Y:S02]  /*1fed0*/  SHFL.IDX P6, R14, R13, R12, R11 ;  /* 0x0000000c0d0e7389 */ /* 0x00006400000c000b */
[----:B01----:R-:W-:Y:S01]  /*1fee0*/  ENDCOLLECTIVE ;  /* 0x000000000000791b */ /* 0x003fe20003800000 */
.L_x_2392:
[----:B------:R-:W-:Y:S05]  /*1fef0*/  BSYNC B0 ;  /* 0x0000000000007941 */ /* 0x000fea0003800000 */
.L_x_2391:
[----:B------:R-:W-:Y:S05]  /*1ff00*/  BRA `(.L_x_2393) ;  /* 0xffffffb8009c7947 */ /* 0x000fea000383ffff */
.L_x_2259:
[----:B------:R-:W-:Y:S01]  /*1ff10*/  BSSY B0, `(.L_x_2394) ;  /* 0x0000006000007945 */ /* 0x000fe20003800000 */
[----:B------:R-:W-:-:S07]  /*1ff20*/  IMAD.MOV.U32 R15, RZ, RZ, -0x1 ;  /* 0xffffffffff0f7424 */ /* 0x000fce00078e00ff */
[----:B-1----:R-:W-:Y:S05]  /*1ff30*/  WARPSYNC.COLLECTIVE R15, `(.L_x_2395) ;  /* 0x000000000f0c7348 */ /* 0x002fea0003c00000 */
[----:B------:R-:W-:Y:S02]  /*1ff40*/  ELECT P6, UR62, PT ;  /* 0x00000000003e782f */ /* 0x000fe400038c0000 */
[----:B------:R-:W-:Y:S01]  /*1ff50*/  MOV R14, UR62 ;  /* 0x0000003e000e7c02 */ /* 0x000fe20008000f00 */
[----:B-1----:R-:W-:Y:S10]  /*1ff60*/  ENDCOLLECTIVE ;  /* 0x000000000000791b */ /* 0x002ff40003800000 */
.L_x_2395:
[----:B------:R-:W-:Y:S05]  /*1ff70*/  BSYNC B0 ;  /* 0x0000000000007941 */ /* 0x000fea0003800000 */
.L_x_2394:
[----:B------:R-:W-:Y:S05]  /*1ff80*/  BRA `(.L_x_2396) ;  /* 0xffffffb8008c7947 */ /* 0x000fea000383ffff */
.L_x_2262:
[----:B0-----:R0:W1:Y:S02]  /*1ff90*/  SYNCS.PHASECHK.TRANS64.TRYWAIT P0, [R5+URZ+0x22840], R7 ;  /* 0x02284007050075a7 */ /* 0x001064000800017f */
[----:B-1----:R-:W-:Y:S05]  /*1ffa0*/  @!P0 NANOSLEEP.SYNCS 0x989680 ;  /* 0x009896800000895d */ /* 0x002fea0003900000 */
[----:B------:R-:W1:Y:S02]  /*1ffb0*/  @!P0 SYNCS.PHASECHK.TRANS64 P0, [R5+URZ+0x22840], R7 ;  /* 0x02284007050085a7 */ /* 0x000e64000800007f */
[----:B-1----:R-:W-:Y:S05]  /*1ffc0*/  @!P0 BRA `(.L_x_2262) ;  /* 0xfffffffc00f08947 */ /* 0x002fea000383ffff */
[----:B------:R-:W-:Y:S05]  /*1ffd0*/  BRA `(.L_x_2397) ;  /* 0xffffffb800f47947 */ /* 0x000fea000383ffff */
.L_x_2265:
        /* <DEDUP_REMOVED lines=8> */
.L_x_2268:
[----:B0-----:R0:W1:Y:S02]  /*20060*/  SYNCS.PHASECHK.TRANS64.TRYWAIT P0, [R2+URZ+0x22860], R5 ;  /* 0x02286005020075a7 */ /* 0x001064000800017f */
[----:B-1----:R-:W-:Y:S05]  /*20070*/  @!P0 NANOSLEEP.SYNCS 0x989680 ;  /* 0x009896800000895d */ /* 0x002fea0003900000 */
[----:B------:R-:W1:Y:S02]  /*20080*/  @!P0 SYNCS.PHASECHK.TRANS64 P0, [R2+URZ+0x22860], R5 ;  /* 0x02286005020085a7 */ /* 0x000e64000800007f */
[----:B-1----:R-:W-:Y:S05]  /*20090*/  @!P0 BRA `(.L_x_2268) ;  /* 0xfffffffc00f08947 */ /* 0x002fea000383ffff */
[----:B------:R-:W-:Y:S05]  /*200a0*/  BRA `(.L_x_2399) ;  /* 0xffffffbc00ec7947 */ /* 0x000fea000383ffff */
.L_x_2277:
[----:B--2---:R2:W3:Y:S02]  /*200b0*/  SYNCS.PHASECHK.TRANS64.TRYWAIT P0, [R2+URZ+0x22840], R3 ;  /* 0x02284003020075a7 */ /* 0x0044e4000800017f */
[----:B---3--:R-:W-:Y:S05]  /*200c0*/  @!P0 NANOSLEEP.SYNCS 0x989680 ;  /* 0x009896800000895d */ /* 0x008fea0003900000 */
[----:B------:R-:W3:Y:S02]  /*200d0*/  @!P0 SYNCS.PHASECHK.TRANS64 P0, [R2+URZ+0x22840], R3 ;  /* 0x02284003020085a7 */ /* 0x000ee4000800007f */
[----:B---3--:R-:W-:Y:S05]  /*200e0*/  @!P0 BRA `(.L_x_2277) ;  /* 0xfffffffc00f08947 */ /* 0x008fea000383ffff */
[----:B------:R-:W-:Y:S05]  /*200f0*/  BRA `(.L_x_2400) ;  /* 0xffffffc4006c7947 */ /* 0x000fea000383ffff */
.L_x_2279:
[----:B0-----:R0:W3:Y:S02]  /*20100*/  SYNCS.PHASECHK.TRANS64.TRYWAIT P0, [R2+URZ+0x22860], R3 ;  /* 0x02286003020075a7 */ /* 0x0010e4000800017f */
[----:B---3--:R-:W-:Y:S05]  /*20110*/  @!P0 NANOSLEEP.SYNCS 0x989680 ;  /* 0x009896800000895d */ /* 0x008fea0003900000 */
[----:B------:R-:W3:Y:S02]  /*20120*/  @!P0 SYNCS.PHASECHK.TRANS64 P0, [R2+URZ+0x22860], R3 ;  /* 0x02286003020085a7 */ /* 0x000ee4000800007f */
[----:B---3--:R-:W-:Y:S05]  /*20130*/  @!P0 BRA `(.L_x_2279) ;  /* 0xfffffffc00f08947 */ /* 0x008fea000383ffff */
[----:B------:R-:W-:Y:S05]  /*20140*/  BRA `(.L_x_2401) ;  /* 0xffffffc400dc7947 */ /* 0x000fea000383ffff */
.L_x_2284:
[----:B---3--:R3:W4:Y:S02]  /*20150*/  SYNCS.PHASECHK.TRANS64.TRYWAIT P0, [R2+URZ+0x22840], R3 ;  /* 0x02284003020075a7 */ /* 0x008724000800017f */
[----:B----4-:R-:W-:Y:S05]  /*20160*/  @!P0 NANOSLEEP.SYNCS 0x989680 ;  /* 0x009896800000895d */ /* 0x010fea0003900000 */
[----:B------:R-:W4:Y:S02]  /*20170*/  @!P0 SYNCS.PHASECHK.TRANS64 P0, [R2+URZ+0x22840], R3 ;  /* 0x02284003020085a7 */ /* 0x000f24000800007f */
[----:B----4-:R-:W-:Y:S05]  /*20180*/  @!P0 BRA `(.L_x_2284) ;  /* 0xfffffffc00f08947 */ /* 0x010fea000383ffff */
[----:B------:R-:W-:Y:S05]  /*20190*/  BRA `(.L_x_2402) ;  /* 0xffffffcc00307947 */ /* 0x000fea000383ffff */
.L_x_2286:
[----:B0-----:R0:W2:Y:S02]  /*201a0*/  SYNCS.PHASECHK.TRANS64.TRYWAIT P1, [R2+URZ+0x22860], R3 ;  /* 0x02286003020075a7 */ /* 0x0010a4000802017f */
[----:B--2---:R-:W-:Y:S05]  /*201b0*/  @!P1 NANOSLEEP.SYNCS 0x989680 ;  /* 0x009896800000995d */ /* 0x004fea0003900000 */
[----:B------:R-:W2:Y:S02]  /*201c0*/  @!P1 SYNCS.PHASECHK.TRANS64 P1, [R2+URZ+0x22860], R3 ;  /* 0x02286003020095a7 */ /* 0x000ea4000802007f */
[----:B--2---:R-:W-:Y:S05]  /*201d0*/  @!P1 BRA `(.L_x_2286) ;  /* 0xfffffffc00f09947 */ /* 0x004fea000383ffff */
[----:B------:R-:W-:Y:S05]  /*201e0*/  BRA `(.L_x_2403) ;  /* 0xffffffcc009c7947 */ /* 0x000fea000383ffff */
.L_x_2291:
[----:B---3--:R3:W4:Y:S02]  /*201f0*/  SYNCS.PHASECHK.TRANS64.TRYWAIT P0, [R2+URZ+0x22840], R3 ;  /* 0x02284003020075a7 */ /* 0x008724000800017f */
[----:B----4-:R-:W-:Y:S05]  /*20200*/  @!P0 NANOSLEEP.SYNCS 0x989680 ;  /* 0x009896800000895d */ /* 0x010fea0003900000 */
[----:B------:R-:W4:Y:S02]  /*20210*/  @!P0 SYNCS.PHASECHK.TRANS64 P0, [R2+URZ+0x22840], R3 ;  /* 0x02284003020085a7 */ /* 0x000f24000800007f */
[----:B----4-:R-:W-:Y:S05]  /*20220*/  @!P0 BRA `(.L_x_2291) ;  /* 0xfffffffc00f08947 */ /* 0x010fea000383ffff */
[----:B------:R-:W-:Y:S05]  /*20230*/  BRA `(.L_x_2404) ;  /* 0xffffffd000cc7947 */ /* 0x000fea000383ffff */
.L_x_2293:
[----:B0-----:R0:W2:Y:S02]  /*20240*/  SYNCS.PHASECHK.TRANS64.TRYWAIT P1, [R2+URZ+0x22860], R3 ;  /* 0x02286003020075a7 */ /* 0x0010a4000802017f */
[----:B--2---:R-:W-:Y:S05]  /*20250*/  @!P1 NANOSLEEP.SYNCS 0x989680 ;  /* 0x009896800000995d */ /* 0x004fea0003900000 */
[----:B------:R-:W2:Y:S02]  /*20260*/  @!P1 SYNCS.PHASECHK.TRANS64 P1, [R2+URZ+0x22860], R3 ;  /* 0x02286003020095a7 */ /* 0x000ea4000802007f */
[----:B--2---:R-:W-:Y:S05]  /*20270*/  @!P1 BRA `(.L_x_2293) ;  /* 0xfffffffc00f09947 */ /* 0x004fea000383ffff */
[----:B------:R-:W-:Y:S05]  /*20280*/  BRA `(.L_x_2405) ;  /* 0xffffffd4003c7947 */ /* 0x000fea000383ffff */
.L_x_2298:
[----:B------:R-:W-:Y:S01]  /*20290*/  BSSY B0, `(.L_x_2406) ;  /* 0x0000008000007945 */ /* 0x000fe20003800000 */
[----:B0-----:R-:W-:Y:S02]  /*202a0*/  IMAD.MOV.U32 R13, RZ, RZ, R16 ;  /* 0x000000ffff0d7224 */ /* 0x001fe400078e0010 */
[----:B------:R-:W-:Y:S02]  /*202b0*/  IMAD.MOV.U32 R12, RZ, RZ, RZ ;  /* 0x000000ffff0c7224 */ /* 0x000fe400078e00ff */
[----:B-1----:R-:W-:Y:S02]  /*202c0*/  IMAD.MOV.U32 R11, RZ, RZ, 0x1f ;  /* 0x0000001fff0b7424 */ /* 0x002fe400078e00ff */
[----:B------:R-:W-:-:S07]  /*202d0*/  IMAD.MOV.U32 R15, RZ, RZ, -0x1 ;  /* 0xffffffffff0f7424 */ /* 0x000fce00078e00ff */
[----:B--23--:R-:W-:Y:S05]  /*202e0*/  WARPSYNC.COLLECTIVE R15, `(.L_x_2407) ;  /* 0x000000000f087348 */ /* 0x00cfea0003c00000 */
[----:B------:R0:W1:Y:S02]  /*202f0*/  SHFL.IDX P6, R14, R13, R12, R11 ;  /* 0x0000000c0d0e7389 */ /* 0x00006400000c000b */
[----:B0123--:R-:W-:Y:S01]  /*20300*/  ENDCOLLECTIVE ;  /* 0x000000000000791b */ /* 0x00ffe20003800000 */
.L_x_2407:
[----:B------:R-:W-:Y:S05]  /*20310*/  BSYNC B0 ;  /* 0x0000000000007941 */ /* 0x000fea0003800000 */
.L_x_2406:
        /* <DEDUP_REMOVED lines=8> */
.L_x_2408:
[----:B------:R-:W-:Y:S01]  /*203a0*/  MOV R16, R14 ;  /* 0x0000000e00107202 */ /* 0x000fe20000000f00 */
[----:B------:R-:W-:Y:S06]  /*203b0*/  BRA `(.L_x_2409) ;  /* 0xffffffd800307947 */ /* 0x000fec000383ffff */
.L_x_2301:
[----:B------:R-:W-:Y:S01]  /*203c0*/  BSSY B0, `(.L_x_2410) ;  /* 0x0000008000007945 */ /* 0x000fe20003800000 */
[----:B0----5:R-:W-:Y:S02]  /*203d0*/  IMAD.MOV.U32 R13, RZ, RZ, R17 ;  /* 0x000000ffff0d7224 */ /* 0x021fe400078e0011 */
[----:B------:R-:W-:Y:S02]  /*203e0*/  IMAD.MOV.U32 R12, RZ, RZ, 0x1 ;  /* 0x00000001ff0c7424 */ /* 0x000fe400078e00ff */
[----:B-1----:R-:W-:Y:S02]  /*203f0*/  IMAD.MOV.U32 R11, RZ, RZ, RZ ;  /* 0x000000ffff0b7224 */ /* 0x002fe400078e00ff */
[----:B------:R-:W-:-:S07]  /*20400*/  IMAD.MOV.U32 R15, RZ, RZ, -0x1 ;  /* 0xffffffffff0f7424 */ /* 0x000fce00078e00ff */
[----:B--234-:R-:W-:Y:S05]  /*20410*/  WARPSYNC.COLLECTIVE R15, `(.L_x_2411) ;  /* 0x000000000f087348 */ /* 0x01cfea0003c00000 */
[----:B------:R0:W1:Y:S02]  /*20420*/  SHFL.UP P6, R14, R13, R12, R11 ;  /* 0x0400000c0d0e7389 */ /* 0x00006400000c000b */
[----:B01234-:R-:W-:Y:S01]  /*20430*/  ENDCOLLECTIVE ;  /* 0x000000000000791b */ /* 0x01ffe20003800000 */
.L_x_2411:
[----:B------:R-:W-:Y:S05]  /*20440*/  BSYNC B0 ;  /* 0x0000000000007941 */ /* 0x000fea0003800000 */
.L_x_2410:
[C---:B------:R-:W-:Y:S01]  /*20450*/  ISETP.NE.AND P0, PT, R7.reuse, RZ, PT ;  /* 0x000000ff0700720c */ /* 0x040fe20003f05270 */
        /* <DEDUP_REMOVED lines=9> */
.L_x_2412:
        /* <DEDUP_REMOVED lines=8> */
.L_x_2413:
        /* <DEDUP_REMOVED lines=8> */
.L_x_2414:
        /* <DEDUP_REMOVED lines=8> */
.L_x_2415:
        /* <DEDUP_REMOVED lines=8> */
.L_x_2416:
[----:B------:R-:W-:Y:S05]  /*206f0*/  BRA `(.L_x_2417) ;  /* 0xffffffd400f47947 */ /* 0x000fea000383ffff */
.L_x_2306:
[----:B------:R-:W-:Y:S01]  /*20700*/  BSSY B0, `(.L_x_2418) ;  /* 0x0000008000007945 */ /* 0x000fe20003800000 */
[----:B-----5:R-:W-:Y:S01]  /*20710*/  IMAD.MOV.U32 R13, RZ, RZ, R17 ;  /* 0x000000ffff0d7224 */ /* 0x020fe200078e0011 */
[----:B-1----:R-:W-:Y:S01]  /*20720*/  MOV R11, RZ ;  /* 0x000000ff000b7202 */ /* 0x002fe20000000f00 */
[----:B------:R-:W-:Y:S02]  /*20730*/  IMAD.MOV.U32 R12, RZ, RZ, 0x1 ;  /* 0x00000001ff0c7424 */ /* 0x000fe400078e00ff */
[----:B------:R-:W-:-:S07]  /*20740*/  IMAD.MOV.U32 R15, RZ, RZ, -0x1 ;  /* 0xffffffffff0f7424 */ /* 0x000fce00078e00ff */
[----:B0-2---:R-:W-:Y:S05]  /*20750*/  WARPSYNC.COLLECTIVE R15, `(.L_x_2419) ;  /* 0x000000000f087348 */ /* 0x005fea0003c00000 */
[----:B------:R1:W3:Y:S02]  /*20760*/  SHFL.UP P6, R14, R13, R12, R11 ;  /* 0x0400000c0d0e7389 */ /* 0x0002e400000c000b */
[----:B0123--:R-:W-:Y:S01]  /*20770*/  ENDCOLLECTIVE ;  /* 0x000000000000791b */ /* 0x00ffe20003800000 */
.L_x_2419:
[----:B------:R-:W-:Y:S05]  /*20780*/  BSYNC B0 ;  /* 0x0000000000007941 */ /* 0x000fea0003800000 */
.L_x_2418:
        /* <DEDUP_REMOVED lines=10> */
.L_x_2420:
        /* <DEDUP_REMOVED lines=8> */
.L_x_2421:
        /* <DEDUP_REMOVED lines=8> */
.L_x_2422:
        /* <DEDUP_REMOVED lines=8> */
.L_x_2423:
        /* <DEDUP_REMOVED lines=8> */
.L_x_2424:
[----:B------:R-:W-:Y:S05]  /*20a30*/  BRA `(.L_x_2425) ;  /* 0xffffffd400d87947 */ /* 0x000fea000383ffff */
.L_x_2308:
[----:B------:R-:W-:Y:S01]  /*20a40*/  BSSY B0, `(.L_x_2426) ;  /* 0x0000006000007945 */ /* 0x000fe20003800000 */
[----:B------:R-:W-:Y:S01]  /*20a50*/  PLOP3.LUT P6, PT, P6, PT, PT, 0x8, 0x0 ;  /* 0x000000000000781c */ /* 0x000fe200037ce170 */
[----:B------:R-:W-:-:S12]  /*20a60*/  IMAD.MOV.U32 R15, RZ, RZ, -0x1 ;  /* 0xffffffffff0f7424 */ /* 0x000fd800078e00ff */
[----:B01----:R-:W-:Y:S05]  /*20a70*/  WARPSYNC.COLLECTIVE R15, `(.L_x_2427) ;  /* 0x000000000f087348 */ /* 0x003fea0003c00000 */
[----:B------:R-:W-:Y:S01]  /*20a80*/  VOTE.ANY R14, PT, P6 ;  /* 0x00000000000e7806 */ /* 0x000fe200030e0100 */
[----:B01----:R-:W-:Y:S06]  /*20a90*/  ENDCOLLECTIVE ;  /* 0x000000000000791b */ /* 0x003fec0003800000 */
.L_x_2427:
[----:B------:R-:W-:Y:S05]  /*20aa0*/  BSYNC B0 ;  /* 0x0000000000007941 */ /* 0x000fea0003800000 */
.L_x_2426:
[----:B------:R-:W-:Y:S01]  /*20ab0*/  IMAD.MOV.U32 R3, RZ, RZ, R14 ;  /* 0x000000ffff037224 */ /* 0x000fe200078e000e */
[----:B------:R-:W-:Y:S01]  /*20ac0*/  MOV R15, 0xffffffff ;  /* 0xffffffff000f7802 */ /* 0x000fe20000000f00 */
[----:B------:R-:W-:Y:S02]  /*20ad0*/  IMAD.MOV.U32 R13, RZ, RZ, R17 ;  /* 0x000000ffff0d7224 */ /* 0x000fe400078e0011 */
[----:B------:R-:W0:Y:S01]  /*20ae0*/  POPC R6, R3 ;  /* 0x0000000300067309 */ /* 0x000e220000000000 */
[----:B------:R-:W-:Y:S02]  /*20af0*/  IMAD.MOV.U32 R11, RZ, RZ, 0x1f ;  /* 0x0000001fff0b7424 */ /* 0x000fe400078e00ff */
[----:B0-----:R-:W-:-:S07]  /*20b00*/  IMAD.MOV.U32 R12, RZ, RZ, R6 ;  /* 0x000000ffff0c7224 */ /* 0x001fce00078e0006 */
[----:B------:R-:W-:Y:S05]  /*20b10*/  WARPSYNC.COLLECTIVE R15, `(.L_x_2428) ;  /* 0x000000000f087348 */ /* 0x000fea0003c00000 */
[----:B------:R0:W1:Y:S02]  /*20b20*/  SHFL.IDX P6, R14, R13, R12, R11 ;  /* 0x0000000c0d0e7389 */ /* 0x00006400000c000b */
[----:B01----:R-:W-:Y:S01]  /*20b30*/  ENDCOLLECTIVE ;  /* 0x000000000000791b */ /* 0x003fe20003800000 */
.L_x_2428:
[----:B------:R-:W-:Y:S01]  /*20b40*/  IMAD.MOV.U32 R17, RZ, RZ, R14 ;  /* 0x000000ffff117224 */ /* 0x000fe200078e000e */
[----:B------:R-:W-:Y:S06]  /*20b50*/  BRA `(.L_x_2429) ;  /* 0xffffffd400c87947 */ /* 0x000fec000383ffff */
.L_x_2310:
[----:B------:R-:W-:Y:S01]  /*20b60*/  BSSY B0, `(.L_x_2430) ;  /* 0x0000007000007945 */ /* 0x000fe20003800000 */
[----:B------:R-:W-:Y:S02]  /*20b70*/  IMAD.MOV.U32 R13, RZ, RZ, R2 ;  /* 0x000000ffff0d7224 */ /* 0x000fe400078e0002 */
[----:B-1----:R-:W-:Y:S02]  /*20b80*/  IMAD.MOV.U32 R11, RZ, RZ, 0x1f ;  /* 0x0000001fff0b7424 */ /* 0x002fe400078e00ff */
[----:B------:R-:W-:-:S07]  /*20b90*/  IMAD.MOV.U32 R15, RZ, RZ, -0x1 ;  /* 0xffffffffff0f7424 */ /* 0x000fce00078e00ff */
[----:B0-23--:R-:W-:Y:S05]  /*20ba0*/  WARPSYNC.COLLECTIVE R15, `(.L_x_2431) ;  /* 0x000000000f087348 */ /* 0x00dfea0003c00000 */
[----:B------:R1:W4:Y:S02]  /*20bb0*/  SHFL.IDX P6, R14, R13, R12, R11 ;  /* 0x0000000c0d0e7389 */ /* 0x00032400000c000b */
[----:B01234-:R-:W-:Y:S01]  /*20bc0*/  ENDCOLLECTIVE ;  /* 0x000000000000791b */ /* 0x01ffe20003800000 */
.L_x_2431:
[----:B------:R-:W-:Y:S05]  /*20bd0*/  BSYNC B0 ;  /* 0x0000000000007941 */ /* 0x000fea0003800000 */
.L_x_2430:
[----:B------:R-:W-:Y:S01]  /*20be0*/  IMAD.MOV.U32 R7, RZ, RZ, R14 ;  /* 0x000000ffff077224 */ /* 0x000fe200078e000e */
[----:B------:R-:W-:Y:S06]  /*20bf0*/  BRA `(.L_x_2309) ;  /* 0xffffffd400bc7947 */ /* 0x000fec000383ffff */
.L_x_2314:
[----:B-1----:R1:W2:Y:S02]  /*20c00*/  SYNCS.PHASECHK.TRANS64.TRYWAIT P0, [R0+URZ+0x22820], R3 ;  /* 0x02282003000075a7 */ /* 0x0022a4000800017f */
[----:B--2---:R-:W-:Y:S05]  /*20c10*/  @!P0 NANOSLEEP.SYNCS 0x989680 ;  /* 0x009896800000895d */ /* 0x004fea0003900000 */
[----:B------:R-:W2:Y:S02]  /*20c20*/  @!P0 SYNCS.PHASECHK.TRANS64 P0, [R0+URZ+0x22820], R3 ;  /* 0x02282003000085a7 */ /* 0x000ea4000800007f */
[----:B--2---:R-:W-:Y:S05]  /*20c30*/  @!P0 BRA `(.L_x_2314) ;  /* 0xfffffffc00f08947 */ /* 0x004fea000383ffff */
[----:B------:R-:W-:Y:S05]  /*20c40*/  BRA `(.L_x_2432) ;  /* 0xffffffdc00307947 */ /* 0x000fea000383ffff */
.L_x_2315:
        /* <DEDUP_REMOVED lines=11> */
.L_x_2434:
[----:B------:R-:W-:Y:S05]  /*20d00*/  BSYNC B0 ;  /* 0x0000000000007941 */ /* 0x000fea0003800000 */
.L_x_2433:
[----:B------:R-:W-:Y:S05]  /*20d10*/  BRA `(.L_x_2435) ;  /* 0xffffffdc00187947 */ /* 0x000fea000383ffff */
.L_x_2316:
[----:B------:R-:W-:Y:S01]  /*20d20*/  BSSY B0, `(.L_x_2436) ;  /* 0x0000006000007945 */ /* 0x000fe20003800000 */
[----:B------:R-:W-:-:S07]  /*20d30*/  IMAD.MOV.U32 R15, RZ, RZ, -0x1 ;  /* 0xffffffffff0f7424 */ /* 0x000fce00078e00ff */
[----:B012---:R-:W-:Y:S05]  /*20d40*/  WARPSYNC.COLLECTIVE R15, `(.L_x_2437) ;  /* 0x000000000f0c7348 */ /* 0x007fea0003c00000 */
[----:B------:R-:W-:Y:S02]  /*20d50*/  ELECT P6, UR62, PT ;  /* 0x00000000003e782f */ /* 0x000fe400038c0000 */
[----:B------:R-:W-:Y:S01]  /*20d60*/  MOV R14, UR62 ;  /* 0x0000003e000e7c02 */ /* 0x000fe20008000f00 */
[----:B012---:R-:W-:Y:S10]  /*20d70*/  ENDCOLLECTIVE ;  /* 0x000000000000791b */ /* 0x007ff40003800000 */
.L_x_2437:
[----:B------:R-:W-:Y:S05]  /*20d80*/  BSYNC B0 ;  /* 0x0000000000007941 */ /* 0x000fea0003800000 */
.L_x_2436:
[----:B------:R-:W-:Y:S05]  /*20d90*/  BRA `(.L_x_2438) ;  /* 0xffffffdc000c7947 */ /* 0x000fea000383ffff */
.L_x_2318:
[----:B-1----:R1:W2:Y:S02]  /*20da0*/  SYNCS.PHASECHK.TRANS64.TRYWAIT P0, [R6+URZ], R5 ;  /* 0x00000005060075a7 */ /* 0x0022a4000800017f */
[----:B--2---:R-:W-:Y:S05]  /*20db0*/  @!P0 NANOSLEEP.SYNCS 0x989680 ;  /* 0x009896800000895d */ /* 0x004fea0003900000 */
[----:B------:R-:W2:Y:S02]  /*20dc0*/  @!P0 SYNCS.PHASECHK.TRANS64 P0, [R6+URZ], R5 ;  /* 0x00000005060085a7 */ /* 0x000ea4000800007f */
[----:B--2---:R-:W-:Y:S05]  /*20dd0*/  @!P0 BRA `(.L_x_2318) ;  /* 0xfffffffc00f08947 */ /* 0x004fea000383ffff */
[----:B------:R-:W-:Y:S05]  /*20de0*/  BRA `(.L_x_2439) ;  /* 0xffffffdc00487947 */ /* 0x000fea000383ffff */
.L_x_2319:
[----:B--2---:R2:W3:Y:S02]  /*20df0*/  SYNCS.PHASECHK.TRANS64.TRYWAIT P0, [R7+URZ], R2 ;  /* 0x00000002070075a7 */ /* 0x0044e4000800017f */
[----:B---3--:R-:W-:Y:S05]  /*20e00*/  @!P0 NANOSLEEP.SYNCS 0x989680 ;  /* 0x009896800000895d */ /* 0x008fea0003900000 */
[----:B------:R-:W3:Y:S02]  /*20e10*/  @!P0 SYNCS.PHASECHK.TRANS64 P0, [R7+URZ], R2 ;  /* 0x00000002070085a7 */ /* 0x000ee4000800007f */
[----:B---3--:R-:W-:Y:S05]  /*20e20*/  @!P0 BRA `(.L_x_2319) ;  /* 0xfffffffc00f08947 */ /* 0x008fea000383ffff */
[----:B------:R-:W-:Y:S05]  /*20e30*/  BRA `(.L_x_2440) ;  /* 0xffffffdc003c7947 */ /* 0x000fea000383ffff */
.L_x_2321:
[----:B---3--:R3:W4:Y:S02]  /*20e40*/  SYNCS.PHASECHK.TRANS64.TRYWAIT P0, [R4+URZ], R5 ;  /* 0x00000005040075a7 */ /* 0x008724000800017f */
[----:B----4-:R-:W-:Y:S05]  /*20e50*/  @!P0 NANOSLEEP.SYNCS 0x989680 ;  /* 0x009896800000895d */ /* 0x010fea0003900000 */
[----:B------:R-:W4:Y:S02]  /*20e60*/  @!P0 SYNCS.PHASECHK.TRANS64 P0, [R4+URZ], R5 ;  /* 0x00000005040085a7 */ /* 0x000f24000800007f */
[----:B----4-:R-:W-:Y:S05]  /*20e70*/  @!P0 BRA `(.L_x_2321) ;  /* 0xfffffffc00f08947 */ /* 0x010fea000383ffff */
[----:B------:R-:W-:Y:S05]  /*20e80*/  BRA `(.L_x_2441) ;  /* 0xffffffdc00447947 */ /* 0x000fea000383ffff */
.L_x_2442:
        /* <DEDUP_REMOVED lines=15> */
.L_x_4724:


//--------------------- .text._ZN7cutlass13device_kernelIN5flash11enable_sm90INS1_16FlashAttnFwdSm90INS1_25CollectiveMainloopFwdSm90ILi2EN4cute5tupleIJNS5_1CILi1EEES8_S8_EEENS6_IJNS7_ILi128EEENS7_ILi96EEENS7_ILi64EEEEEELi256ENS_6half_tEfNS_4arch4Sm90ELb0ELb1ELb1ELb1ELb0ELb0ELb1ELb1ELb0ELb0ELb0ELb0EEENS1_21CollectiveEpilogueFwdINS6_IJSA_NS7_ILi256EEESB_EEES9_SE_SG_Li256ELb1ELb0ELb0ELb0EEENS1_36VarlenDynamicPersistentTileSchedulerILi128ELi96ELi256ELi32ELb0ELb0ELb1ELb1ELb0ELb1EEEEEEEEEvNT_6ParamsE --------------------------
	.section	.text._ZN7cutlass13device_kernelIN5flash11enable_sm90INS1_16FlashAttnFwdSm90INS1_25CollectiveMainloopFwdSm90ILi2EN4cute5tupleIJNS5_1CILi1EEES8_S8_EEENS6_IJNS7_ILi128EEENS7_ILi96EEENS7_ILi64EEEEEELi256ENS_6half_tEfNS_4arch4Sm90ELb0ELb1ELb1ELb1ELb0ELb0ELb1ELb1ELb0ELb0ELb0ELb0EEENS1_21CollectiveEpilogueFwdINS6_IJSA_NS7_ILi256EEESB_EEES9_SE_SG_Li256ELb1ELb0ELb0ELb0EEENS1_36VarlenDynamicPersistentTileSchedulerILi128ELi96ELi256ELi32ELb0ELb0ELb1ELb1ELb0ELb1EEEEEEEEEvNT_6ParamsE,"ax",@progbits
	.align	128
.text._ZN7cutlass13device_kernelIN5flash11enable_sm90INS1_16FlashAttnFwdSm90INS1_25CollectiveMainloopFwdSm90ILi2EN4cute5tupleIJNS5_1CILi1EEES8_S8_EEENS6_IJNS7_ILi128EEENS7_ILi96EEENS7_ILi64EEEEEELi256ENS_6half_tEfNS_4arch4Sm90ELb0ELb1ELb1ELb1ELb0ELb0ELb1ELb1ELb0ELb0ELb0ELb0EEENS1_21CollectiveEpilogueFwdINS6_IJSA_NS7_ILi256EEESB_EEES9_SE_SG_Li256ELb1ELb0ELb0ELb0EEENS1_36VarlenDynamicPersistentTileSchedulerILi128ELi96ELi256ELi32ELb0ELb0ELb1ELb1ELb0ELb1EEEEEEEEEvNT_6ParamsE:
        .type           _ZN7cutlass13device_kernelIN5flash11enable_sm90INS1_16FlashAttnFwdSm90INS1_25CollectiveMainloopFwdSm90ILi2EN4cute5tupleIJNS5_1CILi1EEES8_S8_EEENS6_IJNS7_ILi128EEENS7_ILi96EEENS7_ILi64EEEEEELi256ENS_6half_tEfNS_4arch4Sm90ELb0ELb1ELb1ELb1ELb0ELb0ELb1ELb1ELb0ELb0ELb0ELb0EEENS1_21CollectiveEpilogueFwdINS6_IJSA_NS7_ILi256EEESB_EEES9_SE_SG_Li256ELb1ELb0ELb0ELb0EEENS1_36VarlenDynamicPersistentTileSchedulerILi128ELi96ELi256ELi32ELb0ELb0ELb1ELb1ELb0ELb1EEEEEEEEEvNT_6ParamsE,@function
        .size           _ZN7cutlass13device_kernelIN5flash11enable_sm90INS1_16FlashAttnFwdSm90INS1_25CollectiveMainloopFwdSm90ILi2EN4cute5tupleIJNS5_1CILi1EEES8_S8_EEENS6_IJNS7_ILi128EEENS7_ILi96EEENS7_ILi64EEEEEELi256ENS_6half_tEfNS_4arch4Sm90ELb0ELb1ELb1ELb1ELb0ELb0ELb1ELb1ELb0ELb0ELb0ELb0EEENS1_21CollectiveEpilogueFwdINS6_IJSA_NS7_ILi256EEESB_EEES9_SE_SG_Li256ELb1ELb0ELb0ELb0EEENS1_36VarlenDynamicPersistentTileSchedulerILi128ELi96ELi256ELi32ELb0ELb0ELb1ELb1ELb0ELb1EEEEEEEEEvNT_6ParamsE,(.L_x_4725 - _ZN7cutlass13device_kernelIN5flash11enable_sm90INS1_16FlashAttnFwdSm90INS1_25CollectiveMainloopFwdSm90ILi2EN4cute5tupleIJNS5_1CILi1EEES8_S8_EEENS6_IJNS7_ILi128EEENS7_ILi96EEENS7_ILi64EEEEEELi256ENS_6half_tEfNS_4arch4Sm90ELb0ELb1ELb1ELb1ELb0ELb0ELb1ELb1ELb0ELb0ELb0ELb0EEENS1_21CollectiveEpilogueFwdINS6_IJSA_NS7_ILi256EEESB_EEES9_SE_SG_Li256ELb1ELb0ELb0ELb0EEENS1_36VarlenDynamicPersistentTileSchedulerILi128ELi96ELi256ELi32ELb0ELb0ELb1ELb1ELb0ELb1EEEEEEEEEvNT_6ParamsE)
        .other          _ZN7cutlass13device_kernelIN5flash11enable_sm90INS1_16FlashAttnFwdSm90INS1_25CollectiveMainloopFwdSm90ILi2EN4cute5tupleIJNS5_1CILi1EEES8_S8_EEENS6_IJNS7_ILi128EEENS7_ILi96EEENS7_ILi64EEEEEELi256ENS_6half_tEfNS_4arch4Sm90ELb0ELb1ELb1ELb1ELb0ELb0ELb1ELb1ELb0ELb0ELb0ELb0EEENS1_21CollectiveEpilogueFwdINS6_IJSA_NS7_ILi256EEESB_EEES9_SE_SG_Li256ELb1ELb0ELb0ELb0EEENS1_36VarlenDynamicPersistentTileSchedulerILi128ELi96ELi256ELi32ELb0ELb0ELb1ELb1ELb0ELb1EEEEEEEEEvNT_6ParamsE,@"STO_CUDA_ENTRY STV_DEFAULT"
_ZN7cutlass13device_kernelIN5flash11enable_sm90INS1_16FlashAttnFwdSm90INS1_25CollectiveMainloopFwdSm90ILi2EN4cute5tupleIJNS5_1CILi1EEES8_S8_EEENS6_IJNS7_ILi128EEENS7_ILi96EEENS7_ILi64EEEEEELi256ENS_6half_tEfNS_4arch4Sm90ELb0ELb1ELb1ELb1ELb0ELb0ELb1ELb1ELb0ELb0ELb0ELb0EEENS1_21CollectiveEpilogueFwdINS6_IJSA_NS7_ILi256EEESB_EEES9_SE_SG_Li256ELb1ELb0ELb0ELb0EEENS1_36VarlenDynamicPersistentTileSchedulerILi128ELi96ELi256ELi32ELb0ELb0ELb1ELb1ELb0ELb1EEEEEEEEEvNT_6ParamsE:
[----:B------:R-:W0:Y:S02]  /*0000*/  LDC R1, c[0x0][0x28] ;  /* 0x00000a00ff017b82 */ /* 0x000e240000000800 */
[----:B0-----:R-:W-:Y:S01]  /*0010*/  VIADD R1, R1, 0xfffffb70 ;  /* 0xfffffb7001017836 */ /* 0x001fe20000000000 */
[----:B------:R-:W0:Y:S01]  /*0020*/  S2R R3, SR_TID.X ;  /* 0x0000000000037919 */ /* 0x000e220000002100 */
[----:B------:R-:W-:Y:S01]  /*0030*/  ELECT P0, URZ, PT ;  /* 0x00000000003f782f */ /* 0x000fe20003800000 */
[----:B------:R-:W-:Y:S01]  /*0040*/  BSSY B0, `(.L_x_2443) ;  /* 0x0000018000007945 */ /* 0x000fe20003800000 */
[----:B------:R-:W-:Y:S02]  /*0050*/  ULDC UR4, c[0x0][0x20] ;  /* 0x0000080000047ab9 */ /* 0x000fe40000000800 */
[----:B------:R-:W-:Y:S01]  /*0060*/  IADD3 R16, P1, R1, UR4, RZ ;  /* 0x0000000401107c10 */ /* 0x000fe2000ff3e0ff */
[----:B------:R-:W-:-:S04]  /*0070*/  ULDC UR4, c[0x0][0x24] ;  /* 0x0000090000047ab9 */ /* 0x000fc80000000800 */
[----:B------:R-:W-:Y:S01]  /*0080*/  IMAD.X R17, RZ, RZ, UR4, P1 ;  /* 0x00000004ff117e24 */ /* 0x000fe200088e06ff */
        /* <DEDUP_REMOVED lines=19> */
.L_x_2444:
[----:B------:R-:W-:Y:S05]  /*01c0*/  BSYNC B0 ;  /* 0x0000000000007941 */ /* 0x000fea0003800000 */
.L_x_2443:
        /* <DEDUP_REMOVED lines=43> */
.L_x_2445:
        /* <DEDUP_REMOVED lines=22> */
.L_x_2446:
        /* <DEDUP_REMOVED lines=18> */
.L_x_2447:
        /* <DEDUP_REMOVED lines=22> */
.L_x_2448:
        /* <DEDUP_REMOVED lines=22> */
.L_x_2449:
[----:B------:R-:W-:Y:S01]  /*09c0*/  IADD3 R2, P0, R16, 0x70, RZ ;  /* 0x0000007010027810 */ /* 0x000fe20007f1e0ff */
[----:B------:R-:W-:Y:S01]  /*09d0*/  UMOV UR48, 0x1 ;  /* 0x0000000100307882 */ /* 0x000fe20000000000 */
[----:B------:R-:W-:Y:S01]  /*09e0*/  PLOP3.LUT P1, PT, PT, PT, UP0, 0x80, 0x0 ;  /* 0x000000000000781c */ /* 0x000fe20003f2f008 */
[----:B------:R-:W-:Y:S01]  /*09f0*/  NOP ;  /* 0x0000000000007918 */ /* 0x000fe20000000000 */
[----:B------:R-:W-:Y:S01]  /*0a00*/  USEL UR48, UR48, 0x2, !UP0 ;  /* 0x0000000230307887 */ /* 0x000fe2000c000000 */
[----:B------:R4:W-:Y:S01]  /*0a10*/  STL [R1+0x478], R2 ;  /* 0x0004780201007387 */ /* 0x0009e20000100800 */
[----:B------:R-:W-:Y:S01]  /*0a20*/  ULDC.64 UR54, c[0x0][0x208] ;  /* 0x0000820000367ab9 */ /* 0x000fe20000000a00 */
[----:B----4-:R-:W-:-:S05]  /*0a30*/  IMAD.X R2, RZ, RZ, R17, P0 ;  /* 0x000000ffff027224 */ /* 0x010fca00000e0611 */
[----:B------:R4:W-:Y:S01]  /*0a40*/  STL [R1+0x474], R2 ;  /* 0x0004740201007387 */ /* 0x0009e20000100800 */
[----:B0123--:R-:W-:Y:S06]  /*0a50*/  BAR.SYNC.DEFER_BLOCKING 0x0 ;  /* 0x0000000000007b1d */ /* 0x00ffec0000010000 */
[----:B------:R-:W-:Y:S05]  /*0a60*/  @!P1 BRA `(.L_x_2450) ;  /* 0x0000021c00849947 */ /* 0x000fea0003800000 */
.L_x_2451:
[----:B------:R-:W-:-:S08]  /*0a70*/  NOP ;  /* 0x0000000000007918 */ /* 0x000fd00000000000 */
[----:B------:R-:W0:Y:S02]  /*0a80*/  USETMAXREG.TRY_ALLOC.CTAPOOL UP0, 0xf0 ;  /* 0x000000f0000079c8 */ /* 0x000e240008000600 */
[----:B0-----:R-:W-:-:S13]  /*0a90*/  PLOP3.LUT P0, PT, PT, PT, UP0, 0x80, 0x0 ;  /* 0x000000000000781c */ /* 0x001fda0003f0f008 */
[----:B------:R-:W-:Y:S05]  /*0aa0*/  @!P0 BRA `(.L_x_2451) ;  /* 0xfffffffc00f08947 */ /* 0x000fea000383ffff */
[----:B------:R-:W-:Y:S01]  /*0ab0*/  ISETP.NE.AND P0, PT, R28, 0x1, PT ;  /* 0x000000011c00780c */ /* 0x000fe20003f05270 */
[----:B------:R-:W0:Y:S08]  /*0ac0*/  S2UR UR4, SR_CgaCtaId ;  /* 0x00000000000479c3 */ /* 0x000e300000008800 */
[----:B------:R-:W-:Y:S06]  /*0ad0*/  BAR.ARV 0x8, 0x120 ;  /* 0x0204800000007b1d */ /* 0x000fec0000002000 */
[----:B------:R-:W-:-:S02]  /*0ae0*/  UMOV UR44, 0x400 ;  /* 0x00000400002c7882 */ /* 0x000fc40000000000 */
[----:B------:R-:W-:Y:S08]  /*0af0*/  @!P0 BAR.ARV 0x9, 0x100 ;  /* 0x0244000000008b1d */ /* 0x000ff00000002000 */
[----:B------:R-:W-:Y:S01]  /*0b00*/  BAR.SYNC.DEFER_BLOCKING 0x5, 0x120 ;  /* 0x0144800000007b1d */ /* 0x000fe20000010000 */
[C---:B------:R-:W-:Y:S02]  /*0b10*/  IADD3 R200, P1, R16.reuse, 0x218, RZ ;  /* 0x0000021810c87810 */ /* 0x040fe40007f3e0ff */
[----:B------:R-:W-:Y:S01]  /*0b20*/  IADD3 R204, P2, R16, 0x224, RZ ;  /* 0x0000022410cc7810 */ /* 0x000fe20007f5e0ff */
[----:B0-----:R-:W-:-:S02]  /*0b30*/  ULEA UR44, UR4, UR44, 0x18 ;  /* 0x0000002c042c7291 */ /* 0x001fc4000f8ec03f */
[--C-:B------:R-:W-:Y:S01]  /*0b40*/  IMAD.X R201, RZ, RZ, R17.reuse, P1 ;  /* 0x000000ffffc97224 */ /* 0x100fe200008e0611 */
[----:B------:R-:W-:Y:S01]  /*0b50*/  ULDC UR4, c[0x0][0xd14] ;  /* 0x0003450000047ab9 */ /* 0x000fe20000000800 */
[----:B------:R-:W-:Y:S01]  /*0b60*/  STL.64 [R1+0x218], RZ ;  /* 0x000218ff01007387 */ /* 0x000fe20000100a00 */
[----:B------:R-:W-:-:S03]  /*0b70*/  IMAD.X R203, RZ, RZ, R17, P2 ;  /* 0x000000ffffcb7224 */ /* 0x000fc600010e0611 */
[----:B------:R-:W-:Y:S04]  /*0b80*/  STL [R1+0x220], RZ ;  /* 0x000220ff01007387 */ /* 0x000fe80000100800 */
[----:B------:R-:W-:Y:S04]  /*0b90*/  STL [R1+0x224], RZ ;  /* 0x000224ff01007387 */ /* 0x000fe80000100800 */
[----:B------:R-:W0:Y:S01]  /*0ba0*/  LDS.128 R8, [UR44+0x324d0] ;  /* 0x0324d02cff087984 */ /* 0x000e220008000c00 */
[----:B------:R-:W-:Y:S06]  /*0bb0*/  BAR.ARV 0x4, 0x120 ;  /* 0x0104800000007b1d */ /* 0x000fec0000002000 */
[----:B0-----:R-:W-:-:S13]  /*0bc0*/  ISETP.GE.AND P0, PT, R11, UR4, PT ;  /* 0x000000040b007c0c */ /* 0x001fda000bf06270 */
[----:B------:R-:W-:Y:S05]  /*0bd0*/  @P0 EXIT ;  /* 0x000000000000094d */ /* 0x000fea0003800000 */
[----:B------:R-:W0:Y:S01]  /*0be0*/  S2R R0, SR_TID.X ;  /* 0x0000000000007919 */ /* 0x000e220000002100 */
[----:B------:R-:W1:Y:S01]  /*0bf0*/  S2UR UR4, SR_SWINHI ;  /* 0x00000000000479c3 */ /* 0x000e620000002f00 */
[----:B------:R-:W-:Y:S01]  /*0c00*/  IMAD.MOV.U32 R193, RZ, RZ, 0x2 ;  /* 0x00000002ffc17424 */ /* 0x000fe200078e00ff */
[----:B------:R-:W-:Y:S01]  /*0c10*/  R2UR UR5, R9 ;  /* 0x00000000090572ca */ /* 0x000fe200000e0000 */
[----:B------:R-:W-:Y:S01]  /*0c20*/  VIADD R199, R28, 0x8 ;  /* 0x000000081cc77836 */ /* 0x000fe20000000000 */
[----:B------:R-:W-:Y:S02]  /*0c30*/  R2UR UR6, R11 ;  /* 0x000000000b0672ca */ /* 0x000fe400000e0000 */
[----:B------:R-:W-:Y:S02]  /*0c40*/  R2UR UR7, R10 ;  /* 0x000000000a0772ca */ /* 0x000fe400000e0000 */
[----:B------:R-:W-:Y:S01]  /*0c50*/  IADD3 R198, -R28, 0xb, RZ ;  /* 0x0000000b1cc67810 */ /* 0x000fe20007ffe1ff */
[----:B------:R-:W-:Y:S01]  /*0c60*/  UMOV UR36, UR44 ;  /* 0x0000002c00247c82 */ /* 0x000fe20008000000 */
[----:B-1----:R-:W-:Y:S01]  /*0c70*/  UMOV UR37, UR4 ;  /* 0x0000000400257c82 */ /* 0x002fe20008000000 */
[----:B0-----:R-:W-:-:S05]  /*0c80*/  VIADD R196, R0, 0xffffff80 ;  /* 0xffffff8000c47836 */ /* 0x001fca0000000000 */
[----:B------:R-:W-:-:S04]  /*0c90*/  SHF.R.S32.HI R29, RZ, 0x1f, R196 ;  /* 0x0000001fff1d7819 */ /* 0x000fc800000114c4 */
[CC--:B----4-:R-:W-:Y:S02]  /*0ca0*/  LEA.HI R2, R29.reuse, R196.reuse, RZ, 0x4 ;  /* 0x000000c41d027211 */ /* 0x0d0fe400078f20ff */
[CC--:B------:R-:W-:Y:S02]  /*0cb0*/  LEA.HI R3, R29.reuse, R196.reuse, RZ, 0x5 ;  /* 0x000000c41d037211 */ /* 0x0c0fe400078f28ff */
[----:B------:R-:W-:Y:S02]  /*0cc0*/  LEA.HI R0, R29, R196, RZ, 0x7 ;  /* 0x000000c41d007211 */ /* 0x000fe400078f38ff */
[----:B------:R-:W-:Y:S01]  /*0cd0*/  SHF.R.S32.HI R7, RZ, 0x4, R2 ;  /* 0x00000004ff077819 */ /* 0x000fe20000011402 */
[----:B------:R-:W-:Y:S01]  /*0ce0*/  IMAD.SHL.U32 R4, R3, 0x20, RZ ;  /* 0x0000002003047824 */ /* 0x000fe200078e00ff */
[----:B------:R-:W-:Y:S02]  /*0cf0*/  LOP3.LUT R3, R0, 0xffffff80, RZ, 0xc0, !PT ;  /* 0xffffff8000037812 */ /* 0x000fe400078ec0ff */
[----:B------:R-:W-:-:S02]  /*0d00*/  LOP3.LUT R5, R2, 0x3fffff0, RZ, 0xc0, !PT ;  /* 0x03fffff002057812 */ /* 0x000fc400078ec0ff */
[----:B------:R-:W-:Y:S01]  /*0d10*/  LEA.HI R2, R2, R7, RZ, 0x1 ;  /* 0x0000000702027211 */ /* 0x000fe200078f08ff */
[----:B------:R-:W-:Y:S01]  /*0d20*/  IMAD.IADD R202, R196, 0x1, -R3 ;  /* 0x00000001c4ca7824 */ /* 0x000fe200078e0a03 */
[----:B------:R-:W-:Y:S01]  /*0d30*/  LOP3.LUT R4, R4, 0xfffffc00, RZ, 0xc0, !PT ;  /* 0xfffffc0004047812 */ /* 0x000fe200078ec0ff */
[----:B------:R-:W-:Y:S01]  /*0d40*/  IMAD.IADD R5, R196, 0x1, -R5 ;  /* 0x00000001c4057824 */ /* 0x000fe200078e0a05 */
[----:B------:R-:W-:Y:S02]  /*0d50*/  LOP3.LUT R2, R2, 0x1ffffffe, RZ, 0xc0, !PT ;  /* 0x1ffffffe02027812 */ /* 0x000fe400078ec0ff */
[----:B------:R-:W-:Y:S01]  /*0d60*/  SHF.R.S32.HI R3, RZ, 0x1f, R202 ;  /* 0x0000001fff037819 */ /* 0x000fe200000114ca */
[----:B------:R-:W-:Y:S01]  /*0d70*/  IMAD R5, R5, 0x40, R4 ;  /* 0x0000004005057824 */ /* 0x000fe200078e0204 */
[----:B------:R-:W-:Y:S01]  /*0d80*/  SHF.R.S32.HI R207, RZ, 0x7, R0 ;  /* 0x00000007ffcf7819 */ /* 0x000fe20000011400 */
[----:B------:R-:W-:Y:S01]  /*0d90*/  IMAD.IADD R2, R7, 0x1, -R2 ;  /* 0x0000000107027824 */ /* 0x000fe200078e0a02 */
[----:B------:R-:W-:-:S02]  /*0da0*/  LEA.HI R30, R3, R202, RZ, 0x2 ;  /* 0x000000ca031e7211 */ /* 0x000fc400078f10ff */
[----:B------:R-:W-:Y:S01]  /*0db0*/  LEA.HI R3, R3, R202, RZ, 0x5 ;  /* 0x000000ca03037211 */ /* 0x000fe200078f28ff */
[----:B------:R-:W-:Y:S01]  /*0dc0*/  IMAD R192, R2, 0x8, R5 ;  /* 0x0000000802c07824 */ /* 0x000fe200078e0205 */
[--C-:B------:R-:W-:Y:S02]  /*0dd0*/  SHF.R.S32.HI R2, RZ, 0x2, R30.reuse ;  /* 0x00000002ff027819 */ /* 0x100fe4000001141e */
[----:B------:R-:W-:Y:S01]  /*0de0*/  SHF.R.S32.HI R5, RZ, 0x1f, R30 ;  /* 0x0000001fff057819 */ /* 0x000fe2000001141e */
[----:B------:R-:W-:Y:S01]  /*0df0*/  IMAD.WIDE R192, R192, R193, UR36 ;  /* 0x00000024c0c07e25 */ /* 0x000fe2000f8e02c1 */
[----:B------:R-:W-:Y:S02]  /*0e00*/  SHF.R.S32.HI R3, RZ, 0x5, R3 ;  /* 0x00000005ff037819 */ /* 0x000fe40000011403 */
[----:B------:R-:W-:Y:S02]  /*0e10*/  LEA.HI R5, R5, R2, RZ, 0x3 ;  /* 0x0000000205057211 */ /* 0x000fe400078f18ff */
[----:B------:R-:W-:-:S02]  /*0e20*/  IADD3 R7, P4, R192, 0x20, RZ ;  /* 0x00000020c0077810 */ /* 0x000fc40007f9e0ff */
[----:B------:R-:W-:Y:S02]  /*0e30*/  LOP3.LUT R5, R5, 0xfffffff8, RZ, 0xc0, !PT ;  /* 0xfffffff805057812 */ /* 0x000fe400078ec0ff */
[----:B------:R-:W-:Y:S02]  /*0e40*/  LOP3.LUT R4, R7, 0x380, RZ, 0xc0, !PT ;  /* 0x0000038007047812 */ /* 0x000fe400078ec0ff */
[----:B------:R-:W-:Y:S01]  /*0e50*/  IADD3 R9, P0, R192, 0x4000, RZ ;  /* 0x00004000c0097810 */ /* 0x000fe20007f1e0ff */
[----:B------:R-:W-:Y:S01]  /*0e60*/  IMAD.IADD R2, R2, 0x1, -R5 ;  /* 0x0000000102027824 */ /* 0x000fe200078e0a05 */
[----:B------:R-:W-:Y:S02]  /*0e70*/  SHF.R.U64 R4, R4, 0x3, RZ ;  /* 0x0000000304047819 */ /* 0x000fe400000012ff */
[----:B------:R-:W-:Y:S01]  /*0e80*/  LOP3.LUT R8, R9, 0x380, RZ, 0xc0, !PT ;  /* 0x0000038009087812 */ /* 0x000fe200078ec0ff */
[----:B------:R-:W-:Y:S01]  /*0e90*/  IMAD R31, R3, 0x10, R2 ;  /* 0x00000010031f7824 */ /* 0x000fe200078e0202 */
[----:B------:R-:W-:Y:S01]  /*0ea0*/  LOP3.LUT R2, R4, R7, RZ, 0x3c, !PT ;  /* 0x0000000704027212 */ /* 0x000fe200078e3cff */
[----:B------:R-:W-:Y:S01]  /*0eb0*/  IMAD.X R3, RZ, RZ, R193, P4 ;  /* 0x000000ffff037224 */ /* 0x000fe200020e06c1 */
[----:B------:R-:W-:-:S02]  /*0ec0*/  IADD3 R225, P1, R192, 0x4020, RZ ;  /* 0x00004020c0e17810 */ /* 0x000fc40007f3e0ff */
[C---:B------:R-:W-:Y:S02]  /*0ed0*/  IADD3 R5, P5, R192.reuse, 0x40, RZ ;  /* 0x00000040c0057810 */ /* 0x040fe40007fbe0ff */
[C---:B------:R-:W-:Y:S02]  /*0ee0*/  IADD3 R7, P6, R192.reuse, 0x60, RZ ;  /* 0x00000060c0077810 */ /* 0x040fe40007fde0ff */
[----:B------:R-:W-:Y:S02]  /*0ef0*/  IADD3 R11, P2, R192, 0x4040, RZ ;  /* 0x00004040c00b7810 */ /* 0x000fe40007f5e0ff */
[----:B------:R-:W-:Y:S02]  /*0f00*/  SHF.R.U64 R8, R8, 0x3, RZ ;  /* 0x0000000308087819 */ /* 0x000fe400000012ff */
[----:B------:R-:W-:Y:S02]  /*0f10*/  LOP3.LUT R224, R225, 0x380, RZ, 0xc0, !PT ;  /* 0x00000380e1e07812 */ /* 0x000fe400078ec0ff */
[----:B------:R-:W-:-:S02]  /*0f20*/  LOP3.LUT R4, R5, 0x380, RZ, 0xc0, !PT ;  /* 0x0000038005047812 */ /* 0x000fc400078ec0ff */
[----:B------:R-:W-:Y:S02]  /*0f30*/  LOP3.LUT R6, R7, 0x380, RZ, 0xc0, !PT ;  /* 0x0000038007067812 */ /* 0x000fe400078ec0ff */
[----:B------:R-:W-:Y:S02]  /*0f40*/  LOP3.LUT R10, R11, 0x380, RZ, 0xc0, !PT ;  /* 0x000003800b0a7812 */ /* 0x000fe400078ec0ff */
[----:B------:R-:W-:Y:S01]  /*0f50*/  LOP3.LUT R8, R8, R9, RZ, 0x3c, !PT ;  /* 0x0000000908087212 */ /* 0x000fe200078e3cff */
[----:B------:R-:W-:Y:S01]  /*0f60*/  IMAD.X R9, RZ, RZ, R193, P0 ;  /* 0x000000ffff097224 */ /* 0x000fe200000e06c1 */
[----:B------:R-:W-:Y:S02]  /*0f70*/  SHF.R.U64 R224, R224, 0x3, RZ ;  /* 0x00000003e0e07819 */ /* 0x000fe400000012ff */
[----:B------:R-:W-:Y:S02]  /*0f80*/  SHF.R.U64 R4, R4, 0x3, RZ ;  /* 0x0000000304047819 */ /* 0x000fe400000012ff */
[----:B------:R-:W-:-:S02]  /*0f90*/  SHF.R.U64 R6, R6, 0x3, RZ ;  /* 0x0000000306067819 */ /* 0x000fc400000012ff */
[----:B------:R-:W-:Y:S02]  /*0fa0*/  SHF.R.U64 R10, R10, 0x3, RZ ;  /* 0x000000030a0a7819 */ /* 0x000fe400000012ff */
[----:B------:R-:W-:Y:S02]  /*0fb0*/  IADD3 R23, P0, R192, 0x8060, RZ ;  /* 0x00008060c0177810 */ /* 0x000fe40007f1e0ff */
        /* <DEDUP_REMOVED lines=8> */
[----:B------:R-:W-:-:S02]  /*1040*/  LOP3.LUT R22, R23, 0x380, RZ, 0xc0, !PT ;  /* 0x0000038017167812 */ /* 0x000fc400078ec0ff */
[C---:B------:R-:W-:Y:S02]  /*1050*/  IADD3 R25, P1, R192.reuse, 0xc000, RZ ;  /* 0x0000c000c0197810 */ /* 0x040fe40007f3e0ff */
[C---:B------:R-:W-:Y:S02]  /*1060*/  IADD3 R13, P3, R192.reuse, 0x4060, RZ ;  /* 0x00004060c00d7810 */ /* 0x040fe40007f7e0ff */
[C---:B------:R-:W-:Y:S02]  /*1070*/  IADD3 R15, P4, R192.reuse, 0x8000, RZ ;  /* 0x00008000c00f7810 */ /* 0x040fe40007f9e0ff */
[C---:B------:R-:W-:Y:S02]  /*1080*/  IADD3 R19, P5, R192.reuse, 0x8020, RZ ;  /* 0x00008020c0137810 */ /* 0x040fe40007fbe0ff */
[C---:B------:R-:W-:Y:S02]  /*1090*/  IADD3 R21, P6, R192.reuse, 0x8040, RZ ;  /* 0x00008040c0157810 */ /* 0x040fe40007fde0ff */
[----:B------:R-:W-:-:S02]  /*10a0*/  IADD3 R27, P2, R192, 0xc020, RZ ;  /* 0x0000c020c01b7810 */ /* 0x000fc40007f5e0ff */
[----:B------:R-:W-:Y:S02]  /*10b0*/  SHF.R.U64 R22, R22, 0x3, RZ ;  /* 0x0000000316167819 */ /* 0x000fe400000012ff */
[----:B------:R-:W-:Y:S02]  /*10c0*/  LOP3.LUT R24, R25, 0x380, RZ, 0xc0, !PT ;  /* 0x0000038019187812 */ /* 0x000fe400078ec0ff */
[----:B------:R-:W-:Y:S02]  /*10d0*/  LOP3.LUT R12, R13, 0x380, RZ, 0xc0, !PT ;  /* 0x000003800d0c7812 */ /* 0x000fe400078ec0ff */
[----:B------:R-:W-:Y:S02]  /*10e0*/  LOP3.LUT R14, R15, 0x380, RZ, 0xc0, !PT ;  /* 0x000003800f0e7812 */ /* 0x000fe400078ec0ff */
[----:B------:R-:W-:Y:S02]  /*10f0*/  LOP3.LUT R18, R19, 0x380, RZ, 0xc0, !PT ;  /* 0x0000038013127812 */ /* 0x000fe400078ec0ff */
[----:B------:R-:W-:-:S02]  /*1100*/  LOP3.LUT R20, R21, 0x380, RZ, 0xc0, !PT ;  /* 0x0000038015147812 */ /* 0x000fc400078ec0ff */
[----:B------:R-:W-:Y:S02]  /*1110*/  LOP3.LUT R26, R27, 0x380, RZ, 0xc0, !PT ;  /* 0x000003801b1a7812 */ /* 0x000fe400078ec0ff */
[----:B------:R-:W-:Y:S02]  /*1120*/  LEA.HI R0, R0, R207, RZ, 0x1 ;  /* 0x000000cf00007211 */ /* 0x000fe400078f08ff */
[----:B------:R-:W-:Y:S02]  /*1130*/  LEA.HI R29, R29, R196, RZ, 0x3 ;  /* 0x000000c41d1d7211 */ /* 0x000fe400078f18ff */
[----:B------:R-:W-:Y:S01]  /*1140*/  LOP3.LUT R22, R22, R23, RZ, 0x3c, !PT ;  /* 0x0000001716167212 */ /* 0x000fe200078e3cff */
[----:B------:R-:W-:Y:S01]  /*1150*/  IMAD.X R23, RZ, RZ, R193, P0 ;  /* 0x000000ffff177224 */ /* 0x000fe200000e06c1 */
[----:B------:R-:W-:Y:S02]  /*1160*/  SHF.R.U64 R24, R24, 0x3, RZ ;  /* 0x0000000318187819 */ /* 0x000fe400000012ff */
[----:B------:R-:W-:-:S02]  /*1170*/  SHF.R.U64 R12, R12, 0x3, RZ ;  /* 0x000000030c0c7819 */ /* 0x000fc400000012ff */
[----:B------:R-:W-:Y:S02]  /*1180*/  SHF.R.U64 R14, R14, 0x3, RZ ;  /* 0x000000030e0e7819 */ /* 0x000fe400000012ff */
[----:B------:R-:W-:Y:S02]  /*1190*/  SHF.R.U64 R18, R18, 0x3, RZ ;  /* 0x0000000312127819 */ /* 0x000fe400000012ff */
[----:B------:R-:W-:Y:S02]  /*11a0*/  SHF.R.U64 R20, R20, 0x3, RZ ;  /* 0x0000000314147819 */ /* 0x000fe400000012ff */
[----:B------:R-:W-:Y:S02]  /*11b0*/  SHF.R.U64 R26, R26, 0x3, RZ ;  /* 0x000000031a1a7819 */ /* 0x000fe400000012ff */
[----:B------:R-:W-:Y:S02]  /*11c0*/  MOV R233, R2 ;  /* 0x0000000200e97202 */ /* 0x000fe40000000f00 */
[----:B------:R-:W-:-:S02]  /*11d0*/  MOV R232, R4 ;  /* 0x0000000400e87202 */ /* 0x000fc40000000f00 */
[----:B------:R-:W-:Y:S02]  /*11e0*/  LOP3.LUT R0, R0, 0x3fffffe, RZ, 0xc0, !PT ;  /* 0x03fffffe00007812 */ /* 0x000fe400078ec0ff */
        /* <DEDUP_REMOVED lines=15> */
[----:B------:R-:W-:Y:S01]  /*12e0*/  MOV R210, R22 ;  /* 0x0000001600d27202 */ /* 0x000fe20000000f00 */
[----:B------:R-:W-:Y:S01]  /*12f0*/  IMAD.IADD R5, R196, 0x1, -R5 ;  /* 0x00000001c4057824 */ /* 0x000fe200078e0a05 */
[----:B------:R-:W-:Y:S01]  /*1300*/  IADD3 R22, P0, R16, 0x13c, RZ ;  /* 0x0000013c10167810 */ /* 0x000fe20007f1e0ff */
[----:B------:R-:W-:Y:S01]  /*1310*/  IMAD.IADD R3, R202, 0x1, -R3 ;  /* 0x00000001ca037824 */ /* 0x000fe200078e0a03 */
[----:B------:R-:W-:Y:S01]  /*1320*/  IADD3 R206, P1, R16, 0x230, RZ ;  /* 0x0000023010ce7810 */ /* 0x000fe20007f3e0ff */
        /* <DEDUP_REMOVED lines=9> */
[----:B------:R-:W-:-:S02]  /*13c0*/  MOV R222, R12 ;  /* 0x0000000c00de7202 */ /* 0x000fc40000000f00 */
[----:B------:R-:W-:Y:S02]  /*13d0*/  MOV R221, R14 ;  /* 0x0000000e00dd7202 */ /* 0x000fe40000000f00 */
[----:B------:R-:W-:Y:S02]  /*13e0*/  MOV R220, R18 ;  /* 0x0000001200dc7202 */ /* 0x000fe40000000f00 */
[----:B------:R-:W-:Y:S02]  /*13f0*/  MOV R211, R20 ;  /* 0x0000001400d37202 */ /* 0x000fe40000000f00 */
[----:B------:R-:W-:Y:S02]  /*1400*/  MOV R209, R24 ;  /* 0x0000001800d17202 */ /* 0x000fe40000000f00 */
[----:B------:R-:W-:Y:S02]  /*1410*/  MOV R208, R26 ;  /* 0x0000001a00d07202 */ /* 0x000fe40000000f00 */
[----:B------:R-:W-:-:S07]  /*1420*/  SHF.R.S32.HI R190, RZ, 0x3, R29 ;  /* 0x00000003ffbe7819 */ /* 0x000fce000001141d */
.L_x_2577:
[----:B------:R-:W-:Y:S01]  /*1430*/  ULDC.64 UR8, c[0x0][0xb20] ;  /* 0x0002c80000087ab9 */ /* 0x000fe20000000a00 */
[----:B------:R-:W-:Y:S01]  /*1440*/  ULDC UR4, c[0x0][0x404] ;  /* 0x0001010000047ab9 */ /* 0x000fe20000000800 */
[----:B------:R-:W-:-:S04]  /*1450*/  UISETP.NE.U32.AND UP0, UPT, UR8, URZ, UPT ;  /* 0x0000003f0800728c */ /* 0x000fc8000bf05070 */
[----:B------:R-:W-:-:S03]  /*1460*/  UISETP.NE.AND.EX UP0, UPT, UR9, URZ, UPT, UP0 ;  /* 0x0000003f0900728c */ /* 0x000fc6000bf05300 */
[----:B------:R-:W-:Y:S02]  /*1470*/  ULDC.64 UR8, c[0x0][0xb10] ;  /* 0x0002c40000087ab9 */ /* 0x000fe40000000a00 */
[----:B------:R-:W-:Y:S01]  /*1480*/  UISETP.NE.U32.AND UP1, UPT, UR8, URZ, UPT ;  /* 0x0000003f0800728c */ /* 0x000fe2000bf25070 */
[----:B------:R-:W-:-:S03]  /*1490*/  PLOP3.LUT P0, PT, PT, PT, UP0, 0x80, 0x0 ;  /* 0x000000000000781c */ /* 0x000fc60003f0f008 */
[----:B------:R-:W-:-:S03]  /*14a0*/  UISETP.NE.AND.EX UP1, UPT, UR9, URZ, UPT, UP1 ;  /* 0x0000003f0900728c */ /* 0x000fc6000bf25310 */
[----:B------:R-:W-:Y:S02]  /*14b0*/  @UP0 ULDC.64 UR8, c[0x0][0xb20] ;  /* 0x0002c80000080ab9 */ /* 0x000fe40000000a00 */
[----:B------:R-:W-:Y:S01]  /*14c0*/  @UP0 UIMAD.WIDE UR8, UR6, 0x4, UR8 ;  /* 0x00000004060808a5 */ /* 0x000fe2000f8e0208 */
[----:B------:R-:W-:-:S05]  /*14d0*/  PLOP3.LUT P2, PT, PT, PT, UP1, 0x80, 0x0 ;  /* 0x000000000000781c */ /* 0x000fca0003f4f018 */
[----:B------:R-:W-:Y:S01]  /*14e0*/  @UP1 ULDC.64 UR10, c[0x0][0xb10] ;  /* 0x0002c400000a1ab9 */ /* 0x000fe20000000a00 */
[----:B------:R-:W-:Y:S02]  /*14f0*/  IMAD.U32 R2, RZ, RZ, UR8 ;  /* 0x00000008ff027e24 */ /* 0x000fe4000f8e00ff */
[----:B------:R-:W-:Y:S01]  /*1500*/  IMAD.U32 R3, RZ, RZ, UR9 ;  /* 0x00000009ff037e24 */ /* 0x000fe2000f8e00ff */
[----:B------:R-:W-:-:S04]  /*1510*/  @UP1 UIMAD.WIDE UR8, UR6, 0x4, UR10 ;  /* 0x00000004060818a5 */ /* 0x000fc8000f8e020a */
[----:B--2---:R-:W2:Y:S02]  /*1520*/  @P0 LDG.E R2, desc[UR54][R2.64] ;  /* 0x0000003602020981 */ /* 0x004ea4000c1e1900 */
[----:B01-345:R-:W-:Y:S02]  /*1530*/  IMAD.U32 R4, RZ, RZ, UR8 ;  /* 0x00000008ff047e24 */ /* 0x03bfe4000f8e00ff */
[----:B------:R-:W-:Y:S01]  /*1540*/  IMAD.U32 R5, RZ, RZ, UR9 ;  /* 0x00000009ff057e24 */ /* 0x000fe2000f8e00ff */
[----:B------:R-:W-:-:S04]  /*1550*/  ULDC.64 UR8, c[0x0][0x3f8] ;  /* 0x0000fe0000087ab9 */ /* 0x000fc80000000a00 */
[----:B------:R-:W3:Y:S01]  /*1560*/  @P2 LDG.E R4, desc[UR54][R4.64] ;  /* 0x0000003604042981 */ /* 0x000ee2000c1e1900 */
[----:B------:R-:W-:Y:S01]  /*1570*/  UISETP.NE.U32.AND UP0, UPT, UR8, URZ, UPT ;  /* 0x0000003f0800728c */ /* 0x000fe2000bf05070 */
[----:B------:R-:W-:Y:S01]  /*1580*/  UMOV UR42, URZ ;  /* 0x0000003f002a7c82 */ /* 0x000fe20008000000 */
[----:B------:R-:W-:Y:S02]  /*1590*/  ULDC UR38, c[0x0][0x288] ;  /* 0x0000a20000267ab9 */ /* 0x000fe40000000800 */
[----:B------:R-:W-:Y:S01]  /*15a0*/  UISETP.NE.AND.EX UP0, UPT, UR9, URZ, UPT, UP0 ;  /* 0x0000003f0900728c */ /* 0x000fe2000bf05300 */
[----:B------:R-:W-:Y:S02]  /*15b0*/  UMOV UR39, UR7 ;  /* 0x0000000700277c82 */ /* 0x000fe40008000000 */
[----:B------:R-:W-:Y:S01]  /*15c0*/  ULDC.64 UR8, c[0x0][0xb18] ;  /* 0x0002c60000087ab9 */ /* 0x000fe20000000a00 */
[----:B------:R-:W-:Y:S01]  /*15d0*/  USEL UR4, UR4, 0x1, UP0 ;  /* 0x0000000104047887 */ /* 0x000fe20008000000 */
[----:B------:R-:W-:Y:S01]  /*15e0*/  ISETP.NE.U32.AND P1, PT, RZ, UR8, PT ;  /* 0x00000008ff007c0c */ /* 0x000fe2000bf25070 */
[----:B------:R-:W-:-:S02]  /*15f0*/  ULDC UR8, c[0x0][0x2e0] ;  /* 0x0000b80000087ab9 */ /* 0x000fc40000000800 */
[----:B------:R-:W-:Y:S01]  /*1600*/  UIMAD UR4, UR4, UR8, URZ ;  /* 0x00000008040472a4 */ /* 0x000fe2000f8e023f */
[----:B------:R-:W-:Y:S02]  /*1610*/  ISETP.NE.AND.EX P1, PT, RZ, UR9, PT, P1 ;  /* 0x00000009ff007c0c */ /* 0x000fe4000bf25310 */
[----:B--2---:R-:W-:Y:S02]  /*1620*/  @P0 R2UR UR42, R2 ;  /* 0x00000000022a02ca */ /* 0x004fe400000e0000 */
        /* <DEDUP_REMOVED lines=15> */
.L_x_2452:
[----:B------:R-:W-:Y:S01]  /*1720*/  UMOV UR40, UR5 ;  /* 0x0000000500287c82 */ /* 0x000fe20008000000 */
[----:B------:R-:W-:Y:S01]  /*1730*/  UMOV UR41, UR6 ;  /* 0x0000000600297c82 */ /* 0x000fe20008000000 */
[----:B------:R-:W-:Y:S05]  /*1740*/  @!P1 BRA `(.L_x_2453) ;  /* 0x00000000001c9947 */ /* 0x000fea0003800000 */
[----:B------:R-:W-:Y:S02]  /*1750*/  ULDC.64 UR8, c[0x0][0xb18] ;  /* 0x0002c60000087ab9 */ /* 0x000fe40000000a00 */
[----:B------:R-:W-:-:S06]  /*1760*/  UIMAD.WIDE UR6, UR6, 0x4, UR8 ;  /* 0x00000004060678a5 */ /* 0x000fcc000f8e0208 */
[----:B------:R-:W-:Y:S02]  /*1770*/  IMAD.U32 R2, RZ, RZ, UR6 ;  /* 0x00000006ff027e24 */ /* 0x000fe4000f8e00ff */
[----:B------:R-:W-:-:S05]  /*1780*/  IMAD.U32 R3, RZ, RZ, UR7 ;  /* 0x00000007ff037e24 */ /* 0x000fca000f8e00ff */
[----:B------:R-:W2:Y:S02]  /*1790*/  LDG.E R2, desc[UR54][R2.64] ;  /* 0x0000003602027981 */ /* 0x000ea4000c1e1900 */
[----:B--2---:R-:W-:Y:S01]  /*17a0*/  R2UR UR4, R2 ;  /* 0x00000000020472ca */ /* 0x004fe200000e0000 */
[----:B------:R-:W-:-:S14]  /*17b0*/  BRA `(.L_x_2454) ;  /* 0x0000000000347947 */ /* 0x000fdc0003800000 */
.L_x_2453:
        /* <DEDUP_REMOVED lines=13> */
.L_x_2454:
[----:B------:R-:W0:Y:S01]  /*1890*/  S2R R0, SR_TID.X ;  /* 0x0000000000007919 */ /* 0x000e220000002100 */
[----:B------:R-:W-:Y:S01]  /*18a0*/  UIADD3 UR6, UP2, UR36, 0x32450, URZ ;  /* 0x0003245024067890 */ /* 0x000fe2000ff5e03f */
[----:B------:R-:W-:Y:S01]  /*18b0*/  IMAD.MOV.U32 R2, RZ, RZ, 0x3000 ;  /* 0x00003000ff027424 */ /* 0x000fe200078e00ff */
[----:B------:R-:W-:Y:S01]  /*18c0*/  UIADD3 UR12, UP3, UR36, 0x32460, URZ ;  /* 0x00032460240c7890 */ /* 0x000fe2000ff7e03f */
[----:B------:R-:W-:Y:S01]  /*18d0*/  IMAD.U32 R3, RZ, RZ, UR48 ;  /* 0x00000030ff037e24 */ /* 0x000fe2000f8e00ff */
[----:B------:R-:W-:Y:S01]  /*18e0*/  UIADD3 UR8, UP0, UR36, 0x32430, URZ ;  /* 0x0003243024087890 */ /* 0x000fe2000ff1e03f */
[----:B------:R-:W-:Y:S01]  /*18f0*/  IMAD.MOV.U32 R8, RZ, RZ, 0x1 ;  /* 0x00000001ff087424 */ /* 0x000fe200078e00ff */
[----:B------:R-:W-:Y:S01]  /*1900*/  UIADD3 UR10, UP1, UR36, 0x32440, URZ ;  /* 0x00032440240a7890 */ /* 0x000fe2000ff3e03f */
[----:B------:R-:W-:Y:S01]  /*1910*/  IMAD.MOV.U32 R9, RZ, RZ, RZ ;  /* 0x000000ffff097224 */ /* 0x000fe200078e00ff */
[----:B------:R-:W-:Y:S01]  /*1920*/  UIADD3.X UR7, URZ, UR37, URZ, UP2, !UPT ;  /* 0x000000253f077290 */ /* 0x000fe200097fe43f */
[----:B------:R-:W-:Y:S01]  /*1930*/  IMAD.MOV.U32 R5, RZ, RZ, 0x100 ;  /* 0x00000100ff057424 */ /* 0x000fe200078e00ff */
[----:B------:R-:W-:Y:S01]  /*1940*/  UIADD3.X UR13, URZ, UR37, URZ, UP3, !UPT ;  /* 0x000000253f0d7290 */ /* 0x000fe20009ffe43f */
[----:B------:R-:W-:Y:S01]  /*1950*/  IMAD.MOV.U32 R6, RZ, RZ, 0x1 ;  /* 0x00000001ff067424 */ /* 0x000fe200078e00ff */
[----:B------:R-:W-:Y:S01]  /*1960*/  UIADD3.X UR9, URZ, UR37, URZ, UP0, !UPT ;  /* 0x000000253f097290 */ /* 0x000fe200087fe43f */
[----:B------:R-:W-:Y:S01]  /*1970*/  IMAD.MOV.U32 R7, RZ, RZ, RZ ;  /* 0x000000ffff077224 */ /* 0x000fe200078e00ff */
[----:B------:R-:W-:Y:S01]  /*1980*/  UIADD3.X UR11, URZ, UR37, URZ, UP1, !UPT ;  /* 0x000000253f0b7290 */ /* 0x000fe20008ffe43f */
[----:B------:R-:W-:Y:S01]  /*1990*/  IMAD.U32 R10, RZ, RZ, UR6 ;  /* 0x00000006ff0a7e24 */ /* 0x000fe2000f8e00ff */
[----:B------:R-:W-:Y:S01]  /*19a0*/  STL.64 [R1+0x18], R2 ;  /* 0x0000180201007387 */ /* 0x000fe20000100a00 */
[----:B------:R-:W-:Y:S01]  /*19b0*/  IMAD.U32 R18, RZ, RZ, UR12 ;  /* 0x0000000cff127e24 */ /* 0x000fe2000f8e00ff */
[----:B------:R-:W-:Y:S01]  /*19c0*/  UIADD3 UR42, -UR42, UR4, URZ ;  /* 0x000000042a2a7290 */ /* 0x000fe2000fffe13f */
[----:B------:R-:W-:Y:S01]  /*19d0*/  IMAD.U32 R11, RZ, RZ, UR7 ;  /* 0x00000007ff0b7e24 */ /* 0x000fe2000f8e00ff */
[----:B------:R1:W-:Y:S01]  /*19e0*/  STL.64 [R1+0x60], R8 ;  /* 0x0000600801007387 */ /* 0x0003e20000100a00 */
[----:B------:R-:W-:Y:S01]  /*19f0*/  IMAD.U32 R19, RZ, RZ, UR13 ;  /* 0x0000000dff137e24 */ /* 0x000fe2000f8e00ff */
[----:B------:R-:W-:Y:S01]  /*1a00*/  ULDC.64 UR6, c[0x0][0xad8] ;  /* 0x0002b60000067ab9 */ /* 0x000fe20000000a00 */
[----:B------:R-:W-:Y:S01]  /*1a10*/  IMAD.U32 R20, RZ, RZ, UR5 ;  /* 0x00000005ff147e24 */ /* 0x000fe2000f8e00ff */
[----:B------:R-:W-:Y:S01]  /*1a20*/  UISETP.GE.AND UP0, UPT, UR7, 0x1, UPT ;  /* 0x000000010700788c */ /* 0x000fe2000bf06270 */
[----:B------:R-:W-:Y:S01]  /*1a30*/  IMAD.MOV.U32 R12, RZ, RZ, 0xc000 ;  /* 0x0000c000ff0c7424 */ /* 0x000fe200078e00ff */
[----:B------:R-:W-:Y:S01]  /*1a40*/  STL.128 [R1+0x440], RZ ;  /* 0x000440ff01007387 */ /* 0x000fe20000100c00 */
[----:B------:R-:W-:Y:S01]  /*1a50*/  IMAD.U32 R13, RZ, RZ, UR48 ;  /* 0x00000030ff0d7e24 */ /* 0x000fe2000f8e00ff */
[----:B------:R-:W-:Y:S01]  /*1a60*/  ULEA UR4, UR5, 0x80, 0x7 ;  /* 0x0000008005047891 */ /* 0x000fe2000f8e383f */
[----:B------:R-:W-:Y:S01]  /*1a70*/  IMAD.MOV.U32 R15, RZ, RZ, 0x100 ;  /* 0x00000100ff0f7424 */ /* 0x000fe200078e00ff */
[----:B------:R-:W-:Y:S01]  /*1a80*/  STL [R1+0x70], R20 ;  /* 0x0000701401007387 */ /* 0x000fe20000100800 */
[----:B0-----:R-:W-:Y:S01]  /*1a90*/  LOP3.LUT R0, R0, 0x7f, RZ, 0xc0, !PT ;  /* 0x0000007f00007812 */ /* 0x001fe200078ec0ff */
[----:B-1----:R-:W-:Y:S01]  /*1aa0*/  IMAD.U32 R8, RZ, RZ, UR8 ;  /* 0x00000008ff087e24 */ /* 0x002fe2000f8e00ff */
[----:B------:R-:W-:Y:S01]  /*1ab0*/  PLOP3.LUT P2, PT, PT, PT, UP0, 0x80, 0x0 ;  /* 0x000000000000781c */ /* 0x000fe20003f4f008 */
[----:B------:R-:W-:Y:S01]  /*1ac0*/  IMAD.U32 R2, RZ, RZ, UR10 ;  /* 0x0000000aff027e24 */ /* 0x000fe2000f8e00ff */
[----:B------:R-:W-:Y:S01]  /*1ad0*/  ISETP.NE.AND P0, PT, R0, RZ, PT ;  /* 0x000000ff0000720c */ /* 0x000fe20003f05270 */
[----:B------:R-:W-:Y:S01]  /*1ae0*/  IMAD.U32 R9, RZ, RZ, UR9 ;  /* 0x00000009ff097e24 */ /* 0x000fe2000f8e00ff */
[----:B------:R-:W0:Y:S01]  /*1af0*/  LDC R0, c[0x0][0xa80] ;  /* 0x0002a000ff007b82 */ /* 0x000e220000000800 */
[----:B------:R-:W-:Y:S01]  /*1b00*/  IMAD.U32 R3, RZ, RZ, UR11 ;  /* 0x0000000bff037e24 */ /* 0x000fe2000f8e00ff */
[----:B------:R-:W-:Y:S01]  /*1b10*/  SEL R4, RZ, 0x1, P0 ;  /* 0x00000001ff047807 */ /* 0x000fe20000000000 */
[----:B------:R-:W-:Y:S01]  /*1b20*/  STL.128 [R1+0x450], RZ ;  /* 0x000450ff01007387 */ /* 0x000fe20000100c00 */
[----:B------:R-:W-:Y:S01]  /*1b30*/  UIADD3 UR8, UR42, UR4, -UR38 ;  /* 0x000000042a087290 */ /* 0x000fe2000fffe826 */
[----:B------:R-:W-:-:S02]  /*1b40*/  IADD3 R34, P0, R16, 0x440, RZ ;  /* 0x0000044010227810 */ /* 0x000fc40007f1e0ff */
[----:B------:R-:W-:Y:S01]  /*1b50*/  IMAD.MOV.U32 R14, RZ, RZ, R4 ;  /* 0x000000ffff0e7224 */ /* 0x000fe200078e0004 */
[----:B------:R1:W-:Y:S01]  /*1b60*/  STL.128 [R1+0x20], R4 ;  /* 0x0000200401007387 */ /* 0x0003e20000100c00 */
[----:B------:R-:W-:Y:S01]  /*1b70*/  IADD3 R32, P1, R16, 0x38, RZ ;  /* 0x0000003810207810 */ /* 0x000fe20007f3e0ff */
[----:B------:R-:W-:Y:S01]  /*1b80*/  UIADD3 UR6, UR8, UR6, URZ ;  /* 0x0000000608067290 */ /* 0x000fe2000fffe03f */
[--C-:B------:R-:W-:Y:S01]  /*1b90*/  IMAD.X R35, RZ, RZ, R17.reuse, P0 ;  /* 0x000000ffff237224 */ /* 0x100fe200000e0611 */
[----:B------:R2:W-:Y:S02]  /*1ba0*/  STL.128 [R1+0x50], R12 ;  /* 0x0000500c01007387 */ /* 0x0005e40000100c00 */
[----:B------:R-:W-:Y:S02]  /*1bb0*/  IMAD.X R33, RZ, RZ, R17, P1 ;  /* 0x000000ffff217224 */ /* 0x000fe400008e0611 */
[----:B------:R2:W-:Y:S04]  /*1bc0*/  STL.64 [R1+0x8], R8 ;  /* 0x0000080801007387 */ /* 0x0005e80000100a00 */
[----:B------:R2:W-:Y:S01]  /*1bd0*/  STL.64 [R1+0x10], R2 ;  /* 0x0000100201007387 */ /* 0x0005e20000100a00 */
[----:B-1----:R-:W-:-:S03]  /*1be0*/  IMAD.MOV.U32 R4, RZ, RZ, R10 ;  /* 0x000000ffff047224 */ /* 0x002fc600078e000a */
[----:B------:R2:W-:Y:S01]  /*1bf0*/  STL.64 [R1+0x30], R2 ;  /* 0x0000300201007387 */ /* 0x0005e20000100a00 */
[----:B------:R-:W-:Y:S02]  /*1c00*/  IMAD.MOV.U32 R5, RZ, RZ, R11 ;  /* 0x000000ffff057224 */ /* 0x000fe400078e000b */
[----:B------:R-:W-:Y:S01]  /*1c10*/  IMAD.MOV.U32 R6, RZ, RZ, R18 ;  /* 0x000000ffff067224 */ /* 0x000fe200078e0012 */
[----:B0-----:R2:W-:Y:S01]  /*1c20*/  STL [R1+0x460], R0 ;  /* 0x0004600001007387 */ /* 0x0015e20000100800 */
[----:B------:R-:W-:-:S03]  /*1c30*/  IMAD.MOV.U32 R7, RZ, RZ, R19 ;  /* 0x000000ffff077224 */ /* 0x000fc600078e0013 */
[----:B------:R2:W-:Y:S04]  /*1c40*/  STL.128 [R1+0x230], RZ ;  /* 0x000230ff01007387 */ /* 0x0005e80000100c00 */
[----:B------:R2:W-:Y:S04]  /*1c50*/  STL.128 [R1+0x40], R4 ;  /* 0x0000400401007387 */ /* 0x0005e80000100c00 */
[----:B------:R2:W-:Y:S04]  /*1c60*/  STL.64 [R1+0x68], R6 ;  /* 0x0000680601007387 */ /* 0x0005e80000100a00 */
        /* <DEDUP_REMOVED lines=44> */
.L_x_2456:
[----:B------:R-:W-:-:S11]  /*1f30*/  UISETP.NE.AND UP0, UPT, UR7, 0x1, UPT ;  /* 0x000000010700788c */ /* 0x000fd6000bf05270 */
[----:B------:R-:W-:Y:S02]  /*1f40*/  @UP0 ULDC.64 UR10, c[0x0][0xae0] ;  /* 0x0002b800000a0ab9 */ /* 0x000fe40000000a00 */
[----:B------:R-:W-:-:S04]  /*1f50*/  UIMAD.WIDE.U32 UR8, UR4, UR10, URZ ;  /* 0x0000000a040872a5 */ /* 0x000fc8000f8e003f */
[----:B------:R-:W-:-:S12]  /*1f60*/  @UP0 USHF.R.U32.HI UR4, URZ, UR11, UR9 ;  /* 0x0000000b3f040299 */ /* 0x000fd80008011609 */
.L_x_2457:
[----:B------:R-:W-:-:S04]  /*1f70*/  UIMAD UR4, UR4, UR7, UR7 ;  /* 0x00000007040472a4 */ /* 0x000fc8000f8e0207 */
[----:B------:R-:W-:-:S04]  /*1f80*/  UISETP.LT.AND UP0, UPT, UR6, UR4, UPT ;  /* 0x000000040600728c */ /* 0x000fc8000bf01270 */
[----:B------:R-:W-:-:S12]  /*1f90*/  USEL UR6, UR6, UR4, UP0 ;  /* 0x0000000406067287 */ /* 0x000fd80008000000 */
.L_x_2455:
[----:B------:R-:W-:Y:S02]  /*1fa0*/  UIADD3 UR8, UR42, 0x5f, URZ ;  /* 0x0000005f2a087890 */ /* 0x000fe4000fffe03f */
[----:B------:R-:W-:Y:S02]  /*1fb0*/  UIADD3 UR10, UR6, 0x5f, URZ ;  /* 0x0000005f060a7890 */ /* 0x000fe4000fffe03f */
[----:B------:R-:W-:Y:S02]  /*1fc0*/  UIMAD.WIDE UR8, UR8, 0x2aaaaaab, URZ ;  /* 0x2aaaaaab080878a5 */ /* 0x000fe4000f8e023f */
[----:B------:R-:W-:Y:S02]  /*1fd0*/  UIMAD.WIDE UR10, UR10, 0x2aaaaaab, URZ ;  /* 0x2aaaaaab0a0a78a5 */ /* 0x000fe4000f8e023f */
[----:B------:R-:W-:Y:S02]  /*1fe0*/  USHF.R.U32.HI UR4, URZ, 0x1f, UR9 ;  /* 0x0000001f3f047899 */ /* 0x000fe40008011609 */
[----:B------:R-:W-:-:S02]  /*1ff0*/  USHF.R.U32.HI UR6, URZ, 0x1f, UR11 ;  /* 0x0000001f3f067899 */ /* 0x000fc4000801160b */
[----:B------:R-:W-:Y:S02]  /*2000*/  ULEA UR5, UR5, -UR38, 0x7 ;  /* 0x8000002605057291 */ /* 0x000fe4000f8e383f */
[----:B------:R-:W-:Y:S02]  /*2010*/  ULEA.HI.SX32 UR4, UR9, UR4, 0x1c ;  /* 0x0000000409047291 */ /* 0x000fe4000f8fe23f */
[----:B------:R-:W-:Y:S02]  /*2020*/  ULEA.HI.SX32 UR6, UR11, UR6, 0x1c ;  /* 0x000000060b067291 */ /* 0x000fe4000f8fe23f */
[----:B------:R-:W-:Y:S02]  /*2030*/  UIADD3 UR5, UR42, UR5, URZ ;  /* 0x000000052a057290 */ /* 0x000fe4000fffe03f */
        /* <DEDUP_REMOVED lines=16> */
.L_x_2459:
[----:B------:R-:W-:-:S11]  /*2140*/  UISETP.NE.AND UP0, UPT, UR7, 0x1, UPT ;  /* 0x000000010700788c */ /* 0x000fd6000bf05270 */
[----:B------:R-:W-:Y:S02]  /*2150*/  @UP0 ULDC.64 UR10, c[0x0][0xae0] ;  /* 0x0002b800000a0ab9 */ /* 0x000fe40000000a00 */
[----:B------:R-:W-:-:S04]  /*2160*/  UIMAD.WIDE.U32 UR4, UR6, UR10, URZ ;  /* 0x0000000a060472a5 */ /* 0x000fc8000f8e003f */
[----:B------:R-:W-:-:S12]  /*2170*/  @UP0 USHF.R.U32.HI UR6, URZ, UR11, UR5 ;  /* 0x0000000b3f060299 */ /* 0x000fd80008011605 */
.L_x_2460:
[----:B------:R-:W-:-:S04]  /*2180*/  UIMAD UR6, UR6, UR7, URZ ;  /* 0x00000007060672a4 */ /* 0x000fc8000f8e023f */
[----:B------:R-:W-:-:S04]  /*2190*/  UISETP.LT.AND UP0, UPT, UR8, UR6, UPT ;  /* 0x000000060800728c */ /* 0x000fc8000bf01270 */
[----:B------:R-:W-:-:S12]  /*21a0*/  USEL UR8, UR8, UR6, !UP0 ;  /* 0x0000000608087287 */ /* 0x000fd8000c000000 */
.L_x_2458:
        /* <DEDUP_REMOVED lines=9> */
[----:B--2---:R-:W0:Y:S01]  /*2240*/  SHFL.IDX PT, R0, R207, RZ, 0x1f ;  /* 0x00001fffcf007589 */ /* 0x004e2200000e0000 */
        /* <DEDUP_REMOVED lines=23> */
[----:B0-----:R-:W-:Y:S01]  /*23c0*/  LEA.HI R2, R0, R0, RZ, 0x1 ;  /* 0x0000000000027211 */ /* 0x001fe200078f08ff */
[----:B------:R-:W-:Y:S01]  /*23d0*/  IMAD.U32 R14, RZ, RZ, UR5 ;  /* 0x00000005ff0e7e24 */ /* 0x000fe2000f8e00ff */
[----:B------:R-:W-:Y:S01]  /*23e0*/  ULOP3.LUT UP0, URZ, UR6, 0x1bf, URZ, 0xc0, !UPT ;  /* 0x000001bf063f7892 */ /* 0x000fe2000f80c03f */
[----:B------:R-:W-:Y:S01]  /*23f0*/  IMAD.MOV.U32 R15, RZ, RZ, 0x40000040 ;  /* 0x40000040ff0f7424 */ /* 0x000fe200078e00ff */
[----:B------:R-:W-:Y:S01]  /*2400*/  LOP3.LUT R3, R2, 0x7fffe, RZ, 0xc0, !PT ;  /* 0x0007fffe02037812 */ /* 0x000fe200078ec0ff */
[----:B------:R0:W-:Y:S01]  /*2410*/  STL.128 [R1+0xa0], R8 ;  /* 0x0000a00801007387 */ /* 0x0001e20000100c00 */
[----:B------:R-:W-:Y:S01]  /*2420*/  IMAD.X R44, RZ, RZ, R17, P1 ;  /* 0x000000ffff2c7224 */ /* 0x000fe200008e0611 */
[----:B------:R-:W-:Y:S01]  /*2430*/  IADD3 R30, P5, R16, 0x118, RZ ;  /* 0x00000118101e7810 */ /* 0x000fe20007fbe0ff */
[----:B-1----:R-:W-:Y:S01]  /*2440*/  IMAD.MOV.U32 R5, RZ, RZ, 0x40000040 ;  /* 0x40000040ff057424 */ /* 0x002fe200078e00ff */
[----:B------:R0:W-:Y:S01]  /*2450*/  STL.64 [R1+0x78], RZ ;  /* 0x000078ff01007387 */ /* 0x0001e20000100a00 */
[----:B------:R-:W-:Y:S01]  /*2460*/  IMAD.IADD R3, R0, 0x1, -R3 ;  /* 0x0000000100037824 */ /* 0x000fe200078e0a03 */
[----:B------:R-:W-:Y:S01]  /*2470*/  PLOP3.LUT P1, PT, PT, PT, UP0, 0x80, 0x0 ;  /* 0x000000000000781c */ /* 0x000fe20003f2f008 */
[----:B--2---:R-:W-:Y:S01]  /*2480*/  IMAD.MOV.U32 R13, RZ, RZ, 0x40000040 ;  /* 0x40000040ff0d7424 */ /* 0x004fe200078e00ff */
[----:B------:R0:W-:Y:S01]  /*2490*/  STL.128 [R1+0xb0], RZ ;  /* 0x0000b0ff01007387 */ /* 0x0001e20000100c00 */
[C---:B------:R-:W-:Y:S01]  /*24a0*/  IADD3 R28, P6, R16.reuse, 0x110, RZ ;  /* 0x00000110101c7810 */ /* 0x040fe20007fde0ff */
[--C-:B------:R-:W-:Y:S01]  /*24b0*/  IMAD.X R31, RZ, RZ, R17.reuse, P5 ;  /* 0x000000ffff1f7224 */ /* 0x100fe200028e0611 */
[----:B------:R-:W-:Y:S01]  /*24c0*/  LEA R3, R3, UR6, 0xd ;  /* 0x0000000603037c11 */ /* 0x000fe2000f8e68ff */
[----:B------:R0:W-:Y:S01]  /*24d0*/  STL.128 [R1+0xc0], RZ ;  /* 0x0000c0ff01007387 */ /* 0x0001e20000100c00 */
[----:B------:R-:W-:Y:S01]  /*24e0*/  IADD3 R24, P0, R16, 0xa8, RZ ;  /* 0x000000a810187810 */ /* 0x000fe20007f1e0ff */
[----:B------:R-:W-:Y:S01]  /*24f0*/  IMAD.X R45, RZ, RZ, R17, P6 ;  /* 0x000000ffff2d7224 */ /* 0x000fe200030e0611 */
[----:B------:R-:W-:Y:S01]  /*2500*/  SHF.R.U32.HI R0, RZ, 0x4, R3 ;  /* 0x00000004ff007819 */ /* 0x000fe20000011603 */
[----:B------:R-:W-:Y:S01]  /*2510*/  VIADD R2, R3, 0xa000 ;  /* 0x0000a00003027836 */ /* 0x000fe20000000000 */
[----:B------:R0:W-:Y:S01]  /*2520*/  STL.128 [R1+0xd0], RZ ;  /* 0x0000d0ff01007387 */ /* 0x0001e20000100c00 */
[----:B------:R-:W-:Y:S01]  /*2530*/  IMAD.X R25, RZ, RZ, R17, P0 ;  /* 0x000000ffff197224 */ /* 0x000fe200000e0611 */
[----:B------:R-:W-:-:S02]  /*2540*/  LOP3.LUT R0, R0, 0x3fff, RZ, 0xc0, !PT ;  /* 0x00003fff00007812 */ /* 0x000fc400078ec0ff */
[----:B------:R-:W-:Y:S01]  /*2550*/  SHF.R.U32.HI R2, RZ, 0x4, R2 ;  /* 0x00000004ff027819 */ /* 0x000fe20000011602 */
[----:B------:R0:W-:Y:S01]  /*2560*/  STL.128 [R1+0xe0], RZ ;  /* 0x0000e0ff01007387 */ /* 0x0001e20000100c00 */
[----:B------:R-:W-:Y:S02]  /*2570*/  LOP3.LUT R4, R0, 0x10000, RZ, 0xfc, !PT ;  /* 0x0001000000047812 */ /* 0x000fe400078efcff */
[----:B------:R-:W-:Y:S01]  /*2580*/  LOP3.LUT R2, R2, 0x3fff, RZ, 0xc0, !PT ;  /* 0x00003fff02027812 */ /* 0x000fe200078ec0ff */
[----:B------:R0:W-:Y:S01]  /*2590*/  STL.128 [R1+0xf0], RZ ;  /* 0x0000f0ff01007387 */ /* 0x0001e20000100c00 */
[----:B------:R-:W-:Y:S02]  /*25a0*/  IADD3 R23, P2, R16, 0x98, RZ ;  /* 0x0000009810177810 */ /* 0x000fe40007f5e0ff */
[----:B------:R-:W-:Y:S01]  /*25b0*/  LOP3.LUT R2, R2, 0x10000, RZ, 0xfc, !PT ;  /* 0x0001000002027812 */ /* 0x000fe200078efcff */
[----:B------:R0:W-:Y:S01]  /*25c0*/  STL.64 [R1+0x98], R4 ;  /* 0x0000980401007387 */ /* 0x0001e20000100a00 */
[C---:B------:R-:W-:Y:S01]  /*25d0*/  IADD3 R19, P3, R16.reuse, 0x90, RZ ;  /* 0x0000009010137810 */ /* 0x040fe20007f7e0ff */
[--C-:B------:R-:W-:Y:S01]  /*25e0*/  IMAD.X R42, RZ, RZ, R17.reuse, P2 ;  /* 0x000000ffff2a7224 */ /* 0x100fe200010e0611 */
[C---:B------:R-:W-:Y:S01]  /*25f0*/  IADD3 R26, P4, R16.reuse, 0x88, RZ ;  /* 0x00000088101a7810 */ /* 0x040fe20007f9e0ff */
[----:B------:R-:W-:Y:S01]  /*2600*/  IMAD.MOV.U32 R12, RZ, RZ, R2 ;  /* 0x000000ffff0c7224 */ /* 0x000fe200078e0002 */
[----:B------:R0:W-:Y:S01]  /*2610*/  STL.128 [R1+0x100], RZ ;  /* 0x000100ff01007387 */ /* 0x0001e20000100c00 */
[C---:B------:R-:W-:Y:S01]  /*2620*/  IADD3 R18, P5, R16.reuse, 0x80, RZ ;  /* 0x0000008010127810 */ /* 0x040fe20007fbe0ff */
[--C-:B------:R-:W-:Y:S01]  /*2630*/  IMAD.X R40, RZ, RZ, R17.reuse, P3 ;  /* 0x000000ffff287224 */ /* 0x100fe200018e0611 */
[C---:B------:R-:W-:Y:S01]  /*2640*/  IADD3 R36, P6, R16.reuse, 0x78, RZ ;  /* 0x0000007810247810 */ /* 0x040fe20007fde0ff */
[----:B------:R0:W-:Y:S01]  /*2650*/  STL.128 [R1+0x110], R12 ;  /* 0x0001100c01007387 */ /* 0x0001e20000100c00 */
[----:B------:R-:W-:Y:S01]  /*2660*/  IADD3 R38, P0, R16, 0xb0, RZ ;  /* 0x000000b010267810 */ /* 0x000fe20007f1e0ff */
[----:B------:R-:W-:-:S02]  /*2670*/  IMAD.X R43, RZ, RZ, R17, P4 ;  /* 0x000000ffff2b7224 */ /* 0x000fc400020e0611 */
[--C-:B------:R-:W-:Y:S02]  /*2680*/  IMAD.X R41, RZ, RZ, R17.reuse, P5 ;  /* 0x000000ffff297224 */ /* 0x100fe400028e0611 */
[--C-:B------:R-:W-:Y:S02]  /*2690*/  IMAD.X R37, RZ, RZ, R17.reuse, P6 ;  /* 0x000000ffff257224 */ /* 0x100fe400030e0611 */
[----:B------:R-:W-:Y:S01]  /*26a0*/  IMAD.X R39, RZ, RZ, R17, P0 ;  /* 0x000000ffff277224 */ /* 0x000fe200000e0611 */
[----:B------:R-:W-:Y:S06]  /*26b0*/  @!P1 BRA `(.L_x_2462) ;  /* 0x0000000000409947 */ /* 0x000fec0003800000 */
[----:B------:R-:W-:Y:S01]  /*26c0*/  MOV R0, 0x0 ;  /* 0x0000000000007802 */ /* 0x000fe20000000f00 */
[----:B------:R-:W-:Y:S01]  /*26d0*/  ULDC.64 UR4, c[0x4][0x90] ;  /* 0x0100240000047ab9 */ /* 0x000fe20000000a00 */
[----:B------:R-:W-:Y:S01]  /*26e0*/  ULDC.64 UR6, c[0x4][0x28] ;  /* 0x01000a0000067ab9 */ /* 0x000fe20000000a00 */
[----:B0-----:R-:W-:Y:S01]  /*26f0*/  IMAD.U32 R4, RZ, RZ, UR4 ;  /* 0x00000004ff047e24 */ /* 0x001fe2000f8e00ff */
        /* <DEDUP_REMOVED lines=12> */
.L_x_2462:
[----:B------:R-:W1:Y:S01]  /*27c0*/  S2R R20, SR_TID.X ;  /* 0x0000000000147919 */ /* 0x000e620000002100 */
[----:B0-----:R-:W0:Y:S01]  /*27d0*/  LDC.64 R14, c[0x0][0x428] ;  /* 0x00010a00ff0e7b82 */ /* 0x001e220000000a00 */
[----:B------:R-:W-:Y:S01]  /*27e0*/  IADD3 R8, P0, R16, 0x120, RZ ;  /* 0x0000012010087810 */ /* 0x000fe20007f1e0ff */
[----:B------:R-:W-:Y:S01]  /*27f0*/  ULDC UR4, c[0x0][0x20] ;  /* 0x0000080000047ab9 */ /* 0x000fe20000000800 */
[----:B------:R-:W-:Y:S01]  /*2800*/  IMAD.U32 R7, RZ, RZ, UR38 ;  /* 0x00000026ff077e24 */ /* 0x000fe2000f8e00ff */
[----:B------:R-:W-:Y:S01]  /*2810*/  STL.64 [R1+0x130], R36 ;  /* 0x0001302401007387 */ /* 0x000fe20000100a00 */
[----:B------:R-:W-:Y:S02]  /*2820*/  IMAD.U32 R13, RZ, RZ, UR42 ;  /* 0x0000002aff0d7e24 */ /* 0x000fe4000f8e00ff */
[--C-:B------:R-:W-:Y:S01]  /*2830*/  IMAD.X R9, RZ, RZ, R17.reuse, P0 ;  /* 0x000000ffff097224 */ /* 0x100fe200000e0611 */
[----:B------:R-:W2:Y:S01]  /*2840*/  LDC R21, c[0x0][0x430] ;  /* 0x00010c00ff157b82 */ /* 0x000ea20000000800 */
[----:B------:R-:W-:Y:S01]  /*2850*/  VIADD R6, R22, -UR4 ;  /* 0x8000000416067c36 */ /* 0x000fe20008000000 */
[----:B------:R-:W-:Y:S04]  /*2860*/  STL.64 [R1+0x120], R194 ;  /* 0x000120c201007387 */ /* 0x000fe80000100a00 */
[----:B------:R-:W-:Y:S02]  /*2870*/  STL.64 [R1+0x128], R8 ;  /* 0x0001280801007387 */ /* 0x000fe40000100a00 */
[----:B------:R-:W3:Y:S02]  /*2880*/  LDC.64 R10, c[0x0][0xad0] ;  /* 0x0002b400ff0a7b82 */ /* 0x000ee40000000a00 */
[----:B------:R-:W-:Y:S04]  /*2890*/  STL.U8 [R1+0x138], RZ ;  /* 0x000138ff01007387 */ /* 0x000fe80000100000 */
[----:B------:R4:W-:Y:S02]  /*28a0*/  STL [R6+0x4], R7 ;  /* 0x0000040706007387 */ /* 0x0009e40000100800 */
[----:B------:R-:W5:Y:S02]  /*28b0*/  LDC.64 R4, c[0x0][0xad8] ;  /* 0x0002b600ff047b82 */ /* 0x000f640000000a00 */
[----:B------:R0:W-:Y:S04]  /*28c0*/  STL [R6+0x8], R13 ;  /* 0x0000080d06007387 */ /* 0x0001e80000100800 */
[----:B0-----:R0:W-:Y:S01]  /*28d0*/  STL [R6+0x24], R14 ;  /* 0x0000240e06007387 */ /* 0x0011e20000100800 */
[----:B-1----:R-:W-:Y:S01]  /*28e0*/  VIADD R196, R20, 0xffffff80 ;  /* 0xffffff8014c47836 */ /* 0x002fe20000000000 */
[----:B------:R-:W1:Y:S02]  /*28f0*/  LDC.64 R2, c[0x0][0xae0] ;  /* 0x0002b800ff027b82 */ /* 0x000e640000000a00 */
[----:B------:R0:W-:Y:S04]  /*2900*/  STL [R6+0x28], R15 ;  /* 0x0000280f06007387 */ /* 0x0001e80000100800 */
[----:B--2---:R0:W-:Y:S04]  /*2910*/  STL [R6+0x2c], R21 ;  /* 0x00002c1506007387 */ /* 0x0041e80000100800 */
[----:B---3--:R0:W-:Y:S04]  /*2920*/  STL [R6+0xc], R11 ;  /* 0x00000c0b06007387 */ /* 0x0081e80000100800 */
[----:B------:R0:W-:Y:S04]  /*2930*/  STL [R6+0x14], RZ ;  /* 0x000014ff06007387 */ /* 0x0001e80000100800 */
[----:B------:R0:W-:Y:S04]  /*2940*/  STL [R6], R196 ;  /* 0x000000c406007387 */ /* 0x0001e80000100800 */
[----:B-----5:R0:W-:Y:S04]  /*2950*/  STL [R6+0x10], R4 ;  /* 0x0000100406007387 */ /* 0x0201e80000100800 */
[----:B------:R0:W-:Y:S04]  /*2960*/  STL [R6+0x18], R5 ;  /* 0x0000180506007387 */ /* 0x0001e80000100800 */
[----:B-1----:R0:W-:Y:S04]  /*2970*/  STL [R6+0x1c], R2 ;  /* 0x00001c0206007387 */ /* 0x0021e80000100800 */
[----:B------:R0:W-:Y:S04]  /*2980*/  STL [R6+0x20], R3 ;  /* 0x0000200306007387 */ /* 0x0001e80000100800 */
[----:B----4-:R-:W2:Y:S01]  /*2990*/  LDL R7, [R1+0x224] ;  /* 0x0002240001077983 */ /* 0x010ea20000100800 */
        /* <DEDUP_REMOVED lines=9> */
[----:B------:R-:W1:Y:S02]  /*2a30*/  SYNCS.PHASECHK.TRANS64.TRYWAIT P0, [UR44+0x32400], R0 ;  /* 0x03240000ff0075a7 */ /* 0x000e64000800016c */
[----:B01----:R-:W-:Y:S05]  /*2a40*/  @!P0 BRA `(.L_x_2464) ;  /* 0x0000024c00b48947 */ /* 0x003fea0003800000 */
.L_x_2671:
[----:B------:R-:W-:Y:S05]  /*2a50*/  BSYNC B0 ;  /* 0x0000000000007941 */ /* 0x000fea0003800000 */
.L_x_2463:
[----:B------:R-:W2:Y:S04]  /*2a60*/  LDL R29, [R1+0x1c] ;  /* 0x00001c00011d7983 */ /* 0x000ea80000100800 */
[----:B------:R1:W5:Y:S01]  /*2a70*/  LDL.64 R20, [R1+0x218] ;  /* 0x0002180001147983 */ /* 0x0003620000100a00 */
[----:B------:R-:W-:Y:S01]  /*2a80*/  IMAD.U32 R10, RZ, RZ, UR36 ;  /* 0x00000024ff0a7e24 */ /* 0x000fe2000f8e00ff */
[C---:B------:R-:W-:Y:S01]  /*2a90*/  IADD3 R14, P0, R16.reuse, 0x138, RZ ;  /* 0x00000138100e7810 */ /* 0x040fe20007f1e0ff */
[----:B------:R-:W-:Y:S01]  /*2aa0*/  IMAD.U32 R11, RZ, RZ, UR37 ;  /* 0x00000025ff0b7e24 */ /* 0x000fe2000f8e00ff */
[C---:B0-----:R-:W-:Y:S01]  /*2ab0*/  IADD3 R0, P1, R16.reuse, 0x430, RZ ;  /* 0x0000043010007810 */ /* 0x041fe20007f3e0ff */
[----:B------:R-:W-:Y:S01]  /*2ac0*/  IMAD.MOV.U32 R8, RZ, RZ, R27 ;  /* 0x000000ffff087224 */ /* 0x000fe200078e001b */
[----:B------:R-:W-:Y:S01]  /*2ad0*/  STL.64 [R1+0x210], R24 ;  /* 0x0002101801007387 */ /* 0x000fe20000100a00 */
[----:B------:R-:W-:Y:S01]  /*2ae0*/  IMAD.MOV.U32 R9, RZ, RZ, R44 ;  /* 0x000000ffff097224 */ /* 0x000fe200078e002c */
[----:B------:R-:W-:Y:S05]  /*2af0*/  WARPSYNC.ALL ;  /* 0x0000000000007948 */ /* 0x000fea0003800000 */
[----:B------:R0:W-:Y:S01]  /*2b00*/  STL.128 [R1+0x1a0], R8 ;  /* 0x0001a00801007387 */ /* 0x0001e20000100c00 */
[----:B------:R-:W-:Y:S01]  /*2b10*/  IMAD.X R15, RZ, RZ, R17, P0 ;  /* 0x000000ffff0f7224 */ /* 0x000fe200000e0611 */
[----:B------:R-:W-:Y:S01]  /*2b20*/  BSSY B0, `(.L_x_2465) ;  /* 0x000002c000007945 */ /* 0x000fe20003800000 */
[----:B------:R-:W-:Y:S01]  /*2b30*/  IMAD.MOV.U32 R12, RZ, RZ, R18 ;  /* 0x000000ffff0c7224 */ /* 0x000fe200078e0012 */
[----:B------:R-:W-:Y:S01]  /*2b40*/  IADD3 R18, P0, R16, 0x170, RZ ;  /* 0x0000017010127810 */ /* 0x000fe20007f1e0ff */
[----:B------:R-:W-:Y:S01]  /*2b50*/  IMAD.MOV.U32 R13, RZ, RZ, R41 ;  /* 0x000000ffff0d7224 */ /* 0x000fe200078e0029 */
[----:B------:R-:W-:Y:S01]  /*2b60*/  STL.64 [R1+0x178], R200 ;  /* 0x000178c801007387 */ /* 0x000fe20000100a00 */
[----:B------:R-:W-:-:S03]  /*2b70*/  IMAD.X R7, RZ, RZ, R17, P1 ;  /* 0x000000ffff077224 */ /* 0x000fc600008e0611 */
[----:B------:R3:W-:Y:S01]  /*2b80*/  STL.128 [R1+0x180], R12 ;  /* 0x0001800c01007387 */ /* 0x0007e20000100c00 */
[----:B0-----:R-:W-:Y:S02]  /*2b90*/  IMAD.MOV.U32 R10, RZ, RZ, R32 ;  /* 0x000000ffff0a7224 */ /* 0x001fe400078e0020 */
[----:B------:R-:W-:Y:S02]  /*2ba0*/  IMAD.MOV.U32 R11, RZ, RZ, R33 ;  /* 0x000000ffff0b7224 */ /* 0x000fe400078e0021 */
[----:B------:R-:W-:Y:S02]  /*2bb0*/  IMAD.MOV.U32 R8, RZ, RZ, R204 ;  /* 0x000000ffff087224 */ /* 0x000fe400078e00cc */
[----:B------:R-:W-:Y:S02]  /*2bc0*/  IMAD.MOV.U32 R9, RZ, RZ, R203 ;  /* 0x000000ffff097224 */ /* 0x000fe400078e00cb */
[----:B------:R-:W-:Y:S01]  /*2bd0*/  IMAD.MOV.U32 R32, RZ, RZ, R18 ;  /* 0x000000ffff207224 */ /* 0x000fe200078e0012 */
[----:B------:R1:W-:Y:S01]  /*2be0*/  BAR.SYNC.DEFER_BLOCKING R199, 0x100 ;  /* 0x000400c70000751d */ /* 0x0003e20000010000 */
[----:B---3--:R-:W-:Y:S01]  /*2bf0*/  IADD3 R12, P1, R16, 0x128, RZ ;  /* 0x00000128100c7810 */ /* 0x008fe20007f3e0ff */
[----:B------:R-:W-:-:S02]  /*2c00*/  IMAD.MOV.U32 R14, RZ, RZ, R206 ;  /* 0x000000ffff0e7224 */ /* 0x000fc400078e00ce */
[----:B------:R-:W-:Y:S02]  /*2c10*/  IMAD.MOV.U32 R15, RZ, RZ, R205 ;  /* 0x000000ffff0f7224 */ /* 0x000fe400078e00cd */
[----:B------:R-:W-:Y:S01]  /*2c20*/  IMAD.X R13, RZ, RZ, R17, P1 ;  /* 0x000000ffff0d7224 */ /* 0x000fe200008e0611 */
[----:B------:R0:W-:Y:S01]  /*2c30*/  STL.128 [R1+0x1b0], R8 ;  /* 0x0001b00801007387 */ /* 0x0001e20000100c00 */
[----:B------:R-:W-:-:S03]  /*2c40*/  IMAD.MOV.U32 R18, RZ, RZ, R23 ;  /* 0x000000ffff127224 */ /* 0x000fc600078e0017 */
[----:B------:R-:W-:Y:S01]  /*2c50*/  STL.128 [R1+0x1f0], R12 ;  /* 0x0001f00c01007387 */ /* 0x000fe20000100c00 */
[----:B0-----:R-:W-:Y:S02]  /*2c60*/  IMAD.MOV.U32 R8, RZ, RZ, R19 ;  /* 0x000000ffff087224 */ /* 0x001fe400078e0013 */
[----:B------:R-:W-:Y:S02]  /*2c70*/  IMAD.MOV.U32 R9, RZ, RZ, R40 ;  /* 0x000000ffff097224 */ /* 0x000fe400078e0028 */
[----:B------:R-:W-:Y:S02]  /*2c80*/  IMAD.MOV.U32 R10, RZ, RZ, R28 ;  /* 0x000000ffff0a7224 */ /* 0x000fe400078e001c */
[----:B------:R-:W-:Y:S02]  /*2c90*/  IMAD.MOV.U32 R11, RZ, RZ, R45 ;  /* 0x000000ffff0b7224 */ /* 0x000fe400078e002d */
[----:B------:R-:W-:-:S03]  /*2ca0*/  IMAD.X R19, RZ, RZ, R17, P0 ;  /* 0x000000ffff137224 */ /* 0x000fc600000e0611 */
[----:B------:R0:W-:Y:S01]  /*2cb0*/  STL.128 [R1+0x1c0], R8 ;  /* 0x0001c00801007387 */ /* 0x0001e20000100c00 */
[----:B------:R-:W-:Y:S02]  /*2cc0*/  IMAD.MOV.U32 R33, RZ, RZ, R19 ;  /* 0x000000ffff217224 */ /* 0x000fe400078e0013 */
[----:B------:R-:W-:-:S03]  /*2cd0*/  IMAD.MOV.U32 R19, RZ, RZ, R42 ;  /* 0x000000ffff137224 */ /* 0x000fc600078e002a */
[----:B------:R-:W-:Y:S04]  /*2ce0*/  STL.128 [R1+0x1e0], R32 ;  /* 0x0001e02001007387 */ /* 0x000fe80000100c00 */
[----:B------:R-:W-:Y:S01]  /*2cf0*/  STL.128 [R1+0x190], R16 ;  /* 0x0001901001007387 */ /* 0x000fe20000100c00 */
[----:B0-----:R-:W-:Y:S02]  /*2d00*/  IMAD.MOV.U32 R8, RZ, RZ, R30 ;  /* 0x000000ffff087224 */ /* 0x001fe400078e001e */
[----:B------:R-:W-:Y:S02]  /*2d10*/  IMAD.MOV.U32 R9, RZ, RZ, R31 ;  /* 0x000000ffff097224 */ /* 0x000fe400078e001f */
[----:B------:R-:W-:Y:S02]  /*2d20*/  IMAD.MOV.U32 R10, RZ, RZ, R0 ;  /* 0x000000ffff0a7224 */ /* 0x000fe400078e0000 */
[----:B------:R-:W-:-:S05]  /*2d30*/  IMAD.MOV.U32 R11, RZ, RZ, R7 ;  /* 0x000000ffff0b7224 */ /* 0x000fca00078e0007 */
[----:B------:R0:W-:Y:S02]  /*2d40*/  STL.128 [R1+0x1d0], R8 ;  /* 0x0001d00801007387 */ /* 0x0001e40000100c00 */
[----:B0-----:R-:W-:Y:S02]  /*2d50*/  IMAD.MOV.U32 R8, RZ, RZ, R26 ;  /* 0x000000ffff087224 */ /* 0x001fe400078e001a */
[----:B------:R-:W-:Y:S02]  /*2d60*/  IMAD.MOV.U32 R9, RZ, RZ, R43 ;  /* 0x000000ffff097224 */ /* 0x000fe400078e002b */
[----:B------:R-:W-:Y:S02]  /*2d70*/  IMAD.MOV.U32 R10, RZ, RZ, R38 ;  /* 0x000000ffff0a7224 */ /* 0x000fe400078e0026 */
[----:B------:R-:W-:-:S05]  /*2d80*/  IMAD.MOV.U32 R11, RZ, RZ, R39 ;  /* 0x000000ffff0b7224 */ /* 0x000fca00078e0027 */
[----:B------:R1:W-:Y:S01]  /*2d90*/  STL.128 [R1+0x200], R8 ;  /* 0x0002000801007387 */ /* 0x0003e20000100c00 */
[----:B--2---:R-:W-:-:S04]  /*2da0*/  LOP3.LUT R0, R29, 0x1, RZ, 0xfc, !PT ;  /* 0x000000011d007812 */ /* 0x004fc800078efcff */
[----:B------:R-:W-:-:S13]  /*2db0*/  ISETP.NE.AND P1, PT, R0, 0x3, PT ;  /* 0x000000030000780c */ /* 0x000fda0003f25270 */
[----:B-1----:R-:W-:Y:S05]  /*2dc0*/  @!P1 BRA `(.L_x_2466) ;  /* 0x0000000000049947 */ /* 0x002fea0003800000 */
[----:B------:R-:W-:Y:S01]  /*2dd0*/  BPT.TRAP 0x1 ;  /* 0x000000040000795c */ /* 0x000fe20000300000 */
.L_x_2466:
[----:B------:R-:W-:Y:S05]  /*2de0*/  BSYNC B0 ;  /* 0x0000000000007941 */ /* 0x000fea0003800000 */
.L_x_2465:
[----:B------:R-:W2:Y:S01]  /*2df0*/  LDL.64 R8, [R1+0x8] ;  /* 0x0000080001087983 */ /* 0x000ea20000100a00 */
[----:B-----5:R-:W-:Y:S01]  /*2e00*/  SHF.L.U32 R21, R21, 0x1f, RZ ;  /* 0x0000001f15157819 */ /* 0x020fe200000006ff */
[----:B------:R-:W-:Y:S01]  /*2e10*/  BSSY B0, `(.L_x_2467) ;  /* 0x0000006000007945 */ /* 0x000fe20003800000 */
[----:B--2---:R-:W-:-:S05]  /*2e20*/  MOV R7, R8 ;  /* 0x0000000800077202 */ /* 0x004fca0000000f00 */
[----:B------:R-:W-:-:S04]  /*2e30*/  IMAD R20, R20, 0x8, R7 ;  /* 0x0000000814147824 */ /* 0x000fc800078e0207 */
[----:B------:R0:W1:Y:S01]  /*2e40*/  SYNCS.PHASECHK.TRANS64.TRYWAIT P0, [R20+URZ], R21 ;  /* 0x00000015140075a7 */ /* 0x000062000800017f */
[----:B------:R-:W-:Y:S05]  /*2e50*/  @!P1 BRA `(.L_x_2468) ;  /* 0x0000000000049947 */ /* 0x000fea0003800000 */
[----:B------:R-:W-:Y:S01]  /*2e60*/  BPT.TRAP 0x1 ;  /* 0x000000040000795c */ /* 0x000fe20000300000 */
.L_x_2468:
[----:B------:R-:W-:Y:S05]  /*2e70*/  BSYNC B0 ;  /* 0x0000000000007941 */ /* 0x000fea0003800000 */
.L_x_2467:
[----:B------:R-:W-:Y:S04]  /*2e80*/  BSSY B0, `(.L_x_2469) ;  /* 0x0000004000007945 */ /* 0x000fe80003800000 */
[----:B-1----:R-:W-:Y:S05]  /*2e90*/  @P0 BRA `(.L_x_2470) ;  /* 0x0000000000080947 */ /* 0x002fea0003800000 */
[----:B------:R-:W1:Y:S02]  /*2ea0*/  SYNCS.PHASECHK.TRANS64.TRYWAIT P0, [R20+URZ], R21 ;  /* 0x00000015140075a7 */ /* 0x000e64000800017f */
[----:B-1----:R-:W-:Y:S05]  /*2eb0*/  @!P0 BRA `(.L_x_2471) ;  /* 0x0000024800b08947 */ /* 0x002fea0003800000 */
.L_x_2470:
[----:B------:R-:W-:Y:S05]  /*2ec0*/  BSYNC B0 ;  /* 0x0000000000007941 */ /* 0x000fea0003800000 */
.L_x_2469:
[----:B------:R-:W2:Y:S04]  /*2ed0*/  LDL R13, [R1+0x218] ;  /* 0x00021800010d7983 */ /* 0x000ea80000100800 */
[----:B------:R-:W2:Y:S01]  /*2ee0*/  LDL.64 R8, [R1+0xa0] ;  /* 0x0000a00001087983 */ /* 0x000ea20000100a00 */
[----:B------:R-:W-:Y:S05]  /*2ef0*/  WARPSYNC.ALL ;  /* 0x0000000000007948 */ /* 0x000fea0003800000 */
[----:B01----:R-:W3:Y:S04]  /*2f00*/  LDL.64 R20, [R1+0x98] ;  /* 0x0000980001147983 */ /* 0x003ee80000100a00 */
        /* <DEDUP_REMOVED lines=21> */
[C---:B------:R-:W-:Y:S01]  /*3060*/  VIADD R10, R8.reuse, 0x4 ;  /* 0x00000004080a7836 */ /* 0x040fe20000000000 */
        /* <DEDUP_REMOVED lines=30> */
[----:B------:R-:W1:Y:S02]  /*3250*/  SYNCS.PHASECHK.TRANS64.TRYWAIT P0, [UR44+0x32410], R7 ;  /* 0x03241007ff0075a7 */ /* 0x000e64000800016c */
[----:B01----:R-:W-:Y:S05]  /*3260*/  @!P0 BRA `(.L_x_2473) ;  /* 0x0000024400d88947 */ /* 0x003fea0003800000 */
.L_x_2672:
[----:B------:R-:W-:Y:S05]  /*3270*/  BSYNC B0 ;  /* 0x0000000000007941 */ /* 0x000fea0003800000 */
.L_x_2472:
[----:B0-----:R-:W2:Y:S04]  /*3280*/  LDL R7, [R1+0x54] ;  /* 0x0000540001077983 */ /* 0x001ea80000100800 */
[----:B------:R0:W5:Y:S01]  /*3290*/  LDL.64 R8, [R1+0x218] ;  /* 0x0002180001087983 */ /* 0x0001620000100a00 */
[----:B------:R-:W-:Y:S01]  /*32a0*/  BSSY B0, `(.L_x_2474) ;  /* 0x0000005000007945 */ /* 0x000fe20003800000 */
[----:B--2---:R-:W-:-:S04]  /*32b0*/  LOP3.LUT R7, R7, 0x1, RZ, 0xfc, !PT ;  /* 0x0000000107077812 */ /* 0x004fc800078efcff */
[----:B------:R-:W-:-:S13]  /*32c0*/  ISETP.NE.AND P1, PT, R7, 0x3, PT ;  /* 0x000000030700780c */ /* 0x000fda0003f25270 */
[----:B0-----:R-:W-:Y:S05]  /*32d0*/  @!P1 BRA `(.L_x_2475) ;  /* 0x0000000000049947 */ /* 0x001fea0003800000 */
[----:B------:R-:W-:Y:S01]  /*32e0*/  BPT.TRAP 0x1 ;  /* 0x000000040000795c */ /* 0x000fe20000300000 */
.L_x_2475:
[----:B------:R-:W-:Y:S05]  /*32f0*/  BSYNC B0 ;  /* 0x0000000000007941 */ /* 0x000fea0003800000 */
.L_x_2474:
        /* <DEDUP_REMOVED lines=8> */
.L_x_2477:
[----:B------:R-:W-:Y:S05]  /*3380*/  BSYNC B0 ;  /* 0x0000000000007941 */ /* 0x000fea0003800000 */
.L_x_2476:
[----:B------:R-:W-:Y:S04]  /*3390*/  BSSY B0, `(.L_x_2478) ;  /* 0x0000004000007945 */ /* 0x000fe80003800000 */
[----:B-1----:R-:W-:Y:S05]  /*33a0*/  @P0 BRA `(.L_x_2479) ;  /* 0x0000000000080947 */ /* 0x002fea0003800000 */
[----:B------:R-:W1:Y:S02]  /*33b0*/  SYNCS.PHASECHK.TRANS64.TRYWAIT P0, [R8+URZ], R9 ;  /* 0x00000009080075a7 */ /* 0x000e64000800017f */
[----:B-1----:R-:W-:Y:S05]  /*33c0*/  @!P0 BRA `(.L_x_2480) ;  /* 0x0000024400988947 */ /* 0x002fea0003800000 */
.L_x_2479:
[----:B------:R-:W-:Y:S05]  /*33d0*/  BSYNC B0 ;  /* 0x0000000000007941 */ /* 0x000fea0003800000 */
.L_x_2478:
[----:B------:R-:W2:Y:S04]  /*33e0*/  LDL R21, [R1+0x218] ;  /* 0x0002180001157983 */ /* 0x000ea80000100800 */
[----:B01----:R-:W2:Y:S04]  /*33f0*/  LDL.64 R8, [R1+0x118] ;  /* 0x0001180001087983 */ /* 0x003ea80000100a00 */
[----:B------:R-:W3:Y:S04]  /*3400*/  LDL R7, [R1+0x90] ;  /* 0x0000900001077983 */ /* 0x000ee80000100800 */
[----:B------:R-:W4:Y:S04]  /*3410*/  LDL.64 R10, [R1+0x110] ;  /* 0x00011000010a7983 */ /* 0x000f280000100a00 */
[----:B------:R-:W5:Y:S04]  /*3420*/  LDL.64 R12, [R1+0x110] ;  /* 0x00011000010c7983 */ /* 0x000f680000100a00 */
[----:B------:R-:W5:Y:S04]  /*3430*/  LDL.64 R14, [R1+0x110] ;  /* 0x00011000010e7983 */ /* 0x000f680000100a00 */
[----:B------:R-:W5:Y:S01]  /*3440*/  LDL.64 R18, [R1+0x110] ;  /* 0x0001100001127983 */ /* 0x000f620000100a00 */
[----:B------:R-:W-:Y:S05]  /*3450*/  WARPSYNC.ALL ;  /* 0x0000000000007948 */ /* 0x000fea0003800000 */
[----:B------:R-:W-:Y:S01]  /*3460*/  WARPGROUP.ARRIVE ;  /* 0x00000000000079c5 */ /* 0x000fe20000000000 */
[----:B--2---:R-:W-:Y:S01]  /*3470*/  IMAD R8, R21, 0xc00, R8 ;  /* 0x00000c0015087824 */ /* 0x004fe200078e0208 */
[----:B------:R-:W-:Y:S01]  /*3480*/  R2UR UR7, R9 ;  /* 0x00000000090772ca */ /* 0x000fe200000e0000 */
[----:B------:R-:W2:Y:S01]  /*3490*/  LDL.64 R20, [R1+0x110] ;  /* 0x0001100001147983 */ /* 0x000ea20000100a00 */
[----:B---3--:R-:W-:-:S02]  /*34a0*/  ISETP.NE.U32.AND P0, PT, R7, RZ, PT ;  /* 0x000000ff0700720c */ /* 0x008fc40003f05070 */
        /* <DEDUP_REMOVED lines=132> */
[----:B------:R-:W-:Y:S01]  /*3cf0*/  R2UR UR5, R21 ;  /* 0x00000000150572ca */ /* 0x000fe200000e0000 */
[----:B------:R-:W0:Y:S01]  /*3d00*/  S2R R23, SR_TID.X ;  /* 0x0000000000177919 */ /* 0x000e220000002100 */
[----:B---3--:R-:W-:Y:S01]  /*3d10*/  VIADD R12, R12, 0xc02 ;  /* 0x00000c020c0c7836 */ /* 0x008fe20000000000 */
[----:B------:R-:W-:Y:S02]  /*3d20*/  WARPGROUP.DEPBAR.LE gsb0, 0x0 ;  /* 0x00008000000079c5 */ /* 0x000fe40000010000 */
[----:B------:R-:W-:-:S08]  /*3d30*/  WARPGROUP.ARRIVE ;  /* 0x00000000000079c5 */ /* 0x000fd00000000000 */
[----:B------:R-:W-:Y:S01]  /*3d40*/  HGMMA.64x96x16.F32 R24, gdesc[UR4], R24, gsb0 ;  /* 0x01600000041879f0 */ /* 0x000fe20008000818 */
[----:B0-----:R-:W-:-:S04]  /*3d50*/  LOP3.LUT R23, R23, 0x7f, RZ, 0xc0, !PT ;  /* 0x0000007f17177812 */ /* 0x001fc800078ec0ff */
[----:B------:R-:W-:Y:S01]  /*3d60*/  ISETP.NE.AND P0, PT, R23, RZ, PT ;  /* 0x000000ff1700720c */ /* 0x000fe20003f05270 */
        /* <DEDUP_REMOVED lines=52> */
[----:B------:R-:W2:Y:S04]  /*40b0*/  LDL.64 R12, [R1+0x170] ;  /* 0x00017000010c7983 */ /* 0x000ea80000100a00 */
[----:B------:R-:W3:Y:S04]  /*40c0*/  LDL R14, [R6] ;  /* 0x00000000060e7983 */ /* 0x000ee80000100800 */
[----:B------:R-:W4:Y:S04]  /*40d0*/  LDL R9, [R6+0x8] ;  /* 0x0000080006097983 */ /* 0x000f280000100800 */
[----:B------:R-:W5:Y:S04]  /*40e0*/  LDL R20, [R1+0x70] ;  /* 0x0000700001147983 */ /* 0x000f680000100800 */
[----:B-1----:R-:W4:Y:S04]  /*40f0*/  LDL R7, [R6+0x18] ;  /* 0x0000180006077983 */ /* 0x002f280000100800 */
[----:B------:R-:W5:Y:S04]  /*4100*/  LDL R8, [R6+0x4] ;  /* 0x0000040006087983 */ /* 0x000f680000100800 */
[----:B------:R-:W5:Y:S04]  /*4110*/  LDL R18, [R6+0xc] ;  /* 0x00000c0006127983 */ /* 0x000f680000100800 */
[----:B------:R-:W5:Y:S04]  /*4120*/  LDL R15, [R6+0x10] ;  /* 0x00001000060f7983 */ /* 0x000f680000100800 */
[----:B------:R-:W5:Y:S04]  /*4130*/  LDL R19, [R6+0x14] ;  /* 0x0000140006137983 */ /* 0x000f680000100800 */
[----:B--2---:R3:W2:Y:S02]  /*4140*/  LD.E R12, desc[UR54][R12.64] ;  /* 0x000000360c0c7980 */ /* 0x0046a4000c101900 */
[----:B---3--:R-:W-:-:S04]  /*4150*/  SHF.R.S32.HI R13, RZ, 0x1f, R14 ;  /* 0x0000001fff0d7819 */ /* 0x008fc8000001140e */
        /* <DEDUP_REMOVED lines=9> */
[----:B----4-:R-:W-:Y:S01]  /*41f0*/  ISETP.GE.AND P1, PT, R7, 0x1, PT ;  /* 0x000000010700780c */ /* 0x010fe20003f26270 */
[----:B------:R-:W-:Y:S01]  /*4200*/  BSSY B0, `(.L_x_2481) ;  /* 0x0000095000007945 */ /* 0x000fe20003800000 */
[-C--:B--2---:R-:W-:Y:S01]  /*4210*/  FMUL.FTZ R10, R24, R12.reuse ;  /* 0x0000000c180a7220 */ /* 0x084fe20000410000 */
[----:B------:R-:W-:Y:S01]  /*4220*/  SHF.R.S32.HI R24, RZ, 0x1f, R21 ;  /* 0x0000001fff187819 */ /* 0x000fe20000011415 */
[----:B------:R-:W-:-:S03]  /*4230*/  FMUL.FTZ R11, R25, R12 ;  /* 0x0000000c190b7220 */ /* 0x000fc60000410000 */
[----:B------:R-:W-:Y:S01]  /*4240*/  LEA.HI R23, R24, R21, RZ, 0x2 ;  /* 0x0000001518177211 */ /* 0x000fe200078f10ff */
[----:B------:R-:W-:-:S03]  /*4250*/  FMUL.FTZ R95, R26, R12 ;  /* 0x0000000c1a5f7220 */ /* 0x000fc60000410000 */
[--C-:B------:R-:W-:Y:S02]  /*4260*/  SHF.R.S32.HI R25, RZ, 0x2, R23.reuse ;  /* 0x00000002ff197819 */ /* 0x100fe40000011417 */
[----:B------:R-:W-:Y:S02]  /*4270*/  SHF.R.S32.HI R26, RZ, 0x1f, R23 ;  /* 0x0000001fff1a7819 */ /* 0x000fe40000011417 */
[----:B------:R-:W-:Y:S02]  /*4280*/  LEA.HI R24, R24, R21, RZ, 0x5 ;  /* 0x0000001518187211 */ /* 0x000fe400078f28ff */
[----:B------:R-:W-:Y:S01]  /*4290*/  LEA.HI R26, R26, R25, RZ, 0x3 ;  /* 0x000000191a1a7211 */ /* 0x000fe200078f18ff */
[----:B------:R-:W-:Y:S01]  /*42a0*/  FMUL.FTZ R89, R27, R12 ;  /* 0x0000000c1b597220 */ /* 0x000fe20000410000 */
[----:B------:R-:W-:Y:S02]  /*42b0*/  SHF.R.S32.HI R27, RZ, 0x5, R24 ;  /* 0x00000005ff1b7819 */ /* 0x000fe40000011418 */
[----:B------:R-:W-:-:S02]  /*42c0*/  LOP3.LUT R26, R26, 0xfffffff8, RZ, 0xc0, !PT ;  /* 0xfffffff81a1a7812 */ /* 0x000fc400078ec0ff */
        /* <DEDUP_REMOVED lines=46> */
[----:B-----5:R-:W-:Y:S02]  /*45b0*/  IMAD R27, R20, 0x8, R27 ;  /* 0x00000008141b7824 */ /* 0x020fe400078e021b */
[----:B------:R-:W-:Y:S01]  /*45c0*/  FMUL.FTZ R181, R71, R12 ;  /* 0x0000000c47b57220 */ /* 0x000fe20000410000 */
[----:B------:R-:W-:Y:S01]  /*45d0*/  IMAD.IADD R14, R21, 0x1, -R14 ;  /* 0x00000001150e7824 */ /* 0x000fe200078e0a0e */
[----:B------:R-:W-:Y:S01]  /*45e0*/  IADD3 R21, -R8, 0x1, R23 ;  /* 0x0000000108157810 */ /* 0x000fe20007ffe117 */
[----:B------:R-:W-:Y:S01]  /*45f0*/  IMAD.U32 R26, R27, 0x10, R26 ;  /* 0x000000101b1a7824 */ /* 0x000fe200078e001a */
[----:B------:R-:W1:Y:S03]  /*4600*/  MUFU.TANH R10, R10 ;  /* 0x0000000a000a7308 */ /* 0x000e660000002400 */
[----:B------:R-:W-:Y:S01]  /*4610*/  IMAD R26, R13, 0x40, R26 ;  /* 0x000000400d1a7824 */ /* 0x000fe200078e021a */
[----:B------:R-:W-:Y:S01]  /*4620*/  LOP3.LUT R13, RZ, R18, RZ, 0x33, !PT ;  /* 0x00000012ff0d7212 */ /* 0x000fe200078e33ff */
[----:B------:R-:W-:-:S03]  /*4630*/  IMAD R12, R14, -0x2, R21 ;  /* 0xfffffffe0e0c7824 */ /* 0x000fc600078e0215 */
[----:B------:R-:W2:Y:S01]  /*4640*/  MUFU.TANH R11, R11 ;  /* 0x0000000b000b7308 */ /* 0x000ea20000002400 */
[----:B------:R-:W-:-:S07]  /*4650*/  IMAD R23, R14, -0x2, R23 ;  /* 0xfffffffe0e177824 */ /* 0x000fce00078e0217 */
[----:B------:R-:W3:Y:S01]  /*4660*/  MUFU.TANH R95, R95 ;  /* 0x0000005f005f7308 */ /* 0x000ee20000002400 */
[----:B------:R-:W-:-:S07]  /*4670*/  IMAD.IADD R18, R12, 0x1, R15 ;  /* 0x000000010c127824 */ /* 0x000fce00078e020f */
        /* <DEDUP_REMOVED lines=45> */
[----:B------:R-:W-:-:S02]  /*4950*/  IMAD.U32 R25, RZ, RZ, UR4 ;  /* 0x00000004ff197e24 */ /* 0x000fc4000f8e00ff */
[----:B------:R-:W-:Y:S02]  /*4960*/  IMAD.IADD R21, R12, 0x1, R13 ;  /* 0x000000010c157824 */ /* 0x000fe400078e020d */
[----:B------:R-:W-:Y:S01]  /*4970*/  VIADD R20, R19, UR4 ;  /* 0x0000000413147c36 */ /* 0x000fe20008000000 */
[----:B------:R-:W-:Y:S01]  /*4980*/  VIADDMNMX R12, R26, R18, R23, PT ;  /* 0x000000121a0c7246 */ /* 0x000fe20003800117 */
[----:B------:R-:W-:Y:S02]  /*4990*/  IMAD R24, R14, -0x2, R25 ;  /* 0xfffffffe0e187824 */ /* 0x000fe400078e0219 */
[----:B------:R-:W-:Y:S01]  /*49a0*/  IMAD.IADD R13, R21, 0x1, R26 ;  /* 0x00000001150d7824 */ /* 0x000fe200078e021a */
[----:B-1234-:R-:W-:Y:S06]  /*49b0*/  @!P1 BRA `(.L_x_2482) ;  /* 0x0000000000649947 */ /* 0x01efec0003800000 */
        /* <DEDUP_REMOVED lines=12> */
.L_x_2486:
[----:B------:R-:W-:Y:S05]  /*4a80*/  BSYNC B2 ;  /* 0x0000000000027941 */ /* 0x000fea0003800000 */
.L_x_2485:
[----:B------:R-:W-:Y:S01]  /*4a90*/  LOP3.LUT R14, RZ, R14, RZ, 0x33, !PT ;  /* 0x0000000eff0e7212 */ /* 0x000fe200078e33ff */
[----:B------:R-:W-:Y:S06]  /*4aa0*/  BRA `(.L_x_2487) ;  /* 0x0000000000187947 */ /* 0x000fec0003800000 */
.L_x_2484:
[----:B------:R-:W-:-:S13]  /*4ab0*/  ISETP.NE.AND P1, PT, R7, 0x1, PT ;  /* 0x000000010700780c */ /* 0x000fda0003f25270 */
[----:B------:R-:W-:Y:S05]  /*4ac0*/  @!P1 BRA `(.L_x_2487) ;  /* 0x0000000000109947 */ /* 0x000fea0003800000 */
[----:B------:R-:W2:Y:S04]  /*4ad0*/  LDL R15, [R6+0x1c] ;  /* 0x00001c00060f7983 */ /* 0x000ea80000100800 */
[----:B------:R-:W3:Y:S01]  /*4ae0*/  LDL R19, [R6+0x20] ;  /* 0x0000200006137983 */ /* 0x000ee20000100800 */
[----:B--2---:R-:W-:-:S05]  /*4af0*/  IMAD.HI.U32 R14, R14, R15, RZ ;  /* 0x0000000f0e0e7227 */ /* 0x004fca00078e00ff */
[----:B---3--:R-:W-:-:S07]  /*4b00*/  SHF.R.U32.HI R14, RZ, R19, R14 ;  /* 0x00000013ff0e7219 */ /* 0x008fce000001160e */
.L_x_2487:
[----:B------:R-:W-:Y:S05]  /*4b10*/  BSYNC B1 ;  /* 0x0000000000017941 */ /* 0x000fea0003800000 */
.L_x_2483:
[----:B------:R-:W-:-:S05]  /*4b20*/  IMAD R14, R7, R14, R24 ;  /* 0x0000000e070e7224 */ /* 0x000fca00078e0218 */
[----:B------:R-:W-:Y:S02]  /*4b30*/  VIMNMX R13, R13, R14, !PT ;  /* 0x0000000e0d0d7248 */ /* 0x000fe40007fe0100 */
[----:B------:R-:W-:-:S07]  /*4b40*/  VIADDMNMX R12, R14, R7, R12, PT ;  /* 0x000000070e0c7246 */ /* 0x000fce000380010c */
.L_x_2482:
[----:B------:R-:W-:Y:S05]  /*4b50*/  BSYNC B0 ;  /* 0x0000000000007941 */ /* 0x000fea0003800000 */
.L_x_2481:
[----:B------:R-:W-:Y:S01]  /*4b60*/  ISETP.GE.AND P1, PT, R20, 0x2, PT ;  /* 0x000000021400780c */ /* 0x000fe20003f26270 */
[----:B------:R-:W-:Y:S01]  /*4b70*/  VIADD R26, R26, 0x8 ;  /* 0x000000081a1a7836 */ /* 0x000fe20000000000 */
[C---:B------:R-:W-:Y:S01]  /*4b80*/  ISETP.GE.AND P5, PT, R20.reuse, 0xa, PT ;  /* 0x0000000a1400780c */ /* 0x040fe20003fa6270 */
[----:B------:R-:W-:Y:S01]  /*4b90*/  BSSY B0, `(.L_x_2488) ;  /* 0x000008f000007945 */ /* 0x000fe20003800000 */
[----:B------:R-:W-:Y:S02]  /*4ba0*/  ISETP.GT.AND P3, PT, R13, 0x1, !P1 ;  /* 0x000000010d00780c */ /* 0x000fe40004f64270 */
[----:B------:R-:W-:Y:S02]  /*4bb0*/  ISETP.GE.AND P2, PT, R20, 0x9, PT ;  /* 0x000000091400780c */ /* 0x000fe40003f46270 */
[----:B------:R-:W-:Y:S02]  /*4bc0*/  ISETP.LT.OR P3, PT, R12, 0x2, P3 ;  /* 0x000000020c00780c */ /* 0x000fe40001f61670 */
[----:B------:R-:W-:-:S02]  /*4bd0*/  P2R R15, PR, RZ, 0x20 ;  /* 0x00000020ff0f7803 */ /* 0x000fc40000000000 */
[----:B------:R-:W-:Y:S01]  /*4be0*/  FSEL R101, R11, -INF , !P3 ;  /* 0xff8000000b657808 */ /* 0x000fe20005800000 */
[----:B------:R-:W-:Y:S01]  /*4bf0*/  IMAD.IADD R11, R21, 0x1, R26 ;  /* 0x00000001150b7824 */ /* 0x000fe200078e021a */
[C---:B------:R-:W-:Y:S02]  /*4c00*/  ISETP.GT.AND P3, PT, R13.reuse, 0x9, !P5 ;  /* 0x000000090d00780c */ /* 0x040fe40006f64270 */
[----:B------:R-:W-:Y:S02]  /*4c10*/  ISETP.GT.AND P4, PT, R13, 0x8, !P2 ;  /* 0x000000080d00780c */ /* 0x000fe40005784270 */
        /* <DEDUP_REMOVED lines=101> */
[----:B------:R-:W-:Y:S02]  /*5270*/  ISETP.GE.AND P6, PT, R20, 0x5a, PT ;  /* 0x0000005a1400780c */ /* 0x000fe40003fc6270 */
[----:B------:R-:W-:Y:S02]  /*5280*/  VIADDMNMX R10, R26, R18, R23, PT ;  /* 0x000000121a0a7246 */ /* 0x000fe40003800117 */
        /* <DEDUP_REMOVED lines=18> */
.L_x_2493:
[----:B------:R-:W-:Y:S05]  /*53b0*/  BSYNC B2 ;  /* 0x0000000000027941 */ /* 0x000fea0003800000 */
.L_x_2492:
[----:B------:R-:W-:Y:S01]  /*53c0*/  LOP3.LUT R8, RZ, R8, RZ, 0x33, !PT ;  /* 0x00000008ff087212 */ /* 0x000fe200078e33ff */
[----:B------:R-:W-:Y:S06]  /*53d0*/  BRA `(.L_x_2494) ;  /* 0x0000000000187947 */ /* 0x000fec0003800000 */
.L_x_2491:
[----:B------:R-:W-:-:S13]  /*53e0*/  ISETP.NE.AND P6, PT, R7, 0x1, PT ;  /* 0x000000010700780c */ /* 0x000fda0003fc5270 */
[----:B------:R-:W-:Y:S05]  /*53f0*/  @!P6 BRA `(.L_x_2494) ;  /* 0x000000000010e947 */ /* 0x000fea0003800000 */
[----:B------:R-:W2:Y:S04]  /*5400*/  LDL R9, [R6+0x1c] ;  /* 0x00001c0006097983 */ /* 0x000ea80000100800 */
[----:B------:R-:W3:Y:S01]  /*5410*/  LDL R13, [R6+0x20] ;  /* 0x00002000060d7983 */ /* 0x000ee20000100800 */
[----:B--2---:R-:W-:-:S05]  /*5420*/  IMAD.HI.U32 R8, R8, R9, RZ ;  /* 0x0000000908087227 */ /* 0x004fca00078e00ff */
[----:B---3--:R-:W-:-:S07]  /*5430*/  SHF.R.U32.HI R8, RZ, R13, R8 ;  /* 0x0000000dff087219 */ /* 0x008fce0000011608 */
.L_x_2494:
[----:B------:R-:W-:Y:S05]  /*5440*/  BSYNC B1 ;  /* 0x0000000000017941 */ /* 0x000fea0003800000 */
.L_x_2490:
[----:B------:R-:W-:-:S05]  /*5450*/  IMAD R8, R7, R8, R24 ;  /* 0x0000000807087224 */ /* 0x000fca00078e0218 */
[----:B------:R-:W-:Y:S02]  /*5460*/  VIADDMNMX R10, R8, R7, R10, PT ;  /* 0x00000007080a7246 */ /* 0x000fe4000380010a */
[----:B------:R-:W-:-:S07]  /*5470*/  VIMNMX R11, R11, R8, !PT ;  /* 0x000000080b0b7248 */ /* 0x000fce0007fe0100 */
.L_x_2489:
[----:B------:R-:W-:Y:S05]  /*5480*/  BSYNC B0 ;  /* 0x0000000000007941 */ /* 0x000fea0003800000 */
.L_x_2488:
        /* <DEDUP_REMOVED lines=13> */
[----:B------:R-:W5:Y:S01]  /*5560*/  LDL R18, [R1+0x380] ;  /* 0x0003800001127983 */ /* 0x000f620000100800 */
[----:B------:R-:W-:Y:S02]  /*5570*/  ISETP.LT.OR P1, PT, R10, 0xa, P1 ;  /* 0x0000000a0a00780c */ /* 0x000fe40000f21670 */
[----:B------:R-:W-:Y:S01]  /*5580*/  ISETP.NE.AND P6, PT, R28, RZ, PT ;  /* 0x000000ff1c00720c */ /* 0x000fe20003fc5270 */
[----:B------:R-:W5:Y:S01]  /*5590*/  LDL R21, [R1+0x25c] ;  /* 0x00025c0001157983 */ /* 0x000f620000100800 */
[----:B------:R-:W-:-:S02]  /*55a0*/  FSEL R83, R83, -INF , !P1 ;  /* 0xff80000053537808 */ /* 0x000fc40004800000 */
[----:B------:R-:W-:Y:S01]  /*55b0*/  ISETP.NE.AND P1, PT, R19, RZ, PT ;  /* 0x000000ff1300720c */ /* 0x000fe20003f25270 */
[----:B------:R-:W5:Y:S01]  /*55c0*/  LDL R23, [R1+0x264] ;  /* 0x0002640001177983 */ /* 0x000f620000100800 */
[----:B------:R-:W-:Y:S02]  /*55d0*/  FMNMX.FTZ R8, R107, R101, !PT ;  /* 0x000000656b087209 */ /* 0x000fe40007810000 */
[----:B------:R-:W-:Y:S01]  /*55e0*/  ISETP.GT.AND P1, PT, R11, 0x10, !P1 ;  /* 0x000000100b00780c */ /* 0x000fe20004f24270 */
[----:B------:R-:W5:Y:S01]  /*55f0*/  LDL R19, [R1+0x258] ;  /* 0x0002580001137983 */ /* 0x000f620000100800 */
[----:B------:R-:W-:Y:S02]  /*5600*/  FMNMX.FTZ R8, R97, R8, !PT ;  /* 0x0000000861087209 */ /* 0x000fe40007810000 */
[----:B------:R-:W-:Y:S01]  /*5610*/  ISETP.LT.OR P1, PT, R10, 0x11, P1 ;  /* 0x000000110a00780c */ /* 0x000fe20000f21670 */
[----:B------:R-:W5:Y:S01]  /*5620*/  LDL R152, [R1+0x248] ;  /* 0x0002480001987983 */ /* 0x000f620000100800 */
[----:B------:R-:W-:-:S02]  /*5630*/  FMNMX.FTZ R7, R91, R8, !PT ;  /* 0x000000085b077209 */ /* 0x000fc40007810000 */
[----:B------:R-:W-:Y:S01]  /*5640*/  FSEL R182, R182, -INF , !P1 ;  /* 0xff800000b6b67808 */ /* 0x000fe20004800000 */
[----:B------:R-:W5:Y:S01]  /*5650*/  LDL R154, [R1+0x24c] ;  /* 0x00024c00019a7983 */ /* 0x000f620000100800 */
[----:B------:R-:W-:Y:S02]  /*5660*/  ISETP.NE.AND P1, PT, R25, RZ, PT ;  /* 0x000000ff1900720c */ /* 0x000fe40003f25270 */
[C---:B------:R-:W-:Y:S01]  /*5670*/  ISETP.GT.AND P3, PT, R11.reuse, 0x50, !P3 ;  /* 0x000000500b00780c */ /* 0x040fe20005f64270 */
[----:B------:R-:W5:Y:S01]  /*5680*/  LDL R144, [R1+0x234] ;  /* 0x0002340001907983 */ /* 0x000f620000100800 */
[C---:B------:R-:W-:Y:S02]  /*5690*/  ISETP.GT.AND P1, PT, R11.reuse, 0x11, !P1 ;  /* 0x000000110b00780c */ /* 0x040fe40004f24270 */
[----:B------:R-:W-:Y:S01]  /*56a0*/  ISETP.GT.AND P4, PT, R11, 0x51, !P4 ;  /* 0x000000510b00780c */ /* 0x000fe20006784270 */
[----:B------:R-:W5:Y:S01]  /*56b0*/  LDL R146, [R1+0x238] ;  /* 0x0002380001927983 */ /* 0x000f620000100800 */
[----:B------:R-:W-:-:S02]  /*56c0*/  ISETP.LT.OR P1, PT, R10, 0x12, P1 ;  /* 0x000000120a00780c */ /* 0x000fc40000f21670 */
[----:B------:R-:W-:Y:S01]  /*56d0*/  ISETP.LT.OR P3, PT, R10, 0x51, P3 ;  /* 0x000000510a00780c */ /* 0x000fe20001f61670 */
[----:B------:R-:W5:Y:S01]  /*56e0*/  LDL R148, [R1+0x23c] ;  /* 0x00023c0001947983 */ /* 0x000f620000100800 */
[----:B------:R-:W-:Y:S02]  /*56f0*/  FSEL R162, R162, -INF , !P1 ;  /* 0xff800000a2a27808 */ /* 0x000fe40004800000 */
[C---:B------:R-:W-:Y:S01]  /*5700*/  ISETP.GT.AND P1, PT, R11.reuse, 0x18, !P2 ;  /* 0x000000180b00780c */ /* 0x040fe20005724270 */
[----:B------:R-:W5:Y:S01]  /*5710*/  LDL R110, [R1+0x240] ;  /* 0x00024000016e7983 */ /* 0x000f620000100800 */
[----:B------:R-:W-:Y:S02]  /*5720*/  ISETP.NE.AND P2, PT, R14, RZ, PT ;  /* 0x000000ff0e00720c */ /* 0x000fe40003f45270 */
[----:B------:R-:W-:Y:S01]  /*5730*/  ISETP.LT.OR P1, PT, R10, 0x19, P1 ;  /* 0x000000190a00780c */ /* 0x000fe20000f21670 */
[----:B------:R-:W5:Y:S01]  /*5740*/  LDL R14, [R1+0x368] ;  /* 0x00036800010e7983 */ /* 0x000f620000100800 */
[----:B------:R-:W-:-:S02]  /*5750*/  ISETP.GT.AND P5, PT, R11, 0x58, !P5 ;  /* 0x000000580b00780c */ /* 0x000fc40006fa4270 */
[----:B------:R-:W-:Y:S01]  /*5760*/  FSEL R229, R229, -INF , !P1 ;  /* 0xff800000e5e57808 */ /* 0x000fe20004800000 */
[----:B------:R-:W5:Y:S01]  /*5770*/  LDL R150, [R1+0x244] ;  /* 0x0002440001967983 */ /* 0x000f620000100800 */
[----:B------:R-:W-:Y:S02]  /*5780*/  ISETP.GT.AND P1, PT, R11, 0x19, !P6 ;  /* 0x000000190b00780c */ /* 0x000fe40007724270 */
[----:B------:R-:W-:Y:S01]  /*5790*/  ISETP.NE.AND P6, PT, R38, RZ, PT ;  /* 0x000000ff2600720c */ /* 0x000fe20003fc5270 */
[----:B------:R-:W5:Y:S01]  /*57a0*/  LDL R112, [R1+0x250] ;  /* 0x0002500001707983 */ /* 0x000f620000100800 */
[C---:B------:R-:W-:Y:S02]  /*57b0*/  ISETP.LT.OR P1, PT, R10.reuse, 0x1a, P1 ;  /* 0x0000001a0a00780c */ /* 0x040fe40000f21670 */
[----:B------:R-:W-:Y:S01]  /*57c0*/  ISETP.LT.OR P4, PT, R10, 0x52, P4 ;  /* 0x000000520a00780c */ /* 0x000fe20002781670 */
[----:B------:R-:W5:Y:S01]  /*57d0*/  LDL R38, [R1+0x3e0] ;  /* 0x0003e00001267983 */ /* 0x000f620000100800 */
[----:B------:R-:W-:-:S02]  /*57e0*/  FSEL R228, R228, -INF , !P1 ;  /* 0xff800000e4e47808 */ /* 0x000fc40004800000 */
[----:B------:R-:W-:Y:S01]  /*57f0*/  ISETP.NE.AND P1, PT, R29, RZ, PT ;  /* 0x000000ff1d00720c */ /* 0x000fe20003f25270 */
[----:B------:R-:W5:Y:S01]  /*5800*/  LDL R114, [R1+0x260] ;  /* 0x0002600001727983 */ /* 0x000f620000100800 */
[----:B------:R-:W-:Y:S02]  /*5810*/  FSEL R178, R178, -INF , !P3 ;  /* 0xff800000b2b27808 */ /* 0x000fe40005800000 */
[----:B------:R-:W-:Y:S01]  /*5820*/  ISETP.GT.AND P1, PT, R11, 0x20, !P1 ;  /* 0x000000200b00780c */ /* 0x000fe20004f24270 */
[----:B------:R-:W5:Y:S01]  /*5830*/  LDL R25, [R1+0x268] ;  /* 0x0002680001197983 */ /* 0x000f620000100800 */
[C---:B------:R-:W-:Y:S02]  /*5840*/  ISETP.LT.OR P5, PT, R10.reuse, 0x59, P5 ;  /* 0x000000590a00780c */ /* 0x040fe40002fa1670 */
[----:B------:R-:W-:Y:S01]  /*5850*/  ISETP.LT.OR P1, PT, R10, 0x21, P1 ;  /* 0x000000210a00780c */ /* 0x000fe20000f21670 */
[----:B------:R-:W5:Y:S01]  /*5860*/  LDL R27, [R1+0x26c] ;  /* 0x00026c00011b7983 */ /* 0x000f620000100800 */
[----:B------:R-:W-:-:S02]  /*5870*/  FSEL R179, R179, -INF , !P4 ;  /* 0xff800000b3b37808 */ /* 0x000fc40006000000 */
[----:B------:R-:W-:Y:S01]  /*5880*/  FSEL R187, R187, -INF , !P1 ;  /* 0xff800000bbbb7808 */ /* 0x000fe20004800000 */
[----:B------:R-:W5:Y:S01]  /*5890*/  LDL R116, [R1+0x270] ;  /* 0x0002700001747983 */ /* 0x000f620000100800 */
[----:B------:R-:W-:Y:S02]  /*58a0*/  ISETP.NE.AND P1, PT, R30, RZ, PT ;  /* 0x000000ff1e00720c */ /* 0x000fe40003f25270 */
[----:B------:R-:W-:Y:S01]  /*58b0*/  FSEL R180, R180, -INF , !P5 ;  /* 0xff800000b4b47808 */ /* 0x000fe20006800000 */
[----:B------:R-:W5:Y:S01]  /*58c0*/  LDL R29, [R1+0x274] ;  /* 0x00027400011d7983 */ /* 0x000f620000100800 */
[----:B------:R-:W-:-:S03]  /*58d0*/  ISETP.GT.AND P1, PT, R11, 0x21, !P1 ;  /* 0x000000210b00780c */ /* 0x000fc60004f24270 */
[----:B------:R-:W5:Y:S01]  /*58e0*/  LDL R118, [R1+0x280] ;  /* 0x0002800001767983 */ /* 0x000f620000100800 */
[----:B------:R-:W-:-:S03]  /*58f0*/  ISETP.LT.OR P1, PT, R10, 0x22, P1 ;  /* 0x000000220a00780c */ /* 0x000fc60000f21670 */
[----:B------:R-:W5:Y:S01]  /*5900*/  LDL R120, [R1+0x290] ;  /* 0x0002900001787983 */ /* 0x000f620000100800 */
[----:B------:R-:W-:Y:S02]  /*5910*/  FSEL R188, R188, -INF , !P1 ;  /* 0xff800000bcbc7808 */ /* 0x000fe40004800000 */
[----:B------:R-:W-:Y:S01]  /*5920*/  ISETP.NE.AND P1, PT, R31, RZ, PT ;  /* 0x000000ff1f00720c */ /* 0x000fe20003f25270 */
[----:B------:R-:W5:Y:S03]  /*5930*/  LDL R41, [R1+0x294] ;  /* 0x0002940001297983 */ /* 0x000f660000100800 */
[----:B------:R-:W-:Y:S01]  /*5940*/  ISETP.GT.AND P1, PT, R11, 0x28, !P1 ;  /* 0x000000280b00780c */ /* 0x000fe20004f24270 */
[----:B------:R-:W5:Y:S03]  /*5950*/  LDL R31, [R1+0x278] ;  /* 0x00027800011f7983 */ /* 0x000f660000100800 */
[----:B------:R-:W-:Y:S01]  /*5960*/  ISETP.LT.OR P1, PT, R10, 0x29, P1 ;  /* 0x000000290a00780c */ /* 0x000fe20000f21670 */
[----:B------:R-:W5:Y:S03]  /*5970*/  LDL R43, [R1+0x298] ;  /* 0x00029800012b7983 */ /* 0x000f660000100800 */
[----:B------:R-:W-:Y:S01]  /*5980*/  FSEL R189, R189, -INF , !P1 ;  /* 0xff800000bdbd7808 */ /* 0x000fe20004800000 */
[----:B------:R-:W5:Y:S01]  /*5990*/  LDL R45, [R1+0x29c] ;  /* 0x00029c00012d7983 */ /* 0x000f620000100800 */
[----:B------:R-:W-:-:S03]  /*59a0*/  ISETP.NE.AND P1, PT, R32, RZ, PT ;  /* 0x000000ff2000720c */ /* 0x000fc60003f25270 */
        /* <DEDUP_REMOVED lines=38> */
[C---:B------:R-:W-:Y:S01]  /*5c10*/  ISETP.GT.AND P1, PT, R11.reuse, 0x40, !P1 ;  /* 0x000000400b00780c */ /* 0x040fe20004f24270 */
[----:B------:R-:W5:Y:S03]  /*5c20*/  LDL R37, [R1+0x288] ;  /* 0x0002880001257983 */ /* 0x000f660000100800 */
[----:B------:R-:W-:Y:S01]  /*5c30*/  ISETP.LT.OR P1, PT, R10, 0x41, P1 ;  /* 0x000000410a00780c */ /* 0x000fe20000f21670 */
[----:B------:R-:W5:Y:S03]  /*5c40*/  LDL R130, [R1+0x2e0] ;  /* 0x0002e00001827983 */ /* 0x000f660000100800 */
[----:B------:R-:W-:Y:S01]  /*5c50*/  FSEL R174, R174, -INF , !P1 ;  /* 0xff800000aeae7808 */ /* 0x000fe20004800000 */
[----:B------:R-:W5:Y:S01]  /*5c60*/  LDL R71, [R1+0x2e4] ;  /* 0x0002e40001477983 */ /* 0x000f620000100800 */
[----:B------:R-:W-:-:S02]  /*5c70*/  ISETP.GT.AND P1, PT, R11, RZ, !P2 ;  /* 0x000000ff0b00720c */ /* 0x000fc40005724270 */
[----:B------:R-:W-:Y:S01]  /*5c80*/  ISETP.NE.AND P2, PT, R40, RZ, PT ;  /* 0x000000ff2800720c */ /* 0x000fe20003f45270 */
[----:B------:R-:W5:Y:S01]  /*5c90*/  LDL R73, [R1+0x2e8] ;  /* 0x0002e80001497983 */ /* 0x000f620000100800 */
[----:B------:R-:W-:Y:S02]  /*5ca0*/  ISETP.LT.OR P1, PT, R10, 0x1, P1 ;  /* 0x000000010a00780c */ /* 0x000fe40000f21670 */
[----:B------:R-:W-:Y:S01]  /*5cb0*/  ISETP.GT.AND P2, PT, R11, 0x49, !P2 ;  /* 0x000000490b00780c */ /* 0x000fe20005744270 */
[----:B------:R-:W5:Y:S01]  /*5cc0*/  LDL R75, [R1+0x2ec] ;  /* 0x0002ec00014b7983 */ /* 0x000f620000100800 */
[----:B------:R-:W-:Y:S02]  /*5cd0*/  FSEL R95, R95, -INF , !P1 ;  /* 0xff8000005f5f7808 */ /* 0x000fe40004800000 */
[----:B------:R-:W-:Y:S01]  /*5ce0*/  ISETP.GT.AND P1, PT, R11, 0x41, !P6 ;  /* 0x000000410b00780c */ /* 0x000fe20007724270 */
[----:B------:R-:W5:Y:S01]  /*5cf0*/  LDL R132, [R1+0x2f0] ;  /* 0x0002f00001847983 */ /* 0x000f620000100800 */
[----:B------:R-:W-:-:S02]  /*5d00*/  FMNMX.FTZ R6, R95, R89, !PT ;  /* 0x000000595f067209 */ /* 0x000fc40007810000 */
[----:B------:R-:W-:Y:S01]  /*5d10*/  ISETP.LT.OR P1, PT, R10, 0x42, P1 ;  /* 0x000000420a00780c */ /* 0x000fe20000f21670 */
[----:B------:R-:W5:Y:S01]  /*5d20*/  LDL R77, [R1+0x2f4] ;  /* 0x0002f400014d7983 */ /* 0x000f620000100800 */
[----:B------:R-:W-:Y:S02]  /*5d30*/  FMNMX.FTZ R6, R87, R6, !PT ;  /* 0x0000000657067209 */ /* 0x000fe40007810000 */
[----:B------:R-:W-:Y:S01]  /*5d40*/  FSEL R175, R175, -INF , !P1 ;  /* 0xff800000afaf7808 */ /* 0x000fe20004800000 */
[----:B------:R-:W5:Y:S01]  /*5d50*/  LDL R79, [R1+0x2f8] ;  /* 0x0002f800014f7983 */ /* 0x000f620000100800 */
[----:B------:R-:W-:Y:S02]  /*5d60*/  FMNMX.FTZ R9, R83, R6, !PT ;  /* 0x0000000653097209 */ /* 0x000fe40007810000 */
[----:B------:R-:W-:Y:S01]  /*5d70*/  FMNMX.FTZ R6, R156, R7, !PT ;  /* 0x000000079c067209 */ /* 0x000fe20007810000 */
[----:B------:R-:W5:Y:S01]  /*5d80*/  LDL R81, [R1+0x2fc] ;  /* 0x0002fc0001517983 */ /* 0x000f620000100800 */
[----:B------:R-:W-:-:S02]  /*5d90*/  FMNMX.FTZ R9, R182, R9, !PT ;  /* 0x00000009b6097209 */ /* 0x000fc40007810000 */
[----:B------:R-:W-:Y:S01]  /*5da0*/  FMNMX.FTZ R6, R163, R6, !PT ;  /* 0x00000006a3067209 */ /* 0x000fe20007810000 */
[----:B------:R-:W5:Y:S01]  /*5db0*/  LDL R134, [R1+0x300] ;  /* 0x0003000001867983 */ /* 0x000f620000100800 */
[----:B------:R-:W-:Y:S02]  /*5dc0*/  FMNMX.FTZ R8, R162, R9, !PT ;  /* 0x00000009a2087209 */ /* 0x000fe40007810000 */
[----:B------:R-:W-:Y:S01]  /*5dd0*/  FMNMX.FTZ R7, R165, R6, !PT ;  /* 0x00000006a5077209 */ /* 0x000fe20007810000 */
        /* <DEDUP_REMOVED lines=23> */
[----:B------:R-:W-:Y:S01]  /*5f50*/  ISETP.NE.AND P1, PT, R39, RZ, PT ;  /* 0x000000ff2700720c */ /* 0x000fe20003f25270 */
[----:B------:R-:W5:Y:S01]  /*5f60*/  LDL R111, [R1+0x324] ;  /* 0x00032400016f7983 */ /* 0x000f620000100800 */
[----:B------:R-:W-:Y:S02]  /*5f70*/  FMNMX.FTZ R6, R214, R7, !PT ;  /* 0x00000007d6067209 */ /* 0x000fe40007810000 */
[----:B------:R-:W-:Y:S01]  /*5f80*/  FMNMX.FTZ R8, R218, R9, !PT ;  /* 0x00000009da087209 */ /* 0x000fe20007810000 */
[----:B------:R-:W5:Y:S01]  /*5f90*/  LDL R39, [R1+0x28c] ;  /* 0x00028c0001277983 */ /* 0x000f620000100800 */
[----:B------:R-:W-:Y:S02]  /*5fa0*/  ISETP.GT.AND P1, PT, R11, 0x48, !P1 ;  /* 0x000000480b00780c */ /* 0x000fe40004f24270 */
[----:B------:R-:W-:Y:S01]  /*5fb0*/  FMNMX.FTZ R7, R215, R6, !PT ;  /* 0x00000006d7077209 */ /* 0x000fe20007810000 */
[----:B------:R-:W5:Y:S01]  /*5fc0*/  LDL R113, [R1+0x328] ;  /* 0x0003280001717983 */ /* 0x000f620000100800 */
[----:B------:R-:W-:-:S02]  /*5fd0*/  FMNMX.FTZ R9, R219, R8, !PT ;  /* 0x00000008db097209 */ /* 0x000fc40007810000 */
[----:B------:R-:W-:Y:S01]  /*5fe0*/  ISETP.LT.OR P1, PT, R10, 0x49, P1 ;  /* 0x000000490a00780c */ /* 0x000fe20000f21670 */
[----:B------:R-:W5:Y:S01]  /*5ff0*/  LDL R115, [R1+0x32c] ;  /* 0x00032c0001737983 */ /* 0x000f620000100800 */
[----:B------:R-:W-:Y:S02]  /*6000*/  FMNMX.FTZ R7, R172, R7, !PT ;  /* 0x00000007ac077209 */ /* 0x000fe40007810000 */
[----:B------:R-:W-:Y:S01]  /*6010*/  FMNMX.FTZ R6, R174, R9, !PT ;  /* 0x00000009ae067209 */ /* 0x000fe20007810000 */
[----:B------:R-:W5:Y:S01]  /*6020*/  LDL R140, [R1+0x330] ;  /* 0x00033000018c7983 */ /* 0x000f620000100800 */
[----:B------:R-:W-:Y:S02]  /*6030*/  ISETP.LT.OR P2, PT, R10, 0x4a, P2 ;  /* 0x0000004a0a00780c */ /* 0x000fe40001741670 */
[----:B------:R-:W-:Y:S01]  /*6040*/  FSEL R176, R176, -INF , !P1 ;  /* 0xff800000b0b07808 */ /* 0x000fe20004800000 */
[----:B------:R-:W5:Y:S01]  /*6050*/  LDL R117, [R1+0x334] ;  /* 0x0003340001757983 */ /* 0x000f620000100800 */
[----:B------:R-:W-:-:S02]  /*6060*/  FMNMX.FTZ R7, R166, R7, !PT ;  /* 0x00000007a6077209 */ /* 0x000fc40007810000 */
[----:B------:R-:W-:Y:S01]  /*6070*/  FMNMX.FTZ R9, R175, R6, !PT ;  /* 0x00000006af097209 */ /* 0x000fe20007810000 */
[----:B------:R-:W5:Y:S01]  /*6080*/  LDL R119, [R1+0x338] ;  /* 0x0003380001777983 */ /* 0x000f620000100800 */
[----:B------:R-:W-:Y:S02]  /*6090*/  FSEL R177, R177, -INF , !P2 ;  /* 0xff800000b1b17808 */ /* 0x000fe40005000000 */
[----:B------:R-:W-:Y:S01]  /*60a0*/  FMNMX.FTZ R6, R168, R7, !PT ;  /* 0x00000007a8067209 */ /* 0x000fe20007810000 */
[----:B------:R-:W5:Y:S01]  /*60b0*/  LDL R121, [R1+0x33c] ;  /* 0x00033c0001797983 */ /* 0x000f620000100800 */
[----:B------:R-:W-:Y:S02]  /*60c0*/  FMNMX.FTZ R8, R176, R9, !PT ;  /* 0x00000009b0087209 */ /* 0x000fe40007810000 */
[----:B------:R-:W-:Y:S01]  /*60d0*/  ISETP.NE.AND P6, PT, R20, RZ, PT ;  /* 0x000000ff1400720c */ /* 0x000fe20003fc5270 */
[----:B------:R-:W5:Y:S01]  /*60e0*/  LDL R142, [R1+0x340] ;  /* 0x00034000018e7983 */ /* 0x000f620000100800 */
[----:B------:R-:W-:-:S02]  /*60f0*/  FMNMX.FTZ R6, R169, R6, !PT ;  /* 0x00000006a9067209 */ /* 0x000fc40007810000 */
[----:B------:R-:W-:Y:S01]  /*6100*/  FMNMX.FTZ R7, R177, R8, !PT ;  /* 0x00000008b1077209 */ /* 0x000fe20007810000 */
[----:B------:R-:W5:Y:S01]  /*6110*/  LDL R20, [R1+0x350] ;  /* 0x0003500001147983 */ /* 0x000f620000100800 */
[----:B------:R-:W-:Y:S02]  /*6120*/  ISETP.GT.AND P6, PT, R11, 0x59, !P6 ;  /* 0x000000590b00780c */ /* 0x000fe400077c4270 */
[----:B------:R-:W-:Y:S01]  /*6130*/  FMNMX.FTZ R6, R167, R6, !PT ;  /* 0x00000006a7067209 */ /* 0x000fe20007810000 */
[----:B------:R-:W5:Y:S01]  /*6140*/  LDL R123, [R1+0x344] ;  /* 0x00034400017b7983 */ /* 0x000f620000100800 */
[----:B------:R-:W-:Y:S02]  /*6150*/  FMNMX.FTZ R8, R178, R7, !PT ;  /* 0x00000007b2087209 */ /* 0x000fe40007810000 */
[----:B------:R-:W-:Y:S01]  /*6160*/  ISETP.LT.OR P6, PT, R10, 0x5a, P6 ;  /* 0x0000005a0a00780c */ /* 0x000fe200037c1670 */
        /* <DEDUP_REMOVED lines=8> */
[----:B------:R-:W-:Y:S01]  /*61f0*/  FMNMX.FTZ R8, R173, R8, !PT ;  /* 0x00000008ad087209 */ /* 0x000fe20007810000 */
[----:B------:R-:W5:Y:S01]  /*6200*/  LDL R108, [R1+0x358] ;  /* 0x00035800016c7983 */ /* 0x000f620000100800 */
[----:B------:R-:W-:-:S03]  /*6210*/  FMNMX.FTZ R9, R181, R6, !PT ;  /* 0x00000006b5097209 */ /* 0x000fc60007810000 */
[----:B------:R-:W5:Y:S04]  /*6220*/  LDL R100, [R1+0x35c] ;  /* 0x00035c0001647983 */ /* 0x000f680000100800 */
[----:B------:R-:W-:Y:S04]  /*6230*/  STL.64 [R1+0x440], R8 ;  /* 0x0004400801007387 */ /* 0x000fe80000100a00 */
[----:B------:R-:W3:Y:S04]  /*6240*/  LDL R15, [R1+0x444] ;  /* 0x00044400010f7983 */ /* 0x000ee80000100800 */
[----:B------:R-:W0:Y:S04]  /*6250*/  SHFL.BFLY PT, R7, R8, 0x2, 0x1f ;  /* 0x0c401f0008077f89 */ /* 0x000e2800000e0000 */
[----:B------:R-:W5:Y:S04]  /*6260*/  LDL R102, [R1+0x360] ;  /* 0x0003600001667983 */ /* 0x000f680000100800 */
[----:B------:R-:W5:Y:S04]  /*6270*/  LDL R104, [R1+0x364] ;  /* 0x0003640001687983 */ /* 0x000f680000100800 */
[----:B------:R-:W5:Y:S04]  /*6280*/  LDL R96, [R1+0x36c] ;  /* 0x00036c0001607983 */ /* 0x000f680000100800 */
[----:B------:R-:W5:Y:S04]  /*6290*/  LDL R98, [R1+0x370] ;  /* 0x0003700001627983 */ /* 0x000f680000100800 */
[----:B------:R-:W5:Y:S01]  /*62a0*/  LDL R90, [R1+0x374] ;  /* 0x00037400015a7983 */ /* 0x000f620000100800 */
[----:B0-----:R-:W-:-:S03]  /*62b0*/  FMNMX.FTZ R10, R8, R7, !PT ;  /* 0x00000007080a7209 */ /* 0x001fc60007810000 */
[----:B------:R-:W5:Y:S04]  /*62c0*/  LDL R92, [R1+0x378] ;  /* 0x00037800015c7983 */ /* 0x000f680000100800 */
[----:B------:R-:W0:Y:S04]  /*62d0*/  SHFL.BFLY PT, R11, R10, 0x1, 0x1f ;  /* 0x0c201f000a0b7f89 */ /* 0x000e2800000e0000 */
[----:B------:R-:W4:Y:S04]  /*62e0*/  LDL.64 R6, [R1+0xa8] ;  /* 0x0000a80001067983 */ /* 0x000f280000100a00 */
[----:B------:R-:W5:Y:S04]  /*62f0*/  LDL R94, [R1+0x37c] ;  /* 0x00037c00015e7983 */ /* 0x000f680000100800 */
[----:B------:R-:W5:Y:S04]  /*6300*/  LDL R86, [R1+0x384] ;  /* 0x0003840001567983 */ /* 0x000f680000100800 */
[----:B------:R-:W5:Y:S04]  /*6310*/  LDL R88, [R1+0x388] ;  /* 0x0003880001587983 */ /* 0x000f680000100800 */
[----:B------:R-:W5:Y:S01]  /*6320*/  LDL R84, [R1+0x38c] ;  /* 0x00038c0001547983 */ /* 0x000f620000100800 */
[----:B0-----:R-:W-:-:S03]  /*6330*/  FMNMX.FTZ R10, R10, R11, !PT ;  /* 0x0000000b0a0a7209 */ /* 0x001fc60007810000 */
[----:B------:R-:W5:Y:S04]  /*6340*/  LDL R80, [R1+0x390] ;  /* 0x0003900001507983 */ /* 0x000f680000100800 */
[----:B------:R-:W-:Y:S04]  /*6350*/  STL [R1+0x440], R10 ;  /* 0x0004400a01007387 */ /* 0x000fe80000100800 */
[----:B------:R-:W4:Y:S04]  /*6360*/  LDL R159, [R1+0x440] ;  /* 0x00044000019f7983 */ /* 0x000f280000100800 */
        /* <DEDUP_REMOVED lines=28> */
[----:B--2---:R0:W-:Y:S04]  /*6530*/  STL [R1+0x230], R12 ;  /* 0x0002300c01007387 */ /* 0x0041e80000100800 */
[----:B------:R-:W2:Y:S04]  /*6540*/  LDL R11, [R1+0x414] ;  /* 0x00041400010b7983 */ /* 0x000ea80000100800 */
[----:B------:R-:W2:Y:S04]  /*6550*/  LDL R234, [R1+0x408] ;  /* 0x0004080001ea7983 */ /* 0x000ea80000100800 */
[----:B0-----:R-:W2:Y:S04]  /*6560*/  LDL R12, [R1+0x428] ;  /* 0x00042800010c7983 */ /* 0x001ea80000100800 */
[----:B------:R-:W2:Y:S04]  /*6570*/  LDL R236, [R1+0x40c] ;  /* 0x00040c0001ec7983 */ /* 0x000ea80000100800 */
[----:B------:R-:W2:Y:S04]  /*6580*/  LDL R235, [R1+0x410] ;  /* 0x0004100001eb7983 */ /* 0x000ea80000100800 */
[----:B------:R-:W2:Y:S04]  /*6590*/  LDL R226, [R1+0x418] ;  /* 0x0004180001e27983 */ /* 0x000ea80000100800 */
[----:B------:R-:W2:Y:S04]  /*65a0*/  LDL R227, [R1+0x41c] ;  /* 0x00041c0001e37983 */ /* 0x000ea80000100800 */
[----:B------:R-:W2:Y:S04]  /*65b0*/  LDL R225, [R1+0x42c] ;  /* 0x00042c0001e17983 */ /* 0x000ea80000100800 */
[----:B---3--:R-:W0:Y:S02]  /*65c0*/  SHFL.BFLY PT, R8, R15, 0x2, 0x1f ;  /* 0x0c401f000f087f89 */ /* 0x008e2400000e0000 */
[----:B0-----:R-:W-:-:S05]  /*65d0*/  FMNMX.FTZ R8, R8, R15, !PT ;  /* 0x0000000f08087209 */ /* 0x001fca0007810000 */
[----:B------:R-:W0:Y:S02]  /*65e0*/  SHFL.BFLY PT, R9, R8, 0x1, 0x1f ;  /* 0x0c201f0008097f89 */ /* 0x000e2400000e0000 */
[----:B0-----:R-:W-:Y:S02]  /*65f0*/  FMNMX.FTZ R10, R8, R9, !PT ;  /* 0x00000009080a7209 */ /* 0x001fe40007810000 */
[----:B------:R-:W3:Y:S04]  /*6600*/  LDL R8, [R1+0x420] ;  /* 0x0004200001087983 */ /* 0x000ee80000100800 */
[----:B------:R-:W3:Y:S01]  /*6610*/  LDL R9, [R1+0x424] ;  /* 0x0004240001097983 */ /* 0x000ee20000100800 */
[----:B----4-:R-:W-:Y:S01]  /*6620*/  FSETP.NEU.FTZ.AND P1, PT, R159, -INF , PT ;  /* 0xff8000009f00780b */ /* 0x010fe20003f3d000 */
[----:B------:R-:W-:Y:S01]  /*6630*/  FMUL.FTZ R159, R158, R159 ;  /* 0x0000009f9e9f7220 */ /* 0x000fe20000410000 */
[----:B------:R-:W-:-:S04]  /*6640*/  IMAD R6, R13, 0xc00, R6 ;  /* 0x00000c000d067824 */ /* 0x000fc800078e0206 */
[----:B------:R-:W-:Y:S01]  /*6650*/  FSEL R159, R159, RZ, P1 ;  /* 0x000000ff9f9f7208 */ /* 0x000fe20000800000 */
[----:B-----5:R0:W-:Y:S01]  /*6660*/  STL [R1+0x254], R160 ;  /* 0x000254a001007387 */ /* 0x0201e20000100800 */
[----:B------:R-:W-:-:S03]  /*6670*/  FSETP.NEU.FTZ.AND P1, PT, R10, -INF , PT ;  /* 0xff8000000a00780b */ /* 0x000fc60003f3d000 */
[-CC-:B------:R-:W-:Y:S01]  /*6680*/  FFMA.FTZ R13, R101, R158.reuse, -R159.reuse ;  /* 0x0000009e650d7223 */ /* 0x180fe2000001089f */
[----:B------:R1:W-:Y:S01]  /*6690*/  STL [R1+0x350], R20 ;  /* 0x0003501401007387 */ /* 0x0003e20000100800 */
[-C--:B0-----:R-:W-:Y:S01]  /*66a0*/  FMUL.FTZ R160, R10, R158.reuse ;  /* 0x0000009e0aa07220 */ /* 0x081fe20000410000 */
[-CC-:B------:R-:W-:Y:S01]  /*66b0*/  FFMA.FTZ R15, R97, R158.reuse, -R159.reuse ;  /* 0x0000009e610f7223 */ /* 0x180fe2000001089f */
[----:B-1----:R0:W-:Y:S03]  /*66c0*/  MUFU.EX2 R20, R13 ;  /* 0x0000000d00147308 */ /* 0x0021e60000000800 */
[----:B------:R-:W-:Y:S01]  /*66d0*/  FSEL R160, R160, RZ, P1 ;  /* 0x000000ffa0a07208 */ /* 0x000fe20000800000 */
[----:B------:R1:W-:Y:S04]  /*66e0*/  STL [R1+0x368], R14 ;  /* 0x0003680e01007387 */ /* 0x0003e80000100800 */
[----:B------:R4:W-:Y:S01]  /*66f0*/  STL [R1+0x380], R18 ;  /* 0x0003801201007387 */ /* 0x0009e20000100800 */
[----:B0-----:R-:W-:-:S03]  /*6700*/  FFMA.FTZ R13, R91, R158, -R159 ;  /* 0x0000009e5b0d7223 */ /* 0x001fc6000001089f */
[----:B------:R0:W-:Y:S01]  /*6710*/  STL [R1+0x258], R19 ;  /* 0x0002581301007387 */ /* 0x0001e20000100800 */
[----:B-1----:R1:W-:Y:S03]  /*6720*/  MUFU.EX2 R14, R15 ;  /* 0x0000000f000e7308 */ /* 0x0023e60000000800 */
[----:B------:R5:W-:Y:S04]  /*6730*/  STL [R1+0x25c], R21 ;  /* 0x00025c1501007387 */ /* 0x000be80000100800 */
[----:B------:R5:W-:Y:S01]  /*6740*/  STL [R1+0x264], R23 ;  /* 0x0002641701007387 */ /* 0x000be20000100800 */
[----:B----4-:R4:W-:Y:S01]  /*6750*/  MUFU.EX2 R18, R13 ;  /* 0x0000000d00127308 */ /* 0x0109e20000000800 */
[-C--:B0-----:R-:W-:Y:S01]  /*6760*/  FFMA.FTZ R19, R107, R158.reuse, -R159 ;  /* 0x0000009e6b137223 */ /* 0x081fe2000001089f */
[-CC-:B-1----:R-:W-:Y:S01]  /*6770*/  FFMA.FTZ R15, R87, R158.reuse, -R160.reuse ;  /* 0x0000009e570f7223 */ /* 0x182fe200000108a0 */
[-CC-:B-----5:R-:W-:Y:S01]  /*6780*/  FFMA.FTZ R21, R95, R158.reuse, -R160.reuse ;  /* 0x0000009e5f157223 */ /* 0x1a0fe200000108a0 */
[-CC-:B------:R-:W-:Y:S01]  /*6790*/  FFMA.FTZ R23, R89, R158.reuse, -R160.reuse ;  /* 0x0000009e59177223 */ /* 0x180fe200000108a0 */
[----:B----4-:R-:W-:-:S03]  /*67a0*/  FFMA.FTZ R13, R83, R158, -R160 ;  /* 0x0000009e530d7223 */ /* 0x010fc600000108a0 */
[----:B------:R-:W-:Y:S08]  /*67b0*/  MUFU.EX2 R19, R19 ;  /* 0x0000001300137308 */ /* 0x000ff00000000800 */
[----:B------:R-:W-:Y:S08]  /*67c0*/  MUFU.EX2 R21, R21 ;  /* 0x0000001500157308 */ /* 0x000ff00000000800 */
[----:B------:R-:W0:Y:S08]  /*67d0*/  MUFU.EX2 R23, R23 ;  /* 0x0000001700177308 */ /* 0x000e300000000800 */
[----:B------:R-:W-:Y:S08]  /*67e0*/  MUFU.EX2 R15, R15 ;  /* 0x0000000f000f7308 */ /* 0x000ff00000000800 */
[----:B------:R-:W1:Y:S01]  /*67f0*/  MUFU.EX2 R13, R13 ;  /* 0x0000000d000d7308 */ /* 0x000e620000000800 */
[----:B------:R4:W-:Y:S01]  /*6800*/  STL [R1+0x28c], R39 ;  /* 0x00028c2701007387 */ /* 0x0009e20000100800 */
[----:B------:R-:W-:-:S02]  /*6810*/  R2UR UR6, R6 ;  /* 0x00000000060672ca */ /* 0x000fc400000e0000 */
[----:B------:R-:W-:Y:S01]  /*6820*/  R2UR UR7, R7 ;  /* 0x00000000070772ca */ /* 0x000fe200000e0000 */
[----:B------:R5:W-:Y:S01]  /*6830*/  STL [R1+0x3e0], R38 ;  /* 0x0003e02601007387 */ /* 0x000be20000100800 */
[----:B0-----:R-:W-:-:S03]  /*6840*/  F2FP.F16.F32.PACK_AB R153, R23, R21 ;  /* 0x000000151799723e */ /* 0x001fc600000000ff */
[----:B------:R0:W-:Y:S01]  /*6850*/  STL [R1+0x248], R152 ;  /* 0x0002489801007387 */ /* 0x0001e20000100800 */
[----:B----4-:R-:W-:-:S03]  /*6860*/  IMAD.MOV.U32 R39, RZ, RZ, R7 ;  /* 0x000000ffff277224 */ /* 0x010fc600078e0007 */
[----:B------:R4:W-:Y:S01]  /*6870*/  STL [R1+0x24c], R154 ;  /* 0x00024c9a01007387 */ /* 0x0009e20000100800 */
[----:B-----5:R-:W-:Y:S01]  /*6880*/  VIADD R38, R6, 0x80 ;  /* 0x0000008006267836 */ /* 0x020fe20000000000 */
[----:B-1----:R-:W-:Y:S02]  /*6890*/  F2FP.F16.F32.PACK_AB R155, R13, R15 ;  /* 0x0000000f0d9b723e */ /* 0x002fe400000000ff */
[----:B0-----:R-:W-:Y:S01]  /*68a0*/  F2FP.F16.F32.PACK_AB R152, R20, R19 ;  /* 0x000000131498723e */ /* 0x001fe200000000ff */
        /* <DEDUP_REMOVED lines=110> */
[----:B0-----:R-:W-:-:S06]  /*6f90*/  WARPGROUP.ARRIVE ;  /* 0x00000000000079c5 */ /* 0x001fcc0000000000 */
        /* <DEDUP_REMOVED lines=9> */
[----:B--2---:R0:W-:Y:S01]  /*7030*/  STL [R1+0x414], R11 ;  /* 0x0004140b01007387 */ /* 0x0041e20000100800 */
[----:B------:R-:W-:Y:S03]  /*7040*/  MUFU.EX2 R156, R156 ;  /* 0x0000009c009c7308 */ /* 0x000fe60000000800 */
[----:B------:R2:W-:Y:S05]  /*7050*/  STL [R1+0x428], R12 ;  /* 0x0004280c01007387 */ /* 0x0005ea0000100800 */
[----:B------:R-:W4:Y:S08]  /*7060*/  MUFU.EX2 R163, R163 ;  /* 0x000000a300a37308 */ /* 0x000f300000000800 */
[----:B------:R-:W-:Y:S08]  /*7070*/  MUFU.EX2 R165, R165 ;  /* 0x000000a500a57308 */ /* 0x000ff00000000800 */
[----:B------:R-:W5:Y:S08]  /*7080*/  MUFU.EX2 R164, R164 ;  /* 0x000000a400a47308 */ /* 0x000f700000000800 */
[----:B------:R-:W-:Y:S08]  /*7090*/  MUFU.EX2 R182, R182 ;  /* 0x000000b600b67308 */ /* 0x000ff00000000800 */
[----:B------:R-:W1:Y:S08]  /*70a0*/  MUFU.EX2 R162, R162 ;  /* 0x000000a200a27308 */ /* 0x000e700000000800 */
[----:B0-----:R-:W-:Y:S08]  /*70b0*/  MUFU.EX2 R11, R229 ;  /* 0x000000e5000b7308 */ /* 0x001ff00000000800 */
[----:B--2---:R-:W0:Y:S01]  /*70c0*/  MUFU.EX2 R12, R228 ;  /* 0x000000e4000c7308 */ /* 0x004e220000000800 */
[----:B------:R-:W-:Y:S04]  /*70d0*/  STL [R1+0x408], R234 ;  /* 0x000408ea01007387 */ /* 0x000fe80000100800 */
[----:B------:R-:W-:Y:S04]  /*70e0*/  STL [R1+0x40c], R236 ;  /* 0x00040cec01007387 */ /* 0x000fe80000100800 */
[----:B------:R-:W-:Y:S04]  /*70f0*/  STL [R1+0x410], R235 ;  /* 0x000410eb01007387 */ /* 0x000fe80000100800 */
[----:B------:R-:W-:Y:S04]  /*7100*/  STL [R1+0x418], R226 ;  /* 0x000418e201007387 */ /* 0x000fe80000100800 */
[----:B------:R-:W-:Y:S04]  /*7110*/  STL [R1+0x41c], R227 ;  /* 0x00041ce301007387 */ /* 0x000fe80000100800 */
[----:B---3--:R-:W-:Y:S04]  /*7120*/  STL [R1+0x420], R8 ;  /* 0x0004200801007387 */ /* 0x008fe80000100800 */
[----:B------:R-:W-:Y:S04]  /*7130*/  STL [R1+0x424], R9 ;  /* 0x0004240901007387 */ /* 0x000fe80000100800 */
[----:B------:R-:W-:Y:S01]  /*7140*/  STL [R1+0x42c], R225 ;  /* 0x00042ce101007387 */ /* 0x000fe20000100800 */
        /* <DEDUP_REMOVED lines=9> */
[----:B------:R-:W2:Y:S01]  /*71e0*/  MUFU.EX2 R184, R184 ;  /* 0x000000b800b87308 */ /* 0x000ea20000000800 */
[----:B------:R-:W-:-:S02]  /*71f0*/  WARPGROUP.DEPBAR.LE gsb0, 0x0 ;  /* 0x00008000000079c5 */ /* 0x000fc40000010000 */
[----:B----4-:R-:W-:Y:S02]  /*7200*/  F2FP.F16.F32.PACK_AB R152, R163, R156 ;  /* 0x0000009ca398723e */ /* 0x010fe400000000ff */
[----:B-----5:R-:W-:Y:S02]  /*7210*/  F2FP.F16.F32.PACK_AB R154, R164, R165 ;  /* 0x000000a5a49a723e */ /* 0x020fe400000000ff */
[----:B-1----:R-:W-:Y:S02]  /*7220*/  F2FP.F16.F32.PACK_AB R153, R162, R182 ;  /* 0x000000b6a299723e */ /* 0x002fe400000000ff */
[----:B0-----:R-:W-:Y:S01]  /*7230*/  F2FP.F16.F32.PACK_AB R155, R12, R11 ;  /* 0x0000000b0c9b723e */ /* 0x001fe200000000ff */
        /* <DEDUP_REMOVED lines=32> */
[----:B0-----:R-:W-:-:S06]  /*7440*/  WARPGROUP.ARRIVE ;  /* 0x00000000000079c5 */ /* 0x001fcc0000000000 */
[----:B------:R-:W-:Y:S01]  /*7450*/  HGMMA.64x256x16.F32 R24, R152, gdesc[UR8].tnspB, R24, gsb0 ;  /* 0x43e0000898187df0 */ /* 0x000fe20008000818 */
[----:B------:R-:W-:Y:S08]  /*7460*/  MUFU.EX2 R185, R185 ;  /* 0x000000b900b97308 */ /* 0x000ff00000000800 */
[----:B------:R-:W0:Y:S08]  /*7470*/  MUFU.EX2 R186, R186 ;  /* 0x000000ba00ba7308 */ /* 0x000e300000000800 */
[----:B------:R-:W-:Y:S08]  /*7480*/  MUFU.EX2 R187, R187 ;  /* 0x000000bb00bb7308 */ /* 0x000ff00000000800 */
[----:B------:R-:W1:Y:S08]  /*7490*/  MUFU.EX2 R188, R188 ;  /* 0x000000bc00bc7308 */ /* 0x000e700000000800 */
[----:B------:R-:W-:Y:S08]  /*74a0*/  MUFU.EX2 R189, R189 ;  /* 0x000000bd00bd7308 */ /* 0x000ff00000000800 */
[----:B------:R-:W3:Y:S01]  /*74b0*/  MUFU.EX2 R197, R197 ;  /* 0x000000c500c57308 */ /* 0x000ee20000000800 */
        /* <DEDUP_REMOVED lines=13> */
[----:B------:R-:W4:Y:S08]  /*7590*/  MUFU.EX2 R213, R213 ;  /* 0x000000d500d57308 */ /* 0x000f300000000800 */
[----:B------:R-:W-:Y:S08]  /*75a0*/  MUFU.EX2 R214, R214 ;  /* 0x000000d600d67308 */ /* 0x000ff00000000800 */
[----:B------:R-:W5:Y:S08]  /*75b0*/  MUFU.EX2 R215, R215 ;  /* 0x000000d700d77308 */ /* 0x000f700000000800 */
[----:B------:R-:W-:Y:S08]  /*75c0*/  MUFU.EX2 R216, R216 ;  /* 0x000000d800d87308 */ /* 0x000ff00000000800 */
[----:B------:R-:W5:Y:S08]  /*75d0*/  MUFU.EX2 R217, R217 ;  /* 0x000000d900d97308 */ /* 0x000f700000000800 */
[----:B------:R-:W-:Y:S01]  /*75e0*/  MUFU.EX2 R218, R218 ;  /* 0x000000da00da7308 */ /* 0x000fe20000000800 */
[----:B------:R-:W-:-:S02]  /*75f0*/  WARPGROUP.DEPBAR.LE gsb0, 0x0 ;  /* 0x00008000000079c5 */ /* 0x000fc40000010000 */
[----:B--2---:R-:W-:Y:S02]  /*7600*/  F2FP.F16.F32.PACK_AB R152, R184, R161 ;  /* 0x000000a1b898723e */ /* 0x004fe400000000ff */
[----:B0-----:R-:W-:Y:S02]  /*7610*/  F2FP.F16.F32.PACK_AB R154, R186, R185 ;  /* 0x000000b9ba9a723e */ /* 0x001fe400000000ff */
[----:B-1----:R-:W-:Y:S02]  /*7620*/  F2FP.F16.F32.PACK_AB R153, R188, R187 ;  /* 0x000000bbbc99723e */ /* 0x002fe400000000ff */
[----:B---3--:R-:W-:Y:S01]  /*7630*/  F2FP.F16.F32.PACK_AB R155, R197, R189 ;  /* 0x000000bdc59b723e */ /* 0x008fe200000000ff */
        /* <DEDUP_REMOVED lines=34> */
[----:B------:R-:W0:Y:S01]  /*7860*/  MUFU.EX2 R219, R219 ;  /* 0x000000db00db7308 */ /* 0x000e220000000800 */
[----:B------:R-:W-:Y:S02]  /*7870*/  VIADD R8, R6, 0x180 ;  /* 0x0000018006087836 */ /* 0x000fe40000000000 */
        /* <DEDUP_REMOVED lines=8> */
[----:B------:R-:W-:Y:S02]  /*7900*/  IMAD.MOV.U32 R9, RZ, RZ, R7 ;  /* 0x000000ffff097224 */ /* 0x000fe400078e0007 */
        /* <DEDUP_REMOVED lines=10> */
[----:B------:R-:W-:Y:S01]  /*79b0*/  FFMA.FTZ R160, R181, R158, -R160 ;  /* 0x0000009eb5a07223 */ /* 0x000fe200000108a0 */
[----:B------:R-:W-:Y:S08]  /*79c0*/  MUFU.EX2 R172, R172 ;  /* 0x000000ac00ac7308 */ /* 0x000ff00000000800 */
[----:B------:R-:W1:Y:S08]  /*79d0*/  MUFU.EX2 R166, R166 ;  /* 0x000000a600a67308 */ /* 0x000e700000000800 */
[----:B------:R-:W-:Y:S08]  /*79e0*/  MUFU.EX2 R168, R168 ;  /* 0x000000a800a87308 */ /* 0x000ff00000000800 */
[----:B------:R-:W2:Y:S08]  /*79f0*/  MUFU.EX2 R169, R169 ;  /* 0x000000a900a97308 */ /* 0x000eb00000000800 */
[----:B------:R-:W-:Y:S08]  /*7a00*/  MUFU.EX2 R174, R174 ;  /* 0x000000ae00ae7308 */ /* 0x000ff00000000800 */
[----:B------:R-:W3:Y:S08]  /*7a10*/  MUFU.EX2 R159, R175 ;  /* 0x000000af009f7308 */ /* 0x000ef00000000800 */
[----:B------:R-:W-:Y:S01]  /*7a20*/  MUFU.EX2 R158, R176 ;  /* 0x000000b0009e7308 */ /* 0x000fe20000000800 */
[----:B------:R-:W-:Y:S01]  /*7a30*/  VIADD R8, R6, 0x200 ;  /* 0x0000020006087836 */ /* 0x000fe20000000000 */
[----:B------:R-:W-:-:S02]  /*7a40*/  WARPGROUP.DEPBAR.LE gsb0, 0x0 ;  /* 0x00008000000079c5 */ /* 0x000fc40000010000 */
[----:B----4-:R-:W-:Y:S02]  /*7a50*/  F2FP.F16.F32.PACK_AB R152, R213, R212 ;  /* 0x000000d4d598723e */ /* 0x010fe400000000ff */
[----:B-----5:R-:W-:Y:S02]  /*7a60*/  F2FP.F16.F32.PACK_AB R154, R215, R214 ;  /* 0x000000d6d79a723e */ /* 0x020fe400000000ff */
[----:B------:R-:W-:Y:S02]  /*7a70*/  F2FP.F16.F32.PACK_AB R153, R217, R216 ;  /* 0x000000d8d999723e */ /* 0x000fe400000000ff */
        /* <DEDUP_REMOVED lines=35> */
[----:B------:R-:W-:Y:S02]  /*7cb0*/  R2UR UR7, R9 ;  /* 0x00000000090772ca */ /* 0x000fe400000e0000 */
[----:B------:R-:W0:Y:S01]  /*7cc0*/  MUFU.EX2 R9, R177 ;  /* 0x000000b100097308 */ /* 0x000e220000000800 */
[----:B------:R-:W-:Y:S01]  /*7cd0*/  R2UR UR6, R8 ;  /* 0x00000000080672ca */ /* 0x000fe200000e0000 */
[----:B------:R-:W-:Y:S01]  /*7ce0*/  FADD.FTZ R19, R19, R20 ;  /* 0x0000001413137221 */ /* 0x000fe20000010000 */
[----:B------:R-:W-:-:S04]  /*7cf0*/  FADD.FTZ R20, R21, R23 ;  /* 0x0000001715147221 */ /* 0x000fc80000010000 */
[----:B------:R-:W-:Y:S01]  /*7d00*/  FADD.FTZ R20, R15, R20 ;  /* 0x000000140f147221 */ /* 0x000fe20000010000 */
[----:B------:R-:W-:Y:S08]  /*7d10*/  MUFU.EX2 R8, R167 ;  /* 0x000000a700087308 */ /* 0x000ff00000000800 */
[----:B------:R-:W4:Y:S08]  /*7d20*/  MUFU.EX2 R171, R171 ;  /* 0x000000ab00ab7308 */ /* 0x000f300000000800 */
[----:B------:R-:W-:Y:S08]  /*7d30*/  MUFU.EX2 R170, R170 ;  /* 0x000000aa00aa7308 */ /* 0x000ff00000000800 */
[----:B------:R-:W5:Y:S08]  /*7d40*/  MUFU.EX2 R173, R173 ;  /* 0x000000ad00ad7308 */ /* 0x000f700000000800 */
[----:B------:R-:W-:Y:S08]  /*7d50*/  MUFU.EX2 R178, R178 ;  /* 0x000000b200b27308 */ /* 0x000ff00000000800 */
[----:B------:R-:W5:Y:S08]  /*7d60*/  MUFU.EX2 R179, R179 ;  /* 0x000000b300b37308 */ /* 0x000f700000000800 */
[----:B------:R-:W-:Y:S08]  /*7d70*/  MUFU.EX2 R180, R180 ;  /* 0x000000b400b47308 */ /* 0x000ff00000000800 */
[----:B------:R-:W5:Y:S01]  /*7d80*/  MUFU.EX2 R15, R160 ;  /* 0x000000a0000f7308 */ /* 0x000f620000000800 */
[----:B------:R-:W-:Y:S01]  /*7d90*/  VIADD R6, R6, 0x280 ;  /* 0x0000028006067836 */ /* 0x000fe20000000000 */
[----:B------:R-:W-:-:S02]  /*7da0*/  WARPGROUP.DEPBAR.LE gsb0, 0x0 ;  /* 0x00008000000079c5 */ /* 0x000fc40000010000 */
[----:B-1----:R-:W-:Y:S02]  /*7db0*/  F2FP.F16.F32.PACK_AB R152, R166, R172 ;  /* 0x000000aca698723e */ /* 0x002fe400000000ff */
[----:B--2---:R-:W-:Y:S02]  /*7dc0*/  F2FP.F16.F32.PACK_AB R154, R169, R168 ;  /* 0x000000a8a99a723e */ /* 0x004fe400000000ff */
[----:B---3--:R-:W-:Y:S02]  /*7dd0*/  F2FP.F16.F32.PACK_AB R153, R159, R174 ;  /* 0x000000ae9f99723e */ /* 0x008fe400000000ff */
        /* <DEDUP_REMOVED lines=36> */
[----:B------:R-:W-:Y:S01]  /*8020*/  R2UR UR7, R7 ;  /* 0x00000000070772ca */ /* 0x000fe200000e0000 */
[----:B------:R-:W-:Y:S01]  /*8030*/  FADD.FTZ R19, R14, R19 ;  /* 0x000000130e137221 */ /* 0x000fe20000010000 */
[----:B------:R-:W-:Y:S01]  /*8040*/  FADD.FTZ R13, R13, R20 ;  /* 0x000000140d0d7221 */ /* 0x000fe20000010000 */
[----:B------:R-:W2:Y:S02]  /*8050*/  @!P0 LDL.64 R6, [R1+0x68] ;  /* 0x0000680001068983 */ /* 0x000ea40000100a00 */
[----:B------:R-:W-:-:S04]  /*8060*/  FADD.FTZ R19, R18, R19 ;  /* 0x0000001312137221 */ /* 0x000fc80000010000 */
[----:B------:R-:W-:Y:S01]  /*8070*/  FADD.FTZ R156, R156, R19 ;  /* 0x000000139c9c7221 */ /* 0x000fe20000010000 */
[----:B------:R-:W-:Y:S02]  /*8080*/  FADD.FTZ R19, R182, R13 ;  /* 0x0000000db6137221 */ /* 0x000fe40000010000 */
[----:B------:R-:W3:Y:S01]  /*8090*/  @!P0 LDL R13, [R1+0x218] ;  /* 0x00021800010d8983 */ /* 0x000ee20000100800 */
[----:B------:R-:W-:Y:S02]  /*80a0*/  WARPGROUP.DEPBAR.LE gsb0, 0x0 ;  /* 0x00008000000079c5 */ /* 0x000fe40000010000 */
[----:B----4-:R-:W-:Y:S02]  /*80b0*/  F2FP.F16.F32.PACK_AB R152, R171, R8 ;  /* 0x00000008ab98723e */ /* 0x010fe400000000ff */
[----:B-----5:R-:W-:Y:S02]  /*80c0*/  F2FP.F16.F32.PACK_AB R154, R173, R170 ;  /* 0x000000aaad9a723e */ /* 0x020fe400000000ff */
[----:B------:R-:W-:-:S02]  /*80d0*/  F2FP.F16.F32.PACK_AB R153, R179, R178 ;  /* 0x000000b2b399723e */ /* 0x000fc400000000ff */
[----:B------:R-:W-:Y:S01]  /*80e0*/  F2FP.F16.F32.PACK_AB R155, R15, R180 ;  /* 0x000000b40f9b723e */ /* 0x000fe200000000ff */
        /* <DEDUP_REMOVED lines=79> */
[----:B------:R-:W4:Y:S04]  /*85e0*/  LDL R155, [R1+0x230] ;  /* 0x00023000019b7983 */ /* 0x000f280000100800 */
[----:B------:R-:W5:Y:S04]  /*85f0*/  LDL R153, [R1+0x234] ;  /* 0x0002340001997983 */ /* 0x000f680000100800 */
[----:B0-----:R-:W5:Y:S04]  /*8600*/  LDL R119, [R1+0x238] ;  /* 0x0002380001777983 */ /* 0x001f680000100800 */
        /* <DEDUP_REMOVED lines=124> */
[----:B------:R-:W5:Y:S01]  /*8dd0*/  LDL R18, [R1+0x42c] ;  /* 0x00042c0001127983 */ /* 0x000f620000100800 */
        /* <DEDUP_REMOVED lines=20> */
[----:B--2---:R-:W-:Y:S02]  /*8f20*/  @!P0 MOV R6, R6 ;  /* 0x0000000600068202 */ /* 0x004fe40000000f00 */
[----:B------:R-:W-:Y:S01]  /*8f30*/  FADD.FTZ R171, R171, R8 ;  /* 0x00000008abab7221 */ /* 0x000fe20000010000 */
[----:B------:R-:W-:Y:S02]  /*8f40*/  FADD.FTZ R179, R179, R178 ;  /* 0x000000b2b3b37221 */ /* 0x000fe40000010000 */
[----:B---3--:R-:W-:Y:S02]  /*8f50*/  @!P0 IMAD R13, R13, 0x8, R6 ;  /* 0x000000080d0d8824 */ /* 0x008fe400078e0206 */
        /* <DEDUP_REMOVED lines=14> */
[----:B----4-:R2:W-:Y:S04]  /*9040*/  STL [R1+0x230], R155 ;  /* 0x0002309b01007387 */ /* 0x0105e80000100800 */
        /* <DEDUP_REMOVED lines=128> */
[----:B0-----:R-:W3:Y:S01]  /*9850*/  LDL R0, [R1+0x70] ;  /* 0x0000700001007983 */ /* 0x001ee20000100800 */
[----:B------:R-:W-:Y:S01]  /*9860*/  ISETP.GE.AND P1, PT, R5, 0x1, PT ;  /* 0x000000010500780c */ /* 0x000fe20003f26270 */
[----:B------:R-:W-:Y:S01]  /*9870*/  IMAD.U32 R7, RZ, RZ, UR38 ;  /* 0x00000026ff077e24 */ /* 0x000fe2000f8e00ff */
[----:B------:R-:W-:-:S06]  /*9880*/  UIADD3 UR45, UR45, -0x2, URZ ;  /* 0xfffffffe2d2d7890 */ /* 0x000fcc000fffe03f */
[----:B-1----:R-:W-:Y:S02]  /*9890*/  IMAD.U32 R10, RZ, RZ, UR45 ;  /* 0x0000002dff0a7e24 */ /* 0x002fe4000f8e00ff */
[----:B---3--:R-:W-:-:S05]  /*98a0*/  IMAD.SHL.U32 R0, R0, 0x80, RZ ;  /* 0x0000008000007824 */ /* 0x008fca00078e00ff */
[----:B------:R-:W-:-:S05]  /*98b0*/  IADD3 R7, R0, UR42, -R7 ;  /* 0x0000002a00077c10 */ /* 0x000fca000fffe807 */
[----:B------:R-:W-:Y:S01]  /*98c0*/  IMAD.IADD R4, R7, 0x1, R4 ;  /* 0x0000000107047824 */ /* 0x000fe200078e0204 */
[----:B--2---:R-:W-:Y:S06]  /*98d0*/  @!P1 BRA `(.L_x_2495) ;  /* 0x0000000000409947 */ /* 0x004fec0003800000 */
        /* <DEDUP_REMOVED lines=10> */
.L_x_2497:
[----:B------:R-:W-:-:S13]  /*9980*/  ISETP.NE.AND P1, PT, R5, 0x1, PT ;  /* 0x000000010500780c */ /* 0x000fda0003f25270 */
[----:B------:R-:W-:-:S05]  /*9990*/  @P1 IMAD.HI.U32 R2, R6, R2, RZ ;  /* 0x0000000206021227 */ /* 0x000fca00078e00ff */
[----:B------:R-:W-:-:S07]  /*99a0*/  @P1 SHF.R.U32.HI R6, RZ, R3, R2 ;  /* 0x00000003ff061219 */ /* 0x000fce0000011602 */
.L_x_2498:
[----:B------:R-:W-:Y:S05]  /*99b0*/  BSYNC B0 ;  /* 0x0000000000007941 */ /* 0x000fea0003800000 */
.L_x_2496:
[----:B------:R-:W-:-:S05]  /*99c0*/  IMAD R5, R6, R5, R5 ;  /* 0x0000000506057224 */ /* 0x000fca00078e0205 */
[----:B------:R-:W-:-:S07]  /*99d0*/  VIMNMX R4, R4, R5, PT ;  /* 0x0000000504047248 */ /* 0x000fce0003fe0100 */
.L_x_2495:
        /* <DEDUP_REMOVED lines=8> */
.L_x_2503:
[----:B------:R-:W-:Y:S01]  /*9a60*/  BSSY B0, `(.L_x_2502) ;  /* 0x0000004000007945 */ /* 0x000fe20003800000 */
[----:B------:R-:W-:Y:S01]  /*9a70*/  VIADD R0, R16, 0x178 ;  /* 0x0000017810007836 */ /* 0x000fe20000000000 */
[----:B------:R-:W-:-:S07]  /*9a80*/  MOV R212, 0x9aa0 ;  /* 0x00009aa000d47802 */ /* 0x000fce0000000f00 */
[----:B------:R-:W-:Y:S05]  /*9a90*/  CALL.REL.NOINC `($_ZN7cutlass13device_kernelIN5flash11enable_sm90INS1_16FlashAttnFwdSm90INS1_25CollectiveMainloopFwdSm90ILi2EN4cute5tupleIJNS5_1CILi1EEES8_S8_EEENS6_IJNS7_ILi128EEENS7_ILi96EEENS7_ILi64EEEEEELi256ENS_6half_tEfNS_4arch4Sm90ELb0ELb1ELb1ELb1ELb0ELb0ELb1ELb1ELb0ELb0ELb0ELb0EEENS1_21CollectiveEpilogueFwdINS6_IJSA_NS7_ILi256EEESB_EEES9_SE_SG_Li256ELb1ELb0ELb0ELb0EEENS1_36VarlenDynamicPersistentTileSchedulerILi128ELi96ELi256ELi32ELb0ELb0ELb1ELb1ELb0ELb1EEEEEEEEEvNT_6ParamsE$_ZZN5flash25CollectiveMainloopFwdSm90ILi2EN4cute5tupleIJNS1_1CILi1EEES4_S4_EEENS2_IJNS3_ILi128EEENS3_ILi96EEENS3_ILi64EEEEEELi256EN7cutlass6half_tEfNSA_4arch4Sm90ELb0ELb1ELb1ELb1ELb0ELb0ELb1ELb1ELb0ELb0ELb0ELb0EE3mmaINS_16FlashAttnFwdSm90ISE_NS_21CollectiveEpilogueFwdINS2_IJS6_NS3_ILi256EEES7_EEES5_SB_SD_Li256ELb1ELb0ELb0ELb0EEENS_36VarlenDynamicPersistentTileSchedulerILi128ELi96ELi256ELi32ELb0ELb0ELb1ELb1ELb0ELb1EEEE13SharedStorageENS1_6TensorINS1_11ArrayEngineIfLm128EEENS1_6LayoutINS2_IJNS2_IJNS3_ILi2EEEST_NS3_ILi32EEEEEES4_S4_EEENS2_IJNS2_IJS4_ST_NS3_ILi4EEEEEENS3_ILi0EEESZ_EEEEEEENS_7SoftmaxILi2ELi0EEEEEbRKNSE_6ParamsENSA_25PipelineTmaAsyncNoClusterILi2ENSA_16PipelineTmaAsyncILi2EEEEES1B_RNSA_13PipelineStateILj2EEERT0_RT1_iRiRKNS_16SeqlenInfoQKNewKILb1ELb0EEENS2_IJiiiiEEERT_ENKUliT_T0_T1_E_clIZSF_ISO_S12_S14_EbS17_S1B_S1B_S1E_S1G_S1I_iS1J_S1N_S1O_S1Q_EUlRS1R_iE1_NS3_ILb0EEENS3_ILb1EEEEEDaiS1R_S1S_S1T_) ;  /* 0x000001f000587944 */ /* 0x000fea0003c00000 */
[----:B------:R-:W-:Y:S05]  /*9aa0*/  BSYNC B0 ;  /* 0x0000000000007941 */ /* 0x000fea0003800000 */
.L_x_2502:
[C---:B------:R-:W-:Y:S01]  /*9ab0*/  ISETP.GT.AND P1, PT, R10.reuse, R188, PT ;  /* 0x000000bc0a00720c */ /* 0x040fe20003f24270 */
[----:B------:R-:W-:-:S12]  /*9ac0*/  VIADD R10, R10, 0xffffffff ;  /* 0xffffffff0a0a7836 */ /* 0x000fd80000000000 */
[----:B------:R-:W-:Y:S05]  /*9ad0*/  @P1 BRA `(.L_x_2503) ;  /* 0xfffffffc00e01947 */ /* 0x000fea000383ffff */
[----:B------:R-:W-:Y:S05]  /*9ae0*/  BSYNC B1 ;  /* 0x0000000000017941 */ /* 0x000fea0003800000 */
.L_x_2501:
[----:B------:R-:W2:Y:S02]  /*9af0*/  LDL R0, [R1+0x70] ;  /* 0x0000700001007983 */ /* 0x000ea40000100800 */
[----:B--2---:R-:W-:-:S07]  /*9b00*/  IMAD.SHL.U32 R0, R0, 0x80, RZ ;  /* 0x0000008000007824 */ /* 0x004fce00078e00ff */
.L_x_2500:
[----:B------:R-:W-:Y:S05]  /*9b10*/  BSYNC B2 ;  /* 0x0000000000027941 */ /* 0x000fea0003800000 */
.L_x_2499:
[----:B------:R-:W0:Y:S01]  /*9b20*/  LDC R5, c[0x0][0xadc] ;  /* 0x0002b700ff057b82 */ /* 0x000e220000000800 */
[----:B------:R-:W-:-:S06]  /*9b30*/  UIADD3 UR4, UR42, 0x80, -UR38 ;  /* 0x000000802a047890 */ /* 0x000fcc000fffe826 */
[----:B------:R-:W-:Y:S01]  /*9b40*/  VIADD R0, R0, UR4 ;  /* 0x0000000400007c36 */ /* 0x000fe20008000000 */
[----:B------:R-:W-:-:S03]  /*9b50*/  ULDC UR4, c[0x0][0xad4] ;  /* 0x0002b50000047ab9 */ /* 0x000fc60000000800 */
[----:B------:R-:W-:Y:S01]  /*9b60*/  VIADD R2, R0, -UR4 ;  /* 0x8000000400027c36 */ /* 0x000fe20008000000 */
[----:B0-----:R-:W-:-:S13]  /*9b70*/  ISETP.GE.AND P1, PT, R5, 0x1, PT ;  /* 0x000000010500780c */ /* 0x001fda0003f26270 */
[----:B------:R-:W-:Y:S05]  /*9b80*/  @!P1 BRA `(.L_x_2504) ;  /* 0x0000000000449947 */ /* 0x000fea0003800000 */
        /* <DEDUP_REMOVED lines=10> */
.L_x_2506:
[----:B------:R-:W-:-:S13]  /*9c30*/  ISETP.NE.AND P1, PT, R5, 0x1, PT ;  /* 0x000000010500780c */ /* 0x000fda0003f25270 */
[----:B------:R-:W0:Y:S02]  /*9c40*/  @P1 LDC.64 R6, c[0x0][0xae0] ;  /* 0x0002b800ff061b82 */ /* 0x000e240000000a00 */
[----:B0-----:R-:W-:-:S05]  /*9c50*/  @P1 IMAD.HI.U32 R4, R0, R6, RZ ;  /* 0x0000000600041227 */ /* 0x001fca00078e00ff */
[----:B------:R-:W-:-:S07]  /*9c60*/  @P1 SHF.R.U32.HI R0, RZ, R7, R4 ;  /* 0x00000007ff001219 */ /* 0x000fce0000011604 */
.L_x_2507:
[----:B------:R-:W-:Y:S05]  /*9c70*/  BSYNC B0 ;  /* 0x0000000000007941 */ /* 0x000fea0003800000 */
.L_x_2505:
[----:B------:R-:W-:-:S05]  /*9c80*/  IMAD R3, R0, R5, RZ ;  /* 0x0000000500037224 */ /* 0x000fca00078e02ff */
[----:B------:R-:W-:-:S07]  /*9c90*/  VIMNMX R2, R2, R3, !PT ;  /* 0x0000000302027248 */ /* 0x000fce0007fe0100 */
.L_x_2504:
[----:B------:R-:W-:-:S04]  /*9ca0*/  VIADD R2, R2, 0x5f ;  /* 0x0000005f02027836 */ /* 0x000fc80000000000 */
[----:B------:R-:W-:-:S05]  /*9cb0*/  IMAD.HI R2, R2, 0x2aaaaaab, RZ ;  /* 0x2aaaaaab02027827 */ /* 0x000fca00078e02ff */
[----:B------:R-:W-:-:S04]  /*9cc0*/  SHF.R.U32.HI R3, RZ, 0x1f, R2 ;  /* 0x0000001fff037819 */ /* 0x000fc80000011602 */
[----:B------:R-:W-:-:S04]  /*9cd0*/  LEA.HI.SX32 R2, R2, R3, 0x1c ;  /* 0x0000000302027211 */ /* 0x000fc800078fe2ff */
[----:B------:R-:W-:-:S04]  /*9ce0*/  VIMNMX R2, R2, UR43, !PT ;  /* 0x0000002b02027c48 */ /* 0x000fc8000ffe0100 */
[----:B------:R-:W-:-:S13]  /*9cf0*/  ISETP.GE.AND P1, PT, R10, R2, PT ;  /* 0x000000020a00720c */ /* 0x000fda0003f26270 */
[----:B------:R-:W-:Y:S05]  /*9d00*/  @!P1 BRA `(.L_x_2508) ;  /* 0x0000009c00749947 */ /* 0x000fea0003800000 */
.L_x_2525:
[----:B0-----:R-:W2:Y:S04]  /*9d10*/  LD.E R3, desc[UR54][R16.64+0x218] ;  /* 0x0002183610037980 */ /* 0x001ea8000c101900 */
[----:B-1----:R-:W3:Y:S01]  /*9d20*/  LD.E R0, desc[UR54][R16.64+0x220] ;  /* 0x0002203610007980 */ /* 0x002ee2000c101900 */
        /* <DEDUP_REMOVED lines=17> */
[----:B-1----:R-:W-:Y:S01]  /*9e40*/  @!P2 IMAD.MOV.U32 R3, RZ, RZ, RZ ;  /* 0x000000ffff03a224 */ /* 0x002fe200078e00ff */
[----:B--2---:R-:W-:-:S04]  /*9e50*/  LOP3.LUT R0, R0, 0x1, RZ, 0xfc, !PT ;  /* 0x0000000100007812 */ /* 0x004fc800078efcff */
[----:B------:R-:W-:-:S13]  /*9e60*/  ISETP.NE.AND P3, PT, R0, 0x3, PT ;  /* 0x000000030000780c */ /* 0x000fda0003f65270 */
[----:B0-----:R-:W-:Y:S05]  /*9e70*/  @!P3 BRA `(.L_x_2510) ;  /* 0x000000000004b947 */ /* 0x001fea0003800000 */
[----:B------:R-:W-:Y:S01]  /*9e80*/  BPT.TRAP 0x1 ;  /* 0x000000040000795c */ /* 0x000fe20000300000 */
.L_x_2510:
[----:B------:R-:W-:Y:S05]  /*9e90*/  BSYNC B0 ;  /* 0x0000000000007941 */ /* 0x000fea0003800000 */
.L_x_2509:
[----:B------:R-:W2:Y:S01]  /*9ea0*/  LD.E.64 R4, desc[UR54][R20.64+0x8] ;  /* 0x0000083614047980 */ /* 0x000ea2000c101b00 */
[----:B-----5:R-:W-:Y:S02]  /*9eb0*/  SHF.L.U32 R8, R9, 0x1f, RZ ;  /* 0x0000001f09087819 */ /* 0x020fe400000006ff */
[----:B--2---:R-:W-:-:S05]  /*9ec0*/  MOV R4, R4 ;  /* 0x0000000400047202 */ /* 0x004fca0000000f00 */
[----:B------:R-:W-:-:S04]  /*9ed0*/  IMAD R3, R3, 0x8, R4 ;  /* 0x0000000803037824 */ /* 0x000fc800078e0204 */
[----:B------:R0:W1:Y:S01]  /*9ee0*/  SYNCS.PHASECHK.TRANS64.TRYWAIT P2, [R3+URZ], R8 ;  /* 0x00000008030075a7 */ /* 0x000062000804017f */
[----:B------:R-:W2:Y:S04]  /*9ef0*/  LD.E R4, desc[UR54][R20.64+0x1c] ;  /* 0x00001c3614047980 */ /* 0x000ea8000c101900 */
[----:B------:R0:W5:Y:S04]  /*9f00*/  LD.E R0, desc[UR54][R16.64+0x218] ;  /* 0x0002183610007980 */ /* 0x000168000c101900 */
[----:B------:R0:W5:Y:S01]  /*9f10*/  LD.E R6, desc[UR54][R16.64+0x21c] ;  /* 0x00021c3610067980 */ /* 0x000162000c101900 */
[----:B------:R-:W-:Y:S01]  /*9f20*/  BSSY B0, `(.L_x_2511) ;  /* 0x0000005000007945 */ /* 0x000fe20003800000 */
[----:B--2---:R-:W-:-:S04]  /*9f30*/  LOP3.LUT R4, R4, 0x1, RZ, 0xfc, !PT ;  /* 0x0000000104047812 */ /* 0x004fc800078efcff */
[----:B------:R-:W-:-:S13]  /*9f40*/  ISETP.NE.AND P3, PT, R4, 0x3, PT ;  /* 0x000000030400780c */ /* 0x000fda0003f65270 */
[----:B01----:R-:W-:Y:S05]  /*9f50*/  @!P3 BRA `(.L_x_2512) ;  /* 0x000000000004b947 */ /* 0x003fea0003800000 */
[----:B------:R-:W-:Y:S01]  /*9f60*/  BPT.TRAP 0x1 ;  /* 0x000000040000795c */ /* 0x000fe20000300000 */
.L_x_2512:
[----:B------:R-:W-:Y:S05]  /*9f70*/  BSYNC B0 ;  /* 0x0000000000007941 */ /* 0x000fea0003800000 */
.L_x_2511:
[----:B------:R-:W-:Y:S04]  /*9f80*/  BSSY B0, `(.L_x_2513) ;  /* 0x0000008000007945 */ /* 0x000fe80003800000 */
[----:B------:R-:W-:Y:S05]  /*9f90*/  @P2 BRA `(.L_x_2514) ;  /* 0x0000000000182947 */ /* 0x000fea0003800000 */
[----:B------:R-:W2:Y:S01]  /*9fa0*/  LD.E.64 R4, desc[UR54][R20.64+0x8] ;  /* 0x0000083614047980 */ /* 0x000ea2000c101b00 */
[----:B-----5:R-:W-:Y:S02]  /*9fb0*/  SHF.L.U32 R3, R6, 0x1f, RZ ;  /* 0x0000001f06037819 */ /* 0x020fe400000006ff */
[----:B--2---:R-:W-:-:S05]  /*9fc0*/  MOV R5, R4 ;  /* 0x0000000400057202 */ /* 0x004fca0000000f00 */
[----:B------:R-:W-:-:S04]  /*9fd0*/  IMAD R0, R0, 0x8, R5 ;  /* 0x0000000800007824 */ /* 0x000fc800078e0205 */
[----:B------:R-:W0:Y:S02]  /*9fe0*/  SYNCS.PHASECHK.TRANS64.TRYWAIT P2, [R0+URZ], R3 ;  /* 0x00000003000075a7 */ /* 0x000e24000804017f */
[----:B0-----:R-:W-:Y:S05]  /*9ff0*/  @!P2 BRA `(.L_x_2515) ;  /* 0x000001d800a0a947 */ /* 0x001fea0003800000 */
.L_x_2514:
[----:B------:R-:W-:Y:S05]  /*a000*/  BSYNC B0 ;  /* 0x0000000000007941 */ /* 0x000fea0003800000 */
.L_x_2513:
        /* <DEDUP_REMOVED lines=14> */
[----:B0-----:R-:W-:Y:S01]  /*a0f0*/  IMAD.MOV.U32 R0, RZ, RZ, 0x1 ;  /* 0x00000001ff007424 */ /* 0x001fe200078e00ff */
        /* <DEDUP_REMOVED lines=42> */
[----:B0-----:R-:W-:Y:S05]  /*a3a0*/  @!P3 BRA `(.L_x_2517) ;  /* 0x000000000004b947 */ /* 0x001fea0003800000 */
[----:B------:R-:W-:Y:S01]  /*a3b0*/  BPT.TRAP 0x1 ;  /* 0x000000040000795c */ /* 0x000fe20000300000 */
.L_x_2517:
[----:B------:R-:W-:Y:S05]  /*a3c0*/  BSYNC B0 ;  /* 0x0000000000007941 */ /* 0x000fea0003800000 */
.L_x_2516:
[----:B------:R-:W2:Y:S01]  /*a3d0*/  LDL.64 R6, [R1+0x40] ;  /* 0x0000400001067983 */ /* 0x000ea20000100a00 */
[----:B-----5:R-:W-:Y:S02]  /*a3e0*/  SHF.L.U32 R8, R5, 0x1f, RZ ;  /* 0x0000001f05087819 */ /* 0x020fe400000006ff */
[----:B--2---:R-:W-:-:S05]  /*a3f0*/  MOV R6, R6 ;  /* 0x0000000600067202 */ /* 0x004fca0000000f00 */
[----:B------:R-:W-:-:S04]  /*a400*/  IMAD R3, R3, 0x8, R6 ;  /* 0x0000000803037824 */ /* 0x000fc800078e0206 */
[----:B------:R0:W1:Y:S01]  /*a410*/  SYNCS.PHASECHK.TRANS64.TRYWAIT P2, [R3+URZ], R8 ;  /* 0x00000008030075a7 */ /* 0x000062000804017f */
[----:B------:R0:W5:Y:S04]  /*a420*/  LD.E R4, desc[UR54][R16.64+0x218] ;  /* 0x0002183610047980 */ /* 0x000168000c101900 */
[----:B------:R0:W5:Y:S01]  /*a430*/  LD.E R5, desc[UR54][R16.64+0x21c] ;  /* 0x00021c3610057980 */ /* 0x000162000c101900 */
[----:B------:R-:W-:Y:S04]  /*a440*/  BSSY B0, `(.L_x_2518) ;  /* 0x0000003000007945 */ /* 0x000fe80003800000 */
[----:B------:R-:W-:Y:S05]  /*a450*/  @!P3 BRA `(.L_x_2519) ;  /* 0x000000000004b947 */ /* 0x000fea0003800000 */
[----:B------:R-:W-:Y:S01]  /*a460*/  BPT.TRAP 0x1 ;  /* 0x000000040000795c */ /* 0x000fe20000300000 */
.L_x_2519:
[----:B------:R-:W-:Y:S05]  /*a470*/  BSYNC B0 ;  /* 0x0000000000007941 */ /* 0x000fea0003800000 */
.L_x_2518:
[----:B------:R-:W-:Y:S04]  /*a480*/  BSSY B0, `(.L_x_2520) ;  /* 0x0000006000007945 */ /* 0x000fe80003800000 */
[----:B-1----:R-:W-:Y:S05]  /*a490*/  @P2 BRA `(.L_x_2521) ;  /* 0x0000000000102947 */ /* 0x002fea0003800000 */
[----:B-----5:R-:W-:Y:S01]  /*a4a0*/  IMAD R4, R4, 0x8, R6 ;  /* 0x0000000804047824 */ /* 0x020fe200078e0206 */
[----:B------:R-:W-:-:S04]  /*a4b0*/  SHF.L.U32 R5, R5, 0x1f, RZ ;  /* 0x0000001f05057819 */ /* 0x000fc800000006ff */
[----:B------:R-:W1:Y:S02]  /*a4c0*/  SYNCS.PHASECHK.TRANS64.TRYWAIT P2, [R4+URZ], R5 ;  /* 0x00000005040075a7 */ /* 0x000e64000804017f */
[----:B-1----:R-:W-:Y:S05]  /*a4d0*/  @!P2 BRA `(.L_x_2522) ;  /* 0x000001d4007ca947 */ /* 0x002fea0003800000 */
.L_x_2521:
[----:B------:R-:W-:Y:S05]  /*a4e0*/  BSYNC B0 ;  /* 0x0000000000007941 */ /* 0x000fea0003800000 */
.L_x_2520:
[----:B------:R-:W2:Y:S04]  /*a4f0*/  LD.E R11, desc[UR54][R16.64+0x218] ;  /* 0x00021836100b7980 */ /* 0x000ea8000c101900 */
[----:B------:R-:W2:Y:S04]  /*a500*/  LDL.64 R6, [R1+0x118] ;  /* 0x0001180001067983 */ /* 0x000ea80000100a00 */
[----:B0-----:R-:W3:Y:S04]  /*a510*/  LDL R3, [R1+0x90] ;  /* 0x0000900001037983 */ /* 0x001ee80000100800 */
[----:B-1---5:R-:W4:Y:S04]  /*a520*/  LDL.64 R4, [R1+0x110] ;  /* 0x0001100001047983 */ /* 0x022f280000100a00 */
[----:B------:R-:W4:Y:S04]  /*a530*/  LDL.64 R8, [R1+0x110] ;  /* 0x0001100001087983 */ /* 0x000f280000100a00 */
[----:B------:R-:W4:Y:S04]  /*a540*/  LDL.64 R12, [R1+0x110] ;  /* 0x00011000010c7983 */ /* 0x000f280000100a00 */
[----:B------:R-:W4:Y:S01]  /*a550*/  LDL.64 R14, [R1+0x110] ;  /* 0x00011000010e7983 */ /* 0x000f220000100a00 */
[----:B------:R-:W-:Y:S05]  /*a560*/  WARPSYNC.ALL ;  /* 0x0000000000007948 */ /* 0x000fea0003800000 */
[----:B------:R-:W-:Y:S01]  /*a570*/  WARPGROUP.ARRIVE ;  /* 0x00000000000079c5 */ /* 0x000fe20000000000 */
[----:B------:R-:W4:Y:S01]  /*a580*/  LDL.64 R18, [R1+0x110] ;  /* 0x0001100001127983 */ /* 0x000f220000100a00 */
[----:B--2---:R-:W-:Y:S01]  /*a590*/  IMAD R6, R11, 0xc00, R6 ;  /* 0x00000c000b067824 */ /* 0x004fe200078e0206 */
[----:B------:R-:W-:-:S02]  /*a5a0*/  R2UR UR7, R7 ;  /* 0x00000000070772ca */ /* 0x000fc400000e0000 */
[----:B---3--:R-:W-:Y:S02]  /*a5b0*/  ISETP.NE.U32.AND P2, PT, R3, RZ, PT ;  /* 0x000000ff0300720c */ /* 0x008fe40003f45070 */
[----:B------:R-:W-:Y:S02]  /*a5c0*/  R2UR UR6, R6 ;  /* 0x00000000060672ca */ /* 0x000fe400000e0000 */
[----:B----4-:R-:W-:Y:S02]  /*a5d0*/  R2UR UR4, R4 ;  /* 0x00000000040472ca */ /* 0x010fe400000e0000 */
        /* <DEDUP_REMOVED lines=161> */
[----:B------:R-:W-:Y:S04]  /*aff0*/  STL [R1+0x90], R0 ;  /* 0x0000900001007387 */ /* 0x000fe80000100800 */
[----:B------:R-:W-:Y:S01]  /*b000*/  STL [R1+0x90], R0 ;  /* 0x0000900001007387 */ /* 0x000fe20000100800 */
[----:B------:R-:W-:-:S02]  /*b010*/  WARPGROUP.DEPBAR.LE gsb0, 0x0 ;  /* 0x00008000000079c5 */ /* 0x000fc40000010000 */
[----:B------:R-:W-:-:S06]  /*b020*/  WARPGROUP.ARRIVE ;  /* 0x00000000000079c5 */ /* 0x000fcc0000000000 */
[----:B------:R-:W-:Y:S01]  /*b030*/  HGMMA.64x96x16.F32 R24, gdesc[UR4], R24, gsb0 ;  /* 0x01600000041879f0 */ /* 0x000fe20008000818 */
        /* <DEDUP_REMOVED lines=22> */
[----:B------:R-:W2:Y:S04]  /*b1a0*/  LDL.64 R12, [R1+0x170] ;  /* 0x00017000010c7983 */ /* 0x000ea80000100a00 */
[----:B------:R-:W3:Y:S04]  /*b1b0*/  LD.E.64 R4, desc[UR54][R16.64+0x440] ;  /* 0x0004403610047980 */ /* 0x000ee8000c101b00 */
        /* <DEDUP_REMOVED lines=64> */
[----:B--2---:R-:W2:Y:S02]  /*b5c0*/  LD.E R9, desc[UR54][R12.64] ;  /* 0x000000360c097980 */ /* 0x004ea4000c101900 */
[-C--:B--2---:R-:W-:Y:S01]  /*b5d0*/  FMUL.FTZ R7, R24, R9.reuse ;  /* 0x0000000918077220 */ /* 0x084fe20000410000 */
[-C--:B------:R-:W-:Y:S01]  /*b5e0*/  FMUL.FTZ R8, R25, R9.reuse ;  /* 0x0000000919087220 */ /* 0x080fe20000410000 */
[----:B------:R-:W-:-:S04]  /*b5f0*/  FMUL.FTZ R11, R28, R9 ;  /* 0x000000091c0b7220 */ /* 0x000fc80000410000 */
[----:B------:R-:W3:Y:S01]  /*b600*/  MUFU.TANH R7, R7 ;  /* 0x0000000700077308 */ /* 0x000ee20000002400 */
[-C--:B------:R-:W-:Y:S01]  /*b610*/  FMUL.FTZ R18, R29, R9.reuse ;  /* 0x000000091d127220 */ /* 0x080fe20000410000 */
[----:B------:R-:W-:-:S06]  /*b620*/  FMUL.FTZ R24, R32, R9 ;  /* 0x0000000920187220 */ /* 0x000fcc0000410000 */
[----:B------:R-:W2:Y:S01]  /*b630*/  MUFU.TANH R8, R8 ;  /* 0x0000000800087308 */ /* 0x000ea20000002400 */
[-C--:B------:R-:W-:Y:S01]  /*b640*/  FMUL.FTZ R6, R26, R9.reuse ;  /* 0x000000091a067220 */ /* 0x080fe20000410000 */
[----:B------:R-:W-:-:S06]  /*b650*/  FMUL.FTZ R26, R33, R9 ;  /* 0x00000009211a7220 */ /* 0x000fcc0000410000 */
[----:B------:R3:W0:Y:S01]  /*b660*/  MUFU.TANH R12, R11 ;  /* 0x0000000b000c7308 */ /* 0x0006220000002400 */
[----:B------:R-:W-:-:S07]  /*b670*/  FMUL.FTZ R28, R36, R9 ;  /* 0x00000009241c7220 */ /* 0x000fce0000410000 */
[----:B------:R-:W1:Y:S01]  /*b680*/  MUFU.TANH R18, R18 ;  /* 0x0000001200127308 */ /* 0x000e620000002400 */
[----:B---3--:R-:W-:Y:S01]  /*b690*/  FMNMX.FTZ R11, R7, R4, !PT ;  /* 0x00000004070b7209 */ /* 0x008fe20007810000 */
[-C--:B------:R-:W-:Y:S01]  /*b6a0*/  FMUL.FTZ R32, R37, R9.reuse ;  /* 0x0000000925207220 */ /* 0x080fe20000410000 */
[-C--:B------:R-:W-:Y:S01]  /*b6b0*/  FMUL.FTZ R40, R40, R9.reuse ;  /* 0x0000000928287220 */ /* 0x080fe20000410000 */
[----:B------:R-:W-:-:S04]  /*b6c0*/  FMUL.FTZ R76, R41, R9 ;  /* 0x00000009294c7220 */ /* 0x000fc80000410000 */
        /* <DEDUP_REMOVED lines=9> */
[----:B0-----:R-:W-:Y:S01]  /*b760*/  FMNMX.FTZ R11, R12, R11, !PT ;  /* 0x0000000b0c0b7209 */ /* 0x001fe20007810000 */
[-C--:B------:R-:W-:Y:S01]  /*b770*/  FMUL.FTZ R36, R53, R9.reuse ;  /* 0x0000000935247220 */ /* 0x080fe20000410000 */
[-C--:B------:R-:W-:Y:S01]  /*b780*/  FMUL.FTZ R72, R61, R9.reuse ;  /* 0x000000093d487220 */ /* 0x080fe20000410000 */
[-C--:B------:R-:W-:Y:S01]  /*b790*/  FMUL.FTZ R74, R64, R9.reuse ;  /* 0x00000009404a7220 */ /* 0x080fe20000410000 */
[-C--:B------:R-:W-:Y:S01]  /*b7a0*/  FMUL.FTZ R78, R65, R9.reuse ;  /* 0x00000009414e7220 */ /* 0x080fe20000410000 */
[-C--:B------:R-:W-:Y:S01]  /*b7b0*/  FMUL.FTZ R88, R68, R9.reuse ;  /* 0x0000000944587220 */ /* 0x080fe20000410000 */
[----:B------:R-:W-:Y:S01]  /*b7c0*/  FMUL.FTZ R90, R69, R9 ;  /* 0x00000009455a7220 */ /* 0x000fe20000410000 */
[----:B------:R-:W0:Y:S01]  /*b7d0*/  MUFU.TANH R28, R28 ;  /* 0x0000001c001c7308 */ /* 0x000e220000002400 */
[----:B-1----:R-:W-:Y:S01]  /*b7e0*/  FMNMX.FTZ R11, R18, R11, !PT ;  /* 0x0000000b120b7209 */ /* 0x002fe20007810000 */
[-C--:B------:R-:W-:Y:S01]  /*b7f0*/  FMUL.FTZ R130, R30, R9.reuse ;  /* 0x000000091e827220 */ /* 0x080fe20000410000 */
[-C--:B------:R-:W-:Y:S01]  /*b800*/  FMUL.FTZ R3, R27, R9.reuse ;  /* 0x000000091b037220 */ /* 0x080fe20000410000 */
[-C--:B------:R-:W-:Y:S01]  /*b810*/  FMUL.FTZ R132, R31, R9.reuse ;  /* 0x000000091f847220 */ /* 0x080fe20000410000 */
[-C--:B------:R-:W-:Y:S01]  /*b820*/  FMUL.FTZ R142, R34, R9.reuse ;  /* 0x00000009228e7220 */ /* 0x080fe20000410000 */
[-C--:B------:R-:W-:Y:S01]  /*b830*/  FMUL.FTZ R184, R35, R9.reuse ;  /* 0x0000000923b87220 */ /* 0x080fe20000410000 */
[----:B------:R-:W-:Y:S01]  /*b840*/  FMUL.FTZ R226, R38, R9 ;  /* 0x0000000926e27220 */ /* 0x000fe20000410000 */
[----:B------:R-:W1:Y:S01]  /*b850*/  MUFU.TANH R32, R32 ;  /* 0x0000002000207308 */ /* 0x000e620000002400 */
        /* <DEDUP_REMOVED lines=21> */
[----:B------:R-:W-:Y:S01]  /*b9b0*/  FMUL.FTZ R71, R71, R9 ;  /* 0x0000000947477220 */ /* 0x000fe20000410000 */
[----:B------:R-:W4:Y:S01]  /*b9c0*/  LD.E R33, desc[UR54][R16.64+0x238] ;  /* 0x0002383610217980 */ /* 0x000f22000c101900 */
[----:B------:R-:W0:Y:S01]  /*b9d0*/  MUFU.TANH R80, R80 ;  /* 0x0000005000507308 */ /* 0x000e220000002400 */
[----:B-1----:R-:W-:-:S02]  /*b9e0*/  FMNMX.FTZ R11, R32, R11, !PT ;  /* 0x0000000b200b7209 */ /* 0x002fc40007810000 */
[----:B------:R-:W4:Y:S04]  /*b9f0*/  LD.E R45, desc[UR54][R16.64+0x25c] ;  /* 0x00025c36102d7980 */ /* 0x000f28000c101900 */
[----:B------:R-:W4:Y:S01]  /*ba00*/  LD.E R41, desc[UR54][R16.64+0x26c] ;  /* 0x00026c3610297980 */ /* 0x000f22000c101900 */
[----:B------:R-:W1:Y:S01]  /*ba10*/  MUFU.TANH R82, R82 ;  /* 0x0000005200527308 */ /* 0x000e620000002400 */
[----:B---3--:R-:W-:Y:S01]  /*ba20*/  FMNMX.FTZ R11, R40, R11, !PT ;  /* 0x0000000b280b7209 */ /* 0x008fe20007810000 */
[----:B------:R-:W-:Y:S01]  /*ba30*/  FMUL.FTZ R48, R57, R9 ;  /* 0x0000000939307220 */ /* 0x000fe20000410000 */
[----:B------:R-:W3:Y:S04]  /*ba40*/  LD.E R34, desc[UR54][R16.64+0x250] ;  /* 0x0002503610227980 */ /* 0x000ee8000c101900 */
[----:B------:R-:W3:Y:S01]  /*ba50*/  LD.E R37, desc[UR54][R16.64+0x288] ;  /* 0x0002883610257980 */ /* 0x000ee2000c101900 */
[----:B------:R-:W1:Y:S01]  /*ba60*/  MUFU.TANH R84, R84 ;  /* 0x0000005400547308 */ /* 0x000e620000002400 */
[----:B--2---:R-:W-:-:S02]  /*ba70*/  FMNMX.FTZ R11, R76, R11, !PT ;  /* 0x0000000b4c0b7209 */ /* 0x004fc40007810000 */
[----:B------:R-:W2:Y:S04]  /*ba80*/  LD.E R38, desc[UR54][R16.64+0x260] ;  /* 0x0002603610267980 */ /* 0x000ea8000c101900 */
[----:B------:R-:W2:Y:S01]  /*ba90*/  LD.E R49, desc[UR54][R16.64+0x2b8] ;  /* 0x0002b83610317980 */ /* 0x000ea2000c101900 */
[----:B------:R-:W1:Y:S01]  /*baa0*/  MUFU.TANH R86, R86 ;  /* 0x0000005600567308 */ /* 0x000e620000002400 */
[----:B0-----:R-:W-:Y:S02]  /*bab0*/  FMNMX.FTZ R11, R80, R11, !PT ;  /* 0x0000000b500b7209 */ /* 0x001fe40007810000 */
[----:B------:R-:W3:Y:S05]  /*bac0*/  LD.E R42, desc[UR54][R16.64+0x264] ;  /* 0x00026436102a7980 */ /* 0x000eea000c101900 */
[----:B------:R-:W0:Y:S01]  /*bad0*/  MUFU.TANH R52, R52 ;  /* 0x0000003400347308 */ /* 0x000e220000002400 */
[----:B-1----:R-:W-:Y:S01]  /*bae0*/  FMNMX.FTZ R11, R82, R11, !PT ;  /* 0x0000000b520b7209 */ /* 0x002fe20007810000 */
[----:B------:R-:W2:Y:S04]  /*baf0*/  LD.E R50, desc[UR54][R16.64+0x284] ;  /* 0x0002843610327980 */ /* 0x000ea8000c101900 */
        /* <DEDUP_REMOVED lines=9> */
[----:B------:R-:W1:Y:S01]  /*bb90*/  MUFU.TANH R48, R48 ;  /* 0x0000003000307308 */ /* 0x000e620000002400 */
[----:B0-----:R-:W-:Y:S01]  /*bba0*/  FMNMX.FTZ R11, R52, R11, !PT ;  /* 0x0000000b340b7209 */ /* 0x001fe20007810000 */
[----:B------:R-:W2:Y:S06]  /*bbb0*/  LD.E R62, desc[UR54][R16.64+0x2c4] ;  /* 0x0002c436103e7980 */ /* 0x000eac000c101900 */
[----:B------:R-:W0:Y:S01]  /*bbc0*/  MUFU.TANH R60, R60 ;  /* 0x0000003c003c7308 */ /* 0x000e220000002400 */
[----:B-1----:R-:W-:Y:S01]  /*bbd0*/  FMNMX.FTZ R11, R36, R11, !PT ;  /* 0x0000000b240b7209 */ /* 0x002fe20007810000 */
[----:B------:R-:W2:Y:S04]  /*bbe0*/  LD.E R66, desc[UR54][R16.64+0x2d0] ;  /* 0x0002d03610427980 */ /* 0x000ea8000c101900 */
[----:B------:R-:W2:Y:S02]  /*bbf0*/  LD.E R61, desc[UR54][R16.64+0x2e8] ;  /* 0x0002e836103d7980 */ /* 0x000ea4000c101900 */
[----:B------:R-:W1:Y:S01]  /*bc00*/  MUFU.TANH R72, R72 ;  /* 0x0000004800487308 */ /* 0x000e620000002400 */
[----:B------:R-:W-:Y:S01]  /*bc10*/  FMNMX.FTZ R11, R44, R11, !PT ;  /* 0x0000000b2c0b7209 */ /* 0x000fe20007810000 */
[----:B------:R-:W2:Y:S06]  /*bc20*/  LD.E R68, desc[UR54][R16.64+0x2e0] ;  /* 0x0002e03610447980 */ /* 0x000eac000c101900 */
        /* <DEDUP_REMOVED lines=13> */
[----:B------:R-:W2:Y:S03]  /*bd00*/  LD.E R39, desc[UR54][R16.64+0x278] ;  /* 0x0002783610277980 */ /* 0x000ea6000c101900 */
[----:B------:R-:W-:Y:S01]  /*bd10*/  FMNMX.FTZ R11, R78, R11, !PT ;  /* 0x0000000b4e0b7209 */ /* 0x000fe20007810000 */
[----:B------:R-:W2:Y:S03]  /*bd20*/  LD.E R35, desc[UR54][R16.64+0x27c] ;  /* 0x00027c3610237980 */ /* 0x000ea6000c101900 */
[----:B0-----:R-:W-:Y:S01]  /*bd30*/  FMNMX.FTZ R11, R88, R11, !PT ;  /* 0x0000000b580b7209 */ /* 0x001fe20007810000 */
[----:B------:R-:W0:Y:S01]  /*bd40*/  MUFU.TANH R6, R6 ;  /* 0x0000000600067308 */ /* 0x000e220000002400 */
[----:B------:R-:W2:Y:S04]  /*bd50*/  LD.E R57, desc[UR54][R16.64+0x28c] ;  /* 0x00028c3610397980 */ /* 0x000ea8000c101900 */
[----:B------:R-:W2:Y:S01]  /*bd60*/  LD.E R55, desc[UR54][R16.64+0x298] ;  /* 0x0002983610377980 */ /* 0x000ea2000c101900 */
[----:B-1----:R-:W-:-:S02]  /*bd70*/  FMNMX.FTZ R13, R90, R11, !PT ;  /* 0x0000000b5a0d7209 */ /* 0x002fc40007810000 */
[----:B------:R-:W1:Y:S01]  /*bd80*/  MUFU.TANH R3, R3 ;  /* 0x0000000300037308 */ /* 0x000e620000002400 */
[----:B------:R-:W2:Y:S04]  /*bd90*/  LD.E R47, desc[UR54][R16.64+0x2a8] ;  /* 0x0002a836102f7980 */ /* 0x000ea8000c101900 */
[----:B------:R-:W0:Y:S03]  /*bda0*/  SHFL.BFLY PT, R14, R13, 0x2, 0x1f ;  /* 0x0c401f000d0e7f89 */ /* 0x000e2600000e0000 */
[----:B------:R-:W1:Y:S01]  /*bdb0*/  MUFU.TANH R130, R130 ;  /* 0x0000008200827308 */ /* 0x000e620000002400 */
[----:B------:R-:W2:Y:S04]  /*bdc0*/  LD.E R51, desc[UR54][R16.64+0x2ac] ;  /* 0x0002ac3610337980 */ /* 0x000ea8000c101900 */
[----:B------:R-:W2:Y:S03]  /*bdd0*/  LD.E R67, desc[UR54][R16.64+0x2c8] ;  /* 0x0002c83610437980 */ /* 0x000ea6000c101900 */
[----:B------:R-:W1:Y:S01]  /*bde0*/  MUFU.TANH R132, R132 ;  /* 0x0000008400847308 */ /* 0x000e620000002400 */
[----:B------:R-:W2:Y:S04]  /*bdf0*/  LD.E R59, desc[UR54][R16.64+0x2cc] ;  /* 0x0002cc36103b7980 */ /* 0x000ea8000c101900 */
[----:B------:R-:W2:Y:S01]  /*be00*/  LD.E R63, desc[UR54][R16.64+0x2dc] ;  /* 0x0002dc36103f7980 */ /* 0x000ea2000c101900 */
[----:B0-----:R-:W-:-:S05]  /*be10*/  FMNMX.FTZ R11, R13, R14, !PT ;  /* 0x0000000e0d0b7209 */ /* 0x001fca0007810000 */
[----:B------:R-:W0:Y:S01]  /*be20*/  SHFL.BFLY PT, R30, R11, 0x1, 0x1f ;  /* 0x0c201f000b1e7f89 */ /* 0x000e2200000e0000 */
[----:B------:R-:W1:Y:S01]  /*be30*/  MUFU.TANH R142, R142 ;  /* 0x0000008e008e7308 */ /* 0x000e620000002400 */
[----:B------:R-:W-:-:S07]  /*be40*/  FMNMX.FTZ R20, R6, R5, !PT ;  /* 0x0000000506147209 */ /* 0x000fce0007810000 */
[----:B------:R-:W1:Y:S08]  /*be50*/  MUFU.TANH R184, R184 ;  /* 0x000000b800b87308 */ /* 0x000e700000002400 */
[----:B------:R-:W1:Y:S01]  /*be60*/  MUFU.TANH R226, R226 ;  /* 0x000000e200e27308 */ /* 0x000e620000002400 */
[----:B0-----:R-:W-:Y:S02]  /*be70*/  FMNMX.FTZ R15, R11, R30, !PT ;  /* 0x0000001e0b0f7209 */ /* 0x001fe40007810000 */
[----:B-1----:R-:W-:-:S05]  /*be80*/  FMNMX.FTZ R11, R3, R20, !PT ;  /* 0x00000014030b7209 */ /* 0x002fca0007810000 */
[----:B------:R-:W0:Y:S01]  /*be90*/  MUFU.TANH R182, R182 ;  /* 0x000000b600b67308 */ /* 0x000e220000002400 */
[----:B------:R-:W-:-:S07]  /*bea0*/  FMUL.FTZ R14, R46, R9 ;  /* 0x000000092e0e7220 */ /* 0x000fce0000410000 */
[----:B------:R-:W1:Y:S01]  /*beb0*/  MUFU.TANH R176, R176 ;  /* 0x000000b000b07308 */ /* 0x000e620000002400 */
[----:B------:R-:W-:-:S07]  /*bec0*/  FMNMX.FTZ R11, R130, R11, !PT ;  /* 0x0000000b820b7209 */ /* 0x000fce0007810000 */
[----:B------:R-:W1:Y:S01]  /*bed0*/  MUFU.TANH R166, R166 ;  /* 0x000000a600a67308 */ /* 0x000e620000002400 */
[----:B------:R-:W-:-:S07]  /*bee0*/  FMNMX.FTZ R11, R132, R11, !PT ;  /* 0x0000000b840b7209 */ /* 0x000fce0007810000 */
[----:B------:R-:W-:Y:S01]  /*bef0*/  MUFU.TANH R158, R158 ;  /* 0x0000009e009e7308 */ /* 0x000fe20000002400 */
[----:B------:R-:W-:-:S07]  /*bf00*/  FMNMX.FTZ R11, R142, R11, !PT ;  /* 0x0000000b8e0b7209 */ /* 0x000fce0007810000 */
[----:B------:R-:W-:Y:S01]  /*bf10*/  MUFU.TANH R160, R160 ;  /* 0x000000a000a07308 */ /* 0x000fe20000002400 */
[----:B------:R-:W-:-:S07]  /*bf20*/  FMNMX.FTZ R11, R184, R11, !PT ;  /* 0x0000000bb80b7209 */ /* 0x000fce0007810000 */
[----:B------:R-:W-:Y:S01]  /*bf30*/  MUFU.TANH R168, R168 ;  /* 0x000000a800a87308 */ /* 0x000fe20000002400 */
[----:B------:R-:W-:-:S07]  /*bf40*/  FMNMX.FTZ R11, R226, R11, !PT ;  /* 0x0000000be20b7209 */ /* 0x000fce0007810000 */
[----:B------:R-:W-:Y:S01]  /*bf50*/  MUFU.TANH R174, R174 ;  /* 0x000000ae00ae7308 */ /* 0x000fe20000002400 */
[----:B0-----:R-:W-:-:S07]  /*bf60*/  FMNMX.FTZ R11, R182, R11, !PT ;  /* 0x0000000bb60b7209 */ /* 0x001fce0007810000 */
[----:B------:R-:W-:Y:S08]  /*bf70*/  MUFU.TANH R214, R214 ;  /* 0x000000d600d67308 */ /* 0x000ff00000002400 */
        /* <DEDUP_REMOVED lines=8> */
[----:B------:R-:W-:Y:S04]  /*c000*/  ST.E desc[UR54][R16.64+0x440], R13 ;  /* 0x0004400d10007985 */ /* 0x000fe8000c101936 */
[----:B------:R-:W3:Y:S03]  /*c010*/  LD.E R30, desc[UR54][R16.64+0x240] ;  /* 0x00024036101e7980 */ /* 0x000ee6000c101900 */
[----:B------:R-:W0:Y:S01]  /*c020*/  MUFU.TANH R14, R14 ;  /* 0x0000000e000e7308 */ /* 0x000e220000002400 */
[----:B-1----:R-:W-:Y:S01]  /*c030*/  FMNMX.FTZ R11, R176, R11, !PT ;  /* 0x0000000bb00b7209 */ /* 0x002fe20007810000 */
[----:B------:R-:W2:Y:S03]  /*c040*/  LD.E R46, desc[UR54][R16.64+0x280] ;  /* 0x00028036102e7980 */ /* 0x000ea6000c101900 */
[----:B------:R-:W-:-:S04]  /*c050*/  FMNMX.FTZ R11, R166, R11, !PT ;  /* 0x0000000ba60b7209 */ /* 0x000fc80007810000 */
[----:B0-----:R-:W-:-:S04]  /*c060*/  FMNMX.FTZ R11, R14, R11, !PT ;  /* 0x0000000b0e0b7209 */ /* 0x001fc80007810000 */
        /* <DEDUP_REMOVED lines=12> */
[----:B------:R0:W-:Y:S03]  /*c130*/  ST.E desc[UR54][R16.64+0x440], R15 ;  /* 0x0004400f10007985 */ /* 0x0001e6000c101936 */
[----:B------:R-:W-:Y:S01]  /*c140*/  FMNMX.FTZ R9, R71, R20, !PT ;  /* 0x0000001447097209 */ /* 0x000fe20007810000 */
[----:B------:R-:W4:Y:S04]  /*c150*/  LD.E R19, desc[UR54][R16.64+0x440] ;  /* 0x0004403610137980 */ /* 0x000f28000c101900 */
[----:B------:R-:W-:Y:S04]  /*c160*/  ST.E desc[UR54][R16.64+0x444], R9 ;  /* 0x0004440910007985 */ /* 0x000fe8000c101936 */
[----:B------:R-:W3:Y:S04]  /*c170*/  LD.E R11, desc[UR54][R16.64+0x444] ;  /* 0x00044436100b7980 */ /* 0x000ee8000c101900 */
[----:B0-----:R-:W2:Y:S04]  /*c180*/  LD.E R15, desc[UR54][R16.64+0x450] ;  /* 0x00045036100f7980 */ /* 0x001ea8000c101900 */
[----:B------:R-:W2:Y:S01]  /*c190*/  LD.E R20, desc[UR54][R16.64+0x454] ;  /* 0x0004543610147980 */ /* 0x000ea2000c101900 */
[----:B----4-:R-:W-:-:S04]  /*c1a0*/  FMUL.FTZ R27, R19, R21 ;  /* 0x00000015131b7220 */ /* 0x010fc80000410000 */
[----:B------:R-:W-:Y:S02]  /*c1b0*/  FFMA.FTZ R153, R8, R21, -R27 ;  /* 0x0000001508997223 */ /* 0x000fe4000001081b */
[----:B---3--:R-:W0:Y:S02]  /*c1c0*/  SHFL.BFLY PT, R8, R11, 0x2, 0x1f ;  /* 0x0c401f000b087f89 */ /* 0x008e2400000e0000 */
[----:B0-----:R-:W-:-:S05]  /*c1d0*/  FMNMX.FTZ R8, R11, R8, !PT ;  /* 0x000000080b087209 */ /* 0x001fca0007810000 */
[----:B------:R-:W0:Y:S01]  /*c1e0*/  SHFL.BFLY PT, R9, R8, 0x1, 0x1f ;  /* 0x0c201f0008097f89 */ /* 0x000e2200000e0000 */
[-C--:B------:R-:W-:Y:S01]  /*c1f0*/  FFMA.FTZ R29, R88, R21.reuse, -R27 ;  /* 0x00000015581d7223 */ /* 0x080fe2000001081b */
[----:B------:R-:W-:Y:S01]  /*c200*/  FADD.FTZ R4, R4, -R19 ;  /* 0x8000001304047221 */ /* 0x000fe20000010000 */
[----:B------:R-:W-:-:S03]  /*c210*/  FFMA.FTZ R152, R7, R21, -R27 ;  /* 0x0000001507987223 */ /* 0x000fc6000001081b */
[-C--:B------:R-:W-:Y:S01]  /*c220*/  FMUL.FTZ R4, R4, R21.reuse ;  /* 0x0000001504047220 */ /* 0x080fe20000410000 */
[----:B------:R-:W-:Y:S02]  /*c230*/  FFMA.FTZ R155, R12, R21, -R27 ;  /* 0x000000150c9b7223 */ /* 0x000fe4000001081b */
[----:B------:R-:W-:Y:S01]  /*c240*/  MUFU.EX2 R152, R152 ;  /* 0x0000009800987308 */ /* 0x000fe20000000800 */
[----:B0-----:R-:W-:-:S05]  /*c250*/  FMNMX.FTZ R88, R8, R9, !PT ;  /* 0x0000000908587209 */ /* 0x001fca0007810000 */
[----:B------:R-:W-:Y:S01]  /*c260*/  FADD.FTZ R100, R5, -R88 ;  /* 0x8000005805647221 */ /* 0x000fe20000010000 */
[-C--:B------:R-:W-:Y:S01]  /*c270*/  FMUL.FTZ R77, R88, R21.reuse ;  /* 0x00000015584d7220 */ /* 0x080fe20000410000 */
[----:B------:R-:W2:Y:S01]  /*c280*/  MUFU.EX2 R25, R4 ;  /* 0x0000000400197308 */ /* 0x000ea20000000800 */
[-C--:B------:R-:W-:Y:S01]  /*c290*/  FFMA.FTZ R154, R18, R21.reuse, -R27 ;  /* 0x00000015129a7223 */ /* 0x080fe2000001081b */
[----:B------:R-:W-:Y:S01]  /*c2a0*/  FMUL.FTZ R100, R21, R100 ;  /* 0x0000006415647220 */ /* 0x000fe20000410000 */
[-CC-:B------:R-:W-:Y:S01]  /*c2b0*/  FFMA.FTZ R185, R6, R21.reuse, -R77.reuse ;  /* 0x0000001506b97223 */ /* 0x180fe2000001084d */
[-CC-:B------:R-:W-:Y:S01]  /*c2c0*/  FFMA.FTZ R186, R3, R21.reuse, -R77.reuse ;  /* 0x0000001503ba7223 */ /* 0x180fe2000001084d */
[----:B------:R-:W-:-:S03]  /*c2d0*/  FFMA.FTZ R6, R130, R21, -R77 ;  /* 0x0000001582067223 */ /* 0x000fc6000001084d */
[----:B------:R-:W-:Y:S01]  /*c2e0*/  MUFU.EX2 R153, R153 ;  /* 0x0000009900997308 */ /* 0x000fe20000000800 */
[-C--:B------:R-:W-:Y:S01]  /*c2f0*/  FFMA.FTZ R181, R132, R21.reuse, -R77 ;  /* 0x0000001584b57223 */ /* 0x080fe2000001084d */
[-C--:B------:R-:W-:Y:S01]  /*c300*/  FFMA.FTZ R7, R24, R21.reuse, -R27 ;  /* 0x0000001518077223 */ /* 0x080fe2000001081b */
[----:B------:R-:W-:-:S05]  /*c310*/  FFMA.FTZ R179, R142, R21, -R77 ;  /* 0x000000158eb37223 */ /* 0x000fca000001084d */
[----:B------:R-:W-:Y:S01]  /*c320*/  MUFU.EX2 R155, R155 ;  /* 0x0000009b009b7308 */ /* 0x000fe20000000800 */
[-C--:B------:R-:W-:Y:S01]  /*c330*/  FFMA.FTZ R180, R26, R21.reuse, -R27 ;  /* 0x000000151ab47223 */ /* 0x080fe2000001081b */
[-CC-:B------:R-:W-:Y:S01]  /*c340*/  FFMA.FTZ R173, R176, R21.reuse, -R77.reuse ;  /* 0x00000015b0ad7223 */ /* 0x180fe2000001084d */
[-C--:B------:R-:W-:Y:S01]  /*c350*/  FFMA.FTZ R184, R184, R21.reuse, -R77 ;  /* 0x00000015b8b87223 */ /* 0x080fe2000001084d */
[-C--:B------:R-:W-:Y:S01]  /*c360*/  FFMA.FTZ R175, R28, R21.reuse, -R27 ;  /* 0x000000151caf7223 */ /* 0x080fe2000001081b */
[-C--:B------:R-:W-:Y:S01]  /*c370*/  FFMA.FTZ R177, R226, R21.reuse, -R77 ;  /* 0x00000015e2b17223 */ /* 0x080fe2000001084d */
[-C--:B------:R-:W-:Y:S01]  /*c380*/  FFMA.FTZ R178, R32, R21.reuse, -R27 ;  /* 0x0000001520b27223 */ /* 0x080fe2000001081b */
[-CC-:B------:R-:W-:Y:S01]  /*c390*/  FFMA.FTZ R182, R182, R21.reuse, -R77.reuse ;  /* 0x00000015b6b67223 */ /* 0x180fe2000001084d */
[----:B------:R-:W-:Y:S01]  /*c3a0*/  MUFU.EX2 R100, R100 ;  /* 0x0000006400647308 */ /* 0x000fe20000000800 */
[-CC-:B------:R-:W-:Y:S01]  /*c3b0*/  FFMA.FTZ R171, R14, R21.reuse, -R77.reuse ;  /* 0x000000150eab7223 */ /* 0x180fe2000001084d */
[-CC-:B------:R-:W-:Y:S01]  /*c3c0*/  FFMA.FTZ R85, R158, R21.reuse, -R77.reuse ;  /* 0x000000159e557223 */ /* 0x180fe2000001084d */
[-C--:B------:R-:W-:Y:S01]  /*c3d0*/  FFMA.FTZ R165, R160, R21.reuse, -R77 ;  /* 0x00000015a0a57223 */ /* 0x080fe2000001084d */
[-CC-:B------:R-:W-:Y:S01]  /*c3e0*/  FFMA.FTZ R172, R40, R21.reuse, -R27.reuse ;  /* 0x0000001528ac7223 */ /* 0x180fe2000001081b */
[-CC-:B------:R-:W-:Y:S01]  /*c3f0*/  FFMA.FTZ R169, R76, R21.reuse, -R27.reuse ;  /* 0x000000154ca97223 */ /* 0x180fe2000001081b */
[-CC-:B------:R-:W-:Y:S01]  /*c400*/  FFMA.FTZ R167, R80, R21.reuse, -R27.reuse ;  /* 0x0000001550a77223 */ /* 0x180fe2000001081b */
[-CC-:B------:R-:W-:Y:S01]  /*c410*/  FFMA.FTZ R170, R82, R21.reuse, -R27.reuse ;  /* 0x0000001552aa7223 */ /* 0x180fe2000001081b */
[----:B------:R-:W0:Y:S01]  /*c420*/  MUFU.EX2 R185, R185 ;  /* 0x000000b900b97308 */ /* 0x000e220000000800 */
[-CC-:B------:R-:W-:Y:S01]  /*c430*/  FFMA.FTZ R164, R84, R21.reuse, -R27.reuse ;  /* 0x0000001554a47223 */ /* 0x180fe2000001081b */
[-CC-:B------:R-:W-:Y:S01]  /*c440*/  FFMA.FTZ R161, R86, R21.reuse, -R27.reuse ;  /* 0x0000001556a17223 */ /* 0x180fe2000001081b */
[-CC-:B------:R-:W-:Y:S01]  /*c450*/  FFMA.FTZ R162, R52, R21.reuse, -R27.reuse ;  /* 0x0000001534a27223 */ /* 0x180fe2000001081b */
[-CC-:B------:R-:W-:Y:S01]  /*c460*/  FFMA.FTZ R159, R36, R21.reuse, -R27.reuse ;  /* 0x00000015249f7223 */ /* 0x180fe2000001081b */
[-CC-:B------:R-:W-:Y:S01]  /*c470*/  FFMA.FTZ R19, R44, R21.reuse, -R27.reuse ;  /* 0x000000152c137223 */ /* 0x180fe2000001081b */
[-CC-:B------:R-:W-:Y:S01]  /*c480*/  FFMA.FTZ R156, R48, R21.reuse, -R27.reuse ;  /* 0x00000015309c7223 */ /* 0x180fe2000001081b */
[-C--:B------:R-:W-:Y:S01]  /*c490*/  FFMA.FTZ R13, R72, R21.reuse, -R27 ;  /* 0x00000015480d7223 */ /* 0x080fe2000001081b */
[----:B------:R-:W1:Y:S01]  /*c4a0*/  MUFU.EX2 R186, R186 ;  /* 0x000000ba00ba7308 */ /* 0x000e620000000800 */
[-C--:B------:R-:W-:Y:S01]  /*c4b0*/  FFMA.FTZ R176, R166, R21.reuse, -R77 ;  /* 0x00000015a6b07223 */ /* 0x080fe2000001084d */
[-CC-:B------:R-:W-:Y:S01]  /*c4c0*/  FFMA.FTZ R11, R74, R21.reuse, -R27.reuse ;  /* 0x000000154a0b7223 */ /* 0x180fe2000001081b */
[-CC-:B------:R-:W-:Y:S01]  /*c4d0*/  FFMA.FTZ R12, R78, R21.reuse, -R27.reuse ;  /* 0x000000154e0c7223 */ /* 0x180fe2000001081b */
[-C--:B------:R-:W-:Y:S01]  /*c4e0*/  FFMA.FTZ R9, R90, R21.reuse, -R27 ;  /* 0x000000155a097223 */ /* 0x080fe2000001081b */
[-CC-:B------:R-:W-:Y:S01]  /*c4f0*/  FFMA.FTZ R168, R168, R21.reuse, -R77.reuse ;  /* 0x00000015a8a87223 */ /* 0x180fe2000001084d */
[-CC-:B------:R-:W-:Y:S01]  /*c500*/  FFMA.FTZ R163, R174, R21.reuse, -R77.reuse ;  /* 0x00000015aea37223 */ /* 0x180fe2000001084d */
[-CC-:B------:R-:W-:Y:S01]  /*c510*/  FFMA.FTZ R216, R216, R21.reuse, -R77.reuse ;  /* 0x00000015d8d87223 */ /* 0x180fe2000001084d */
[----:B------:R-:W3:Y:S01]  /*c520*/  MUFU.EX2 R6, R6 ;  /* 0x0000000600067308 */ /* 0x000ee20000000800 */
[--C-:B------:R-:W-:Y:S01]  /*c530*/  FFMA.FTZ R166, R214, R21, -R77.reuse ;  /* 0x00000015d6a67223 */ /* 0x100fe2000001084d */
[----:B--2---:R-:W-:Y:S01]  /*c540*/  FFMA.FTZ R214, R25, R15, R152 ;  /* 0x0000000f19d67223 */ /* 0x004fe20000010098 */
[-CC-:B------:R-:W-:Y:S01]  /*c550*/  FFMA.FTZ R228, R228, R21.reuse, -R77.reuse ;  /* 0x00000015e4e47223 */ /* 0x180fe2000001084d */
[-CC-:B------:R-:W-:Y:S01]  /*c560*/  FFMA.FTZ R236, R236, R21.reuse, -R77.reuse ;  /* 0x00000015ecec7223 */ /* 0x180fe2000001084d */
[-C--:B------:R-:W-:Y:S01]  /*c570*/  FFMA.FTZ R75, R23, R21.reuse, -R77 ;  /* 0x00000015174b7223 */ /* 0x080fe2000001084d */
[----:B------:R-:W2:Y:S02]  /*c580*/  LD.E R4, desc[UR54][R16.64+0x42c] ;  /* 0x00042c3610047980 */ /* 0x000ea4000c101900 */
[----:B------:R-:W4:Y:S01]  /*c590*/  MUFU.EX2 R154, R154 ;  /* 0x0000009a009a7308 */ /* 0x000f220000000800 */
[----:B0-----:R-:W-:Y:S01]  /*c5a0*/  FFMA.FTZ R15, R100, R20, R185 ;  /* 0x00000014640f7223 */ /* 0x001fe200000100b9 */
[-C--:B------:R-:W-:Y:S01]  /*c5b0*/  FFMA.FTZ R18, R60, R21.reuse, -R27 ;  /* 0x000000153c127223 */ /* 0x080fe2000001081b */
[-C--:B------:R-:W-:Y:S01]  /*c5c0*/  FFMA.FTZ R3, R73, R21.reuse, -R77 ;  /* 0x0000001549037223 */ /* 0x080fe2000001084d */
[----:B------:R-:W2:Y:S04]  /*c5d0*/  LD.E R24, desc[UR54][R16.64+0x424] ;  /* 0x0004243610187980 */ /* 0x000ea8000c101900 */
[----:B------:R-:W0:Y:S01]  /*c5e0*/  MUFU.EX2 R181, R181 ;  /* 0x000000b500b57308 */ /* 0x000e220000000800 */
[----:B------:R-:W-:Y:S01]  /*c5f0*/  FADD.FTZ R214, R153, R214 ;  /* 0x000000d699d67221 */ /* 0x000fe20000010000 */
[----:B-1----:R-:W-:Y:S01]  /*c600*/  FADD.FTZ R15, R186, R15 ;  /* 0x0000000fba0f7221 */ /* 0x002fe20000010000 */
[----:B------:R-:W2:Y:S04]  /*c610*/  LD.E R130, desc[UR54][R16.64+0x3c0] ;  /* 0x0003c03610827980 */ /* 0x000ea8000c101900 */
[----:B------:R-:W2:Y:S01]  /*c620*/  LD.E R132, desc[UR54][R16.64+0x3d0] ;  /* 0x0003d03610847980 */ /* 0x000ea2000c101900 */
[----:B------:R-:W1:Y:S01]  /*c630*/  MUFU.EX2 R7, R7 ;  /* 0x0000000700077308 */ /* 0x000e620000000800 */
[----:B------:R-:W-:-:S02]  /*c640*/  FFMA.FTZ R160, R218, R21, -R77 ;  /* 0x00000015daa07223 */ /* 0x000fc4000001084d */
[----:B------:R-:W2:Y:S04]  /*c650*/  LD.E R142, desc[UR54][R16.64+0x3f4] ;  /* 0x0003f436108e7980 */ /* 0x000ea8000c101900 */
[----:B------:R-:W2:Y:S01]  /*c660*/  LD.E R5, desc[UR54][R16.64+0x258] ;  /* 0x0002583610057980 */ /* 0x000ea2000c101900 */
[----:B------:R-:W1:Y:S01]  /*c670*/  MUFU.EX2 R179, R179 ;  /* 0x000000b300b37308 */ /* 0x000e620000000800 */
[-CC-:B------:R-:W-:Y:S01]  /*c680*/  FFMA.FTZ R158, R234, R21.reuse, -R77.reuse ;  /* 0x00000015ea9e7223 */ /* 0x180fe2000001084d */
[----:B------:R-:W-:Y:S01]  /*c690*/  FFMA.FTZ R14, R71, R21, -R77 ;  /* 0x00000015470e7223 */ /* 0x000fe2000001084d */
[----:B------:R-:W-:Y:S01]  /*c6a0*/  FADD.FTZ R21, R155, R214 ;  /* 0x000000d69b157221 */ /* 0x000fe20000010000 */
[----:B------:R-:W2:Y:S04]  /*c6b0*/  LD.E R26, desc[UR54][R16.64+0x230] ;  /* 0x00023036101a7980 */ /* 0x000ea8000c101900 */
[----:B------:R-:W1:Y:S01]  /*c6c0*/  MUFU.EX2 R180, R180 ;  /* 0x000000b400b47308 */ /* 0x000e620000000800 */
[----:B---3--:R-:W-:Y:S01]  /*c6d0*/  FADD.FTZ R20, R6, R15 ;  /* 0x0000000f06147221 */ /* 0x008fe20000010000 */
[----:B------:R-:W3:Y:S06]  /*c6e0*/  LD.E R36, desc[UR54][R16.64+0x254] ;  /* 0x0002543610247980 */ /* 0x000eec000c101900 */
[----:B------:R-:W1:Y:S01]  /*c6f0*/  MUFU.EX2 R184, R184 ;  /* 0x000000b800b87308 */ /* 0x000e620000000800 */
[----:B----4-:R-:W-:Y:S01]  /*c700*/  FADD.FTZ R214, R154, R21 ;  /* 0x000000159ad67221 */ /* 0x010fe20000010000 */
[----:B0-----:R-:W-:Y:S01]  /*c710*/  FADD.FTZ R20, R181, R20 ;  /* 0x00000014b5147221 */ /* 0x001fe20000010000 */
[----:B------:R-:W4:Y:S04]  /*c720*/  LD.E R28, desc[UR54][R16.64+0x234] ;  /* 0x00023436101c7980 */ /* 0x000f28000c101900 */
[----:B------:R-:W3:Y:S01]  /*c730*/  LD.E R32, desc[UR54][R16.64+0x244] ;  /* 0x0002443610207980 */ /* 0x000ee2000c101900 */
[----:B------:R-:W0:Y:S08]  /*c740*/  MUFU.EX2 R175, R175 ;  /* 0x000000af00af7308 */ /* 0x000e300000000800 */
[----:B------:R-:W0:Y:S01]  /*c750*/  MUFU.EX2 R177, R177 ;  /* 0x000000b100b17308 */ /* 0x000e220000000800 */
[----:B------:R-:W3:Y:S01]  /*c760*/  LD.E R40, desc[UR54][R16.64+0x270] ;  /* 0x0002703610287980 */ /* 0x000ee2000c101900 */
[----:B-1----:R-:W-:-:S06]  /*c770*/  FADD.FTZ R15, R7, R214 ;  /* 0x000000d6070f7221 */ /* 0x002fcc0000010000 */
[----:B------:R-:W1:Y:S01]  /*c780*/  MUFU.EX2 R178, R178 ;  /* 0x000000b200b27308 */ /* 0x000e620000000800 */
[----:B------:R-:W3:Y:S01]  /*c790*/  LD.E R44, desc[UR54][R16.64+0x274] ;  /* 0x00027436102c7980 */ /* 0x000ee2000c101900 */
[----:B------:R-:W-:-:S06]  /*c7a0*/  FADD.FTZ R21, R179, R20 ;  /* 0x00000014b3157221 */ /* 0x000fcc0000010000 */
[----:B------:R-:W1:Y:S01]  /*c7b0*/  MUFU.EX2 R182, R182 ;  /* 0x000000b600b67308 */ /* 0x000e620000000800 */
[----:B------:R-:W-:Y:S01]  /*c7c0*/  FADD.FTZ R20, R180, R15 ;  /* 0x0000000fb4147221 */ /* 0x000fe20000010000 */
[----:B------:R-:W-:Y:S01]  /*c7d0*/  FADD.FTZ R214, R184, R21 ;  /* 0x00000015b8d67221 */ /* 0x000fe20000010000 */
[----:B------:R-:W3:Y:S04]  /*c7e0*/  LD.E R52, desc[UR54][R16.64+0x290] ;  /* 0x0002903610347980 */ /* 0x000ee8000c101900 */
[----:B------:R-:W3:Y:S01]  /*c7f0*/  LD.E R48, desc[UR54][R16.64+0x2a0] ;  /* 0x0002a03610307980 */ /* 0x000ee2000c101900 */
[----:B------:R-:W1:Y:S08]  /*c800*/  MUFU.EX2 R172, R172 ;  /* 0x000000ac00ac7308 */ /* 0x000e700000000800 */
[----:B------:R-:W1:Y:S01]  /*c810*/  MUFU.EX2 R173, R173 ;  /* 0x000000ad00ad7308 */ /* 0x000e620000000800 */
[----:B------:R-:W3:Y:S01]  /*c820*/  LD.E R60, desc[UR54][R16.64+0x2c0] ;  /* 0x0002c036103c7980 */ /* 0x000ee2000c101900 */
[----:B0-----:R-:W-:-:S03]  /*c830*/  FADD.FTZ R15, R175, R20 ;  /* 0x00000014af0f7221 */ /* 0x001fc60000010000 */
[----:B------:R-:W3:Y:S03]  /*c840*/  LD.E R76, desc[UR54][R16.64+0x2d4] ;  /* 0x0002d436104c7980 */ /* 0x000ee6000c101900 */
[----:B------:R-:W0:Y:S01]  /*c850*/  MUFU.EX2 R176, R176 ;  /* 0x000000b000b07308 */ /* 0x000e220000000800 */
[----:B------:R-:W-:Y:S01]  /*c860*/  FADD.FTZ R21, R177, R214 ;  /* 0x000000d6b1157221 */ /* 0x000fe20000010000 */
[----:B------:R-:W3:Y:S01]  /*c870*/  LD.E R74, desc[UR54][R16.64+0x2e4] ;  /* 0x0002e436104a7980 */ /* 0x000ee2000c101900 */
[----:B-1----:R-:W-:-:S05]  /*c880*/  FADD.FTZ R15, R178, R15 ;  /* 0x0000000fb20f7221 */ /* 0x002fca0000010000 */
[----:B------:R-:W1:Y:S01]  /*c890*/  MUFU.EX2 R171, R171 ;  /* 0x000000ab00ab7308 */ /* 0x000e620000000800 */
[----:B------:R-:W3:Y:S01]  /*c8a0*/  LD.E R72, desc[UR54][R16.64+0x2f0] ;  /* 0x0002f03610487980 */ /* 0x000ee2000c101900 */
[----:B------:R-:W-:-:S03]  /*c8b0*/  FADD.FTZ R20, R182, R21 ;  /* 0x00000015b6147221 */ /* 0x000fc60000010000 */
[----:B------:R-:W3:Y:S03]  /*c8c0*/  LD.E R80, desc[UR54][R16.64+0x300] ;  /* 0x0003003610507980 */ /* 0x000ee6000c101900 */
[----:B------:R-:W1:Y:S01]  /*c8d0*/  MUFU.EX2 R174, R85 ;  /* 0x0000005500ae7308 */ /* 0x000e620000000800 */
[----:B------:R-:W3:Y:S04]  /*c8e0*/  LD.E R86, desc[UR54][R16.64+0x304] ;  /* 0x0003043610567980 */ /* 0x000ee8000c101900 */
[----:B------:R-:W3:Y:S04]  /*c8f0*/  LD.E R82, desc[UR54][R16.64+0x310] ;  /* 0x0003103610527980 */ /* 0x000ee8000c101900 */
[----:B------:R-:W3:Y:S04]  /*c900*/  LD.E R78, desc[UR54][R16.64+0x314] ;  /* 0x00031436104e7980 */ /* 0x000ee8000c101900 */
[----:B------:R-:W3:Y:S01]  /*c910*/  LD.E R84, desc[UR54][R16.64+0x320] ;  /* 0x0003203610547980 */ /* 0x000ee2000c101900 */
[----:B------:R-:W-:Y:S01]  /*c920*/  FADD.FTZ R214, R172, R15 ;  /* 0x0000000facd67221 */ /* 0x000fe20000010000 */
[----:B------:R-:W-:-:S02]  /*c930*/  FADD.FTZ R15, R173, R20 ;  /* 0x00000014ad0f7221 */ /* 0x000fc40000010000 */
[----:B------:R-:W3:Y:S02]  /*c940*/  LD.E R90, desc[UR54][R16.64+0x330] ;  /* 0x00033036105a7980 */ /* 0x000ee4000c101900 */
[----:B0-----:R-:W-:Y:S01]  /*c950*/  FADD.FTZ R20, R176, R15 ;  /* 0x0000000fb0147221 */ /* 0x001fe20000010000 */
[----:B------:R0:W-:Y:S01]  /*c960*/  MUFU.EX2 R8, R29 ;  /* 0x0000001d00087308 */ /* 0x0001e20000000800 */
[----:B------:R-:W3:Y:S02]  /*c970*/  LD.E R27, desc[UR54][R16.64+0x24c] ;  /* 0x00024c36101b7980 */ /* 0x000ee4000c101900 */
[----:B-1----:R-:W-:Y:S02]  /*c980*/  FADD.FTZ R141, R171, R20 ;  /* 0x00000014ab8d7221 */ /* 0x002fe40000010000 */
[----:B------:R-:W3:Y:S02]  /*c990*/  LD.E R71, desc[UR54][R16.64+0x2ec] ;  /* 0x0002ec3610477980 */ /* 0x000ee4000c101900 */
[----:B------:R-:W-:-:S02]  /*c9a0*/  FADD.FTZ R20, R174, R141 ;  /* 0x0000008dae147221 */ /* 0x000fc40000010000 */
[----:B0-----:R-:W3:Y:S04]  /*c9b0*/  LD.E R29, desc[UR54][R16.64+0x248] ;  /* 0x00024836101d7980 */ /* 0x001ee8000c101900 */
[----:B------:R-:W3:Y:S04]  /*c9c0*/  LD.E R73, desc[UR54][R16.64+0x2f8] ;  /* 0x0002f83610497980 */ /* 0x000ee8000c101900 */
[----:B------:R-:W3:Y:S04]  /*c9d0*/  LD.E R77, desc[UR54][R16.64+0x2fc] ;  /* 0x0002fc36104d7980 */ /* 0x000ee8000c101900 */
[----:B------:R-:W3:Y:S04]  /*c9e0*/  LD.E R85, desc[UR54][R16.64+0x31c] ;  /* 0x00031c3610557980 */ /* 0x000ee8000c101900 */
[----:B------:R-:W3:Y:S01]  /*c9f0*/  LD.E R141, desc[UR54][R16.64+0x3fc] ;  /* 0x0003fc36108d7980 */ /* 0x000ee2000c101900 */
[----:B------:R-:W0:Y:S08]  /*ca00*/  MUFU.EX2 R169, R169 ;  /* 0x000000a900a97308 */ /* 0x000e300000000800 */
[----:B------:R-:W1:Y:S08]  /*ca10*/  MUFU.EX2 R167, R167 ;  /* 0x000000a700a77308 */ /* 0x000e700000000800 */
[----:B------:R-:W1:Y:S01]  /*ca20*/  MUFU.EX2 R170, R170 ;  /* 0x000000aa00aa7308 */ /* 0x000e620000000800 */
[----:B0-----:R-:W-:-:S07]  /*ca30*/  FADD.FTZ R214, R169, R214 ;  /* 0x000000d6a9d67221 */ /* 0x001fce0000010000 */
[----:B------:R-:W0:Y:S08]  /*ca40*/  MUFU.EX2 R164, R164 ;  /* 0x000000a400a47308 */ /* 0x000e300000000800 */
[----:B------:R-:W0:Y:S01]  /*ca50*/  MUFU.EX2 R165, R165 ;  /* 0x000000a500a57308 */ /* 0x000e220000000800 */
[----:B-1----:R-:W-:-:S07]  /*ca60*/  FADD.FTZ R15, R167, R214 ;  /* 0x000000d6a70f7221 */ /* 0x002fce0000010000 */
[----:B------:R-:W1:Y:S08]  /*ca70*/  MUFU.EX2 R161, R161 ;  /* 0x000000a100a17308 */ /* 0x000e700000000800 */
[----:B------:R-:W1:Y:S01]  /*ca80*/  MUFU.EX2 R168, R168 ;  /* 0x000000a800a87308 */ /* 0x000e620000000800 */
[----:B------:R-:W-:-:S07]  /*ca90*/  FADD.FTZ R15, R170, R15 ;  /* 0x0000000faa0f7221 */ /* 0x000fce0000010000 */
[----:B------:R-:W1:Y:S08]  /*caa0*/  MUFU.EX2 R162, R162 ;  /* 0x000000a200a27308 */ /* 0x000e700000000800 */
[----:B------:R-:W1:Y:S01]  /*cab0*/  MUFU.EX2 R163, R163 ;  /* 0x000000a300a37308 */ /* 0x000e620000000800 */
[----:B0-----:R-:W-:Y:S01]  /*cac0*/  FADD.FTZ R214, R164, R15 ;  /* 0x0000000fa4d67221 */ /* 0x001fe20000010000 */
[----:B------:R-:W-:-:S06]  /*cad0*/  FADD.FTZ R187, R165, R20 ;  /* 0x00000014a5bb7221 */ /* 0x000fcc0000010000 */
[----:B------:R-:W0:Y:S08]  /*cae0*/  MUFU.EX2 R159, R159 ;  /* 0x0000009f009f7308 */ /* 0x000e300000000800 */
[----:B------:R-:W0:Y:S01]  /*caf0*/  MUFU.EX2 R166, R166 ;  /* 0x000000a600a67308 */ /* 0x000e220000000800 */
[----:B-1----:R-:W-:Y:S01]  /*cb00*/  FADD.FTZ R189, R161, R214 ;  /* 0x000000d6a1bd7221 */ /* 0x002fe20000010000 */
[----:B------:R-:W-:-:S06]  /*cb10*/  FADD.FTZ R20, R168, R187 ;  /* 0x000000bba8147221 */ /* 0x000fcc0000010000 */
[----:B------:R-:W1:Y:S08]  /*cb20*/  MUFU.EX2 R19, R19 ;  /* 0x0000001300137308 */ /* 0x000e700000000800 */
[----:B------:R1:W1:Y:S01]  /*cb30*/  MUFU.EX2 R23, R216 ;  /* 0x000000d800177308 */ /* 0x0002620000000800 */
[----:B------:R-:W-:Y:S01]  /*cb40*/  FADD.FTZ R214, R162, R189 ;  /* 0x000000bda2d67221 */ /* 0x000fe20000010000 */
[----:B------:R-:W-:-:S06]  /*cb50*/  FADD.FTZ R187, R163, R20 ;  /* 0x00000014a3bb7221 */ /* 0x000fcc0000010000 */
[----:B------:R-:W1:Y:S08]  /*cb60*/  MUFU.EX2 R156, R156 ;  /* 0x0000009c009c7308 */ /* 0x000e700000000800 */
[----:B------:R-:W1:Y:S01]  /*cb70*/  MUFU.EX2 R160, R160 ;  /* 0x000000a000a07308 */ /* 0x000e620000000800 */
[----:B0-----:R-:W-:Y:S01]  /*cb80*/  FADD.FTZ R214, R159, R214 ;  /* 0x000000d69fd67221 */ /* 0x001fe20000010000 */
[----:B-1----:R-:W-:-:S06]  /*cb90*/  FADD.FTZ R216, R166, R187 ;  /* 0x000000bba6d87221 */ /* 0x002fcc0000010000 */
[----:B------:R-:W0:Y:S08]  /*cba0*/  MUFU.EX2 R18, R18 ;  /* 0x0000001200127308 */ /* 0x000e300000000800 */
[----:B------:R-:W1:Y:S01]  /*cbb0*/  MUFU.EX2 R21, R228 ;  /* 0x000000e400157308 */ /* 0x000e620000000800 */
[----:B------:R-:W-:Y:S01]  /*cbc0*/  FADD.FTZ R187, R19, R214 ;  /* 0x000000d613bb7221 */ /* 0x000fe20000010000 */
[----:B------:R-:W-:-:S06]  /*cbd0*/  FADD.FTZ R189, R23, R216 ;  /* 0x000000d817bd7221 */ /* 0x000fcc0000010000 */
[----:B------:R-:W1:Y:S08]  /*cbe0*/  MUFU.EX2 R13, R13 ;  /* 0x0000000d000d7308 */ /* 0x000e700000000800 */
[----:B------:R-:W2:Y:S01]  /*cbf0*/  MUFU.EX2 R158, R158 ;  /* 0x0000009e009e7308 */ /* 0x000ea20000000800 */
[----:B------:R-:W-:Y:S01]  /*cc00*/  FADD.FTZ R187, R156, R187 ;  /* 0x000000bb9cbb7221 */ /* 0x000fe20000010000 */
[----:B------:R-:W-:-:S06]  /*cc10*/  FADD.FTZ R214, R160, R189 ;  /* 0x000000bda0d67221 */ /* 0x000fcc0000010000 */
[----:B------:R-:W2:Y:S08]  /*cc20*/  MUFU.EX2 R11, R11 ;  /* 0x0000000b000b7308 */ /* 0x000eb00000000800 */
[----:B------:R-:W2:Y:S01]  /*cc30*/  MUFU.EX2 R15, R236 ;  /* 0x000000ec000f7308 */ /* 0x000ea20000000800 */
[----:B0-----:R-:W-:Y:S01]  /*cc40*/  FADD.FTZ R216, R18, R187 ;  /* 0x000000bb12d87221 */ /* 0x001fe20000010000 */
[----:B-1----:R-:W-:-:S06]  /*cc50*/  FADD.FTZ R187, R21, R214 ;  /* 0x000000d615bb7221 */ /* 0x002fcc0000010000 */
[----:B------:R-:W0:Y:S08]  /*cc60*/  MUFU.EX2 R12, R12 ;  /* 0x0000000c000c7308 */ /* 0x000e300000000800 */
[----:B------:R1:W4:Y:S01]  /*cc70*/  MUFU.EX2 R20, R75 ;  /* 0x0000004b00147308 */ /* 0x0003220000000800 */
[----:B------:R-:W-:Y:S01]  /*cc80*/  FADD.FTZ R216, R13, R216 ;  /* 0x000000d80dd87221 */ /* 0x000fe20000010000 */
[----:B--2---:R-:W-:-:S06]  /*cc90*/  FADD.FTZ R214, R158, R187 ;  /* 0x000000bb9ed67221 */ /* 0x004fcc0000010000 */
[----:B------:R-:W2:Y:S01]  /*cca0*/  MUFU.EX2 R3, R3 ;  /* 0x0000000300037308 */ /* 0x000ea20000000800 */
[----:B-1----:R-:W-:Y:S01]  /*ccb0*/  FADD.FTZ R75, R11, R216 ;  /* 0x000000d80b4b7221 */ /* 0x002fe20000010000 */
[----:B------:R-:W-:-:S06]  /*ccc0*/  FADD.FTZ R187, R15, R214 ;  /* 0x000000d60fbb7221 */ /* 0x000fcc0000010000 */
[----:B------:R-:W1:Y:S01]  /*ccd0*/  MUFU.EX2 R14, R14 ;  /* 0x0000000e000e7308 */ /* 0x000e620000000800 */
[----:B0-----:R-:W-:Y:S01]  /*cce0*/  FADD.FTZ R75, R12, R75 ;  /* 0x0000004b0c4b7221 */ /* 0x001fe20000010000 */
[----:B----4-:R-:W-:-:S06]  /*ccf0*/  FADD.FTZ R214, R20, R187 ;  /* 0x000000bb14d67221 */ /* 0x010fcc0000010000 */
[----:B------:R-:W0:Y:S01]  /*cd00*/  MUFU.EX2 R9, R9 ;  /* 0x0000000900097308 */ /* 0x000e220000000800 */
[----:B------:R-:W-:Y:S01]  /*cd10*/  FADD.FTZ R216, R8, R75 ;  /* 0x0000004b08d87221 */ /* 0x000fe20000010000 */
[----:B--2---:R-:W-:Y:S01]  /*cd20*/  FADD.FTZ R75, R3, R214 ;  /* 0x000000d6034b7221 */ /* 0x004fe20000010000 */
[----:B------:R-:W-:-:S03]  /*cd30*/  FMUL.FTZ R217, R25, R24 ;  /* 0x0000001819d97220 */ /* 0x000fc60000410000 */
[----:B-1----:R-:W-:Y:S01]  /*cd40*/  FADD.FTZ R75, R14, R75 ;  /* 0x0000004b0e4b7221 */ /* 0x002fe20000010000 */
[----:B------:R-:W-:Y:S01]  /*cd50*/  FMUL.FTZ R219, R100, R4 ;  /* 0x0000000464db7220 */ /* 0x000fe20000410000 */
[----:B------:R-:W-:-:S03]  /*cd60*/  FMUL.FTZ R189, R25, R26 ;  /* 0x0000001a19bd7220 */ /* 0x000fc60000410000 */
[----:B------:R3:W-:Y:S01]  /*cd70*/  ST.E desc[UR54][R16.64+0x454], R75 ;  /* 0x0004544b10007985 */ /* 0x0007e2000c101936 */
[----:B0-----:R-:W-:-:S03]  /*cd80*/  FADD.FTZ R187, R9, R216 ;  /* 0x000000d809bb7221 */ /* 0x001fc60000010000 */
[----:B------:R0:W-:Y:S01]  /*cd90*/  ST.E desc[UR54][R16.64+0x424], R217 ;  /* 0x000424d910007985 */ /* 0x0001e2000c101936 */
[C---:B------:R-:W-:Y:S01]  /*cda0*/  FMUL.FTZ R197, R25.reuse, R28 ;  /* 0x0000001c19c57220 */ /* 0x040fe20000410000 */
[C---:B------:R-:W-:Y:S01]  /*cdb0*/  FMUL.FTZ R213, R25.reuse, R30 ;  /* 0x0000001e19d57220 */ /* 0x040fe20000410000 */
[C---:B---3--:R-:W-:Y:S01]  /*cdc0*/  FMUL.FTZ R75, R25.reuse, R36 ;  /* 0x00000024194b7220 */ /* 0x048fe20000410000 */
[----:B------:R1:W-:Y:S01]  /*cdd0*/  ST.E desc[UR54][R16.64+0x450], R187 ;  /* 0x000450bb10007985 */ /* 0x0003e2000c101936 */
[C---:B------:R-:W-:Y:S01]  /*cde0*/  FMUL.FTZ R215, R25.reuse, R32 ;  /* 0x0000002019d77220 */ /* 0x040fe20000410000 */
[C---:B------:R-:W-:Y:S01]  /*cdf0*/  FMUL.FTZ R225, R25.reuse, R44 ;  /* 0x0000002c19e17220 */ /* 0x040fe20000410000 */
[C---:B0-----:R-:W-:Y:S01]  /*ce00*/  FMUL.FTZ R217, R25.reuse, R42 ;  /* 0x0000002a19d97220 */ /* 0x041fe20000410000 */
[----:B------:R0:W-:Y:S01]  /*ce10*/  ST.E desc[UR54][R16.64+0x42c], R219 ;  /* 0x00042cdb10007985 */ /* 0x0001e2000c101936 */
[----:B------:R-:W-:-:S03]  /*ce20*/  FMUL.FTZ R227, R25, R46 ;  /* 0x0000002e19e37220 */ /* 0x000fc60000410000 */
[----:B------:R2:W-:Y:S04]  /*ce30*/  ST.E desc[UR54][R16.64+0x230], R189 ;  /* 0x000230bd10007985 */ /* 0x0005e8000c101936 */
[----:B------:R3:W-:Y:S01]  /*ce40*/  ST.E desc[UR54][R16.64+0x254], R75 ;  /* 0x0002544b10007985 */ /* 0x0007e2000c101936 */
[C---:B-1----:R-:W-:Y:S01]  /*ce50*/  FMUL.FTZ R187, R25.reuse, R34 ;  /* 0x0000002219bb7220 */ /* 0x042fe20000410000 */
[C---:B0-----:R-:W-:Y:S01]  /*ce60*/  FMUL.FTZ R219, R25.reuse, R40 ;  /* 0x0000002819db7220 */ /* 0x041fe20000410000 */
[C---:B--2---:R-:W-:Y:S01]  /*ce70*/  FMUL.FTZ R189, R25.reuse, R38 ;  /* 0x0000002619bd7220 */ /* 0x044fe20000410000 */
[C---:B---3--:R-:W-:Y:S01]  /*ce80*/  FMUL.FTZ R75, R25.reuse, R50 ;  /* 0x00000032194b7220 */ /* 0x048fe20000410000 */
[----:B------:R0:W-:Y:S04]  /*ce90*/  ST.E desc[UR54][R16.64+0x234], R197 ;  /* 0x000234c510007985 */ /* 0x0001e8000c101936 */
[----:B------:R1:W-:Y:S04]  /*cea0*/  ST.E desc[UR54][R16.64+0x240], R213 ;  /* 0x000240d510007985 */ /* 0x0003e8000c101936 */
[----:B------:R2:W-:Y:S04]  /*ceb0*/  ST.E desc[UR54][R16.64+0x244], R215 ;  /* 0x000244d710007985 */ /* 0x0005e8000c101936 */
[----:B------:R3:W-:Y:S01]  /*cec0*/  ST.E desc[UR54][R16.64+0x250], R187 ;  /* 0x000250bb10007985 */ /* 0x0007e2000c101936 */
[----:B0-----:R-:W-:-:S03]  /*ced0*/  FMUL.FTZ R197, R25, R54 ;  /* 0x0000003619c57220 */ /* 0x001fc60000410000 */
[----:B------:R0:W-:Y:S01]  /*cee0*/  ST.E desc[UR54][R16.64+0x260], R189 ;  /* 0x000260bd10007985 */ /* 0x0001e2000c101936 */
[----:B-1----:R-:W-:-:S03]  /*cef0*/  FMUL.FTZ R213, R25, R48 ;  /* 0x0000003019d57220 */ /* 0x002fc60000410000 */
[----:B------:R1:W-:Y:S01]  /*cf00*/  ST.E desc[UR54][R16.64+0x264], R217 ;  /* 0x000264d910007985 */ /* 0x0003e2000c101936 */
[----:B--2---:R-:W-:-:S03]  /*cf10*/  FMUL.FTZ R215, R25, R56 ;  /* 0x0000003819d77220 */ /* 0x004fc60000410000 */
[----:B------:R2:W-:Y:S01]  /*cf20*/  ST.E desc[UR54][R16.64+0x270], R219 ;  /* 0x000270db10007985 */ /* 0x0005e2000c101936 */
[----:B---3--:R-:W-:-:S03]  /*cf30*/  FMUL.FTZ R187, R25, R52 ;  /* 0x0000003419bb7220 */ /* 0x008fc60000410000 */
[----:B------:R3:W-:Y:S01]  /*cf40*/  ST.E desc[UR54][R16.64+0x274], R225 ;  /* 0x000274e110007985 */ /* 0x0007e2000c101936 */
[----:B0-----:R-:W-:-:S03]  /*cf50*/  FMUL.FTZ R189, R25, R58 ;  /* 0x0000003a19bd7220 */ /* 0x001fc60000410000 */
[----:B------:R0:W-:Y:S01]  /*cf60*/  ST.E desc[UR54][R16.64+0x280], R227 ;  /* 0x000280e310007985 */ /* 0x0001e2000c101936 */
[----:B-1----:R-:W-:-:S03]  /*cf70*/  FMUL.FTZ R217, R25, R64 ;  /* 0x0000004019d97220 */ /* 0x002fc60000410000 */
[----:B------:R1:W-:Y:S01]  /*cf80*/  ST.E desc[UR54][R16.64+0x284], R75 ;  /* 0x0002844b10007985 */ /* 0x0003e2000c101936 */
[C---:B--2---:R-:W-:Y:S01]  /*cf90*/  FMUL.FTZ R219, R25.reuse, R60 ;  /* 0x0000003c19db7220 */ /* 0x044fe20000410000 */
[C---:B---3--:R-:W-:Y:S01]  /*cfa0*/  FMUL.FTZ R225, R25.reuse, R62 ;  /* 0x0000003e19e17220 */ /* 0x048fe20000410000 */
[C---:B0-----:R-:W-:Y:S01]  /*cfb0*/  FMUL.FTZ R227, R25.reuse, R66 ;  /* 0x0000004219e37220 */ /* 0x041fe20000410000 */
[C---:B-1----:R-:W-:Y:S01]  /*cfc0*/  FMUL.FTZ R75, R25.reuse, R76 ;  /* 0x0000004c194b7220 */ /* 0x042fe20000410000 */
        /* <DEDUP_REMOVED lines=59> */
[----:B-1----:R-:W-:Y:S01]  /*d380*/  FMUL.FTZ R75, R25, R140 ;  /* 0x0000008c194b7220 */ /* 0x002fe20000410000 */
        /* <DEDUP_REMOVED lines=10> */
[C---:B0-----:R-:W-:Y:S01]  /*d430*/  FMUL.FTZ R187, R25.reuse, R132 ;  /* 0x0000008419bb7220 */ /* 0x041fe20000410000 */
        /* <DEDUP_REMOVED lines=9> */
[C---:B------:R-:W-:Y:S02]  /*d4d0*/  FMUL.FTZ R35, R100.reuse, R35 ;  /* 0x0000002364237220 */ /* 0x040fe40000410000 */
[----:B------:R3:W-:Y:S01]  /*d4e0*/  ST.E desc[UR54][R16.64+0x3b4], R225 ;  /* 0x0003b4e110007985 */ /* 0x0007e2000c101936 */
[----:B0-----:R-:W-:Y:S01]  /*d4f0*/  FMUL.FTZ R189, R25, R150 ;  /* 0x0000009619bd7220 */ /* 0x001fe20000410000 */
[----:B------:R-:W-:-:S02]  /*d500*/  FMUL.FTZ R37, R100, R37 ;  /* 0x0000002564257220 */ /* 0x000fc40000410000 */
[----:B------:R0:W-:Y:S01]  /*d510*/  ST.E desc[UR54][R16.64+0x3c0], R227 ;  /* 0x0003c0e310007985 */ /* 0x0001e2000c101936 */
[C---:B-1----:R-:W-:Y:S01]  /*d520*/  FMUL.FTZ R217, R25.reuse, R142 ;  /* 0x0000008e19d97220 */ /* 0x042fe20000410000 */
[C---:B------:R-:W-:Y:S02]  /*d530*/  FMUL.FTZ R57, R100.reuse, R57 ;  /* 0x0000003964397220 */ /* 0x040fe40000410000 */
[----:B------:R1:W-:Y:S01]  /*d540*/  ST.E desc[UR54][R16.64+0x3c4], R75 ;  /* 0x0003c44b10007985 */ /* 0x0003e2000c101936 */
[C---:B--2---:R-:W-:Y:S01]  /*d550*/  FMUL.FTZ R219, R25.reuse, R148 ;  /* 0x0000009419db7220 */ /* 0x044fe20000410000 */
[C---:B------:R-:W-:Y:S01]  /*d560*/  FMUL.FTZ R55, R100.reuse, R55 ;  /* 0x0000003764377220 */ /* 0x040fe20000410000 */
[C---:B------:R-:W-:Y:S01]  /*d570*/  FMUL.FTZ R53, R100.reuse, R53 ;  /* 0x0000003564357220 */ /* 0x040fe20000410000 */
[C---:B---3--:R-:W-:Y:S01]  /*d580*/  FMUL.FTZ R225, R25.reuse, R146 ;  /* 0x0000009219e17220 */ /* 0x048fe20000410000 */
[C---:B------:R-:W-:Y:S01]  /*d590*/  FMUL.FTZ R47, R100.reuse, R47 ;  /* 0x0000002f642f7220 */ /* 0x040fe20000410000 */
[C---:B------:R-:W-:Y:S01]  /*d5a0*/  FMUL.FTZ R51, R100.reuse, R51 ;  /* 0x0000003364337220 */ /* 0x040fe20000410000 */
[C---:B------:R-:W-:Y:S01]  /*d5b0*/  FMUL.FTZ R49, R100.reuse, R49 ;  /* 0x0000003164317220 */ /* 0x040fe20000410000 */
[C---:B0-----:R-:W-:Y:S01]  /*d5c0*/  FMUL.FTZ R227, R25.reuse, R144 ;  /* 0x0000009019e37220 */ /* 0x041fe20000410000 */
[C---:B------:R-:W-:Y:S01]  /*d5d0*/  FMUL.FTZ R69, R100.reuse, R69 ;  /* 0x0000004564457220 */ /* 0x040fe20000410000 */
[C---:B------:R-:W-:Y:S01]  /*d5e0*/  FMUL.FTZ R67, R100.reuse, R67 ;  /* 0x0000004364437220 */ /* 0x040fe20000410000 */
[C---:B------:R-:W-:Y:S01]  /*d5f0*/  FMUL.FTZ R59, R100.reuse, R59 ;  /* 0x0000003b643b7220 */ /* 0x040fe20000410000 */
[C---:B-1----:R-:W-:Y:S01]  /*d600*/  FMUL.FTZ R75, R25.reuse, R212 ;  /* 0x000000d4194b7220 */ /* 0x042fe20000410000 */
        /* <DEDUP_REMOVED lines=66> */
[----:B------:R2:W-:Y:S04]  /*da30*/  ST.E desc[UR54][R16.64+0x288], R37 ;  /* 0x0002882510007985 */ /* 0x0005e8000c101936 */
        /* <DEDUP_REMOVED lines=48> */
[----:B------:R4:W-:Y:S04]  /*dd40*/  ST.E desc[UR54][R16.64+0x40c], R143 ;  /* 0x00040c8f10007985 */ /* 0x0009e8000c101936 */
[----:B------:R-:W-:Y:S04]  /*dd50*/  ST.E desc[UR54][R16.64+0x418], R149 ;  /* 0x0004189510007985 */ /* 0x000fe8000c101936 */
[----:B------:R-:W-:Y:S04]  /*dd60*/  ST.E desc[UR54][R16.64+0x41c], R147 ;  /* 0x00041c9310007985 */ /* 0x000fe8000c101936 */
[----:B------:R4:W-:Y:S01]  /*dd70*/  ST.E desc[UR54][R16.64+0x428], R145 ;  /* 0x0004289110007985 */ /* 0x0009e2000c101936 */
[----:B------:R1:W-:Y:S06]  /*dd80*/  BAR.SYNC.DEFER_BLOCKING R199, 0x100 ;  /* 0x000400c70000751d */ /* 0x0003ec0000010000 */
[----:B0-----:R-:W4:Y:S04]  /*dd90*/  LD.E R5, desc[UR54][R16.64+0x230] ;  /* 0x0002303610057980 */ /* 0x001f28000c101900 */
[----:B------:R-:W4:Y:S04]  /*dda0*/  LD.E R25, desc[UR54][R16.64+0x234] ;  /* 0x0002343610197980 */ /* 0x000f28000c101900 */
[----:B------:R-:W4:Y:S04]  /*ddb0*/  LD.E R27, desc[UR54][R16.64+0x238] ;  /* 0x00023836101b7980 */ /* 0x000f28000c101900 */
[----:B------:R-:W4:Y:S04]  /*ddc0*/  LD.E R29, desc[UR54][R16.64+0x23c] ;  /* 0x00023c36101d7980 */ /* 0x000f28000c101900 */
[----:B------:R-:W4:Y:S04]  /*ddd0*/  LD.E R31, desc[UR54][R16.64+0x240] ;  /* 0x00024036101f7980 */ /* 0x000f28000c101900 */
[----:B------:R-:W4:Y:S04]  /*dde0*/  LD.E R33, desc[UR54][R16.64+0x244] ;  /* 0x0002443610217980 */ /* 0x000f28000c101900 */
[----:B-1----:R-:W4:Y:S04]  /*ddf0*/  LD.E R35, desc[UR54][R16.64+0x248] ;  /* 0x0002483610237980 */ /* 0x002f28000c101900 */
[----:B--2---:R-:W2:Y:S04]  /*de00*/  LD.E R37, desc[UR54][R16.64+0x24c] ;  /* 0x00024c3610257980 */ /* 0x004ea8000c101900 */
[----:B------:R-:W2:Y:S04]  /*de10*/  LD.E R39, desc[UR54][R16.64+0x250] ;  /* 0x0002503610277980 */ /* 0x000ea8000c101900 */
[----:B------:R-:W2:Y:S04]  /*de20*/  LD.E R41, desc[UR54][R16.64+0x254] ;  /* 0x0002543610297980 */ /* 0x000ea8000c101900 */
[----:B------:R-:W2:Y:S04]  /*de30*/  LD.E R43, desc[UR54][R16.64+0x258] ;  /* 0x00025836102b7980 */ /* 0x000ea8000c101900 */
[----:B------:R-:W2:Y:S04]  /*de40*/  LD.E R45, desc[UR54][R16.64+0x25c] ;  /* 0x00025c36102d7980 */ /* 0x000ea8000c101900 */
        /* <DEDUP_REMOVED lines=121> */
[----:B------:R-:W-:Y:S04]  /*e5e0*/  ST.E desc[UR54][R16.64+0x244], R33 ;  /* 0x0002442110007985 */ /* 0x000fe8000c101936 */
[----:B------:R-:W-:Y:S04]  /*e5f0*/  ST.E desc[UR54][R16.64+0x248], R35 ;  /* 0x0002482310007985 */ /* 0x000fe8000c101936 */
[----:B--2---:R-:W-:Y:S04]  /*e600*/  ST.E desc[UR54][R16.64+0x24c], R37 ;  /* 0x00024c2510007985 */ /* 0x004fe8000c101936 */
[----:B------:R-:W-:Y:S04]  /*e610*/  ST.E desc[UR54][R16.64+0x250], R39 ;  /* 0x0002502710007985 */ /* 0x000fe8000c101936 */
[----:B------:R-:W-:Y:S04]  /*e620*/  ST.E desc[UR54][R16.64+0x254], R41 ;  /* 0x0002542910007985 */ /* 0x000fe8000c101936 */
[----:B------:R-:W-:Y:S04]  /*e630*/  ST.E desc[UR54][R16.64+0x258], R43 ;  /* 0x0002582b10007985 */ /* 0x000fe8000c101936 */
[----:B------:R-:W-:Y:S04]  /*e640*/  ST.E desc[UR54][R16.64+0x25c], R45 ;  /* 0x00025c2d10007985 */ /* 0x000fe8000c101936 */
[----:B---3--:R-:W-:Y:S04]  /*e650*/  ST.E desc[UR54][R16.64+0x260], R47 ;  /* 0x0002602f10007985 */ /* 0x008fe8000c101936 */
        /* <DEDUP_REMOVED lines=115> */
[----:B0-----:R-:W4:Y:S04]  /*ed90*/  LD.E R187, desc[UR54][R16.64+0x218] ;  /* 0x0002183610bb7980 */ /* 0x001f28000c101900 */
[----:B-1----:R-:W4:Y:S04]  /*eda0*/  LD.E.64 R4, desc[UR54][R16.64+0xa8] ;  /* 0x0000a83610047980 */ /* 0x002f28000c101b00 */
[----:B------:R-:W4:Y:S04]  /*edb0*/  LDL R188, [R1+0x88] ;  /* 0x0000880001bc7983 */ /* 0x000f280000100800 */
[----:B--2---:R-:W2:Y:S04]  /*edc0*/  LD.E R24, desc[UR54][R16.64+0x230] ;  /* 0x0002303610187980 */ /* 0x004ea8000c101900 */
[----:B------:R-:W2:Y:S04]  /*edd0*/  LD.E R25, desc[UR54][R16.64+0x234] ;  /* 0x0002343610197980 */ /* 0x000ea8000c101900 */
[----:B---3--:R-:W2:Y:S04]  /*ede0*/  LD.E R26, desc[UR54][R16.64+0x238] ;  /* 0x00023836101a7980 */ /* 0x008ea8000c101900 */
[----:B------:R-:W2:Y:S04]  /*edf0*/  LD.E R27, desc[UR54][R16.64+0x23c] ;  /* 0x00023c36101b7980 */ /* 0x000ea8000c101900 */
[----:B----4-:R-:W2:Y:S04]  /*ee00*/  LD.E R28, desc[UR54][R16.64+0x240] ;  /* 0x00024036101c7980 */ /* 0x010ea8000c101900 */
        /* <DEDUP_REMOVED lines=272> */
[----:B0-----:R-:W-:-:S06]  /*ff10*/  WARPGROUP.ARRIVE ;  /* 0x00000000000079c5 */ /* 0x001fcc0000000000 */
        /* <DEDUP_REMOVED lines=700> */
[----:B0-----:R-:W4:Y:S04]  /*12ae0*/  LD.E R25, desc[UR54][R16.64+0x258] ;  /* 0x0002583610197980 */ /* 0x001f28000c101900 */
        /* <DEDUP_REMOVED lines=247> */
[----:B0-----:R-:W2:Y:S04]  /*13a60*/  LDL.64 R4, [R1+0x68] ;  /* 0x0000680001047983 */ /* 0x001ea80000100a00 */
[----:B------:R-:W3:Y:S01]  /*13a70*/  LD.E R0, desc[UR54][R16.64+0x218] ;  /* 0x0002183610007980 */ /* 0x000ee2000c101900 */
[----:B--2---:R-:W-:-:S05]  /*13a80*/  MOV R3, R4 ;  /* 0x0000000400037202 */ /* 0x004fca0000000f00 */
[----:B---3--:R-:W-:-:S05]  /*13a90*/  IMAD R0, R0, 0x8, R3 ;  /* 0x0000000800007824 */ /* 0x008fca00078e0203 */
[----:B------:R-:W-:-:S04]  /*13aa0*/  PRMT R0, RZ, 0x654, R0 ;  /* 0x00000654ff007816 */ /* 0x000fc80000000000 */
[----:B------:R1:W-:Y:S03]  /*13ab0*/  SYNCS.ARRIVE.TRANS64.RED.A1T0 RZ, [R0+URZ], RZ ;  /* 0x000000ff00ff79a7 */ /* 0x0003e6000810043f */
.L_x_2524:
[----:B------:R-:W-:Y:S05]  /*13ac0*/  BSYNC B0 ;  /* 0x0000000000007941 */ /* 0x000fea0003800000 */
.L_x_2523:
[----:B------:R-:W-:Y:S05]  /*13ad0*/  @P1 BRA `(.L_x_2525) ;  /* 0xffffff60008c1947 */ /* 0x000fea000383ffff */
.L_x_2508:
[----:B------:R-:W-:-:S13]  /*13ae0*/  ISETP.GE.AND P1, PT, R10, UR43, PT ;  /* 0x0000002b0a007c0c */ /* 0x000fda000bf26270 */
[----:B------:R-:W-:Y:S05]  /*13af0*/  @!P1 BRA `(.L_x_2526) ;  /* 0x000000b000649947 */ /* 0x000fea0003800000 */
[----:B0-----:R0:W5:Y:S02]  /*13b00*/  LDL.64 R2, [R1+0x178] ;  /* 0x0001780001027983 */ /* 0x0011640000100a00 */
.L_x_2557:
[----:B0----5:R-:W2:Y:S04]  /*13b10*/  LD.E R5, desc[UR54][R2.64] ;  /* 0x0000003602057980 */ /* 0x021ea8000c101900 */
        /* <DEDUP_REMOVED lines=13> */
[----:B------:R-:W-:Y:S05]  /*13bf0*/  YIELD ;  /* 0x0000000000007946 */ /* 0x000fea0003800000 */
[----:B------:R-:W-:Y:S01]  /*13c00*/  BSSY B0, `(.L_x_2527) ;  /* 0x0000006000007945 */ /* 0x000fe20003800000 */
[----:B---3--:R-:W-:Y:S01]  /*13c10*/  @!P1 IMAD.MOV.U32 R5, RZ, RZ, RZ ;  /* 0x000000ffff059224 */ /* 0x008fe200078e00ff */
[----:B--2---:R-:W-:-:S04]  /*13c20*/  LOP3.LUT R0, R0, 0x1, RZ, 0xfc, !PT ;  /* 0x0000000100007812 */ /* 0x004fc800078efcff */
[----:B------:R-:W-:-:S13]  /*13c30*/  ISETP.NE.AND P2, PT, R0, 0x3, PT ;  /* 0x000000030000780c */ /* 0x000fda0003f45270 */
[----:B-1----:R-:W-:Y:S05]  /*13c40*/  @!P2 BRA `(.L_x_2528) ;  /* 0x000000000004a947 */ /* 0x002fea0003800000 */
[----:B------:R-:W-:Y:S01]  /*13c50*/  BPT.TRAP 0x1 ;  /* 0x000000040000795c */ /* 0x000fe20000300000 */
.L_x_2528:
[----:B------:R-:W-:Y:S05]  /*13c60*/  BSYNC B0 ;  /* 0x0000000000007941 */ /* 0x000fea0003800000 */
.L_x_2527:
        /* <DEDUP_REMOVED lines=13> */
.L_x_2530:
[----:B------:R-:W-:Y:S05]  /*13d40*/  BSYNC B0 ;  /* 0x0000000000007941 */ /* 0x000fea0003800000 */
.L_x_2529:
        /* <DEDUP_REMOVED lines=8> */
.L_x_2532:
[----:B------:R-:W-:Y:S05]  /*13dd0*/  BSYNC B0 ;  /* 0x0000000000007941 */ /* 0x000fea0003800000 */
.L_x_2531:
[----:B------:R-:W2:Y:S04]  /*13de0*/  LD.E R5, desc[UR54][R2.64] ;  /* 0x0000003602057980 */ /* 0x000ea8000c101900 */
[----:B------:R-:W2:Y:S01]  /*13df0*/  LDL.64 R8, [R1+0xa0] ;  /* 0x0000a00001087983 */ /* 0x000ea20000100a00 */
[----:B------:R-:W-:Y:S05]  /*13e00*/  WARPSYNC.ALL ;  /* 0x0000000000007948 */ /* 0x000fea0003800000 */
[----:B------:R-:W3:Y:S04]  /*13e10*/  LDL.64 R18, [R1+0x98] ;  /* 0x0000980001127983 */ /* 0x000ee80000100a00 */
[----:B-1---5:R-:W4:Y:S04]  /*13e20*/  LDL.64 R6, [R1+0x98] ;  /* 0x0000980001067983 */ /* 0x022f280000100a00 */
[----:B------:R-:W4:Y:S01]  /*13e30*/  LDL.64 R12, [R1+0x98] ;  /* 0x00009800010c7983 */ /* 0x000f220000100a00 */
[----:B--2---:R-:W-:-:S03]  /*13e40*/  IMAD R4, R5, 0x300, R8 ;  /* 0x0000030005047824 */ /* 0x004fc600078e0208 */
[----:B------:R-:W2:Y:S01]  /*13e50*/  LDL.64 R14, [R1+0x98] ;  /* 0x00009800010e7983 */ /* 0x000ea20000100a00 */
        /* <DEDUP_REMOVED lines=11> */
[----:B---3--:R-:W-:-:S02]  /*13f10*/  R2UR UR4, R18 ;  /* 0x00000000120472ca */ /* 0x008fc400000e0000 */
[----:B------:R-:W-:Y:S01]  /*13f20*/  R2UR UR5, R19 ;  /* 0x00000000130572ca */ /* 0x000fe200000e0000 */
[----:B------:R-:W3:-:S12]  /*13f30*/  LDL R18, [R1+0x54] ;  /* 0x0000540001127983 */ /* 0x000ed80000100800 */
        /* <DEDUP_REMOVED lines=31> */
[----:B---3--:R-:W-:-:S04]  /*14130*/  LOP3.LUT R18, R18, 0x1, RZ, 0xfc, !PT ;  /* 0x0000000112127812 */ /* 0x008fc800078efcff */
[----:B------:R-:W-:Y:S01]  /*14140*/  ISETP.NE.AND P2, PT, R18, 0x3, PT ;  /* 0x000000031200780c */ /* 0x000fe20003f45270 */
[----:B------:R-:W-:Y:S01]  /*14150*/  BSSY B0, `(.L_x_2534) ;  /* 0x0000004000007945 */ /* 0x000fe20003800000 */
[----:B------:R-:W-:-:S11]  /*14160*/  WARPGROUP.DEPBAR.LE gsb0, 0x0 ;  /* 0x00008000000079c5 */ /* 0x000fd60000010000 */
[----:B-1----:R-:W-:Y:S05]  /*14170*/  @!P2 BRA `(.L_x_2535) ;  /* 0x000000000004a947 */ /* 0x002fea0003800000 */
[----:B------:R-:W-:Y:S01]  /*14180*/  BPT.TRAP 0x1 ;  /* 0x000000040000795c */ /* 0x000fe20000300000 */
.L_x_2535:
[----:B------:R-:W-:Y:S05]  /*14190*/  BSYNC B0 ;  /* 0x0000000000007941 */ /* 0x000fea0003800000 */
.L_x_2534:
        /* <DEDUP_REMOVED lines=10> */
.L_x_2537:
[----:B------:R-:W-:Y:S05]  /*14240*/  BSYNC B0 ;  /* 0x0000000000007941 */ /* 0x000fea0003800000 */
.L_x_2536:
[----:B------:R-:W-:Y:S04]  /*14250*/  BSSY B0, `(.L_x_2538) ;  /* 0x0000006000007945 */ /* 0x000fe80003800000 */
[----:B--2---:R-:W-:Y:S05]  /*14260*/  @P1 BRA `(.L_x_2539) ;  /* 0x0000000000101947 */ /* 0x004fea0003800000 */
[----:B-----5:R-:W-:Y:S01]  /*14270*/  IMAD R4, R4, 0x8, R7 ;  /* 0x0000000804047824 */ /* 0x020fe200078e0207 */
[----:B-1----:R-:W-:-:S04]  /*14280*/  SHF.L.U32 R5, R6, 0x1f, RZ ;  /* 0x0000001f06057819 */ /* 0x002fc800000006ff */
[----:B------:R-:W1:Y:S02]  /*14290*/  SYNCS.PHASECHK.TRANS64.TRYWAIT P1, [R4+URZ], R5 ;  /* 0x00000005040075a7 */ /* 0x000e64000802017f */
[----:B-1----:R-:W-:Y:S05]  /*142a0*/  @!P1 BRA `(.L_x_2540) ;  /* 0x0000013800309947 */ /* 0x002fea0003800000 */
.L_x_2539:
[----:B------:R-:W-:Y:S05]  /*142b0*/  BSYNC B0 ;  /* 0x0000000000007941 */ /* 0x000fea0003800000 */
.L_x_2538:
        /* <DEDUP_REMOVED lines=203> */
[----:B------:R-:W3:Y:S01]  /*14f70*/  LDL.64 R8, [R1+0x170] ;  /* 0x0001700001087983 */ /* 0x000ee20000100a00 */
[----:B------:R-:W-:Y:S02]  /*14f80*/  ULDC UR4, c[0x0][0x20] ;  /* 0x0000080000047ab9 */ /* 0x000fe40000000800 */
[----:B------:R-:W-:Y:S01]  /*14f90*/  VIADD R7, R22, -UR4 ;  /* 0x8000000416077c36 */ /* 0x000fe20008000000 */
[----:B------:R-:W4:Y:S04]  /*14fa0*/  LDL R18, [R1+0x70] ;  /* 0x0000700001127983 */ /* 0x000f280000100800 */
[----:B------:R-:W4:Y:S04]  /*14fb0*/  LDL R12, [R7] ;  /* 0x00000000070c7983 */ /* 0x000f280000100800 */
[----:B------:R-:W4:Y:S04]  /*14fc0*/  LDL R6, [R7+0x8] ;  /* 0x0000080007067983 */ /* 0x000f280000100800 */
[----:B--2---:R-:W2:Y:S04]  /*14fd0*/  LDL R4, [R7+0x18] ;  /* 0x0000180007047983 */ /* 0x004ea80000100800 */
[----:B------:R-:W2:Y:S04]  /*14fe0*/  LDL R5, [R7+0x4] ;  /* 0x0000040007057983 */ /* 0x000ea80000100800 */
[----:B------:R-:W2:Y:S04]  /*14ff0*/  LDL R14, [R7+0xc] ;  /* 0x00000c00070e7983 */ /* 0x000ea80000100800 */
[----:B------:R-:W2:Y:S04]  /*15000*/  LDL R13, [R7+0x10] ;  /* 0x00001000070d7983 */ /* 0x000ea80000100800 */
[----:B------:R-:W2:Y:S04]  /*15010*/  LDL R15, [R7+0x14] ;  /* 0x00001400070f7983 */ /* 0x000ea80000100800 */
[----:B---3--:R-:W3:Y:S01]  /*15020*/  LD.E R11, desc[UR54][R8.64] ;  /* 0x00000036080b7980 */ /* 0x008ee2000c101900 */
[----:B----4-:R-:W-:-:S04]  /*15030*/  SHF.R.S32.HI R23, RZ, 0x1f, R12 ;  /* 0x0000001fff177819 */ /* 0x010fc8000001140c */
[----:B------:R-:W-:Y:S02]  /*15040*/  LEA.HI R23, R23, R12, RZ, 0x7 ;  /* 0x0000000c17177211 */ /* 0x000fe400078f38ff */
[----:B--2---:R-:W-:Y:S01]  /*15050*/  ISETP.GE.AND P2, PT, R4, 0x1, PT ;  /* 0x000000010400780c */ /* 0x004fe20003f46270 */
[----:B------:R-:W-:Y:S01]  /*15060*/  BSSY B0, `(.L_x_2541) ;  /* 0x000009a000007945 */ /* 0x000fe20003800000 */
[-C--:B---3--:R-:W-:Y:S01]  /*15070*/  FMUL.FTZ R9, R25, R11.reuse ;  /* 0x0000000b19097220 */ /* 0x088fe20000410000 */
[----:B------:R-:W-:Y:S01]  /*15080*/  LOP3.LUT R25, R23, 0xffffff80, RZ, 0xc0, !PT ;  /* 0xffffff8017197812 */ /* 0x000fe200078ec0ff */
[----:B------:R-:W-:-:S04]  /*15090*/  FMUL.FTZ R8, R24, R11 ;  /* 0x0000000b18087220 */ /* 0x000fc80000410000 */
[----:B------:R-:W-:Y:S02]  /*150a0*/  IMAD.IADD R25, R12, 0x1, -R25 ;  /* 0x000000010c197824 */ /* 0x000fe400078e0a19 */
[-C--:B------:R-:W-:Y:S01]  /*150b0*/  FMUL.FTZ R87, R27, R11.reuse ;  /* 0x0000000b1b577220 */ /* 0x080fe20000410000 */
[-C--:B------:R-:W-:Y:S02]  /*150c0*/  FMUL.FTZ R28, R28, R11.reuse ;  /* 0x0000000b1c1c7220 */ /* 0x080fe40000410000 */
[----:B------:R-:W-:Y:S01]  /*150d0*/  SHF.R.S32.HI R24, RZ, 0x1f, R25 ;  /* 0x0000001fff187819 */ /* 0x000fe20000011419 */
[----:B------:R-:W-:-:S03]  /*150e0*/  FMUL.FTZ R29, R29, R11 ;  /* 0x0000000b1d1d7220 */ /* 0x000fc60000410000 */
[----:B------:R-:W-:Y:S01]  /*150f0*/  LEA.HI R27, R24, R25, RZ, 0x2 ;  /* 0x00000019181b7211 */ /* 0x000fe200078f10ff */
[----:B------:R2:W3:Y:S01]  /*15100*/  MUFU.TANH R72, R28 ;  /* 0x0000001c00487308 */ /* 0x0004e20000002400 */
[----:B------:R-:W-:Y:S02]  /*15110*/  FMUL.FTZ R89, R30, R11 ;  /* 0x0000000b1e597220 */ /* 0x000fe40000410000 */
[----:B------:R-:W-:-:S05]  /*15120*/  LOP3.LUT R30, R27, 0x7ffffffc, RZ, 0xc0, !PT ;  /* 0x7ffffffc1b1e7812 */ /* 0x000fca00078ec0ff */
[----:B------:R4:W0:Y:S01]  /*15130*/  MUFU.TANH R73, R29 ;  /* 0x0000001d00497308 */ /* 0x0008220000002400 */
[----:B--2---:R-:W-:Y:S02]  /*15140*/  SHF.R.S32.HI R28, RZ, 0x2, R27 ;  /* 0x00000002ff1c7819 */ /* 0x004fe4000001141b */
[----:B------:R-:W-:Y:S02]  /*15150*/  SHF.R.S32.HI R12, RZ, 0x7, R23 ;  /* 0x00000007ff0c7819 */ /* 0x000fe40000011417 */
[----:B------:R-:W-:Y:S02]  /*15160*/  LEA.HI R24, R24, R25, RZ, 0x5 ;  /* 0x0000001918187211 */ /* 0x000fe400078f28ff */
[----:B----4-:R-:W-:Y:S01]  /*15170*/  SHF.R.S32.HI R29, RZ, 0x1f, R27 ;  /* 0x0000001fff1d7819 */ /* 0x010fe2000001141b */
[----:B------:R-:W-:-:S03]  /*15180*/  IMAD.IADD R30, R25, 0x1, -R30 ;  /* 0x00000001191e7824 */ /* 0x000fc600078e0a1e */
[----:B------:R-:W-:Y:S02]  /*15190*/  LEA.HI R29, R29, R28, RZ, 0x3 ;  /* 0x0000001c1d1d7211 */ /* 0x000fe400078f18ff */
[----:B------:R-:W-:Y:S02]  /*151a0*/  LEA.HI R23, R23, R12, RZ, 0x1 ;  /* 0x0000000c17177211 */ /* 0x000fe400078f08ff */
[----:B------:R-:W-:Y:S02]  /*151b0*/  LOP3.LUT R29, R29, 0xfffffff8, RZ, 0xc0, !PT ;  /* 0xfffffff81d1d7812 */ /* 0x000fe400078ec0ff */
[----:B------:R-:W-:Y:S01]  /*151c0*/  SHF.R.S32.HI R25, RZ, 0x5, R24 ;  /* 0x00000005ff197819 */ /* 0x000fe20000011418 */
        /* <DEDUP_REMOVED lines=37> */
[----:B------:R-:W-:Y:S02]  /*15420*/  IMAD R24, R10, -0x60, R6 ;  /* 0xffffffa00a187824 */ /* 0x000fe400078e0206 */
[-C--:B------:R-:W-:Y:S01]  /*15430*/  FMUL.FTZ R149, R71, R11.reuse ;  /* 0x0000000b47957220 */ /* 0x080fe20000410000 */
[----:B------:R-:W-:Y:S02]  /*15440*/  IMAD R18, R18, 0x8, R25 ;  /* 0x0000000812127824 */ /* 0x000fe400078e0219 */
        /* <DEDUP_REMOVED lines=9> */
[----:B------:R-:W2:Y:S03]  /*154e0*/  MUFU.TANH R8, R8 ;  /* 0x0000000800087308 */ /* 0x000ea60000002400 */
[----:B------:R-:W-:Y:S01]  /*154f0*/  IMAD R18, R23, 0x40, R18 ;  /* 0x0000004017127824 */ /* 0x000fe200078e0212 */
[----:B------:R-:W-:-:S04]  /*15500*/  LOP3.LUT R23, RZ, R14, RZ, 0x33, !PT ;  /* 0x0000000eff177212 */ /* 0x000fc800078e33ff */
[----:B------:R-:W4:Y:S01]  /*15510*/  MUFU.TANH R9, R9 ;  /* 0x0000000900097308 */ /* 0x000f220000002400 */
[----:B------:R-:W-:-:S07]  /*15520*/  IMAD R12, R30, -0x2, R11 ;  /* 0xfffffffe1e0c7824 */ /* 0x000fce00078e020b */
[----:B------:R-:W0:Y:S01]  /*15530*/  MUFU.TANH R26, R26 ;  /* 0x0000001a001a7308 */ /* 0x000e220000002400 */
[----:B------:R-:W-:-:S07]  /*15540*/  IMAD R11, R10, -0x60, RZ ;  /* 0xffffffa00a0b7824 */ /* 0x000fce00078e02ff */
        /* <DEDUP_REMOVED lines=42> */
[----:B------:R-:W-:-:S02]  /*157f0*/  IMAD.IADD R67, R12, 0x1, R23 ;  /* 0x000000010c437824 */ /* 0x000fc400078e0217 */
[----:B------:R-:W-:-:S05]  /*15800*/  IMAD R30, R30, -0x2, R11 ;  /* 0xfffffffe1e1e7824 */ /* 0x000fca00078e020b */
[----:B------:R1:W0:Y:S01]  /*15810*/  MUFU.TANH R51, R65 ;  /* 0x0000004100337308 */ /* 0x0002220000002400 */
[----:B------:R-:W-:Y:S02]  /*15820*/  IMAD R28, R10, -0x60, R15 ;  /* 0xffffffa00a1c7824 */ /* 0x000fe400078e020f */
[----:B-1----:R-:W-:Y:S02]  /*15830*/  IMAD.IADD R65, R12, 0x1, R13 ;  /* 0x000000010c417824 */ /* 0x002fe400078e020d */
[--C-:B------:R-:W-:Y:S02]  /*15840*/  IMAD.IADD R12, R67, 0x1, R18.reuse ;  /* 0x00000001430c7824 */ /* 0x100fe400078e0212 */
        /* <DEDUP_REMOVED lines=14> */
.L_x_2546:
[----:B------:R-:W-:Y:S05]  /*15930*/  BSYNC B2 ;  /* 0x0000000000027941 */ /* 0x000fea0003800000 */
.L_x_2545:
[----:B------:R-:W-:Y:S01]  /*15940*/  LOP3.LUT R13, RZ, R13, RZ, 0x33, !PT ;  /* 0x0000000dff0d7212 */ /* 0x000fe200078e33ff */
[----:B------:R-:W-:Y:S06]  /*15950*/  BRA `(.L_x_2547) ;  /* 0x0000000000187947 */ /* 0x000fec0003800000 */
.L_x_2544:
[----:B------:R-:W-:-:S13]  /*15960*/  ISETP.NE.AND P1, PT, R4, 0x1, PT ;  /* 0x000000010400780c */ /* 0x000fda0003f25270 */
[----:B------:R-:W-:Y:S05]  /*15970*/  @!P1 BRA `(.L_x_2547) ;  /* 0x0000000000109947 */ /* 0x000fea0003800000 */
[----:B------:R-:W2:Y:S04]  /*15980*/  LDL R14, [R7+0x1c] ;  /* 0x00001c00070e7983 */ /* 0x000ea80000100800 */
[----:B------:R-:W3:Y:S01]  /*15990*/  LDL R24, [R7+0x20] ;  /* 0x0000200007187983 */ /* 0x000ee20000100800 */
[----:B--2---:R-:W-:-:S05]  /*159a0*/  IMAD.HI.U32 R13, R13, R14, RZ ;  /* 0x0000000e0d0d7227 */ /* 0x004fca00078e00ff */
[----:B---3--:R-:W-:-:S07]  /*159b0*/  SHF.R.U32.HI R13, RZ, R24, R13 ;  /* 0x00000018ff0d7219 */ /* 0x008fce000001160d */
.L_x_2547:
[----:B------:R-:W-:Y:S05]  /*159c0*/  BSYNC B1 ;  /* 0x0000000000017941 */ /* 0x000fea0003800000 */
.L_x_2543:
[----:B------:R-:W-:-:S05]  /*159d0*/  IMAD R13, R4, R13, R30 ;  /* 0x0000000d040d7224 */ /* 0x000fca00078e021e */
[----:B------:R-:W-:Y:S02]  /*159e0*/  VIMNMX R12, R12, R13, !PT ;  /* 0x0000000d0c0c7248 */ /* 0x000fe40007fe0100 */
[----:B------:R-:W-:-:S07]  /*159f0*/  VIADDMNMX R11, R13, R4, R11, PT ;  /* 0x000000040d0b7246 */ /* 0x000fce000380010b */
.L_x_2542:
[----:B------:R-:W-:Y:S05]  /*15a00*/  BSYNC B0 ;  /* 0x0000000000007941 */ /* 0x000fea0003800000 */
.L_x_2541:
        /* <DEDUP_REMOVED lines=133> */
.L_x_2553:
[----:B------:R-:W-:Y:S05]  /*16260*/  BSYNC B2 ;  /* 0x0000000000027941 */ /* 0x000fea0003800000 */
.L_x_2552:
[----:B------:R-:W-:Y:S01]  /*16270*/  LOP3.LUT R5, RZ, R5, RZ, 0x33, !PT ;  /* 0x00000005ff057212 */ /* 0x000fe200078e33ff */
[----:B------:R-:W-:Y:S06]  /*16280*/  BRA `(.L_x_2554) ;  /* 0x0000000000187947 */ /* 0x000fec0003800000 */
.L_x_2551:
[----:B------:R-:W-:-:S13]  /*16290*/  ISETP.NE.AND P6, PT, R4, 0x1, PT ;  /* 0x000000010400780c */ /* 0x000fda0003fc5270 */
[----:B------:R-:W-:Y:S05]  /*162a0*/  @!P6 BRA `(.L_x_2554) ;  /* 0x000000000010e947 */ /* 0x000fea0003800000 */
[----:B------:R-:W2:Y:S04]  /*162b0*/  LDL R6, [R7+0x1c] ;  /* 0x00001c0007067983 */ /* 0x000ea80000100800 */
[----:B------:R-:W3:Y:S01]  /*162c0*/  LDL R12, [R7+0x20] ;  /* 0x00002000070c7983 */ /* 0x000ee20000100800 */
[----:B--2---:R-:W-:-:S05]  /*162d0*/  IMAD.HI.U32 R5, R5, R6, RZ ;  /* 0x0000000605057227 */ /* 0x004fca00078e00ff */
[----:B---3--:R-:W-:-:S07]  /*162e0*/  SHF.R.U32.HI R5, RZ, R12, R5 ;  /* 0x0000000cff057219 */ /* 0x008fce0000011605 */
.L_x_2554:
[----:B------:R-:W-:Y:S05]  /*162f0*/  BSYNC B1 ;  /* 0x0000000000017941 */ /* 0x000fea0003800000 */
.L_x_2550:
[----:B------:R-:W-:-:S05]  /*16300*/  IMAD R5, R4, R5, R30 ;  /* 0x0000000504057224 */ /* 0x000fca00078e021e */
[----:B------:R-:W-:Y:S02]  /*16310*/  VIADDMNMX R9, R5, R4, R9, PT ;  /* 0x0000000405097246 */ /* 0x000fe40003800109 */
[----:B------:R-:W-:-:S07]  /*16320*/  VIMNMX R8, R8, R5, !PT ;  /* 0x0000000508087248 */ /* 0x000fce0007fe0100 */
.L_x_2549:
[----:B------:R-:W-:Y:S05]  /*16330*/  BSYNC B0 ;  /* 0x0000000000007941 */ /* 0x000fea0003800000 */
.L_x_2548:
        /* <DEDUP_REMOVED lines=12> */
[----:B------:R-:W5:Y:S01]  /*16400*/  LD.E R68, desc[UR54][R16.64+0x248] ;  /* 0x0002483610447980 */ /* 0x000f62000c101900 */
[----:B------:R-:W-:Y:S02]  /*16410*/  ISETP.NE.AND P2, PT, R46, RZ, PT ;  /* 0x000000ff2e00720c */ /* 0x000fe40003f45270 */
[----:B------:R-:W-:Y:S01]  /*16420*/  ISETP.LT.OR P1, PT, R9, 0xa, P1 ;  /* 0x0000000a0900780c */ /* 0x000fe20000f21670 */
[----:B------:R-:W5:Y:S01]  /*16430*/  LD.E R46, desc[UR54][R16.64+0x2b4] ;  /* 0x0002b436102e7980 */ /* 0x000f62000c101900 */
[----:B------:R-:W-:Y:S02]  /*16440*/  ISETP.NE.AND P6, PT, R36, RZ, PT ;  /* 0x000000ff2400720c */ /* 0x000fe40003fc5270 */
[----:B------:R-:W-:Y:S01]  /*16450*/  FSEL R99, R99, -INF , !P1 ;  /* 0xff80000063637808 */ /* 0x000fe20004800000 */
[----:B------:R-:W5:Y:S01]  /*16460*/  LD.E R64, desc[UR54][R16.64+0x25c] ;  /* 0x00025c3610407980 */ /* 0x000f62000c101900 */
        /* <DEDUP_REMOVED lines=33> */
[----:B------:R-:W-:Y:S01]  /*16680*/  ISETP.LT.OR P4, PT, R9, 0x52, P4 ;  /* 0x000000520900780c */ /* 0x000fe20002781670 */
[----:B------:R-:W5:Y:S01]  /*16690*/  LD.E R50, desc[UR54][R16.64+0x2d4] ;  /* 0x0002d43610327980 */ /* 0x000f62000c101900 */
[----:B------:R-:W-:-:S02]  /*166a0*/  ISETP.GT.AND P1, PT, R8, 0x20, !P1 ;  /* 0x000000200800780c */ /* 0x000fc40004f24270 */
[C---:B------:R-:W-:Y:S01]  /*166b0*/  ISETP.LT.OR P5, PT, R9.reuse, 0x59, P5 ;  /* 0x000000590900780c */ /* 0x040fe20002fa1670 */
[----:B------:R-:W5:Y:S01]  /*166c0*/  LD.E R88, desc[UR54][R16.64+0x2bc] ;  /* 0x0002bc3610587980 */ /* 0x000f62000c101900 */
[----:B------:R-:W-:-:S03]  /*166d0*/  ISETP.LT.OR P1, PT, R9, 0x21, P1 ;  /* 0x000000210900780c */ /* 0x000fc60000f21670 */
[----:B------:R-:W5:Y:S01]  /*166e0*/  LD.E R84, desc[UR54][R16.64+0x2c8] ;  /* 0x0002c83610547980 */ /* 0x000f62000c101900 */
[----:B------:R-:W-:Y:S02]  /*166f0*/  FSEL R133, R133, -INF , !P1 ;  /* 0xff80000085857808 */ /* 0x000fe40004800000 */
[----:B------:R-:W-:Y:S01]  /*16700*/  ISETP.NE.AND P1, PT, R40, RZ, PT ;  /* 0x000000ff2800720c */ /* 0x000fe20003f25270 */
[----:B------:R-:W5:Y:S03]  /*16710*/  LD.E R96, desc[UR54][R16.64+0x2cc] ;  /* 0x0002cc3610607980 */ /* 0x000f66000c101900 */
[----:B------:R-:W-:Y:S01]  /*16720*/  ISETP.GT.AND P1, PT, R8, 0x21, !P1 ;  /* 0x000000210800780c */ /* 0x000fe20004f24270 */
[----:B------:R-:W4:Y:S03]  /*16730*/  LD.E R40, desc[UR54][R16.64+0x294] ;  /* 0x0002943610287980 */ /* 0x000f26000c101900 */
[----:B------:R-:W-:Y:S01]  /*16740*/  ISETP.LT.OR P1, PT, R9, 0x22, P1 ;  /* 0x000000220900780c */ /* 0x000fe20000f21670 */
[----:B------:R-:W5:Y:S03]  /*16750*/  LD.E R102, desc[UR54][R16.64+0x2d8] ;  /* 0x0002d83610667980 */ /* 0x000f66000c101900 */
[----:B------:R-:W-:Y:S01]  /*16760*/  FSEL R125, R125, -INF , !P1 ;  /* 0xff8000007d7d7808 */ /* 0x000fe20004800000 */
[----:B------:R-:W5:Y:S01]  /*16770*/  LD.E R100, desc[UR54][R16.64+0x2dc] ;  /* 0x0002dc3610647980 */ /* 0x000f62000c101900 */
[----:B------:R-:W-:-:S02]  /*16780*/  ISETP.NE.AND P1, PT, R54, RZ, PT ;  /* 0x000000ff3600720c */ /* 0x000fc40003f25270 */
[----:B------:R-:W-:Y:S01]  /*16790*/  FSEL R143, R143, -INF , !P3 ;  /* 0xff8000008f8f7808 */ /* 0x000fe20005800000 */
        /* <DEDUP_REMOVED lines=52> */
[----:B------:R-:W4:Y:S01]  /*16ae0*/  LD.E R34, desc[UR54][R16.64+0x260] ;  /* 0x0002603610227980 */ /* 0x000f22000c101900 */
[----:B------:R-:W-:Y:S02]  /*16af0*/  ISETP.NE.AND P2, PT, R66, RZ, PT ;  /* 0x000000ff4200720c */ /* 0x000fe40003f45270 */
[----:B------:R-:W-:Y:S01]  /*16b00*/  ISETP.LT.OR P1, PT, R9, 0x42, P1 ;  /* 0x000000420900780c */ /* 0x000fe20000f21670 */
[----:B------:R-:W5:Y:S03]  /*16b10*/  LD.E R66, desc[UR54][R16.64+0x24c] ;  /* 0x00024c3610427980 */ /* 0x000f66000c101900 */
[----:B------:R-:W-:Y:S01]  /*16b20*/  FSEL R127, R127, -INF , !P1 ;  /* 0xff8000007f7f7808 */ /* 0x000fe20004800000 */
[----:B------:R-:W5:Y:S01]  /*16b30*/  LD.E R142, desc[UR54][R16.64+0x388] ;  /* 0x00038836108e7980 */ /* 0x000f62000c101900 */
[----:B------:R-:W-:-:S03]  /*16b40*/  ISETP.GT.AND P1, PT, R8, RZ, !P6 ;  /* 0x000000ff0800720c */ /* 0x000fc60007724270 */
[----:B------:R-:W5:Y:S01]  /*16b50*/  LD.E R144, desc[UR54][R16.64+0x38c] ;  /* 0x00038c3610907980 */ /* 0x000f62000c101900 */
[----:B------:R-:W-:-:S03]  /*16b60*/  ISETP.LT.OR P1, PT, R9, 0x1, P1 ;  /* 0x000000010900780c */ /* 0x000fc60000f21670 */
[----:B------:R-:W5:Y:S01]  /*16b70*/  LD.E R146, desc[UR54][R16.64+0x398] ;  /* 0x0003983610927980 */ /* 0x000f62000c101900 */
[----:B------:R-:W-:Y:S02]  /*16b80*/  FSEL R6, R26, -INF , !P1 ;  /* 0xff8000001a067808 */ /* 0x000fe40004800000 */
[----:B------:R-:W-:Y:S01]  /*16b90*/  ISETP.NE.AND P1, PT, R62, RZ, PT ;  /* 0x000000ff3e00720c */ /* 0x000fe20003f25270 */
        /* <DEDUP_REMOVED lines=22> */
[----:B------:R-:W-:Y:S02]  /*16d00*/  ISETP.GT.AND P2, PT, R8, 0x49, !P2 ;  /* 0x000000490800780c */ /* 0x000fe40005744270 */
[----:B------:R-:W-:Y:S01]  /*16d10*/  FMNMX.FTZ R12, R63, R12, !PT ;  /* 0x0000000c3f0c7209 */ /* 0x000fe20007810000 */
[----:B------:R-:W2:Y:S01]  /*16d20*/  LD.E R24, desc[UR54][R16.64+0x234] ;  /* 0x0002343610187980 */ /* 0x000ea2000c101900 */
[----:B------:R-:W-:Y:S02]  /*16d30*/  ISETP.NE.AND P6, PT, R28, RZ, PT ;  /* 0x000000ff1c00720c */ /* 0x000fe40003fc5270 */
[----:B------:R-:W-:Y:S01]  /*16d40*/  FMNMX.FTZ R12, R61, R12, !PT ;  /* 0x0000000c3d0c7209 */ /* 0x000fe20007810000 */
[----:B------:R-:W2:Y:S03]  /*16d50*/  LD.E R28, desc[UR54][R16.64+0x42c] ;  /* 0x00042c36101c7980 */ /* 0x000ea6000c101900 */
        /* <DEDUP_REMOVED lines=27> */
[----:B------:R-:W2:Y:S01]  /*16f10*/  LD.E R234, desc[UR54][R16.64+0x3e8] ;  /* 0x0003e83610ea7980 */ /* 0x000ea2000c101900 */
[----:B------:R-:W-:-:S02]  /*16f20*/  FMNMX.FTZ R14, R6, R5, !PT ;  /* 0x00000005060e7209 */ /* 0x000fc40007810000 */
[----:B------:R-:W-:Y:S01]  /*16f30*/  FMNMX.FTZ R12, R37, R12, !PT ;  /* 0x0000000c250c7209 */ /* 0x000fe20007810000 */
[----:B------:R-:W2:Y:S01]  /*16f40*/  LD.E R236, desc[UR54][R16.64+0x3ec] ;  /* 0x0003ec3610ec7980 */ /* 0x000ea2000c101900 */
        /* <DEDUP_REMOVED lines=12> */
[----:B------:R-:W-:-:S03]  /*17010*/  FMNMX.FTZ R14, R135, R14, !PT ;  /* 0x0000000e870e7209 */ /* 0x000fc60007810000 */
[----:B------:R-:W0:Y:S01]  /*17020*/  SHFL.BFLY PT, R12, R7, 0x2, 0x1f ;  /* 0x0c401f00070c7f89 */ /* 0x000e2200000e0000 */
[----:B------:R-:W-:-:S04]  /*17030*/  FMNMX.FTZ R14, R133, R14, !PT ;  /* 0x0000000e850e7209 */ /* 0x000fc80007810000 */
[----:B------:R-:W-:-:S04]  /*17040*/  FMNMX.FTZ R14, R125, R14, !PT ;  /* 0x0000000e7d0e7209 */ /* 0x000fc80007810000 */
[----:B------:R-:W-:-:S04]  /*17050*/  FMNMX.FTZ R14, R11, R14, !PT ;  /* 0x0000000e0b0e7209 */ /* 0x000fc80007810000 */
[----:B------:R-:W-:-:S04]  /*17060*/  FMNMX.FTZ R14, R19, R14, !PT ;  /* 0x0000000e130e7209 */ /* 0x000fc80007810000 */
[----:B------:R-:W-:-:S04]  /*17070*/  FMNMX.FTZ R14, R21, R14, !PT ;  /* 0x0000000e150e7209 */ /* 0x000fc80007810000 */
[----:B------:R-:W-:Y:S02]  /*17080*/  FMNMX.FTZ R14, R121, R14, !PT ;  /* 0x0000000e790e7209 */ /* 0x000fe40007810000 */
[----:B0-----:R-:W-:Y:S02]  /*17090*/  FMNMX.FTZ R18, R7, R12, !PT ;  /* 0x0000000c07127209 */ /* 0x001fe40007810000 */
[----:B------:R-:W-:Y:S02]  /*170a0*/  FMNMX.FTZ R14, R123, R14, !PT ;  /* 0x0000000e7b0e7209 */ /* 0x000fe40007810000 */
[----:B------:R-:W-:Y:S01]  /*170b0*/  ISETP.GT.AND P1, PT, R8, 0x48, !P1 ;  /* 0x000000480800780c */ /* 0x000fe20004f24270 */
[----:B------:R-:W0:Y:S01]  /*170c0*/  SHFL.BFLY PT, R65, R18, 0x1, 0x1f ;  /* 0x0c201f0012417f89 */ /* 0x000e2200000e0000 */
[----:B------:R-:W-:Y:S02]  /*170d0*/  FMNMX.FTZ R14, R129, R14, !PT ;  /* 0x0000000e810e7209 */ /* 0x000fe40007810000 */
[----:B------:R-:W-:-:S02]  /*170e0*/  ISETP.LT.OR P1, PT, R9, 0x49, P1 ;  /* 0x000000490900780c */ /* 0x000fc40000f21670 */
[----:B------:R-:W-:Y:S02]  /*170f0*/  ISETP.LT.OR P2, PT, R9, 0x4a, P2 ;  /* 0x0000004a0900780c */ /* 0x000fe40001741670 */
[----:B------:R-:W-:Y:S01]  /*17100*/  FSEL R145, R145, -INF , !P4 ;  /* 0xff80000091917808 */ /* 0x000fe20006000000 */
[----:B------:R1:W-:Y:S01]  /*17110*/  ST.E desc[UR54][R16.64+0x440], R7 ;  /* 0x0004400710007985 */ /* 0x0003e2000c101936 */
[----:B------:R-:W-:Y:S02]  /*17120*/  FMNMX.FTZ R14, R131, R14, !PT ;  /* 0x0000000e830e7209 */ /* 0x000fe40007810000 */
[----:B------:R-:W-:Y:S01]  /*17130*/  FSEL R139, R139, -INF , !P1 ;  /* 0xff8000008b8b7808 */ /* 0x000fe20004800000 */
[----:B------:R-:W3:Y:S01]  /*17140*/  LD.E R12, desc[UR54][R16.64+0x460] ;  /* 0x00046036100c7980 */ /* 0x000ee2000c101900 */
[----:B------:R-:W-:Y:S02]  /*17150*/  FMNMX.FTZ R14, R127, R14, !PT ;  /* 0x0000000e7f0e7209 */ /* 0x000fe40007810000 */
[----:B------:R-:W-:-:S02]  /*17160*/  FSEL R141, R141, -INF , !P2 ;  /* 0xff8000008d8d7808 */ /* 0x000fc40005000000 */
[----:B------:R-:W-:-:S04]  /*17170*/  FMNMX.FTZ R14, R139, R14, !PT ;  /* 0x0000000e8b0e7209 */ /* 0x000fc80007810000 */
[----:B------:R-:W-:Y:S02]  /*17180*/  FMNMX.FTZ R14, R141, R14, !PT ;  /* 0x0000000e8d0e7209 */ /* 0x000fe40007810000 */
[----:B------:R-:W-:Y:S02]  /*17190*/  ISETP.GT.AND P1, PT, R8, 0x59, !P6 ;  /* 0x000000590800780c */ /* 0x000fe40007724270 */
[----:B------:R-:W-:Y:S01]  /*171a0*/  FMNMX.FTZ R14, R143, R14, !PT ;  /* 0x0000000e8f0e7209 */ /* 0x000fe20007810000 */
[----:B------:R-:W4:Y:S01]  /*171b0*/  LD.E R8, desc[UR54][R16.64+0x454] ;  /* 0x0004543610087980 */ /* 0x000f22000c101900 */
[----:B0-----:R-:W-:Y:S02]  /*171c0*/  FMNMX.FTZ R65, R18, R65, !PT ;  /* 0x0000004112417209 */ /* 0x001fe40007810000 */
[----:B------:R-:W-:Y:S02]  /*171d0*/  ISETP.LT.OR P1, PT, R9, 0x5a, P1 ;  /* 0x0000005a0900780c */ /* 0x000fe40000f21670 */
[----:B------:R-:W-:-:S02]  /*171e0*/  FSEL R147, R147, -INF , !P5 ;  /* 0xff80000093937808 */ /* 0x000fc40006800000 */
[----:B------:R-:W-:Y:S01]  /*171f0*/  FMNMX.FTZ R14, R145, R14, !PT ;  /* 0x0000000e910e7209 */ /* 0x000fe20007810000 */
[----:B------:R0:W-:Y:S01]  /*17200*/  ST.E desc[UR54][R16.64+0x440], R65 ;  /* 0x0004404110007985 */ /* 0x0001e2000c101936 */
[----:B------:R-:W-:Y:S02]  /*17210*/  FSEL R149, R149, -INF , !P1 ;  /* 0xff80000095957808 */ /* 0x000fe40004800000 */
[----:B------:R-:W-:Y:S01]  /*17220*/  FMNMX.FTZ R14, R147, R14, !PT ;  /* 0x0000000e930e7209 */ /* 0x000fe20007810000 */
[----:B------:R-:W3:Y:S03]  /*17230*/  LD.E R67, desc[UR54][R16.64+0x440] ;  /* 0x0004403610437980 */ /* 0x000ee6000c101900 */
[----:B-1----:R-:W-:Y:S01]  /*17240*/  FMNMX.FTZ R7, R149, R14, !PT ;  /* 0x0000000e95077209 */ /* 0x002fe20007810000 */
[----:B------:R-:W5:Y:S04]  /*17250*/  LD.E R9, desc[UR54][R16.64+0x450] ;  /* 0x0004503610097980 */ /* 0x000f68000c101900 */
[----:B------:R-:W-:Y:S04]  /*17260*/  ST.E desc[UR54][R16.64+0x444], R7 ;  /* 0x0004440710007985 */ /* 0x000fe8000c101936 */
[----:B------:R-:W2:Y:S04]  /*17270*/  LD.E R14, desc[UR54][R16.64+0x444] ;  /* 0x00044436100e7980 */ /* 0x000ea8000c101900 */
[----:B0-----:R-:W4:Y:S01]  /*17280*/  LD.E R65, desc[UR54][R16.64+0x360] ;  /* 0x0003603610417980 */ /* 0x001f22000c101900 */
[C---:B---3--:R-:W-:Y:S01]  /*17290*/  FMUL.FTZ R18, R67.reuse, R12 ;  /* 0x0000000c43127220 */ /* 0x048fe20000410000 */
[----:B------:R-:W-:-:S04]  /*172a0*/  FSETP.NEU.FTZ.AND P1, PT, R67, -INF , PT ;  /* 0xff8000004300780b */ /* 0x000fc80003f3d000 */
[----:B------:R-:W-:-:S05]  /*172b0*/  FSEL R20, R18, RZ, P1 ;  /* 0x000000ff12147208 */ /* 0x000fca0000800000 */
[-CC-:B------:R-:W-:Y:S02]  /*172c0*/  FFMA.FTZ R176, R43, R12.reuse, -R20.reuse ;  /* 0x0000000c2bb07223 */ /* 0x180fe40000010814 */
[----:B--2---:R-:W0:Y:S01]  /*172d0*/  SHFL.BFLY PT, R43, R14, 0x2, 0x1f ;  /* 0x0c401f000e2b7f89 */ /* 0x004e2200000e0000 */
[-CC-:B------:R-:W-:Y:S01]  /*172e0*/  FFMA.FTZ R153, R59, R12.reuse, -R20.reuse ;  /* 0x0000000c3b997223 */ /* 0x180fe20000010814 */
[----:B------:R-:W-:Y:S02]  /*172f0*/  FSEL R67, R67, RZ, P1 ;  /* 0x000000ff43437208 */ /* 0x000fe40000800000 */
[----:B0-----:R-:W-:Y:S01]  /*17300*/  FMNMX.FTZ R14, R14, R43, !PT ;  /* 0x0000002b0e0e7209 */ /* 0x001fe20007810000 */
[-CC-:B------:R-:W-:Y:S01]  /*17310*/  FFMA.FTZ R187, R187, R12.reuse, -R20.reuse ;  /* 0x0000000cbbbb7223 */ /* 0x180fe20000010814 */
[-CC-:B------:R-:W-:Y:S01]  /*17320*/  FFMA.FTZ R152, R63, R12.reuse, -R20.reuse ;  /* 0x0000000c3f987223 */ /* 0x180fe20000010814 */
[-CC-:B------:R-:W-:Y:S01]  /*17330*/  FFMA.FTZ R154, R61, R12.reuse, -R20.reuse ;  /* 0x0000000c3d9a7223 */ /* 0x180fe20000010814 */
[-CC-:B------:R-:W-:Y:S01]  /*17340*/  FFMA.FTZ R182, R55, R12.reuse, -R20.reuse ;  /* 0x0000000c37b67223 */ /* 0x180fe20000010814 */
[----:B------:R-:W0:Y:S01]  /*17350*/  SHFL.BFLY PT, R59, R14, 0x1, 0x1f ;  /* 0x0c201f000e3b7f89 */ /* 0x000e2200000e0000 */
        /* <DEDUP_REMOVED lines=17> */
[----:B------:R-:W-:Y:S01]  /*17470*/  FADD.FTZ R67, R4, -R67 ;  /* 0x8000004304437221 */ /* 0x000fe20000010000 */
[-C--:B------:R-:W-:Y:S01]  /*17480*/  FFMA.FTZ R20, R57, R12.reuse, -R20 ;  /* 0x0000000c39147223 */ /* 0x080fe20000010814 */
[----:B------:R-:W-:Y:S01]  /*17490*/  MUFU.EX2 R187, R187 ;  /* 0x000000bb00bb7308 */ /* 0x000fe20000000800 */
[----:B------:R-:W2:Y:S01]  /*174a0*/  LD.E R29, desc[UR54][R16.64+0x424] ;  /* 0x00042436101d7980 */ /* 0x000ea2000c101900 */
[----:B------:R-:W-:Y:S01]  /*174b0*/  FMUL.FTZ R4, R67, R12 ;  /* 0x0000000c43047220 */ /* 0x000fe20000410000 */
[----:B0-----:R-:W-:-:S02]  /*174c0*/  FMNMX.FTZ R57, R14, R59, !PT ;  /* 0x0000003b0e397209 */ /* 0x001fc40007810000 */
[----:B------:R-:W3:Y:S02]  /*174d0*/  LD.E R31, desc[UR54][R16.64+0x240] ;  /* 0x00024036101f7980 */ /* 0x000ee4000c101900 */
[C---:B------:R-:W-:Y:S01]  /*174e0*/  FSETP.NEU.FTZ.AND P1, PT, R57.reuse, -INF , PT ;  /* 0xff8000003900780b */ /* 0x040fe20003f3d000 */
[CC--:B------:R-:W-:Y:S01]  /*174f0*/  FMUL.FTZ R58, R57.reuse, R12.reuse ;  /* 0x0000000c393a7220 */ /* 0x0c0fe20000410000 */
[----:B------:R0:W-:Y:S01]  /*17500*/  MUFU.EX2 R14, R20 ;  /* 0x00000014000e7308 */ /* 0x0001e20000000800 */
[----:B------:R-:W3:Y:S03]  /*17510*/  LD.E R33, desc[UR54][R16.64+0x250] ;  /* 0x0002503610217980 */ /* 0x000ee6000c101900 */
[----:B------:R-:W-:Y:S01]  /*17520*/  FSEL R104, R58, RZ, P1 ;  /* 0x000000ff3a687208 */ /* 0x000fe20000800000 */
[----:B------:R-:W3:Y:S03]  /*17530*/  LD.E R27, desc[UR54][R16.64+0x264] ;  /* 0x00026436101b7980 */ /* 0x000ee6000c101900 */
[----:B------:R-:W5:Y:S01]  /*17540*/  MUFU.EX2 R4, R4 ;  /* 0x0000000400047308 */ /* 0x000f620000000800 */
[----:B0-----:R-:W-:Y:S01]  /*17550*/  FSEL R20, R57, RZ, P1 ;  /* 0x000000ff39147208 */ /* 0x001fe20000800000 */
[-C--:B------:R-:W-:Y:S01]  /*17560*/  FFMA.FTZ R164, R121, R12.reuse, -R104 ;  /* 0x0000000c79a47223 */ /* 0x080fe20000010868 */
[----:B------:R-:W3:Y:S03]  /*17570*/  LD.E R25, desc[UR54][R16.64+0x270] ;  /* 0x0002703610197980 */ /* 0x000ee6000c101900 */
[----:B------:R-:W-:Y:S01]  /*17580*/  FADD.FTZ R151, R5, -R20 ;  /* 0x8000001405977221 */ /* 0x000fe20000010000 */
[----:B------:R-:W3:Y:S01]  /*17590*/  LD.E R43, desc[UR54][R16.64+0x2b0] ;  /* 0x0002b036102b7980 */ /* 0x000ee2000c101900 */
[----:B------:R-:W0:Y:S01]  /*175a0*/  MUFU.EX2 R152, R152 ;  /* 0x0000009800987308 */ /* 0x000e220000000800 */
[-CC-:B------:R-:W-:Y:S01]  /*175b0*/  FFMA.FTZ R185, R6, R12.reuse, -R104.reuse ;  /* 0x0000000c06b97223 */ /* 0x180fe20000010868 */
[----:B------:R-:W-:Y:S01]  /*175c0*/  FMUL.FTZ R121, R12, R151 ;  /* 0x000000970c797220 */ /* 0x000fe20000410000 */
[-CC-:B------:R-:W-:Y:S01]  /*175d0*/  FFMA.FTZ R186, R87, R12.reuse, -R104.reuse ;  /* 0x0000000c57ba7223 */ /* 0x180fe20000010868 */
[----:B------:R-:W3:Y:S04]  /*175e0*/  LD.E R63, desc[UR54][R16.64+0x364] ;  /* 0x00036436103f7980 */ /* 0x000ee8000c101900 */
[----:B------:R-:W1:Y:S01]  /*175f0*/  MUFU.EX2 R154, R154 ;  /* 0x0000009a009a7308 */ /* 0x000e620000000800 */
[----:B------:R-:W-:Y:S01]  /*17600*/  FFMA.FTZ R155, R89, R12, -R104 ;  /* 0x0000000c599b7223 */ /* 0x000fe20000010868 */
[----:B-----5:R-:W-:-:S06]  /*17610*/  FFMA.FTZ R9, R4, R9, R187 ;  /* 0x0000000904097223 */ /* 0x020fcc00000100bb */
[----:B------:R-:W5:Y:S01]  /*17620*/  MUFU.EX2 R153, R153 ;  /* 0x0000009900997308 */ /* 0x000f620000000800 */
[-CC-:B------:R-:W-:Y:S01]  /*17630*/  FFMA.FTZ R6, R99, R12.reuse, -R104.reuse ;  /* 0x0000000c63067223 */ /* 0x180fe20000010868 */
[----:B0-----:R-:W-:Y:S01]  /*17640*/  FADD.FTZ R9, R152, R9 ;  /* 0x0000000998097221 */ /* 0x001fe20000010000 */
[----:B------:R-:W3:Y:S04]  /*17650*/  LD.E R55, desc[UR54][R16.64+0x314] ;  /* 0x0003143610377980 */ /* 0x000ee8000c101900 */
[----:B------:R-:W3:Y:S01]  /*17660*/  LD.E R61, desc[UR54][R16.64+0x370] ;  /* 0x00037036103d7980 */ /* 0x000ee2000c101900 */
[----:B------:R-:W-:Y:S01]  /*17670*/  MUFU.EX2 R185, R185 ;  /* 0x000000b900b97308 */ /* 0x000fe20000000800 */
[----:B------:R-:W-:-:S07]  /*17680*/  FFMA.FTZ R169, R11, R12, -R104 ;  /* 0x0000000c0ba97223 */ /* 0x000fce0000010868 */
[----:B------:R-:W-:Y:S01]  /*17690*/  MUFU.EX2 R182, R182 ;  /* 0x000000b600b67308 */ /* 0x000fe20000000800 */
[-CC-:B------:R-:W-:Y:S01]  /*176a0*/  FFMA.FTZ R170, R19, R12.reuse, -R104.reuse ;  /* 0x0000000c13aa7223 */ /* 0x180fe20000010868 */
[-CC-:B------:R-:W-:Y:S01]  /*176b0*/  FFMA.FTZ R163, R21, R12.reuse, -R104.reuse ;  /* 0x0000000c15a37223 */ /* 0x180fe20000010868 */
[-CC-:B------:R-:W-:Y:S01]  /*176c0*/  FFMA.FTZ R179, R109, R12.reuse, -R104.reuse ;  /* 0x0000000c6db37223 */ /* 0x180fe20000010868 */
[-CC-:B------:R-:W-:Y:S01]  /*176d0*/  FFMA.FTZ R184, R115, R12.reuse, -R104.reuse ;  /* 0x0000000c73b87223 */ /* 0x180fe20000010868 */
[----:B------:R-:W3:Y:S03]  /*176e0*/  LD.E R53, desc[UR54][R16.64+0x300] ;  /* 0x0003003610357980 */ /* 0x000ee6000c101900 */
[----:B------:R-:W4:Y:S01]  /*176f0*/  MUFU.EX2 R121, R121 ;  /* 0x0000007900797308 */ /* 0x000f220000000800 */
[-CC-:B------:R-:W-:Y:S01]  /*17700*/  FFMA.FTZ R180, R137, R12.reuse, -R104.reuse ;  /* 0x0000000c89b47223 */ /* 0x180fe20000010868 */
[-CC-:B------:R-:W-:Y:S01]  /*17710*/  FFMA.FTZ R181, R135, R12.reuse, -R104.reuse ;  /* 0x0000000c87b57223 */ /* 0x180fe20000010868 */
[-CC-:B------:R-:W-:Y:S01]  /*17720*/  FFMA.FTZ R171, R133, R12.reuse, -R104.reuse ;  /* 0x0000000c85ab7223 */ /* 0x180fe20000010868 */
[----:B------:R-:W-:-:S04]  /*17730*/  FFMA.FTZ R172, R125, R12, -R104 ;  /* 0x0000000c7dac7223 */ /* 0x000fc80000010868 */
        /* <DEDUP_REMOVED lines=8> */
[----:B------:R-:W0:Y:S01]  /*177c0*/  MUFU.EX2 R186, R186 ;  /* 0x000000ba00ba7308 */ /* 0x000e220000000800 */
[-CC-:B------:R-:W-:Y:S01]  /*177d0*/  FFMA.FTZ R19, R139, R12.reuse, -R104.reuse ;  /* 0x0000000c8b137223 */ /* 0x180fe20000010868 */
[-CC-:B------:R-:W-:Y:S01]  /*177e0*/  FFMA.FTZ R11, R143, R12.reuse, -R104.reuse ;  /* 0x0000000c8f0b7223 */ /* 0x180fe20000010868 */
[----:B------:R-:W-:Y:S01]  /*177f0*/  FFMA.FTZ R149, R149, R12, -R104 ;  /* 0x0000000c95957223 */ /* 0x000fe20000010868 */
[----:B-1----:R-:W-:Y:S01]  /*17800*/  FADD.FTZ R12, R154, R9 ;  /* 0x000000099a0c7221 */ /* 0x002fe20000010000 */
[----:B------:R-:W3:Y:S03]  /*17810*/  LD.E R35, desc[UR54][R16.64+0x274] ;  /* 0x0002743610237980 */ /* 0x000ee6000c101900 */
[----:B------:R-:W1:Y:S01]  /*17820*/  MUFU.EX2 R155, R155 ;  /* 0x0000009b009b7308 */ /* 0x000e620000000800 */
[----:B-----5:R-:W-:Y:S01]  /*17830*/  FADD.FTZ R123, R153, R12 ;  /* 0x0000000c997b7221 */ /* 0x020fe20000010000 */
[----:B------:R-:W5:Y:S06]  /*17840*/  LD.E R49, desc[UR54][R16.64+0x2e4] ;  /* 0x0002e43610317980 */ /* 0x000f6c000c101900 */
[----:B------:R-:W1:Y:S01]  /*17850*/  MUFU.EX2 R178, R178 ;  /* 0x000000b200b27308 */ /* 0x000e620000000800 */
[----:B----4-:R-:W-:Y:S01]  /*17860*/  FFMA.FTZ R9, R121, R8, R185 ;  /* 0x0000000879097223 */ /* 0x010fe200000100b9 */
[----:B------:R-:W-:Y:S01]  /*17870*/  FADD.FTZ R12, R182, R123 ;  /* 0x0000007bb60c7221 */ /* 0x000fe20000010000 */
[----:B------:R-:W4:Y:S04]  /*17880*/  LD.E R37, desc[UR54][R16.64+0x284] ;  /* 0x0002843610257980 */ /* 0x000f28000c101900 */
[----:B------:R-:W5:Y:S01]  /*17890*/  LD.E R39, desc[UR54][R16.64+0x290] ;  /* 0x0002903610277980 */ /* 0x000f62000c101900 */
[----:B------:R-:W1:Y:S03]  /*178a0*/  MUFU.EX2 R6, R6 ;  /* 0x0000000600067308 */ /* 0x000e660000000800 */
[----:B------:R-:W5:Y:S04]  /*178b0*/  LD.E R47, desc[UR54][R16.64+0x2e0] ;  /* 0x0002e036102f7980 */ /* 0x000f68000c101900 */
[----:B------:R-:W5:Y:S01]  /*178c0*/  LD.E R41, desc[UR54][R16.64+0x2a4] ;  /* 0x0002a43610297980 */ /* 0x000f62000c101900 */
[----:B------:R-:W1:Y:S01]  /*178d0*/  MUFU.EX2 R177, R177 ;  /* 0x000000b100b17308 */ /* 0x000e620000000800 */
[----:B0-----:R-:W-:Y:S01]  /*178e0*/  FADD.FTZ R8, R186, R9 ;  /* 0x00000009ba087221 */ /* 0x001fe20000010000 */
[----:B------:R-:W-:Y:S01]  /*178f0*/  FADD.FTZ R123, R7, R12 ;  /* 0x0000000c077b7221 */ /* 0x000fe20000010000 */
[----:B------:R-:W5:Y:S04]  /*17900*/  LD.E R5, desc[UR54][R16.64+0x420] ;  /* 0x0004203610057980 */ /* 0x000f68000c101900 */
[----:B------:R-:W5:Y:S01]  /*17910*/  LD.E R58, desc[UR54][R16.64+0x238] ;  /* 0x00023836103a7980 */ /* 0x000f62000c101900 */
[----:B------:R-:W0:Y:S03]  /*17920*/  MUFU.EX2 R179, R179 ;  /* 0x000000b300b37308 */ /* 0x000e260000000800 */
[----:B------:R-:W5:Y:S04]  /*17930*/  LD.E R45, desc[UR54][R16.64+0x2c0] ;  /* 0x0002c036102d7980 */ /* 0x000f68000c101900 */
[----:B------:R-:W5:Y:S01]  /*17940*/  LD.E R51, desc[UR54][R16.64+0x2f4] ;  /* 0x0002f43610337980 */ /* 0x000f62000c101900 */
[----:B------:R-:W0:Y:S01]  /*17950*/  MUFU.EX2 R175, R175 ;  /* 0x000000af00af7308 */ /* 0x000e220000000800 */
[----:B-1----:R-:W-:Y:S01]  /*17960*/  FADD.FTZ R9, R155, R8 ;  /* 0x000000089b097221 */ /* 0x002fe20000010000 */
[----:B------:R-:W-:Y:S01]  /*17970*/  FADD.FTZ R12, R178, R123 ;  /* 0x0000007bb20c7221 */ /* 0x000fe20000010000 */
[----:B------:R-:W5:Y:S04]  /*17980*/  LD.E R104, desc[UR54][R16.64+0x2ec] ;  /* 0x0002ec3610687980 */ /* 0x000f68000c101900 */
[----:B------:R-:W5:Y:S01]  /*17990*/  LD.E R67, desc[UR54][R16.64+0x350] ;  /* 0x0003503610437980 */ /* 0x000f62000c101900 */
[----:B------:R-:W1:Y:S08]  /*179a0*/  MUFU.EX2 R184, R184 ;  /* 0x000000b800b87308 */ /* 0x000e700000000800 */
[----:B------:R-:W1:Y:S01]  /*179b0*/  MUFU.EX2 R176, R176 ;  /* 0x000000b000b07308 */ /* 0x000e620000000800 */
[----:B------:R-:W-:Y:S01]  /*179c0*/  FADD.FTZ R8, R6, R9 ;  /* 0x0000000906087221 */ /* 0x000fe20000010000 */
[----:B------:R-:W-:Y:S01]  /*179d0*/  FADD.FTZ R12, R177, R12 ;  /* 0x0000000cb10c7221 */ /* 0x000fe20000010000 */
[----:B------:R-:W5:Y:S04]  /*179e0*/  LD.E R59, desc[UR54][R16.64+0x354] ;  /* 0x00035436103b7980 */ /* 0x000f68000c101900 */
[----:B------:R-:W5:Y:S01]  /*179f0*/  LD.E R87, desc[UR54][R16.64+0x394] ;  /* 0x0003943610577980 */ /* 0x000f62000c101900 */
[----:B------:R-:W1:Y:S08]  /*17a00*/  MUFU.EX2 R180, R180 ;  /* 0x000000b400b47308 */ /* 0x000e700000000800 */
[----:B------:R-:W1:Y:S01]  /*17a10*/  MUFU.EX2 R173, R173 ;  /* 0x000000ad00ad7308 */ /* 0x000e620000000800 */
[----:B0-----:R-:W-:Y:S01]  /*17a20*/  FADD.FTZ R9, R179, R8 ;  /* 0x00000008b3097221 */ /* 0x001fe20000010000 */
[----:B------:R-:W-:Y:S01]  /*17a30*/  FADD.FTZ R123, R175, R12 ;  /* 0x0000000caf7b7221 */ /* 0x000fe20000010000 */
[----:B------:R-:W5:Y:S05]  /*17a40*/  LD.E R89, desc[UR54][R16.64+0x3a4] ;  /* 0x0003a43610597980 */ /* 0x000f6a000c101900 */
[----:B------:R-:W0:Y:S01]  /*17a50*/  MUFU.EX2 R174, R174 ;  /* 0x000000ae00ae7308 */ /* 0x000e220000000800 */
[----:B-1----:R-:W-:Y:S01]  /*17a60*/  FADD.FTZ R9, R184, R9 ;  /* 0x00000009b8097221 */ /* 0x002fe20000010000 */
[----:B------:R-:W-:Y:S01]  /*17a70*/  FADD.FTZ R12, R176, R123 ;  /* 0x0000007bb00c7221 */ /* 0x000fe20000010000 */
[----:B------:R-:W5:Y:S05]  /*17a80*/  LD.E R99, desc[UR54][R16.64+0x3d0] ;  /* 0x0003d03610637980 */ /* 0x000f6a000c101900 */
[----:B------:R-:W1:Y:S01]  /*17a90*/  MUFU.EX2 R168, R168 ;  /* 0x000000a800a87308 */ /* 0x000e620000000800 */
[----:B------:R-:W-:Y:S01]  /*17aa0*/  FADD.FTZ R8, R180, R9 ;  /* 0x00000009b4087221 */ /* 0x000fe20000010000 */
[----:B------:R-:W-:Y:S01]  /*17ab0*/  FADD.FTZ R9, R173, R12 ;  /* 0x0000000cad097221 */ /* 0x000fe20000010000 */
[----:B------:R-:W5:Y:S04]  /*17ac0*/  LD.E R109, desc[UR54][R16.64+0x3f4] ;  /* 0x0003f436106d7980 */ /* 0x000f68000c101900 */
[----:B------:R-:W5:Y:S01]  /*17ad0*/  LD.E R115, desc[UR54][R16.64+0x410] ;  /* 0x0004103610737980 */ /* 0x000f62000c101900 */
[----:B------:R-:W1:Y:S01]  /*17ae0*/  MUFU.EX2 R167, R167 ;  /* 0x000000a700a77308 */ /* 0x000e620000000800 */
[----:B0-----:R-:W-:-:S02]  /*17af0*/  FADD.FTZ R123, R174, R9 ;  /* 0x00000009ae7b7221 */ /* 0x001fc40000010000 */
[----:B------:R-:W5:Y:S04]  /*17b00*/  LD.E R125, desc[UR54][R16.64+0x3fc] ;  /* 0x0003fc36107d7980 */ /* 0x000f68000c101900 */
[----:B------:R-:W5:Y:S01]  /*17b10*/  LD.E R135, desc[UR54][R16.64+0x408] ;  /* 0x0004083610877980 */ /* 0x000f62000c101900 */
[----:B------:R-:W0:Y:S01]  /*17b20*/  MUFU.EX2 R166, R166 ;  /* 0x000000a600a67308 */ /* 0x000e220000000800 */
[----:B-1----:R-:W-:Y:S02]  /*17b30*/  FADD.FTZ R12, R168, R123 ;  /* 0x0000007ba80c7221 */ /* 0x002fe40000010000 */
[----:B------:R-:W5:Y:S04]  /*17b40*/  LD.E R123, desc[UR54][R16.64+0x3f8] ;  /* 0x0003f836107b7980 */ /* 0x000f68000c101900 */
[----:B------:R-:W5:Y:S01]  /*17b50*/  LD.E R133, desc[UR54][R16.64+0x418] ;  /* 0x0004183610857980 */ /* 0x000f62000c101900 */
[----:B------:R-:W-:-:S03]  /*17b60*/  FADD.FTZ R127, R167, R12 ;  /* 0x0000000ca77f7221 */ /* 0x000fc60000010000 */
[----:B------:R-:W5:Y:S04]  /*17b70*/  LD.E R131, desc[UR54][R16.64+0x41c] ;  /* 0x00041c3610837980 */ /* 0x000f68000c101900 */
[----:B------:R-:W5:Y:S01]  /*17b80*/  LD.E R129, desc[UR54][R16.64+0x428] ;  /* 0x0004283610817980 */ /* 0x000f62000c101900 */
[----:B0-----:R-:W-:-:S03]  /*17b90*/  FADD.FTZ R12, R166, R127 ;  /* 0x0000007fa60c7221 */ /* 0x001fc60000010000 */
[----:B------:R-:W5:Y:S01]  /*17ba0*/  LD.E R127, desc[UR54][R16.64+0x40c] ;  /* 0x00040c36107f7980 */ /* 0x000f62000c101900 */
[----:B------:R-:W0:Y:S08]  /*17bb0*/  MUFU.EX2 R181, R181 ;  /* 0x000000b500b57308 */ /* 0x000e300000000800 */
[----:B------:R-:W1:Y:S08]  /*17bc0*/  MUFU.EX2 R171, R171 ;  /* 0x000000ab00ab7308 */ /* 0x000e700000000800 */
[----:B------:R-:W1:Y:S01]  /*17bd0*/  MUFU.EX2 R172, R172 ;  /* 0x000000ac00ac7308 */ /* 0x000e620000000800 */
[----:B0-----:R-:W-:-:S07]  /*17be0*/  FADD.FTZ R8, R181, R8 ;  /* 0x00000008b5087221 */ /* 0x001fce0000010000 */
[----:B------:R-:W0:Y:S01]  /*17bf0*/  MUFU.EX2 R169, R169 ;  /* 0x000000a900a97308 */ /* 0x000e220000000800 */
[----:B-1----:R-:W-:-:S07]  /*17c00*/  FADD.FTZ R9, R171, R8 ;  /* 0x00000008ab097221 */ /* 0x002fce0000010000 */
[----:B------:R-:W1:Y:S08]  /*17c10*/  MUFU.EX2 R170, R170 ;  /* 0x000000aa00aa7308 */ /* 0x000e700000000800 */
[----:B------:R-:W1:Y:S01]  /*17c20*/  MUFU.EX2 R165, R165 ;  /* 0x000000a500a57308 */ /* 0x000e620000000800 */
[----:B------:R-:W-:-:S07]  /*17c30*/  FADD.FTZ R8, R172, R9 ;  /* 0x00000009ac087221 */ /* 0x000fce0000010000 */
[----:B------:R-:W2:Y:S01]  /*17c40*/  MUFU.EX2 R160, R160 ;  /* 0x000000a000a07308 */ /* 0x000ea20000000800 */
[----:B0-----:R-:W-:-:S07]  /*17c50*/  FADD.FTZ R9, R169, R8 ;  /* 0x00000008a9097221 */ /* 0x001fce0000010000 */
[----:B------:R-:W0:Y:S08]  /*17c60*/  MUFU.EX2 R163, R163 ;  /* 0x000000a300a37308 */ /* 0x000e300000000800 */
[----:B------:R-:W3:Y:S01]  /*17c70*/  MUFU.EX2 R159, R159 ;  /* 0x0000009f009f7308 */ /* 0x000ee20000000800 */
[----:B-1----:R-:W-:-:S07]  /*17c80*/  FADD.FTZ R8, R170, R9 ;  /* 0x00000009aa087221 */ /* 0x002fce0000010000 */
[----:B------:R-:W1:Y:S01]  /*17c90*/  MUFU.EX2 R164, R164 ;  /* 0x000000a400a47308 */ /* 0x000e620000000800 */
[----:B------:R-:W-:-:S07]  /*17ca0*/  FADD.FTZ R9, R165, R12 ;  /* 0x0000000ca5097221 */ /* 0x000fce0000010000 */
[----:B------:R-:W1:Y:S08]  /*17cb0*/  MUFU.EX2 R158, R158 ;  /* 0x0000009e009e7308 */ /* 0x000e700000000800 */
[----:B------:R-:W1:Y:S01]  /*17cc0*/  MUFU.EX2 R161, R161 ;  /* 0x000000a100a17308 */ /* 0x000e620000000800 */
[C---:B--2---:R-:W-:Y:S01]  /*17cd0*/  FMUL.FTZ R141, R4.reuse, R29 ;  /* 0x0000001d048d7220 */ /* 0x044fe20000410000 */
[----:B------:R-:W-:Y:S01]  /*17ce0*/  FMUL.FTZ R29, R4, R30 ;  /* 0x0000001e041d7220 */ /* 0x000fe20000410000 */
[----:B------:R-:W-:-:S05]  /*17cf0*/  FADD.FTZ R12, R160, R9 ;  /* 0x00000009a00c7221 */ /* 0x000fca0000010000 */
[----:B------:R-:W2:Y:S01]  /*17d00*/  MUFU.EX2 R23, R23 ;  /* 0x0000001700177308 */ /* 0x000ea20000000800 */
[----:B0-----:R-:W-:Y:S01]  /*17d10*/  FADD.FTZ R9, R163, R8 ;  /* 0x00000008a3097221 */ /* 0x001fe20000010000 */
[----:B------:R0:W-:Y:S06]  /*17d20*/  ST.E desc[UR54][R16.64+0x230], R29 ;  /* 0x0002301d10007985 */ /* 0x0001ec000c101936 */
[----:B------:R-:W2:Y:S01]  /*17d30*/  MUFU.EX2 R162, R162 ;  /* 0x000000a200a27308 */ /* 0x000ea20000000800 */
[C---:B---3--:R-:W-:Y:S01]  /*17d40*/  FMUL.FTZ R31, R4.reuse, R31 ;  /* 0x0000001f041f7220 */ /* 0x048fe20000410000 */
[C---:B------:R-:W-:Y:S01]  /*17d50*/  FMUL.FTZ R33, R4.reuse, R33 ;  /* 0x0000002104217220 */ /* 0x040fe20000410000 */
[C---:B------:R-:W-:Y:S01]  /*17d60*/  FMUL.FTZ R27, R4.reuse, R27 ;  /* 0x0000001b041b7220 */ /* 0x040fe20000410000 */
[----:B------:R-:W-:-:S04]  /*17d70*/  FMUL.FTZ R25, R4, R25 ;  /* 0x0000001904197220 */ /* 0x000fc80000410000 */
[----:B------:R-:W3:Y:S01]  /*17d80*/  MUFU.EX2 R15, R15 ;  /* 0x0000000f000f7308 */ /* 0x000ee20000000800 */
[----:B0-----:R-:W-:Y:S01]  /*17d90*/  FMUL.FTZ R29, R4, R34 ;  /* 0x00000022041d7220 */ /* 0x001fe20000410000 */
[----:B------:R-:W-:Y:S01]  /*17da0*/  FADD.FTZ R137, R159, R12 ;  /* 0x0000000c9f897221 */ /* 0x000fe20000010000 */
[----:B-1----:R-:W-:-:S05]  /*17db0*/  FADD.FTZ R8, R164, R9 ;  /* 0x00000009a4087221 */ /* 0x002fca0000010000 */
[----:B------:R-:W0:Y:S01]  /*17dc0*/  MUFU.EX2 R21, R21 ;  /* 0x0000001500157308 */ /* 0x000e220000000800 */
[----:B------:R-:W-:Y:S01]  /*17dd0*/  FADD.FTZ R12, R158, R137 ;  /* 0x000000899e0c7221 */ /* 0x000fe20000010000 */
[----:B------:R1:W-:Y:S06]  /*17de0*/  ST.E desc[UR54][R16.64+0x240], R31 ;  /* 0x0002401f10007985 */ /* 0x0003ec000c101936 */
[----:B------:R-:W0:Y:S01]  /*17df0*/  MUFU.EX2 R18, R18 ;  /* 0x0000001200127308 */ /* 0x000e220000000800 */
[----:B------:R2:W-:Y:S01]  /*17e00*/  ST.E desc[UR54][R16.64+0x250], R33 ;  /* 0x0002502110007985 */ /* 0x0005e2000c101936 */
[----:B------:R-:W-:-:S06]  /*17e10*/  FADD.FTZ R9, R161, R8 ;  /* 0x00000008a1097221 */ /* 0x000fcc0000010000 */
[----:B------:R-:W0:Y:S01]  /*17e20*/  MUFU.EX2 R156, R156 ;  /* 0x0000009c009c7308 */ /* 0x000e220000000800 */
[----:B------:R0:W-:Y:S01]  /*17e30*/  ST.E desc[UR54][R16.64+0x260], R29 ;  /* 0x0002601d10007985 */ /* 0x0001e2000c101936 */
[----:B-1----:R-:W-:-:S03]  /*17e40*/  FMUL.FTZ R31, R4, R40 ;  /* 0x00000028041f7220 */ /* 0x002fc60000410000 */
[----:B------:R1:W-:Y:S01]  /*17e50*/  ST.E desc[UR54][R16.64+0x264], R27 ;  /* 0x0002641b10007985 */ /* 0x0003e2000c101936 */
[C---:B--2---:R-:W-:Y:S02]  /*17e60*/  FMUL.FTZ R33, R4.reuse, R38 ;  /* 0x0000002604217220 */ /* 0x044fe40000410000 */
[----:B------:R-:W2:Y:S01]  /*17e70*/  MUFU.EX2 R13, R13 ;  /* 0x0000000d000d7308 */ /* 0x000ea20000000800 */
[----:B------:R1:W-:Y:S01]  /*17e80*/  ST.E desc[UR54][R16.64+0x270], R25 ;  /* 0x0002701910007985 */ /* 0x0003e2000c101936 */
[----:B------:R-:W-:Y:S01]  /*17e90*/  FADD.FTZ R137, R23, R12 ;  /* 0x0000000c17897221 */ /* 0x000fe20000010000 */
[----:B0-----:R-:W-:-:S05]  /*17ea0*/  FMUL.FTZ R29, R4, R42 ;  /* 0x0000002a041d7220 */ /* 0x001fca0000410000 */
[----:B------:R-:W0:Y:S01]  /*17eb0*/  MUFU.EX2 R19, R19 ;  /* 0x0000001300137308 */ /* 0x000e220000000800 */
[C---:B-1----:R-:W-:Y:S01]  /*17ec0*/  FMUL.FTZ R27, R4.reuse, R44 ;  /* 0x0000002c041b7220 */ /* 0x042fe20000410000 */
[----:B------:R-:W-:Y:S01]  /*17ed0*/  FMUL.FTZ R25, R4, R46 ;  /* 0x0000002e04197220 */ /* 0x000fe20000410000 */
[----:B------:R-:W-:-:S05]  /*17ee0*/  FADD.FTZ R8, R162, R9 ;  /* 0x00000009a2087221 */ /* 0x000fca0000010000 */
[----:B------:R-:W1:Y:S01]  /*17ef0*/  MUFU.EX2 R20, R20 ;  /* 0x0000001400147308 */ /* 0x000e620000000800 */
[----:B------:R2:W-:Y:S01]  /*17f00*/  ST.E desc[UR54][R16.64+0x294], R31 ;  /* 0x0002941f10007985 */ /* 0x0005e2000c101936 */
[----:B---3--:R-:W-:-:S03]  /*17f10*/  FADD.FTZ R137, R15, R137 ;  /* 0x000000890f897221 */ /* 0x008fc60000010000 */
[----:B------:R3:W-:Y:S01]  /*17f20*/  ST.E desc[UR54][R16.64+0x2a0], R33 ;  /* 0x0002a02110007985 */ /* 0x0007e2000c101936 */
[----:B------:R-:W-:-:S03]  /*17f30*/  FADD.FTZ R9, R21, R8 ;  /* 0x0000000815097221 */ /* 0x000fc60000010000 */
[----:B------:R0:W-:Y:S01]  /*17f40*/  ST.E desc[UR54][R16.64+0x2b4], R25 ;  /* 0x0002b41910007985 */ /* 0x0001e2000c101936 */
[----:B------:R-:W1:Y:S03]  /*17f50*/  MUFU.EX2 R11, R11 ;  /* 0x0000000b000b7308 */ /* 0x000e660000000800 */
[----:B------:R4:W-:Y:S01]  /*17f60*/  ST.E desc[UR54][R16.64+0x2c4], R27 ;  /* 0x0002c41b10007985 */ /* 0x0009e2000c101936 */
[C---:B------:R-:W-:Y:S01]  /*17f70*/  FMUL.FTZ R35, R4.reuse, R35 ;  /* 0x0000002304237220 */ /* 0x040fe20000410000 */
[C---:B--2---:R-:W-:Y:S02]  /*17f80*/  FMUL.FTZ R31, R4.reuse, R50 ;  /* 0x00000032041f7220 */ /* 0x044fe40000410000 */
[----:B------:R2:W-:Y:S01]  /*17f90*/  ST.E desc[UR54][R16.64+0x2d0], R29 ;  /* 0x0002d01d10007985 */ /* 0x0005e2000c101936 */
[C---:B---3--:R-:W-:Y:S01]  /*17fa0*/  FMUL.FTZ R33, R4.reuse, R48 ;  /* 0x0000003004217220 */ /* 0x048fe20000410000 */
[C---:B0-----:R-:W-:Y:S01]  /*17fb0*/  FMUL.FTZ R25, R4.reuse, R52 ;  /* 0x0000003404197220 */ /* 0x041fe20000410000 */
[C---:B----4-:R-:W-:Y:S01]  /*17fc0*/  FMUL.FTZ R27, R4.reuse, R56 ;  /* 0x00000038041b7220 */ /* 0x050fe20000410000 */
[----:B--2---:R-:W-:Y:S01]  /*17fd0*/  FMUL.FTZ R29, R4, R54 ;  /* 0x00000036041d7220 */ /* 0x004fe20000410000 */
[----:B------:R-:W0:Y:S01]  /*17fe0*/  MUFU.EX2 R12, R145 ;  /* 0x00000091000c7308 */ /* 0x000e220000000800 */
[----:B------:R-:W-:Y:S01]  /*17ff0*/  FADD.FTZ R137, R18, R137 ;  /* 0x0000008912897221 */ /* 0x000fe20000010000 */
[----:B------:R2:W-:Y:S01]  /*18000*/  ST.E desc[UR54][R16.64+0x274], R35 ;  /* 0x0002742310007985 */ /* 0x0005e2000c101936 */
[----:B------:R-:W-:Y:S01]  /*18010*/  FADD.FTZ R9, R156, R9 ;  /* 0x000000099c097221 */ /* 0x000fe20000010000 */
[C---:B------:R-:W-:Y:S01]  /*18020*/  FMUL.FTZ R37, R4.reuse, R37 ;  /* 0x0000002504257220 */ /* 0x040fe20000410000 */
[C---:B-----5:R-:W-:Y:S01]  /*18030*/  FMUL.FTZ R39, R4.reuse, R39 ;  /* 0x0000002704277220 */ /* 0x060fe20000410000 */
[----:B------:R3:W-:Y:S01]  /*18040*/  ST.E desc[UR54][R16.64+0x2d4], R31 ;  /* 0x0002d41f10007985 */ /* 0x0007e2000c101936 */
[----:B------:R-:W-:-:S03]  /*18050*/  FMUL.FTZ R41, R4, R41 ;  /* 0x0000002904297220 */ /* 0x000fc60000410000 */
[----:B------:R4:W-:Y:S01]  /*18060*/  ST.E desc[UR54][R16.64+0x2f0], R33 ;  /* 0x0002f02110007985 */ /* 0x0009e2000c101936 */
[----:B------:R-:W-:-:S03]  /*18070*/  FMUL.FTZ R5, R4, R5 ;  /* 0x0000000504057220 */ /* 0x000fc60000410000 */
[----:B------:R5:W-:Y:S01]  /*18080*/  ST.E desc[UR54][R16.64+0x304], R25 ;  /* 0x0003041910007985 */ /* 0x000be2000c101936 */
[----:B--2---:R-:W-:-:S03]  /*18090*/  FMUL.FTZ R35, R121, R64 ;  /* 0x0000004079237220 */ /* 0x004fc60000410000 */
[----:B------:R2:W-:Y:S01]  /*180a0*/  ST.E desc[UR54][R16.64+0x310], R27 ;  /* 0x0003101b10007985 */ /* 0x0005e2000c101936 */
[----:B---3--:R-:W-:-:S03]  /*180b0*/  FMUL.FTZ R31, R121, R66 ;  /* 0x00000042791f7220 */ /* 0x008fc60000410000 */
[----:B------:R3:W-:Y:S01]  /*180c0*/  ST.E desc[UR54][R16.64+0x320], R29 ;  /* 0x0003201d10007985 */ /* 0x0007e2000c101936 */
[C---:B----4-:R-:W-:Y:S01]  /*180d0*/  FMUL.FTZ R33, R121.reuse, R60 ;  /* 0x0000003c79217220 */ /* 0x050fe20000410000 */
[C---:B-----5:R-:W-:Y:S01]  /*180e0*/  FMUL.FTZ R25, R121.reuse, R58 ;  /* 0x0000003a79197220 */ /* 0x060fe20000410000 */
[----:B------:R-:W4:Y:S01]  /*180f0*/  MUFU.EX2 R8, R147 ;  /* 0x0000009300087308 */ /* 0x000f220000000800 */
[----:B--2---:R-:W-:Y:S01]  /*18100*/  FMUL.FTZ R27, R121, R70 ;  /* 0x00000046791b7220 */ /* 0x004fe20000410000 */
[----:B------:R-:W-:Y:S01]  /*18110*/  FADD.FTZ R139, R13, R137 ;  /* 0x000000890d8b7221 */ /* 0x000fe20000010000 */
[----:B---3--:R-:W-:Y:S01]  /*18120*/  FMUL.FTZ R29, R121, R68 ;  /* 0x00000044791d7220 */ /* 0x008fe20000410000 */
[----:B------:R-:W-:Y:S01]  /*18130*/  FADD.FTZ R137, R19, R9 ;  /* 0x0000000913897221 */ /* 0x000fe20000010000 */
[----:B------:R2:W-:Y:S03]  /*18140*/  ST.E desc[UR54][R16.64+0x284], R37 ;  /* 0x0002842510007985 */ /* 0x0005e6000c101936 */
[----:B------:R-:W3:Y:S01]  /*18150*/  MUFU.EX2 R9, R149 ;  /* 0x0000009500097308 */ /* 0x000ee20000000800 */
[----:B------:R5:W-:Y:S01]  /*18160*/  ST.E desc[UR54][R16.64+0x290], R39 ;  /* 0x0002902710007985 */ /* 0x000be2000c101936 */
[----:B-1----:R-:W-:-:S03]  /*18170*/  FADD.FTZ R137, R20, R137 ;  /* 0x0000008914897221 */ /* 0x002fc60000010000 */
[----:B------:R1:W-:Y:S04]  /*18180*/  ST.E desc[UR54][R16.64+0x2a4], R41 ;  /* 0x0002a42910007985 */ /* 0x0003e8000c101936 */
[----:B------:R0:W-:Y:S01]  /*18190*/  ST.E desc[UR54][R16.64+0x420], R5 ;  /* 0x0004200510007985 */ /* 0x0001e2000c101936 */
[----:B--2---:R-:W-:-:S03]  /*181a0*/  FMUL.FTZ R37, R121, R62 ;  /* 0x0000003e79257220 */ /* 0x004fc60000410000 */
[----:B------:R2:W-:Y:S01]  /*181b0*/  ST.E desc[UR54][R16.64+0x238], R25 ;  /* 0x0002381910007985 */ /* 0x0005e2000c101936 */
[----:B-----5:R-:W-:-:S03]  /*181c0*/  FMUL.FTZ R39, R121, R82 ;  /* 0x0000005279277220 */ /* 0x020fc60000410000 */
[----:B------:R5:W-:Y:S01]  /*181d0*/  ST.E desc[UR54][R16.64+0x23c], R27 ;  /* 0x00023c1b10007985 */ /* 0x000be2000c101936 */
[----:B-1----:R-:W-:-:S03]  /*181e0*/  FMUL.FTZ R41, R121, R74 ;  /* 0x0000004a79297220 */ /* 0x002fc60000410000 */
[----:B------:R1:W-:Y:S01]  /*181f0*/  ST.E desc[UR54][R16.64+0x248], R29 ;  /* 0x0002481d10007985 */ /* 0x0003e2000c101936 */
[----:B0-----:R-:W-:-:S03]  /*18200*/  FMUL.FTZ R5, R121, R80 ;  /* 0x0000005079057220 */ /* 0x001fc60000410000 */
[----:B------:R0:W-:Y:S01]  /*18210*/  ST.E desc[UR54][R16.64+0x24c], R31 ;  /* 0x00024c1f10007985 */ /* 0x0001e2000c101936 */
[----:B--2---:R-:W-:-:S03]  /*18220*/  FMUL.FTZ R25, R121, R72 ;  /* 0x0000004879197220 */ /* 0x004fc60000410000 */
[----:B------:R2:W-:Y:S01]  /*18230*/  ST.E desc[UR54][R16.64+0x258], R33 ;  /* 0x0002582110007985 */ /* 0x0005e2000c101936 */
[----:B-----5:R-:W-:-:S03]  /*18240*/  FMUL.FTZ R27, R121, R78 ;  /* 0x0000004e791b7220 */ /* 0x020fc60000410000 */
[----:B------:R5:W-:Y:S01]  /*18250*/  ST.E desc[UR54][R16.64+0x25c], R35 ;  /* 0x00025c2310007985 */ /* 0x000be2000c101936 */
[C---:B-1----:R-:W-:Y:S01]  /*18260*/  FMUL.FTZ R29, R121.reuse, R76 ;  /* 0x0000004c791d7220 */ /* 0x042fe20000410000 */
[C---:B0-----:R-:W-:Y:S01]  /*18270*/  FMUL.FTZ R31, R121.reuse, R94 ;  /* 0x0000005e791f7220 */ /* 0x041fe20000410000 */
[C---:B--2---:R-:W-:Y:S01]  /*18280*/  FMUL.FTZ R33, R121.reuse, R86 ;  /* 0x0000005679217220 */ /* 0x044fe20000410000 */
[----:B-----5:R-:W-:Y:S01]  /*18290*/  FMUL.FTZ R35, R121, R92 ;  /* 0x0000005c79237220 */ /* 0x020fe20000410000 */
[----:B------:R0:W-:Y:S01]  /*182a0*/  ST.E desc[UR54][R16.64+0x268], R37 ;  /* 0x0002682510007985 */ /* 0x0001e2000c101936 */
[----:B------:R-:W-:-:S03]  /*182b0*/  FADD.FTZ R137, R11, R137 ;  /* 0x000000890b897221 */ /* 0x000fc60000010000 */
        /* <DEDUP_REMOVED lines=9> */
[----:B-----5:R-:W-:-:S03]  /*18350*/  FMUL.FTZ R25, R121, R96 ;  /* 0x0000006079197220 */ /* 0x020fc60000410000 */
[----:B------:R5:W-:Y:S01]  /*18360*/  ST.E desc[UR54][R16.64+0x29c], R31 ;  /* 0x00029c1f10007985 */ /* 0x000be2000c101936 */
[----:B0-----:R-:W-:-:S03]  /*18370*/  FMUL.FTZ R27, R121, R102 ;  /* 0x00000066791b7220 */ /* 0x001fc60000410000 */
[----:B------:R0:W-:Y:S01]  /*18380*/  ST.E desc[UR54][R16.64+0x2a8], R33 ;  /* 0x0002a82110007985 */ /* 0x0001e2000c101936 */
[----:B-1----:R-:W-:-:S03]  /*18390*/  FMUL.FTZ R29, R121, R100 ;  /* 0x00000064791d7220 */ /* 0x002fc60000410000 */
[----:B------:R1:W-:Y:S01]  /*183a0*/  ST.E desc[UR54][R16.64+0x2ac], R35 ;  /* 0x0002ac2310007985 */ /* 0x0003e2000c101936 */
[C---:B--2---:R-:W-:Y:S01]  /*183b0*/  FMUL.FTZ R41, R121.reuse, R98 ;  /* 0x0000006279297220 */ /* 0x044fe20000410000 */
[C---:B-----5:R-:W-:Y:S01]  /*183c0*/  FMUL.FTZ R31, R121.reuse, R104 ;  /* 0x00000068791f7220 */ /* 0x060fe20000410000 */
[C---:B0-----:R-:W-:Y:S01]  /*183d0*/  FMUL.FTZ R33, R121.reuse, R106 ;  /* 0x0000006a79217220 */ /* 0x041fe20000410000 */
[----:B-1----:R-:W-:Y:S01]  /*183e0*/  FMUL.FTZ R35, R121, R108 ;  /* 0x0000006c79237220 */ /* 0x002fe20000410000 */
[----:B------:R-:W-:Y:S01]  /*183f0*/  FADD.FTZ R137, R12, R137 ;  /* 0x000000890c897221 */ /* 0x000fe20000010000 */
[----:B------:R0:W-:Y:S04]  /*18400*/  ST.E desc[UR54][R16.64+0x2b8], R37 ;  /* 0x0002b82510007985 */ /* 0x0001e8000c101936 */
[----:B------:R1:W-:Y:S01]  /*18410*/  ST.E desc[UR54][R16.64+0x2bc], R39 ;  /* 0x0002bc2710007985 */ /* 0x0003e2000c101936 */
[----:B----4-:R-:W-:-:S03]  /*18420*/  FADD.FTZ R137, R8, R137 ;  /* 0x0000008908897221 */ /* 0x010fc60000010000 */
        /* <DEDUP_REMOVED lines=8> */
[----:B----4-:R-:W-:-:S03]  /*184b0*/  FMUL.FTZ R25, R121, R116 ;  /* 0x0000007479197220 */ /* 0x010fc60000410000 */
[----:B------:R4:W-:Y:S01]  /*184c0*/  ST.E desc[UR54][R16.64+0x2ec], R31 ;  /* 0x0002ec1f10007985 */ /* 0x0009e2000c101936 */
[----:B0-----:R-:W-:-:S03]  /*184d0*/  FMUL.FTZ R27, R121, R118 ;  /* 0x00000076791b7220 */ /* 0x001fc60000410000 */
[----:B------:R0:W-:Y:S01]  /*184e0*/  ST.E desc[UR54][R16.64+0x2f8], R33 ;  /* 0x0002f82110007985 */ /* 0x0001e2000c101936 */
[----:B-1----:R-:W-:-:S03]  /*184f0*/  FMUL.FTZ R29, R121, R120 ;  /* 0x00000078791d7220 */ /* 0x002fc60000410000 */
[----:B------:R1:W-:Y:S01]  /*18500*/  ST.E desc[UR54][R16.64+0x2fc], R35 ;  /* 0x0002fc2310007985 */ /* 0x0003e2000c101936 */
[C---:B--2---:R-:W-:Y:S01]  /*18510*/  FMUL.FTZ R41, R121.reuse, R122 ;  /* 0x0000007a79297220 */ /* 0x044fe20000410000 */
[C---:B----4-:R-:W-:Y:S01]  /*18520*/  FMUL.FTZ R31, R121.reuse, R124 ;  /* 0x0000007c791f7220 */ /* 0x050fe20000410000 */
[C---:B0-----:R-:W-:Y:S01]  /*18530*/  FMUL.FTZ R33, R121.reuse, R126 ;  /* 0x0000007e79217220 */ /* 0x041fe20000410000 */
[----:B-1----:R-:W-:Y:S01]  /*18540*/  FMUL.FTZ R35, R121, R128 ;  /* 0x0000008079237220 */ /* 0x002fe20000410000 */
[----:B------:R0:W-:Y:S01]  /*18550*/  ST.E desc[UR54][R16.64+0x308], R37 ;  /* 0x0003082510007985 */ /* 0x0001e2000c101936 */
[----:B------:R-:W-:Y:S01]  /*18560*/  FADD.FTZ R139, R14, R139 ;  /* 0x0000008b0e8b7221 */ /* 0x000fe20000010000 */
[----:B---3--:R-:W-:Y:S02]  /*18570*/  FADD.FTZ R137, R9, R137 ;  /* 0x0000008909897221 */ /* 0x008fe40000010000 */
        /* <DEDUP_REMOVED lines=32> */
[C---:B0-----:R-:W-:Y:S01]  /*18780*/  FMUL.FTZ R139, R4.reuse, R24 ;  /* 0x00000018048b7220 */ /* 0x041fe20000410000 */
        /* <DEDUP_REMOVED lines=11> */
[C---:B---3--:R-:W-:Y:S01]  /*18840*/  FMUL.FTZ R137, R4.reuse, R36 ;  /* 0x0000002404897220 */ /* 0x048fe20000410000 */
        /* <DEDUP_REMOVED lines=30> */
[----:B------:R-:W-:Y:S01]  /*18a30*/  FMUL.FTZ R119, R4, R119 ;  /* 0x0000007704777220 */ /* 0x000fe20000410000 */
[C---:B0-----:R-:W-:Y:S01]  /*18a40*/  FMUL.FTZ R37, R121.reuse, R150 ;  /* 0x0000009679257220 */ /* 0x041fe20000410000 */
[C---:B-1----:R-:W-:Y:S01]  /*18a50*/  FMUL.FTZ R39, R121.reuse, R188 ;  /* 0x000000bc79277220 */ /* 0x042fe20000410000 */
[C---:B--2---:R-:W-:Y:S01]  /*18a60*/  FMUL.FTZ R5, R121.reuse, R212 ;  /* 0x000000d479057220 */ /* 0x044fe20000410000 */
[C---:B---3--:R-:W-:Y:S01]  /*18a70*/  FMUL.FTZ R25, R121.reuse, R214 ;  /* 0x000000d679197220 */ /* 0x048fe20000410000 */
[C---:B----4-:R-:W-:Y:S01]  /*18a80*/  FMUL.FTZ R27, R121.reuse, R216 ;  /* 0x000000d8791b7220 */ /* 0x050fe20000410000 */
        /* <DEDUP_REMOVED lines=73> */
[----:B0-----:R-:W5:Y:S04]  /*18f20*/  LD.E R5, desc[UR54][R16.64+0x230] ;  /* 0x0002303610057980 */ /* 0x001f68000c101900 */
        /* <DEDUP_REMOVED lines=256> */
[----:B0-----:R-:W5:Y:S04]  /*19f30*/  LD.E.64 R4, desc[UR54][R16.64+0xa8] ;  /* 0x0000a83610047980 */ /* 0x001f68000c101b00 */
[----:B------:R-:W5:Y:S04]  /*19f40*/  LDL R188, [R1+0x88] ;  /* 0x0000880001bc7983 */ /* 0x000f680000100800 */
[----:B-1----:R-:W5:Y:S04]  /*19f50*/  LD.E R24, desc[UR54][R16.64+0x230] ;  /* 0x0002303610187980 */ /* 0x002f68000c101900 */
[----:B------:R-:W5:Y:S04]  /*19f60*/  LD.E R25, desc[UR54][R16.64+0x234] ;  /* 0x0002343610197980 */ /* 0x000f68000c101900 */
        /* <DEDUP_REMOVED lines=1230> */
.L_x_2556:
[----:B------:R-:W-:Y:S05]  /*1ec50*/  BSYNC B0 ;  /* 0x0000000000007941 */ /* 0x000fea0003800000 */
.L_x_2555:
[C---:B------:R-:W-:Y:S01]  /*1ec60*/  ISETP.GT.AND P1, PT, R10.reuse, UR43, PT ;  /* 0x0000002b0a007c0c */ /* 0x040fe2000bf24270 */
[----:B------:R-:W-:-:S12]  /*1ec70*/  VIADD R10, R10, 0xffffffff ;  /* 0xffffffff0a0a7836 */ /* 0x000fd80000000000 */
[----:B------:R-:W-:Y:S05]  /*1ec80*/  @P1 BRA `(.L_x_2557) ;  /* 0xffffff4c00a01947 */ /* 0x000fea000383ffff */
.L_x_2526:
[----:B------:R-:W-:Y:S05]  /*1ec90*/  WARPSYNC.ALL ;  /* 0x0000000000007948 */ /* 0x000fea0003800000 */
[----:B0-----:R-:W1:Y:S04]  /*1eca0*/  LDL R5, [R1+0x450] ;  /* 0x0004500001057983 */ /* 0x001e680000100800 */
[----:B------:R-:W2:Y:S04]  /*1ecb0*/  LDL R6, [R1+0x454] ;  /* 0x0004540001067983 */ /* 0x000ea80000100800 */
[----:B------:R-:W3:Y:S04]  /*1ecc0*/  LDL R132, [R1+0x218] ;  /* 0x0002180001847983 */ /* 0x000ee80000100800 */
[----:B------:R-:W4:Y:S04]  /*1ecd0*/  LDL.64 R12, [R1+0x398] ;  /* 0x00039800010c7983 */ /* 0x000f280000100a00 */
[----:B------:R-:W5:Y:S04]  /*1ece0*/  LDL.64 R14, [R1+0x3d8] ;  /* 0x0003d800010e7983 */ /* 0x000f680000100a00 */
[----:B------:R-:W4:Y:S04]  /*1ecf0*/  LDL.64 R136, [R1+0x230] ;  /* 0x0002300001887983 */ /* 0x000f280000100a00 */
        /* <DEDUP_REMOVED lines=59> */
[----:B-1----:R-:W0:Y:S02]  /*1f0b0*/  SHFL.BFLY PT, R0, R5, 0x2, 0x1f ;  /* 0x0c401f0005007f89 */ /* 0x002e2400000e0000 */
[----:B0-----:R-:W-:-:S05]  /*1f0c0*/  FADD.FTZ R0, R5, R0 ;  /* 0x0000000005007221 */ /* 0x001fca0000010000 */
[----:B------:R-:W0:Y:S02]  /*1f0d0*/  SHFL.BFLY PT, R3, R0, 0x1, 0x1f ;  /* 0x0c201f0000037f89 */ /* 0x000e2400000e0000 */
[----:B0-----:R-:W-:Y:S01]  /*1f0e0*/  FADD.FTZ R2, R0, R3 ;  /* 0x0000000300027221 */ /* 0x001fe20000010000 */
[----:B---3--:R-:W-:Y:S01]  /*1f0f0*/  VIADD R132, R132, 0x1 ;  /* 0x0000000184847836 */ /* 0x008fe20000000000 */
[----:B------:R-:W3:Y:S04]  /*1f100*/  LDL R0, [R1+0x224] ;  /* 0x0002240001007983 */ /* 0x000ee80000100800 */
[----:B------:R-:W-:Y:S04]  /*1f110*/  STL [R1+0x450], R2 ;  /* 0x0004500201007387 */ /* 0x000fe80000100800 */
[----:B------:R-:W4:Y:S04]  /*1f120*/  LDL R146, [R1+0x450] ;  /* 0x0004500001927983 */ /* 0x000f280000100800 */
[----:B--2---:R-:W0:Y:S02]  /*1f130*/  SHFL.BFLY PT, R3, R6, 0x2, 0x1f ;  /* 0x0c401f0006037f89 */ /* 0x004e2400000e0000 */
[----:B0-----:R-:W-:Y:S01]  /*1f140*/  FADD.FTZ R3, R3, R6 ;  /* 0x0000000603037221 */ /* 0x001fe20000010000 */
[----:B------:R-:W-:Y:S01]  /*1f150*/  ISETP.NE.AND P2, PT, R132, 0x2, PT ;  /* 0x000000028400780c */ /* 0x000fe20003f45270 */
[----:B------:R-:W2:Y:S04]  /*1f160*/  LDL.64 R6, [R1+0x428] ;  /* 0x0004280001067983 */ /* 0x000ea80000100a00 */
[----:B------:R-:W0:Y:S08]  /*1f170*/  SHFL.BFLY PT, R4, R3, 0x1, 0x1f ;  /* 0x0c201f0003047f89 */ /* 0x000e3000000e0000 */
[----:B------:R-:W2:Y:S01]  /*1f180*/  @!P2 LDL R23, [R1+0x21c] ;  /* 0x00021c000117a983 */ /* 0x000ea20000100800 */
[----:B0-----:R-:W-:-:S03]  /*1f190*/  FADD.FTZ R138, R3, R4 ;  /* 0x00000004038a7221 */ /* 0x001fc60000010000 */
[----:B------:R-:W2:Y:S02]  /*1f1a0*/  LDL.64 R4, [R1+0x3f8] ;  /* 0x0003f80001047983 */ /* 0x000ea40000100a00 */
[----:B------:R-:W-:Y:S02]  /*1f1b0*/  FSETP.NE.FTZ.AND P1, PT, R138, RZ, PT ;  /* 0x000000ff8a00720b */ /* 0x000fe40003f35000 */
[----:B------:R-:W2:Y:S11]  /*1f1c0*/  LDL.64 R2, [R1+0x418] ;  /* 0x0004180001027983 */ /* 0x000eb60000100a00 */
[----:B------:R-:W2:Y:S04]  /*1f1d0*/  @P1 LDL R141, [R1+0x460] ;  /* 0x00046000018d1983 */ /* 0x000ea80000100800 */
[----:B------:R-:W2:Y:S01]  /*1f1e0*/  @P1 LDL R143, [R1+0x444] ;  /* 0x00044400018f1983 */ /* 0x000ea20000100800 */
[----:B------:R-:W-:-:S02]  /*1f1f0*/  IMAD.MOV.U32 R140, RZ, RZ, -0x800000 ;  /* 0xff800000ff8c7424 */ /* 0x000fc400078e00ff */
[----:B------:R-:W-:Y:S01]  /*1f200*/  IMAD.MOV.U32 R134, RZ, RZ, RZ ;  /* 0x000000ffff867224 */ /* 0x000fe200078e00ff */
[----:B------:R0:W-:Y:S08]  /*1f210*/  BAR.ARV R198, 0x100 ;  /* 0x000400c60000751d */ /* 0x0001f00000002000 */
[----:B------:R-:W-:Y:S06]  /*1f220*/  BAR.ARV 0x8, 0x120 ;  /* 0x0204800000007b1d */ /* 0x000fec0000002000 */
[----:B----4-:R-:W-:-:S13]  /*1f230*/  FSETP.NE.FTZ.AND P0, PT, R146, RZ, PT ;  /* 0x000000ff9200720b */ /* 0x010fda0003f15000 */
[----:B------:R-:W4:Y:S04]  /*1f240*/  @P0 LDL R135, [R1+0x460] ;  /* 0x0004600001870983 */ /* 0x000f280000100800 */
[----:B------:R-:W2:Y:S01]  /*1f250*/  @P0 LDL R142, [R1+0x440] ;  /* 0x00044000018e0983 */ /* 0x000ea20000100800 */
[----:B------:R-:W1:Y:S02]  /*1f260*/  @P0 MUFU.LG2 R139, R146 ;  /* 0x00000092008b0308 */ /* 0x000e640000000c00 */
[----:B-1----:R-:W-:-:S06]  /*1f270*/  @P0 FMUL.FTZ R144, R139, 0.69314718246459960938 ;  /* 0x3f3172188b900820 */ /* 0x002fcc0000410000 */
[----:B------:R-:W1:Y:S08]  /*1f280*/  @P1 MUFU.LG2 R145, R138 ;  /* 0x0000008a00911308 */ /* 0x000e700000000c00 */
[----:B------:R-:W0:Y:S01]  /*1f290*/  @P0 MUFU.RCP R134, R146 ;  /* 0x0000009200860308 */ /* 0x000e220000001000 */
[----:B---3--:R-:W-:Y:S02]  /*1f2a0*/  VIADD R0, R0, 0x1 ;  /* 0x0000000100007836 */ /* 0x008fe40000000000 */
[----:B-1----:R-:W-:Y:S01]  /*1f2b0*/  @P1 FMUL.FTZ R145, R145, 0.69314718246459960938 ;  /* 0x3f31721891911820 */ /* 0x002fe20000410000 */
[----:B------:R-:W-:Y:S01]  /*1f2c0*/  STL [R1+0x454], R138 ;  /* 0x0004548a01007387 */ /* 0x000fe20000100800 */
[-C--:B0-----:R-:W-:Y:S01]  /*1f2d0*/  FMUL.FTZ R137, R137, R134.reuse ;  /* 0x0000008689897220 */ /* 0x081fe20000410000 */
[-C--:B------:R-:W-:Y:S01]  /*1f2e0*/  FMUL.FTZ R136, R136, R134.reuse ;  /* 0x0000008688887220 */ /* 0x080fe20000410000 */
        /* <DEDUP_REMOVED lines=98> */
[----:B--2---:R-:W-:Y:S01]  /*1f910*/  @P0 FFMA.FTZ R140, R135, R142, R144 ;  /* 0x0000008e878c0223 */ /* 0x004fe20000010090 */
[----:B------:R-:W-:-:S06]  /*1f920*/  IMAD.MOV.U32 R135, RZ, RZ, RZ ;  /* 0x000000ffff877224 */ /* 0x000fcc00078e00ff */
[----:B------:R-:W0:Y:S01]  /*1f930*/  @P1 MUFU.RCP R135, R138 ;  /* 0x0000008a00871308 */ /* 0x000e220000001000 */
[----:B------:R-:W-:Y:S01]  /*1f940*/  @P1 FMUL.FTZ R144, R141, 0.69314718246459960938 ;  /* 0x3f3172188d901820 */ /* 0x000fe20000410000 */
[----:B------:R-:W-:-:S03]  /*1f950*/  IMAD.MOV.U32 R142, RZ, RZ, -0x800000 ;  /* 0xff800000ff8e7424 */ /* 0x000fc600078e00ff */
[----:B------:R-:W-:Y:S01]  /*1f960*/  @P1 FFMA.FTZ R142, R144, R143, R145 ;  /* 0x0000008f908e1223 */ /* 0x000fe20000010091 */
[----:B------:R-:W-:Y:S01]  /*1f970*/  STL [R1+0x450], R140 ;  /* 0x0004508c01007387 */ /* 0x000fe20000100800 */
[-C--:B0-----:R-:W-:Y:S01]  /*1f980*/  FMUL.FTZ R13, R13, R135.reuse ;  /* 0x000000870d0d7220 */ /* 0x081fe20000410000 */
        /* <DEDUP_REMOVED lines=65> */
[----:B0-----:R-:W-:Y:S01]  /*1fda0*/  VIADD R12, R133, 0x1 ;  /* 0x00000001850c7836 */ /* 0x001fe20000000000 */
[----:B-1----:R-:W-:Y:S01]  /*1fdb0*/  @!P2 LOP3.LUT R14, R23, 0x1, RZ, 0x3c, !PT ;  /* 0x00000001170ea812 */ /* 0x002fe200078e3cff */
        /* <DEDUP_REMOVED lines=34> */
.L_x_2461:
[----:B------:R-:W1:Y:S08]  /*1ffe0*/  S2UR UR4, SR_CgaCtaId ;  /* 0x00000000000479c3 */ /* 0x000e700000008800 */
[----:B------:R-:W-:Y:S06]  /*1fff0*/  BAR.SYNC.DEFER_BLOCKING 0x5, 0x120 ;  /* 0x0144800000007b1d */ /* 0x000fec0000010000 */
[----:B------:R-:W-:Y:S01]  /*20000*/  UMOV UR44, 0x400 ;  /* 0x00000400002c7882 */ /* 0x000fe20000000000 */
[----:B------:R-:W-:Y:S01]  /*20010*/  BSSY B0, `(.L_x_2558) ;  /* 0x0000281000007945 */ /* 0x000fe20003800000 */
[----:B-1----:R-:W-:-:S09]  /*20020*/  ULEA UR44, UR4, UR44, 0x18 ;  /* 0x0000002c042c7291 */ /* 0x002fd2000f8ec03f */
[----:B0-2---:R-:W0:Y:S02]  /*20030*/  LDS.128 R4, [UR44+0x324d0] ;  /* 0x0324d02cff047984 */ /* 0x005e240008000c00 */
[----:B0-----:R-:W-:Y:S02]  /*20040*/  R2UR UR5, R5 ;  /* 0x00000000050572ca */ /* 0x001fe400000e0000 */
[----:B------:R-:W-:Y:S02]  /*20050*/  R2UR UR7, R6 ;  /* 0x00000000060772ca */ /* 0x000fe400000e0000 */
[----:B------:R-:W-:Y:S01]  /*20060*/  R2UR UR6, R7 ;  /* 0x00000000070672ca */ /* 0x000fe200000e0000 */
[----:B------:R-:W-:Y:S06]  /*20070*/  BAR.ARV 0x4, 0x120 ;  /* 0x0104800000007b1d */ /* 0x000fec0000002000 */
[----:B------:R-:W-:Y:S08]  /*20080*/  @P0 BRA `(.L_x_2559) ;  /* 0x0000001800cc0947 */ /* 0x000ff00003800000 */
[----:B------:R-:W2:Y:S04]  /*20090*/  LDL.128 R136, [R1+0x230] ;  /* 0x0002300001887983 */ /* 0x000ea80000100c00 */
[----:B------:R-:W3:Y:S04]  /*200a0*/  LDL.128 R128, [R1+0x250] ;  /* 0x0002500001807983 */ /* 0x000ee80000100c00 */
        /* <DEDUP_REMOVED lines=30> */
[C---:B------:R-:W-:Y:S01]  /*20290*/  IADD3 R21, P0, R192.reuse, 0xc060, RZ ;  /* 0x0000c060c0157810 */ /* 0x040fe20007f1e0ff */
[----:B------:R-:W-:Y:S01]  /*202a0*/  ULDC.64 UR8, c[0x0][0xce0] ;  /* 0x0003380000087ab9 */ /* 0x000fe20000000a00 */
[----:B------:R-:W-:Y:S01]  /*202b0*/  LOP3.LUT R3, R192, 0x380, RZ, 0xc0, !PT ;  /* 0x00000380c0037812 */ /* 0x000fe200078ec0ff */
[----:B------:R-:W-:Y:S01]  /*202c0*/  ULDC.64 UR10, c[0x0][0xcd8] ;  /* 0x00033600000a7ab9 */ /* 0x000fe20000000a00 */
[----:B------:R-:W-:-:S02]  /*202d0*/  LOP3.LUT R2, R21, 0x380, RZ, 0xc0, !PT ;  /* 0x0000038015027812 */ /* 0x000fc400078ec0ff */
[----:B------:R-:W-:Y:S02]  /*202e0*/  SHF.R.U64 R3, R3, 0x3, RZ ;  /* 0x0000000303037819 */ /* 0x000fe400000012ff */
[----:B------:R-:W-:Y:S02]  /*202f0*/  SHF.R.U64 R2, R2, 0x3, RZ ;  /* 0x0000000302027819 */ /* 0x000fe400000012ff */
[----:B------:R-:W-:Y:S02]  /*20300*/  IADD3 R19, P1, R192, 0xc040, RZ ;  /* 0x0000c040c0137810 */ /* 0x000fe40007f3e0ff */
[----:B------:R-:W-:Y:S01]  /*20310*/  LOP3.LUT R2, R2, R21, RZ, 0x3c, !PT ;  /* 0x0000001502027212 */ /* 0x000fe200078e3cff */
[----:B------:R-:W-:Y:S01]  /*20320*/  IMAD.MOV.U32 R21, RZ, RZ, R193 ;  /* 0x000000ffff157224 */ /* 0x000fe200078e00c1 */
[----:B------:R-:W-:Y:S02]  /*20330*/  LOP3.LUT R20, R3, R192, RZ, 0x3c, !PT ;  /* 0x000000c003147212 */ /* 0x000fe400078e3cff */
[----:B------:R-:W-:-:S02]  /*20340*/  LOP3.LUT R0, R19, 0x380, RZ, 0xc0, !PT ;  /* 0x0000038013007812 */ /* 0x000fc400078ec0ff */
[----:B------:R-:W-:Y:S02]  /*20350*/  MOV R20, R20 ;  /* 0x0000001400147202 */ /* 0x000fe40000000f00 */
[----:B------:R-:W-:Y:S01]  /*20360*/  SHF.R.U64 R0, R0, 0x3, RZ ;  /* 0x0000000300007819 */ /* 0x000fe200000012ff */
[----:B------:R-:W-:-:S03]  /*20370*/  IMAD.X R3, RZ, RZ, R193, P0 ;  /* 0x000000ffff037224 */ /* 0x000fc600000e06c1 */
[----:B------:R-:W-:Y:S01]  /*20380*/  LOP3.LUT R18, R0, R19, RZ, 0x3c, !PT ;  /* 0x0000001300127212 */ /* 0x000fe200078e3cff */
[----:B------:R-:W-:Y:S01]  /*20390*/  IMAD.X R19, RZ, RZ, R193, P1 ;  /* 0x000000ffff137224 */ /* 0x000fe200008e06c1 */
[----:B------:R-:W-:-:S04]  /*203a0*/  UISETP.NE.U32.AND UP1, UPT, UR8, URZ, UPT ;  /* 0x0000003f0800728c */ /* 0x000fc8000bf25070 */
[----:B------:R-:W-:Y:S02]  /*203b0*/  MOV R18, R18 ;  /* 0x0000001200127202 */ /* 0x000fe40000000f00 */
[----:B------:R-:W-:Y:S01]  /*203c0*/  MOV R19, R2 ;  /* 0x0000000200137202 */ /* 0x000fe20000000f00 */
[----:B------:R-:W-:-:S03]  /*203d0*/  UISETP.NE.AND.EX UP1, UPT, UR9, URZ, UPT, UP1 ;  /* 0x0000003f0900728c */ /* 0x000fc6000bf25310 */
[----:B------:R-:W-:Y:S02]  /*203e0*/  ULDC.64 UR8, c[0x0][0xcd8] ;  /* 0x0003360000087ab9 */ /* 0x000fe40000000a00 */
[----:B------:R-:W-:-:S04]  /*203f0*/  UISETP.NE.U32.AND UP0, UPT, UR8, URZ, UPT ;  /* 0x0000003f0800728c */ /* 0x000fc8000bf05070 */
[----:B------:R-:W-:Y:S01]  /*20400*/  UISETP.NE.AND.EX UP0, UPT, UR9, URZ, UPT, UP0 ;  /* 0x0000003f0900728c */ /* 0x000fe2000bf05300 */
[----:B------:R-:W-:Y:S02]  /*20410*/  PLOP3.LUT P2, PT, PT, PT, UP1, 0x80, 0x0 ;  /* 0x000000000000781c */ /* 0x000fe40003f4f018 */
[----:B------:R-:W-:Y:S01]  /*20420*/  @UP1 ULDC.64 UR8, c[0x0][0xce0] ;  /* 0x0003380000081ab9 */ /* 0x000fe20000000a00 */
[----:B------:R-:W-:Y:S02]  /*20430*/  UIMAD.WIDE UR10, UR41, 0x4, UR10 ;  /* 0x00000004290a78a5 */ /* 0x000fe4000f8e020a */
[----:B------:R-:W-:Y:S01]  /*20440*/  PLOP3.LUT P1, PT, PT, PT, UP0, 0x80, 0x0 ;  /* 0x000000000000781c */ /* 0x000fe20003f2f008 */
[----:B------:R-:W-:-:S03]  /*20450*/  @UP1 UIMAD.WIDE UR8, UR41, 0x4, UR8 ;  /* 0x00000004290818a5 */ /* 0x000fc6000f8e0208 */
[----:B------:R-:W-:Y:S02]  /*20460*/  IMAD.U32 R2, RZ, RZ, UR10 ;  /* 0x0000000aff027e24 */ /* 0x000fe4000f8e00ff */
[----:B------:R-:W-:Y:S01]  /*20470*/  IMAD.U32 R3, RZ, RZ, UR11 ;  /* 0x0000000bff037e24 */ /* 0x000fe2000f8e00ff */
[----:B------:R-:W-:Y:S01]  /*20480*/  BAR.SYNC.DEFER_BLOCKING 0x1, 0x100 ;  /* 0x0044000000007b1d */ /* 0x000fe20000010000 */
[----:B--2---:R-:W-:Y:S02]  /*20490*/  F2FP.F16.F32.PACK_AB R136, R137, R136 ;  /* 0x000000888988723e */ /* 0x004fe400000000ff */
[----:B------:R-:W-:Y:S02]  /*204a0*/  F2FP.F16.F32.PACK_AB R137, R139, R138 ;  /* 0x0000008a8b89723e */ /* 0x000fe400000000ff */
[----:B---3--:R-:W-:Y:S02]  /*204b0*/  F2FP.F16.F32.PACK_AB R128, R129, R128 ;  /* 0x000000808180723e */ /* 0x008fe400000000ff */
[----:B------:R-:W-:-:S02]  /*204c0*/  F2FP.F16.F32.PACK_AB R129, R131, R130 ;  /* 0x000000828381723e */ /* 0x000fc400000000ff */
[----:B----4-:R-:W-:Y:S02]  /*204d0*/  F2FP.F16.F32.PACK_AB R138, R133, R132 ;  /* 0x00000084858a723e */ /* 0x010fe400000000ff */
[----:B------:R-:W-:Y:S02]  /*204e0*/  F2FP.F16.F32.PACK_AB R139, R135, R134 ;  /* 0x00000086878b723e */ /* 0x000fe400000000ff */
[----:B-----5:R-:W-:Y:S02]  /*204f0*/  F2FP.F16.F32.PACK_AB R120, R121, R120 ;  /* 0x000000787978723e */ /* 0x020fe400000000ff */
        /* <DEDUP_REMOVED lines=65> */
[----:B------:R-:W-:Y:S01]  /*20910*/  F2FP.F16.F32.PACK_AB R27, R15, R14 ;  /* 0x0000000e0f1b723e */ /* 0x000fe200000000ff */
[----:B------:R0:W-:Y:S01]  /*20920*/  STSM.16.M88.4 [R210], R48 ;  /* 0x00000030d2007844 */ /* 0x0001e20000000200 */
[----:B------:R-:W-:Y:S02]  /*20930*/  F2FP.F16.F32.PACK_AB R10, R5, R4 ;  /* 0x00000004050a723e */ /* 0x000fe400000000ff */
[----:B------:R-:W-:Y:S01]  /*20940*/  F2FP.F16.F32.PACK_AB R11, R7, R6 ;  /* 0x00000006070b723e */ /* 0x000fe200000000ff */
[----:B------:R0:W-:Y:S04]  /*20950*/  STSM.16.M88.4 [R209], R40 ;  /* 0x00000028d1007844 */ /* 0x0001e80000000200 */
[----:B------:R0:W-:Y:S04]  /*20960*/  STSM.16.M88.4 [R208], R32 ;  /* 0x00000020d0007844 */ /* 0x0001e80000000200 */
[----:B------:R0:W-:Y:S04]  /*20970*/  STSM.16.M88.4 [R18], R24 ;  /* 0x0000001812007844 */ /* 0x0001e80000000200 */
[----:B------:R0:W-:Y:S01]  /*20980*/  STSM.16.M88.4 [R19], R8 ;  /* 0x0000000813007844 */ /* 0x0001e20000000200 */
[----:B------:R-:W-:Y:S01]  /*20990*/  BAR.SYNC.DEFER_BLOCKING 0x1, 0x100 ;  /* 0x0044000000007b1d */ /* 0x000fe20000010000 */
[----:B------:R-:W-:-:S02]  /*209a0*/  IMAD.U32 R4, RZ, RZ, UR8 ;  /* 0x00000008ff047e24 */ /* 0x000fc4000f8e00ff */
[----:B------:R-:W-:-:S05]  /*209b0*/  IMAD.U32 R5, RZ, RZ, UR9 ;  /* 0x00000009ff057e24 */ /* 0x000fca000f8e00ff */
[----:B------:R-:W2:Y:S04]  /*209c0*/  @P2 LDG.E R4, desc[UR54][R4.64] ;  /* 0x0000003604042981 */ /* 0x000ea8000c1e1900 */
[----:B------:R-:W3:Y:S01]  /*209d0*/  @P1 LDG.E R0, desc[UR54][R2.64] ;  /* 0x0000003602001981 */ /* 0x000ee2000c1e1900 */
[----:B------:R-:W-:Y:S01]  /*209e0*/  IMAD.U32 R7, RZ, RZ, UR40 ;  /* 0x00000028ff077e24 */ /* 0x000fe2000f8e00ff */
[----:B------:R-:W-:Y:S01]  /*209f0*/  ULDC UR12, c[0x0][0xb88] ;  /* 0x0002e200000c7ab9 */ /* 0x000fe20000000800 */
[----:B------:R-:W-:Y:S02]  /*20a00*/  UMOV UR4, URZ ;  /* 0x0000003f00047c82 */ /* 0x000fe40008000000 */
[----:B------:R-:W-:Y:S01]  /*20a10*/  IMAD R7, R7, 0x80, R194 ;  /* 0x0000008007077824 */ /* 0x000fe200078e02c2 */
[----:B------:R-:W-:-:S03]  /*20a20*/  LOP3.LUT P0, RZ, R202, 0x3, RZ, 0xc0, !PT ;  /* 0x00000003caff7812 */ /* 0x000fc6000780c0ff */
[----:B------:R-:W-:Y:S01]  /*20a30*/  VIADD R6, R7, 0x8 ;  /* 0x0000000807067836 */ /* 0x000fe20000000000 */
[----:B--2---:R-:W-:Y:S02]  /*20a40*/  @P2 R2UR UR12, R4 ;  /* 0x00000000040c22ca */ /* 0x004fe400000e0000 */
[----:B---3--:R-:W-:Y:S01]  /*20a50*/  @P1 R2UR UR4, R0 ;  /* 0x00000000000412ca */ /* 0x008fe200000e0000 */
[----:B0-----:R-:W-:-:S14]  /*20a60*/  @P2 BRA `(.L_x_2560) ;  /* 0x0000000000182947 */ /* 0x001fdc0003800000 */
[----:B------:R-:W-:Y:S05]  /*20a70*/  @!P1 BRA `(.L_x_2560) ;  /* 0x0000000000149947 */ /* 0x000fea0003800000 */
[----:B------:R-:W2:Y:S04]  /*20a80*/  LDG.E R4, desc[UR54][R2.64] ;  /* 0x0000003602047981 */ /* 0x000ea8000c1e1900 */
[----:B------:R-:W3:Y:S01]  /*20a90*/  LDG.E R0, desc[UR54][R2.64+0x4] ;  /* 0x0000043602007981 */ /* 0x000ee2000c1e1900 */
[----:B--2---:R-:W-:Y:S02]  /*20aa0*/  R2UR UR8, R4 ;  /* 0x00000000040872ca */ /* 0x004fe400000e0000 */
[----:B---3--:R-:W-:-:S13]  /*20ab0*/  R2UR UR12, R0 ;  /* 0x00000000000c72ca */ /* 0x008fda00000e0000 */
[----:B------:R-:W-:-:S12]  /*20ac0*/  UIADD3 UR12, -UR8, UR12, URZ ;  /* 0x0000000c080c7290 */ /* 0x000fd8000fffe13f */
.L_x_2560:
[----:B------:R-:W-:Y:S01]  /*20ad0*/  ISETP.GE.OR P1, PT, R7, UR12, P0 ;  /* 0x0000000c07007c0c */ /* 0x000fe20008726670 */
[----:B------:R-:W-:Y:S01]  /*20ae0*/  USHF.R.S32.HI UR11, URZ, 0x1f, UR4 ;  /* 0x0000001f3f0b7899 */ /* 0x000fe20008011404 */
[----:B------:R-:W-:Y:S01]  /*20af0*/  ISETP.GE.OR P0, PT, R6, UR12, P0 ;  /* 0x0000000c06007c0c */ /* 0x000fe20008706670 */
[----:B------:R-:W-:Y:S01]  /*20b00*/  USHF.R.S32.HI UR16, URZ, 0x1f, UR39 ;  /* 0x0000001f3f107899 */ /* 0x000fe20008011427 */
[----:B------:R-:W-:-:S09]  /*20b10*/  ULDC.64 UR14, c[0x0][0xc70] ;  /* 0x00031c00000e7ab9 */ /* 0x000fd20000000a00 */
[----:B------:R-:W2:Y:S04]  /*20b20*/  @!P1 LDL R3, [R1+0x450] ;  /* 0x0004500001039983 */ /* 0x000ea80000100800 */
[----:B------:R-:W3:Y:S01]  /*20b30*/  @!P0 LDL R2, [R1+0x454] ;  /* 0x0004540001028983 */ /* 0x000ee20000100800 */
[----:B------:R-:W-:Y:S01]  /*20b40*/  UMOV UR10, UR4 ;  /* 0x00000004000a7c82 */ /* 0x000fe20008000000 */
[----:B------:R-:W-:Y:S01]  /*20b50*/  UIMAD UR13, UR16, UR14, URZ ;  /* 0x0000000e100d72a4 */ /* 0x000fe2000f8e023f */
[----:B------:R-:W-:Y:S01]  /*20b60*/  IMAD R0, R190, 0x40, R183 ;  /* 0x00000040be007824 */ /* 0x000fe200078e02b7 */
[----:B------:R-:W-:Y:S01]  /*20b70*/  UIMAD.WIDE.U32 UR8, UR39, UR14, UR10 ;  /* 0x0000000e270872a5 */ /* 0x000fe2000f8e000a */
[----:B------:R-:W-:Y:S01]  /*20b80*/  IMAD.MOV.U32 R5, RZ, RZ, 0x2 ;  /* 0x00000002ff057424 */ /* 0x000fe200078e00ff */
[----:B------:R-:W-:-:S02]  /*20b90*/  USHF.R.S32.HI UR10, URZ, 0x1f, UR41 ;  /* 0x0000001f3f0a7899 */ /* 0x000fc40008011429 */
[----:B------:R-:W-:Y:S01]  /*20ba0*/  UIMAD UR13, UR39, UR15, UR13 ;  /* 0x0000000f270d72a4 */ /* 0x000fe2000f8e020d */
[----:B------:R-:W-:Y:S01]  /*20bb0*/  IMAD.WIDE R4, R0, R5, UR36 ;  /* 0x0000002400047e25 */ /* 0x000fe2000f8e0205 */
[----:B------:R-:W-:Y:S01]  /*20bc0*/  USEL UR17, UR10, URZ, !UP0 ;  /* 0x0000003f0a117287 */ /* 0x000fe2000c000000 */
[----:B------:R-:W-:Y:S01]  /*20bd0*/  SHF.R.S32.HI R0, RZ, 0x1f, R7 ;  /* 0x0000001fff007819 */ /* 0x000fe20000011407 */
[----:B------:R-:W-:Y:S01]  /*20be0*/  ULDC.64 UR14, c[0x0][0xc78] ;  /* 0x00031e00000e7ab9 */ /* 0x000fe20000000a00 */
[----:B------:R-:W-:Y:S01]  /*20bf0*/  USEL UR18, UR41, URZ, !UP0 ;  /* 0x0000003f29127287 */ /* 0x000fe2000c000000 */
[C---:B------:R-:W-:Y:S01]  /*20c00*/  IADD3 R9, P5, R4.reuse, 0x1000, RZ ;  /* 0x0000100004097810 */ /* 0x040fe20007fbe0ff */
[----:B------:R-:W-:Y:S01]  /*20c10*/  UIMAD UR10, UR17, UR14, URZ ;  /* 0x0000000e110a72a4 */ /* 0x000fe2000f8e023f */
[C---:B------:R-:W-:Y:S01]  /*20c20*/  IADD3 R13, P2, R4.reuse, 0x2000, RZ ;  /* 0x00002000040d7810 */ /* 0x040fe20007f5e0ff */
[----:B------:R-:W-:Y:S01]  /*20c30*/  UIADD3 UR9, UR9, UR13, URZ ;  /* 0x0000000d09097290 */ /* 0x000fe2000fffe03f */
[C---:B------:R-:W-:Y:S01]  /*20c40*/  IADD3 R25, P4, R4.reuse, 0x3000, RZ ;  /* 0x0000300004197810 */ /* 0x040fe20007f9e0ff */
[----:B------:R-:W-:Y:S01]  /*20c50*/  UIMAD UR10, UR18, UR15, UR10 ;  /* 0x0000000f120a72a4 */ /* 0x000fe2000f8e020a */
[----:B------:R-:W-:Y:S01]  /*20c60*/  IADD3 R33, P6, R4, 0x5000, RZ ;  /* 0x0000500004217810 */ /* 0x000fe20007fde0ff */
[----:B------:R-:W-:Y:S01]  /*20c70*/  UIMAD.WIDE.U32 UR8, UR18, UR14, UR8 ;  /* 0x0000000e120872a5 */ /* 0x000fe2000f8e0008 */
[----:B------:R-:W-:-:S02]  /*20c80*/  LOP3.LUT R8, R9, 0x380, RZ, 0xc0, !PT ;  /* 0x0000038009087812 */ /* 0x000fc400078ec0ff */
[----:B------:R-:W-:Y:S01]  /*20c90*/  LOP3.LUT R12, R13, 0x380, RZ, 0xc0, !PT ;  /* 0x000003800d0c7812 */ /* 0x000fe200078ec0ff */
[----:B------:R-:W-:Y:S01]  /*20ca0*/  IMAD.U32 R11, RZ, RZ, UR10 ;  /* 0x0000000aff0b7e24 */ /* 0x000fe2000f8e00ff */
[----:B------:R-:W-:Y:S01]  /*20cb0*/  LOP3.LUT R24, R25, 0x380, RZ, 0xc0, !PT ;  /* 0x0000038019187812 */ /* 0x000fe200078ec0ff */
[----:B------:R-:W-:Y:S01]  /*20cc0*/  ULDC.64 UR14, c[0x0][0xba0] ;  /* 0x0002e800000e7ab9 */ /* 0x000fe20000000a00 */
[----:B------:R-:W-:Y:S02]  /*20cd0*/  IADD3 R6, P3, R7, UR8, RZ ;  /* 0x0000000807067c10 */ /* 0x000fe4000ff7e0ff */
[----:B------:R-:W-:Y:S02]  /*20ce0*/  LOP3.LUT R32, R33, 0x380, RZ, 0xc0, !PT ;  /* 0x0000038021207812 */ /* 0x000fe400078ec0ff */
[----:B------:R-:W-:Y:S01]  /*20cf0*/  IADD3.X R7, R0, UR9, R11, P3, !PT ;  /* 0x0000000900077c10 */ /* 0x000fe20009ffe40b */
[----:B------:R-:W-:Y:S01]  /*20d00*/  ULDC.64 UR8, c[0x0][0xc40] ;  /* 0x0003100000087ab9 */ /* 0x000fe20000000a00 */
[----:B------:R-:W-:-:S02]  /*20d10*/  SHF.R.U64 R8, R8, 0x3, RZ ;  /* 0x0000000308087819 */ /* 0x000fc400000012ff */
[----:B------:R-:W-:Y:S02]  /*20d20*/  LEA R18, P3, R6, UR8, 0x2 ;  /* 0x0000000806127c11 */ /* 0x000fe4000f8610ff */
[----:B------:R-:W-:Y:S02]  /*20d30*/  SHF.R.U64 R12, R12, 0x3, RZ ;  /* 0x000000030c0c7819 */ /* 0x000fe400000012ff */
[----:B------:R-:W-:Y:S02]  /*20d40*/  LEA.HI.X R19, R6, UR9, R7, 0x2, P3 ;  /* 0x0000000906137c11 */ /* 0x000fe400098f1407 */
[----:B------:R-:W-:Y:S02]  /*20d50*/  IADD3 R29, P3, R4, 0x4000, RZ ;  /* 0x00004000041d7810 */ /* 0x000fe40007f7e0ff */
[----:B------:R-:W-:Y:S02]  /*20d60*/  SHF.R.U64 R24, R24, 0x3, RZ ;  /* 0x0000000318187819 */ /* 0x000fe400000012ff */
[----:B------:R-:W-:-:S02]  /*20d70*/  LOP3.LUT R28, R29, 0x380, RZ, 0xc0, !PT ;  /* 0x000003801d1c7812 */ /* 0x000fc400078ec0ff */
        /* <DEDUP_REMOVED lines=15> */
[C---:B------:R-:W-:Y:S02]  /*20e70*/  IADD3 R49, P3, R4.reuse, 0x9000, RZ ;  /* 0x0000900004317810 */ /* 0x040fe40007f7e0ff */
[----:B------:R-:W-:Y:S02]  /*20e80*/  IADD3 R53, P6, R4, 0xa000, RZ ;  /* 0x0000a00004357810 */ /* 0x000fe40007fde0ff */
[----:B------:R-:W-:Y:S02]  /*20e90*/  LOP3.LUT R36, R37, 0x380, RZ, 0xc0, !PT ;  /* 0x0000038025247812 */ /* 0x000fe400078ec0ff */
[----:B------:R-:W-:-:S02]  /*20ea0*/  LOP3.LUT R40, R41, 0x380, RZ, 0xc0, !PT ;  /* 0x0000038029287812 */ /* 0x000fc400078ec0ff */
[----:B------:R-:W-:Y:S02]  /*20eb0*/  LOP3.LUT R44, R45, 0x380, RZ, 0xc0, !PT ;  /* 0x000003802d2c7812 */ /* 0x000fe400078ec0ff */
[----:B------:R-:W-:Y:S02]  /*20ec0*/  LOP3.LUT R48, R49, 0x380, RZ, 0xc0, !PT ;  /* 0x0000038031307812 */ /* 0x000fe400078ec0ff */
[----:B------:R-:W-:Y:S02]  /*20ed0*/  LOP3.LUT R52, R53, 0x380, RZ, 0xc0, !PT ;  /* 0x0000038035347812 */ /* 0x000fe400078ec0ff */
[----:B------:R-:W-:Y:S02]  /*20ee0*/  SHF.R.U64 R36, R36, 0x3, RZ ;  /* 0x0000000324247819 */ /* 0x000fe400000012ff */
        /* <DEDUP_REMOVED lines=21> */
[----:B------:R-:W-:Y:S01]  /*21040*/  LOP3.LUT R11, R4, 0x380, RZ, 0xc0, !PT ;  /* 0x00000380040b7812 */ /* 0x000fe200078ec0ff */
[----:B------:R-:W-:Y:S01]  /*21050*/  UIMAD UR8, UR11, UR14, URZ ;  /* 0x0000000e0b0872a4 */ /* 0x000fe2000f8e023f */
[----:B------:R-:W-:Y:S01]  /*21060*/  LOP3.LUT R64, R65, 0x380, RZ, 0xc0, !PT ;  /* 0x0000038041407812 */ /* 0x000fe200078ec0ff */
[----:B------:R-:W-:Y:S01]  /*21070*/  IMAD.X R73, RZ, RZ, R5, P6 ;  /* 0x000000ffff497224 */ /* 0x000fe200030e0605 */
[----:B------:R-:W-:Y:S01]  /*21080*/  LOP3.LUT R68, R69, 0x380, RZ, 0xc0, !PT ;  /* 0x0000038045447812 */ /* 0x000fe200078ec0ff */
[----:B------:R-:W-:Y:S01]  /*21090*/  ULDC.64 UR10, c[0x0][0xbe0] ;  /* 0x0002f800000a7ab9 */ /* 0x000fe20000000a00 */
[----:B------:R-:W-:Y:S02]  /*210a0*/  LOP3.LUT R0, R7, 0x380, RZ, 0xc0, !PT ;  /* 0x0000038007007812 */ /* 0x000fe400078ec0ff */
[----:B------:R-:W-:Y:S02]  /*210b0*/  SHF.R.U64 R56, R56, 0x3, RZ ;  /* 0x0000000338387819 */ /* 0x000fe400000012ff */
[----:B------:R-:W-:-:S02]  /*210c0*/  SHF.R.U64 R60, R60, 0x3, RZ ;  /* 0x000000033c3c7819 */ /* 0x000fc400000012ff */
[----:B------:R-:W-:Y:S02]  /*210d0*/  SHF.R.U64 R64, R64, 0x3, RZ ;  /* 0x0000000340407819 */ /* 0x000fe400000012ff */
[----:B------:R-:W-:Y:S02]  /*210e0*/  SHF.R.U64 R68, R68, 0x3, RZ ;  /* 0x0000000344447819 */ /* 0x000fe400000012ff */
        /* <DEDUP_REMOVED lines=10> */
[----:B------:R-:W-:-:S02]  /*21190*/  LOP3.LUT R4, R11, R4, RZ, 0x3c, !PT ;  /* 0x000000040b047212 */ /* 0x000fc400078e3cff */
[----:B------:R-:W-:Y:S01]  /*211a0*/  LOP3.LUT R72, R0, R7, RZ, 0x3c, !PT ;  /* 0x0000000700487212 */ /* 0x000fe200078e3cff */
[----:B------:R-:W-:Y:S02]  /*211b0*/  UIMAD UR8, UR4, UR15, UR8 ;  /* 0x0000000f040872a4 */ /* 0x000fe4000f8e0208 */
[----:B------:R-:W-:Y:S01]  /*211c0*/  UIMAD UR12, UR40, -0x80, UR12 ;  /* 0xffffff80280c78a4 */ /* 0x000fe2000f8e020c */
[----:B------:R-:W-:-:S05]  /*211d0*/  VIADD R0, R190, 0x20 ;  /* 0x00000020be007836 */ /* 0x000fca0000000000 */
[----:B------:R-:W-:Y:S02]  /*211e0*/  ISETP.GE.AND P3, PT, R190, UR12, PT ;  /* 0x0000000cbe007c0c */ /* 0x000fe4000bf66270 */
[----:B------:R-:W-:Y:S01]  /*211f0*/  SHF.R.S32.HI R191, RZ, 0x1f, R190 ;  /* 0x0000001fffbf7819 */ /* 0x000fe200000114be */
[----:B------:R-:W-:Y:S01]  /*21200*/  BSSY B1, `(.L_x_2561) ;  /* 0x000004a000017945 */ /* 0x000fe20003800000 */
[----:B--2---:R0:W-:Y:S04]  /*21210*/  @!P1 STG.E desc[UR54][R18.64], R3 ;  /* 0x0000000312009986 */ /* 0x0041e8000c101936 */
[----:B---3--:R1:W-:Y:S04]  /*21220*/  @!P0 STG.E desc[UR54][R18.64+0x20], R2 ;  /* 0x0000200212008986 */ /* 0x0083e8000c101936 */
[----:B------:R-:W5:Y:S01]  /*21230*/  LD.E.128 R4, desc[UR54][R4.64] ;  /* 0x0000003604047980 */ /* 0x000f62000c101d00 */
[----:B0-----:R-:W-:-:S03]  /*21240*/  SHF.R.S32.HI R3, RZ, 0x1f, R183 ;  /* 0x0000001fff037819 */ /* 0x001fc600000114b7 */
[----:B------:R-:W5:Y:S01]  /*21250*/  LD.E.128 R8, desc[UR54][R8.64] ;  /* 0x0000003608087980 */ /* 0x000f62000c101d00 */
[----:B-1----:R-:W-:-:S03]  /*21260*/  IMAD.U32 R19, RZ, RZ, UR14 ;  /* 0x0000000eff137e24 */ /* 0x002fc6000f8e00ff */
[----:B------:R-:W5:Y:S01]  /*21270*/  LD.E.128 R12, desc[UR54][R12.64] ;  /* 0x000000360c0c7980 */ /* 0x000f62000c101d00 */
[----:B------:R-:W-:-:S03]  /*21280*/  IMAD.MOV.U32 R2, RZ, RZ, R183 ;  /* 0x000000ffff027224 */ /* 0x000fc600078e00b7 */
[----:B------:R-:W5:Y:S01]  /*21290*/  LD.E.128 R24, desc[UR54][R24.64] ;  /* 0x0000003618187980 */ /* 0x000f62000c101d00 */
[----:B------:R-:W-:Y:S01]  /*212a0*/  IMAD.WIDE.U32 R2, R19, UR4, R2 ;  /* 0x0000000413027c25 */ /* 0x000fe2000f8e0002 */
[----:B------:R-:W-:Y:S02]  /*212b0*/  UIMAD UR4, UR16, UR10, URZ ;  /* 0x0000000a100472a4 */ /* 0x000fe4000f8e023f */
[----:B------:R-:W5:Y:S01]  /*212c0*/  LD.E.128 R28, desc[UR54][R28.64] ;  /* 0x000000361c1c7980 */ /* 0x000f62000c101d00 */
[----:B------:R-:W-:-:S03]  /*212d0*/  VIADD R3, R3, UR8 ;  /* 0x0000000803037c36 */ /* 0x000fc60008000000 */
[----:B------:R-:W5:Y:S01]  /*212e0*/  LD.E.128 R32, desc[UR54][R32.64] ;  /* 0x0000003620207980 */ /* 0x000f62000c101d00 */
[----:B------:R-:W-:-:S03]  /*212f0*/  IMAD.U32 R19, RZ, RZ, UR10 ;  /* 0x0000000aff137e24 */ /* 0x000fc6000f8e00ff */
        /* <DEDUP_REMOVED lines=10> */
[----:B------:R-:W-:-:S02]  /*213a0*/  UIMAD UR4, UR39, UR11, UR4 ;  /* 0x0000000b270472a4 */ /* 0x000fc4000f8e0204 */
[----:B------:R-:W-:Y:S01]  /*213b0*/  IMAD.WIDE.U32 R2, R19, UR39, R2 ;  /* 0x0000002713027c25 */ /* 0x000fe2000f8e0002 */
[----:B------:R-:W-:Y:S01]  /*213c0*/  ISETP.GE.AND P0, PT, R0, UR12, PT ;  /* 0x0000000c00007c0c */ /* 0x000fe2000bf06270 */
[----:B------:R-:W-:Y:S01]  /*213d0*/  @!PT LDS RZ, [RZ] ;  /* 0x00000000fffff984 */ /* 0x000fe20000000800 */
[----:B------:R-:W-:Y:S01]  /*213e0*/  @!PT LDS RZ, [RZ] ;  /* 0x00000000fffff984 */ /* 0x000fe20000000800 */
[----:B------:R-:W-:Y:S01]  /*213f0*/  @!PT LDS RZ, [RZ] ;  /* 0x00000000fffff984 */ /* 0x000fe20000000800 */
[----:B------:R-:W-:Y:S01]  /*21400*/  @!PT LDS RZ, [RZ] ;  /* 0x00000000fffff984 */ /* 0x000fe20000000800 */
[----:B------:R0:W-:Y:S06]  /*21410*/  MEMBAR.ALL.CTA ;  /* 0x0000000000007992 */ /* 0x0001ec0000008000 */
[----:B0-----:R-:W0:Y:S01]  /*21420*/  FENCE.VIEW.ASYNC.S ;  /* 0x00000000000073c6 */ /* 0x001e220000000000 */
[----:B------:R-:W-:Y:S01]  /*21430*/  ULDC.64 UR10, c[0x0][0xbe8] ;  /* 0x0002fa00000a7ab9 */ /* 0x000fe20000000a00 */
[C---:B------:R-:W-:Y:S01]  /*21440*/  VIADD R18, R190.reuse, 0x40 ;  /* 0x00000040be127836 */ /* 0x040fe20000000000 */
[----:B------:R-:W-:Y:S01]  /*21450*/  UIMAD UR8, UR17, UR10, URZ ;  /* 0x0000000a110872a4 */ /* 0x000fe2000f8e023f */
[----:B------:R-:W-:Y:S01]  /*21460*/  VIADD R3, R3, UR4 ;  /* 0x0000000403037c36 */ /* 0x000fe20008000000 */
[----:B------:R-:W-:Y:S01]  /*21470*/  UIADD3 UR4, UR44, 0x32420, URZ ;  /* 0x000324202c047890 */ /* 0x000fe2000fffe03f */
[----:B------:R-:W-:Y:S01]  /*21480*/  IMAD.U32 R21, RZ, RZ, UR10 ;  /* 0x0000000aff157e24 */ /* 0x000fe2000f8e00ff */
[----:B------:R-:W-:Y:S01]  /*21490*/  UIMAD UR8, UR18, UR11, UR8 ;  /* 0x0000000b120872a4 */ /* 0x000fe2000f8e0208 */
[----:B------:R-:W-:Y:S01]  /*214a0*/  VIADD R0, R190, 0x60 ;  /* 0x00000060be007836 */ /* 0x000fe20000000000 */
[----:B------:R-:W-:Y:S01]  /*214b0*/  UPRMT UR4, URZ, 0x654, UR4 ;  /* 0x000006543f047896 */ /* 0x000fe20008000004 */
[----:B------:R-:W-:Y:S01]  /*214c0*/  IMAD.WIDE.U32 R20, R21, UR18, R2 ;  /* 0x0000001215147c25 */ /* 0x000fe2000f8e0002 */
[----:B------:R-:W-:-:S02]  /*214d0*/  ISETP.GE.AND P1, PT, R18, UR12, PT ;  /* 0x0000000c12007c0c */ /* 0x000fc4000bf26270 */
[----:B------:R-:W-:Y:S01]  /*214e0*/  ISETP.GE.AND P2, PT, R0, UR12, PT ;  /* 0x0000000c00007c0c */ /* 0x000fe2000bf46270 */
[----:B------:R-:W-:Y:S02]  /*214f0*/  IMAD.U32 R19, RZ, RZ, UR40 ;  /* 0x00000028ff137e24 */ /* 0x000fe4000f8e00ff */
[----:B------:R-:W-:Y:S02]  /*21500*/  VIADD R79, R21, UR8 ;  /* 0x00000008154f7c36 */ /* 0x000fe40008000000 */
[----:B------:R-:W-:Y:S01]  /*21510*/  IMAD.WIDE R18, R19, 0x80, R190 ;  /* 0x0000008013127825 */ /* 0x000fe200078e02be */
[----:B0-----:R-:W-:Y:S01]  /*21520*/  SYNCS.ARRIVE.TRANS64.RED.A1T0 RZ, [UR4], RZ ;  /* 0x000000ffffff79a7 */ /* 0x001fe20008100404 */
        /* <DEDUP_REMOVED lines=23> */
.L_x_2562:
[----:B------:R-:W-:Y:S05]  /*216a0*/  BSYNC B1 ;  /* 0x0000000000017941 */ /* 0x000fea0003800000 */
.L_x_2561:
[----:B------:R-:W-:Y:S04]  /*216b0*/  BSSY B1, `(.L_x_2563) ;  /* 0x000001a000017945 */ /* 0x000fe80003800000 */
[----:B------:R-:W-:Y:S05]  /*216c0*/  @P0 BRA `(.L_x_2564) ;  /* 0x0000000000600947 */ /* 0x000fea0003800000 */
[----:B0----5:R-:W-:Y:S01]  /*216d0*/  IADD3 R5, P0, R18, 0x20, RZ ;  /* 0x0000002012057810 */ /* 0x021fe20007f1e0ff */
        /* <DEDUP_REMOVED lines=23> */
.L_x_2564:
[----:B------:R-:W-:Y:S05]  /*21850*/  BSYNC B1 ;  /* 0x0000000000017941 */ /* 0x000fea0003800000 */
.L_x_2563:
[----:B------:R-:W-:Y:S04]  /*21860*/  BSSY B1, `(.L_x_2565) ;  /* 0x000001a000017945 */ /* 0x000fe80003800000 */
[----:B------:R-:W-:Y:S05]  /*21870*/  @P1 BRA `(.L_x_2566) ;  /* 0x0000000000601947 */ /* 0x000fea0003800000 */
[----:B01---5:R-:W-:Y:S01]  /*21880*/  IADD3 R5, P0, R18, 0x40, RZ ;  /* 0x0000004012057810 */ /* 0x023fe20007f1e0ff */
        /* <DEDUP_REMOVED lines=23> */
.L_x_2566:
[----:B------:R-:W-:Y:S05]  /*21a00*/  BSYNC B1 ;  /* 0x0000000000017941 */ /* 0x000fea0003800000 */
.L_x_2565:
[----:B------:R-:W-:Y:S05]  /*21a10*/  @P2 BRA `(.L_x_2567) ;  /* 0x0000000c00802947 */ /* 0x000fea0003800000 */
[----:B012--5:R-:W-:Y:S01]  /*21a20*/  IADD3 R5, P0, R18, 0x60, RZ ;  /* 0x0000006012057810 */ /* 0x027fe20007f1e0ff */
        /* <DEDUP_REMOVED lines=25> */
.L_x_2559:
[----:B------:R-:W-:Y:S02]  /*21bc0*/  ULDC.64 UR8, c[0x0][0xce0] ;  /* 0x0003380000087ab9 */ /* 0x000fe40000000a00 */
        /* <DEDUP_REMOVED lines=8> */
[----:B------:R-:W-:Y:S02]  /*21c50*/  PLOP3.LUT P1, PT, PT, PT, UP0, 0x80, 0x0 ;  /* 0x000000000000781c */ /* 0x000fe40003f2f008 */
[----:B------:R-:W-:Y:S02]  /*21c60*/  ULDC.64 UR8, c[0x0][0xcd8] ;  /* 0x0003360000087ab9 */ /* 0x000fe40000000a00 */
[----:B------:R-:W-:Y:S01]  /*21c70*/  UIMAD.WIDE UR8, UR41, 0x4, UR8 ;  /* 0x00000004290878a5 */ /* 0x000fe2000f8e0208 */
[----:B------:R-:W-:Y:S02]  /*21c80*/  IMAD.U32 R4, RZ, RZ, UR10 ;  /* 0x0000000aff047e24 */ /* 0x000fe4000f8e00ff */
[----:B------:R-:W-:-:S02]  /*21c90*/  IMAD.U32 R5, RZ, RZ, UR11 ;  /* 0x0000000bff057e24 */ /* 0x000fc4000f8e00ff */
[----:B------:R-:W-:-:S03]  /*21ca0*/  IMAD.MOV.U32 R7, RZ, RZ, RZ ;  /* 0x000000ffff077224 */ /* 0x000fc600078e00ff */
[----:B------:R-:W2:Y:S01]  /*21cb0*/  @P2 LDG.E R4, desc[UR54][R4.64] ;  /* 0x0000003604042981 */ /* 0x000ea2000c1e1900 */
[----:B------:R-:W-:Y:S02]  /*21cc0*/  IMAD.U32 R2, RZ, RZ, UR8 ;  /* 0x00000008ff027e24 */ /* 0x000fe4000f8e00ff */
[----:B------:R-:W-:-:S05]  /*21cd0*/  IMAD.U32 R3, RZ, RZ, UR9 ;  /* 0x00000009ff037e24 */ /* 0x000fca000f8e00ff */
[----:B------:R0:W5:Y:S01]  /*21ce0*/  @P1 LDG.E R7, desc[UR54][R2.64] ;  /* 0x0000003602071981 */ /* 0x000162000c1e1900 */
[----:B------:R-:W-:Y:S01]  /*21cf0*/  ULDC UR4, c[0x0][0xb88] ;  /* 0x0002e20000047ab9 */ /* 0x000fe20000000800 */
[----:B------:R-:W-:Y:S01]  /*21d00*/  USHF.R.S32.HI UR10, URZ, 0x1f, UR39 ;  /* 0x0000001f3f0a7899 */ /* 0x000fe20008011427 */
[----:B------:R-:W-:Y:S02]  /*21d10*/  ISETP.GT.AND P0, PT, R196, 0x7f, PT ;  /* 0x0000007fc400780c */ /* 0x000fe40003f04270 */
[----:B--2---:R-:W-:Y:S01]  /*21d20*/  @P2 R2UR UR4, R4 ;  /* 0x00000000040422ca */ /* 0x004fe200000e0000 */
[----:B0-----:R-:W-:-:S14]  /*21d30*/  @P2 BRA `(.L_x_2568) ;  /* 0x0000000000182947 */ /* 0x001fdc0003800000 */
[----:B------:R-:W-:Y:S05]  /*21d40*/  @!P1 BRA `(.L_x_2568) ;  /* 0x0000000000149947 */ /* 0x000fea0003800000 */
[----:B------:R-:W2:Y:S04]  /*21d50*/  LDG.E R4, desc[UR54][R2.64] ;  /* 0x0000003602047981 */ /* 0x000ea8000c1e1900 */
[----:B------:R-:W3:Y:S01]  /*21d60*/  LDG.E R0, desc[UR54][R2.64+0x4] ;  /* 0x0000043602007981 */ /* 0x000ee2000c1e1900 */
[----:B--2---:R-:W-:Y:S02]  /*21d70*/  R2UR UR8, R4 ;  /* 0x00000000040872ca */ /* 0x004fe400000e0000 */
[----:B---3--:R-:W-:-:S13]  /*21d80*/  R2UR UR4, R0 ;  /* 0x00000000000472ca */ /* 0x008fda00000e0000 */
[----:B------:R-:W-:-:S12]  /*21d90*/  UIADD3 UR4, -UR8, UR4, URZ ;  /* 0x0000000408047290 */ /* 0x000fd8000fffe13f */
.L_x_2568:
[----:B------:R-:W-:Y:S01]  /*21da0*/  USHF.R.S32.HI UR8, URZ, 0x1f, UR41 ;  /* 0x0000001f3f087899 */ /* 0x000fe20008011429 */
[----:B------:R-:W-:Y:S01]  /*21db0*/  BSSY B1, `(.L_x_2569) ;  /* 0x000001f000017945 */ /* 0x000fe20003800000 */
[----:B------:R-:W-:Y:S01]  /*21dc0*/  USEL UR12, UR41, URZ, !UP0 ;  /* 0x0000003f290c7287 */ /* 0x000fe2000c000000 */
[----:B------:R-:W-:Y:S01]  /*21dd0*/  SHF.R.S32.HI R8, RZ, 0x1f, R183 ;  /* 0x0000001fff087819 */ /* 0x000fe200000114b7 */
[----:B------:R-:W-:Y:S01]  /*21de0*/  USEL UR11, UR8, URZ, !UP0 ;  /* 0x0000003f080b7287 */ /* 0x000fe2000c000000 */
[----:B-----5:R-:W-:Y:S01]  /*21df0*/  SHF.R.S32.HI R6, RZ, 0x1f, R7 ;  /* 0x0000001fff067819 */ /* 0x020fe20000011407 */
[----:B------:R-:W-:Y:S10]  /*21e00*/  @P0 BRA `(.L_x_2570) ;  /* 0x0000000000640947 */ /* 0x000ff40003800000 */
[----:B------:R-:W0:Y:S01]  /*21e10*/  S2R R2, SR_TID.X ;  /* 0x0000000000027919 */ /* 0x000e220000002100 */
[----:B------:R-:W-:-:S04]  /*21e20*/  IMAD.U32 R0, RZ, RZ, UR40 ;  /* 0x00000028ff007e24 */ /* 0x000fc8000f8e00ff */
[----:B0-----:R-:W-:-:S04]  /*21e30*/  IMAD R0, R0, 0x80, R2 ;  /* 0x0000008000007824 */ /* 0x001fc800078e0202 */
[----:B------:R-:W-:-:S05]  /*21e40*/  VIADD R0, R0, 0xffffff80 ;  /* 0xffffff8000007836 */ /* 0x000fca0000000000 */
[----:B------:R-:W-:-:S13]  /*21e50*/  ISETP.GE.AND P0, PT, R0, UR4, PT ;  /* 0x0000000400007c0c */ /* 0x000fda000bf06270 */
[----:B------:R-:W-:Y:S05]  /*21e60*/  @P0 BRA `(.L_x_2570) ;  /* 0x00000000004c0947 */ /* 0x000fea0003800000 */
[C---:B------:R-:W-:Y:S01]  /*21e70*/  IADD3 R2, P0, R0.reuse, R7, RZ ;  /* 0x0000000700027210 */ /* 0x040fe20007f1e0ff */
        /* <DEDUP_REMOVED lines=18> */
.L_x_2570:
[----:B------:R-:W-:Y:S05]  /*21fa0*/  BSYNC B1 ;  /* 0x0000000000017941 */ /* 0x000fea0003800000 */
.L_x_2569:
[----:B------:R-:W-:Y:S01]  /*21fb0*/  ULDC.64 UR8, c[0x0][0xba0] ;  /* 0x0002e80000087ab9 */ /* 0x000fe20000000a00 */
[----:B------:R-:W-:Y:S01]  /*21fc0*/  IMAD.MOV.U32 R2, RZ, RZ, R183 ;  /* 0x000000ffff027224 */ /* 0x000fe200078e00b7 */
[----:B------:R-:W-:Y:S01]  /*21fd0*/  ULDC.64 UR14, c[0x0][0xbe0] ;  /* 0x0002f800000e7ab9 */ /* 0x000fe20000000a00 */
[----:B0-----:R-:W-:Y:S01]  /*21fe0*/  IMAD.MOV.U32 R3, RZ, RZ, R8 ;  /* 0x000000ffff037224 */ /* 0x001fe200078e0008 */
[----:B------:R-:W-:Y:S01]  /*21ff0*/  BSSY B1, `(.L_x_2571) ;  /* 0x0000032000017945 */ /* 0x000fe20003800000 */
[----:B------:R-:W-:Y:S02]  /*22000*/  IMAD R0, R6, UR8, RZ ;  /* 0x0000000806007c24 */ /* 0x000fe4000f8e02ff */
[----:B------:R-:W-:Y:S01]  /*22010*/  IMAD.WIDE.U32 R2, R7, UR8, R2 ;  /* 0x0000000807027c25 */ /* 0x000fe2000f8e0002 */
[----:B------:R-:W-:-:S03]  /*22020*/  UIMAD UR8, UR10, UR14, URZ ;  /* 0x0000000e0a0872a4 */ /* 0x000fc6000f8e023f */
[----:B------:R-:W-:Y:S01]  /*22030*/  IMAD R7, R7, UR9, R0 ;  /* 0x0000000907077c24 */ /* 0x000fe2000f8e0200 */
[----:B------:R-:W-:Y:S01]  /*22040*/  UIMAD UR9, UR40, -0x80, UR4 ;  /* 0xffffff80280978a4 */ /* 0x000fe2000f8e0204 */
[----:B------:R-:W-:Y:S01]  /*22050*/  IMAD.U32 R5, RZ, RZ, UR14 ;  /* 0x0000000eff057e24 */ /* 0x000fe2000f8e00ff */
[----:B------:R-:W-:Y:S01]  /*22060*/  UIMAD UR8, UR39, UR15, UR8 ;  /* 0x0000000f270872a4 */ /* 0x000fe2000f8e0208 */
[----:B------:R-:W-:Y:S01]  /*22070*/  IMAD.IADD R3, R3, 0x1, R7 ;  /* 0x0000000103037824 */ /* 0x000fe200078e0207 */
[----:B------:R-:W-:Y:S01]  /*22080*/  SHF.R.S32.HI R7, RZ, 0x1f, R190 ;  /* 0x0000001fff077819 */ /* 0x000fe200000114be */
[----:B------:R-:W-:Y:S01]  /*22090*/  ULDC.64 UR14, c[0x0][0xbe8] ;  /* 0x0002fa00000e7ab9 */ /* 0x000fe20000000a00 */
[----:B------:R-:W-:Y:S01]  /*220a0*/  ISETP.GE.AND P2, PT, R190, UR9, PT ;  /* 0x00000009be007c0c */ /* 0x000fe2000bf46270 */
[----:B------:R-:W-:Y:S01]  /*220b0*/  IMAD.WIDE.U32 R2, R5, UR39, R2 ;  /* 0x0000002705027c25 */ /* 0x000fe2000f8e0002 */
[----:B------:R-:W-:-:S03]  /*220c0*/  UIMAD UR4, UR11, UR14, URZ ;  /* 0x0000000e0b0472a4 */ /* 0x000fc6000f8e023f */
[----:B------:R-:W-:Y:S01]  /*220d0*/  VIADD R4, R190, 0x40 ;  /* 0x00000040be047836 */ /* 0x000fe20000000000 */
[----:B------:R-:W-:Y:S01]  /*220e0*/  UIMAD UR4, UR12, UR15, UR4 ;  /* 0x0000000f0c0472a4 */ /* 0x000fe2000f8e0204 */
[----:B------:R-:W-:Y:S02]  /*220f0*/  VIADD R3, R3, UR8 ;  /* 0x0000000803037c36 */ /* 0x000fe40008000000 */
[----:B------:R-:W-:Y:S01]  /*22100*/  IMAD.U32 R5, RZ, RZ, UR14 ;  /* 0x0000000eff057e24 */ /* 0x000fe2000f8e00ff */
[----:B------:R-:W-:Y:S01]  /*22110*/  ISETP.GE.AND P0, PT, R4, UR9, PT ;  /* 0x0000000904007c0c */ /* 0x000fe2000bf06270 */
[----:B------:R-:W-:Y:S02]  /*22120*/  VIADD R0, R190, 0x20 ;  /* 0x00000020be007836 */ /* 0x000fe40000000000 */
[----:B------:R-:W-:-:S03]  /*22130*/  IMAD.WIDE.U32 R4, R5, UR12, R2 ;  /* 0x0000000c05047c25 */ /* 0x000fc6000f8e0002 */
[----:B------:R-:W-:Y:S01]  /*22140*/  ISETP.GE.AND P1, PT, R0, UR9, PT ;  /* 0x0000000900007c0c */ /* 0x000fe2000bf26270 */
[----:B------:R-:W-:Y:S02]  /*22150*/  IMAD.U32 R9, RZ, RZ, UR40 ;  /* 0x00000028ff097e24 */ /* 0x000fe4000f8e00ff */
        /* <DEDUP_REMOVED lines=27> */
.L_x_2572:
[----:B------:R-:W-:Y:S05]  /*22310*/  BSYNC B1 ;  /* 0x0000000000017941 */ /* 0x000fea0003800000 */
.L_x_2571:
[----:B------:R-:W-:Y:S01]  /*22320*/  BSSY B1, `(.L_x_2573) ;  /* 0x000001b000017945 */ /* 0x000fe20003800000 */
[----:B------:R-:W-:-:S03]  /*22330*/  ISETP.GE.AND P2, PT, R10, UR9, PT ;  /* 0x000000090a007c0c */ /* 0x000fc6000bf46270 */
[----:B------:R-:W-:Y:S10]  /*22340*/  @P1 BRA `(.L_x_2574) ;  /* 0x0000000000601947 */ /* 0x000ff40003800000 */
[----:B0-----:R-:W-:Y:S01]  /*22350*/  IADD3 R9, P1, R6, 0x20, RZ ;  /* 0x0000002006097810 */ /* 0x001fe20007f3e0ff */
        /* <DEDUP_REMOVED lines=23> */
.L_x_2574:
[----:B------:R-:W-:Y:S05]  /*224d0*/  BSYNC B1 ;  /* 0x0000000000017941 */ /* 0x000fea0003800000 */
.L_x_2573:
[----:B------:R-:W-:Y:S04]  /*224e0*/  BSSY B1, `(.L_x_2575) ;  /* 0x000001a000017945 */ /* 0x000fe80003800000 */
[----:B------:R-:W-:Y:S05]  /*224f0*/  @P0 BRA `(.L_x_2576) ;  /* 0x0000000000600947 */ /* 0x000fea0003800000 */
[----:B01----:R-:W-:Y:S01]  /*22500*/  IADD3 R9, P0, R6, 0x40, RZ ;  /* 0x0000004006097810 */ /* 0x003fe20007f1e0ff */
        /* <DEDUP_REMOVED lines=23> */
.L_x_2576:
[----:B------:R-:W-:Y:S05]  /*22680*/  BSYNC B1 ;  /* 0x0000000000017941 */ /* 0x000fea0003800000 */
.L_x_2575:
        /* <DEDUP_REMOVED lines=25> */
.L_x_2567:
[----:B------:R-:W-:Y:S05]  /*22820*/  BSYNC B0 ;  /* 0x0000000000007941 */ /* 0x000fea0003800000 */
.L_x_2558:
[----:B------:R-:W-:Y:S02]  /*22830*/  ULDC UR4, c[0x0][0xd14] ;  /* 0x0003450000047ab9 */ /* 0x000fe40000000800 */
[----:B------:R-:W-:-:S06]  /*22840*/  UISETP.GE.AND UP0, UPT, UR6, UR4, UPT ;  /* 0x000000040600728c */ /* 0x000fcc000bf06270 */
[----:B------:R-:W-:-:S13]  /*22850*/  PLOP3.LUT P0, PT, PT, PT, UP0, 0x80, 0x0 ;  /* 0x000000000000781c */ /* 0x000fda0003f0f008 */
[----:B------:R-:W-:Y:S05]  /*22860*/  @!P0 BRA `(.L_x_2577) ;  /* 0xfffffde800f08947 */ /* 0x000fea000383ffff */
[----:B------:R-:W-:Y:S05]  /*22870*/  EXIT ;  /* 0x000000000000794d */ /* 0x000fea0003800000 */
.L_x_2450:
[----:B------:R-:W-:-:S08]  /*22880*/  NOP ;  /* 0x0000000000007918 */ /* 0x000fd00000000000 */
[----:B----4-:R-:W0:-:S00]  /*22890*/  USETMAXREG.DEALLOC.CTAPOOL 0x18 ;  /* 0x00000018000079c8 */ /* 0x010e0000080e0500 */
[----:B0-----:R-:W-:-:S06]  /*228a0*/  LOP3.LUT R0, R0, 0x3, RZ, 0xc0, !PT ;  /* 0x0000000300007812 */ /* 0x001fcc00078ec0ff */
[----:B------:R-:W0:Y:S02]  /*228b0*/  SHFL.IDX PT, R0, R0, RZ, 0x1f ;  /* 0x00001fff00007589 */ /* 0x000e2400000e0000 */
[----:B0-----:R-:W-:-:S13]  /*228c0*/  ISETP.NE.AND P0, PT, R0, RZ, PT ;  /* 0x000000ff0000720c */ /* 0x001fda0003f05270 */
[----:B------:R-:W-:Y:S05]  /*228d0*/  @P0 EXIT ;  /* 0x000000000000094d */ /* 0x000fea0003800000 */
[----:B------:R-:W2:Y:S01]  /*228e0*/  LDL.LU R6, [R1+0x470] ;  /* 0x0004700001067983 */ /* 0x000ea20000300800 */
[----:B------:R-:W-:Y:S01]  /*228f0*/  ULDC UR5, c[0x0][0xd14] ;  /* 0x0003450000057ab9 */ /* 0x000fe20000000800 */
[----:B------:R-:W0:Y:S01]  /*22900*/  S2R R2, SR_TID.X ;  /* 0x0000000000027919 */ /* 0x000e220000002100 */
[----:B------:R-:W-:Y:S01]  /*22910*/  CS2R R16, SRZ ;  /* 0x0000000000107805 */ /* 0x000fe2000001ff00 */
[----:B------:R-:W1:Y:S01]  /*22920*/  S2UR UR6, SR_CTAID.X ;  /* 0x00000000000679c3 */ /* 0x000e620000002500 */
[----:B------:R-:W-:Y:S01]  /*22930*/  ULDC UR4, c[0x0][0xd10] ;  /* 0x0003440000047ab9 */ /* 0x000fe20000000800 */
[----:B0-----:R-:W-:-:S04]  /*22940*/  LOP3.LUT R7, R2, 0x1f, RZ, 0xc0, !PT ;  /* 0x0000001f02077812 */ /* 0x001fc800078ec0ff */
[----:B------:R-:W-:Y:S02]  /*22950*/  ISETP.NE.AND P0, PT, R7, 0x1f, PT ;  /* 0x0000001f0700780c */ /* 0x000fe40003f05270 */
[----:B--2---:R-:W-:-:S11]  /*22960*/  LOP3.LUT R6, R6, 0xffffffdf, RZ, 0xc0, !PT ;  /* 0xffffffdf06067812 */ /* 0x004fd600078ec0ff */
[----:B------:R-:W-:Y:S02]  /*22970*/  @P0 LOP3.LUT R6, R6, 0x20, RZ, 0xfc, !PT ;  /* 0x0000002006060812 */ /* 0x000fe400078efcff */
[----:B------:R-:W-:-:S13]  /*22980*/  ISETP.GE.OR P0, PT, R7, UR5, !P0 ;  /* 0x0000000507007c0c */ /* 0x000fda000c706670 */
[----:B------:R-:W0:Y:S02]  /*22990*/  @!P0 LDC.64 R2, c[0x0][0xd58] ;  /* 0x00035600ff028b82 */ /* 0x000e240000000a00 */
[----:B0-----:R-:W-:-:S05]  /*229a0*/  @!P0 IMAD.WIDE.U32 R2, R7, 0x4, R2 ;  /* 0x0000000407028825 */ /* 0x001fca00078e0002 */
[----:B------:R-:W2:Y:S01]  /*229b0*/  @!P0 LDG.E R17, desc[UR54][R2.64] ;  /* 0x0000003602118981 */ /* 0x000ea2000c1e1900 */
[C---:B------:R-:W-:Y:S02]  /*229c0*/  ISETP.NE.AND P1, PT, R7.reuse, RZ, PT ;  /* 0x000000ff0700720c */ /* 0x040fe40003f25270 */
[----:B------:R-:W-:Y:S02]  /*229d0*/  ISETP.GE.U32.AND P0, PT, R7, 0x2, PT ;  /* 0x000000020700780c */ /* 0x000fe40003f06070 */
[----:B------:R-:W-:-:S09]  /*229e0*/  LOP3.LUT R6, R6, 0xfffffffe, RZ, 0xc0, !PT ;  /* 0xfffffffe06067812 */ /* 0x000fd200078ec0ff */
[----:B------:R-:W-:-:S04]  /*229f0*/  @P1 LOP3.LUT R6, R6, 0x1, RZ, 0xfc, !PT ;  /* 0x0000000106061812 */ /* 0x000fc800078efcff */
[----:B------:R-:W-:-:S04]  /*22a00*/  LOP3.LUT R6, R6, 0xffffffef, RZ, 0xc0, !PT ;  /* 0xffffffef06067812 */ /* 0x000fc800078ec0ff */
[----:B------:R-:W-:-:S04]  /*22a10*/  @P0 LOP3.LUT R6, R6, 0x10, RZ, 0xfc, !PT ;  /* 0x0000001006060812 */ /* 0x000fc800078efcff */
[----:B------:R-:W-:Y:S01]  /*22a20*/  LOP3.LUT R6, R6, 0xfffffff7, RZ, 0xc0, !PT ;  /* 0xfffffff706067812 */ /* 0x000fe200078ec0ff */
[----:B------:R-:W-:Y:S01]  /*22a30*/  IMAD.MOV.U32 R19, RZ, RZ, RZ ;  /* 0x000000ffff137224 */ /* 0x000fe200078e00ff */
[----:B--2---:R-:W0:Y:S02]  /*22a40*/  SHFL.UP PT, R0, R17, 0x1, RZ ;  /* 0x0420000011007989 */ /* 0x004e2400000e00ff */
[----:B0-----:R-:W-:-:S05]  /*22a50*/  SEL R0, R0, RZ, P1 ;  /* 0x000000ff00007207 */ /* 0x001fca0000800000 */
[----:B------:R-:W-:-:S05]  /*22a60*/  IMAD.IADD R0, R17, 0x1, R0 ;  /* 0x0000000111007824 */ /* 0x000fca00078e0200 */
[----:B------:R-:W0:Y:S02]  /*22a70*/  SHFL.UP PT, R4, R0, 0x2, RZ ;  /* 0x0440000000047989 */ /* 0x000e2400000e00ff */
[----:B0-----:R-:W-:-:S05]  /*22a80*/  SEL R5, R4, RZ, P0 ;  /* 0x000000ff04057207 */ /* 0x001fca0000000000 */
[----:B------:R-:W-:-:S05]  /*22a90*/  IMAD.IADD R5, R0, 0x1, R5 ;  /* 0x0000000100057824 */ /* 0x000fca00078e0205 */
[----:B------:R-:W0:Y:S01]  /*22aa0*/  SHFL.UP PT, R4, R5, 0x4, RZ ;  /* 0x0480000005047989 */ /* 0x000e2200000e00ff */
[----:B------:R-:W-:-:S04]  /*22ab0*/  ISETP.GE.U32.AND P0, PT, R7, 0x4, PT ;  /* 0x000000040700780c */ /* 0x000fc80003f06070 */
[----:B0-----:R-:W-:-:S05]  /*22ac0*/  SEL R4, R4, RZ, P0 ;  /* 0x000000ff04047207 */ /* 0x001fca0000000000 */
[----:B------:R-:W-:-:S05]  /*22ad0*/  IMAD.IADD R4, R5, 0x1, R4 ;  /* 0x0000000105047824 */ /* 0x000fca00078e0204 */
[----:B------:R-:W0:Y:S01]  /*22ae0*/  SHFL.UP PT, R2, R4, 0x8, RZ ;  /* 0x0500000004027989 */ /* 0x000e2200000e00ff */
[----:B------:R-:W-:Y:S02]  /*22af0*/  @P0 LOP3.LUT R6, R6, 0x8, RZ, 0xfc, !PT ;  /* 0x0000000806060812 */ /* 0x000fe400078efcff */
[----:B------:R-:W-:-:S04]  /*22b00*/  ISETP.GE.U32.AND P0, PT, R7, 0x8, PT ;  /* 0x000000080700780c */ /* 0x000fc80003f06070 */
[----:B0-----:R-:W-:-:S05]  /*22b10*/  SEL R3, R2, RZ, P0 ;  /* 0x000000ff02037207 */ /* 0x001fca0000000000 */
[----:B------:R-:W-:-:S05]  /*22b20*/  IMAD.IADD R3, R4, 0x1, R3 ;  /* 0x0000000104037824 */ /* 0x000fca00078e0203 */
[----:B------:R-:W0:Y:S01]  /*22b30*/  SHFL.UP PT, R0, R3, 0x10, RZ ;  /* 0x0600000003007989 */ /* 0x000e2200000e00ff */
[----:B------:R-:W-:-:S04]  /*22b40*/  LOP3.LUT R6, R6, 0xfffffffb, RZ, 0xc0, !PT ;  /* 0xfffffffb06067812 */ /* 0x000fc800078ec0ff */
[----:B------:R-:W-:Y:S02]  /*22b50*/  @P0 LOP3.LUT R6, R6, 0x4, RZ, 0xfc, !PT ;  /* 0x0000000406060812 */ /* 0x000fe400078efcff */
[----:B------:R-:W-:-:S04]  /*22b60*/  ISETP.GE.U32.AND P0, PT, R7, 0x10, PT ;  /* 0x000000100700780c */ /* 0x000fc80003f06070 */
[----:B0-----:R-:W-:-:S05]  /*22b70*/  SEL R0, R0, RZ, P0 ;  /* 0x000000ff00007207 */ /* 0x001fca0000000000 */
[----:B------:R-:W-:-:S05]  /*22b80*/  IMAD.IADD R0, R3, 0x1, R0 ;  /* 0x0000000103007824 */ /* 0x000fca00078e0200 */
[----:B------:R-:W0:Y:S01]  /*22b90*/  SHFL.IDX PT, R2, R0, 0x1f, 0x1f ;  /* 0x03e01f0000027f89 */ /* 0x000e2200000e0000 */
[----:B------:R-:W-:-:S04]  /*22ba0*/  LOP3.LUT R6, R6, 0xfffffffd, RZ, 0xc0, !PT ;  /* 0xfffffffd06067812 */ /* 0x000fc800078ec0ff */
[----:B------:R-:W-:-:S05]  /*22bb0*/  @P0 LOP3.LUT R6, R6, 0x2, RZ, 0xfc, !PT ;  /* 0x0000000206060812 */ /* 0x000fca00078efcff */
[----:B------:R2:W-:Y:S01]  /*22bc0*/  STL [R1+0x470], R6 ;  /* 0x0004700601007387 */ /* 0x0005e20000100800 */
[----:B0-----:R-:W-:-:S05]  /*22bd0*/  IMAD R4, R2, UR4, RZ ;  /* 0x0000000402047c24 */ /* 0x001fca000f8e02ff */
[----:B-1----:R-:W-:Y:S01]  /*22be0*/  ISETP.GT.AND P0, PT, R4, UR6, PT ;  /* 0x0000000604007c0c */ /* 0x002fe2000bf04270 */
[----:B------:R-:W-:-:S12]  /*22bf0*/  IMAD.MOV.U32 R5, RZ, RZ, R4 ;  /* 0x000000ffff057224 */ /* 0x000fd800078e0004 */
[----:B--2---:R-:W-:Y:S05]  /*22c00*/  @P0 BRA `(.L_x_2578) ;  /* 0x0000000000bc0947 */ /* 0x004fea0003800000 */
[----:B------:R-:W-:Y:S01]  /*22c10*/  IMAD.MOV.U32 R4, RZ, RZ, R5 ;  /* 0x000000ffff047224 */ /* 0x000fe200078e0005 */
[----:B------:R-:W-:Y:S01]  /*22c20*/  ULDC UR5, c[0x0][0xd14] ;  /* 0x0003450000057ab9 */ /* 0x000fe20000000800 */
[----:B------:R-:W-:Y:S01]  /*22c30*/  IMAD.MOV.U32 R19, RZ, RZ, RZ ;  /* 0x000000ffff137224 */ /* 0x000fe200078e00ff */
[----:B------:R-:W-:Y:S01]  /*22c40*/  ULDC UR7, c[0x0][0xd14] ;  /* 0x0003450000077ab9 */ /* 0x000fe20000000800 */
[----:B------:R-:W-:-:S05]  /*22c50*/  ULDC UR4, c[0x0][0xd10] ;  /* 0x0003440000047ab9 */ /* 0x000fca0000000800 */
.L_x_2582:
        /* <DEDUP_REMOVED lines=16> */
.L_x_2581:
[----:B------:R-:W-:Y:S05]  /*22d60*/  BSYNC B0 ;  /* 0x0000000000007941 */ /* 0x000fea0003800000 */
.L_x_2580:
[----:B-----5:R-:W1:Y:S01]  /*22d70*/  SHFL.UP PT, R0, R17, 0x1, RZ ;  /* 0x0420000011007989 */ /* 0x020e6200000e00ff */
[C---:B------:R-:W-:Y:S02]  /*22d80*/  ISETP.NE.AND P0, PT, R6.reuse, RZ, PT ;  /* 0x000000ff0600720c */ /* 0x040fe40003f05270 */
[----:B------:R-:W-:Y:S02]  /*22d90*/  ISETP.GE.U32.AND P1, PT, R6, 0x2, PT ;  /* 0x000000020600780c */ /* 0x000fe40003f26070 */
[----:B-1----:R-:W-:Y:S02]  /*22da0*/  SEL R0, R0, RZ, P0 ;  /* 0x000000ff00007207 */ /* 0x002fe40000000000 */
[----:B------:R-:W-:-:S03]  /*22db0*/  ISETP.GE.U32.AND P0, PT, R6, 0x4, PT ;  /* 0x000000040600780c */ /* 0x000fc60003f06070 */
[----:B------:R-:W-:-:S05]  /*22dc0*/  IMAD.IADD R0, R17, 0x1, R0 ;  /* 0x0000000111007824 */ /* 0x000fca00078e0200 */
[----:B0-----:R-:W0:Y:S02]  /*22dd0*/  SHFL.UP PT, R2, R0, 0x2, RZ ;  /* 0x0440000000027989 */ /* 0x001e2400000e00ff */
        /* <DEDUP_REMOVED lines=18> */
.L_x_2578:
[----:B------:R-:W-:-:S04]  /*22f00*/  IMAD.IADD R5, R4, 0x1, -R5 ;  /* 0x0000000104057824 */ /* 0x000fc800078e0a05 */
[----:B------:R-:W-:-:S05]  /*22f10*/  IMAD R2, R0, UR4, R5 ;  /* 0x0000000400027c24 */ /* 0x000fca000f8e0205 */
[----:B------:R-:W-:Y:S02]  /*22f20*/  ISETP.GT.AND P0, PT, R2, UR6, PT ;  /* 0x0000000602007c0c */ /* 0x000fe4000bf04270 */
[----:B------:R-:W0:Y:S11]  /*22f30*/  LDC.64 R2, c[0x0][0xd68] ;  /* 0x00035a00ff027b82 */ /* 0x000e360000000a00 */
        /* <DEDUP_REMOVED lines=16> */
.L_x_2583:
        /* <DEDUP_REMOVED lines=24> */
[----:B------:R-:W-:Y:S02]  /*231c0*/  IMAD R5, R6, R2, R5 ;  /* 0x0000000206057224 */ /* 0x000fe400078e0205 */
[----:B------:R-:W-:Y:S01]  /*231d0*/  IMAD.MOV.U32 R2, RZ, RZ, RZ ;  /* 0x000000ffff027224 */ /* 0x000fe200078e00ff */
[----:B------:R-:W-:-:S04]  /*231e0*/  VIADDMNMX R8, R3, UR4, R8, PT ;  /* 0x0000000403087c46 */ /* 0x000fc8000b800108 */
[-C--:B------:R-:W-:Y:S02]  /*231f0*/  IABS R4, R8.reuse ;  /* 0x0000000800047213 */ /* 0x080fe40000000000 */
[----:B------:R-:W-:Y:S02]  /*23200*/  IABS R6, R8 ;  /* 0x0000000800067213 */ /* 0x000fe40000000000 */
[----:B------:R-:W1:Y:S08]  /*23210*/  I2F.RP R7, R4 ;  /* 0x0000000400077306 */ /* 0x000e700000209400 */
[----:B-1----:R-:W1:Y:S02]  /*23220*/  MUFU.RCP R7, R7 ;  /* 0x0000000700077308 */ /* 0x002e640000001000 */
[----:B-1----:R-:W-:Y:S01]  /*23230*/  VIADD R3, R7, 0xffffffe ;  /* 0x0ffffffe07037836 */ /* 0x002fe20000000000 */
[----:B------:R-:W-:-:S05]  /*23240*/  IABS R7, R5 ;  /* 0x0000000500077213 */ /* 0x000fca0000000000 */
[----:B------:R-:W1:Y:S02]  /*23250*/  F2I.FTZ.U32.TRUNC.NTZ R3, R3 ;  /* 0x0000000300037305 */ /* 0x000e64000021f000 */
[----:B-1----:R-:W-:-:S04]  /*23260*/  IMAD.MOV R9, RZ, RZ, -R3 ;  /* 0x000000ffff097224 */ /* 0x002fc800078e0a03 */
[----:B------:R-:W-:-:S04]  /*23270*/  IMAD R9, R9, R4, RZ ;  /* 0x0000000409097224 */ /* 0x000fc800078e02ff */
[----:B------:R-:W-:-:S04]  /*23280*/  IMAD.HI.U32 R2, R3, R9, R2 ;  /* 0x0000000903027227 */ /* 0x000fc800078e0002 */
[----:B------:R-:W-:Y:S02]  /*23290*/  IMAD.MOV R3, RZ, RZ, -R6 ;  /* 0x000000ffff037224 */ /* 0x000fe400078e0a06 */
[----:B------:R-:W-:-:S04]  /*232a0*/  IMAD.HI.U32 R2, R2, R7, RZ ;  /* 0x0000000702027227 */ /* 0x000fc800078e00ff */
[----:B------:R-:W-:-:S05]  /*232b0*/  IMAD R3, R2, R3, R7 ;  /* 0x0000000302037224 */ /* 0x000fca00078e0207 */
[----:B------:R-:W-:-:S13]  /*232c0*/  ISETP.GT.U32.AND P0, PT, R4, R3, PT ;  /* 0x000000030400720c */ /* 0x000fda0003f04070 */
[----:B------:R-:W-:Y:S02]  /*232d0*/  @!P0 IMAD.IADD R3, R3, 0x1, -R4 ;  /* 0x0000000103038824 */ /* 0x000fe400078e0a04 */
[----:B------:R-:W-:-:S03]  /*232e0*/  @!P0 VIADD R2, R2, 0x1 ;  /* 0x0000000102028836 */ /* 0x000fc60000000000 */
[----:B------:R-:W-:Y:S02]  /*232f0*/  ISETP.GE.U32.AND P0, PT, R3, R4, PT ;  /* 0x000000040300720c */ /* 0x000fe40003f06070 */
[C---:B------:R-:W-:Y:S01]  /*23300*/  LOP3.LUT R3, R5.reuse, R8, RZ, 0x3c, !PT ;  /* 0x0000000805037212 */ /* 0x040fe200078e3cff */
[----:B------:R-:W-:-:S10]  /*23310*/  IMAD.IADD R5, R5, 0x1, R0 ;  /* 0x0000000105057824 */ /* 0x000fd400078e0200 */
        /* <DEDUP_REMOVED lines=10> */
.L_x_2579:
[----:B------:R-:W-:Y:S02]  /*233c0*/  IMAD.MOV.U32 R17, RZ, RZ, RZ ;  /* 0x000000ffff117224 */ /* 0x000fe400078e00ff */
[----:B------:R-:W-:Y:S02]  /*233d0*/  IMAD.U32 R16, RZ, RZ, UR6 ;  /* 0x00000006ff107e24 */ /* 0x000fe4000f8e00ff */
[----:B------:R-:W-:-:S07]  /*233e0*/  IMAD.MOV.U32 R18, RZ, RZ, RZ ;  /* 0x000000ffff127224 */ /* 0x000fce00078e00ff */
.L_x_2584:
[----:B------:R-:W1:Y:S01]  /*233f0*/  S2R R0, SR_TID.X ;  /* 0x0000000000007919 */ /* 0x000e620000002100 */
[----:B------:R-:W-:Y:S01]  /*23400*/  UMOV UR50, URZ ;  /* 0x0000003f00327c82 */ /* 0x000fe20008000000 */
[----:B------:R-:W-:Y:S01]  /*23410*/  STL [R1+0x470], RZ ;  /* 0x000470ff01007387 */ /* 0x000fe20000100800 */
        /* <DEDUP_REMOVED lines=9> */
[----:B------:R1:W-:Y:S07]  /*234b0*/  STL [R1+0x474], R0 ;  /* 0x0004740001007387 */ /* 0x0003ee0000100800 */
[----:B------:R-:W-:Y:S05]  /*234c0*/  @P0 BRA `(.L_x_2585) ;  /* 0x0000004000280947 */ /* 0x000fea0003800000 */
[----:B-1----:R-:W-:Y:S01]  /*234d0*/  IMAD.MOV.U32 R0, RZ, RZ, 0x1 ;  /* 0x00000001ff007424 */ /* 0x002fe200078e00ff */
[----:B------:R1:W-:Y:S01]  /*234e0*/  STL [R1+0x470], RZ ;  /* 0x000470ff01007387 */ /* 0x0003e20000100800 */
[----:B------:R-:W-:Y:S01]  /*234f0*/  ULDC UR49, c[0x0][0xc] ;  /* 0x0000030000317ab9 */ /* 0x000fe20000000800 */
[----:B------:R-:W-:Y:S01]  /*23500*/  ULDC.64 UR52, c[0x0][0x198] ;  /* 0x0000660000347ab9 */ /* 0x000fe20000000a00 */
[----:B------:R-:W-:Y:S01]  /*23510*/  UMOV UR50, URZ ;  /* 0x0000003f00327c82 */ /* 0x000fe20008000000 */
[----:B------:R1:W-:Y:S04]  /*23520*/  STL [R1+0x474], R0 ;  /* 0x0004740001007387 */ /* 0x0003e80000100800 */
.L_x_2659:
[----:B------:R-:W-:Y:S05]  /*23530*/  YIELD ;  /* 0x0000000000007946 */ /* 0x000fea0003800000 */
[----:B------:R-:W-:Y:S01]  /*23540*/  ULDC.64 UR4, c[0x0][0xb20] ;  /* 0x0002c80000047ab9 */ /* 0x000fe20000000a00 */
[----:B-1----:R-:W-:Y:S01]  /*23550*/  IMAD.MOV.U32 R0, RZ, RZ, RZ ;  /* 0x000000ffff007224 */ /* 0x002fe200078e00ff */
[----:B------:R-:W-:Y:S01]  /*23560*/  ISETP.NE.U32.AND P0, PT, RZ, UR4, PT ;  /* 0x00000004ff007c0c */ /* 0x000fe2000bf05070 */
[----:B------:R-:W-:Y:S01]  /*23570*/  IMAD.MOV.U32 R4, RZ, RZ, RZ ;  /* 0x000000ffff047224 */ /* 0x000fe200078e00ff */
        /* <DEDUP_REMOVED lines=13> */
[----:B------:R-:W-:Y:S02]  /*23650*/  ULDC UR4, c[0x0][0x288] ;  /* 0x0000a20000047ab9 */ /* 0x000fe40000000800 */
[----:B------:R-:W-:Y:S01]  /*23660*/  IMAD.U32 R6, RZ, RZ, UR4 ;  /* 0x00000004ff067e24 */ /* 0x000fe2000f8e00ff */
[----:B------:R-:W-:Y:S01]  /*23670*/  ISETP.NE.AND.EX P1, PT, RZ, UR5, PT, P1 ;  /* 0x00000005ff007c0c */ /* 0x000fe2000bf25310 */
[----:B------:R-:W-:Y:S02]  /*23680*/  ULDC.64 UR4, c[0x0][0x3f8] ;  /* 0x0000fe0000047ab9 */ /* 0x000fe40000000a00 */
[----:B------:R-:W-:-:S03]  /*23690*/  UISETP.NE.U32.AND UP0, UPT, UR4, URZ, UPT ;  /* 0x0000003f0400728c */ /* 0x000fc6000bf05070 */
[----:B------:R-:W-:Y:S01]  /*236a0*/  ULDC UR4, c[0x0][0x404] ;  /* 0x0001010000047ab9 */ /* 0x000fe20000000800 */
[----:B------:R-:W-:-:S03]  /*236b0*/  UISETP.NE.AND.EX UP0, UPT, UR5, URZ, UPT, UP0 ;  /* 0x0000003f0500728c */ /* 0x000fc6000bf05300 */
[----:B------:R-:W-:Y:S01]  /*236c0*/  ULDC UR5, c[0x0][0x2e0] ;  /* 0x0000b80000057ab9 */ /* 0x000fe20000000800 */
[----:B------:R-:W-:Y:S01]  /*236d0*/  USEL UR4, UR4, 0x1, UP0 ;  /* 0x0000000104047887 */ /* 0x000fe20008000000 */
[----:B------:R-:W-:-:S03]  /*236e0*/  ISETP.NE.U32.AND P0, PT, RZ, UR6, PT ;  /* 0x00000006ff007c0c */ /* 0x000fc6000bf05070 */
[----:B------:R-:W-:Y:S01]  /*236f0*/  UIMAD UR4, UR4, UR5, URZ ;  /* 0x00000005040472a4 */ /* 0x000fe2000f8e023f */
[----:B------:R-:W-:Y:S01]  /*23700*/  ISETP.NE.AND.EX P0, PT, RZ, UR7, PT, P0 ;  /* 0x00000007ff007c0c */ /* 0x000fe2000bf05300 */
[----:B--2---:R1:W-:Y:S02]  /*23710*/  STL [R1+0x488], R4 ;  /* 0x0004880401007387 */ /* 0x0043e40000100800 */
[----:B-1----:R-:W1:Y:S02]  /*23720*/  @P1 LDC.64 R4, c[0x0][0xb10] ;  /* 0x0002c400ff041b82 */ /* 0x002e640000000a00 */
[----:B-1----:R-:W-:-:S05]  /*23730*/  @P1 IMAD.WIDE R4, R19, 0x4, R4 ;  /* 0x0000000413041825 */ /* 0x002fca00078e0204 */
[----:B------:R1:W5:Y:S02]  /*23740*/  @P1 LDG.E R6, desc[UR54][R4.64] ;  /* 0x0000003604061981 */ /* 0x000364000c1e1900 */
[----:B-1----:R-:W-:Y:S01]  /*23750*/  IMAD.U32 R4, RZ, RZ, UR4 ;  /* 0x00000004ff047e24 */ /* 0x002fe2000f8e00ff */
[----:B------:R-:W-:Y:S06]  /*23760*/  @P1 BRA `(.L_x_2586) ;  /* 0x0000000000101947 */ /* 0x000fec0003800000 */
[----:B------:R-:W-:Y:S05]  /*23770*/  @!P2 BRA `(.L_x_2586) ;  /* 0x00000000000ca947 */ /* 0x000fea0003800000 */
[----:B------:R-:W2:Y:S04]  /*23780*/  LDG.E R5, desc[UR54][R2.64] ;  /* 0x0000003602057981 */ /* 0x000ea8000c1e1900 */
[----:B-----5:R-:W2:Y:S02]  /*23790*/  LDG.E R6, desc[UR54][R2.64+0x4] ;  /* 0x0000043602067981 */ /* 0x020ea4000c1e1900 */
[----:B--2---:R-:W-:-:S07]  /*237a0*/  IMAD.IADD R6, R6, 0x1, -R5 ;  /* 0x0000000106067824 */ /* 0x004fce00078e0a05 */
.L_x_2586:
        /* <DEDUP_REMOVED lines=14> */
.L_x_2587:
[----:B------:R-:W-:Y:S05]  /*23890*/  @!P0 BRA `(.L_x_2588) ;  /* 0x00000000000c8947 */ /* 0x000fea0003800000 */
[----:B-1----:R-:W2:Y:S04]  /*238a0*/  LDG.E R5, desc[UR54][R2.64] ;  /* 0x0000003602057981 */ /* 0x002ea8000c1e1900 */
[----:B------:R-:W2:Y:S02]  /*238b0*/  LDG.E R4, desc[UR54][R2.64+0x4] ;  /* 0x0000043602047981 */ /* 0x000ea4000c1e1900 */
[----:B--2---:R-:W-:-:S07]  /*238c0*/  IMAD.IADD R4, R4, 0x1, -R5 ;  /* 0x0000000104047824 */ /* 0x004fce00078e0a05 */
.L_x_2588:
        /* <DEDUP_REMOVED lines=9> */
[----:B------:R-:W-:-:S11]  /*23960*/  VIADD R0, R9, 0xffffffff ;  /* 0xffffffff09007836 */ /* 0x000fd60000000000 */
[----:B------:R-:W-:Y:S05]  /*23970*/  @P1 BRA `(.L_x_2591) ;  /* 0x00000000001c1947 */ /* 0x000fea0003800000 */
[----:B------:R-:W-:Y:S01]  /*23980*/  ISETP.NE.AND P1, PT, R3, 0x1, PT ;  /* 0x000000010300780c */ /* 0x000fe20003f25270 */
[----:B------:R-:W-:-:S12]  /*23990*/  IMAD.MOV R9, RZ, RZ, -R9 ;  /* 0x000000ffff097224 */ /* 0x000fd800078e0a09 */
[----:B-1----:R-:W1:Y:S02]  /*239a0*/  @P1 LDC.64 R4, c[0x0][0xae0] ;  /* 0x0002b800ff041b82 */ /* 0x002e640000000a00 */
[----:B-1----:R-:W-:-:S05]  /*239b0*/  @P1 IMAD.HI.U32 R4, R9, R4, RZ ;  /* 0x0000000409041227 */ /* 0x002fca00078e00ff */
[----:B------:R-:W-:-:S04]  /*239c0*/  @P1 SHF.R.U32.HI R9, RZ, R5, R4 ;  /* 0x00000005ff091219 */ /* 0x000fc80000011604 */
[----:B------:R-:W-:Y:S01]  /*239d0*/  LOP3.LUT R0, RZ, R9, RZ, 0x33, !PT ;  /* 0x00000009ff007212 */ /* 0x000fe200078e33ff */
[----:B------:R-:W-:Y:S06]  /*239e0*/  BRA `(.L_x_2592) ;  /* 0x0000000000107947 */ /* 0x000fec0003800000 */
.L_x_2591:
[----:B------:R-:W-:-:S13]  /*239f0*/  ISETP.NE.AND P1, PT, R3, 0x1, PT ;  /* 0x000000010300780c */ /* 0x000fda0003f25270 */
[----:B-1----:R-:W1:Y:S02]  /*23a00*/  @P1 LDC.64 R4, c[0x0][0xae0] ;  /* 0x0002b800ff041b82 */ /* 0x002e640000000a00 */
[----:B-1----:R-:W-:-:S05]  /*23a10*/  @P1 IMAD.HI.U32 R4, R0, R4, RZ ;  /* 0x0000000400041227 */ /* 0x002fca00078e00ff */
[----:B------:R-:W-:-:S07]  /*23a20*/  @P1 SHF.R.U32.HI R0, RZ, R5, R4 ;  /* 0x00000005ff001219 */ /* 0x000fce0000011604 */
.L_x_2592:
[----:B------:R-:W-:Y:S05]  /*23a30*/  BSYNC B0 ;  /* 0x0000000000007941 */ /* 0x000fea0003800000 */
.L_x_2590:
[----:B------:R-:W-:-:S05]  /*23a40*/  IMAD R5, R0, R3, R3 ;  /* 0x0000000300057224 */ /* 0x000fca00078e0203 */
[----:B------:R-:W-:-:S07]  /*23a50*/  VIMNMX R2, R2, R5, PT ;  /* 0x0000000502027248 */ /* 0x000fce0003fe0100 */
.L_x_2589:
[----:B------:R-:W-:Y:S01]  /*23a60*/  VIADD R2, R2, 0x5f ;  /* 0x0000005f02027836 */ /* 0x000fe20000000000 */
[----:B------:R-:W-:Y:S01]  /*23a70*/  ULDC UR4, c[0x0][0xad4] ;  /* 0x0002b50000047ab9 */ /* 0x000fe20000000800 */
[----:B------:R-:W-:Y:S02]  /*23a80*/  VIADD R0, R7, 0x5f ;  /* 0x0000005f07007836 */ /* 0x000fe40000000000 */
[----:B------:R-:W-:-:S04]  /*23a90*/  IMAD.HI R2, R2, 0x2aaaaaab, RZ ;  /* 0x2aaaaaab02027827 */ /* 0x000fc800078e02ff */
[----:B------:R-:W-:Y:S01]  /*23aa0*/  IMAD.HI R0, R0, 0x2aaaaaab, RZ ;  /* 0x2aaaaaab00007827 */ /* 0x000fe200078e02ff */
[----:B-1----:R-:W-:-:S03]  /*23ab0*/  SHF.R.U32.HI R5, RZ, 0x1f, R2 ;  /* 0x0000001fff057819 */ /* 0x002fc60000011602 */
[----:B------:R-:W-:Y:S01]  /*23ac0*/  IMAD R6, R17, 0x80, -R6 ;  /* 0x0000008011067824 */ /* 0x000fe200078e0a06 */
[----:B------:R-:W-:Y:S02]  /*23ad0*/  LEA.HI.SX32 R2, R2, R5, 0x1c ;  /* 0x0000000502027211 */ /* 0x000fe400078fe2ff */
[----:B------:R-:W-:Y:S01]  /*23ae0*/  SHF.R.U32.HI R5, RZ, 0x1f, R0 ;  /* 0x0000001fff057819 */ /* 0x000fe20000011600 */
[----:B------:R-:W-:-:S03]  /*23af0*/  IMAD.IADD R6, R7, 0x1, R6 ;  /* 0x0000000107067824 */ /* 0x000fc600078e0206 */
        /* <DEDUP_REMOVED lines=15> */
.L_x_2595:
[----:B------:R-:W-:-:S13]  /*23bf0*/  ISETP.NE.AND P0, PT, R3, 0x1, PT ;  /* 0x000000010300780c */ /* 0x000fda0003f05270 */
[----:B------:R-:W2:Y:S02]  /*23c00*/  @P0 LDC.64 R4, c[0x0][0xae0] ;  /* 0x0002b800ff040b82 */ /* 0x000ea40000000a00 */
[----:B--2---:R-:W-:-:S05]  /*23c10*/  @P0 IMAD.HI.U32 R4, R6, R4, RZ ;  /* 0x0000000406040227 */ /* 0x004fca00078e00ff */
[----:B------:R-:W-:-:S07]  /*23c20*/  @P0 SHF.R.U32.HI R6, RZ, R5, R4 ;  /* 0x00000005ff060219 */ /* 0x000fce0000011604 */
.L_x_2596:
[----:B------:R-:W-:Y:S05]  /*23c30*/  BSYNC B0 ;  /* 0x0000000000007941 */ /* 0x000fea0003800000 */
.L_x_2594:
[----:B------:R-:W-:-:S05]  /*23c40*/  IMAD R3, R6, R3, RZ ;  /* 0x0000000306037224 */ /* 0x000fca00078e02ff */
[----:B------:R-:W-:-:S07]  /*23c50*/  VIMNMX R0, R0, R3, !PT ;  /* 0x0000000300007248 */ /* 0x000fce0007fe0100 */
.L_x_2593:
        /* <DEDUP_REMOVED lines=25> */
.L_x_2598:
        /* <DEDUP_REMOVED lines=14> */
[----:B------:R-:W-:Y:S02]  /*23ed0*/  IMAD.U32 R6, RZ, RZ, UR8 ;  /* 0x00000008ff067e24 */ /* 0x000fe4000f8e00ff */
[----:B------:R-:W-:-:S02]  /*23ee0*/  IMAD.U32 R7, RZ, RZ, UR9 ;  /* 0x00000009ff077e24 */ /* 0x000fc4000f8e00ff */
[----:B------:R-:W-:Y:S02]  /*23ef0*/  IMAD.U32 R10, RZ, RZ, UR4 ;  /* 0x00000004ff0a7e24 */ /* 0x000fe4000f8e00ff */
[----:B0-----:R-:W-:Y:S02]  /*23f00*/  IMAD.U32 R11, RZ, RZ, UR5 ;  /* 0x00000005ff0b7e24 */ /* 0x001fe4000f8e00ff */
[----:B-1----:R-:W-:Y:S02]  /*23f10*/  IMAD.MOV.U32 R8, RZ, RZ, 0x70 ;  /* 0x00000070ff087424 */ /* 0x002fe400078e00ff */
[----:B------:R-:W-:Y:S02]  /*23f20*/  IMAD.MOV.U32 R12, RZ, RZ, 0x1 ;  /* 0x00000001ff0c7424 */ /* 0x000fe400078e00ff */
[----:B------:R-:W-:-:S07]  /*23f30*/  IMAD.MOV.U32 R13, RZ, RZ, RZ ;  /* 0x000000ffff0d7224 */ /* 0x000fce00078e00ff */
[----:B------:R-:W-:-:S07]  /*23f40*/  LEPC R20, `(.L_x_2600) ;  /* 0x000000001014794e */ /* 0x000fce0000000000 */
[----:B--2---:R-:W-:Y:S05]  /*23f50*/  CALL.ABS.NOINC R2 ;  /* 0x0000000002007343 */ /* 0x004fea0003c00000 */
.L_x_2600:
        /* <DEDUP_REMOVED lines=11> */
[----:B------:R-:W-:Y:S02]  /*24010*/  IMAD.U32 R6, RZ, RZ, UR8 ;  /* 0x00000008ff067e24 */ /* 0x000fe4000f8e00ff */
[----:B------:R-:W-:-:S02]  /*24020*/  IMAD.U32 R7, RZ, RZ, UR9 ;  /* 0x00000009ff077e24 */ /* 0x000fc4000f8e00ff */
[----:B------:R-:W-:Y:S02]  /*24030*/  IMAD.U32 R10, RZ, RZ, UR4 ;  /* 0x00000004ff0a7e24 */ /* 0x000fe4000f8e00ff */
[----:B0-----:R-:W-:Y:S02]  /*24040*/  IMAD.U32 R11, RZ, RZ, UR5 ;  /* 0x00000005ff0b7e24 */ /* 0x001fe4000f8e00ff */
[----:B-1----:R-:W-:Y:S02]  /*24050*/  IMAD.MOV.U32 R8, RZ, RZ, 0x70 ;  /* 0x00000070ff087424 */ /* 0x002fe400078e00ff */
[----:B------:R-:W-:Y:S02]  /*24060*/  IMAD.MOV.U32 R12, RZ, RZ, 0x1 ;  /* 0x00000001ff0c7424 */ /* 0x000fe400078e00ff */
[----:B--2---:R-:W-:-:S07]  /*24070*/  IMAD.MOV.U32 R13, RZ, RZ, RZ ;  /* 0x000000ffff0d7224 */ /* 0x004fce00078e00ff */
[----:B------:R-:W-:-:S07]  /*24080*/  LEPC R20, `(.L_x_2602) ;  /* 0x000000001014794e */ /* 0x000fce0000000000 */
[----:B---3--:R-:W-:Y:S05]  /*24090*/  CALL.ABS.NOINC R2 ;  /* 0x0000000002007343 */ /* 0x008fea0003c00000 */
.L_x_2602:
        /* <DEDUP_REMOVED lines=16> */
.L_x_2601:
[----:B------:R-:W2:Y:S01]  /*241a0*/  LDL.LU R7, [R1+0x488] ;  /* 0x0004880001077983 */ /* 0x000ea20000300800 */
[----:B------:R-:W3:Y:S01]  /*241b0*/  LDC R0, c[0x0][0x428] ;  /* 0x00010a00ff007b82 */ /* 0x000ee20000000800 */
[----:B------:R-:W-:Y:S01]  /*241c0*/  ULDC.64 UR4, c[0x0][0xaf0] ;  /* 0x0002bc0000047ab9 */ /* 0x000fe20000000a00 */
[----:B------:R-:W4:Y:S01]  /*241d0*/  S2R R4, SR_TID.X ;  /* 0x0000000000047919 */ /* 0x000f220000002100 */
[----:B---3--:R-:W-:Y:S01]  /*241e0*/  ISETP.NE.AND P0, PT, R0, 0x1, PT ;  /* 0x000000010000780c */ /* 0x008fe20003f05270 */
[----:B------:R-:W-:Y:S01]  /*241f0*/  IMAD.MOV.U32 R0, RZ, RZ, R18 ;  /* 0x000000ffff007224 */ /* 0x000fe200078e0012 */
[----:B----4-:R-:W-:Y:S01]  /*24200*/  LOP3.LUT R6, R4, 0x1f, RZ, 0xc0, !PT ;  /* 0x0000001f04067812 */ /* 0x010fe200078ec0ff */
[----:B------:R-:W-:-:S10]  /*24210*/  IMAD.MOV.U32 R4, RZ, RZ, R19 ;  /* 0x000000ffff047224 */ /* 0x000fd400078e0013 */
[----:B------:R-:W3:Y:S08]  /*24220*/  @P0 LDC R3, c[0x0][0x42c] ;  /* 0x00010b00ff030b82 */ /* 0x000ef00000000800 */
[----:B------:R-:W4:Y:S01]  /*24230*/  @P0 LDC R5, c[0x0][0x430] ;  /* 0x00010c00ff050b82 */ /* 0x000f220000000800 */
[----:B---3--:R-:W-:-:S05]  /*24240*/  @P0 IMAD.HI.U32 R2, R18, R3, RZ ;  /* 0x0000000312020227 */ /* 0x008fca00078e00ff */
[----:B----4-:R-:W-:Y:S02]  /*24250*/  @P0 SHF.R.U32.HI R0, RZ, R5, R2 ;  /* 0x00000005ff000219 */ /* 0x010fe40000011602 */
[----:B------:R-:W-:-:S04]  /*24260*/  ISETP.NE.U32.AND P0, PT, RZ, UR4, PT ;  /* 0x00000004ff007c0c */ /* 0x000fc8000bf05070 */
[----:B------:R-:W-:Y:S01]  /*24270*/  ISETP.NE.AND.EX P0, PT, RZ, UR5, PT, P0 ;  /* 0x00000005ff007c0c */ /* 0x000fe2000bf05300 */
[----:B------:R-:W-:-:S12]  /*24280*/  ULDC.64 UR4, c[0x0][0xaf8] ;  /* 0x0002be0000047ab9 */ /* 0x000fd80000000a00 */
[----:B------:R-:W3:Y:S01]  /*24290*/  @P0 LDC.64 R2, c[0x0][0xaf0] ;  /* 0x0002bc00ff020b82 */ /* 0x000ee20000000a00 */
[----:B------:R-:W-:-:S04]  /*242a0*/  ISETP.NE.AND P6, PT, R6, RZ, PT ;  /* 0x000000ff0600720c */ /* 0x000fc80003fc5270 */
[----:B------:R-:W-:-:S09]  /*242b0*/  PLOP3.LUT P1, PT, P6, PT, PT, 0x8, 0x0 ;  /* 0x000000000000781c */ /* 0x000fd2000372e170 */
[----:B------:R-:W-:Y:S01]  /*242c0*/  VOTEU.ALL UP1, P6 ;  /* 0x00000000003f7886 */ /* 0x000fe20003020000 */
[----:B---3--:R-:W-:-:S05]  /*242d0*/  @P0 IMAD.WIDE R2, R19, 0x4, R2 ;  /* 0x0000000413020825 */ /* 0x008fca00078e0202 */
[----:B------:R3:W5:Y:S01]  /*242e0*/  @P0 LDG.E R4, desc[UR54][R2.64] ;  /* 0x0000003602040981 */ /* 0x000762000c1e1900 */
[----:B------:R-:W-:Y:S01]  /*242f0*/  ISETP.NE.U32.AND P0, PT, RZ, UR4, PT ;  /* 0x00000004ff007c0c */ /* 0x000fe2000bf05070 */
[----:B------:R-:W-:-:S03]  /*24300*/  @!UP1 UIADD3 UR8, UP0, UR52, 0x270, URZ ;  /* 0x0000027034089890 */ /* 0x000fc6000ff1e03f */
[----:B------:R-:W-:Y:S01]  /*24310*/  ISETP.NE.AND.EX P0, PT, RZ, UR5, PT, P0 ;  /* 0x00000005ff007c0c */ /* 0x000fe2000bf05300 */
[----:B------:R-:W-:-:S03]  /*24320*/  @!UP1 UIADD3.X UR9, URZ, UR53, URZ, UP0, !UPT ;  /* 0x000000353f099290 */ /* 0x000fc600087fe43f */
[----:B------:R-:W-:Y:S01]  /*24330*/  SEL R6, R19, RZ, !P0 ;  /* 0x000000ff13067207 */ /* 0x000fe20004000000 */
[----:B------:R-:W-:Y:S01]  /*24340*/  VOTEU.ALL UP0, P6 ;  /* 0x00000000003f7886 */ /* 0x000fe20003000000 */
[----:B--23--:R-:W-:-:S07]  /*24350*/  IMAD R17, R17, 0x80, R7 ;  /* 0x0000008011117824 */ /* 0x00cfce00078e0207 */
.L_x_2603:
        /* <DEDUP_REMOVED lines=9> */
[----:B--2---:R-:W-:Y:S05]  /*243f0*/  @P1 BRA.U.ANY `(.L_x_2603) ;  /* 0xfffffffd00d81947 */ /* 0x004fea000393ffff */
[----:B------:R-:W1:Y:S01]  /*24400*/  LDL R5, [R1+0x484] ;  /* 0x0004840001057983 */ /* 0x000e620000100800 */
[----:B------:R-:W2:Y:S01]  /*24410*/  LDC.64 R2, c[0x0][0x3f8] ;  /* 0x0000fe00ff027b82 */ /* 0x000ea20000000a00 */
[----:B------:R-:W-:Y:S02]  /*24420*/  ULDC.64 UR4, c[0x0][0xb00] ;  /* 0x0002c00000047ab9 */ /* 0x000fe40000000a00 */
[----:B--2---:R-:W-:Y:S01]  /*24430*/  LOP3.LUT P0, RZ, R2, UR4, RZ, 0xfc, !PT ;  /* 0x0000000402ff7c12 */ /* 0x004fe2000f80fcff */
[----:B------:R-:W-:-:S03]  /*24440*/  UMOV UR4, 0xffffffff ;  /* 0xffffffff00047882 */ /* 0x000fc60000000000 */
[----:B------:R-:W-:-:S04]  /*24450*/  LOP3.LUT P0, RZ, R3, UR5, RZ, 0xfc, P0 ;  /* 0x0000000503ff7c12 */ /* 0x000fc8000800fcff */
[----:B-----5:R-:W-:Y:S01]  /*24460*/  SEL R7, R4, RZ, !P0 ;  /* 0x000000ff04077207 */ /* 0x020fe20004000000 */
[----:B-1----:R-:W-:Y:S01]  /*24470*/  VIADD R8, R5, 0xffffffff ;  /* 0xffffffff05087836 */ /* 0x002fe20000000000 */
[----:B------:R-:W-:Y:S07]  /*24480*/  BRA.DIV UR4, `(.L_x_2604) ;  /* 0x0000003604cc7947 */ /* 0x000fee000b800000 */
.L_x_2675:
[----:B------:R-:W-:Y:S01]  /*24490*/  UMOV UR4, 0xffffffff ;  /* 0xffffffff00047882 */ /* 0x000fe20000000000 */
[----:B------:R-:W-:Y:S02]  /*244a0*/  SHF.R.S32.HI R5, RZ, 0x1f, R4 ;  /* 0x0000001fff057819 */ /* 0x000fe40000011404 */
[----:B------:R-:W-:Y:S05]  /*244b0*/  BRA.DIV UR4, `(.L_x_2605) ;  /* 0x0000003604f47947 */ /* 0x000fea000b800000 */
[----:B------:R-:W-:-:S13]  /*244c0*/  ELECT P6, URZ, PT ;  /* 0x00000000003f782f */ /* 0x000fda00038c0000 */
.L_x_2678:
        /* <DEDUP_REMOVED lines=8> */
[----:B0-----:R-:W0:Y:S02]  /*24550*/  @P0 LDC.64 R10, c[0x0][0x420] ;  /* 0x00010800ff0a0b82 */ /* 0x001e240000000a00 */
[----:B0-----:R-:W-:-:S05]  /*24560*/  @P0 IMAD.HI.U32 R10, R8, R10, RZ ;  /* 0x0000000a080a0227 */ /* 0x001fca00078e00ff */
        /* <DEDUP_REMOVED lines=10> */
[----:B------:R-:W-:-:S05]  /*24610*/  LEA.HI.X R13, R10, R3, R7, 0x2, P0 ;  /* 0x000000030a0d7211 */ /* 0x000fca00000f1407 */
[----:B------:R1:W5:Y:S02]  /*24620*/  LDG.E R7, desc[UR54][R12.64] ;  /* 0x000000360c077981 */ /* 0x000364000c1e1900 */
.L_x_2607:
[----:B------:R-:W2:Y:S01]  /*24630*/  LDL R9, [R1+0x470] ;  /* 0x0004700001097983 */ /* 0x000ea20000100800 */
[----:B0-----:R-:W-:-:S03]  /*24640*/  MOV R11, 0x400 ;  /* 0x00000400000b7802 */ /* 0x001fc60000000f00 */
[----:B------:R-:W3:Y:S01]  /*24650*/  LDL R10, [R1+0x474] ;  /* 0x00047400010a7983 */ /* 0x000ee20000100800 */
[----:B-1----:R-:W0:Y:S02]  /*24660*/  S2R R12, SR_CgaCtaId ;  /* 0x00000000000c7919 */ /* 0x002e240000008800 */
[----:B0-----:R-:W-:-:S05]  /*24670*/  LEA R11, R12, R11, 0x18 ;  /* 0x0000000b0c0b7211 */ /* 0x001fca00078ec0ff */
[----:B--2---:R-:W-:Y:S01]  /*24680*/  IMAD R9, R9, 0x8, R11 ;  /* 0x0000000809097824 */ /* 0x004fe200078e020b */
[----:B---3--:R-:W-:-:S04]  /*24690*/  SHF.L.U32 R10, R10, 0x1f, RZ ;  /* 0x0000001f0a0a7819 */ /* 0x008fc800000006ff */
[----:B------:R-:W0:Y:S02]  /*246a0*/  SYNCS.PHASECHK.TRANS64.TRYWAIT P0, [R9+URZ+0x32440], R10 ;  /* 0x0324400a090075a7 */ /* 0x000e24000800017f */
[----:B0-----:R-:W-:Y:S05]  /*246b0*/  @!P0 BRA `(.L_x_2608) ;  /* 0x0000003400948947 */ /* 0x001fea0003800000 */
.L_x_2679:
        /* <DEDUP_REMOVED lines=11> */
.L_x_2609:
[----:B------:R-:W2:Y:S01]  /*24770*/  LDL R11, [R1+0x470] ;  /* 0x00047000010b7983 */ /* 0x000ea20000100800 */
        /* <DEDUP_REMOVED lines=21> */
.L_x_2606:
[----:B------:R-:W1:Y:S01]  /*248d0*/  S2R R10, SR_CgaCtaId ;  /* 0x00000000000a7919 */ /* 0x000e620000008800 */
[----:B------:R-:W-:Y:S05]  /*248e0*/  WARPSYNC.ALL ;  /* 0x0000000000007948 */ /* 0x000fea0003800000 */
[----:B------:R-:W-:Y:S01]  /*248f0*/  BAR.SYNC.DEFER_BLOCKING 0x8, 0x120 ;  /* 0x0204800000007b1d */ /* 0x000fe20000010000 */
[----:B------:R-:W-:Y:S02]  /*24900*/  ELECT P0, URZ, PT ;  /* 0x00000000003f782f */ /* 0x000fe40003800000 */
[----:B------:R-:W-:-:S03]  /*24910*/  MOV R9, 0x400 ;  /* 0x0000040000097802 */ /* 0x000fc60000000f00 */
[----:B------:R-:W-:Y:S01]  /*24920*/  BSSY B0, `(.L_x_2610) ;  /* 0x0000032000007945 */ /* 0x000fe20003800000 */
[----:B-1----:R-:W-:-:S07]  /*24930*/  LEA R9, R10, R9, 0x18 ;  /* 0x000000090a097211 */ /* 0x002fce00078ec0ff */
        /* <DEDUP_REMOVED lines=19> */
[----:B-1----:R-:W-:Y:S01]  /*24a70*/  IMAD.MOV.U32 R6, RZ, RZ, 0x10000 ;  /* 0x00010000ff067424 */ /* 0x002fe200078e00ff */
        /* <DEDUP_REMOVED lines=27> */
[----:B-1----:R-:W-:Y:S01]  /*24c30*/  NOP ;  /* 0x0000000000007918 */ /* 0x002fe20000000000 */
.L_x_2611:
[----:B------:R-:W-:Y:S05]  /*24c40*/  BSYNC B0 ;  /* 0x0000000000007941 */ /* 0x000fea0003800000 */
.L_x_2610:
[----:B------:R-:W-:-:S04]  /*24c50*/  UIADD3 UR50, UR50, 0x1, URZ ;  /* 0x0000000132327890 */ /* 0x000fc8000fffe03f */
[----:B------:R-:W-:-:S04]  /*24c60*/  ULEA.HI UR4, UR50, UR50, URZ, 0x1 ;  /* 0x0000003232047291 */ /* 0x000fc8000f8f083f */
[----:B------:R-:W-:-:S04]  /*24c70*/  ULOP3.LUT UR4, UR4, 0xfffffffe, URZ, 0xc0, !UPT ;  /* 0xfffffffe04047892 */ /* 0x000fc8000f8ec03f */
[----:B------:R-:W-:-:S06]  /*24c80*/  UIADD3 UR4, UR50, -UR4, URZ ;  /* 0x8000000432047290 */ /* 0x000fcc000fffe03f */
[----:B------:R-:W-:-:S05]  /*24c90*/  IMAD.U32 R6, RZ, RZ, UR4 ;  /* 0x00000004ff067e24 */ /* 0x000fca000f8e00ff */
[----:B------:R-:W-:-:S04]  /*24ca0*/  SHF.L.U32 R6, R6, 0x1f, RZ ;  /* 0x0000001f06067819 */ /* 0x000fc800000006ff */
[----:B------:R-:W1:Y:S02]  /*24cb0*/  SYNCS.PHASECHK.TRANS64.TRYWAIT P0, [R9+URZ+0x32420], R6 ;  /* 0x03242006090075a7 */ /* 0x000e64000800017f */
[----:B-1----:R-:W-:Y:S05]  /*24cc0*/  @!P0 BRA `(.L_x_2612) ;  /* 0x0000003000248947 */ /* 0x002fea0003800000 */
.L_x_2680:
[----:B------:R-:W-:Y:S01]  /*24cd0*/  ULDC.64 UR46, c[0x0][0x3f8] ;  /* 0x0000fe00002e7ab9 */ /* 0x000fe20000000a00 */
[----:B------:R-:W-:Y:S01]  /*24ce0*/  ULDC.64 UR38, c[0x0][0x408] ;  /* 0x0001020000267ab9 */ /* 0x000fe20000000a00 */
[----:B------:R-:W-:Y:S04]  /*24cf0*/  BSSY B0, `(.L_x_2613) ;  /* 0x000003b000007945 */ /* 0x000fe80003800000 */
[----:B------:R-:W-:Y:S05]  /*24d00*/  @!P6 BRA `(.L_x_2614) ;  /* 0x0000000000e4e947 */ /* 0x000fea0003800000 */
[----:B-1----:R-:W2:Y:S01]  /*24d10*/  LDL R9, [R1+0x470] ;  /* 0x0004700001097983 */ /* 0x002ea20000100800 */
[----:B0-----:R-:W-:-:S03]  /*24d20*/  MOV R11, 0x400 ;  /* 0x00000400000b7802 */ /* 0x001fc60000000f00 */
[----:B------:R-:W3:Y:S01]  /*24d30*/  LDL R10, [R1+0x474] ;  /* 0x00047400010a7983 */ /* 0x000ee20000100800 */
[----:B------:R-:W0:Y:S02]  /*24d40*/  S2R R12, SR_CgaCtaId ;  /* 0x00000000000c7919 */ /* 0x000e240000008800 */
[----:B0-----:R-:W-:-:S05]  /*24d50*/  LEA R11, R12, R11, 0x18 ;  /* 0x0000000b0c0b7211 */ /* 0x001fca00078ec0ff */
[----:B--2---:R-:W-:Y:S01]  /*24d60*/  IMAD R9, R9, 0x8, R11 ;  /* 0x0000000809097824 */ /* 0x004fe200078e020b */
[----:B---3--:R-:W-:-:S04]  /*24d70*/  SHF.L.U32 R6, R10, 0x1f, RZ ;  /* 0x0000001f0a067819 */ /* 0x008fc800000006ff */
[----:B------:R-:W0:Y:S02]  /*24d80*/  SYNCS.PHASECHK.TRANS64.TRYWAIT P0, [R9+URZ+0x32460], R6 ;  /* 0x03246006090075a7 */ /* 0x000e24000800017f */
[----:B0-----:R-:W-:Y:S05]  /*24d90*/  @!P0 BRA `(.L_x_2615) ;  /* 0x0000003000108947 */ /* 0x001fea0003800000 */
.L_x_2681:
        /* <DEDUP_REMOVED lines=11> */
.L_x_2616:
[----:B0-----:R-:W2:Y:S01]  /*24e50*/  LDL R6, [R1+0x470] ;  /* 0x0004700001067983 */ /* 0x001ea20000100800 */
[----:B------:R-:W-:-:S03]  /*24e60*/  MOV R11, 0x400 ;  /* 0x00000400000b7802 */ /* 0x000fc60000000f00 */
[----:B------:R-:W3:Y:S01]  /*24e70*/  LDL R10, [R1+0x478] ;  /* 0x00047800010a7983 */ /* 0x000ee20000100800 */
[----:B------:R-:W0:Y:S01]  /*24e80*/  S2R R12, SR_CgaCtaId ;  /* 0x00000000000c7919 */ /* 0x000e220000008800 */
[----:B------:R-:W-:Y:S02]  /*24e90*/  R2UR UR11, R8 ;  /* 0x00000000080b72ca */ /* 0x000fe400000e0000 */
[----:B------:R-:W-:Y:S01]  /*24ea0*/  R2UR UR9, R9 ;  /* 0x00000000090972ca */ /* 0x000fe200000e0000 */
[----:B------:R-:W-:Y:S01]  /*24eb0*/  UIADD3 UR4, UP0, UR52, 0x470, URZ ;  /* 0x0000047034047890 */ /* 0x000fe2000ff1e03f */
[----:B------:R-:W-:Y:S02]  /*24ec0*/  R2UR UR12, R0 ;  /* 0x00000000000c72ca */ /* 0x000fe400000e0000 */
[----:B------:R-:W-:Y:S02]  /*24ed0*/  R2UR UR13, R7 ;  /* 0x00000000070d72ca */ /* 0x000fe400000e0000 */
        /* <DEDUP_REMOVED lines=28> */
.L_x_2614:
[----:B------:R-:W-:Y:S05]  /*250a0*/  BSYNC B0 ;  /* 0x0000000000007941 */ /* 0x000fea0003800000 */
.L_x_2613:
        /* <DEDUP_REMOVED lines=14> */
[----:B0-----:R-:W2:Y:S04]  /*25190*/  LDL.LU R11, [R1+0x470] ;  /* 0x00047000010b7983 */ /* 0x001ea80000300800 */
[----:B------:R-:W3:Y:S01]  /*251a0*/  LDL.LU R13, [R1+0x474] ;  /* 0x00047400010d7983 */ /* 0x000ee20000300800 */
[----:B------:R-:W-:Y:S01]  /*251b0*/  BSSY B2, `(.L_x_2621) ;  /* 0x0000070000027945 */ /* 0x000fe20003800000 */
[----:B--2---:R-:W-:-:S05]  /*251c0*/  VIADD R6, R11, 0x1 ;  /* 0x000000010b067836 */ /* 0x004fca0000000000 */
[----:B------:R-:W-:-:S04]  /*251d0*/  ISETP.NE.AND P0, PT, R6, 0x2, PT ;  /* 0x000000020600780c */ /* 0x000fc80003f05270 */
[----:B------:R-:W-:Y:S02]  /*251e0*/  SEL R9, RZ, 0x1, P0 ;  /* 0x00000001ff097807 */ /* 0x000fe40000000000 */
[----:B------:R-:W-:Y:S02]  /*251f0*/  SEL R14, R6, RZ, P0 ;  /* 0x000000ff060e7207 */ /* 0x000fe40000000000 */
[----:B---3--:R-:W-:-:S03]  /*25200*/  LOP3.LUT R13, R13, R9, RZ, 0x3c, !PT ;  /* 0x000000090d0d7212 */ /* 0x008fc600078e3cff */
[----:B------:R0:W-:Y:S04]  /*25210*/  STL [R1+0x470], R14 ;  /* 0x0004700e01007387 */ /* 0x0001e80000100800 */
[----:B------:R0:W-:Y:S01]  /*25220*/  STL [R1+0x474], R13 ;  /* 0x0004740d01007387 */ /* 0x0001e20000100800 */
        /* <DEDUP_REMOVED lines=22> */
.L_x_2623:
[----:B-1----:R-:W1:Y:S01]  /*25390*/  S2R R3, SR_CgaCtaId ;  /* 0x0000000000037919 */ /* 0x002e620000008800 */
[----:B------:R-:W-:-:S04]  /*253a0*/  MOV R2, 0x400 ;  /* 0x0000040000027802 */ /* 0x000fc80000000f00 */
[----:B-1----:R-:W-:Y:S02]  /*253b0*/  LEA R2, R3, R2, 0x18 ;  /* 0x0000000203027211 */ /* 0x002fe400078ec0ff */
[----:B------:R-:W-:-:S03]  /*253c0*/  SHF.L.U32 R3, R13, 0x1f, RZ ;  /* 0x0000001f0d037819 */ /* 0x000fc600000006ff */
[----:B------:R-:W-:-:S04]  /*253d0*/  IMAD R2, R14, 0x8, R2 ;  /* 0x000000080e027824 */ /* 0x000fc800078e0202 */
[----:B------:R-:W1:Y:S02]  /*253e0*/  SYNCS.PHASECHK.TRANS64.TRYWAIT P0, [R2+URZ+0x32440], R3 ;  /* 0x03244003020075a7 */ /* 0x000e64000800017f */
[----:B-1----:R-:W-:Y:S05]  /*253f0*/  @!P0 BRA `(.L_x_2624) ;  /* 0x00000028008c8947 */ /* 0x002fea0003800000 */
.L_x_2682:
        /* <DEDUP_REMOVED lines=11> */
.L_x_2625:
[----:B------:R-:W2:Y:S01]  /*254b0*/  LDL R6, [R1+0x470] ;  /* 0x0004700001067983 */ /* 0x000ea20000100800 */
        /* <DEDUP_REMOVED lines=21> */
.L_x_2683:
        /* <DEDUP_REMOVED lines=8> */
.L_x_2627:
[----:B-12---:R-:W2:Y:S01]  /*25690*/  LDL R3, [R1+0x470] ;  /* 0x0004700001037983 */ /* 0x006ea20000100800 */
        /* <DEDUP_REMOVED lines=33> */
.L_x_2622:
[----:B------:R-:W-:Y:S05]  /*258b0*/  BSYNC B2 ;  /* 0x0000000000027941 */ /* 0x000fea0003800000 */
.L_x_2621:
[----:B------:R-:W2:Y:S02]  /*258c0*/  LDL R2, [R1+0x484] ;  /* 0x0004840001027983 */ /* 0x000ea40000100800 */
[----:B--2---:R-:W-:-:S07]  /*258d0*/  VIADD R8, R2, 0xfffffffd ;  /* 0xfffffffd02087836 */ /* 0x004fce0000000000 */
.L_x_2620:
[----:B------:R-:W-:Y:S05]  /*258e0*/  BSYNC B1 ;  /* 0x0000000000017941 */ /* 0x000fea0003800000 */
.L_x_2619:
[----:B------:R-:W2:Y:S01]  /*258f0*/  LDL.LU R2, [R1+0x484] ;  /* 0x0004840001027983 */ /* 0x000ea20000300800 */
[----:B------:R-:W-:Y:S01]  /*25900*/  VIADD R10, R10, 0xfffffffe ;  /* 0xfffffffe0a0a7836 */ /* 0x000fe20000000000 */
[----:B--2---:R-:W-:-:S04]  /*25910*/  LOP3.LUT R3, RZ, R2, RZ, 0x33, !PT ;  /* 0x00000002ff037212 */ /* 0x004fc800078e33ff */
[----:B------:R-:W-:-:S13]  /*25920*/  ISETP.NE.AND P0, PT, R10, R3, PT ;  /* 0x000000030a00720c */ /* 0x000fda0003f05270 */
[----:B------:R-:W-:Y:S05]  /*25930*/  @!P0 BRA `(.L_x_2618) ;  /* 0x0000000c00948947 */ /* 0x000fea0003800000 */
.L_x_2642:
[----:B------:R-:W2:Y:S04]  /*25940*/  LDL.LU R3, [R1+0x470] ;  /* 0x0004700001037983 */ /* 0x000ea80000300800 */
        /* <DEDUP_REMOVED lines=9> */
[----:B------:R-:W-:Y:S01]  /*259e0*/  ISETP.NE.U32.AND P0, PT, RZ, UR46, PT ;  /* 0x0000002eff007c0c */ /* 0x000fe2000bf05070 */
[----:B0-----:R-:W-:-:S03]  /*259f0*/  IMAD.MOV.U32 R11, RZ, RZ, R8 ;  /* 0x000000ffff0b7224 */ /* 0x001fc600078e0008 */
[----:B------:R-:W-:-:S13]  /*25a00*/  ISETP.NE.AND.EX P0, PT, RZ, UR47, PT, P0 ;  /* 0x0000002fff007c0c */ /* 0x000fda000bf05300 */
[----:B------:R-:W-:Y:S05]  /*25a10*/  @!P0 BRA `(.L_x_2630) ;  /* 0x0000000000448947 */ /* 0x000fea0003800000 */
[----:B------:R-:W0:Y:S01]  /*25a20*/  LDC R11, c[0x0][0x41c] ;  /* 0x00010700ff0b7b82 */ /* 0x000e220000000800 */
[----:B------:R-:W-:Y:S02]  /*25a30*/  IMAD.MOV.U32 R12, RZ, RZ, R8 ;  /* 0x000000ffff0c7224 */ /* 0x000fe400078e0008 */
[----:B------:R-:W-:-:S04]  /*25a40*/  IMAD R7, R5, UR38, RZ ;  /* 0x0000002605077c24 */ /* 0x000fc8000f8e02ff */
[----:B------:R-:W-:Y:S01]  /*25a50*/  IMAD R7, R4, UR39, R7 ;  /* 0x0000002704077c24 */ /* 0x000fe2000f8e0207 */
[----:B0-----:R-:W-:-:S13]  /*25a60*/  ISETP.NE.AND P0, PT, R11, 0x1, PT ;  /* 0x000000010b00780c */ /* 0x001fda0003f05270 */
[----:B------:R-:W0:Y:S02]  /*25a70*/  @P0 LDC.64 R2, c[0x0][0x420] ;  /* 0x00010800ff020b82 */ /* 0x000e240000000a00 */
[----:B0-----:R-:W-:-:S05]  /*25a80*/  @P0 IMAD.HI.U32 R2, R8, R2, RZ ;  /* 0x0000000208020227 */ /* 0x001fca00078e00ff */
        /* <DEDUP_REMOVED lines=10> */
.L_x_2630:
[----:B------:R-:W1:Y:S01]  /*25b30*/  S2R R3, SR_CgaCtaId ;  /* 0x0000000000037919 */ /* 0x000e620000008800 */
[----:B------:R-:W-:-:S04]  /*25b40*/  MOV R2, 0x400 ;  /* 0x0000040000027802 */ /* 0x000fc80000000f00 */
[----:B-1----:R-:W-:Y:S02]  /*25b50*/  LEA R2, R3, R2, 0x18 ;  /* 0x0000000203027211 */ /* 0x002fe400078ec0ff */
[----:B------:R-:W-:-:S03]  /*25b60*/  SHF.L.U32 R3, R10, 0x1f, RZ ;  /* 0x0000001f0a037819 */ /* 0x000fc600000006ff */
[----:B------:R-:W-:-:S04]  /*25b70*/  IMAD R2, R9, 0x8, R2 ;  /* 0x0000000809027824 */ /* 0x000fc800078e0202 */
[----:B------:R-:W1:Y:S02]  /*25b80*/  SYNCS.PHASECHK.TRANS64.TRYWAIT P0, [R2+URZ+0x32440], R3 ;  /* 0x03244003020075a7 */ /* 0x000e64000800017f */
[----:B-1----:R-:W-:Y:S05]  /*25b90*/  @!P0 BRA `(.L_x_2631) ;  /* 0x0000002000cc8947 */ /* 0x002fea0003800000 */
.L_x_2684:
[----:B0-----:R-:W0:Y:S02]  /*25ba0*/  S2R R6, SR_TID.X ;  /* 0x0000000000067919 */ /* 0x001e240000002100 */
[----:B0-----:R-:W-:-:S04]  /*25bb0*/  LOP3.LUT R6, R6, 0x7f, RZ, 0xc0, !PT ;  /* 0x0000007f06067812 */ /* 0x001fc800078ec0ff */
[----:B------:R-:W-:-:S13]  /*25bc0*/  ISETP.NE.AND P0, PT, R6, RZ, PT ;  /* 0x000000ff0600720c */ /* 0x000fda0003f05270 */
[----:B------:R-:W-:Y:S05]  /*25bd0*/  @P0 BRA `(.L_x_2632) ;  /* 0x00000000001c0947 */ /* 0x000fea0003800000 */
[----:B------:R-:W0:Y:S01]  /*25be0*/  S2R R6, SR_TID.X ;  /* 0x0000000000067919 */ /* 0x000e220000002100 */
[----:B------:R-:W-:-:S04]  /*25bf0*/  IMAD.MOV.U32 R13, RZ, RZ, 0x3000 ;  /* 0x00003000ff0d7424 */ /* 0x000fc800078e00ff */
[----:B------:R2:W-:Y:S01]  /*25c00*/  SYNCS.ARRIVE.TRANS64 RZ, [R2+URZ+0x32430], R13 ;  /* 0x0324300d02ff79a7 */ /* 0x0005e2000800003f */
[----:B0-----:R-:W-:-:S04]  /*25c10*/  LOP3.LUT R6, R6, 0x1f, RZ, 0xc0, !PT ;  /* 0x0000001f06067812 */ /* 0x001fc800078ec0ff */
[----:B------:R-:W-:-:S13]  /*25c20*/  ISETP.NE.AND P1, PT, R6, RZ, PT ;  /* 0x000000ff0600720c */ /* 0x000fda0003f25270 */
[----:B--2---:R-:W-:Y:S05]  /*25c30*/  @!P1 BRA `(.L_x_2632) ;  /* 0x0000000000049947 */ /* 0x004fea0003800000 */
[----:B------:R-:W-:Y:S01]  /*25c40*/  BPT.TRAP 0x1 ;  /* 0x000000040000795c */ /* 0x000fe20000300000 */
.L_x_2632:
[----:B------:R-:W2:Y:S01]  /*25c50*/  LDL R12, [R1+0x478] ;  /* 0x00047800010c7983 */ /* 0x000ea20000100800 */
[----:B------:R-:W-:Y:S01]  /*25c60*/  MOV R6, 0x400 ;  /* 0x0000040000067802 */ /* 0x000fe20000000f00 */
        /* <DEDUP_REMOVED lines=14> */
[----:B--2---:R-:W-:-:S05]  /*25d50*/  IMAD R6, R11, 0x60, R12 ;  /* 0x000000600b067824 */ /* 0x004fca00078e020c */
[----:B------:R-:W-:-:S13]  /*25d60*/  R2UR UR11, R6 ;  /* 0x00000000060b72ca */ /* 0x000fda00000e0000 */
[----:B------:R0:W-:Y:S01]  /*25d70*/  UTMALDG.4D [UR8], [UR4], desc[UR6] ;  /* 0x00000608040075b4 */ /* 0x0001e20008019000 */
[----:B------:R-:W2:Y:S02]  /*25d80*/  SYNCS.PHASECHK.TRANS64.TRYWAIT P1, [R2+URZ+0x32460], R3 ;  /* 0x03246003020075a7 */ /* 0x000ea4000802017f */
[----:B0-2---:R-:W-:Y:S05]  /*25d90*/  @!P1 BRA `(.L_x_2633) ;  /* 0x0000002000609947 */ /* 0x005fea0003800000 */
.L_x_2685:
        /* <DEDUP_REMOVED lines=8> */
.L_x_2634:
[----:B------:R-:W2:Y:S01]  /*25e20*/  S2R R11, SR_CgaCtaId ;  /* 0x00000000000b7919 */ /* 0x000ea20000008800 */
[----:B01----:R-:W-:Y:S01]  /*25e30*/  MOV R3, 0x400 ;  /* 0x0000040000037802 */ /* 0x003fe20000000f00 */
        /* <DEDUP_REMOVED lines=31> */
.L_x_2629:
[----:B------:R-:W-:Y:S05]  /*26030*/  BSYNC B1 ;  /* 0x0000000000017941 */ /* 0x000fea0003800000 */
.L_x_2628:
[----:B------:R-:W-:Y:S01]  /*26040*/  VIADD R9, R9, 0x1 ;  /* 0x0000000109097836 */ /* 0x000fe20000000000 */
[----:B------:R-:W-:Y:S04]  /*26050*/  BSSY B1, `(.L_x_2635) ;  /* 0x000006f000017945 */ /* 0x000fe80003800000 */
[----:B------:R-:W-:-:S04]  /*26060*/  ISETP.NE.AND P0, PT, R9, 0x2, PT ;  /* 0x000000020900780c */ /* 0x000fc80003f05270 */
[----:B------:R-:W-:Y:S02]  /*26070*/  SEL R3, RZ, 0x1, P0 ;  /* 0x00000001ff037807 */ /* 0x000fe40000000000 */
[----:B------:R-:W-:Y:S01]  /*26080*/  SEL R12, R9, RZ, P0 ;  /* 0x000000ff090c7207 */ /* 0x000fe20000000000 */
[----:B------:R-:W-:Y:S01]  /*26090*/  VIADD R9, R8, 0xffffffff ;  /* 0xffffffff08097836 */ /* 0x000fe20000000000 */
[----:B0-----:R-:W-:-:S03]  /*260a0*/  LOP3.LUT R11, R10, R3, RZ, 0x3c, !PT ;  /* 0x000000030a0b7212 */ /* 0x001fc600078e3cff */
[----:B------:R0:W-:Y:S04]  /*260b0*/  STL [R1+0x470], R12 ;  /* 0x0004700c01007387 */ /* 0x0001e80000100800 */
[----:B------:R0:W-:Y:S01]  /*260c0*/  STL [R1+0x474], R11 ;  /* 0x0004740b01007387 */ /* 0x0001e20000100800 */
[----:B------:R-:W-:Y:S05]  /*260d0*/  @!P6 BRA `(.L_x_2636) ;  /* 0x000000040098e947 */ /* 0x000fea0003800000 */
[----:B------:R-:W-:Y:S01]  /*260e0*/  ISETP.NE.U32.AND P0, PT, RZ, UR46, PT ;  /* 0x0000002eff007c0c */ /* 0x000fe2000bf05070 */
[----:B------:R-:W-:-:S03]  /*260f0*/  IMAD.MOV.U32 R10, RZ, RZ, R9 ;  /* 0x000000ffff0a7224 */ /* 0x000fc600078e0009 */
[----:B------:R-:W-:-:S13]  /*26100*/  ISETP.NE.AND.EX P0, PT, RZ, UR47, PT, P0 ;  /* 0x0000002fff007c0c */ /* 0x000fda000bf05300 */
[----:B------:R-:W-:Y:S05]  /*26110*/  @!P0 BRA `(.L_x_2637) ;  /* 0x0000000000408947 */ /* 0x000fea0003800000 */
[----:B------:R-:W1:Y:S02]  /*26120*/  LDC R7, c[0x0][0x41c] ;  /* 0x00010700ff077b82 */ /* 0x000e640000000800 */
        /* <DEDUP_REMOVED lines=15> */
.L_x_2637:
[----:B------:R-:W2:Y:S01]  /*26220*/  S2R R3, SR_CgaCtaId ;  /* 0x0000000000037919 */ /* 0x000ea20000008800 */
[----:B------:R-:W-:-:S04]  /*26230*/  MOV R2, 0x400 ;  /* 0x0000040000027802 */ /* 0x000fc80000000f00 */
[----:B--2---:R-:W-:Y:S02]  /*26240*/  LEA R2, R3, R2, 0x18 ;  /* 0x0000000203027211 */ /* 0x004fe400078ec0ff */
[----:B------:R-:W-:-:S03]  /*26250*/  SHF.L.U32 R3, R11, 0x1f, RZ ;  /* 0x0000001f0b037819 */ /* 0x000fc600000006ff */
[----:B------:R-:W-:-:S04]  /*26260*/  IMAD R2, R12, 0x8, R2 ;  /* 0x000000080c027824 */ /* 0x000fc800078e0202 */
[----:B------:R-:W2:Y:S02]  /*26270*/  SYNCS.PHASECHK.TRANS64.TRYWAIT P0, [R2+URZ+0x32440], R3 ;  /* 0x03244003020075a7 */ /* 0x000ea4000800017f */
[----:B--2---:R-:W-:Y:S05]  /*26280*/  @!P0 BRA `(.L_x_2638) ;  /* 0x0000001c00388947 */ /* 0x004fea0003800000 */
.L_x_2686:
        /* <DEDUP_REMOVED lines=11> */
.L_x_2639:
[----:B------:R-:W3:Y:S01]  /*26340*/  LDL R6, [R1+0x470] ;  /* 0x0004700001067983 */ /* 0x000ee20000100800 */
        /* <DEDUP_REMOVED lines=19> */
[----:B------:R-:W1:Y:S02]  /*26480*/  SYNCS.PHASECHK.TRANS64.TRYWAIT P1, [R2+URZ+0x32460], R3 ;  /* 0x03246003020075a7 */ /* 0x000e64000802017f */
[----:B01----:R-:W-:Y:S05]  /*26490*/  @!P1 BRA `(.L_x_2640) ;  /* 0x0000001800c89947 */ /* 0x003fea0003800000 */
.L_x_2687:
        /* <DEDUP_REMOVED lines=8> */
.L_x_2641:
[----:B0-2---:R-:W2:Y:S01]  /*26520*/  LDL R3, [R1+0x470] ;  /* 0x0004700001037983 */ /* 0x005ea20000100800 */
        /* <DEDUP_REMOVED lines=33> */
.L_x_2636:
[----:B------:R-:W-:Y:S05]  /*26740*/  BSYNC B1 ;  /* 0x0000000000017941 */ /* 0x000fea0003800000 */
.L_x_2635:
[----:B------:R-:W2:Y:S01]  /*26750*/  LDL R2, [R1+0x47c] ;  /* 0x00047c0001027983 */ /* 0x000ea20000100800 */
[----:B------:R-:W-:Y:S01]  /*26760*/  VIADD R8, R8, 0xfffffffe ;  /* 0xfffffffe08087836 */ /* 0x000fe20000000000 */
[----:B--2---:R-:W-:-:S13]  /*26770*/  ISETP.GT.AND P0, PT, R9, R2, PT ;  /* 0x000000020900720c */ /* 0x004fda0003f04270 */
[----:B------:R-:W-:Y:S05]  /*26780*/  @P0 BRA `(.L_x_2642) ;  /* 0xfffffff0006c0947 */ /* 0x000fea000383ffff */
.L_x_2618:
[----:B------:R-:W-:Y:S05]  /*26790*/  BSYNC B0 ;  /* 0x0000000000007941 */ /* 0x000fea0003800000 */
.L_x_2617:
[----:B------:R-:W2:Y:S01]  /*267a0*/  LDL.LU R3, [R1+0x470] ;  /* 0x0004700001037983 */ /* 0x000ea20000300800 */
[----:B------:R-:W-:Y:S01]  /*267b0*/  BSSY B0, `(.L_x_2643) ;  /* 0x0000016000007945 */ /* 0x000fe20003800000 */
[----:B------:R-:W1:Y:S02]  /*267c0*/  S2R R2, SR_TID.X ;  /* 0x0000000000027919 */ /* 0x000e640000002100 */
[----:B-1----:R-:W-:-:S04]  /*267d0*/  LOP3.LUT R2, R2, 0x1f, RZ, 0xc0, !PT ;  /* 0x0000001f02027812 */ /* 0x002fc800078ec0ff */
[----:B------:R-:W-:Y:S01]  /*267e0*/  ISETP.NE.AND P1, PT, R2, RZ, PT ;  /* 0x000000ff0200720c */ /* 0x000fe20003f25270 */
[----:B--2---:R-:W-:-:S05]  /*267f0*/  VIADD R0, R3, 0x1 ;  /* 0x0000000103007836 */ /* 0x004fca0000000000 */
[----:B------:R-:W-:-:S04]  /*26800*/  ISETP.NE.AND P0, PT, R0, 0x2, PT ;  /* 0x000000020000780c */ /* 0x000fc80003f05270 */
[----:B------:R-:W-:Y:S02]  /*26810*/  SEL R2, R0, RZ, P0 ;  /* 0x000000ff00027207 */ /* 0x000fe40000000000 */
[----:B------:R-:W-:-:S03]  /*26820*/  SEL R0, RZ, 0x1, P0 ;  /* 0x00000001ff007807 */ /* 0x000fc60000000000 */
[----:B------:R1:W-:Y:S01]  /*26830*/  STL [R1+0x470], R2 ;  /* 0x0004700201007387 */ /* 0x0003e20000100800 */
[----:B------:R-:W-:Y:S05]  /*26840*/  @P1 BRA `(.L_x_2644) ;  /* 0x0000000000301947 */ /* 0x000fea0003800000 */
[----:B------:R-:W2:Y:S01]  /*26850*/  S2R R7, SR_LANEID ;  /* 0x0000000000077919 */ /* 0x000ea20000000000 */
[----:B------:R-:W-:Y:S01]  /*26860*/  VOTEU.ANY UR4, UPT, PT ;  /* 0x0000000000047886 */ /* 0x000fe200038e0100 */
[----:B-1----:R-:W1:Y:S01]  /*26870*/  LDC.64 R2, c[0x0][0xd38] ;  /* 0x00034e00ff027b82 */ /* 0x002e620000000a00 */
[----:B------:R-:W2:Y:S08]  /*26880*/  FLO.U32 R4, UR4 ;  /* 0x0000000400047d00 */ /* 0x000eb000080e0000 */
[----:B------:R-:W1:Y:S01]  /*26890*/  POPC R5, UR4 ;  /* 0x0000000400057d09 */ /* 0x000e620008000000 */
[----:B--2---:R-:W-:-:S13]  /*268a0*/  ISETP.EQ.U32.AND P0, PT, R4, R7, PT ;  /* 0x000000070400720c */ /* 0x004fda0003f02070 */
[----:B-1----:R-:W2:Y:S01]  /*268b0*/  @P0 ATOMG.E.ADD.STRONG.GPU PT, R3, desc[UR54][R2.64], R5 ;  /* 0x00000005020309a8 */ /* 0x002ea200081ee1f6 */
[----:B------:R-:W1:Y:S02]  /*268c0*/  S2R R6, SR_LTMASK ;  /* 0x0000000000067919 */ /* 0x000e640000003900 */
[----:B-1----:R-:W-:-:S04]  /*268d0*/  LOP3.LUT R6, R6, UR4, RZ, 0xc0, !PT ;  /* 0x0000000406067c12 */ /* 0x002fc8000f8ec0ff */
[----:B------:R-:W1:Y:S01]  /*268e0*/  POPC R7, R6 ;  /* 0x0000000600077309 */ /* 0x000e620000000000 */
[----:B--2---:R-:W1:Y:S02]  /*268f0*/  SHFL.IDX PT, R4, R3, R4, 0x1f ;  /* 0x00001f0403047589 */ /* 0x004e6400000e0000 */
[----:B-1----:R-:W-:-:S07]  /*26900*/  IADD3 R16, R4, UR49, R7 ;  /* 0x0000003104107c10 */ /* 0x002fce000fffe007 */
.L_x_2644:
[----:B------:R-:W-:Y:S05]  /*26910*/  BSYNC B0 ;  /* 0x0000000000007941 */ /* 0x000fea0003800000 */
.L_x_2643:
[----:B-1----:R-:W2:Y:S02]  /*26920*/  LDL.LU R2, [R1+0x474] ;  /* 0x0004740001027983 */ /* 0x002ea40000300800 */
[----:B--2---:R-:W-:-:S05]  /*26930*/  LOP3.LUT R2, R2, R0, RZ, 0x3c, !PT ;  /* 0x0000000002027212 */ /* 0x004fca00078e3cff */
[----:B------:R1:W-:Y:S02]  /*26940*/  STL [R1+0x474], R2 ;  /* 0x0004740201007387 */ /* 0x0003e40000100800 */
.L_x_2599:
[----:B------:R-:W-:Y:S05]  /*26950*/  BSYNC B6 ;  /* 0x0000000000067941 */ /* 0x000fea0003800000 */
.L_x_2597:
[----:B------:R-:W-:-:S03]  /*26960*/  UMOV UR4, 0xffffffff ;  /* 0xffffffff00047882 */ /* 0x000fc60000000000 */
[----:B------:R-:W-:Y:S05]  /*26970*/  BRA.DIV UR4, `(.L_x_2645) ;  /* 0x0000001604a47947 */ /* 0x000fea000b800000 */
[----:B------:R2:W3:Y:S04]  /*26980*/  SHFL.IDX PT, R4, R16, RZ, 0x1f ;  /* 0x00001fff10047589 */ /* 0x0004e800000e0000 */
[----:B------:R2:W4:Y:S02]  /*26990*/  SHFL.IDX PT, R6, R16, 0x1, 0x1f ;  /* 0x00201f0010067f89 */ /* 0x00052400000e0000 */
.L_x_2691:
[----:B------:R-:W5:Y:S01]  /*269a0*/  S2R R0, SR_TID.X ;  /* 0x0000000000007919 */ /* 0x000f620000002100 */
[----:B------:R-:W-:Y:S01]  /*269b0*/  ULDC UR4, c[0x0][0xd14] ;  /* 0x0003450000047ab9 */ /* 0x000fe20000000800 */
[----:B------:R-:W-:Y:S01]  /*269c0*/  BSSY B0, `(.L_x_2646) ;  /* 0x000000b000007945 */ /* 0x000fe20003800000 */
[----:B-1----:R-:W-:Y:S01]  /*269d0*/  IMAD.MOV.U32 R2, RZ, RZ, RZ ;  /* 0x000000ffff027224 */ /* 0x002fe200078e00ff */
[----:B-----5:R-:W-:Y:S01]  /*269e0*/  LOP3.LUT R8, R0, 0x1f, RZ, 0xc0, !PT ;  /* 0x0000001f00087812 */ /* 0x020fe200078ec0ff */
[----:B------:R-:W-:-:S03]  /*269f0*/  IMAD.U32 R0, RZ, RZ, UR4 ;  /* 0x00000004ff007e24 */ /* 0x000fc6000f8e00ff */
[C---:B------:R-:W-:Y:S01]  /*26a00*/  ISETP.NE.AND P0, PT, R8.reuse, 0x1f, PT ;  /* 0x0000001f0800780c */ /* 0x040fe20003f05270 */
[----:B------:R-:W-:-:S05]  /*26a10*/  IMAD.IADD R5, R8, 0x1, R19 ;  /* 0x0000000108057824 */ /* 0x000fca00078e0213 */
[----:B------:R-:W-:-:S13]  /*26a20*/  ISETP.GE.OR P0, PT, R5, R0, !P0 ;  /* 0x000000000500720c */ /* 0x000fda0004706670 */
[----:B------:R-:W-:Y:S05]  /*26a30*/  @P0 BRA `(.L_x_2647) ;  /* 0x00000000000c0947 */ /* 0x000fea0003800000 */
[----:B------:R-:W1:Y:S02]  /*26a40*/  LDC.64 R2, c[0x0][0xd58] ;  /* 0x00035600ff027b82 */ /* 0x000e640000000a00 */
[----:B-1----:R-:W-:-:S06]  /*26a50*/  IMAD.WIDE R2, R5, 0x4, R2 ;  /* 0x0000000405027825 */ /* 0x002fcc00078e0202 */
[----:B------:R1:W5:Y:S02]  /*26a60*/  LDG.E R2, desc[UR54][R2.64] ;  /* 0x0000003602027981 */ /* 0x000364000c1e1900 */
.L_x_2647:
[----:B------:R-:W-:Y:S05]  /*26a70*/  BSYNC B0 ;  /* 0x0000000000007941 */ /* 0x000fea0003800000 */
.L_x_2646:
        /* <DEDUP_REMOVED lines=23> */
.L_x_2699:
[----:B------:R-:W-:Y:S02]  /*26bf0*/  ULDC UR4, c[0x0][0xd10] ;  /* 0x0003440000047ab9 */ /* 0x000fe40000000800 */
[----:B------:R-:W-:-:S04]  /*26c00*/  IMAD.U32 R5, RZ, RZ, UR4 ;  /* 0x00000004ff057e24 */ /* 0x000fc8000f8e00ff */
[----:B-1----:R-:W-:-:S04]  /*26c10*/  IMAD R14, R14, R5, RZ ;  /* 0x000000050e0e7224 */ /* 0x002fc800078e02ff */
[----:B----4-:R-:W-:-:S05]  /*26c20*/  IMAD.IADD R7, R6, 0x1, R14 ;  /* 0x0000000106077824 */ /* 0x010fca00078e020e */
[----:B---3--:R-:W-:-:S13]  /*26c30*/  ISETP.GT.AND P0, PT, R7, R4, PT ;  /* 0x000000040700720c */ /* 0x008fda0003f04270 */
[----:B------:R-:W-:Y:S05]  /*26c40*/  @P0 BRA `(.L_x_2649) ;  /* 0x0000000000b40947 */ /* 0x000fea0003800000 */
[----:B------:R-:W1:Y:S02]  /*26c50*/  LDC R0, c[0x0][0xd14] ;  /* 0x00034500ff007b82 */ /* 0x000e640000000800 */
.L_x_2654:
[----:B------:R-:W-:-:S05]  /*26c60*/  VIADD R19, R19, 0x1f ;  /* 0x0000001f13137836 */ /* 0x000fca0000000000 */
[----:B-1----:R-:W-:-:S13]  /*26c70*/  ISETP.GE.AND P0, PT, R19, R0, PT ;  /* 0x000000001300720c */ /* 0x002fda0003f06270 */
[----:B------:R-:W-:Y:S05]  /*26c80*/  @P0 BRA `(.L_x_2650) ;  /* 0x0000000400ec0947 */ /* 0x000fea0003800000 */
[----:B------:R-:W1:Y:S01]  /*26c90*/  S2R R2, SR_TID.X ;  /* 0x0000000000027919 */ /* 0x000e620000002100 */
[----:B------:R-:W-:Y:S01]  /*26ca0*/  BSSY B0, `(.L_x_2651) ;  /* 0x000000a000007945 */ /* 0x000fe20003800000 */
[----:B-1----:R-:W-:Y:S01]  /*26cb0*/  LOP3.LUT R8, R2, 0x1f, RZ, 0xc0, !PT ;  /* 0x0000001f02087812 */ /* 0x002fe200078ec0ff */
[----:B------:R-:W-:-:S03]  /*26cc0*/  IMAD.MOV.U32 R2, RZ, RZ, RZ ;  /* 0x000000ffff027224 */ /* 0x000fc600078e00ff */
[C---:B------:R-:W-:Y:S01]  /*26cd0*/  ISETP.NE.AND P1, PT, R8.reuse, 0x1f, PT ;  /* 0x0000001f0800780c */ /* 0x040fe20003f25270 */
[----:B------:R-:W-:-:S05]  /*26ce0*/  IMAD.IADD R5, R8, 0x1, R19 ;  /* 0x0000000108057824 */ /* 0x000fca00078e0213 */
[----:B------:R-:W-:-:S13]  /*26cf0*/  ISETP.GE.OR P0, PT, R5, R0, !P1 ;  /* 0x000000000500720c */ /* 0x000fda0004f06670 */
[----:B------:R-:W-:Y:S05]  /*26d00*/  @P0 BRA `(.L_x_2652) ;  /* 0x00000000000c0947 */ /* 0x000fea0003800000 */
[----:B0-----:R-:W0:Y:S02]  /*26d10*/  LDC.64 R2, c[0x0][0xd58] ;  /* 0x00035600ff027b82 */ /* 0x001e240000000a00 */
[----:B0-----:R-:W-:-:S06]  /*26d20*/  IMAD.WIDE R2, R5, 0x4, R2 ;  /* 0x0000000405027825 */ /* 0x001fcc00078e0202 */
[----:B------:R1:W5:Y:S02]  /*26d30*/  LDG.E R2, desc[UR54][R2.64] ;  /* 0x0000003602027981 */ /* 0x000364000c1e1900 */
.L_x_2652:
[----:B------:R-:W-:Y:S05]  /*26d40*/  BSYNC B0 ;  /* 0x0000000000007941 */ /* 0x000fea0003800000 */
.L_x_2651:
        /* <DEDUP_REMOVED lines=8> */
[----:B------:R-:W3:Y:S02]  /*26dd0*/  SHFL.UP PT, R14, R13, 0x2, RZ ;  /* 0x044000000d0e7989 */ /* 0x000ee400000e00ff */
[----:B---3--:R-:W-:Y:S02]  /*26de0*/  SEL R14, R14, RZ, P1 ;  /* 0x000000ff0e0e7207 */ /* 0x008fe40000800000 */
[----:B------:R-:W-:-:S03]  /*26df0*/  ISETP.GE.U32.AND P1, PT, R8, 0x8, PT ;  /* 0x000000080800780c */ /* 0x000fc60003f26070 */
[----:B01----:R-:W-:-:S05]  /*26e00*/  IMAD.IADD R3, R13, 0x1, R14 ;  /* 0x000000010d037824 */ /* 0x003fca00078e020e */
        /* <DEDUP_REMOVED lines=11> */
.L_x_2707:
[----:B------:R-:W-:Y:S02]  /*26ec0*/  ULDC UR4, c[0x0][0xd10] ;  /* 0x0003440000047ab9 */ /* 0x000fe40000000800 */
[----:B------:R-:W-:-:S04]  /*26ed0*/  IMAD.U32 R5, RZ, RZ, UR4 ;  /* 0x00000004ff057e24 */ /* 0x000fc8000f8e00ff */
[----:B-1----:R-:W-:-:S04]  /*26ee0*/  IMAD R14, R14, R5, RZ ;  /* 0x000000050e0e7224 */ /* 0x002fc800078e02ff */
[----:B------:R-:W-:-:S05]  /*26ef0*/  IMAD.IADD R7, R14, 0x1, R7 ;  /* 0x000000010e077824 */ /* 0x000fca00078e0207 */
[----:B------:R-:W-:-:S13]  /*26f00*/  ISETP.GT.AND P0, PT, R7, R4, PT ;  /* 0x000000040700720c */ /* 0x000fda0003f04270 */
[----:B------:R-:W-:Y:S05]  /*26f10*/  @!P0 BRA `(.L_x_2654) ;  /* 0xfffffffc00508947 */ /* 0x000fea000383ffff */
.L_x_2649:
[----:B--2---:R-:W-:Y:S01]  /*26f20*/  IMAD.IADD R16, R7, 0x1, -R14 ;  /* 0x0000000107107824 */ /* 0x004fe200078e0a0e */
[----:B------:R-:W-:-:S03]  /*26f30*/  UMOV UR4, 0xffffffff ;  /* 0xffffffff00047882 */ /* 0x000fc60000000000 */
[----:B------:R-:W-:-:S05]  /*26f40*/  IMAD R7, R3, R5, R16 ;  /* 0x0000000503077224 */ /* 0x000fca00078e0210 */
[----:B------:R-:W-:Y:S01]  /*26f50*/  ISETP.GT.AND P6, PT, R7, R4, PT ;  /* 0x000000040700720c */ /* 0x000fe20003fc4270 */
[----:B------:R-:W-:-:S12]  /*26f60*/  BRA.DIV UR4, `(.L_x_2655) ;  /* 0x0000001a04147947 */ /* 0x000fd8000b800000 */
[----:B------:R-:W-:-:S04]  /*26f70*/  VOTE.ANY R7, PT, !P6 ;  /* 0x0000000000077806 */ /* 0x000fc800070e0100 */
[----:B------:R-:W1:Y:S02]  /*26f80*/  POPC R6, R7 ;  /* 0x0000000700067309 */ /* 0x000e640000000000 */
[----:B-1----:R1:W2:Y:S02]  /*26f90*/  SHFL.IDX PT, R17, R2, R6, 0x1f ;  /* 0x00001f0602117589 */ /* 0x0022a400000e0000 */
.L_x_2711:
[----:B------:R-:W-:Y:S01]  /*26fa0*/  ISETP.NE.AND P0, PT, R7, RZ, PT ;  /* 0x000000ff0700720c */ /* 0x000fe20003f05270 */
[----:B------:R-:W-:-:S12]  /*26fb0*/  IMAD.MOV.U32 R14, RZ, RZ, RZ ;  /* 0x000000ffff0e7224 */ /* 0x000fd800078e00ff */
[----:B------:R-:W-:Y:S05]  /*26fc0*/  @!P0 BRA `(.L_x_2656) ;  /* 0x0000000000108947 */ /* 0x000fea0003800000 */
[----:B------:R-:W-:Y:S01]  /*26fd0*/  UMOV UR4, 0xffffffff ;  /* 0xffffffff00047882 */ /* 0x000fe20000000000 */
[----:B------:R-:W-:Y:S02]  /*26fe0*/  VIADD R12, R6, 0xffffffff ;  /* 0xffffffff060c7836 */ /* 0x000fe40000000000 */
[----:B------:R-:W-:Y:S05]  /*26ff0*/  BRA.DIV UR4, `(.L_x_2657) ;  /* 0x0000001a04387947 */ /* 0x000fea000b800000 */
[----:B------:R3:W4:Y:S02]  /*27000*/  SHFL.IDX PT, R14, R3, R12, 0x1f ;  /* 0x00001f0c030e7589 */ /* 0x00072400000e0000 */
.L_x_2656:
[----:B01-3--:R-:W0:Y:S01]  /*27010*/  LDC.64 R2, c[0x0][0xd68] ;  /* 0x00035a00ff027b82 */ /* 0x00be220000000a00 */
[----:B------:R-:W-:-:S04]  /*27020*/  IMAD.IADD R19, R6, 0x1, R19 ;  /* 0x0000000106137824 */ /* 0x000fc800078e0213 */
[----:B0-----:R-:W-:-:S05]  /*27030*/  IMAD.WIDE R2, R19, 0x4, R2 ;  /* 0x0000000413027825 */ /* 0x001fca00078e0202 */
[----:B------:R0:W2:Y:S01]  /*27040*/  LDG.E R8, desc[UR54][R2.64] ;  /* 0x0000003602087981 */ /* 0x0000a2000c1e1900 */
[----:B----4-:R-:W-:Y:S02]  /*27050*/  IMAD R16, R14, R5, R16 ;  /* 0x000000050e107224 */ /* 0x010fe400078e0210 */
[----:B0-----:R-:W-:Y:S02]  /*27060*/  IMAD.MOV.U32 R2, RZ, RZ, RZ ;  /* 0x000000ffff027224 */ /* 0x001fe400078e00ff */
[----:B--2---:R-:W-:-:S05]  /*27070*/  IMAD R6, R17, R8, RZ ;  /* 0x0000000811067224 */ /* 0x004fca00078e02ff */
[----:B------:R-:W-:-:S04]  /*27080*/  IABS R7, R6 ;  /* 0x0000000600077213 */ /* 0x000fc80000000000 */
[----:B------:R-:W0:Y:S08]  /*27090*/  I2F.RP R10, R7 ;  /* 0x00000007000a7306 */ /* 0x000e300000209400 */
[----:B0-----:R-:W0:Y:S02]  /*270a0*/  MUFU.RCP R10, R10 ;  /* 0x0000000a000a7308 */ /* 0x001e240000001000 */
[----:B0-----:R-:W-:-:S06]  /*270b0*/  VIADD R11, R10, 0xffffffe ;  /* 0x0ffffffe0a0b7836 */ /* 0x001fcc0000000000 */
[----:B------:R-:W0:Y:S02]  /*270c0*/  F2I.FTZ.U32.TRUNC.NTZ R3, R11 ;  /* 0x0000000b00037305 */ /* 0x000e24000021f000 */
[----:B0-----:R-:W-:-:S04]  /*270d0*/  IMAD.MOV R12, RZ, RZ, -R3 ;  /* 0x000000ffff0c7224 */ /* 0x001fc800078e0a03 */
[----:B------:R-:W-:-:S04]  /*270e0*/  IMAD R9, R12, R7, RZ ;  /* 0x000000070c097224 */ /* 0x000fc800078e02ff */
        /* <DEDUP_REMOVED lines=27> */
[----:B0-----:R-:W-:Y:S01]  /*272a0*/  VIADD R2, R10, 0xffffffe ;  /* 0x0ffffffe0a027836 */ /* 0x001fe20000000000 */
[----:B------:R-:W-:-:S05]  /*272b0*/  IABS R10, R6 ;  /* 0x00000006000a7213 */ /* 0x000fca0000000000 */
[----:B------:R0:W1:Y:S02]  /*272c0*/  F2I.FTZ.U32.TRUNC.NTZ R3, R2 ;  /* 0x0000000200037305 */ /* 0x000064000021f000 */
[----:B0-----:R-:W-:Y:S02]  /*272d0*/  IMAD.MOV.U32 R2, RZ, RZ, RZ ;  /* 0x000000ffff027224 */ /* 0x001fe400078e00ff */
[----:B-1----:R-:W-:-:S04]  /*272e0*/  IMAD.MOV R7, RZ, RZ, -R3 ;  /* 0x000000ffff077224 */ /* 0x002fc800078e0a03 */
[----:B------:R-:W-:-:S04]  /*272f0*/  IMAD R7, R7, R8, RZ ;  /* 0x0000000807077224 */ /* 0x000fc800078e02ff */
[----:B------:R-:W-:Y:S01]  /*27300*/  IMAD.HI.U32 R3, R3, R7, R2 ;  /* 0x0000000703037227 */ /* 0x000fe200078e0002 */
[-C--:B------:R-:W-:Y:S02]  /*27310*/  IABS R7, R5.reuse ;  /* 0x0000000500077213 */ /* 0x080fe40000000000 */
[----:B------:R-:W-:-:S03]  /*27320*/  LOP3.LUT R2, R6, R5, RZ, 0x3c, !PT ;  /* 0x0000000506027212 */ /* 0x000fc600078e3cff */
[----:B------:R-:W-:Y:S02]  /*27330*/  IMAD.MOV R7, RZ, RZ, -R7 ;  /* 0x000000ffff077224 */ /* 0x000fe400078e0a07 */
        /* <DEDUP_REMOVED lines=16> */
.L_x_2650:
[----:B------:R-:W-:Y:S01]  /*27440*/  UMOV UR4, URZ ;  /* 0x0000003f00047c82 */ /* 0x000fe20008000000 */
[----:B------:R-:W-:Y:S01]  /*27450*/  UMOV UR5, URZ ;  /* 0x0000003f00057c82 */ /* 0x000fe20008000000 */
[----:B------:R-:W-:Y:S01]  /*27460*/  ULDC UR6, c[0x0][0xd14] ;  /* 0x0003450000067ab9 */ /* 0x000fe20000000800 */
[----:B--2---:R-:W-:Y:S02]  /*27470*/  IMAD.MOV.U32 R16, RZ, RZ, R4 ;  /* 0x000000ffff107224 */ /* 0x004fe400078e0004 */
[----:B------:R-:W-:Y:S02]  /*27480*/  IMAD.U32 R17, RZ, RZ, UR4 ;  /* 0x00000004ff117e24 */ /* 0x000fe4000f8e00ff */
[----:B------:R-:W-:Y:S02]  /*27490*/  IMAD.U32 R18, RZ, RZ, UR5 ;  /* 0x00000005ff127e24 */ /* 0x000fe4000f8e00ff */
[----:B------:R-:W-:-:S07]  /*274a0*/  IMAD.U32 R19, RZ, RZ, UR6 ;  /* 0x00000006ff137e24 */ /* 0x000fce000f8e00ff */
.L_x_2658:
[----:B------:R-:W1:Y:S01]  /*274b0*/  S2R R2, SR_TID.X ;  /* 0x0000000000027919 */ /* 0x000e620000002100 */
[----:B------:R-:W-:Y:S05]  /*274c0*/  WARPSYNC.ALL ;  /* 0x0000000000007948 */ /* 0x000fea0003800000 */
[----:B------:R-:W-:Y:S01]  /*274d0*/  BAR.SYNC.DEFER_BLOCKING 0x4, 0x120 ;  /* 0x0104800000007b1d */ /* 0x000fe20000010000 */
[----:B-1----:R-:W-:-:S04]  /*274e0*/  LOP3.LUT R2, R2, 0x1f, RZ, 0xc0, !PT ;  /* 0x0000001f02027812 */ /* 0x002fc800078ec0ff */
        /* <DEDUP_REMOVED lines=8> */
.L_x_2585:
[----:B------:R-:W3:Y:S01]  /*27570*/  S2R R3, SR_CgaCtaId ;  /* 0x0000000000037919 */ /* 0x000ee20000008800 */
[----:B------:R-:W-:Y:S01]  /*27580*/  UIADD3 UR4, UR50, 0x1, URZ ;  /* 0x0000000132047890 */ /* 0x000fe2000fffe03f */
[----:B-1----:R-:W-:-:S03]  /*27590*/  MOV R0, 0x400 ;  /* 0x0000040000007802 */ /* 0x002fc60000000f00 */
[----:B------:R-:W-:-:S04]  /*275a0*/  ULEA.HI UR5, UR4, UR4, URZ, 0x1 ;  /* 0x0000000404057291 */ /* 0x000fc8000f8f083f */
[----:B------:R-:W-:-:S04]  /*275b0*/  ULOP3.LUT UR5, UR5, 0xfffffffe, URZ, 0xc0, !UPT ;  /* 0xfffffffe05057892 */ /* 0x000fc8000f8ec03f */
[----:B------:R-:W-:Y:S01]  /*275c0*/  UIADD3 UR5, UR4, -UR5, URZ ;  /* 0x8000000504057290 */ /* 0x000fe2000fffe03f */
[----:B---3--:R-:W-:-:S05]  /*275d0*/  LEA R0, R3, R0, 0x18 ;  /* 0x0000000003007211 */ /* 0x008fca00078ec0ff */
[----:B------:R-:W-:-:S05]  /*275e0*/  IMAD.U32 R3, RZ, RZ, UR5 ;  /* 0x00000005ff037e24 */ /* 0x000fca000f8e00ff */
[----:B------:R-:W-:-:S04]  /*275f0*/  SHF.L.U32 R3, R3, 0x1f, RZ ;  /* 0x0000001f03037819 */ /* 0x000fc800000006ff */
[----:B------:R-:W1:Y:S02]  /*27600*/  SYNCS.PHASECHK.TRANS64.TRYWAIT P0, [R0+URZ+0x32420], R3 ;  /* 0x03242003000075a7 */ /* 0x000e64000800017f */
[----:B-1----:R-:W-:Y:S05]  /*27610*/  @!P0 BRA `(.L_x_2660) ;  /* 0x0000001000d48947 */ /* 0x002fea0003800000 */
.L_x_2714:
[----:B------:R-:W-:-:S03]  /*27620*/  UMOV UR4, 0xffffffff ;  /* 0xffffffff00047882 */ /* 0x000fc60000000000 */
[----:B------:R-:W-:Y:S05]  /*27630*/  BRA.DIV UR4, `(.L_x_2661) ;  /* 0x0000001204e07947 */ /* 0x000fea000b800000 */
[----:B--2---:R-:W2:Y:S02]  /*27640*/  S2R R2, SR_TID.X ;  /* 0x0000000000027919 */ /* 0x004ea40000002100 */
[----:B--2---:R-:W-:-:S04]  /*27650*/  SHF.R.U32.HI R2, RZ, 0x5, R2 ;  /* 0x00000005ff027819 */ /* 0x004fc80000011602 */
[----:B------:R-:W-:-:S05]  /*27660*/  LOP3.LUT R2, R2, 0x3, RZ, 0xc0, !PT ;  /* 0x0000000302027812 */ /* 0x000fca00078ec0ff */
[----:B------:R2:W3:Y:S02]  /*27670*/  SHFL.IDX PT, R14, R2, RZ, 0x1f ;  /* 0x00001fff020e7589 */ /* 0x0004e400000e0000 */
.L_x_2717:
[----:B---3--:R-:W-:Y:S01]  /*27680*/  ISETP.NE.AND P0, PT, R14, RZ, PT ;  /* 0x000000ff0e00720c */ /* 0x008fe20003f05270 */
[----:B------:R-:W-:-:S12]  /*27690*/  BSSY B0, `(.L_x_2662) ;  /* 0x0000027000007945 */ /* 0x000fd80003800000 */
[----:B------:R-:W-:Y:S05]  /*276a0*/  @P0 BRA `(.L_x_2663) ;  /* 0x0000000000940947 */ /* 0x000fea0003800000 */
[----:B------:R-:W-:-:S03]  /*276b0*/  UMOV UR4, 0xffffffff ;  /* 0xffffffff00047882 */ /* 0x000fc60000000000 */
[----:B------:R-:W-:Y:S05]  /*276c0*/  BRA.DIV UR4, `(.L_x_2664) ;  /* 0x0000001204f07947 */ /* 0x000fea000b800000 */
[----:B------:R-:W-:-:S13]  /*276d0*/  ELECT P6, URZ, PT ;  /* 0x00000000003f782f */ /* 0x000fda00038c0000 */
.L_x_2720:
[----:B------:R-:W-:Y:S05]  /*276e0*/  @!P6 BRA `(.L_x_2663) ;  /* 0x000000000084e947 */ /* 0x000fea0003800000 */
[----:B------:R-:W-:-:S06]  /*276f0*/  ULOP3.LUT UR4, UR48, 0x2, URZ, 0xfc, !UPT ;  /* 0x0000000230047892 */ /* 0x000fcc000f8efc3f */
[----:B--2---:R-:W-:-:S05]  /*27700*/  IMAD.U32 R2, RZ, RZ, UR4 ;  /* 0x00000004ff027e24 */ /* 0x004fca000f8e00ff */
[----:B------:R-:W-:-:S13]  /*27710*/  ISETP.NE.AND P2, PT, R2, 0x3, PT ;  /* 0x000000030200780c */ /* 0x000fda0003f45270 */
[----:B------:R-:W-:Y:S05]  /*27720*/  @!P2 BRA `(.L_x_2665) ;  /* 0x000000000004a947 */ /* 0x000fea0003800000 */
[----:B------:R-:W-:Y:S01]  /*27730*/  BPT.TRAP 0x1 ;  /* 0x000000040000795c */ /* 0x000fe20000300000 */
.L_x_2665:
[----:B-1----:R-:W2:Y:S04]  /*27740*/  LDL R3, [R1+0x470] ;  /* 0x0004700001037983 */ /* 0x002ea80000100800 */
        /* <DEDUP_REMOVED lines=13> */
.L_x_2721:
[----:B------:R-:W2:Y:S02]  /*27820*/  SYNCS.PHASECHK.TRANS64.TRYWAIT P0, [R7+URZ], R2 ;  /* 0x00000002070075a7 */ /* 0x000ea4000800017f */
[----:B--2---:R-:W-:Y:S05]  /*27830*/  @!P0 BRA `(.L_x_2667) ;  /* 0x0000001000c88947 */ /* 0x004fea0003800000 */
.L_x_2722:
[----:B------:R-:W-:Y:S05]  /*27840*/  @!P2 BRA `(.L_x_2668) ;  /* 0x000000000004a947 */ /* 0x000fea0003800000 */
[----:B------:R-:W-:Y:S01]  /*27850*/  BPT.TRAP 0x1 ;  /* 0x000000040000795c */ /* 0x000fe20000300000 */
.L_x_2668:
[----:B------:R-:W3:Y:S01]  /*27860*/  LDL.LU R4, [R1+0x470] ;  /* 0x0004700001047983 */ /* 0x000ee20000300800 */
[----:B------:R-:W-:-:S04]  /*27870*/  VIADD R0, R0, 0x32460 ;  /* 0x0003246000007836 */ /* 0x000fc80000000000 */
[----:B---3--:R-:W-:-:S04]  /*27880*/  IMAD R4, R4, 0x8, R0 ;  /* 0x0000000804047824 */ /* 0x008fc800078e0200 */
[----:B------:R-:W3:Y:S02]  /*27890*/  SYNCS.PHASECHK.TRANS64.TRYWAIT P0, [R4+URZ], R5 ;  /* 0x00000005040075a7 */ /* 0x000ee4000800017f */
[----:B---3--:R-:W-:Y:S05]  /*278a0*/  @!P0 BRA `(.L_x_2669) ;  /* 0x0000001000c08947 */ /* 0x008fea0003800000 */
.L_x_2723:
[----:B------:R-:W-:-:S07]  /*278b0*/  IMAD R3, R3, 0x8, R0 ;  /* 0x0000000803037824 */ /* 0x000fce00078e0200 */
.L_x_2670:
[----:B----4-:R4:W0:Y:S02]  /*278c0*/  SYNCS.PHASECHK.TRANS64.TRYWAIT P0, [R3+URZ], R2 ;  /* 0x00000002030075a7 */ /* 0x010824000800017f */
[----:B0-----:R-:W-:Y:S05]  /*278d0*/  @!P0 NANOSLEEP.SYNCS 0x989680 ;  /* 0x009896800000895d */ /* 0x001fea0003900000 */
[----:B------:R-:W0:Y:S02]  /*278e0*/  @!P0 SYNCS.PHASECHK.TRANS64 P0, [R3+URZ], R2 ;  /* 0x00000002030085a7 */ /* 0x000e24000800007f */
[----:B0-----:R-:W-:Y:S05]  /*278f0*/  @!P0 BRA `(.L_x_2670) ;  /* 0xfffffffc00f08947 */ /* 0x001fea000383ffff */
.L_x_2663:
[----:B------:R-:W-:Y:S05]  /*27900*/  BSYNC B0 ;  /* 0x0000000000007941 */ /* 0x000fea0003800000 */
.L_x_2662:
[----:B------:R-:W-:Y:S05]  /*27910*/  EXIT ;  /* 0x000000000000794d */ /* 0x000fea0003800000 */
.L_x_2464:
[----:B0-----:R-:W-:-:S04]  /*27920*/  IMAD.U32 R7, RZ, RZ, UR44 ;  /* 0x0000002cff077e24 */ /* 0x001fc8000f8e00ff */
[----:B------:R0:W1:Y:S03]  /*27930*/  SYNCS.PHASECHK.TRANS64.TRYWAIT P0, [R7+URZ+0x32400], R0 ;  /* 0x03240000070075a7 */ /* 0x000066000800017f */
[----:B-1----:R-:W-:Y:S05]  /*27940*/  @!P0 NANOSLEEP.SYNCS 0x989680 ;  /* 0x009896800000895d */ /* 0x002fea0003900000 */
[----:B------:R-:W1:Y:S02]  /*27950*/  @!P0 SYNCS.PHASECHK.TRANS64 P0, [R7+URZ+0x32400], R0 ;  /* 0x03240000070085a7 */ /* 0x000e64000800007f */
[----:B-1----:R-:W-:Y:S05]  /*27960*/  @!P0 BRA `(.L_x_2464) ;  /* 0xfffffffc00ec8947 */ /* 0x002fea000383ffff */
[----:B------:R-:W-:Y:S05]  /*27970*/  BRA `(.L_x_2671) ;  /* 0xfffffdb000347947 */ /* 0x000fea000383ffff */
.L_x_2471:
[----:B-1----:R1:W2:Y:S02]  /*27980*/  SYNCS.PHASECHK.TRANS64.TRYWAIT P0, [R20+URZ], R21 ;  /* 0x00000015140075a7 */ /* 0x0022a4000800017f */
[----:B--2---:R-:W-:Y:S05]  /*27990*/  @!P0 NANOSLEEP.SYNCS 0x989680 ;  /* 0x009896800000895d */ /* 0x004fea0003900000 */
[----:B------:R-:W2:Y:S02]  /*279a0*/  @!P0 SYNCS.PHASECHK.TRANS64 P0, [R20+URZ], R21 ;  /* 0x00000015140085a7 */ /* 0x000ea4000800007f */
[----:B--2---:R-:W-:Y:S05]  /*279b0*/  @!P0 BRA `(.L_x_2471) ;  /* 0xfffffffc00f08947 */ /* 0x004fea000383ffff */
[----:B------:R-:W-:Y:S05]  /*279c0*/  BRA `(.L_x_2470) ;  /* 0xfffffdb4003c7947 */ /* 0x000fea000383ffff */
.L_x_2473:
[----:B0-----:R-:W-:-:S04]  /*279d0*/  IMAD.U32 R8, RZ, RZ, UR44 ;  /* 0x0000002cff087e24 */ /* 0x001fc8000f8e00ff */
[----:B------:R0:W1:Y:S03]  /*279e0*/  SYNCS.PHASECHK.TRANS64.TRYWAIT P0, [R8+URZ+0x32410], R7 ;  /* 0x03241007080075a7 */ /* 0x000066000800017f */
[----:B-1----:R-:W-:Y:S05]  /*279f0*/  @!P0 NANOSLEEP.SYNCS 0x989680 ;  /* 0x009896800000895d */ /* 0x002fea0003900000 */
[----:B------:R-:W1:Y:S02]  /*27a00*/  @!P0 SYNCS.PHASECHK.TRANS64 P0, [R8+URZ+0x32410], R7 ;  /* 0x03241007080085a7 */ /* 0x000e64000800007f */
[----:B-1----:R-:W-:Y:S05]  /*27a10*/  @!P0 BRA `(.L_x_2473) ;  /* 0xfffffffc00ec8947 */ /* 0x002fea000383ffff */
[----:B------:R-:W-:Y:S05]  /*27a20*/  BRA `(.L_x_2672) ;  /* 0xfffffdb800107947 */ /* 0x000fea000383ffff */
.L_x_2480:
[----:B-1----:R1:W2:Y:S02]  /*27a30*/  SYNCS.PHASECHK.TRANS64.TRYWAIT P0, [R8+URZ], R9 ;  /* 0x00000009080075a7 */ /* 0x0022a4000800017f */
[----:B--2---:R-:W-:Y:S05]  /*27a40*/  @!P0 NANOSLEEP.SYNCS 0x989680 ;  /* 0x009896800000895d */ /* 0x004fea0003900000 */
[----:B------:R-:W2:Y:S02]  /*27a50*/  @!P0 SYNCS.PHASECHK.TRANS64 P0, [R8+URZ], R9 ;  /* 0x00000009080085a7 */ /* 0x000ea4000800007f */
[----:B--2---:R-:W-:Y:S05]  /*27a60*/  @!P0 BRA `(.L_x_2480) ;  /* 0xfffffffc00f08947 */ /* 0x004fea000383ffff */
[----:B------:R-:W-:Y:S05]  /*27a70*/  BRA `(.L_x_2479) ;  /* 0xfffffdb800547947 */ /* 0x000fea000383ffff */
.L_x_2515:
[----:B0-----:R0:W1:Y:S02]  /*27a80*/  SYNCS.PHASECHK.TRANS64.TRYWAIT P2, [R0+URZ], R3 ;  /* 0x00000003000075a7 */ /* 0x001064000804017f */
[----:B-1----:R-:W-:Y:S05]  /*27a90*/  @!P2 NANOSLEEP.SYNCS 0x989680 ;  /* 0x009896800000a95d */ /* 0x002fea0003900000 */
[----:B------:R-:W1:Y:S02]  /*27aa0*/  @!P2 SYNCS.PHASECHK.TRANS64 P2, [R0+URZ], R3 ;  /* 0x000000030000a5a7 */ /* 0x000e64000804007f */
[----:B-1----:R-:W-:Y:S05]  /*27ab0*/  @!P2 BRA `(.L_x_2515) ;  /* 0xfffffffc00f0a947 */ /* 0x002fea000383ffff */
[----:B------:R-:W-:Y:S05]  /*27ac0*/  BRA `(.L_x_2514) ;  /* 0xfffffe24004c7947 */ /* 0x000fea000383ffff */
.L_x_2522:
[----:B-1----:R1:W2:Y:S02]  /*27ad0*/  SYNCS.PHASECHK.TRANS64.TRYWAIT P2, [R4+URZ], R5 ;  /* 0x00000005040075a7 */ /* 0x0022a4000804017f */
[----:B--2---:R-:W-:Y:S05]  /*27ae0*/  @!P2 NANOSLEEP.SYNCS 0x989680 ;  /* 0x009896800000a95d */ /* 0x004fea0003900000 */
[----:B------:R-:W2:Y:S02]  /*27af0*/  @!P2 SYNCS.PHASECHK.TRANS64 P2, [R4+URZ], R5 ;  /* 0x000000050400a5a7 */ /* 0x000ea4000804007f */
[----:B--2---:R-:W-:Y:S05]  /*27b00*/  @!P2 BRA `(.L_x_2522) ;  /* 0xfffffffc00f0a947 */ /* 0x004fea000383ffff */
[----:B------:R-:W-:Y:S05]  /*27b10*/  BRA `(.L_x_2521) ;  /* 0xfffffe2800707947 */ /* 0x000fea000383ffff */
.L_x_2533:
[----:B-1----:R1:W2:Y:S02]  /*27b20*/  SYNCS.PHASECHK.TRANS64.TRYWAIT P1, [R0+URZ], R7 ;  /* 0x00000007000075a7 */ /* 0x0022a4000802017f */
[----:B--2---:R-:W-:Y:S05]  /*27b30*/  @!P1 NANOSLEEP.SYNCS 0x989680 ;  /* 0x009896800000995d */ /* 0x004fea0003900000 */
[----:B------:R-:W2:Y:S02]  /*27b40*/  @!P1 SYNCS.PHASECHK.TRANS64 P1, [R0+URZ], R7 ;  /* 0x00000007000095a7 */ /* 0x000ea4000802007f */
[----:B--2---:R-:W-:Y:S05]  /*27b50*/  @!P1 BRA `(.L_x_2533) ;  /* 0xfffffffc00f09947 */ /* 0x004fea000383ffff */
[----:B------:R-:W-:Y:S05]  /*27b60*/  BRA `(.L_x_2532) ;  /* 0xfffffec000987947 */ /* 0x000fea000383ffff */
.L_x_2540:
[----:B-1----:R1:W2:Y:S02]  /*27b70*/  SYNCS.PHASECHK.TRANS64.TRYWAIT P1, [R4+URZ], R5 ;  /* 0x00000005040075a7 */ /* 0x0022a4000802017f */
[----:B--2---:R-:W-:Y:S05]  /*27b80*/  @!P1 NANOSLEEP.SYNCS 0x989680 ;  /* 0x009896800000995d */ /* 0x004fea0003900000 */
[----:B------:R-:W2:Y:S02]  /*27b90*/  @!P1 SYNCS.PHASECHK.TRANS64 P1, [R4+URZ], R5 ;  /* 0x00000005040095a7 */ /* 0x000ea4000802007f */
[----:B--2---:R-:W-:Y:S05]  /*27ba0*/  @!P1 BRA `(.L_x_2540) ;  /* 0xfffffffc00f09947 */ /* 0x004fea000383ffff */
[----:B------:R-:W-:Y:S05]  /*27bb0*/  BRA `(.L_x_2539) ;  /* 0xfffffec400bc7947 */ /* 0x000fea000383ffff */
.L_x_2604:
[----:B------:R-:W1:Y:S01]  /*27bc0*/  S2R R5, SR_TID.X ;  /* 0x0000000000057919 */ /* 0x000e620000002100 */
[----:B------:R-:W-:Y:S01]  /*27bd0*/  BSSY B0, `(.L_x_2673) ;  /* 0x000000a000007945 */ /* 0x000fe20003800000 */
[----:B------:R-:W-:Y:S02]  /*27be0*/  IMAD.MOV.U32 R12, RZ, RZ, RZ ;  /* 0x000000ffff0c7224 */ /* 0x000fe400078e00ff */
[----:B0-----:R-:W-:Y:S02]  /*27bf0*/  IMAD.MOV.U32 R11, RZ, RZ, 0x1f ;  /* 0x0000001fff0b7424 */ /* 0x001fe400078e00ff */
[----:B------:R-:W-:Y:S01]  /*27c00*/  IMAD.MOV.U32 R15, RZ, RZ, -0x1 ;  /* 0xffffffffff0f7424 */ /* 0x000fe200078e00ff */
[----:B-1----:R-:W-:-:S04]  /*27c10*/  SHF.R.U32.HI R5, RZ, 0x5, R5 ;  /* 0x00000005ff057819 */ /* 0x002fc80000011605 */
[----:B------:R-:W-:-:S05]  /*27c20*/  LOP3.LUT R5, R5, 0x3, RZ, 0xc0, !PT ;  /* 0x0000000305057812 */ /* 0x000fca00078ec0ff */
[----:B------:R-:W-:-:S07]  /*27c30*/  IMAD.MOV.U32 R13, RZ, RZ, R5 ;  /* 0x000000ffff0d7224 */ /* 0x000fce00078e0005 */
[----:B------:R-:W-:Y:S05]  /*27c40*/  WARPSYNC.COLLECTIVE R15, `(.L_x_2674) ;  /* 0x000000000f087348 */ /* 0x000fea0003c00000 */
[----:B------:R0:W1:Y:S02]  /*27c50*/  SHFL.IDX P6, R14, R13, R12, R11 ;  /* 0x0000000c0d0e7389 */ /* 0x00006400000c000b */
[----:B01----:R-:W-:Y:S01]  /*27c60*/  ENDCOLLECTIVE ;  /* 0x000000000000791b */ /* 0x003fe20003800000 */
.L_x_2674:
[----:B------:R-:W-:Y:S05]  /*27c70*/  BSYNC B0 ;  /* 0x0000000000007941 */ /* 0x000fea0003800000 */
.L_x_2673:
[----:B------:R-:W-:Y:S05]  /*27c80*/  BRA `(.L_x_2675) ;  /* 0xffffffc800007947 */ /* 0x000fea000383ffff */
.L_x_2605:
[----:B------:R-:W-:Y:S01]  /*27c90*/  BSSY B0, `(.L_x_2676) ;  /* 0x0000006000007945 */ /* 0x000fe20003800000 */
[----:B------:R-:W-:-:S07]  /*27ca0*/  IMAD.MOV.U32 R15, RZ, RZ, -0x1 ;  /* 0xffffffffff0f7424 */ /* 0x000fce00078e00ff */
[----:B0-----:R-:W-:Y:S05]  /*27cb0*/  WARPSYNC.COLLECTIVE R15, `(.L_x_2677) ;  /* 0x000000000f0c7348 */ /* 0x001fea0003c00000 */
[----:B------:R-:W-:Y:S02]  /*27cc0*/  ELECT P6, UR62, PT ;  /* 0x00000000003e782f */ /* 0x000fe400038c0000 */
[----:B------:R-:W-:Y:S01]  /*27cd0*/  MOV R14, UR62 ;  /* 0x0000003e000e7c02 */ /* 0x000fe20008000f00 */
[----:B0-----:R-:W-:Y:S10]  /*27ce0*/  ENDCOLLECTIVE ;  /* 0x000000000000791b */ /* 0x001ff40003800000 */
.L_x_2677:
[----:B------:R-:W-:Y:S05]  /*27cf0*/  BSYNC B0 ;  /* 0x0000000000007941 */ /* 0x000fea0003800000 */
.L_x_2676:
[----:B------:R-:W-:Y:S05]  /*27d00*/  BRA `(.L_x_2678) ;  /* 0xffffffc400f07947 */ /* 0x000fea000383ffff */
.L_x_2608:
[----:B0-----:R0:W1:Y:S02]  /*27d10*/  SYNCS.PHASECHK.TRANS64.TRYWAIT P0, [R9+URZ+0x32440], R10 ;  /* 0x0324400a090075a7 */ /* 0x001064000800017f */
[----:B-1----:R-:W-:Y:S05]  /*27d20*/  @!P0 NANOSLEEP.SYNCS 0x989680 ;  /* 0x009896800000895d */ /* 0x002fea0003900000 */
[----:B------:R-:W1:Y:S02]  /*27d30*/  @!P0 SYNCS.PHASECHK.TRANS64 P0, [R9+URZ+0x32440], R10 ;  /* 0x0324400a090085a7 */ /* 0x000e64000800007f */
[----:B-1----:R-:W-:Y:S05]  /*27d40*/  @!P0 BRA `(.L_x_2608) ;  /* 0xfffffffc00f08947 */ /* 0x002fea000383ffff */
[----:B------:R-:W-:Y:S05]  /*27d50*/  BRA `(.L_x_2679) ;  /* 0xffffffc800587947 */ /* 0x000fea000383ffff */
.L_x_2612:
        /* <DEDUP_REMOVED lines=8> */
.L_x_2615:
[----:B0-----:R0:W1:Y:S02]  /*27de0*/  SYNCS.PHASECHK.TRANS64.TRYWAIT P0, [R9+URZ+0x32460], R6 ;  /* 0x03246006090075a7 */ /* 0x001064000800017f */
[----:B-1----:R-:W-:Y:S05]  /*27df0*/  @!P0 NANOSLEEP.SYNCS 0x989680 ;  /* 0x009896800000895d */ /* 0x002fea0003900000 */
[----:B------:R-:W1:Y:S02]  /*27e00*/  @!P0 SYNCS.PHASECHK.TRANS64 P0, [R9+URZ+0x32460], R6 ;  /* 0x03246006090085a7 */ /* 0x000e64000800007f */
[----:B-1----:R-:W-:Y:S05]  /*27e10*/  @!P0 BRA `(.L_x_2615) ;  /* 0xfffffffc00f08947 */ /* 0x002fea000383ffff */
[----:B------:R-:W-:Y:S05]  /*27e20*/  BRA `(.L_x_2681) ;  /* 0xffffffcc00dc7947 */ /* 0x000fea000383ffff */
.L_x_2624:
[----:B-1----:R1:W2:Y:S02]  /*27e30*/  SYNCS.PHASECHK.TRANS64.TRYWAIT P0, [R2+URZ+0x32440], R3 ;  /* 0x03244003020075a7 */ /* 0x0022a4000800017f */
[----:B--2---:R-:W-:Y:S05]  /*27e40*/  @!P0 NANOSLEEP.SYNCS 0x989680 ;  /* 0x009896800000895d */ /* 0x004fea0003900000 */
[----:B------:R-:W2:Y:S02]  /*27e50*/  @!P0 SYNCS.PHASECHK.TRANS64 P0, [R2+URZ+0x32440], R3 ;  /* 0x03244003020085a7 */ /* 0x000ea4000800007f */
[----:B--2---:R-:W-:Y:S05]  /*27e60*/  @!P0 BRA `(.L_x_2624) ;  /* 0xfffffffc00f08947 */ /* 0x004fea000383ffff */
[----:B------:R-:W-:Y:S05]  /*27e70*/  BRA `(.L_x_2682) ;  /* 0xffffffd400607947 */ /* 0x000fea000383ffff */
.L_x_2626:
[----:B--2---:R2:W3:Y:S02]  /*27e80*/  SYNCS.PHASECHK.TRANS64.TRYWAIT P0, [R2+URZ+0x32460], R3 ;  /* 0x03246003020075a7 */ /* 0x0044e4000800017f */
[----:B---3--:R-:W-:Y:S05]  /*27e90*/  @!P0 NANOSLEEP.SYNCS 0x989680 ;  /* 0x009896800000895d */ /* 0x008fea0003900000 */
[----:B------:R-:W3:Y:S02]  /*27ea0*/  @!P0 SYNCS.PHASECHK.TRANS64 P0, [R2+URZ+0x32460], R3 ;  /* 0x03246003020085a7 */ /* 0x000ee4000800007f */
[----:B---3--:R-:W-:Y:S05]  /*27eb0*/  @!P0 BRA `(.L_x_2626) ;  /* 0xfffffffc00f08947 */ /* 0x008fea000383ffff */
[----:B------:R-:W-:Y:S05]  /*27ec0*/  BRA `(.L_x_2683) ;  /* 0xffffffd400d07947 */ /* 0x000fea000383ffff */
.L_x_2631:
[----:B-1----:R1:W2:Y:S02]  /*27ed0*/  SYNCS.PHASECHK.TRANS64.TRYWAIT P0, [R2+URZ+0x32440], R3 ;  /* 0x03244003020075a7 */ /* 0x0022a4000800017f */
[----:B--2---:R-:W-:Y:S05]  /*27ee0*/  @!P0 NANOSLEEP.SYNCS 0x989680 ;  /* 0x009896800000895d */ /* 0x004fea0003900000 */
[----:B------:R-:W2:Y:S02]  /*27ef0*/  @!P0 SYNCS.PHASECHK.TRANS64 P0, [R2+URZ+0x32440], R3 ;  /* 0x03244003020085a7 */ /* 0x000ea4000800007f */
[----:B--2---:R-:W-:Y:S05]  /*27f00*/  @!P0 BRA `(.L_x_2631) ;  /* 0xfffffffc00f08947 */ /* 0x004fea000383ffff */
[----:B------:R-:W-:Y:S05]  /*27f10*/  BRA `(.L_x_2684) ;  /* 0xffffffdc00207947 */ /* 0x000fea000383ffff */
.L_x_2633:
[----:B0-----:R0:W2:Y:S02]  /*27f20*/  SYNCS.PHASECHK.TRANS64.TRYWAIT P1, [R2+URZ+0x32460], R3 ;  /* 0x03246003020075a7 */ /* 0x0010a4000802017f */
[----:B--2---:R-:W-:Y:S05]  /*27f30*/  @!P1 NANOSLEEP.SYNCS 0x989680 ;  /* 0x009896800000995d */ /* 0x004fea0003900000 */
[----:B------:R-:W2:Y:S02]  /*27f40*/  @!P1 SYNCS.PHASECHK.TRANS64 P1, [R2+URZ+0x32460], R3 ;  /* 0x03246003020095a7 */ /* 0x000ea4000802007f */
[----:B--2---:R-:W-:Y:S05]  /*27f50*/  @!P1 BRA `(.L_x_2633) ;  /* 0xfffffffc00f09947 */ /* 0x004fea000383ffff */
[----:B------:R-:W-:Y:S05]  /*27f60*/  BRA `(.L_x_2685) ;  /* 0xffffffdc008c7947 */ /* 0x000fea000383ffff */
.L_x_2638:
[----:B--2---:R2:W3:Y:S02]  /*27f70*/  SYNCS.PHASECHK.TRANS64.TRYWAIT P0, [R2+URZ+0x32440], R3 ;  /* 0x03244003020075a7 */ /* 0x0044e4000800017f */
[----:B---3--:R-:W-:Y:S05]  /*27f80*/  @!P0 NANOSLEEP.SYNCS 0x989680 ;  /* 0x009896800000895d */ /* 0x008fea0003900000 */
[----:B------:R-:W3:Y:S02]  /*27f90*/  @!P0 SYNCS.PHASECHK.TRANS64 P0, [R2+URZ+0x32440], R3 ;  /* 0x03244003020085a7 */ /* 0x000ee4000800007f */
[----:B---3--:R-:W-:Y:S05]  /*27fa0*/  @!P0 BRA `(.L_x_2638) ;  /* 0xfffffffc00f08947 */ /* 0x008fea000383ffff */
[----:B------:R-:W-:Y:S05]  /*27fb0*/  BRA `(.L_x_2686) ;  /* 0xffffffe000b47947 */ /* 0x000fea000383ffff */
.L_x_2640:
[----:B0-----:R0:W1:Y:S02]  /*27fc0*/  SYNCS.PHASECHK.TRANS64.TRYWAIT P1, [R2+URZ+0x32460], R3 ;  /* 0x03246003020075a7 */ /* 0x001064000802017f */
[----:B-1----:R-:W-:Y:S05]  /*27fd0*/  @!P1 NANOSLEEP.SYNCS 0x989680 ;  /* 0x009896800000995d */ /* 0x002fea0003900000 */
[----:B------:R-:W1:Y:S02]  /*27fe0*/  @!P1 SYNCS.PHASECHK.TRANS64 P1, [R2+URZ+0x32460], R3 ;  /* 0x03246003020095a7 */ /* 0x000e64000802007f */
[----:B-1----:R-:W-:Y:S05]  /*27ff0*/  @!P1 BRA `(.L_x_2640) ;  /* 0xfffffffc00f09947 */ /* 0x002fea000383ffff */
[----:B------:R-:W-:Y:S05]  /*28000*/  BRA `(.L_x_2687) ;  /* 0xffffffe400247947 */ /* 0x000fea000383ffff */
.L_x_2645:
[----:B------:R-:W-:Y:S01]  /*28010*/  BSSY B0, `(.L_x_2688) ;  /* 0x0000008000007945 */ /* 0x000fe20003800000 */
[----:B0-----:R-:W-:Y:S02]  /*28020*/  IMAD.MOV.U32 R13, RZ, RZ, R16 ;  /* 0x000000ffff0d7224 */ /* 0x001fe400078e0010 */
[----:B------:R-:W-:Y:S02]  /*28030*/  IMAD.MOV.U32 R12, RZ, RZ, RZ ;  /* 0x000000ffff0c7224 */ /* 0x000fe400078e00ff */
[----:B------:R-:W-:Y:S02]  /*28040*/  IMAD.MOV.U32 R11, RZ, RZ, 0x1f ;  /* 0x0000001fff0b7424 */ /* 0x000fe400078e00ff */
[----:B------:R-:W-:-:S07]  /*28050*/  IMAD.MOV.U32 R15, RZ, RZ, -0x1 ;  /* 0xffffffffff0f7424 */ /* 0x000fce00078e00ff */
[----:B-1----:R-:W-:Y:S05]  /*28060*/  WARPSYNC.COLLECTIVE R15, `(.L_x_2689) ;  /* 0x000000000f087348 */ /* 0x002fea0003c00000 */
[----:B------:R0:W2:Y:S02]  /*28070*/  SHFL.IDX P6, R14, R13, R12, R11 ;  /* 0x0000000c0d0e7389 */ /* 0x0000a400000c000b */
[----:B012---:R-:W-:Y:S01]  /*28080*/  ENDCOLLECTIVE ;  /* 0x000000000000791b */ /* 0x007fe20003800000 */
.L_x_2689:
[----:B------:R-:W-:Y:S05]  /*28090*/  BSYNC B0 ;  /* 0x0000000000007941 */ /* 0x000fea0003800000 */
.L_x_2688:
        /* <DEDUP_REMOVED lines=8> */
.L_x_2690:
[----:B------:R-:W-:Y:S01]  /*28120*/  IMAD.MOV.U32 R6, RZ, RZ, R14 ;  /* 0x000000ffff067224 */ /* 0x000fe200078e000e */
[----:B------:R-:W-:Y:S06]  /*28130*/  BRA `(.L_x_2691) ;  /* 0xffffffe800187947 */ /* 0x000fec000383ffff */
.L_x_2648:
        /* <DEDUP_REMOVED lines=8> */
.L_x_2693:
[----:B------:R-:W-:Y:S05]  /*281c0*/  BSYNC B0 ;  /* 0x0000000000007941 */ /* 0x000fea0003800000 */
.L_x_2692:
        /* <DEDUP_REMOVED lines=10> */
.L_x_2694:
        /* <DEDUP_REMOVED lines=8> */
.L_x_2695:
        /* <DEDUP_REMOVED lines=8> */
.L_x_2696:
        /* <DEDUP_REMOVED lines=8> */
.L_x_2697:
        /* <DEDUP_REMOVED lines=8> */
.L_x_2698:
[----:B------:R-:W-:Y:S05]  /*28470*/  BRA `(.L_x_2699) ;  /* 0xffffffe400dc7947 */ /* 0x000fea000383ffff */
.L_x_2653:
[----:B------:R-:W-:Y:S01]  /*28480*/  BSSY B0, `(.L_x_2700) ;  /* 0x0000008000007945 */ /* 0x000fe20003800000 */
[----:B-----5:R-:W-:Y:S02]  /*28490*/  IMAD.MOV.U32 R13, RZ, RZ, R2 ;  /* 0x000000ffff0d7224 */ /* 0x020fe400078e0002 */
[----:B------:R-:W-:Y:S02]  /*284a0*/  IMAD.MOV.U32 R12, RZ, RZ, 0x1 ;  /* 0x00000001ff0c7424 */ /* 0x000fe400078e00ff */
[----:B------:R-:W-:Y:S02]  /*284b0*/  IMAD.MOV.U32 R11, RZ, RZ, RZ ;  /* 0x000000ffff0b7224 */ /* 0x000fe400078e00ff */
[----:B------:R-:W-:-:S07]  /*284c0*/  IMAD.MOV.U32 R15, RZ, RZ, -0x1 ;  /* 0xffffffffff0f7424 */ /* 0x000fce00078e00ff */
[----:B012---:R-:W-:Y:S05]  /*284d0*/  WARPSYNC.COLLECTIVE R15, `(.L_x_2701) ;  /* 0x000000000f087348 */ /* 0x007fea0003c00000 */
[----:B------:R3:W4:Y:S02]  /*284e0*/  SHFL.UP P6, R14, R13, R12, R11 ;  /* 0x0400000c0d0e7389 */ /* 0x00072400000c000b */
[----:B01234-:R-:W-:Y:S01]  /*284f0*/  ENDCOLLECTIVE ;  /* 0x000000000000791b */ /* 0x01ffe20003800000 */
.L_x_2701:
[----:B------:R-:W-:Y:S05]  /*28500*/  BSYNC B0 ;  /* 0x0000000000007941 */ /* 0x000fea0003800000 */
.L_x_2700:
        /* <DEDUP_REMOVED lines=10> */
.L_x_2702:
        /* <DEDUP_REMOVED lines=8> */
.L_x_2703:
        /* <DEDUP_REMOVED lines=8> */
.L_x_2704:
        /* <DEDUP_REMOVED lines=8> */
.L_x_2705:
        /* <DEDUP_REMOVED lines=8> */
.L_x_2706:
[----:B------:R-:W-:Y:S05]  /*287b0*/  BRA `(.L_x_2707) ;  /* 0xffffffe400c07947 */ /* 0x000fea000383ffff */
.L_x_2655:
[----:B------:R-:W-:Y:S01]  /*287c0*/  BSSY B0, `(.L_x_2708) ;  /* 0x0000006000007945 */ /* 0x000fe20003800000 */
[----:B------:R-:W-:Y:S01]  /*287d0*/  PLOP3.LUT P6, PT, P6, PT, PT, 0x8, 0x0 ;  /* 0x000000000000781c */ /* 0x000fe200037ce170 */
[----:B------:R-:W-:-:S12]  /*287e0*/  IMAD.MOV.U32 R15, RZ, RZ, -0x1 ;  /* 0xffffffffff0f7424 */ /* 0x000fd800078e00ff */
[----:B0-----:R-:W-:Y:S05]  /*287f0*/  WARPSYNC.COLLECTIVE R15, `(.L_x_2709) ;  /* 0x000000000f087348 */ /* 0x001fea0003c00000 */
[----:B------:R-:W-:Y:S01]  /*28800*/  VOTE.ANY R14, PT, P6 ;  /* 0x00000000000e7806 */ /* 0x000fe200030e0100 */
[----:B0-----:R-:W-:Y:S06]  /*28810*/  ENDCOLLECTIVE ;  /* 0x000000000000791b */ /* 0x001fec0003800000 */
.L_x_2709:
[----:B------:R-:W-:Y:S05]  /*28820*/  BSYNC B0 ;  /* 0x0000000000007941 */ /* 0x000fea0003800000 */
.L_x_2708:
        /* <DEDUP_REMOVED lines=9> */
.L_x_2710:
[----:B------:R-:W-:Y:S01]  /*288c0*/  IMAD.MOV.U32 R17, RZ, RZ, R14 ;  /* 0x000000ffff117224 */ /* 0x000fe200078e000e */
[----:B------:R-:W-:Y:S06]  /*288d0*/  BRA `(.L_x_2711) ;  /* 0xffffffe400b07947 */ /* 0x000fec000383ffff */
.L_x_2657:
[----:B------:R-:W-:Y:S01]  /*288e0*/  BSSY B0, `(.L_x_2712) ;  /* 0x0000007000007945 */ /* 0x000fe20003800000 */
[----:B------:R-:W-:Y:S02]  /*288f0*/  IMAD.MOV.U32 R13, RZ, RZ, R3 ;  /* 0x000000ffff0d7224 */ /* 0x000fe400078e0003 */
[----:B------:R-:W-:Y:S02]  /*28900*/  IMAD.MOV.U32 R11, RZ, RZ, 0x1f ;  /* 0x0000001fff0b7424 */ /* 0x000fe400078e00ff */
[----:B------:R-:W-:-:S07]  /*28910*/  IMAD.MOV.U32 R15, RZ, RZ, -0x1 ;  /* 0xffffffffff0f7424 */ /* 0x000fce00078e00ff */
[----:B012---:R-:W-:Y:S05]  /*28920*/  WARPSYNC.COLLECTIVE R15, `(.L_x_2713) ;  /* 0x000000000f087348 */ /* 0x007fea0003c00000 */
[----:B------:R3:W4:Y:S02]  /*28930*/  SHFL.IDX P6, R14, R13, R12, R11 ;  /* 0x0000000c0d0e7389 */ /* 0x00072400000c000b */
[----:B01234-:R-:W-:Y:S01]  /*28940*/  ENDCOLLECTIVE ;  /* 0x000000000000791b */ /* 0x01ffe20003800000 */
.L_x_2713:
[----:B------:R-:W-:Y:S05]  /*28950*/  BSYNC B0 ;  /* 0x0000000000007941 */ /* 0x000fea0003800000 */
.L_x_2712:
[----:B------:R-:W-:Y:S05]  /*28960*/  BRA `(.L_x_2656) ;  /* 0xffffffe400a87947 */ /* 0x000fea000383ffff */
.L_x_2660:
[----:B-1----:R1:W3:Y:S02]  /*28970*/  SYNCS.PHASECHK.TRANS64.TRYWAIT P0, [R0+URZ+0x32420], R3 ;  /* 0x03242003000075a7 */ /* 0x0022e4000800017f */
[----:B---3--:R-:W-:Y:S05]  /*28980*/  @!P0 NANOSLEEP.SYNCS 0x989680 ;  /* 0x009896800000895d */ /* 0x008fea0003900000 */
[----:B------:R-:W3:Y:S02]  /*28990*/  @!P0 SYNCS.PHASECHK.TRANS64 P0, [R0+URZ+0x32420], R3 ;  /* 0x03242003000085a7 */ /* 0x000ee4000800007f */
[----:B---3--:R-:W-:Y:S05]  /*289a0*/  @!P0 BRA `(.L_x_2660) ;  /* 0xfffffffc00f08947 */ /* 0x008fea000383ffff */
[----:B------:R-:W-:Y:S05]  /*289b0*/  BRA `(.L_x_2714) ;  /* 0xffffffec00187947 */ /* 0x000fea000383ffff */
.L_x_2661:
[----:B--2---:R-:W2:Y:S01]  /*289c0*/  S2R R2, SR_TID.X ;  /* 0x0000000000027919 */ /* 0x004ea20000002100 */
[----:B------:R-:W-:Y:S01]  /*289d0*/  BSSY B0, `(.L_x_2715) ;  /* 0x000000a000007945 */ /* 0x000fe20003800000 */
[----:B------:R-:W-:Y:S02]  /*289e0*/  IMAD.MOV.U32 R12, RZ, RZ, RZ ;  /* 0x000000ffff0c7224 */ /* 0x000fe400078e00ff */
[----:B0-----:R-:W-:Y:S02]  /*289f0*/  IMAD.MOV.U32 R11, RZ, RZ, 0x1f ;  /* 0x0000001fff0b7424 */ /* 0x001fe400078e00ff */
[----:B------:R-:W-:Y:S01]  /*28a00*/  IMAD.MOV.U32 R15, RZ, RZ, -0x1 ;  /* 0xffffffffff0f7424 */ /* 0x000fe200078e00ff */
[----:B--2---:R-:W-:-:S04]  /*28a10*/  SHF.R.U32.HI R2, RZ, 0x5, R2 ;  /* 0x00000005ff027819 */ /* 0x004fc80000011602 */
[----:B------:R-:W-:-:S05]  /*28a20*/  LOP3.LUT R2, R2, 0x3, RZ, 0xc0, !PT ;  /* 0x0000000302027812 */ /* 0x000fca00078ec0ff */
[----:B------:R-:W-:-:S07]  /*28a30*/  IMAD.MOV.U32 R13, RZ, RZ, R2 ;  /* 0x000000ffff0d7224 */ /* 0x000fce00078e0002 */
[----:B-1----:R-:W-:Y:S05]  /*28a40*/  WARPSYNC.COLLECTIVE R15, `(.L_x_2716) ;  /* 0x000000000f087348 */ /* 0x002fea0003c00000 */
[----:B------:R0:W2:Y:S02]  /*28a50*/  SHFL.IDX P6, R14, R13, R12, R11 ;  /* 0x0000000c0d0e7389 */ /* 0x0000a400000c000b */
[----:B012---:R-:W-:Y:S01]  /*28a60*/  ENDCOLLECTIVE ;  /* 0x000000000000791b */ /* 0x007fe20003800000 */
.L_x_2716:
[----:B------:R-:W-:Y:S05]  /*28a70*/  BSYNC B0 ;  /* 0x0000000000007941 */ /* 0x000fea0003800000 */
.L_x_2715:
[----:B------:R-:W-:Y:S05]  /*28a80*/  BRA `(.L_x_2717) ;  /* 0xffffffe800fc7947 */ /* 0x000fea000383ffff */
.L_x_2664:
[----:B------:R-:W-:Y:S01]  /*28a90*/  BSSY B1, `(.L_x_2718) ;  /* 0x0000006000017945 */ /* 0x000fe20003800000 */
[----:B------:R-:W-:-:S07]  /*28aa0*/  IMAD.MOV.U32 R15, RZ, RZ, -0x1 ;  /* 0xffffffffff0f7424 */ /* 0x000fce00078e00ff */
[----:B012---:R-:W-:Y:S05]  /*28ab0*/  WARPSYNC.COLLECTIVE R15, `(.L_x_2719) ;  /* 0x000000000f0c7348 */ /* 0x007fea0003c00000 */
[----:B------:R-:W-:Y:S02]  /*28ac0*/  ELECT P6, UR62, PT ;  /* 0x00000000003e782f */ /* 0x000fe400038c0000 */
[----:B------:R-:W-:Y:S01]  /*28ad0*/  MOV R14, UR62 ;  /* 0x0000003e000e7c02 */ /* 0x000fe20008000f00 */
[----:B012---:R-:W-:Y:S10]  /*28ae0*/  ENDCOLLECTIVE ;  /* 0x000000000000791b */ /* 0x007ff40003800000 */
.L_x_2719:
[----:B------:R-:W-:Y:S05]  /*28af0*/  BSYNC B1 ;  /* 0x0000000000017941 */ /* 0x000fea0003800000 */
.L_x_2718:
[----:B------:R-:W-:Y:S05]  /*28b00*/  BRA `(.L_x_2720) ;  /* 0xffffffe800f47947 */ /* 0x000fea000383ffff */
.L_x_2666:
[----:B-1----:R1:W2:Y:S02]  /*28b10*/  SYNCS.PHASECHK.TRANS64.TRYWAIT P0, [R6+URZ], R5 ;  /* 0x00000005060075a7 */ /* 0x0022a4000800017f */
[----:B--2---:R-:W-:Y:S05]  /*28b20*/  @!P0 NANOSLEEP.SYNCS 0x989680 ;  /* 0x009896800000895d */ /* 0x004fea0003900000 */
[----:B------:R-:W2:Y:S02]  /*28b30*/  @!P0 SYNCS.PHASECHK.TRANS64 P0, [R6+URZ], R5 ;  /* 0x00000005060085a7 */ /* 0x000ea4000800007f */
[----:B--2---:R-:W-:Y:S05]  /*28b40*/  @!P0 BRA `(.L_x_2666) ;  /* 0xfffffffc00f08947 */ /* 0x004fea000383ffff */
[----:B------:R-:W-:Y:S05]  /*28b50*/  BRA `(.L_x_2721) ;  /* 0xffffffec00307947 */ /* 0x000fea000383ffff */
.L_x_2667:
[----:B--2---:R2:W3:Y:S02]  /*28b60*/  SYNCS.PHASECHK.TRANS64.TRYWAIT P0, [R7+URZ], R2 ;  /* 0x00000002070075a7 */ /* 0x0044e4000800017f */
[----:B---3--:R-:W-:Y:S05]  /*28b70*/  @!P0 NANOSLEEP.SYNCS 0x989680 ;  /* 0x009896800000895d */ /* 0x008fea0003900000 */
[----:B------:R-:W3:Y:S02]  /*28b80*/  @!P0 SYNCS.PHASECHK.TRANS64 P0, [R7+URZ], R2 ;  /* 0x00000002070085a7 */ /* 0x000ee4000800007f */
[----:B---3--:R-:W-:Y:S05]  /*28b90*/  @!P0 BRA `(.L_x_2667) ;  /* 0xfffffffc00f08947 */ /* 0x008fea000383ffff */
[----:B------:R-:W-:Y:S05]  /*28ba0*/  BRA `(.L_x_2722) ;  /* 0xffffffec00247947 */ /* 0x000fea000383ffff */
.L_x_2669:
[----:B---3--:R3:W4:Y:S02]  /*28bb0*/  SYNCS.PHASECHK.TRANS64.TRYWAIT P0, [R4+URZ], R5 ;  /* 0x00000005040075a7 */ /* 0x008724000800017f */
[----:B----4-:R-:W-:Y:S05]  /*28bc0*/  @!P0 NANOSLEEP.SYNCS 0x989680 ;  /* 0x009896800000895d */ /* 0x010fea0003900000 */
[----:B------:R-:W4:Y:S02]  /*28bd0*/  @!P0 SYNCS.PHASECHK.TRANS64 P0, [R4+URZ], R5 ;  /* 0x00000005040085a7 */ /* 0x000f24000800007f */
[----:B----4-:R-:W-:Y:S05]  /*28be0*/  @!P0 BRA `(.L_x_2669) ;  /* 0xfffffffc00f08947 */ /* 0x010fea000383ffff */
[----:B------:R-:W-:Y:S05]  /*28bf0*/  BRA `(.L_x_2723) ;  /* 0xffffffec002c7947 */ /* 0x000fea000383ffff */
        .type           $_ZN7cutlass13device_kernelIN5flash11enable_sm90INS1_16FlashAttnFwdSm90INS1_25CollectiveMainloopFwdSm90ILi2EN4cute5tupleIJNS5_1CILi1EEES8_S8_EEENS6_IJNS7_ILi128EEENS7_ILi96EEENS7_ILi64EEEEEELi256ENS_6half_tEfNS_4arch4Sm90ELb0ELb1ELb1ELb1ELb0ELb0ELb1ELb1ELb0ELb0ELb0ELb0EEENS1_21CollectiveEpilogueFwdINS6_IJSA_NS7_ILi256EEESB_EEES9_SE_SG_Li256ELb1ELb0ELb0ELb0EEENS1_36VarlenDynamicPersistentTileSchedulerILi128ELi96ELi256ELi32ELb0ELb0ELb1ELb1ELb0ELb1EEEEEEEEEvNT_6ParamsE$_ZZN5flash25CollectiveMainloopFwdSm90ILi2EN4cute5tupleIJNS1_1CILi1EEES4_S4_EEENS2_IJNS3_ILi128EEENS3_ILi96EEENS3_ILi64EEEEEELi256EN7cutlass6half_tEfNSA_4arch4Sm90ELb0ELb1ELb1ELb1ELb0ELb0ELb1ELb1ELb0ELb0ELb0ELb0EE3mmaINS_16FlashAttnFwdSm90ISE_NS_21CollectiveEpilogueFwdINS2_IJS6_NS3_ILi256EEES7_EEES5_SB_SD_Li256ELb1ELb0ELb0ELb0EEENS_36VarlenDynamicPersistentTileSchedulerILi128ELi96ELi256ELi32ELb0ELb0ELb1ELb1ELb0ELb1EEEE13SharedStorageENS1_6TensorINS1_11ArrayEngineIfLm128EEENS1_6LayoutINS2_IJNS2_IJNS3_ILi2EEEST_NS3_ILi32EEEEEES4_S4_EEENS2_IJNS2_IJS4_ST_NS3_ILi4EEEEEENS3_ILi0EEESZ_EEEEEEENS_7SoftmaxILi2ELi0EEEEEbRKNSE_6ParamsENSA_25PipelineTmaAsyncNoClusterILi2ENSA_16PipelineTmaAsyncILi2EEEEES1B_RNSA_13PipelineStateILj2EEERT0_RT1_iRiRKNS_16SeqlenInfoQKNewKILb1ELb0EEENS2_IJiiiiEEERT_ENKUliT_T0_T1_E_clIZSF_ISO_S12_S14_EbS17_S1B_S1B_S1E_S1G_S1I_iS1J_S1N_S1O_S1Q_EUlRS1R_iE1_NS3_ILb0EEENS3_ILb1EEEEEDaiS1R_S1S_S1T_,@function
        .size           $_ZN7cutlass13device_kernelIN5flash11enable_sm90INS1_16FlashAttnFwdSm90INS1_25CollectiveMainloopFwdSm90ILi2EN4cute5tupleIJNS5_1CILi1EEES8_S8_EEENS6_IJNS7_ILi128EEENS7_ILi96EEENS7_ILi64EEEEEELi256ENS_6half_tEfNS_4arch4Sm90ELb0ELb1ELb1ELb1ELb0ELb0ELb1ELb1ELb0ELb0ELb0ELb0EEENS1_21CollectiveEpilogueFwdINS6_IJSA_NS7_ILi256EEESB_EEES9_SE_SG_Li256ELb1ELb0ELb0ELb0EEENS1_36VarlenDynamicPersistentTileSchedulerILi128ELi96ELi256ELi32ELb0ELb0ELb1ELb1ELb0ELb1EEEEEEEEEvNT_6ParamsE$_ZZN5flash25CollectiveMainloopFwdSm90ILi2EN4cute5tupleIJNS1_1CILi1EEES4_S4_EEENS2_IJNS3_ILi128EEENS3_ILi96EEENS3_ILi64EEEEEELi256EN7cutlass6half_tEfNSA_4arch4Sm90ELb0ELb1ELb1ELb1ELb0ELb0ELb1ELb1ELb0ELb0ELb0ELb0EE3mmaINS_16FlashAttnFwdSm90ISE_NS_21CollectiveEpilogueFwdINS2_IJS6_NS3_ILi256EEES7_EEES5_SB_SD_Li256ELb1ELb0ELb0ELb0EEENS_36VarlenDynamicPersistentTileSchedulerILi128ELi96ELi256ELi32ELb0ELb0ELb1ELb1ELb0ELb1EEEE13SharedStorageENS1_6TensorINS1_11ArrayEngineIfLm128EEENS1_6LayoutINS2_IJNS2_IJNS3_ILi2EEEST_NS3_ILi32EEEEEES4_S4_EEENS2_IJNS2_IJS4_ST_NS3_ILi4EEEEEENS3_ILi0EEESZ_EEEEEEENS_7SoftmaxILi2ELi0EEEEEbRKNSE_6ParamsENSA_25PipelineTmaAsyncNoClusterILi2ENSA_16PipelineTmaAsyncILi2EEEEES1B_RNSA_13PipelineStateILj2EEERT0_RT1_iRiRKNS_16SeqlenInfoQKNewKILb1ELb0EEENS2_IJiiiiEEERT_ENKUliT_T0_T1_E_clIZSF_ISO_S12_S14_EbS17_S1B_S1B_S1E_S1G_S1I_iS1J_S1N_S1O_S1Q_EUlRS1R_iE1_NS3_ILb0EEENS3_ILb1EEEEEDaiS1R_S1S_S1T_,(.L_x_4725 - $_ZN7cutlass13device_kernelIN5flash11enable_sm90INS1_16FlashAttnFwdSm90INS1_25CollectiveMainloopFwdSm90ILi2EN4cute5tupleIJNS5_1CILi1EEES8_S8_EEENS6_IJNS7_ILi128EEENS7_ILi96EEENS7_ILi64EEEEEELi256ENS_6half_tEfNS_4arch4Sm90ELb0ELb1ELb1ELb1ELb0ELb0ELb1ELb1ELb0ELb0ELb0ELb0EEENS1_21CollectiveEpilogueFwdINS6_IJSA_NS7_ILi256EEESB_EEES9_SE_SG_Li256ELb1ELb0ELb0ELb0EEENS1_36VarlenDynamicPersistentTileSchedulerILi128ELi96ELi256ELi32ELb0ELb0ELb1ELb1ELb0ELb1EEEEEEEEEvNT_6ParamsE$_ZZN5flash25CollectiveMainloopFwdSm90ILi2EN4cute5tupleIJNS1_1CILi1EEES4_S4_EEENS2_IJNS3_ILi128EEENS3_ILi96EEENS3_ILi64EEEEEELi256EN7cutlass6half_tEfNSA_4arch4Sm90ELb0ELb1ELb1ELb1ELb0ELb0ELb1ELb1ELb0ELb0ELb0ELb0EE3mmaINS_16FlashAttnFwdSm90ISE_NS_21CollectiveEpilogueFwdINS2_IJS6_NS3_ILi256EEES7_EEES5_SB_SD_Li256ELb1ELb0ELb0ELb0EEENS_36VarlenDynamicPersistentTileSchedulerILi128ELi96ELi256ELi32ELb0ELb0ELb1ELb1ELb0ELb1EEEE13SharedStorageENS1_6TensorINS1_11ArrayEngineIfLm128EEENS1_6LayoutINS2_IJNS2_IJNS3_ILi2EEEST_NS3_ILi32EEEEEES4_S4_EEENS2_IJNS2_IJS4_ST_NS3_ILi4EEEEEENS3_ILi0EEESZ_EEEEEEENS_7SoftmaxILi2ELi0EEEEEbRKNSE_6ParamsENSA_25PipelineTmaAsyncNoClusterILi2ENSA_16PipelineTmaAsyncILi2EEEEES1B_RNSA_13PipelineStateILj2EEERT0_RT1_iRiRKNS_16SeqlenInfoQKNewKILb1ELb0EEENS2_IJiiiiEEERT_ENKUliT_T0_T1_E_clIZSF_ISO_S12_S14_EbS17_S1B_S1B_S1E_S1G_S1I_iS1J_S1N_S1O_S1Q_EUlRS1R_iE1_NS3_ILb0EEENS3_ILb1EEEEEDaiS1R_S1S_S1T_)
$_ZN7cutlass13device_kernelIN5flash11enable_sm90INS1_16FlashAttnFwdSm90INS1_25CollectiveMainloopFwdSm90ILi2EN4cute5tupleIJNS5_1CILi1EEES8_S8_EEENS6_IJNS7_ILi128EEENS7_ILi96EEENS7_ILi64EEEEEELi256ENS_6half_tEfNS_4arch4Sm90ELb0ELb1ELb1ELb1ELb0ELb0ELb1ELb1ELb0ELb0ELb0ELb0EEENS1_21CollectiveEpilogueFwdINS6_IJSA_NS7_ILi256EEESB_EEES9_SE_SG_Li256ELb1ELb0ELb0ELb0EEENS1_36VarlenDynamicPersistentTileSchedulerILi128ELi96ELi256ELi32ELb0ELb0ELb1ELb1ELb0ELb1EEEEEEEEEvNT_6ParamsE$_ZZN5flash25CollectiveMainloopFwdSm90ILi2EN4cute5tupleIJNS1_1CILi1EEES4_S4_EEENS2_IJNS3_ILi128EEENS3_ILi96EEENS3_ILi64EEEEEELi256EN7cutlass6half_tEfNSA_4arch4Sm90ELb0ELb1ELb1ELb1ELb0ELb0ELb1ELb1ELb0ELb0ELb0ELb0EE3mmaINS_16FlashAttnFwdSm90ISE_NS_21CollectiveEpilogueFwdINS2_IJS6_NS3_ILi256EEES7_EEES5_SB_SD_Li256ELb1ELb0ELb0ELb0EEENS_36VarlenDynamicPersistentTileSchedulerILi128ELi96ELi256ELi32ELb0ELb0ELb1ELb1ELb0ELb1EEEE13SharedStorageENS1_6TensorINS1_11ArrayEngineIfLm128EEENS1_6LayoutINS2_IJNS2_IJNS3_ILi2EEEST_NS3_ILi32EEEEEES4_S4_EEENS2_IJNS2_IJS4_ST_NS3_ILi4EEEEEENS3_ILi0EEESZ_EEEEEEENS_7SoftmaxILi2ELi0EEEEEbRKNSE_6ParamsENSA_25PipelineTmaAsyncNoClusterILi2ENSA_16PipelineTmaAsyncILi2EEEEES1B_RNSA_13PipelineStateILj2EEERT0_RT1_iRiRKNS_16SeqlenInfoQKNewKILb1ELb0EEENS2_IJiiiiEEERT_ENKUliT_T0_T1_E_clIZSF_ISO_S12_S14_EbS17_S1B_S1B_S1E_S1G_S1I_iS1J_S1N_S1O_S1Q_EUlRS1R_iE1_NS3_ILb0EEENS3_ILb1EEEEEDaiS1R_S1S_S1T_:
[----:B------:R-:W-:Y:S05]  /*28c00*/  YIELD ;  /* 0x0000000000007946 */ /* 0x000fea0003800000 */
[----:B------:R-:W-:Y:S02]  /*28c10*/  ULDC UR4, c[0x0][0x20] ;  /* 0x0000080000047ab9 */ /* 0x000fe40000000800 */
[----:B------:R-:W-:-:S05]  /*28c20*/  VIADD R0, R0, -UR4 ;  /* 0x8000000400007c36 */ /* 0x000fca0008000000 */
[----:B------:R-:W2:Y:S01]  /*28c30*/  LDL.64 R2, [R0] ;  /* 0x0000000000027983 */ /* 0x000ea20000100a00 */
[----:B------:R-:W0:Y:S02]  /*28c40*/  LDC.64 R4, c[0x0][0x208] ;  /* 0x00008200ff047b82 */ /* 0x000e240000000a00 */
[----:B0-----:R-:W-:Y:S02]  /*28c50*/  R2UR UR4, R4 ;  /* 0x00000000040472ca */ /* 0x001fe400000e0000 */
        /* <DEDUP_REMOVED lines=35> */
[----:B0-----:R1:W5:Y:S01]  /*28e90*/  LD.E R11, desc[UR6][R6.64+0x4] ;  /* 0x00000406060b7980 */ /* 0x001362000c101900 */
[----:B--2---:R-:W-:-:S04]  /*28ea0*/  LOP3.LUT R14, R14, 0x1, RZ, 0xfc, !PT ;  /* 0x000000010e0e7812 */ /* 0x004fc800078efcff */
[----:B------:R-:W-:-:S13]  /*28eb0*/  ISETP.NE.AND P1, PT, R14, 0x3, PT ;  /* 0x000000030e00780c */ /* 0x000fda0003f25270 */
[----:B-1----:R-:W-:Y:S05]  /*28ec0*/  @!P1 BRA `(.L_x_2725) ;  /* 0x0000000000049947 */ /* 0x002fea0003800000 */
[----:B------:R-:W-:Y:S01]  /*28ed0*/  BPT.TRAP 0x1 ;  /* 0x000000040000795c */ /* 0x000fe20000300000 */
.L_x_2725:
[----:B------:R-:W-:Y:S05]  /*28ee0*/  BSYNC B3 ;  /* 0x0000000000037941 */ /* 0x000fea0003800000 */
.L_x_2724:
[----:B------:R-:W-:Y:S02]  /*28ef0*/  R2UR UR4, R4 ;  /* 0x00000000040472ca */ /* 0x000fe400000e0000 */
[----:B------:R-:W-:-:S13]  /*28f00*/  R2UR UR5, R5 ;  /* 0x00000000050572ca */ /* 0x000fda00000e0000 */
[----:B------:R-:W2:Y:S01]  /*28f10*/  LD.E.64 R2, desc[UR4][R8.64+0x8] ;  /* 0x0000080408027980 */ /* 0x000ea2000c101b00 */
[----:B-----5:R-:W-:Y:S02]  /*28f20*/  SHF.L.U32 R13, R11, 0x1f, RZ ;  /* 0x0000001f0b0d7819 */ /* 0x020fe400000006ff */
[----:B--2---:R-:W-:-:S05]  /*28f30*/  MOV R3, R2 ;  /* 0x0000000200037202 */ /* 0x004fca0000000f00 */
[----:B------:R-:W-:-:S04]  /*28f40*/  IMAD R12, R12, 0x8, R3 ;  /* 0x000000080c0c7824 */ /* 0x000fc800078e0203 */
[----:B------:R0:W1:Y:S01]  /*28f50*/  SYNCS.PHASECHK.TRANS64.TRYWAIT P1, [R12+URZ], R13 ;  /* 0x0000000d0c0075a7 */ /* 0x000062000802017f */
[----:B------:R-:W2:Y:S01]  /*28f60*/  LD.E R11, desc[UR4][R8.64+0x1c] ;  /* 0x00001c04080b7980 */ /* 0x000ea2000c101900 */
[----:B------:R-:W-:Y:S02]  /*28f70*/  R2UR UR6, R4 ;  /* 0x00000000040672ca */ /* 0x000fe400000e0000 */
[----:B------:R-:W-:Y:S01]  /*28f80*/  R2UR UR7, R5 ;  /* 0x00000000050772ca */ /* 0x000fe200000e0000 */
[----:B------:R0:W5:Y:S01]  /*28f90*/  LD.E R2, desc[UR4][R6.64] ;  /* 0x0000000406027980 */ /* 0x000162000c101900 */
[----:B------:R-:W-:Y:S11]  /*28fa0*/  BSSY B3, `(.L_x_2726) ;  /* 0x0000006000037945 */ /* 0x000ff60003800000 */
[----:B------:R0:W5:Y:S01]  /*28fb0*/  LD.E R3, desc[UR6][R6.64+0x4] ;  /* 0x0000040606037980 */ /* 0x000162000c101900 */
[----:B--2---:R-:W-:-:S04]  /*28fc0*/  LOP3.LUT R11, R11, 0x1, RZ, 0xfc, !PT ;  /* 0x000000010b0b7812 */ /* 0x004fc800078efcff */
[----:B------:R-:W-:-:S13]  /*28fd0*/  ISETP.NE.AND P2, PT, R11, 0x3, PT ;  /* 0x000000030b00780c */ /* 0x000fda0003f45270 */
[----:B01----:R-:W-:Y:S05]  /*28fe0*/  @!P2 BRA `(.L_x_2727) ;  /* 0x000000000004a947 */ /* 0x003fea0003800000 */
[----:B------:R-:W-:Y:S01]  /*28ff0*/  BPT.TRAP 0x1 ;  /* 0x000000040000795c */ /* 0x000fe20000300000 */
.L_x_2727:
[----:B------:R-:W-:Y:S05]  /*29000*/  BSYNC B3 ;  /* 0x0000000000037941 */ /* 0x000fea0003800000 */
.L_x_2726:
        /* <DEDUP_REMOVED lines=8> */
[----:B------:R-:W0:Y:S02]  /*29090*/  SYNCS.PHASECHK.TRANS64.TRYWAIT P1, [R2+URZ], R3 ;  /* 0x00000003020075a7 */ /* 0x000e24000802017f */
[----:B0-----:R-:W-:Y:S05]  /*290a0*/  @!P1 BRA `(.L_x_2730) ;  /* 0x000001b400a49947 */ /* 0x001fea0003800000 */
.L_x_2729:
[----:B------:R-:W-:Y:S05]  /*290b0*/  BSYNC B3 ;  /* 0x0000000000037941 */ /* 0x000fea0003800000 */
.L_x_2728:
[----:B------:R-:W2:Y:S04]  /*290c0*/  LDL.64 R8, [R0] ;  /* 0x0000000000087983 */ /* 0x000ea80000100a00 */
[----:B------:R-:W3:Y:S01]  /*290d0*/  LDL.64 R6, [R0+0x28] ;  /* 0x0000280000067983 */ /* 0x000ee20000100a00 */
[C---:B------:R-:W-:Y:S02]  /*290e0*/  R2UR UR6, R4.reuse ;  /* 0x00000000040672ca */ /* 0x040fe400000e0000 */
[C---:B------:R-:W-:Y:S01]  /*290f0*/  R2UR UR7, R5.reuse ;  /* 0x00000000050772ca */ /* 0x040fe200000e0000 */
[----:B0----5:R-:W4:Y:S01]  /*29100*/  LDL.64 R2, [R0+0x20] ;  /* 0x0000200000027983 */ /* 0x021f220000100a00 */
        /* <DEDUP_REMOVED lines=85> */
[----:B0-----:R-:W-:Y:S05]  /*29660*/  @!P1 BRA `(.L_x_2732) ;  /* 0x0000000000049947 */ /* 0x001fea0003800000 */
[----:B------:R-:W-:Y:S01]  /*29670*/  BPT.TRAP 0x1 ;  /* 0x000000040000795c */ /* 0x000fe20000300000 */
.L_x_2732:
[----:B------:R-:W-:Y:S05]  /*29680*/  BSYNC B3 ;  /* 0x0000000000037941 */ /* 0x000fea0003800000 */
.L_x_2731:
        /* <DEDUP_REMOVED lines=17> */
.L_x_2734:
[----:B------:R-:W-:Y:S05]  /*297a0*/  BSYNC B3 ;  /* 0x0000000000037941 */ /* 0x000fea0003800000 */
.L_x_2733:
        /* <DEDUP_REMOVED lines=10> */
.L_x_2736:
[----:B------:R-:W-:Y:S05]  /*29850*/  BSYNC B3 ;  /* 0x0000000000037941 */ /* 0x000fea0003800000 */
.L_x_2735:
[----:B------:R-:W2:Y:S04]  /*29860*/  LDL.64 R12, [R0] ;  /* 0x00000000000c7983 */ /* 0x000ea80000100a00 */
[----:B------:R-:W3:Y:S01]  /*29870*/  LDL.64 R6, [R0+0x58] ;  /* 0x0000580000067983 */ /* 0x000ee20000100a00 */
[C---:B------:R-:W-:Y:S02]  /*29880*/  R2UR UR6, R4.reuse ;  /* 0x00000000040672ca */ /* 0x040fe400000e0000 */
[C---:B------:R-:W-:Y:S01]  /*29890*/  R2UR UR7, R5.reuse ;  /* 0x00000000050772ca */ /* 0x040fe200000e0000 */
[----:B------:R-:W4:Y:S01]  /*298a0*/  LDL.64 R2, [R0+0x48] ;  /* 0x0000480000027983 */ /* 0x000f220000100a00 */
[C---:B------:R-:W-:Y:S02]  /*298b0*/  R2UR UR4, R4.reuse ;  /* 0x00000000040472ca */ /* 0x040fe400000e0000 */
[C---:B------:R-:W-:Y:S01]  /*298c0*/  R2UR UR5, R5.reuse ;  /* 0x00000000050572ca */ /* 0x040fe200000e0000 */
[----:B0----5:R-:W4:Y:S08]  /*298d0*/  LDL.64 R8, [R0+0x50] ;  /* 0x0000500000087983 */ /* 0x021f300000100a00 */
[----:B--2---:R-:W2:Y:S04]  /*298e0*/  LD.E R11, desc[UR6][R12.64] ;  /* 0x000000060c0b7980 */ /* 0x004ea8000c101900 */
[----:B---3--:R-:W2:Y:S01]  /*298f0*/  LD.E.64 R6, desc[UR4][R6.64] ;  /* 0x0000000406067980 */ /* 0x008ea2000c101b00 */
[----:B------:R-:W-:Y:S05]  /*29900*/  WARPSYNC.ALL ;  /* 0x0000000000007948 */ /* 0x000fea0003800000 */
[----:B------:R-:W-:Y:S01]  /*29910*/  R2UR UR6, R4 ;  /* 0x00000000040672ca */ /* 0x000fe200000e0000 */
[----:B------:R-:W3:Y:S01]  /*29920*/  LDL.LU R18, [R1+0x470] ;  /* 0x0004700001127983 */ /* 0x000ee20000300800 */
[----:B------:R-:W-:-:S02]  /*29930*/  R2UR UR7, R5 ;  /* 0x00000000050772ca */ /* 0x000fc400000e0000 */
[----:B------:R-:W-:Y:S01]  /*29940*/  R2UR UR4, R4 ;  /* 0x00000000040472ca */ /* 0x000fe200000e0000 */
[----:B------:R-:W3:Y:S01]  /*29950*/  LDL R20, [R1+0x474] ;  /* 0x0004740001147983 */ /* 0x000ee20000100800 */
[----:B------:R-:W-:-:S03]  /*29960*/  R2UR UR5, R5 ;  /* 0x00000000050572ca */ /* 0x000fc600000e0000 */
[----:B------:R-:W3:Y:S06]  /*29970*/  LDL R19, [R1+0x478] ;  /* 0x0004780001137983 */ /* 0x000eec0000100800 */
[----:B----4-:R-:W4:Y:S04]  /*29980*/  LD.E R14, desc[UR6][R2.64] ;  /* 0x00000006020e7980 */ /* 0x010f28000c101900 */
[----:B------:R-:W3:Y:S01]  /*29990*/  LD.E.64 R12, desc[UR4][R8.64] ;  /* 0x00000004080c7980 */ /* 0x000ee2000c101b00 */
[----:B--2---:R-:W-:Y:S01]  /*299a0*/  IMAD R6, R11, 0xc00, R6 ;  /* 0x00000c000b067824 */ /* 0x004fe200078e0206 */
[----:B------:R-:W-:Y:S01]  /*299b0*/  R2UR UR7, R7 ;  /* 0x00000000070772ca */ /* 0x000fe200000e0000 */
[----:B------:R-:W-:Y:S01]  /*299c0*/  WARPGROUP.ARRIVE ;  /* 0x00000000000079c5 */ /* 0x000fe20000000000 */
        /* <DEDUP_REMOVED lines=14> */
[----:B------:R-:W-:Y:S01]  /*29ab0*/  WARPGROUP.ARRIVE ;  /* 0x00000000000079c5 */ /* 0x000fe20000000000 */
[----:B------:R-:W-:Y:S01]  /*29ac0*/  IMAD.MOV.U32 R15, RZ, RZ, R7 ;  /* 0x000000ffff0f7224 */ /* 0x000fe200078e0007 */
[----:B------:R-:W-:-:S02]  /*29ad0*/  R2UR UR8, R4 ;  /* 0x00000000040872ca */ /* 0x000fc400000e0000 */
[----:B------:R-:W-:Y:S02]  /*29ae0*/  R2UR UR6, R14 ;  /* 0x000000000e0672ca */ /* 0x000fe400000e0000 */
        /* <DEDUP_REMOVED lines=222> */
[----:B------:R-:W0:Y:S01]  /*2a8d0*/  S2R R197, SR_TID.X ;  /* 0x0000000000c57919 */ /* 0x000e220000002100 */
[----:B------:R-:W-:Y:S02]  /*2a8e0*/  R2UR UR8, R4 ;  /* 0x00000000040872ca */ /* 0x000fe400000e0000 */
[----:B------:R-:W-:Y:S02]  /*2a8f0*/  R2UR UR6, R12 ;  /* 0x000000000c0672ca */ /* 0x000fe400000e0000 */
[----:B------:R-:W-:Y:S02]  /*2a900*/  R2UR UR7, R13 ;  /* 0x000000000d0772ca */ /* 0x000fe400000e0000 */
[----:B------:R-:W-:Y:S02]  /*2a910*/  R2UR UR9, R5 ;  /* 0x00000000050972ca */ /* 0x000fe400000e0000 */
[----:B------:R-:W-:Y:S02]  /*2a920*/  LOP3.LUT R18, R18, 0xfff7ffff, RZ, 0xc0, !PT ;  /* 0xfff7ffff12127812 */ /* 0x000fe400078ec0ff */
[----:B0-----:R-:W-:Y:S01]  /*2a930*/  LOP3.LUT P2, RZ, R197, 0x7f, RZ, 0xc0, !PT ;  /* 0x0000007fc5ff7812 */ /* 0x001fe2000784c0ff */
[----:B--2---:R-:W-:-:S02]  /*2a940*/  VIADD R6, R8, 0xc06 ;  /* 0x00000c0608067836 */ /* 0x004fc40000000000 */
[----:B------:R-:W-:Y:S01]  /*2a950*/  IMAD.MOV.U32 R7, RZ, RZ, R9 ;  /* 0x000000ffff077224 */ /* 0x000fe200078e0009 */
[----:B------:R-:W-:Y:S02]  /*2a960*/  SHF.R.U32.HI R11, RZ, 0x7, R197 ;  /* 0x00000007ff0b7819 */ /* 0x000fe400000116c5 */
[----:B------:R-:W-:Y:S02]  /*2a970*/  R2UR UR4, R6 ;  /* 0x00000000060472ca */ /* 0x000fe400000e0000 */
[----:B------:R-:W-:-:S05]  /*2a980*/  R2UR UR5, R7 ;  /* 0x00000000070572ca */ /* 0x000fca00000e0000 */
[----:B------:R-:W-:-:S08]  /*2a990*/  @P2 LOP3.LUT R18, R18, 0x80000, RZ, 0xfc, !PT ;  /* 0x0008000012122812 */ /* 0x000fd000078efcff */
[----:B------:R-:W-:Y:S03]  /*2a9a0*/  HGMMA.64x96x16.F32 R24, gdesc[UR4], R24, gsb0 ;  /* 0x01600000041879f0 */ /* 0x000fe60008000818 */
[----:B------:R-:W-:Y:S02]  /*2a9b0*/  WARPGROUP.DEPBAR.LE gsb0, 0x0 ;  /* 0x00008000000079c5 */ /* 0x000fe40000010000 */
[----:B------:R0:W-:Y:S04]  /*2a9c0*/  ST.E desc[UR8][R2.64], R189 ;  /* 0x000000bd02007985 */ /* 0x0001e8000c101908 */
[----:B------:R-:W2:Y:S04]  /*2a9d0*/  @!P2 LDL.64 R6, [R0+0x18] ;  /* 0x000018000006a983 */ /* 0x000ea80000100a00 */
[----:B------:R-:W3:Y:S01]  /*2a9e0*/  @!P2 LDL.64 R8, [R0] ;  /* 0x000000000008a983 */ /* 0x000ee20000100a00 */
[----:B------:R-:W-:-:S02]  /*2a9f0*/  @!P2 R2UR UR4, R4 ;  /* 0x000000000404a2ca */ /* 0x000fc400000e0000 */
[C---:B------:R-:W-:Y:S01]  /*2aa00*/  @!P2 R2UR UR5, R5.reuse ;  /* 0x000000000505a2ca */ /* 0x040fe200000e0000 */
[----:B------:R1:W-:Y:S01]  /*2aa10*/  STL [R1+0x470], R18 ;  /* 0x0004701201007387 */ /* 0x0003e20000100800 */
[----:B------:R-:W-:Y:S02]  /*2aa20*/  @!P2 R2UR UR6, R4 ;  /* 0x000000000406a2ca */ /* 0x000fe400000e0000 */
[----:B------:R-:W-:Y:S02]  /*2aa30*/  @!P2 R2UR UR7, R5 ;  /* 0x000000000507a2ca */ /* 0x000fe400000e0000 */
[----:B------:R-:W-:-:S05]  /*2aa40*/  IADD3 R11, -R11, 0xb, RZ ;  /* 0x0000000b0b0b7810 */ /* 0x000fca0007ffe1ff */
[----:B------:R4:W-:Y:S06]  /*2aa50*/  BAR.ARV R11, 0x100 ;  /* 0x0004000b0000751d */ /* 0x0009ec0000002000 */
[----:B--2---:R-:W2:Y:S04]  /*2aa60*/  @!P2 LD.E.64 R6, desc[UR4][R6.64+0x30] ;  /* 0x000030040606a980 */ /* 0x004ea8000c101b00 */
[----:B---3--:R-:W0:Y:S01]  /*2aa70*/  @!P2 LD.E R8, desc[UR6][R8.64] ;  /* 0x000000060808a980 */ /* 0x008e22000c101900 */
[----:B--2---:R-:W-:-:S05]  /*2aa80*/  @!P2 MOV R13, R6 ;  /* 0x00000006000da202 */ /* 0x004fca0000000f00 */
[----:B0-----:R-:W-:-:S05]  /*2aa90*/  @!P2 IMAD R2, R8, 0x8, R13 ;  /* 0x000000080802a824 */ /* 0x001fca00078e020d */
[----:B------:R-:W-:-:S04]  /*2aaa0*/  @!P2 PRMT R2, RZ, 0x654, R2 ;  /* 0x00000654ff02a816 */ /* 0x000fc80000000002 */
[----:B------:R0:W-:Y:S02]  /*2aab0*/  @!P2 SYNCS.ARRIVE.TRANS64.RED.A1T0 RZ, [R2+URZ], RZ ;  /* 0x000000ff02ffa9a7 */ /* 0x0001e4000810043f */
[----:B0-----:R-:W2:Y:S01]  /*2aac0*/  LDL.64 R2, [R0+0x68] ;  /* 0x0000680000027983 */ /* 0x001ea20000100a00 */
[----:B------:R-:W-:Y:S02]  /*2aad0*/  R2UR UR4, R4 ;  /* 0x00000000040472ca */ /* 0x000fe400000e0000 */
[----:B------:R-:W-:-:S13]  /*2aae0*/  R2UR UR5, R5 ;  /* 0x00000000050572ca */ /* 0x000fda00000e0000 */
[----:B--2---:R-:W1:Y:S01]  /*2aaf0*/  LD.E.64 R2, desc[UR4][R2.64] ;  /* 0x0000000402027980 */ /* 0x004e62000c101b00 */
[C---:B------:R-:W-:Y:S02]  /*2ab00*/  R2UR UR4, R4.reuse ;  /* 0x00000000040472ca */ /* 0x040fe400000e0000 */
[C---:B------:R-:W-:Y:S01]  /*2ab10*/  R2UR UR5, R5.reuse ;  /* 0x00000000050572ca */ /* 0x040fe200000e0000 */
[----:B------:R-:W-:Y:S01]  /*2ab20*/  IMAD.MOV.U32 R23, RZ, RZ, R157 ;  /* 0x000000ffff177224 */ /* 0x000fe200078e009d */
[C---:B------:R-:W-:Y:S02]  /*2ab30*/  R2UR UR8, R4.reuse ;  /* 0x00000000040872ca */ /* 0x040fe400000e0000 */
[C---:B------:R-:W-:Y:S01]  /*2ab40*/  R2UR UR9, R5.reuse ;  /* 0x00000000050972ca */ /* 0x040fe200000e0000 */
[----:B------:R-:W-:Y:S01]  /*2ab50*/  IMAD.MOV.U32 R8, RZ, RZ, R19 ;  /* 0x000000ffff087224 */ /* 0x000fe200078e0013 */
[----:B------:R-:W-:Y:S01]  /*2ab60*/  R2UR UR12, R4 ;  /* 0x00000000040c72ca */ /* 0x000fe200000e0000 */
[----:B------:R-:W-:Y:S01]  /*2ab70*/  IMAD.MOV.U32 R9, RZ, RZ, R20 ;  /* 0x000000ffff097224 */ /* 0x000fe200078e0014 */
[----:B------:R-:W-:-:S02]  /*2ab80*/  R2UR UR13, R5 ;  /* 0x00000000050d72ca */ /* 0x000fc400000e0000 */
[----:B------:R-:W-:Y:S02]  /*2ab90*/  R2UR UR6, R4 ;  /* 0x00000000040672ca */ /* 0x000fe400000e0000 */
[----:B------:R-:W-:-:S05]  /*2aba0*/  R2UR UR7, R5 ;  /* 0x00000000050772ca */ /* 0x000fca00000e0000 */
[----:B------:R0:W2:Y:S01]  /*2abb0*/  LD.E R78, desc[UR8][R8.64] ;  /* 0x00000008084e7980 */ /* 0x0000a2000c101900 */
[C---:B------:R-:W-:Y:S02]  /*2abc0*/  R2UR UR8, R4.reuse ;  /* 0x00000000040872ca */ /* 0x040fe400000e0000 */
[C---:B------:R-:W-:Y:S02]  /*2abd0*/  R2UR UR9, R5.reuse ;  /* 0x00000000050972ca */ /* 0x040fe400000e0000 */
[C---:B------:R-:W-:Y:S02]  /*2abe0*/  R2UR UR10, R4.reuse ;  /* 0x00000000040a72ca */ /* 0x040fe400000e0000 */
[----:B------:R-:W-:Y:S01]  /*2abf0*/  R2UR UR11, R5 ;  /* 0x00000000050b72ca */ /* 0x000fe200000e0000 */
[----:B------:R-:W3:Y:S08]  /*2ac00*/  LD.E R6, desc[UR6][R22.64+0x4] ;  /* 0x0000040616067980 */ /* 0x000ef0000c101900 */
[----:B------:R-:W3:Y:S04]  /*2ac10*/  LD.E R77, desc[UR8][R22.64+0xc] ;  /* 0x00000c08164d7980 */ /* 0x000ee8000c101900 */
[----:B------:R-:W4:Y:S04]  /*2ac20*/  LD.E R79, desc[UR10][R22.64+0x14] ;  /* 0x0000140a164f7980 */ /* 0x000f28000c101900 */
[----:B-1----:R-:W2:Y:S01]  /*2ac30*/  LD.E R18, desc[UR4][R2.64] ;  /* 0x0000000402127980 */ /* 0x002ea2000c101900 */
[----:B------:R-:W-:-:S02]  /*2ac40*/  R2UR UR4, R4 ;  /* 0x00000000040472ca */ /* 0x000fc400000e0000 */
[----:B------:R-:W-:Y:S01]  /*2ac50*/  R2UR UR5, R5 ;  /* 0x00000000050572ca */ /* 0x000fe200000e0000 */
[----:B------:R-:W3:-:S12]  /*2ac60*/  LD.E R3, desc[UR12][R22.64+0x18] ;  /* 0x0000180c16037980 */ /* 0x000ed8000c101900 */
[----:B------:R-:W3:Y:S01]  /*2ac70*/  LD.E R75, desc[UR4][R22.64] ;  /* 0x00000004164b7980 */ /* 0x000ee2000c101900 */
[----:B------:R-:W-:Y:S02]  /*2ac80*/  R2UR UR4, R4 ;  /* 0x00000000040472ca */ /* 0x000fe400000e0000 */
[----:B------:R-:W-:-:S13]  /*2ac90*/  R2UR UR5, R5 ;  /* 0x00000000050572ca */ /* 0x000fda00000e0000 */
[----:B------:R-:W3:Y:S01]  /*2aca0*/  LD.E R7, desc[UR4][R22.64+0x8] ;  /* 0x0000080416077980 */ /* 0x000ee2000c101900 */
[----:B------:R-:W-:Y:S02]  /*2acb0*/  R2UR UR4, R4 ;  /* 0x00000000040472ca */ /* 0x000fe400000e0000 */
[----:B------:R-:W-:-:S13]  /*2acc0*/  R2UR UR5, R5 ;  /* 0x00000000050572ca */ /* 0x000fda00000e0000 */
[----:B------:R-:W3:Y:S01]  /*2acd0*/  LD.E R76, desc[UR4][R22.64+0x10] ;  /* 0x00001004164c7980 */ /* 0x000ee2000c101900 */
[----:B------:R-:W-:Y:S01]  /*2ace0*/  BSSY B3, `(.L_x_2738) ;  /* 0x00000a5000037945 */ /* 0x000fe20003800000 */
[----:B----4-:R-:W-:Y:S02]  /*2acf0*/  IMAD R79, R10, -0x60, R79 ;  /* 0xffffffa00a4f7824 */ /* 0x010fe400078e024f */
[-C--:B--2---:R-:W-:Y:S01]  /*2ad00*/  FMUL.FTZ R20, R49, R18.reuse ;  /* 0x0000001231147220 */ /* 0x084fe20000410000 */
[----:B------:R-:W-:-:S03]  /*2ad10*/  FMUL.FTZ R73, R43, R18 ;  /* 0x000000122b497220 */ /* 0x000fc60000410000 */
[----:B------:R1:W2:Y:S01]  /*2ad20*/  MUFU.TANH R43, R20 ;  /* 0x00000014002b7308 */ /* 0x0002a20000002400 */
[-C--:B------:R-:W-:Y:S01]  /*2ad30*/  FMUL.FTZ R32, R32, R18.reuse ;  /* 0x0000001220207220 */ /* 0x080fe20000410000 */
[----:B-1----:R-:W-:-:S06]  /*2ad40*/  FMUL.FTZ R20, R57, R18 ;  /* 0x0000001239147220 */ /* 0x002fcc0000410000 */
[----:B------:R3:W1:Y:S01]  /*2ad50*/  MUFU.TANH R84, R20 ;  /* 0x0000001400547308 */ /* 0x0006620000002400 */
[----:B------:R-:W-:Y:S01]  /*2ad60*/  FMUL.FTZ R19, R48, R18 ;  /* 0x0000001230137220 */ /* 0x000fe20000410000 */
[----:B---3--:R-:W-:-:S06]  /*2ad70*/  SHF.R.S32.HI R20, RZ, 0x1f, R75 ;  /* 0x0000001fff147819 */ /* 0x008fcc000001144b */
[----:B------:R3:W4:Y:S01]  /*2ad80*/  MUFU.TANH R80, R32 ;  /* 0x0000002000507308 */ /* 0x0007220000002400 */
[----:B------:R-:W-:Y:S01]  /*2ad90*/  LEA.HI R20, R20, R75, RZ, 0x7 ;  /* 0x0000004b14147211 */ /* 0x000fe200078f38ff */
[----:B------:R-:W-:-:S03]  /*2ada0*/  FMUL.FTZ R72, R42, R18 ;  /* 0x000000122a487220 */ /* 0x000fc60000410000 */
[----:B---3--:R-:W-:-:S03]  /*2adb0*/  LOP3.LUT R32, R20, 0xffffff80, RZ, 0xc0, !PT ;  /* 0xffffff8014207812 */ /* 0x008fc600078ec0ff */
[----:B------:R3:W0:Y:S02]  /*2adc0*/  MUFU.TANH R42, R19 ;  /* 0x00000013002a7308 */ /* 0x0006240000002400 */
[----:B------:R-:W-:Y:S02]  /*2add0*/  IMAD.IADD R32, R75, 0x1, -R32 ;  /* 0x000000014b207824 */ /* 0x000fe400078e0a20 */
[-C--:B------:R-:W-:Y:S01]  /*2ade0*/  FMUL.FTZ R21, R52, R18.reuse ;  /* 0x0000001234157220 */ /* 0x080fe20000410000 */
[----:B---3--:R-:W-:-:S04]  /*2adf0*/  FMUL.FTZ R19, R56, R18 ;  /* 0x0000001238137220 */ /* 0x008fc80000410000 */
[----:B------:R3:W1:Y:S01]  /*2ae00*/  MUFU.TANH R83, R19 ;  /* 0x0000001300537308 */ /* 0x0006620000002400 */
[----:B------:R-:W-:Y:S01]  /*2ae10*/  FMUL.FTZ R12, R31, R18 ;  /* 0x000000121f0c7220 */ /* 0x000fe20000410000 */
[----:B---3--:R-:W-:-:S06]  /*2ae20*/  SHF.R.S32.HI R19, RZ, 0x1f, R32 ;  /* 0x0000001fff137819 */ /* 0x008fcc0000011420 */
[----:B------:R3:W1:Y:S01]  /*2ae30*/  MUFU.TANH R82, R21 ;  /* 0x0000001500527308 */ /* 0x0006620000002400 */
[----:B0-----:R-:W-:Y:S01]  /*2ae40*/  FMUL.FTZ R8, R24, R18 ;  /* 0x0000001218087220 */ /* 0x001fe20000410000 */
[----:B---3--:R-:W-:-:S04]  /*2ae50*/  LEA.HI R21, R19, R32, RZ, 0x2 ;  /* 0x0000002013157211 */ /* 0x008fc800078f10ff */
[----:B------:R-:W-:Y:S01]  /*2ae60*/  LOP3.LUT R31, R21, 0x7ffffffc, RZ, 0xc0, !PT ;  /* 0x7ffffffc151f7812 */ /* 0x000fe200078ec0ff */
[----:B------:R-:W-:Y:S01]  /*2ae70*/  FMUL.FTZ R24, R34, R18 ;  /* 0x0000001222187220 */ /* 0x000fe20000410000 */
[----:B------:R-:W-:Y:S02]  /*2ae80*/  LEA.HI R19, R19, R32, RZ, 0x5 ;  /* 0x0000002013137211 */ /* 0x000fe400078f28ff */
[----:B------:R-:W-:Y:S01]  /*2ae90*/  SHF.R.S32.HI R34, RZ, 0x1f, R21 ;  /* 0x0000001fff227819 */ /* 0x000fe20000011415 */
[----:B------:R-:W-:Y:S01]  /*2aea0*/  IMAD.IADD R32, R32, 0x1, -R31 ;  /* 0x0000000120207824 */ /* 0x000fe200078e0a1f */
[----:B------:R-:W-:Y:S01]  /*2aeb0*/  SHF.R.S32.HI R31, RZ, 0x2, R21 ;  /* 0x00000002ff1f7819 */ /* 0x000fe20000011415 */
[----:B------:R-:W-:Y:S01]  /*2aec0*/  FMUL.FTZ R33, R33, R18 ;  /* 0x0000001221217220 */ /* 0x000fe20000410000 */
[----:B------:R-:W-:Y:S02]  /*2aed0*/  SHF.R.S32.HI R21, RZ, 0x5, R19 ;  /* 0x00000005ff157819 */ /* 0x000fe40000011413 */
[----:B------:R-:W-:-:S02]  /*2aee0*/  SHF.R.S32.HI R19, RZ, 0x7, R20 ;  /* 0x00000007ff137819 */ /* 0x000fc40000011414 */
[----:B------:R-:W-:Y:S01]  /*2aef0*/  LEA.HI R34, R34, R31, RZ, 0x3 ;  /* 0x0000001f22227211 */ /* 0x000fe200078f18ff */
[----:B------:R0:W3:Y:S01]  /*2af00*/  MUFU.TANH R81, R33 ;  /* 0x0000002100517308 */ /* 0x0000e20000002400 */
        /* <DEDUP_REMOVED lines=10> */
[----:B0-----:R-:W-:Y:S01]  /*2afb0*/  IMAD R33, R78, 0x8, R21 ;  /* 0x000000084e217824 */ /* 0x001fe200078e0215 */
[----:B------:R-:W-:Y:S01]  /*2afc0*/  LEA.HI R20, R20, R19, RZ, 0x1 ;  /* 0x0000001314147211 */ /* 0x000fe200078f08ff */
        /* <DEDUP_REMOVED lines=23> */
[----:B------:R-:W-:Y:S01]  /*2b140*/  LOP3.LUT R34, R34, 0xfffffff8, RZ, 0xc0, !PT ;  /* 0xfffffff822227812 */ /* 0x000fe200078ec0ff */
[----:B------:R-:W-:-:S02]  /*2b150*/  IMAD R21, R10, -0x60, R7 ;  /* 0xffffffa00a157824 */ /* 0x000fc400078e0207 */
[-C--:B------:R-:W-:Y:S01]  /*2b160*/  FMUL.FTZ R50, R71, R18.reuse ;  /* 0x0000001247327220 */ /* 0x080fe20000410000 */
[-C--:B------:R-:W-:Y:S01]  /*2b170*/  FMUL.FTZ R40, R40, R18.reuse ;  /* 0x0000001228287220 */ /* 0x080fe20000410000 */
[----:B------:R-:W-:Y:S01]  /*2b180*/  FMUL.FTZ R41, R41, R18 ;  /* 0x0000001229297220 */ /* 0x000fe20000410000 */
[----:B------:R-:W-:Y:S02]  /*2b190*/  LOP3.LUT R20, R20, 0x3fffffe, RZ, 0xc0, !PT ;  /* 0x03fffffe14147812 */ /* 0x000fe400078ec0ff */
[----:B------:R-:W-:Y:S01]  /*2b1a0*/  ISETP.GE.AND P1, PT, R3, 0x1, PT ;  /* 0x000000010300780c */ /* 0x000fe20003f26270 */
[----:B------:R-:W-:Y:S01]  /*2b1b0*/  IMAD.IADD R34, R31, 0x1, -R34 ;  /* 0x000000011f227824 */ /* 0x000fe200078e0a22 */
[----:B------:R-:W-:Y:S01]  /*2b1c0*/  IADD3 R21, -R6, 0x1, R21 ;  /* 0x0000000106157810 */ /* 0x000fe20007ffe115 */
[----:B------:R-:W0:Y:S01]  /*2b1d0*/  MUFU.TANH R8, R8 ;  /* 0x0000000800087308 */ /* 0x000e220000002400 */
[----:B------:R-:W-:Y:S01]  /*2b1e0*/  IMAD.IADD R20, R19, 0x1, -R20 ;  /* 0x0000000113147824 */ /* 0x000fe200078e0a14 */
[----:B------:R-:W-:Y:S01]  /*2b1f0*/  LOP3.LUT R18, RZ, R77, RZ, 0x33, !PT ;  /* 0x0000004dff127212 */ /* 0x000fe200078e33ff */
[----:B------:R-:W-:-:S05]  /*2b200*/  IMAD.U32 R19, R33, 0x10, R34 ;  /* 0x0000001021137824 */ /* 0x000fca00078e0022 */
[----:B------:R-:W0:Y:S01]  /*2b210*/  MUFU.TANH R13, R13 ;  /* 0x0000000d000d7308 */ /* 0x000e220000002400 */
[----:B------:R-:W-:-:S07]  /*2b220*/  IMAD R21, R32, -0x2, R21 ;  /* 0xfffffffe20157824 */ /* 0x000fce00078e0215 */
[----:B------:R-:W0:Y:S01]  /*2b230*/  MUFU.TANH R2, R2 ;  /* 0x0000000200027308 */ /* 0x000e220000002400 */
[----:B------:R-:W-:-:S07]  /*2b240*/  IMAD R54, R20, 0x40, R19 ;  /* 0x0000004014367824 */ /* 0x000fce00078e0213 */
        /* <DEDUP_REMOVED lines=12> */
[----:B------:R0:W0:Y:S08]  /*2b310*/  MUFU.TANH R39, R41 ;  /* 0x0000002900277308 */ /* 0x0000300000002400 */
        /* <DEDUP_REMOVED lines=25> */
[----:B------:R-:W-:-:S02]  /*2b4b0*/  IMAD R19, R10, -0x60, RZ ;  /* 0xffffffa00a137824 */ /* 0x000fc400078e02ff */
[C---:B------:R-:W-:Y:S02]  /*2b4c0*/  IMAD.IADD R63, R21.reuse, 0x1, R76 ;  /* 0x00000001153f7824 */ /* 0x040fe400078e024c */
[----:B------:R-:W-:Y:S02]  /*2b4d0*/  IMAD.IADD R67, R21, 0x1, R18 ;  /* 0x0000000115437824 */ /* 0x000fe400078e0212 */
[----:B------:R-:W-:Y:S02]  /*2b4e0*/  IMAD R62, R32, -0x2, R19 ;  /* 0xfffffffe203e7824 */ /* 0x000fe400078e0213 */
[--C-:B------:R-:W-:Y:S02]  /*2b4f0*/  IMAD.IADD R58, R63, 0x1, R54.reuse ;  /* 0x000000013f3a7824 */ /* 0x100fe400078e0236 */
[----:B------:R-:W-:Y:S01]  /*2b500*/  IMAD.IADD R59, R67, 0x1, R54 ;  /* 0x00000001433b7824 */ /* 0x000fe200078e0236 */
[----:B-1234-:R-:W-:Y:S06]  /*2b510*/  @!P1 BRA `(.L_x_2739) ;  /* 0x0000000000849947 */ /* 0x01efec0003800000 */
        /* <DEDUP_REMOVED lines=16> */
.L_x_2743:
[----:B------:R-:W-:Y:S05]  /*2b620*/  BSYNC B5 ;  /* 0x0000000000057941 */ /* 0x000fea0003800000 */
.L_x_2742:
[----:B------:R-:W-:Y:S01]  /*2b630*/  LOP3.LUT R18, RZ, R18, RZ, 0x33, !PT ;  /* 0x00000012ff127212 */ /* 0x000fe200078e33ff */
[----:B------:R-:W-:Y:S06]  /*2b640*/  BRA `(.L_x_2744) ;  /* 0x0000000000287947 */ /* 0x000fec0003800000 */
.L_x_2741:
        /* <DEDUP_REMOVED lines=10> */
.L_x_2744:
[----:B------:R-:W-:Y:S05]  /*2b6f0*/  BSYNC B4 ;  /* 0x0000000000047941 */ /* 0x000fea0003800000 */
.L_x_2740:
[----:B------:R-:W-:-:S05]  /*2b700*/  IMAD R18, R3, R18, R62 ;  /* 0x0000001203127224 */ /* 0x000fca00078e023e */
[----:B------:R-:W-:Y:S02]  /*2b710*/  VIMNMX R59, R59, R18, !PT ;  /* 0x000000123b3b7248 */ /* 0x000fe40007fe0100 */
[----:B------:R-:W-:-:S07]  /*2b720*/  VIADDMNMX R58, R18, R3, R58, PT ;  /* 0x00000003123a7246 */ /* 0x000fce000380013a */
.L_x_2739:
[----:B------:R-:W-:Y:S05]  /*2b730*/  BSYNC B3 ;  /* 0x0000000000037941 */ /* 0x000fea0003800000 */
.L_x_2738:
[C---:B------:R-:W-:Y:S01]  /*2b740*/  ISETP.GE.AND P2, PT, R79.reuse, 0x9, PT ;  /* 0x000000094f00780c */ /* 0x040fe20003f46270 */
[----:B------:R-:W-:Y:S01]  /*2b750*/  VIADD R54, R54, 0x8 ;  /* 0x0000000836367836 */ /* 0x000fe20000000000 */
[----:B------:R-:W-:Y:S01]  /*2b760*/  ISETP.GE.AND P1, PT, R79, 0x2, PT ;  /* 0x000000024f00780c */ /* 0x000fe20003f26270 */
[----:B------:R-:W-:Y:S01]  /*2b770*/  BSSY B3, `(.L_x_2745) ;  /* 0x0000097000037945 */ /* 0x000fe20003800000 */
[C---:B------:R-:W-:Y:S02]  /*2b780*/  ISETP.GT.AND P3, PT, R59.reuse, 0x8, !P2 ;  /* 0x000000083b00780c */ /* 0x040fe40005764270 */
[----:B------:R-:W-:Y:S02]  /*2b790*/  ISETP.GT.AND P4, PT, R59, 0x1, !P1 ;  /* 0x000000013b00780c */ /* 0x000fe40004f84270 */
[----:B------:R-:W-:Y:S02]  /*2b7a0*/  ISETP.LT.OR P3, PT, R58, 0x9, P3 ;  /* 0x000000093a00780c */ /* 0x000fe40001f61670 */
[----:B------:R-:W-:-:S02]  /*2b7b0*/  ISETP.GE.AND P5, PT, R79, 0xa, PT ;  /* 0x0000000a4f00780c */ /* 0x000fc40003fa6270 */
[----:B0-----:R-:W-:Y:S02]  /*2b7c0*/  FSEL R32, R14, -INF , !P3 ;  /* 0xff8000000e207808 */ /* 0x001fe40005800000 */
[C---:B------:R-:W-:Y:S02]  /*2b7d0*/  ISETP.LT.OR P4, PT, R58.reuse, 0x2, P4 ;  /* 0x000000023a00780c */ /* 0x040fe40002781670 */
        /* <DEDUP_REMOVED lines=127> */
.L_x_2750:
[----:B------:R-:W-:Y:S05]  /*2bfd0*/  BSYNC B5 ;  /* 0x0000000000057941 */ /* 0x000fea0003800000 */
.L_x_2749:
[----:B------:R-:W-:Y:S01]  /*2bfe0*/  LOP3.LUT R6, RZ, R6, RZ, 0x33, !PT ;  /* 0x00000006ff067212 */ /* 0x000fe200078e33ff */
[----:B------:R-:W-:Y:S06]  /*2bff0*/  BRA `(.L_x_2751) ;  /* 0x0000000000287947 */ /* 0x000fec0003800000 */
.L_x_2748:
        /* <DEDUP_REMOVED lines=10> */
.L_x_2751:
[----:B------:R-:W-:Y:S05]  /*2c0a0*/  BSYNC B4 ;  /* 0x0000000000047941 */ /* 0x000fea0003800000 */
.L_x_2747:
[----:B------:R-:W-:-:S05]  /*2c0b0*/  IMAD R6, R3, R6, R62 ;  /* 0x0000000603067224 */ /* 0x000fca00078e023e */
[----:B------:R-:W-:Y:S02]  /*2c0c0*/  VIADDMNMX R58, R6, R3, R58, PT ;  /* 0x00000003063a7246 */ /* 0x000fe4000380013a */
[----:B------:R-:W-:-:S07]  /*2c0d0*/  VIMNMX R59, R59, R6, !PT ;  /* 0x000000063b3b7248 */ /* 0x000fce0007fe0100 */
.L_x_2746:
[----:B------:R-:W-:Y:S05]  /*2c0e0*/  BSYNC B3 ;  /* 0x0000000000037941 */ /* 0x000fea0003800000 */
.L_x_2745:
        /* <DEDUP_REMOVED lines=76> */
[----:B------:R-:W-:Y:S02]  /*2c5b0*/  ISETP.LT.OR P1, PT, R58, 0x1, P1 ;  /* 0x000000013a00780c */ /* 0x000fe40000f21670 */
[----:B------:R-:W-:Y:S02]  /*2c5c0*/  ISETP.NE.AND P6, PT, R64, RZ, PT ;  /* 0x000000ff4000720c */ /* 0x000fe40003fc5270 */
[----:B------:R-:W-:Y:S02]  /*2c5d0*/  FSEL R56, R2, -INF , !P1 ;  /* 0xff80000002387808 */ /* 0x000fe40004800000 */
[----:B--2---:R-:W2:Y:S01]  /*2c5e0*/  LD.E.64 R2, desc[UR4][R6.64] ;  /* 0x0000000406027980 */ /* 0x004ea2000c101b00 */
[----:B------:R-:W-:-:S02]  /*2c5f0*/  ISETP.GT.AND P1, PT, R59, 0x49, !P2 ;  /* 0x000000493b00780c */ /* 0x000fc40005724270 */
[C---:B------:R-:W-:Y:S02]  /*2c600*/  ISETP.GT.AND P3, PT, R59.reuse, 0x50, !P3 ;  /* 0x000000503b00780c */ /* 0x040fe40005f64270 */
[C---:B------:R-:W-:Y:S02]  /*2c610*/  ISETP.GT.AND P4, PT, R59.reuse, 0x51, !P4 ;  /* 0x000000513b00780c */ /* 0x040fe40006784270 */
[C---:B------:R-:W-:Y:S02]  /*2c620*/  ISETP.GT.AND P5, PT, R59.reuse, 0x58, !P5 ;  /* 0x000000583b00780c */ /* 0x040fe40006fa4270 */
[----:B------:R-:W-:Y:S02]  /*2c630*/  ISETP.GT.AND P2, PT, R59, 0x59, !P6 ;  /* 0x000000593b00780c */ /* 0x000fe40007744270 */
[C---:B------:R-:W-:Y:S02]  /*2c640*/  ISETP.LT.OR P1, PT, R58.reuse, 0x4a, P1 ;  /* 0x0000004a3a00780c */ /* 0x040fe40000f21670 */
[----:B------:R-:W-:-:S02]  /*2c650*/  ISETP.LT.OR P3, PT, R58, 0x51, P3 ;  /* 0x000000513a00780c */ /* 0x000fc40001f61670 */
[----:B------:R-:W-:Y:S02]  /*2c660*/  FSEL R26, R26, -INF , !P1 ;  /* 0xff8000001a1a7808 */ /* 0x000fe40004800000 */
[C---:B------:R-:W-:Y:S02]  /*2c670*/  ISETP.LT.OR P4, PT, R58.reuse, 0x52, P4 ;  /* 0x000000523a00780c */ /* 0x040fe40002781670 */
[----:B------:R-:W-:Y:S02]  /*2c680*/  FSEL R27, R27, -INF , !P3 ;  /* 0xff8000001b1b7808 */ /* 0x000fe40005800000 */
[C---:B------:R-:W-:Y:S02]  /*2c690*/  ISETP.LT.OR P5, PT, R58.reuse, 0x59, P5 ;  /* 0x000000593a00780c */ /* 0x040fe40002fa1670 */
[----:B------:R-:W-:Y:S02]  /*2c6a0*/  FSEL R29, R29, -INF , !P4 ;  /* 0xff8000001d1d7808 */ /* 0x000fe40006000000 */
[----:B------:R-:W-:-:S02]  /*2c6b0*/  ISETP.LT.OR P2, PT, R58, 0x5a, P2 ;  /* 0x0000005a3a00780c */ /* 0x000fc40001741670 */
[----:B------:R-:W-:Y:S02]  /*2c6c0*/  FSEL R47, R47, -INF , !P5 ;  /* 0xff8000002f2f7808 */ /* 0x000fe40006800000 */
[----:B------:R-:W-:Y:S02]  /*2c6d0*/  R2UR UR6, R4 ;  /* 0x00000000040672ca */ /* 0x000fe400000e0000 */
[----:B------:R-:W-:Y:S02]  /*2c6e0*/  R2UR UR7, R5 ;  /* 0x00000000050772ca */ /* 0x000fe400000e0000 */
[----:B------:R-:W-:-:S11]  /*2c6f0*/  FSEL R50, R50, -INF , !P2 ;  /* 0xff80000032327808 */ /* 0x000fd60005000000 */
[----:B------:R-:W3:Y:S01]  /*2c700*/  LD.E R65, desc[UR6][R6.64+0x14] ;  /* 0x0000140606417980 */ /* 0x000ee2000c101900 */
        /* <DEDUP_REMOVED lines=48> */
[----:B------:R-:W-:-:S03]  /*2ca10*/  FMNMX.FTZ R59, R50, R59, !PT ;  /* 0x0000003b323b7209 */ /* 0x000fc60007810000 */
[----:B------:R-:W0:Y:S04]  /*2ca20*/  SHFL.BFLY PT, R9, R58, 0x2, 0x1f ;  /* 0x0c401f003a097f89 */ /* 0x000e2800000e0000 */
[----:B------:R1:W-:Y:S04]  /*2ca30*/  ST.E.64 desc[UR4][R6.64], R58 ;  /* 0x0000003a06007985 */ /* 0x0003e8000c101b04 */
[----:B------:R-:W4:Y:S01]  /*2ca40*/  LD.E R66, desc[UR6][R6.64+0x4] ;  /* 0x0000040606427980 */ /* 0x000f22000c101900 */
[----:B0-----:R-:W-:-:S03]  /*2ca50*/  FMNMX.FTZ R9, R58, R9, !PT ;  /* 0x000000093a097209 */ /* 0x001fc60007810000 */
[----:B-1----:R-:W5:Y:S04]  /*2ca60*/  LD.E R58, desc[UR4][R6.64+0x10] ;  /* 0x00001004063a7980 */ /* 0x002f68000c101900 */
[----:B------:R-:W0:Y:S02]  /*2ca70*/  SHFL.BFLY PT, R24, R9, 0x1, 0x1f ;  /* 0x0c201f0009187f89 */ /* 0x000e2400000e0000 */
[----:B0-----:R-:W-:-:S05]  /*2ca80*/  FMNMX.FTZ R61, R9, R24, !PT ;  /* 0x00000018093d7209 */ /* 0x001fca0007810000 */
[----:B------:R-:W-:Y:S04]  /*2ca90*/  ST.E desc[UR4][R6.64], R61 ;  /* 0x0000003d06007985 */ /* 0x000fe8000c101904 */
[----:B------:R-:W3:Y:S01]  /*2caa0*/  LD.E R63, desc[UR6][R6.64] ;  /* 0x00000006063f7980 */ /* 0x000ee2000c101900 */
[----:B------:R-:W-:Y:S02]  /*2cab0*/  R2UR UR8, R4 ;  /* 0x00000000040872ca */ /* 0x000fe400000e0000 */
[----:B------:R-:W-:Y:S01]  /*2cac0*/  R2UR UR9, R5 ;  /* 0x00000000050972ca */ /* 0x000fe200000e0000 */
[----:B----4-:R-:W0:Y:S02]  /*2cad0*/  SHFL.BFLY PT, R9, R66, 0x2, 0x1f ;  /* 0x0c401f0042097f89 */ /* 0x010e2400000e0000 */
[----:B0-----:R-:W-:-:S05]  /*2cae0*/  FMNMX.FTZ R24, R9, R66, !PT ;  /* 0x0000004209187209 */ /* 0x001fca0007810000 */
[----:B------:R-:W0:Y:S02]  /*2caf0*/  SHFL.BFLY PT, R9, R24, 0x1, 0x1f ;  /* 0x0c201f0018097f89 */ /* 0x000e2400000e0000 */
[----:B0-----:R-:W-:Y:S02]  /*2cb00*/  FMNMX.FTZ R59, R24, R9, !PT ;  /* 0x00000009183b7209 */ /* 0x001fe40007810000 */
[----:B---3--:R-:W-:Y:S02]  /*2cb10*/  FSETP.NEU.FTZ.AND P1, PT, R63, -INF , PT ;  /* 0xff8000003f00780b */ /* 0x008fe40003f3d000 */
[----:B------:R-:W-:Y:S02]  /*2cb20*/  FSETP.NEU.FTZ.AND P2, PT, R59, -INF , PT ;  /* 0xff8000003b00780b */ /* 0x000fe40003f5d000 */
[----:B------:R-:W-:Y:S02]  /*2cb30*/  FSEL R9, R63, RZ, P1 ;  /* 0x000000ff3f097208 */ /* 0x000fe40000800000 */
[----:B------:R-:W-:-:S03]  /*2cb40*/  FSEL R64, R59, RZ, P2 ;  /* 0x000000ff3b407208 */ /* 0x000fc60001000000 */
[----:B------:R-:W-:Y:S02]  /*2cb50*/  FADD.FTZ R9, R2, -R9 ;  /* 0x8000000902097221 */ /* 0x000fe40000010000 */
[----:B------:R-:W-:Y:S02]  /*2cb60*/  FADD.FTZ R3, R3, -R64 ;  /* 0x8000004003037221 */ /* 0x000fe40000010000 */
[----:B--2---:R-:W-:Y:S02]  /*2cb70*/  FMUL.FTZ R9, R9, R62 ;  /* 0x0000003e09097220 */ /* 0x004fe40000410000 */
[----:B------:R-:W-:-:S04]  /*2cb80*/  FMUL.FTZ R62, R62, R3 ;  /* 0x000000033e3e7220 */ /* 0x000fc80000410000 */
[----:B------:R-:W5:Y:S08]  /*2cb90*/  MUFU.EX2 R9, R9 ;  /* 0x0000000900097308 */ /* 0x000f700000000800 */
[----:B------:R-:W0:Y:S01]  /*2cba0*/  MUFU.EX2 R24, R62 ;  /* 0x0000003e00187308 */ /* 0x000e220000000800 */
[----:B------:R1:W-:Y:S01]  /*2cbb0*/  ST.E desc[UR4][R6.64+0x4], R59 ;  /* 0x0000043b06007985 */ /* 0x0003e2000c101904 */
[----:B-----5:R-:W-:Y:S01]  /*2cbc0*/  FMUL.FTZ R61, R9, R58 ;  /* 0x0000003a093d7220 */ /* 0x020fe20000410000 */
[----:B0-----:R-:W-:-:S04]  /*2cbd0*/  FMUL.FTZ R63, R24, R65 ;  /* 0x00000041183f7220 */ /* 0x001fc80000410000 */
[----:B------:R-:W-:Y:S04]  /*2cbe0*/  ST.E desc[UR6][R6.64+0x10], R61 ;  /* 0x0000103d06007985 */ /* 0x000fe8000c101906 */
[----:B------:R0:W-:Y:S04]  /*2cbf0*/  ST.E desc[UR8][R6.64+0x14], R63 ;  /* 0x0000143f06007985 */ /* 0x0001e8000c101908 */
[----:B------:R-:W2:Y:S04]  /*2cc00*/  LDL.64 R2, [R0+0x70] ;  /* 0x0000700000027983 */ /* 0x000ea80000100a00 */
[----:B--2---:R-:W0:Y:S04]  /*2cc10*/  LD.E R65, desc[UR6][R2.64+0x20] ;  /* 0x0000200602417980 */ /* 0x004e28000c101900 */
[----:B------:R-:W0:Y:S04]  /*2cc20*/  LD.E R58, desc[UR4][R2.64] ;  /* 0x00000004023a7980 */ /* 0x000e28000c101900 */
[----:B------:R-:W2:Y:S04]  /*2cc30*/  LD.E R62, desc[UR8][R2.64+0x4] ;  /* 0x00000408023e7980 */ /* 0x000ea8000c101900 */
[----:B-1----:R-:W3:Y:S04]  /*2cc40*/  LD.E R59, desc[UR4][R2.64+0x10] ;  /* 0x00001004023b7980 */ /* 0x002ee8000c101900 */
[----:B------:R-:W4:Y:S01]  /*2cc50*/  LD.E R64, desc[UR6][R2.64+0x14] ;  /* 0x0000140602407980 */ /* 0x000f22000c101900 */
[C---:B0-----:R-:W-:Y:S01]  /*2cc60*/  FMUL.FTZ R6, R58.reuse, R65 ;  /* 0x000000413a067220 */ /* 0x041fe20000410000 */
        /* <DEDUP_REMOVED lines=14> */
[-C--:B------:R-:W-:Y:S01]  /*2cd50*/  FFMA.FTZ R216, R12, R65.reuse, -R62 ;  /* 0x000000410cd87223 */ /* 0x080fe2000001083e */
[----:B------:R-:W-:-:S06]  /*2cd60*/  FFMA.FTZ R187, R15, R65, -R6 ;  /* 0x000000410fbb7223 */ /* 0x000fcc0000010806 */
[----:B------:R-:W0:Y:S01]  /*2cd70*/  MUFU.EX2 R215, R215 ;  /* 0x000000d700d77308 */ /* 0x000e220000000800 */
[----:B------:R-:W-:-:S07]  /*2cd80*/  FFMA.FTZ R15, R54, R65, -R62 ;  /* 0x00000041360f7223 */ /* 0x000fce000001083e */
[----:B------:R-:W1:Y:S01]  /*2cd90*/  MUFU.EX2 R214, R214 ;  /* 0x000000d600d67308 */ /* 0x000e620000000800 */
[-CC-:B------:R-:W-:Y:S01]  /*2cda0*/  FFMA.FTZ R34, R34, R65.reuse, -R6.reuse ;  /* 0x0000004122227223 */ /* 0x180fe20000010806 */
[----:B------:R-:W-:-:S06]  /*2cdb0*/  FFMA.FTZ R186, R14, R65, -R6 ;  /* 0x000000410eba7223 */ /* 0x000fcc0000010806 */
[----:B------:R-:W2:Y:S01]  /*2cdc0*/  MUFU.EX2 R154, R154 ;  /* 0x0000009a009a7308 */ /* 0x000ea20000000800 */
[-C--:B------:R-:W-:Y:S01]  /*2cdd0*/  FFMA.FTZ R178, R21, R65.reuse, -R6 ;  /* 0x0000004115b27223 */ /* 0x080fe20000010806 */
[----:B------:R-:W-:-:S06]  /*2cde0*/  FFMA.FTZ R14, R25, R65, -R62 ;  /* 0x00000041190e7223 */ /* 0x000fcc000001083e */
[----:B------:R-:W5:Y:S01]  /*2cdf0*/  MUFU.EX2 R155, R155 ;  /* 0x0000009b009b7308 */ /* 0x000f620000000800 */
[-CC-:B------:R-:W-:Y:S01]  /*2ce00*/  FFMA.FTZ R35, R35, R65.reuse, -R6.reuse ;  /* 0x0000004123237223 */ /* 0x180fe20000010806 */
[-CC-:B------:R-:W-:Y:S01]  /*2ce10*/  FFMA.FTZ R36, R36, R65.reuse, -R6.reuse ;  /* 0x0000004124247223 */ /* 0x180fe20000010806 */
[-CC-:B------:R-:W-:Y:S01]  /*2ce20*/  FFMA.FTZ R37, R37, R65.reuse, -R6.reuse ;  /* 0x0000004125257223 */ /* 0x180fe20000010806 */
[----:B------:R-:W-:-:S04]  /*2ce30*/  FFMA.FTZ R163, R38, R65, -R6 ;  /* 0x0000004126a37223 */ /* 0x000fc80000010806 */
[----:B------:R-:W5:Y:S01]  /*2ce40*/  MUFU.EX2 R213, R213 ;  /* 0x000000d500d57308 */ /* 0x000f620000000800 */
[-CC-:B------:R-:W-:Y:S01]  /*2ce50*/  FFMA.FTZ R162, R39, R65.reuse, -R6.reuse ;  /* 0x0000004127a27223 */ /* 0x180fe20000010806 */
[-CC-:B------:R-:W-:Y:S01]  /*2ce60*/  FFMA.FTZ R165, R40, R65.reuse, -R6.reuse ;  /* 0x0000004128a57223 */ /* 0x180fe20000010806 */
[-CC-:B------:R-:W-:Y:S01]  /*2ce70*/  FFMA.FTZ R164, R41, R65.reuse, -R6.reuse ;  /* 0x0000004129a47223 */ /* 0x180fe20000010806 */
[-CC-:B------:R-:W-:Y:S01]  /*2ce80*/  FFMA.FTZ R170, R42, R65.reuse, -R6.reuse ;  /* 0x000000412aaa7223 */ /* 0x180fe20000010806 */
[----:B------:R-:W-:-:S03]  /*2ce90*/  FFMA.FTZ R169, R43, R65, -R6 ;  /* 0x000000412ba97223 */ /* 0x000fc60000010806 */
[----:B------:R-:W5:Y:S01]  /*2cea0*/  MUFU.EX2 R216, R216 ;  /* 0x000000d800d87308 */ /* 0x000f620000000800 */
[-CC-:B------:R-:W-:Y:S01]  /*2ceb0*/  FFMA.FTZ R172, R44, R65.reuse, -R6.reuse ;  /* 0x000000412cac7223 */ /* 0x180fe20000010806 */
[-CC-:B------:R-:W-:Y:S01]  /*2cec0*/  FFMA.FTZ R171, R45, R65.reuse, -R6.reuse ;  /* 0x000000412dab7223 */ /* 0x180fe20000010806 */
[-CC-:B------:R-:W-:Y:S01]  /*2ced0*/  FFMA.FTZ R177, R20, R65.reuse, -R6.reuse ;  /* 0x0000004114b17223 */ /* 0x180fe20000010806 */
[-CC-:B------:R-:W-:Y:S01]  /*2cee0*/  FFMA.FTZ R180, R19, R65.reuse, -R6.reuse ;  /* 0x0000004113b47223 */ /* 0x180fe20000010806 */
[-CC-:B------:R-:W-:Y:S01]  /*2cef0*/  FFMA.FTZ R179, R18, R65.reuse, -R6.reuse ;  /* 0x0000004112b37223 */ /* 0x180fe20000010806 */
[-CC-:B------:R-:W-:Y:S01]  /*2cf00*/  FFMA.FTZ R185, R13, R65.reuse, -R6.reuse ;  /* 0x000000410db97223 */ /* 0x180fe20000010806 */
[-C--:B------:R-:W-:Y:S01]  /*2cf10*/  FFMA.FTZ R184, R8, R65.reuse, -R6 ;  /* 0x0000004108b87223 */ /* 0x080fe20000010806 */
[----:B------:R-:W5:Y:S01]  /*2cf20*/  MUFU.EX2 R21, R34 ;  /* 0x0000002200157308 */ /* 0x000f620000000800 */
[----:B---3--:R-:W-:Y:S01]  /*2cf30*/  FADD.FTZ R6, R152, R59 ;  /* 0x0000003b98067221 */ /* 0x008fe20000010000 */
[----:B----4-:R-:W-:Y:S01]  /*2cf40*/  FADD.FTZ R7, R153, R64 ;  /* 0x0000004099077221 */ /* 0x010fe20000010000 */
[----:B------:R-:W-:-:S05]  /*2cf50*/  FFMA.FTZ R13, R28, R65, -R62 ;  /* 0x000000411c0d7223 */ /* 0x000fca000001083e */
[----:B------:R-:W3:Y:S01]  /*2cf60*/  MUFU.EX2 R15, R15 ;  /* 0x0000000f000f7308 */ /* 0x000ee20000000800 */
[----:B0-----:R-:W-:Y:S01]  /*2cf70*/  FADD.FTZ R25, R215, R6 ;  /* 0x00000006d7197221 */ /* 0x001fe20000010000 */
[----:B-1----:R-:W-:Y:S01]  /*2cf80*/  FADD.FTZ R6, R214, R7 ;  /* 0x00000007d6067221 */ /* 0x002fe20000010000 */
[----:B------:R-:W-:-:S05]  /*2cf90*/  FFMA.FTZ R12, R30, R65, -R62 ;  /* 0x000000411e0c7223 */ /* 0x000fca000001083e */
[----:B------:R-:W0:Y:S01]  /*2cfa0*/  MUFU.EX2 R20, R35 ;  /* 0x0000002300147308 */ /* 0x000e220000000800 */
[----:B--2---:R-:W-:Y:S01]  /*2cfb0*/  FADD.FTZ R8, R154, R25 ;  /* 0x000000199a087221 */ /* 0x004fe20000010000 */
[----:B-----5:R-:W-:-:S06]  /*2cfc0*/  FADD.FTZ R7, R155, R6 ;  /* 0x000000069b077221 */ /* 0x020fcc0000010000 */
[----:B------:R-:W1:Y:S01]  /*2cfd0*/  MUFU.EX2 R14, R14 ;  /* 0x0000000e000e7308 */ /* 0x000e620000000800 */
[----:B------:R-:W-:Y:S01]  /*2cfe0*/  FFMA.FTZ R11, R72, R65, -R62 ;  /* 0x00000041480b7223 */ /* 0x000fe2000001083e */
[----:B------:R-:W-:-:S06]  /*2cff0*/  FADD.FTZ R8, R213, R8 ;  /* 0x00000008d5087221 */ /* 0x000fcc0000010000 */
[----:B------:R-:W2:Y:S01]  /*2d000*/  MUFU.EX2 R19, R36 ;  /* 0x0000002400137308 */ /* 0x000ea20000000800 */
[----:B------:R-:W-:Y:S01]  /*2d010*/  FADD.FTZ R6, R216, R7 ;  /* 0x00000007d8067221 */ /* 0x000fe20000010000 */
[----:B------:R-:W-:-:S06]  /*2d020*/  FFMA.FTZ R166, R73, R65, -R62 ;  /* 0x0000004149a67223 */ /* 0x000fcc000001083e */
[----:B------:R-:W4:Y:S01]  /*2d030*/  MUFU.EX2 R13, R13 ;  /* 0x0000000d000d7308 */ /* 0x000f220000000800 */
[----:B------:R-:W-:Y:S01]  /*2d040*/  FADD.FTZ R7, R21, R8 ;  /* 0x0000000815077221 */ /* 0x000fe20000010000 */
[----:B---3--:R-:W-:-:S06]  /*2d050*/  FADD.FTZ R25, R15, R6 ;  /* 0x000000060f197221 */ /* 0x008fcc0000010000 */
[----:B------:R-:W3:Y:S01]  /*2d060*/  MUFU.EX2 R18, R37 ;  /* 0x0000002500127308 */ /* 0x000ee20000000800 */
[----:B------:R-:W-:-:S07]  /*2d070*/  FFMA.FTZ R168, R46, R65, -R62 ;  /* 0x000000412ea87223 */ /* 0x000fce000001083e */
[----:B------:R-:W5:Y:S01]  /*2d080*/  MUFU.EX2 R12, R12 ;  /* 0x0000000c000c7308 */ /* 0x000f620000000800 */
[----:B0-----:R-:W-:Y:S01]  /*2d090*/  FADD.FTZ R6, R20, R7 ;  /* 0x0000000714067221 */ /* 0x001fe20000010000 */
[----:B-1----:R-:W-:-:S06]  /*2d0a0*/  FADD.FTZ R8, R14, R25 ;  /* 0x000000190e087221 */ /* 0x002fcc0000010000 */
[----:B------:R-:W0:Y:S01]  /*2d0b0*/  MUFU.EX2 R163, R163 ;  /* 0x000000a300a37308 */ /* 0x000e220000000800 */
[----:B------:R-:W-:-:S07]  /*2d0c0*/  FFMA.FTZ R167, R74, R65, -R62 ;  /* 0x000000414aa77223 */ /* 0x000fce000001083e */
[----:B------:R-:W1:Y:S01]  /*2d0d0*/  MUFU.EX2 R11, R11 ;  /* 0x0000000b000b7308 */ /* 0x000e620000000800 */
[----:B--2---:R-:W-:Y:S01]  /*2d0e0*/  FADD.FTZ R7, R19, R6 ;  /* 0x0000000613077221 */ /* 0x004fe20000010000 */
[----:B----4-:R-:W-:-:S06]  /*2d0f0*/  FADD.FTZ R25, R13, R8 ;  /* 0x000000080d197221 */ /* 0x010fcc0000010000 */
[----:B------:R-:W2:Y:S01]  /*2d100*/  MUFU.EX2 R162, R162 ;  /* 0x000000a200a27308 */ /* 0x000ea20000000800 */
[----:B------:R-:W-:-:S07]  /*2d110*/  FFMA.FTZ R174, R48, R65, -R62 ;  /* 0x0000004130ae7223 */ /* 0x000fce000001083e */
[----:B------:R-:W4:Y:S01]  /*2d120*/  MUFU.EX2 R166, R166 ;  /* 0x000000a600a67308 */ /* 0x000f220000000800 */
[----:B---3--:R-:W-:Y:S01]  /*2d130*/  FADD.FTZ R6, R18, R7 ;  /* 0x0000000712067221 */ /* 0x008fe20000010000 */
[----:B-----5:R-:W-:-:S06]  /*2d140*/  FADD.FTZ R8, R12, R25 ;  /* 0x000000190c087221 */ /* 0x020fcc0000010000 */
        /* <DEDUP_REMOVED lines=55> */
[----:B------:R-:W2:Y:S08]  /*2d4c0*/  MUFU.EX2 R186, R186 ;  /* 0x000000ba00ba7308 */ /* 0x000eb00000000800 */
[----:B------:R-:W4:Y:S01]  /*2d4d0*/  MUFU.EX2 R160, R160 ;  /* 0x000000a000a07308 */ /* 0x000f220000000800 */
[----:B---3--:R-:W-:Y:S01]  /*2d4e0*/  FADD.FTZ R6, R179, R6 ;  /* 0x00000006b3067221 */ /* 0x008fe20000010000 */
[----:B-----5:R-:W-:-:S06]  /*2d4f0*/  FADD.FTZ R8, R23, R8 ;  /* 0x0000000817087221 */ /* 0x020fcc0000010000 */
[----:B------:R-:W3:Y:S08]  /*2d500*/  MUFU.EX2 R185, R185 ;  /* 0x000000b900b97308 */ /* 0x000ef00000000800 */
[----:B------:R-:W5:Y:S01]  /*2d510*/  MUFU.EX2 R159, R159 ;  /* 0x0000009f009f7308 */ /* 0x000f620000000800 */
[----:B0-----:R-:W-:Y:S01]  /*2d520*/  FADD.FTZ R7, R187, R6 ;  /* 0x00000006bb077221 */ /* 0x001fe20000010000 */
[----:B-1----:R-:W-:-:S06]  /*2d530*/  FADD.FTZ R25, R161, R8 ;  /* 0x00000008a1197221 */ /* 0x002fcc0000010000 */
[----:B------:R-:W0:Y:S08]  /*2d540*/  MUFU.EX2 R184, R184 ;  /* 0x000000b800b87308 */ /* 0x000e300000000800 */
[----:B------:R-:W1:Y:S01]  /*2d550*/  MUFU.EX2 R158, R158 ;  /* 0x0000009e009e7308 */ /* 0x000e620000000800 */
[----:B--2---:R-:W-:Y:S01]  /*2d560*/  FADD.FTZ R6, R186, R7 ;  /* 0x00000007ba067221 */ /* 0x004fe20000010000 */
[----:B----4-:R-:W-:-:S03]  /*2d570*/  FADD.FTZ R8, R160, R25 ;  /* 0x00000019a0087221 */ /* 0x010fc60000010000 */
[----:B---3--:R-:W-:Y:S01]  /*2d580*/  FADD.FTZ R7, R185, R6 ;  /* 0x00000006b9077221 */ /* 0x008fe20000010000 */
[----:B-----5:R-:W-:-:S03]  /*2d590*/  FADD.FTZ R25, R159, R8 ;  /* 0x000000089f197221 */ /* 0x020fc60000010000 */
[----:B0-----:R-:W-:Y:S01]  /*2d5a0*/  FADD.FTZ R27, R184, R7 ;  /* 0x00000007b81b7221 */ /* 0x001fe20000010000 */
[----:B-1----:R-:W-:-:S04]  /*2d5b0*/  FADD.FTZ R25, R158, R25 ;  /* 0x000000199e197221 */ /* 0x002fc80000010000 */
[----:B------:R-:W-:Y:S04]  /*2d5c0*/  ST.E desc[UR4][R2.64+0x10], R27 ;  /* 0x0000101b02007985 */ /* 0x000fe8000c101904 */
[----:B------:R0:W-:Y:S04]  /*2d5d0*/  ST.E desc[UR6][R2.64+0x14], R25 ;  /* 0x0000141902007985 */ /* 0x0001e8000c101906 */
[----:B------:R-:W0:Y:S01]  /*2d5e0*/  LDL.64 R6, [R0+0x80] ;  /* 0x0000800000067983 */ /* 0x000e220000100a00 */
[----:B------:R-:W-:Y:S02]  /*2d5f0*/  R2UR UR10, R4 ;  /* 0x00000000040a72ca */ /* 0x000fe400000e0000 */
[----:B------:R-:W-:-:S02]  /*2d600*/  R2UR UR11, R5 ;  /* 0x00000000050b72ca */ /* 0x000fc400000e0000 */
[----:B------:R-:W-:Y:S02]  /*2d610*/  R2UR UR18, R4 ;  /* 0x00000000041272ca */ /* 0x000fe400000e0000 */
[----:B------:R-:W-:-:S09]  /*2d620*/  R2UR UR19, R5 ;  /* 0x00000000051372ca */ /* 0x000fd200000e0000 */
[----:B0-----:R-:W2:Y:S04]  /*2d630*/  LD.E R2, desc[UR10][R6.64+0x14] ;  /* 0x0000140a06027980 */ /* 0x001ea8000c101900 */
[----:B------:R-:W3:Y:S04]  /*2d640*/  LD.E R8, desc[UR4][R6.64] ;  /* 0x0000000406087980 */ /* 0x000ee8000c101900 */
[----:B------:R-:W4:Y:S04]  /*2d650*/  LD.E R34, desc[UR4][R6.64+0x30] ;  /* 0x0000300406227980 */ /* 0x000f28000c101900 */
        /* <DEDUP_REMOVED lines=45> */
[----:B--2---:R-:W-:-:S03]  /*2d930*/  FMUL.FTZ R29, R9, R2 ;  /* 0x00000002091d7220 */ /* 0x004fc60000410000 */
[----:B------:R-:W2:Y:S01]  /*2d940*/  LD.E R2, desc[UR18][R6.64+0x150] ;  /* 0x0001501206027980 */ /* 0x000ea2000c101900 */
[----:B---3--:R-:W-:-:S05]  /*2d950*/  FMUL.FTZ R3, R9, R8 ;  /* 0x0000000809037220 */ /* 0x008fca0000410000 */
[----:B------:R4:W-:Y:S02]  /*2d960*/  ST.E desc[UR4][R6.64], R3 ;  /* 0x0000000306007985 */ /* 0x0009e4000c101904 */
[----:B----4-:R-:W-:-:S05]  /*2d970*/  FMUL.FTZ R3, R9, R34 ;  /* 0x0000002209037220 */ /* 0x010fca0000410000 */
[----:B------:R5:W-:Y:S02]  /*2d980*/  ST.E desc[UR4][R6.64+0x30], R3 ;  /* 0x0000300306007985 */ /* 0x000be4000c101904 */
[----:B-----5:R-:W-:-:S05]  /*2d990*/  FMUL.FTZ R3, R9, R46 ;  /* 0x0000002e09037220 */ /* 0x020fca0000410000 */
[----:B------:R0:W-:Y:S02]  /*2d9a0*/  ST.E desc[UR4][R6.64+0x60], R3 ;  /* 0x0000600306007985 */ /* 0x0001e4000c101904 */
[----:B0-----:R-:W-:-:S05]  /*2d9b0*/  FMUL.FTZ R3, R9, R60 ;  /* 0x0000003c09037220 */ /* 0x001fca0000410000 */
[----:B------:R0:W-:Y:S02]  /*2d9c0*/  ST.E desc[UR4][R6.64+0x94], R3 ;  /* 0x0000940306007985 */ /* 0x0001e4000c101904 */
[----:B0-----:R-:W-:-:S05]  /*2d9d0*/  FMUL.FTZ R3, R9, R76 ;  /* 0x0000004c09037220 */ /* 0x001fca0000410000 */
[----:B------:R0:W-:Y:S02]  /*2d9e0*/  ST.E desc[UR4][R6.64+0xd4], R3 ;  /* 0x0000d40306007985 */ /* 0x0001e4000c101904 */
[----:B0-----:R-:W-:-:S05]  /*2d9f0*/  FMUL.FTZ R3, R9, R92 ;  /* 0x0000005c09037220 */ /* 0x001fca0000410000 */
[----:B------:R2:W-:Y:S02]  /*2da00*/  ST.E desc[UR4][R6.64+0x114], R3 ;  /* 0x0001140306007985 */ /* 0x0005e4000c101904 */
[C---:B--2---:R-:W-:Y:S02]  /*2da10*/  FMUL.FTZ R3, R9.reuse, R2 ;  /* 0x0000000209037220 */ /* 0x044fe40000410000 */
[----:B------:R-:W2:Y:S01]  /*2da20*/  LD.E R2, desc[UR6][R6.64+0x154] ;  /* 0x0001540606027980 */ /* 0x000ea2000c101900 */
[----:B------:R-:W-:-:S05]  /*2da30*/  FMUL.FTZ R25, R9, R26 ;  /* 0x0000001a09197220 */ /* 0x000fca0000410000 */
[----:B------:R0:W-:Y:S02]  /*2da40*/  ST.E desc[UR6][R6.64+0x4], R25 ;  /* 0x0000041906007985 */ /* 0x0001e4000c101906 */
[----:B0-----:R-:W-:-:S05]  /*2da50*/  FMUL.FTZ R25, R9, R36 ;  /* 0x0000002409197220 */ /* 0x001fca0000410000 */
        /* <DEDUP_REMOVED lines=76> */
[----:B------:R-:W-:Y:S04]  /*2df20*/  ST.E desc[UR4][R6.64+0x1d4], R27 ;  /* 0x0001d41b06007985 */ /* 0x000fe8000c101904 */
[----:B------:R0:W-:Y:S04]  /*2df30*/  ST.E desc[UR4][R6.64+0x1e0], R3 ;  /* 0x0001e00306007985 */ /* 0x0001e8000c101904 */
[----:B------:R1:W-:Y:S04]  /*2df40*/  ST.E desc[UR4][R6.64+0x1e4], R25 ;  /* 0x0001e41906007985 */ /* 0x0003e8000c101904 */
[----:B0-----:R-:W3:Y:S04]  /*2df50*/  LD.E R3, desc[UR6][R6.64+0x8] ;  /* 0x0000080606037980 */ /* 0x001ee8000c101900 */
[----:B-1----:R-:W4:Y:S01]  /*2df60*/  LD.E R25, desc[UR6][R6.64+0xc] ;  /* 0x00000c0606197980 */ /* 0x002f22000c101900 */
[C---:B------:R-:W-:Y:S01]  /*2df70*/  FMUL.FTZ R31, R9.reuse, R30 ;  /* 0x0000001e091f7220 */ /* 0x040fe20000410000 */
[----:B--2---:R-:W-:-:S02]  /*2df80*/  FMUL.FTZ R27, R9, R2 ;  /* 0x00000002091b7220 */ /* 0x004fc40000410000 */
[----:B------:R-:W2:Y:S01]  /*2df90*/  LD.E R2, desc[UR6][R6.64+0x1f4] ;  /* 0x0001f40606027980 */ /* 0x000ea2000c101900 */
[C---:B------:R-:W-:Y:S01]  /*2dfa0*/  FMUL.FTZ R33, R9.reuse, R32 ;  /* 0x0000002009217220 */ /* 0x040fe20000410000 */
[C---:B------:R-:W-:Y:S02]  /*2dfb0*/  FMUL.FTZ R35, R9.reuse, R42 ;  /* 0x0000002a09237220 */ /* 0x040fe40000410000 */
[----:B------:R0:W-:Y:S04]  /*2dfc0*/  ST.E desc[UR10][R6.64+0x14], R29 ;  /* 0x0000141d06007985 */ /* 0x0001e8000c10190a */
[----:B------:R1:W-:Y:S01]  /*2dfd0*/  ST.E desc[UR12][R6.64+0x20], R31 ;  /* 0x0000201f06007985 */ /* 0x0003e2000c10190c */
[C---:B0-----:R-:W-:Y:S01]  /*2dfe0*/  FMUL.FTZ R29, R9.reuse, R40 ;  /* 0x00000028091d7220 */ /* 0x041fe20000410000 */
[----:B-1----:R-:W-:-:S02]  /*2dff0*/  FMUL.FTZ R31, R9, R44 ;  /* 0x0000002c091f7220 */ /* 0x002fc40000410000 */
[----:B------:R0:W-:Y:S04]  /*2e000*/  ST.E desc[UR14][R6.64+0x24], R33 ;  /* 0x0000242106007985 */ /* 0x0001e8000c10190e */
[----:B------:R1:W-:Y:S04]  /*2e010*/  ST.E desc[UR10][R6.64+0x44], R29 ;  /* 0x0000441d06007985 */ /* 0x0003e8000c10190a */
[----:B------:R5:W-:Y:S04]  /*2e020*/  ST.E desc[UR16][R6.64+0x50], R35 ;  /* 0x0000502306007985 */ /* 0x000be8000c101910 */
[----:B------:R3:W-:Y:S01]  /*2e030*/  ST.E desc[UR12][R6.64+0x54], R31 ;  /* 0x0000541f06007985 */ /* 0x0007e2000c10190c */
[C---:B0-----:R-:W-:Y:S01]  /*2e040*/  FMUL.FTZ R33, R9.reuse, R54 ;  /* 0x0000003609217220 */ /* 0x041fe20000410000 */
[C---:B-1----:R-:W-:Y:S01]  /*2e050*/  FMUL.FTZ R29, R9.reuse, R52 ;  /* 0x00000034091d7220 */ /* 0x042fe20000410000 */
[C---:B-----5:R-:W-:Y:S01]  /*2e060*/  FMUL.FTZ R35, R9.reuse, R58 ;  /* 0x0000003a09237220 */ /* 0x060fe20000410000 */
[----:B---3--:R-:W-:-:S03]  /*2e070*/  FMUL.FTZ R31, R9, R56 ;  /* 0x00000038091f7220 */ /* 0x008fc60000410000 */
[----:B------:R0:W-:Y:S04]  /*2e080*/  ST.E desc[UR10][R6.64+0x74], R29 ;  /* 0x0000741d06007985 */ /* 0x0001e8000c10190a */
[----:B------:R1:W-:Y:S04]  /*2e090*/  ST.E desc[UR14][R6.64+0x80], R33 ;  /* 0x0000802106007985 */ /* 0x0003e8000c10190e */
[----:B------:R3:W-:Y:S04]  /*2e0a0*/  ST.E desc[UR12][R6.64+0x84], R31 ;  /* 0x0000841f06007985 */ /* 0x0007e8000c10190c */
[----:B------:R5:W-:Y:S01]  /*2e0b0*/  ST.E desc[UR16][R6.64+0x90], R35 ;  /* 0x0000902306007985 */ /* 0x000be2000c101910 */
[C---:B0-----:R-:W-:Y:S01]  /*2e0c0*/  FMUL.FTZ R29, R9.reuse, R66 ;  /* 0x00000042091d7220 */ /* 0x041fe20000410000 */
[C---:B-1----:R-:W-:Y:S01]  /*2e0d0*/  FMUL.FTZ R33, R9.reuse, R70 ;  /* 0x0000004609217220 */ /* 0x042fe20000410000 */
[C---:B---3--:R-:W-:Y:S01]  /*2e0e0*/  FMUL.FTZ R31, R9.reuse, R68 ;  /* 0x00000044091f7220 */ /* 0x048fe20000410000 */
[----:B-----5:R-:W-:-:S02]  /*2e0f0*/  FMUL.FTZ R35, R9, R72 ;  /* 0x0000004809237220 */ /* 0x020fc40000410000 */
[----:B------:R0:W-:Y:S01]  /*2e100*/  ST.E desc[UR10][R6.64+0xb0], R29 ;  /* 0x0000b01d06007985 */ /* 0x0001e2000c10190a */
[----:B------:R-:W-:-:S03]  /*2e110*/  FMUL.FTZ R37, R9, R74 ;  /* 0x0000004a09257220 */ /* 0x000fc60000410000 */
[----:B------:R1:W-:Y:S04]  /*2e120*/  ST.E desc[UR12][R6.64+0xb4], R31 ;  /* 0x0000b41f06007985 */ /* 0x0003e8000c10190c */
[----:B------:R3:W-:Y:S04]  /*2e130*/  ST.E desc[UR14][R6.64+0xc0], R33 ;  /* 0x0000c02106007985 */ /* 0x0007e8000c10190e */
[----:B------:R5:W-:Y:S01]  /*2e140*/  ST.E desc[UR16][R6.64+0xc4], R35 ;  /* 0x0000c42306007985 */ /* 0x000be2000c101910 */
[C---:B0-----:R-:W-:Y:S01]  /*2e150*/  FMUL.FTZ R29, R9.reuse, R82 ;  /* 0x00000052091d7220 */ /* 0x041fe20000410000 */
[C---:B-1----:R-:W-:Y:S01]  /*2e160*/  FMUL.FTZ R31, R9.reuse, R84 ;  /* 0x00000054091f7220 */ /* 0x042fe20000410000 */
[C---:B---3--:R-:W-:Y:S01]  /*2e170*/  FMUL.FTZ R33, R9.reuse, R86 ;  /* 0x0000005609217220 */ /* 0x048fe20000410000 */
[----:B-----5:R-:W-:Y:S01]  /*2e180*/  FMUL.FTZ R35, R9, R88 ;  /* 0x0000005809237220 */ /* 0x020fe20000410000 */
[----:B------:R0:W-:Y:S01]  /*2e190*/  ST.E desc[UR18][R6.64+0xd0], R37 ;  /* 0x0000d02506007985 */ /* 0x0001e2000c101912 */
[----:B------:R-:W-:-:S03]  /*2e1a0*/  FMUL.FTZ R3, R24, R3 ;  /* 0x0000000318037220 */ /* 0x000fc60000410000 */
[----:B------:R1:W-:Y:S01]  /*2e1b0*/  ST.E desc[UR10][R6.64+0xf0], R29 ;  /* 0x0000f01d06007985 */ /* 0x0003e2000c10190a */
[----:B----4-:R-:W-:-:S03]  /*2e1c0*/  FMUL.FTZ R25, R24, R25 ;  /* 0x0000001918197220 */ /* 0x010fc60000410000 */
[----:B------:R3:W-:Y:S04]  /*2e1d0*/  ST.E desc[UR12][R6.64+0xf4], R31 ;  /* 0x0000f41f06007985 */ /* 0x0007e8000c10190c */
[----:B------:R4:W-:Y:S01]  /*2e1e0*/  ST.E desc[UR14][R6.64+0x100], R33 ;  /* 0x0001002106007985 */ /* 0x0009e2000c10190e */
[----:B0-----:R-:W-:-:S03]  /*2e1f0*/  FMUL.FTZ R37, R9, R90 ;  /* 0x0000005a09257220 */ /* 0x001fc60000410000 */
[----:B------:R0:W-:Y:S01]  /*2e200*/  ST.E desc[UR16][R6.64+0x104], R35 ;  /* 0x0001042306007985 */ /* 0x0001e2000c101910 */
[C---:B-1----:R-:W-:Y:S01]  /*2e210*/  FMUL.FTZ R29, R9.reuse, R98 ;  /* 0x00000062091d7220 */ /* 0x042fe20000410000 */
[C---:B---3--:R-:W-:Y:S01]  /*2e220*/  FMUL.FTZ R31, R9.reuse, R100 ;  /* 0x00000064091f7220 */ /* 0x048fe20000410000 */
[C---:B----4-:R-:W-:Y:S01]  /*2e230*/  FMUL.FTZ R33, R9.reuse, R102 ;  /* 0x0000006609217220 */ /* 0x050fe20000410000 */
[C---:B0-----:R-:W-:Y:S01]  /*2e240*/  FMUL.FTZ R35, R9.reuse, R104 ;  /* 0x0000006809237220 */ /* 0x041fe20000410000 */
[----:B------:R0:W-:Y:S04]  /*2e250*/  ST.E desc[UR4][R6.64+0x8], R3 ;  /* 0x0000080306007985 */ /* 0x0001e8000c101904 */
[----:B------:R1:W-:Y:S04]  /*2e260*/  ST.E desc[UR4][R6.64+0xc], R25 ;  /* 0x00000c1906007985 */ /* 0x0003e8000c101904 */
[----:B0-----:R-:W3:Y:S04]  /*2e270*/  LD.E R3, desc[UR6][R6.64+0x1c] ;  /* 0x00001c0606037980 */ /* 0x001ee8000c101900 */
[----:B-1----:R-:W4:Y:S01]  /*2e280*/  LD.E R25, desc[UR6][R6.64+0x28] ;  /* 0x0000280606197980 */ /* 0x002f22000c101900 */
[----:B--2---:R-:W-:-:S05]  /*2e290*/  FMUL.FTZ R9, R9, R2 ;  /* 0x0000000209097220 */ /* 0x004fca0000410000 */
[----:B------:R0:W-:Y:S04]  /*2e2a0*/  ST.E desc[UR4][R6.64+0x1f4], R9 ;  /* 0x0001f40906007985 */ /* 0x0001e8000c101904 */
[----:B0-----:R-:W2:Y:S01]  /*2e2b0*/  LD.E R9, desc[UR6][R6.64+0x18] ;  /* 0x0000180606097980 */ /* 0x001ea2000c101900 */
[C---:B---3--:R-:W-:Y:S01]  /*2e2c0*/  FMUL.FTZ R3, R24.reuse, R3 ;  /* 0x0000000318037220 */ /* 0x048fe20000410000 */
[----:B----4-:R-:W-:-:S04]  /*2e2d0*/  FMUL.FTZ R25, R24, R25 ;  /* 0x0000001918197220 */ /* 0x010fc80000410000 */
        /* <DEDUP_REMOVED lines=42> */
[----:B0-----:R-:W2:Y:S04]  /*2e580*/  LD.E R9, desc[UR6][R6.64+0x8c] ;  /* 0x00008c0606097980 */ /* 0x001ea8000c101900 */
[----:B------:R-:W-:Y:S04]  /*2e590*/  ST.E desc[UR18][R6.64+0x110], R37 ;  /* 0x0001102506007985 */ /* 0x000fe8000c101912 */
[----:B------:R-:W-:Y:S04]  /*2e5a0*/  ST.E desc[UR10][R6.64+0x130], R29 ;  /* 0x0001301d06007985 */ /* 0x000fe8000c10190a */
[----:B------:R-:W-:Y:S04]  /*2e5b0*/  ST.E desc[UR12][R6.64+0x134], R31 ;  /* 0x0001341f06007985 */ /* 0x000fe8000c10190c */
[----:B------:R-:W-:Y:S04]  /*2e5c0*/  ST.E desc[UR14][R6.64+0x140], R33 ;  /* 0x0001402106007985 */ /* 0x000fe8000c10190e */
[----:B------:R-:W-:Y:S04]  /*2e5d0*/  ST.E desc[UR16][R6.64+0x144], R35 ;  /* 0x0001442306007985 */ /* 0x000fe8000c101910 */
[----:B------:R-:W-:Y:S01]  /*2e5e0*/  ST.E desc[UR4][R6.64+0x1f0], R27 ;  /* 0x0001f01b06007985 */ /* 0x000fe2000c101904 */
[C---:B---3--:R-:W-:Y:S01]  /*2e5f0*/  FMUL.FTZ R3, R24.reuse, R3 ;  /* 0x0000000318037220 */ /* 0x048fe20000410000 */
[----:B----4-:R-:W-:-:S04]  /*2e600*/  FMUL.FTZ R25, R24, R25 ;  /* 0x0000001918197220 */ /* 0x010fc80000410000 */
[----:B------:R-:W-:Y:S01]  /*2e610*/  ST.E desc[UR4][R6.64+0x98], R3 ;  /* 0x0000980306007985 */ /* 0x000fe2000c101904 */
[----:B--2---:R-:W-:-:S05]  /*2e620*/  FMUL.FTZ R9, R24, R9 ;  /* 0x0000000918097220 */ /* 0x004fca0000410000 */
[----:B------:R0:W-:Y:S04]  /*2e630*/  ST.E desc[UR4][R6.64+0x8c], R9 ;  /* 0x00008c0906007985 */ /* 0x0001e8000c101904 */
[----:B------:R1:W-:Y:S04]  /*2e640*/  ST.E desc[UR4][R6.64+0x9c], R25 ;  /* 0x00009c1906007985 */ /* 0x0003e8000c101904 */
[----:B0-----:R-:W2:Y:S02]  /*2e650*/  LD.E R9, desc[UR6][R6.64+0xa8] ;  /* 0x0000a80606097980 */ /* 0x001ea4000c101900 */
[----:B--2---:R-:W-:-:S05]  /*2e660*/  FMUL.FTZ R9, R24, R9 ;  /* 0x0000000918097220 */ /* 0x004fca0000410000 */
[----:B------:R0:W-:Y:S04]  /*2e670*/  ST.E desc[UR4][R6.64+0xa8], R9 ;  /* 0x0000a80906007985 */ /* 0x0001e8000c101904 */
[----:B------:R-:W2:Y:S02]  /*2e680*/  LD.E R3, desc[UR6][R6.64+0xac] ;  /* 0x0000ac0606037980 */ /* 0x000ea4000c101900 */
[----:B--2---:R-:W-:-:S05]  /*2e690*/  FMUL.FTZ R3, R24, R3 ;  /* 0x0000000318037220 */ /* 0x004fca0000410000 */
[----:B------:R2:W-:Y:S04]  /*2e6a0*/  ST.E desc[UR4][R6.64+0xac], R3 ;  /* 0x0000ac0306007985 */ /* 0x0005e8000c101904 */
[----:B-1----:R-:W3:Y:S02]  /*2e6b0*/  LD.E R25, desc[UR6][R6.64+0xb8] ;  /* 0x0000b80606197980 */ /* 0x002ee4000c101900 */
[----:B---3--:R-:W-:-:S05]  /*2e6c0*/  FMUL.FTZ R25, R24, R25 ;  /* 0x0000001918197220 */ /* 0x008fca0000410000 */
[----:B------:R1:W-:Y:S04]  /*2e6d0*/  ST.E desc[UR4][R6.64+0xb8], R25 ;  /* 0x0000b81906007985 */ /* 0x0003e8000c101904 */
[----:B0-----:R-:W3:Y:S02]  /*2e6e0*/  LD.E R9, desc[UR6][R6.64+0xbc] ;  /* 0x0000bc0606097980 */ /* 0x001ee4000c101900 */
[----:B---3--:R-:W-:-:S05]  /*2e6f0*/  FMUL.FTZ R9, R24, R9 ;  /* 0x0000000918097220 */ /* 0x008fca0000410000 */
[----:B------:R0:W-:Y:S04]  /*2e700*/  ST.E desc[UR4][R6.64+0xbc], R9 ;  /* 0x0000bc0906007985 */ /* 0x0001e8000c101904 */
[----:B--2---:R-:W2:Y:S02]  /*2e710*/  LD.E R3, desc[UR6][R6.64+0xc8] ;  /* 0x0000c80606037980 */ /* 0x004ea4000c101900 */
        /* <DEDUP_REMOVED lines=116> */
[----:B--2---:R-:W2:Y:S01]  /*2ee60*/  LD.E R3, desc[UR6][R6.64+0x1fc] ;  /* 0x0001fc0606037980 */ /* 0x004ea2000c101900 */
[----:B------:R-:W-:Y:S01]  /*2ee70*/  LEA.HI R28, R197, 0x8, RZ, 0x19 ;  /* 0x00000008c51c7811 */ /* 0x000fe200078fc8ff */
[----:B--2---:R-:W-:-:S05]  /*2ee80*/  FMUL.FTZ R29, R24, R3 ;  /* 0x00000003181d7220 */ /* 0x004fca0000410000 */
[----:B------:R2:W-:Y:S04]  /*2ee90*/  ST.E desc[UR4][R6.64+0x1fc], R29 ;  /* 0x0001fc1d06007985 */ /* 0x0005e8000c101904 */
[----:B------:R-:W3:Y:S01]  /*2eea0*/  LDL.64 R2, [R0+0x80] ;  /* 0x0000800000027983 */ /* 0x000ee20000100a00 */
[----:B------:R4:W-:Y:S06]  /*2eeb0*/  BAR.SYNC.DEFER_BLOCKING R28, 0x100 ;  /* 0x0004001c0000751d */ /* 0x0009ec0000010000 */
[----:B------:R-:W5:Y:S04]  /*2eec0*/  LDL.64 R26, [R0] ;  /* 0x00000000001a7983 */ /* 0x000f680000100a00 */
[----:B-1----:R-:W2:Y:S04]  /*2eed0*/  LDL.64 R24, [R0+0x98] ;  /* 0x0000980000187983 */ /* 0x002ea80000100a00 */
[----:B0-----:R-:W4:Y:S04]  /*2eee0*/  LDL.64 R8, [R0+0x88] ;  /* 0x0000880000087983 */ /* 0x001f280000100a00 */
[----:B---3--:R-:W3:Y:S04]  /*2eef0*/  LD.E R31, desc[UR4][R2.64] ;  /* 0x00000004021f7980 */ /* 0x008ee8000c101900 */
[----:B-----5:R-:W5:Y:S04]  /*2ef00*/  LD.E R217, desc[UR6][R26.64] ;  /* 0x000000061ad97980 */ /* 0x020f68000c101900 */
[----:B--2---:R-:W5:Y:S04]  /*2ef10*/  LD.E.64 R6, desc[UR4][R24.64] ;  /* 0x0000000418067980 */ /* 0x004f68000c101b00 */
[----:B---3--:R-:W-:Y:S04]  /*2ef20*/  ST.E desc[UR8][R2.64], R31 ;  /* 0x0000001f02007985 */ /* 0x008fe8000c101908 */
[----:B------:R-:W2:Y:S04]  /*2ef30*/  LD.E R29, desc[UR10][R2.64+0x4] ;  /* 0x0000040a021d7980 */ /* 0x000ea8000c101900 */
[----:B--2---:R0:W-:Y:S04]  /*2ef40*/  ST.E desc[UR4][R2.64+0x4], R29 ;  /* 0x0000041d02007985 */ /* 0x0041e8000c101904 */
[----:B------:R-:W2:Y:S04]  /*2ef50*/  LD.E R33, desc[UR6][R2.64+0x8] ;  /* 0x0000080602217980 */ /* 0x000ea8000c101900 */
[----:B--2---:R-:W-:Y:S04]  /*2ef60*/  ST.E desc[UR4][R2.64+0x8], R33 ;  /* 0x0000082102007985 */ /* 0x004fe8000c101904 */
[----:B------:R-:W2:Y:S04]  /*2ef70*/  LD.E R27, desc[UR6][R2.64+0xc] ;  /* 0x00000c06021b7980 */ /* 0x000ea8000c101900 */
[----:B--2---:R1:W-:Y:S04]  /*2ef80*/  ST.E desc[UR4][R2.64+0xc], R27 ;  /* 0x00000c1b02007985 */ /* 0x0043e8000c101904 */
[----:B------:R-:W2:Y:S04]  /*2ef90*/  LD.E R25, desc[UR6][R2.64+0x10] ;  /* 0x0000100602197980 */ /* 0x000ea8000c101900 */
[----:B--2---:R2:W-:Y:S04]  /*2efa0*/  ST.E desc[UR4][R2.64+0x10], R25 ;  /* 0x0000101902007985 */ /* 0x0045e8000c101904 */
[----:B0-----:R-:W3:Y:S04]  /*2efb0*/  LD.E R29, desc[UR6][R2.64+0x14] ;  /* 0x00001406021d7980 */ /* 0x001ee8000c101900 */
[----:B---3--:R0:W-:Y:S04]  /*2efc0*/  ST.E desc[UR4][R2.64+0x14], R29 ;  /* 0x0000141d02007985 */ /* 0x0081e8000c101904 */
[----:B------:R-:W3:Y:S04]  /*2efd0*/  LD.E R31, desc[UR6][R2.64+0x18] ;  /* 0x00001806021f7980 */ /* 0x000ee8000c101900 */
[----:B---3--:R3:W-:Y:S04]  /*2efe0*/  ST.E desc[UR4][R2.64+0x18], R31 ;  /* 0x0000181f02007985 */ /* 0x0087e8000c101904 */
[----:B-1----:R-:W4:Y:S04]  /*2eff0*/  LD.E R27, desc[UR6][R2.64+0x1c] ;  /* 0x00001c06021b7980 */ /* 0x002f28000c101900 */
[----:B----4-:R1:W-:Y:S04]  /*2f000*/  ST.E desc[UR4][R2.64+0x1c], R27 ;  /* 0x00001c1b02007985 */ /* 0x0103e8000c101904 */
[----:B--2---:R-:W2:Y:S04]  /*2f010*/  LD.E R25, desc[UR6][R2.64+0x20] ;  /* 0x0000200602197980 */ /* 0x004ea8000c101900 */
[----:B--2---:R2:W-:Y:S04]  /*2f020*/  ST.E desc[UR4][R2.64+0x20], R25 ;  /* 0x0000201902007985 */ /* 0x0045e8000c101904 */
[----:B0-----:R-:W4:Y:S04]  /*2f030*/  LD.E R29, desc[UR6][R2.64+0x24] ;  /* 0x00002406021d7980 */ /* 0x001f28000c101900 */
[----:B----4-:R0:W-:Y:S04]  /*2f040*/  ST.E desc[UR4][R2.64+0x24], R29 ;  /* 0x0000241d02007985 */ /* 0x0101e8000c101904 */
[----:B---3--:R-:W3:Y:S04]  /*2f050*/  LD.E R31, desc[UR6][R2.64+0x28] ;  /* 0x00002806021f7980 */ /* 0x008ee8000c101900 */
        /* <DEDUP_REMOVED lines=230> */
[----:B----4-:R-:W-:Y:S04]  /*2fec0*/  ST.E desc[UR4][R2.64+0x1f4], R29 ;  /* 0x0001f41d02007985 */ /* 0x010fe8000c101904 */
[----:B---3--:R-:W3:Y:S04]  /*2fed0*/  LD.E R31, desc[UR6][R2.64+0x1f8] ;  /* 0x0001f806021f7980 */ /* 0x008ee8000c101900 */
[----:B---3--:R-:W-:Y:S04]  /*2fee0*/  ST.E desc[UR4][R2.64+0x1f8], R31 ;  /* 0x0001f81f02007985 */ /* 0x008fe8000c101904 */
[----:B-1----:R-:W3:Y:S01]  /*2fef0*/  LD.E R27, desc[UR6][R2.64+0x1fc] ;  /* 0x0001fc06021b7980 */ /* 0x002ee2000c101900 */
        /* <DEDUP_REMOVED lines=28> */
[----:B------:R-:W-:Y:S02]  /*300c0*/  R2UR UR56, R4 ;  /* 0x00000000043872ca */ /* 0x000fe400000e0000 */
[----:B------:R-:W-:Y:S01]  /*300d0*/  R2UR UR57, R5 ;  /* 0x00000000053972ca */ /* 0x000fe200000e0000 */
[----:B---3--:R0:W-:Y:S04]  /*300e0*/  ST.E desc[UR4][R2.64+0x1fc], R27 ;  /* 0x0001fc1b02007985 */ /* 0x0081e8000c101904 */
[----:B------:R-:W3:Y:S04]  /*300f0*/  LD.E R218, desc[UR16][R8.64] ;  /* 0x0000001008da7980 */ /* 0x000ee8000c101900 */
[----:B------:R-:W4:Y:S04]  /*30100*/  LD.E R24, desc[UR18][R2.64] ;  /* 0x0000001202187980 */ /* 0x000f28000c101900 */
[----:B--2---:R-:W4:Y:S04]  /*30110*/  LD.E R25, desc[UR20][R2.64+0x4] ;  /* 0x0000041402197980 */ /* 0x004f28000c101900 */
[----:B------:R-:W4:Y:S04]  /*30120*/  LD.E R26, desc[UR22][R2.64+0x8] ;  /* 0x00000816021a7980 */ /* 0x000f28000c101900 */
[----:B0-----:R-:W4:Y:S04]  /*30130*/  LD.E R27, desc[UR24][R2.64+0xc] ;  /* 0x00000c18021b7980 */ /* 0x001f28000c101900 */
        /* <DEDUP_REMOVED lines=123> */
[----:B------:R-:W4:Y:S01]  /*308f0*/  LD.E R151, desc[UR52][R2.64+0x1fc] ;  /* 0x0001fc3402977980 */ /* 0x000f22000c101900 */
[----:B-----5:R-:W-:Y:S01]  /*30900*/  IMAD R6, R217, 0xc00, R6 ;  /* 0x00000c00d9067824 */ /* 0x020fe200078e0206 */
[----:B---3--:R-:W-:-:S02]  /*30910*/  ISETP.NE.U32.AND P1, PT, R218, RZ, PT ;  /* 0x000000ffda00720c */ /* 0x008fc40003f25070 */
        /* <DEDUP_REMOVED lines=27> */
[----:B----4-:R-:W-:-:S06]  /*30ad0*/  WARPGROUP.ARRIVE ;  /* 0x00000000000079c5 */ /* 0x010fcc0000000000 */
        /* <DEDUP_REMOVED lines=15> */
[----:B------:R-:W-:Y:S02]  /*30bd0*/  R2UR UR4, R4 ;  /* 0x00000000040472ca */ /* 0x000fe400000e0000 */
[----:B------:R-:W-:-:S13]  /*30be0*/  R2UR UR5, R5 ;  /* 0x00000000050572ca */ /* 0x000fda00000e0000 */
        /* <DEDUP_REMOVED lines=359> */
[C---:B------:R-:W-:Y:S01]  /*32260*/  R2UR UR19, R5.reuse ;  /* 0x00000000051372ca */ /* 0x040fe200000e0000 */
[----:B------:R5:W-:Y:S01]  /*32270*/  ST.E desc[UR24][R2.64+0x1f4], R149 ;  /* 0x0001f49502007985 */ /* 0x000be2000c101918 */
        /* <DEDUP_REMOVED lines=12> */
[C---:B------:R-:W-:Y:S02]  /*32340*/  R2UR UR52, R4.reuse ;  /* 0x00000000043472ca */ /* 0x040fe400000e0000 */
[----:B------:R-:W-:Y:S01]  /*32350*/  R2UR UR53, R5 ;  /* 0x00000000053572ca */ /* 0x000fe200000e0000 */
[----:B------:R5:W-:Y:S01]  /*32360*/  ST.E desc[UR6][R2.64+0x1f8], R150 ;  /* 0x0001f89602007985 */ /* 0x000be2000c101906 */
[----:B------:R-:W-:-:S03]  /*32370*/  R2UR UR60, R4 ;  /* 0x00000000043c72ca */ /* 0x000fc600000e0000 */
[----:B------:R5:W-:Y:S01]  /*32380*/  ST.E desc[UR8][R2.64+0x1fc], R151 ;  /* 0x0001fc9702007985 */ /* 0x000be2000c101908 */
[----:B------:R-:W-:-:S03]  /*32390*/  R2UR UR61, R5 ;  /* 0x00000000053d72ca */ /* 0x000fc600000e0000 */
[----:B------:R-:W-:Y:S01]  /*323a0*/  ST.E desc[UR16][R8.64], R189 ;  /* 0x000000bd08007985 */ /* 0x000fe2000c101910 */
[C---:B------:R-:W-:Y:S02]  /*323b0*/  R2UR UR58, R4.reuse ;  /* 0x00000000043a72ca */ /* 0x040fe400000e0000 */
[C---:B------:R-:W-:Y:S01]  /*323c0*/  R2UR UR59, R5.reuse ;  /* 0x00000000053b72ca */ /* 0x040fe200000e0000 */
[----:B0-----:R-:W5:Y:S01]  /*323d0*/  LD.E R24, desc[UR18][R2.64] ;  /* 0x0000001202187980 */ /* 0x001f62000c101900 */
[C---:B------:R-:W-:Y:S02]  /*323e0*/  R2UR UR56, R4.reuse ;  /* 0x00000000043872ca */ /* 0x040fe400000e0000 */
[C---:B------:R-:W-:Y:S01]  /*323f0*/  R2UR UR57, R5.reuse ;  /* 0x00000000053972ca */ /* 0x040fe200000e0000 */
[----:B-1----:R-:W5:Y:S01]  /*32400*/  LD.E R25, desc[UR20][R2.64+0x4] ;  /* 0x0000041402197980 */ /* 0x002f62000c101900 */
[C---:B------:R-:W-:Y:S02]  /*32410*/  R2UR UR4, R4.reuse ;  /* 0x00000000040472ca */ /* 0x040fe400000e0000 */
[----:B------:R-:W-:Y:S01]  /*32420*/  R2UR UR5, R5 ;  /* 0x00000000050572ca */ /* 0x000fe200000e0000 */
[----:B--2---:R-:W2:Y:S01]  /*32430*/  LD.E R26, desc[UR22][R2.64+0x8] ;  /* 0x00000816021a7980 */ /* 0x004ea2000c101900 */
[----:B------:R-:W-:-:S02]  /*32440*/  R2UR UR6, R4 ;  /* 0x00000000040672ca */ /* 0x000fc400000e0000 */
[C---:B------:R-:W-:Y:S01]  /*32450*/  R2UR UR7, R5.reuse ;  /* 0x00000000050772ca */ /* 0x040fe200000e0000 */
[----:B---3--:R-:W2:Y:S01]  /*32460*/  LD.E R27, desc[UR24][R2.64+0xc] ;  /* 0x00000c18021b7980 */ /* 0x008ea2000c101900 */
[C---:B------:R-:W-:Y:S02]  /*32470*/  R2UR UR8, R4.reuse ;  /* 0x00000000040872ca */ /* 0x040fe400000e0000 */
[C---:B------:R-:W-:Y:S01]  /*32480*/  R2UR UR9, R5.reuse ;  /* 0x00000000050972ca */ /* 0x040fe200000e0000 */
[----:B----4-:R-:W2:Y:S01]  /*32490*/  LD.E R28, desc[UR26][R2.64+0x10] ;  /* 0x0000101a021c7980 */ /* 0x010ea2000c101900 */
[C---:B------:R-:W-:Y:S02]  /*324a0*/  R2UR UR10, R4.reuse ;  /* 0x00000000040a72ca */ /* 0x040fe400000e0000 */
[----:B------:R-:W-:Y:S01]  /*324b0*/  R2UR UR11, R5 ;  /* 0x00000000050b72ca */ /* 0x000fe200000e0000 */
[----:B-----5:R-:W2:Y:S01]  /*324c0*/  LD.E R29, desc[UR28][R2.64+0x14] ;  /* 0x0000141c021d7980 */ /* 0x020ea2000c101900 */
        /* <DEDUP_REMOVED lines=387> */
[----:B------:R-:W-:Y:S02]  /*33d00*/  WARPGROUP.DEPBAR.LE gsb0, 0x0 ;  /* 0x00008000000079c5 */ /* 0x000fe40000010000 */
        /* <DEDUP_REMOVED lines=2713> */
[----:B------:R-:W-:Y:S04]  /*3e6a0*/  ST.E desc[UR6][R2.64+0x1ec], R147 ;  /* 0x0001ec9302007985 */ /* 0x000fe8000c101906 */
[----:B------:R-:W-:Y:S04]  /*3e6b0*/  ST.E desc[UR8][R2.64+0x1f0], R148 ;  /* 0x0001f09402007985 */ /* 0x000fe8000c101908 */
[----:B------:R-:W-:Y:S04]  /*3e6c0*/  ST.E desc[UR10][R2.64+0x1f4], R149 ;  /* 0x0001f49502007985 */ /* 0x000fe8000c10190a */
[----:B------:R-:W-:Y:S04]  /*3e6d0*/  ST.E desc[UR12][R2.64+0x1f8], R150 ;  /* 0x0001f89602007985 */ /* 0x000fe8000c10190c */
[----:B------:R-:W-:Y:S01]  /*3e6e0*/  ST.E desc[UR14][R2.64+0x1fc], R151 ;  /* 0x0001fc9702007985 */ /* 0x000fe2000c10190e */
        /* <DEDUP_REMOVED lines=765> */
[----:B------:R-:W2:Y:S01]  /*416c0*/  LD.E R11, desc[UR6][R2.64+0x4] ;  /* 0x00000406020b7980 */ /* 0x000ea2000c101900 */
[C---:B------:R-:W-:Y:S02]  /*416d0*/  R2UR UR4, R4.reuse ;  /* 0x00000000040472ca */ /* 0x040fe400000e0000 */
        /* <DEDUP_REMOVED lines=10> */
[----:B0-----:R-:W4:Y:S01]  /*41780*/  LD.E R9, desc[UR6][R2.64+0xc] ;  /* 0x00000c0602097980 */ /* 0x001f22000c101900 */
[C---:B------:R-:W-:Y:S02]  /*41790*/  R2UR UR4, R4.reuse ;  /* 0x00000000040472ca */ /* 0x040fe400000e0000 */
[C---:B------:R-:W-:Y:S02]  /*417a0*/  R2UR UR5, R5.reuse ;  /* 0x00000000050572ca */ /* 0x040fe400000e0000 */
[----:B------:R-:W-:Y:S02]  /*417b0*/  R2UR UR6, R4 ;  /* 0x00000000040672ca */ /* 0x000fe400000e0000 */
[----:B------:R-:W-:-:S09]  /*417c0*/  R2UR UR7, R5 ;  /* 0x00000000050772ca */ /* 0x000fd200000e0000 */
[----:B----4-:R0:W-:Y:S04]  /*417d0*/  ST.E desc[UR4][R2.64+0xc], R9 ;  /* 0x00000c0902007985 */ /* 0x0101e8000c101904 */
[----:B-1----:R-:W4:Y:S01]  /*417e0*/  LD.E R7, desc[UR6][R2.64+0x10] ;  /* 0x0000100602077980 */ /* 0x002f22000c101900 */
[C---:B------:R-:W-:Y:S02]  /*417f0*/  R2UR UR4, R4.reuse ;  /* 0x00000000040472ca */ /* 0x040fe400000e0000 */
[C---:B------:R-:W-:Y:S02]  /*41800*/  R2UR UR5, R5.reuse ;  /* 0x00000000050572ca */ /* 0x040fe400000e0000 */
[----:B------:R-:W-:Y:S02]  /*41810*/  R2UR UR6, R4 ;  /* 0x00000000040672ca */ /* 0x000fe400000e0000 */
[----:B------:R-:W-:-:S09]  /*41820*/  R2UR UR7, R5 ;  /* 0x00000000050772ca */ /* 0x000fd200000e0000 */
[----:B----4-:R1:W-:Y:S04]  /*41830*/  ST.E desc[UR4][R2.64+0x10], R7 ;  /* 0x0000100702007985 */ /* 0x0103e8000c101904 */
        /* <DEDUP_REMOVED lines=726> */
[----:B---3--:R-:W2:Y:S01]  /*445a0*/  LD.E R13, desc[UR6][R2.64+0x1f8] ;  /* 0x0001f806020d7980 */ /* 0x008ea2000c101900 */
[C---:B------:R-:W-:Y:S02]  /*445b0*/  R2UR UR4, R4.reuse ;  /* 0x00000000040472ca */ /* 0x040fe400000e0000 */
[C---:B------:R-:W-:Y:S02]  /*445c0*/  R2UR UR5, R5.reuse ;  /* 0x00000000050572ca */ /* 0x040fe400000e0000 */
[----:B------:R-:W-:Y:S02]  /*445d0*/  R2UR UR6, R4 ;  /* 0x00000000040672ca */ /* 0x000fe400000e0000 */
[----:B------:R-:W-:-:S02]  /*445e0*/  R2UR UR7, R5 ;  /* 0x00000000050772ca */ /* 0x000fc400000e0000 */
[----:B------:R-:W-:-:S07]  /*445f0*/  LOP3.LUT P6, RZ, R197, 0x7f, RZ, 0xc0, !PT ;  /* 0x0000007fc5ff7812 */ /* 0x000fce00078cc0ff */
[----:B--2---:R1:W-:Y:S04]  /*44600*/  ST.E desc[UR4][R2.64+0x1f8], R13 ;  /* 0x0001f80d02007985 */ /* 0x0043e8000c101904 */
[----:B0-----:R-:W2:Y:S01]  /*44610*/  LD.E R9, desc[UR6][R2.64+0x1fc] ;  /* 0x0001fc0602097980 */ /* 0x001ea2000c101900 */
[----:B------:R-:W-:Y:S02]  /*44620*/  R2UR UR4, R4 ;  /* 0x00000000040472ca */ /* 0x000fe400000e0000 */
[----:B------:R-:W-:-:S13]  /*44630*/  R2UR UR5, R5 ;  /* 0x00000000050572ca */ /* 0x000fda00000e0000 */
[----:B--2---:R1:W-:Y:S01]  /*44640*/  ST.E desc[UR4][R2.64+0x1fc], R9 ;  /* 0x0001fc0902007985 */ /* 0x0043e2000c101904 */
[----:B------:R-:W-:Y:S05]  /*44650*/  @P6 BRA `(.L_x_2752) ;  /* 0x0000000000306947 */ /* 0x000fea0003800000 */
[----:B-1----:R-:W2:Y:S04]  /*44660*/  LDL.64 R2, [R0+0x40] ;  /* 0x0000400000027983 */ /* 0x002ea80000100a00 */
        /* <DEDUP_REMOVED lines=11> */
.L_x_2752:
[----:B------:R-:W-:-:S04]  /*44720*/  IMAD.MOV.U32 R213, RZ, RZ, 0x0 ;  /* 0x00000000ffd57424 */ /* 0x000fc800078e00ff */
[----:B01----:R-:W-:Y:S05]  /*44730*/  RET.REL.NODEC R212 `(_ZN7cutlass13device_kernelIN5flash11enable_sm90INS1_16FlashAttnFwdSm90INS1_25CollectiveMainloopFwdSm90ILi2EN4cute5tupleIJNS5_1CILi1EEES8_S8_EEENS6_IJNS7_ILi128EEENS7_ILi96EEENS7_ILi64EEEEEELi256ENS_6half_tEfNS_4arch4Sm90ELb0ELb1ELb1ELb1ELb0ELb0ELb1ELb1ELb0ELb0ELb0ELb0EEENS1_21CollectiveEpilogueFwdINS6_IJSA_NS7_ILi256EEESB_EEES9_SE_SG_Li256ELb1ELb0ELb0ELb0EEENS1_36VarlenDynamicPersistentTileSchedulerILi128ELi96ELi256ELi32ELb0ELb0ELb1ELb1ELb0ELb1EEEEEEEEEvNT_6ParamsE) ;  /* 0xfffffbb8d4307950 */ /* 0x003fea0003c3ffff */
.L_x_2730:
[----:B0-----:R0:W1:Y:S02]  /*44740*/  SYNCS.PHASECHK.TRANS64.TRYWAIT P1, [R2+URZ], R3 ;  /* 0x00000003020075a7 */ /* 0x001064000802017f */
[----:B-1----:R-:W-:Y:S05]  /*44750*/  @!P1 NANOSLEEP.SYNCS 0x989680 ;  /* 0x009896800000995d */ /* 0x002fea0003900000 */
[----:B------:R-:W1:Y:S02]  /*44760*/  @!P1 SYNCS.PHASECHK.TRANS64 P1, [R2+URZ], R3 ;  /* 0x00000003020095a7 */ /* 0x000e64000802007f */
[----:B-1----:R-:W-:Y:S05]  /*44770*/  @!P1 BRA `(.L_x_2730) ;  /* 0xfffffffc00f09947 */ /* 0x002fea000383ffff */
[----:B------:R-:W-:Y:S05]  /*44780*/  BRA `(.L_x_2729) ;  /* 0xfffffe4800487947 */ /* 0x000fea000383ffff */
.L_x_2737:
[----:B0-----:R0:W1:Y:S02]  /*44790*/  SYNCS.PHASECHK.TRANS64.TRYWAIT P1, [R8+URZ], R9 ;  /* 0x00000009080075a7 */ /* 0x001064000802017f */
[----:B-1----:R-:W-:Y:S05]  /*447a0*/  @!P1 NANOSLEEP.SYNCS 0x989680 ;  /* 0x009896800000995d */ /* 0x002fea0003900000 */
[----:B------:R-:W1:Y:S02]  /*447b0*/  @!P1 SYNCS.PHASECHK.TRANS64 P1, [R8+URZ], R9 ;  /* 0x00000009080095a7 */ /* 0x000e64000802007f */
[----:B-1----:R-:W-:Y:S05]  /*447c0*/  @!P1 BRA `(.L_x_2737) ;  /* 0xfffffffc00f09947 */ /* 0x002fea000383ffff */
[----:B------:R-:W-:Y:S05]  /*447d0*/  BRA `(.L_x_2736) ;  /* 0xfffffe50001c7947 */ /* 0x000fea000383ffff */
.L_x_2753:
        /* <DEDUP_REMOVED lines=10> */
.L_x_4725:


//--------------------- .text._ZN7cutlass13device_kernelIN5flash11enable_sm90INS1_16FlashAttnFwdSm90INS1_25CollectiveMainloopFwdSm90ILi2EN4cute5tupleIJNS5_1CILi1EEES8_S8_EEENS6_IJNS7_ILi128EEENS7_ILi96EEENS7_ILi64EEEEEELi256ENS_6half_tEfNS_4arch4Sm90ELb0ELb1ELb1ELb1ELb0ELb1ELb1ELb1ELb0ELb0ELb0ELb0EEENS1_21CollectiveEpilogueFwdINS6_IJSA_NS7_ILi256EEESB_EEES9_SE_SG_Li256ELb1ELb0ELb0ELb0EEENS1_36VarlenDynamicPersistentTileSchedulerILi128ELi96ELi256ELi32ELb0ELb0ELb1ELb1ELb0ELb1EEEEEEEEEvNT_6ParamsE --------------------------
	.section	.text._ZN7cutlass13device_kernelIN5flash11enable_sm90INS1_16FlashAttnFwdSm90INS1_25CollectiveMainloopFwdSm90ILi2EN4cute5tupleIJNS5_1CILi1EEES8_S8_EEENS6_IJNS7_ILi128EEENS7_ILi96EEENS7_ILi64EEEEEELi256ENS_6half_tEfNS_4arch4Sm90ELb0ELb1ELb1ELb1ELb0ELb1ELb1ELb1ELb0ELb0ELb0ELb0EEENS1_21CollectiveEpilogueFwdINS6_IJSA_NS7_ILi256EEESB_EEES9_SE_SG_Li256ELb1ELb0ELb0ELb0EEENS1_36VarlenDynamicPersistentTileSchedulerILi128ELi96ELi256ELi32ELb0ELb0ELb1ELb1ELb0ELb1EEEEEEEEEvNT_6ParamsE,"ax",@progbits
	.align	128
.text._ZN7cutlass13device_kernelIN5flash11enable_sm90INS1_16FlashAttnFwdSm90INS1_25CollectiveMainloopFwdSm90ILi2EN4cute5tupleIJNS5_1CILi1EEES8_S8_EEENS6_IJNS7_ILi128EEENS7_ILi96EEENS7_ILi64EEEEEELi256ENS_6half_tEfNS_4arch4Sm90ELb0ELb1ELb1ELb1ELb0ELb1ELb1ELb1ELb0ELb0ELb0ELb0EEENS1_21CollectiveEpilogueFwdINS6_IJSA_NS7_ILi256EEESB_EEES9_SE_SG_Li256ELb1ELb0ELb0ELb0EEENS1_36VarlenDynamicPersistentTileSchedulerILi128ELi96ELi256ELi32ELb0ELb0ELb1ELb1ELb0ELb1EEEEEEEEEvNT_6ParamsE:
        .type           _ZN7cutlass13device_kernelIN5flash11enable_sm90INS1_16FlashAttnFwdSm90INS1_25CollectiveMainloopFwdSm90ILi2EN4cute5tupleIJNS5_1CILi1EEES8_S8_EEENS6_IJNS7_ILi128EEENS7_ILi96EEENS7_ILi64EEEEEELi256ENS_6half_tEfNS_4arch4Sm90ELb0ELb1ELb1ELb1ELb0ELb1ELb1ELb1ELb0ELb0ELb0ELb0EEENS1_21CollectiveEpilogueFwdINS6_IJSA_NS7_ILi256EEESB_EEES9_SE_SG_Li256ELb1ELb0ELb0ELb0EEENS1_36VarlenDynamicPersistentTileSchedulerILi128ELi96ELi256ELi32ELb0ELb0ELb1ELb1ELb0ELb1EEEEEEEEEvNT_6ParamsE,@function
        .size           _ZN7cutlass13device_kernelIN5flash11enable_sm90INS1_16FlashAttnFwdSm90INS1_25CollectiveMainloopFwdSm90ILi2EN4cute5tupleIJNS5_1CILi1EEES8_S8_EEENS6_IJNS7_ILi128EEENS7_ILi96EEENS7_ILi64EEEEEELi256ENS_6half_tEfNS_4arch4Sm90ELb0ELb1ELb1ELb1ELb0ELb1ELb1ELb1ELb0ELb0ELb0ELb0EEENS1_21CollectiveEpilogueFwdINS6_IJSA_NS7_ILi256EEESB_EEES9_SE_SG_Li256ELb1ELb0ELb0ELb0EEENS1_36VarlenDynamicPersistentTileSchedulerILi128ELi96ELi256ELi32ELb0ELb0ELb1ELb1ELb0ELb1EEEEEEEEEvNT_6ParamsE,(.L_x_4727 - _ZN7cutlass13device_kernelIN5flash11enable_sm90INS1_16FlashAttnFwdSm90INS1_25CollectiveMainloopFwdSm90ILi2EN4cute5tupleIJNS5_1CILi1EEES8_S8_EEENS6_IJNS7_ILi128EEENS7_ILi96EEENS7_ILi64EEEEEELi256ENS_6half_tEfNS_4arch4Sm90ELb0ELb1ELb1ELb1ELb0ELb1ELb1ELb1ELb0ELb0ELb0ELb0EEENS1_21CollectiveEpilogueFwdINS6_IJSA_NS7_ILi256EEESB_EEES9_SE_SG_Li256ELb1ELb0ELb0ELb0EEENS1_36VarlenDynamicPersistentTileSchedulerILi128ELi96ELi256ELi32ELb0ELb0ELb1ELb1ELb0ELb1EEEEEEEEEvNT_6ParamsE)
        .other          _ZN7cutlass13device_kernelIN5flash11enable_sm90INS1_16FlashAttnFwdSm90INS1_25CollectiveMainloopFwdSm90ILi2EN4cute5tupleIJNS5_1CILi1EEES8_S8_EEENS6_IJNS7_ILi128EEENS7_ILi96EEENS7_ILi64EEEEEELi256ENS_6half_tEfNS_4arch4Sm90ELb0ELb1ELb1ELb1ELb0ELb1ELb1ELb1ELb0ELb0ELb0ELb0EEENS1_21CollectiveEpilogueFwdINS6_IJSA_NS7_ILi256EEESB_EEES9_SE_SG_Li256ELb1ELb0ELb0ELb0EEENS1_36VarlenDynamicPersistentTileSchedulerILi128ELi96ELi256ELi32ELb0ELb0ELb1ELb1ELb0ELb1EEEEEEEEEvNT_6ParamsE,@"STO_CUDA_ENTRY STV_DEFAULT"
_ZN7cutlass13device_kernelIN5flash11enable_sm90INS1_16FlashAttnFwdSm90INS1_25CollectiveMainloopFwdSm90ILi2EN4cute5tupleIJNS5_1CILi1EEES8_S8_EEENS6_IJNS7_ILi128EEENS7_ILi96EEENS7_ILi64EEEEEELi256ENS_6half_tEfNS_4arch4Sm90ELb0ELb1ELb1ELb1ELb0ELb1ELb1ELb1ELb0ELb0ELb0ELb0EEENS1_21CollectiveEpilogueFwdINS6_IJSA_NS7_ILi256EEESB_EEES9_SE_SG_Li256ELb1ELb0ELb0ELb0EEENS1_36VarlenDynamicPersistentTileSchedulerILi128ELi96ELi256ELi32ELb0ELb0ELb1ELb1ELb0ELb1EEEEEEEEEvNT_6ParamsE:
[----:B------:R-:W0:Y:S02]  /*0000*/  LDC R1, c[0x0][0x28] ;  /* 0x00000a00ff017b82 */ /* 0x000e240000000800 */
[----:B0-----:R-:W-:-:S05]  /*0010*/  VIADD R1, R1, 0xfffffb60 ;  /* 0xfffffb6001017836 */ /* 0x001fca0000000000 */
[----:B------:R-:W-:Y:S01]  /*0020*/  R2UR UR4, R1 ;  /* 0x00000000010472ca */ /* 0x000fe200000e0000 */
[----:B------:R-:W0:Y:S01]  /*0030*/  S2R R3, SR_TID.X ;  /* 0x0000000000037919 */ /* 0x000e220000002100 */
[----:B------:R-:W-:Y:S01]  /*0040*/  ELECT P0, URZ, PT ;  /* 0x00000000003f782f */ /* 0x000fe20003800000 */
[----:B------:R-:W-:Y:S01]  /*0050*/  BSSY B0, `(.L_x_2754) ;  /* 0x000001e000007945 */ /* 0x000fe20003800000 */
[----:B------:R-:W-:Y:S01]  /*0060*/  ULDC UR49, c[0x0][0x20] ;  /* 0x0000080000317ab9 */ /* 0x000fe20000000800 */
[----:B------:R-:W-:-:S08]  /*0070*/  ULDC UR48, c[0x0][0x24] ;  /* 0x0000090000307ab9 */ /* 0x000fd00000000800 */
[----:B------:R-:W-:-:S04]  /*0080*/  UIADD3 UR49, UP0, UR4, UR49, URZ ;  /* 0x0000003104317290 */ /* 0x000fc8000ff1e03f */
[----:B------:R-:W-:Y:S01]  /*0090*/  UIADD3.X UR48, URZ, UR48, URZ, UP0, !UPT ;  /* 0x000000303f307290 */ /* 0x000fe200087fe43f */
        /* <DEDUP_REMOVED lines=25> */
.L_x_2755:
[----:B------:R-:W-:Y:S05]  /*0230*/  BSYNC B0 ;  /* 0x0000000000007941 */ /* 0x000fea0003800000 */
.L_x_2754:
        /* <DEDUP_REMOVED lines=43> */
.L_x_2756:
        /* <DEDUP_REMOVED lines=22> */
.L_x_2757:
        /* <DEDUP_REMOVED lines=18> */
.L_x_2758:
        /* <DEDUP_REMOVED lines=22> */
.L_x_2759:
        /* <DEDUP_REMOVED lines=22> */
.L_x_2760:
[----:B------:R-:W-:Y:S01]  /*0a30*/  PLOP3.LUT P0, PT, PT, PT, UP0, 0x80, 0x0 ;  /* 0x000000000000781c */ /* 0x000fe20003f0f008 */
[----:B------:R-:W-:Y:S01]  /*0a40*/  UMOV UR50, 0x1 ;  /* 0x0000000100327882 */ /* 0x000fe20000000000 */
[----:B------:R-:W-:Y:S01]  /*0a50*/  NOP ;  /* 0x0000000000007918 */ /* 0x000fe20000000000 */
[----:B------:R-:W-:Y:S01]  /*0a60*/  USEL UR50, UR50, 0x2, !UP0 ;  /* 0x0000000232327887 */ /* 0x000fe2000c000000 */
[----:B------:R-:W-:Y:S01]  /*0a70*/  BSSY B7, `(.L_x_2761) ;  /* 0x00033b8000077945 */ /* 0x000fe20003800000 */
[----:B------:R-:W-:Y:S01]  /*0a80*/  ULDC.64 UR56, c[0x0][0x208] ;  /* 0x0000820000387ab9 */ /* 0x000fe20000000a00 */
[----:B------:R-:W-:Y:S02]  /*0a90*/  IMAD.U32 R16, RZ, RZ, UR49 ;  /* 0x00000031ff107e24 */ /* 0x000fe4000f8e00ff */
[----:B------:R-:W-:Y:S01]  /*0aa0*/  IMAD.U32 R17, RZ, RZ, UR48 ;  /* 0x00000030ff117e24 */ /* 0x000fe2000f8e00ff */
[----:B0123--:R-:W-:Y:S06]  /*0ab0*/  BAR.SYNC.DEFER_BLOCKING 0x0 ;  /* 0x0000000000007b1d */ /* 0x00ffec0000010000 */
[----:B------:R-:W-:Y:S05]  /*0ac0*/  @!P0 BRA `(.L_x_2762) ;  /* 0x000002d8001c8947 */ /* 0x000fea0003800000 */
.L_x_2763:
[----:B------:R-:W-:-:S08]  /*0ad0*/  NOP ;  /* 0x0000000000007918 */ /* 0x000fd00000000000 */
[----:B------:R-:W0:Y:S02]  /*0ae0*/  USETMAXREG.TRY_ALLOC.CTAPOOL UP0, 0xf0 ;  /* 0x000000f0000079c8 */ /* 0x000e240008000600 */
[----:B0-----:R-:W-:-:S13]  /*0af0*/  PLOP3.LUT P0, PT, PT, PT, UP0, 0x80, 0x0 ;  /* 0x000000000000781c */ /* 0x001fda0003f0f008 */
[----:B------:R-:W-:Y:S05]  /*0b00*/  @!P0 BRA `(.L_x_2763) ;  /* 0xfffffffc00f08947 */ /* 0x000fea000383ffff */
[----:B------:R-:W2:Y:S01]  /*0b10*/  LDL.LU R2, [R1+0x470] ;  /* 0x0004700001027983 */ /* 0x000ea20000300800 */
[----:B------:R-:W0:Y:S01]  /*0b20*/  S2UR UR5, SR_CgaCtaId ;  /* 0x00000000000579c3 */ /* 0x000e220000008800 */
[----:B------:R-:W-:Y:S01]  /*0b30*/  UMOV UR4, 0x400 ;  /* 0x0000040000047882 */ /* 0x000fe20000000000 */
[----:B------:R-:W-:Y:S01]  /*0b40*/  UIADD3 UR40, UP0, UR49, 0x218, URZ ;  /* 0x0000021831287890 */ /* 0x000fe2000ff1e03f */
[----:B------:R-:W1:Y:S01]  /*0b50*/  S2R R0, SR_TID.X ;  /* 0x0000000000007919 */ /* 0x000e620000002100 */
[----:B------:R-:W-:Y:S02]  /*0b60*/  UIADD3 UR41, UP1, UR49, 0x224, URZ ;  /* 0x0000022431297890 */ /* 0x000fe4000ff3e03f */
[----:B------:R-:W-:Y:S01]  /*0b70*/  UIADD3.X UR42, URZ, UR48, URZ, UP0, !UPT ;  /* 0x000000303f2a7290 */ /* 0x000fe200087fe43f */
[----:B------:R-:W-:Y:S01]  /*0b80*/  STL.64 [R1+0x218], RZ ;  /* 0x000218ff01007387 */ /* 0x000fe20000100a00 */
[----:B------:R-:W-:-:S03]  /*0b90*/  UIADD3.X UR43, URZ, UR48, URZ, UP1, !UPT ;  /* 0x000000303f2b7290 */ /* 0x000fc60008ffe43f */
[----:B------:R-:W-:Y:S04]  /*0ba0*/  STL [R1+0x220], RZ ;  /* 0x000220ff01007387 */ /* 0x000fe80000100800 */
[----:B------:R-:W-:Y:S01]  /*0bb0*/  STL [R1+0x224], RZ ;  /* 0x000224ff01007387 */ /* 0x000fe20000100800 */
[----:B0-----:R-:W-:-:S06]  /*0bc0*/  ULEA UR4, UR5, UR4, 0x18 ;  /* 0x0000000405047291 */ /* 0x001fcc000f8ec03f */
[----:B------:R-:W-:Y:S01]  /*0bd0*/  IMAD.U32 R145, RZ, RZ, UR4 ;  /* 0x00000004ff917e24 */ /* 0x000fe2000f8e00ff */
[----:B------:R-:W-:Y:S06]  /*0be0*/  BAR.ARV 0x8, 0x120 ;  /* 0x0204800000007b1d */ /* 0x000fec0000002000 */
[----:B-1----:R-:W-:Y:S01]  /*0bf0*/  SHF.R.U32.HI R10, RZ, 0x7, R0 ;  /* 0x00000007ff0a7819 */ /* 0x002fe20000011600 */
[----:B------:R-:W-:-:S03]  /*0c00*/  ULDC UR4, c[0x0][0xd14] ;  /* 0x0003450000047ab9 */ /* 0x000fc60000000800 */
[----:B------:R-:W-:-:S13]  /*0c10*/  ISETP.NE.AND P0, PT, R10, 0x1, PT ;  /* 0x000000010a00780c */ /* 0x000fda0003f05270 */
[----:B------:R-:W-:Y:S08]  /*0c20*/  @!P0 BAR.ARV 0x9, 0x100 ;  /* 0x0244000000008b1d */ /* 0x000ff00000002000 */
[----:B------:R-:W-:Y:S06]  /*0c30*/  BAR.SYNC.DEFER_BLOCKING 0x5, 0x120 ;  /* 0x0144800000007b1d */ /* 0x000fec0000010000 */
[----:B------:R-:W0:Y:S02]  /*0c40*/  LDS.128 R116, [R145+0x324d0] ;  /* 0x0324d00091747984 */ /* 0x000e240000000c00 */
[----:B------:R-:W-:Y:S06]  /*0c50*/  BAR.ARV 0x4, 0x120 ;  /* 0x0104800000007b1d */ /* 0x000fec0000002000 */
[----:B--2---:R-:W-:-:S04]  /*0c60*/  LOP3.LUT R2, R2, 0xffefffff, RZ, 0xc0, !PT ;  /* 0xffefffff02027812 */ /* 0x004fc800078ec0ff */
[----:B------:R-:W-:Y:S02]  /*0c70*/  @P0 LOP3.LUT R2, R2, 0x100000, RZ, 0xfc, !PT ;  /* 0x0010000002020812 */ /* 0x000fe400078efcff */
[----:B0-----:R-:W-:-:S03]  /*0c80*/  ISETP.GE.AND P0, PT, R119, UR4, PT ;  /* 0x0000000477007c0c */ /* 0x001fc6000bf06270 */
[----:B------:R0:W-:Y:S10]  /*0c90*/  STL [R1+0x470], R2 ;  /* 0x0004700201007387 */ /* 0x0001f40000100800 */
[----:B0-----:R-:W-:Y:S05]  /*0ca0*/  @P0 BRA `(.L_x_2764) ;  /* 0x0000033800500947 */ /* 0x001fea0003800000 */
[----:B------:R-:W-:Y:S01]  /*0cb0*/  VIADD R192, R0, 0xffffff80 ;  /* 0xffffff8000c07836 */ /* 0x000fe20000000000 */
[C---:B------:R-:W-:Y:S01]  /*0cc0*/  IADD3 R180, -R10.reuse, 0xb, RZ ;  /* 0x0000000b0ab47810 */ /* 0x040fe20007ffe1ff */
[----:B------:R-:W-:Y:S02]  /*0cd0*/  VIADD R176, R10, 0x8 ;  /* 0x000000080ab07836 */ /* 0x000fe40000000000 */
[----:B------:R-:W-:Y:S01]  /*0ce0*/  IMAD.MOV.U32 R152, RZ, RZ, RZ ;  /* 0x000000ffff987224 */ /* 0x000fe200078e00ff */
[----:B------:R-:W-:Y:S01]  /*0cf0*/  SHF.R.S32.HI R3, RZ, 0x1f, R192 ;  /* 0x0000001fff037819 */ /* 0x000fe200000114c0 */
[----:B------:R-:W-:-:S03]  /*0d00*/  IMAD.MOV.U32 R155, RZ, RZ, RZ ;  /* 0x000000ffff9b7224 */ /* 0x000fc600078e00ff */
        /* <DEDUP_REMOVED lines=11> */
[----:B------:R-:W-:Y:S01]  /*0dc0*/  LEA.HI R5, R5, R212, RZ, 0x5 ;  /* 0x000000d405057211 */ /* 0x000fe200078f28ff */
[----:B------:R-:W-:Y:S01]  /*0dd0*/  IMAD.IADD R0, R213, 0x1, -R0 ;  /* 0x00000001d5007824 */ /* 0x000fe200078e0a00 */
[----:B------:R-:W-:-:S02]  /*0de0*/  SHF.R.S32.HI R4, RZ, 0x2, R2 ;  /* 0x00000002ff047819 */ /* 0x000fc40000011402 */
[----:B------:R-:W-:Y:S02]  /*0df0*/  SHF.R.S32.HI R7, RZ, 0x1f, R2 ;  /* 0x0000001fff077819 */ /* 0x000fe40000011402 */
[----:B------:R-:W-:Y:S02]  /*0e00*/  SHF.R.S32.HI R5, RZ, 0x5, R5 ;  /* 0x00000005ff057819 */ /* 0x000fe40000011405 */
[----:B------:R-:W-:Y:S02]  /*0e10*/  LEA.HI R7, R7, R4, RZ, 0x3 ;  /* 0x0000000407077211 */ /* 0x000fe400078f18ff */
[----:B------:R-:W-:Y:S02]  /*0e20*/  SHF.R.S32.HI R165, RZ, 0x5, R165 ;  /* 0x00000005ffa57819 */ /* 0x000fe400000114a5 */
[----:B------:R-:W-:-:S05]  /*0e30*/  LOP3.LUT R7, R7, 0xfffffff8, RZ, 0xc0, !PT ;  /* 0xfffffff807077812 */ /* 0x000fca00078ec0ff */
[----:B------:R-:W-:Y:S01]  /*0e40*/  IMAD.IADD R4, R4, 0x1, -R7 ;  /* 0x0000000104047824 */ /* 0x000fe200078e0a07 */
[C---:B------:R-:W-:Y:S02]  /*0e50*/  LOP3.LUT R7, R6.reuse, 0x3fffff0, RZ, 0xc0, !PT ;  /* 0x03fffff006077812 */ /* 0x040fe400078ec0ff */
[----:B------:R-:W-:Y:S01]  /*0e60*/  LEA.HI R6, R6, R9, RZ, 0x1 ;  /* 0x0000000906067211 */ /* 0x000fe200078f08ff */
[----:B------:R-:W-:Y:S01]  /*0e70*/  IMAD R5, R5, 0x10, R4 ;  /* 0x0000001005057824 */ /* 0x000fe200078e0204 */
[CC--:B------:R-:W-:Y:S02]  /*0e80*/  LEA.HI R4, R3.reuse, R192.reuse, RZ, 0x2 ;  /* 0x000000c003047211 */ /* 0x0c0fe400078f10ff */
[----:B------:R-:W-:Y:S01]  /*0e90*/  LOP3.LUT R8, R6, 0x1ffffffe, RZ, 0xc0, !PT ;  /* 0x1ffffffe06087812 */ /* 0x000fe200078ec0ff */
[----:B------:R-:W-:Y:S01]  /*0ea0*/  IMAD R182, R0, 0x40, R5 ;  /* 0x0000004000b67824 */ /* 0x000fe200078e0205 */
[----:B------:R-:W-:Y:S01]  /*0eb0*/  SHF.R.S32.HI R153, RZ, 0x2, R4 ;  /* 0x00000002ff997819 */ /* 0x000fe20000011404 */
[----:B------:R-:W-:Y:S01]  /*0ec0*/  IMAD.IADD R6, R192, 0x1, -R7 ;  /* 0x00000001c0067824 */ /* 0x000fe200078e0a07 */
[----:B------:R-:W-:Y:S01]  /*0ed0*/  LEA.HI R0, R3, R192, RZ, 0x3 ;  /* 0x000000c003007211 */ /* 0x000fe200078f18ff */
[----:B------:R-:W-:Y:S01]  /*0ee0*/  IMAD.IADD R8, R9, 0x1, -R8 ;  /* 0x0000000109087824 */ /* 0x000fe200078e0a08 */
[----:B------:R-:W-:Y:S01]  /*0ef0*/  LOP3.LUT R191, R4, 0xfffffffc, RZ, 0xc0, !PT ;  /* 0xfffffffc04bf7812 */ /* 0x000fe200078ec0ff */
[----:B------:R-:W-:Y:S01]  /*0f00*/  VIADD R154, R153, 0x40 ;  /* 0x00000040999a7836 */ /* 0x000fe20000000000 */
[----:B------:R-:W-:Y:S01]  /*0f10*/  LOP3.LUT R3, R0, 0x1ffffff8, RZ, 0xc0, !PT ;  /* 0x1ffffff800037812 */ /* 0x000fe200078ec0ff */
[----:B------:R-:W-:Y:S01]  /*0f20*/  IMAD R7, R165, 0x10, R6 ;  /* 0x00000010a5077824 */ /* 0x000fe200078e0206 */
[----:B------:R-:W-:Y:S01]  /*0f30*/  SHF.R.S32.HI R4, RZ, 0x1f, R4 ;  /* 0x0000001fff047819 */ /* 0x000fe20000011404 */
[----:B------:R-:W-:Y:S01]  /*0f40*/  IMAD.IADD R191, R192, 0x1, -R191 ;  /* 0x00000001c0bf7824 */ /* 0x000fe200078e0abf */
[----:B------:R-:W-:Y:S01]  /*0f50*/  SHF.R.S32.HI R5, RZ, 0x1f, R154 ;  /* 0x0000001fff057819 */ /* 0x000fe2000001149a */
[----:B------:R-:W-:Y:S01]  /*0f60*/  IMAD.SHL.U32 R166, R154, 0x40, RZ ;  /* 0x000000409aa67824 */ /* 0x000fe200078e00ff */
[----:B------:R-:W-:Y:S01]  /*0f70*/  SHF.R.S32.HI R162, RZ, 0x3, R0 ;  /* 0x00000003ffa27819 */ /* 0x000fe20000011400 */
[----:B------:R-:W-:Y:S01]  /*0f80*/  IMAD.IADD R3, R192, 0x1, -R3 ;  /* 0x00000001c0037824 */ /* 0x000fe200078e0a03 */
[----:B------:R-:W-:Y:S01]  /*0f90*/  LEA.HI R5, R5, R154, RZ, 0x3 ;  /* 0x0000009a05057211 */ /* 0x000fe200078f18ff */
[----:B------:R-:W-:Y:S01]  /*0fa0*/  IMAD.SHL.U32 R22, R191, 0x8, RZ ;  /* 0x00000008bf167824 */ /* 0x000fe200078e00ff */
[----:B------:R-:W-:Y:S01]  /*0fb0*/  LOP3.LUT R166, R166, 0x1c0, RZ, 0xc0, !PT ;  /* 0x000001c0a6a67812 */ /* 0x000fe200078ec0ff */
[----:B------:R-:W-:Y:S01]  /*0fc0*/  IMAD.SHL.U32 R160, R3, 0x8, RZ ;  /* 0x0000000803a07824 */ /* 0x000fe200078e00ff */
[----:B------:R-:W-:Y:S01]  /*0fd0*/  LEA.HI R4, R4, R153, RZ, 0x3 ;  /* 0x0000009904047211 */ /* 0x000fe200078f18ff */
[----:B------:R-:W-:Y:S01]  /*0fe0*/  IMAD.SHL.U32 R5, R5, 0x40, RZ ;  /* 0x0000004005057824 */ /* 0x000fe200078e00ff */
[----:B------:R-:W-:-:S02]  /*0ff0*/  LOP3.LUT R3, R2, 0x7ffffffc, RZ, 0xc0, !PT ;  /* 0x7ffffffc02037812 */ /* 0x000fc400078ec0ff */
[----:B------:R-:W-:Y:S02]  /*1000*/  SHF.R.U32.HI R167, RZ, 0x3, R166 ;  /* 0x00000003ffa77819 */ /* 0x000fe400000116a6 */
[----:B------:R-:W-:Y:S02]  /*1010*/  LOP3.LUT R0, R166, 0x38, R22, 0xf8, !PT ;  /* 0x00000038a6007812 */ /* 0x000fe400078ef816 */
[----:B------:R-:W-:Y:S02]  /*1020*/  LOP3.LUT R168, R5, 0xfffffe00, RZ, 0xc0, !PT ;  /* 0xfffffe0005a87812 */ /* 0x000fe400078ec0ff */
[----:B------:R-:W-:Y:S02]  /*1030*/  LEA R7, R7, R8, 0x3 ;  /* 0x0000000807077211 */ /* 0x000fe400078e18ff */
[----:B------:R-:W-:Y:S02]  /*1040*/  LOP3.LUT R4, R4, 0xfffffff8, RZ, 0xc0, !PT ;  /* 0xfffffff804047812 */ /* 0x000fe400078ec0ff */
[----:B------:R-:W-:Y:S01]  /*1050*/  IADD3 R3, R212, -R3, RZ ;  /* 0x80000003d4037210 */ /* 0x000fe20007ffe0ff */
[----:B------:R-:W-:Y:S01]  /*1060*/  IMAD.SHL.U32 R214, R7, 0x8, RZ ;  /* 0x0000000807d67824 */ /* 0x000fe200078e00ff */
[----:B------:R-:W-:Y:S01]  /*1070*/  LOP3.LUT R0, R168, R0, R167, 0xf6, !PT ;  /* 0x00000000a8007212 */ /* 0x000fe200078ef6a7 */
[----:B------:R-:W-:Y:S01]  /*1080*/  IMAD.IADD R179, R153, 0x1, -R4 ;  /* 0x0000000199b37824 */ /* 0x000fe200078e0a04 */
[----:B------:R-:W-:Y:S01]  /*1090*/  SHF.R.S32.HI R161, RZ, 0x1f, R153 ;  /* 0x0000001fffa17819 */ /* 0x000fe20000011499 */
[----:B------:R-:W-:Y:S01]  /*10a0*/  IMAD.SHL.U32 R183, R3, 0x2, RZ ;  /* 0x0000000203b77824 */ /* 0x000fe200078e00ff */
[----:B------:R-:W-:Y:S01]  /*10b0*/  SHF.R.S32.HI R169, RZ, 0x1f, R154 ;  /* 0x0000001fffa97819 */ /* 0x000fe2000001149a */
[----:B------:R-:W-:Y:S01]  /*10c0*/  IMAD R210, R0, 0x2, R145 ;  /* 0x0000000200d27824 */ /* 0x000fe200078e0291 */
[----:B------:R-:W-:-:S07]  /*10d0*/  SHF.R.S32.HI R23, RZ, 0x1f, R22 ;  /* 0x0000001fff177819 */ /* 0x000fce0000011416 */
.L_x_2986:
[----:B------:R-:W-:Y:S05]  /*10e0*/  YIELD ;  /* 0x0000000000007946 */ /* 0x000fea0003800000 */
[----:B------:R-:W-:Y:S01]  /*10f0*/  ULDC.64 UR4, c[0x0][0xb20] ;  /* 0x0002c80000047ab9 */ /* 0x000fe20000000a00 */
[----:B0---4-:R-:W0:Y:S01]  /*1100*/  LDC.64 R4, c[0x0][0xb00] ;  /* 0x0002c000ff047b82 */ /* 0x011e220000000a00 */
[----:B------:R-:W-:Y:S01]  /*1110*/  ISETP.NE.U32.AND P1, PT, RZ, UR4, PT ;  /* 0x00000004ff007c0c */ /* 0x000fe2000bf25070 */
[----:B--2--5:R-:W-:Y:S02]  /*1120*/  IMAD.MOV.U32 R11, RZ, RZ, RZ ;  /* 0x000000ffff0b7224 */ /* 0x024fe400078e00ff */
[----:B-1----:R-:W-:Y:S01]  /*1130*/  IMAD.MOV.U32 R27, RZ, RZ, RZ ;  /* 0x000000ffff1b7224 */ /* 0x002fe200078e00ff */
        /* <DEDUP_REMOVED lines=8> */
[----:B0-----:R-:W-:-:S06]  /*11c0*/  IMAD.WIDE R8, R119, 0x4, R4 ;  /* 0x0000000477087825 */ /* 0x001fcc00078e0204 */
        /* <DEDUP_REMOVED lines=28> */
.L_x_2765:
[----:B------:R-:W-:Y:S01]  /*1390*/  ULDC.64 UR4, c[0x0][0xb18] ;  /* 0x0002c60000047ab9 */ /* 0x000fe20000000a00 */
[----:B------:R-:W-:Y:S01]  /*13a0*/  IMAD.MOV.U32 R177, RZ, RZ, R117 ;  /* 0x000000ffffb17224 */ /* 0x000fe200078e0075 */
[----:B------:R-:W-:Y:S01]  /*13b0*/  ISETP.NE.U32.AND P1, PT, RZ, UR4, PT ;  /* 0x00000004ff007c0c */ /* 0x000fe2000bf25070 */
[----:B------:R-:W-:Y:S02]  /*13c0*/  IMAD.MOV.U32 R170, RZ, RZ, R118 ;  /* 0x000000ffffaa7224 */ /* 0x000fe400078e0076 */
[----:B------:R-:W-:Y:S01]  /*13d0*/  IMAD.MOV.U32 R171, RZ, RZ, R119 ;  /* 0x000000ffffab7224 */ /* 0x000fe200078e0077 */
[----:B------:R-:W-:-:S13]  /*13e0*/  ISETP.NE.AND.EX P1, PT, RZ, UR5, PT, P1 ;  /* 0x00000005ff007c0c */ /* 0x000fda000bf25310 */
[----:B------:R-:W-:Y:S05]  /*13f0*/  @!P1 BRA `(.L_x_2766) ;  /* 0x0000000000109947 */ /* 0x000fea0003800000 */
[----:B------:R-:W0:Y:S02]  /*1400*/  LDC.64 R2, c[0x0][0xb18] ;  /* 0x0002c600ff027b82 */ /* 0x000e240000000a00 */
[----:B0-----:R-:W-:-:S05]  /*1410*/  IMAD.WIDE R2, R119, 0x4, R2 ;  /* 0x0000000477027825 */ /* 0x001fca00078e0202 */
[----:B------:R0:W5:Y:S01]  /*1420*/  LDG.E R26, desc[UR56][R2.64] ;  /* 0x00000038021a7981 */ /* 0x000162000c1e1900 */
[----:B------:R-:W-:Y:S05]  /*1430*/  BRA `(.L_x_2767) ;  /* 0x0000000000107947 */ /* 0x000fea0003800000 */
.L_x_2766:
[----:B------:R-:W-:Y:S05]  /*1440*/  @!P0 BRA `(.L_x_2767) ;  /* 0x00000000000c8947 */ /* 0x000fea0003800000 */
[----:B------:R-:W2:Y:S04]  /*1450*/  LDG.E R3, desc[UR56][R8.64] ;  /* 0x0000003808037981 */ /* 0x000ea8000c1e1900 */
[----:B------:R-:W2:Y:S02]  /*1460*/  LDG.E R26, desc[UR56][R8.64+0x4] ;  /* 0x00000438081a7981 */ /* 0x000ea4000c1e1900 */
[----:B--2---:R-:W-:-:S07]  /*1470*/  IADD3 R26, -R3, R26, RZ ;  /* 0x0000001a031a7210 */ /* 0x004fce0007ffe1ff */
.L_x_2767:
        /* <DEDUP_REMOVED lines=38> */
.L_x_2770:
[----:B------:R-:W-:-:S13]  /*16e0*/  ISETP.NE.AND P0, PT, R9, 0x1, PT ;  /* 0x000000010900780c */ /* 0x000fda0003f05270 */
[----:B------:R-:W0:Y:S02]  /*16f0*/  @P0 LDC.64 R4, c[0x0][0xae0] ;  /* 0x0002b800ff040b82 */ /* 0x000e240000000a00 */
[----:B0-----:R-:W-:-:S05]  /*1700*/  @P0 IMAD.HI.U32 R4, R2, R4, RZ ;  /* 0x0000000402040227 */ /* 0x001fca00078e00ff */
[----:B------:R-:W-:-:S07]  /*1710*/  @P0 SHF.R.U32.HI R2, RZ, R5, R4 ;  /* 0x00000005ff020219 */ /* 0x000fce0000011604 */
.L_x_2771:
[----:B------:R-:W-:Y:S05]  /*1720*/  BSYNC B0 ;  /* 0x0000000000007941 */ /* 0x000fea0003800000 */
.L_x_2769:
[----:B------:R-:W-:-:S05]  /*1730*/  IMAD R3, R2, R9, R9 ;  /* 0x0000000902037224 */ /* 0x000fca00078e0209 */
[----:B------:R-:W-:-:S07]  /*1740*/  VIMNMX R0, R0, R3, PT ;  /* 0x0000000300007248 */ /* 0x000fce0003fe0100 */
.L_x_2768:
        /* <DEDUP_REMOVED lines=15> */
.L_x_2774:
[----:B------:R-:W-:Y:S01]  /*1840*/  ISETP.NE.AND P0, PT, R9, 0x1, PT ;  /* 0x000000010900780c */ /* 0x000fe20003f05270 */
[----:B------:R-:W-:-:S12]  /*1850*/  IMAD.MOV.U32 R4, RZ, RZ, R19 ;  /* 0x000000ffff047224 */ /* 0x000fd800078e0013 */
[----:B------:R-:W0:Y:S02]  /*1860*/  @P0 LDC.64 R6, c[0x0][0xae0] ;  /* 0x0002b800ff060b82 */ /* 0x000e240000000a00 */
[----:B0-----:R-:W-:-:S05]  /*1870*/  @P0 IMAD.HI.U32 R6, R19, R6, RZ ;  /* 0x0000000613060227 */ /* 0x001fca00078e00ff */
[----:B------:R-:W-:-:S07]  /*1880*/  @P0 SHF.R.U32.HI R4, RZ, R7, R6 ;  /* 0x00000007ff040219 */ /* 0x000fce0000011606 */
.L_x_2775:
[----:B------:R-:W-:Y:S05]  /*1890*/  BSYNC B0 ;  /* 0x0000000000007941 */ /* 0x000fea0003800000 */
.L_x_2773:
[----:B------:R-:W-:-:S05]  /*18a0*/  IMAD R3, R4, R9, RZ ;  /* 0x0000000904037224 */ /* 0x000fca00078e02ff */
[----:B------:R-:W-:-:S07]  /*18b0*/  VIMNMX R2, R2, R3, !PT ;  /* 0x0000000302027248 */ /* 0x000fce0007fe0100 */
.L_x_2772:
[----:B------:R-:W-:Y:S01]  /*18c0*/  IADD3 R0, R0, 0x5f, RZ ;  /* 0x0000005f00007810 */ /* 0x000fe20007ffe0ff */
        /* <DEDUP_REMOVED lines=11> */
[----:B------:R-:W-:-:S03]  /*1980*/  VIMNMX R0, R3, R40, PT ;  /* 0x0000002803007248 */ /* 0x000fc60003fe0100 */
[----:B------:R-:W-:Y:S01]  /*1990*/  IMAD.WIDE.U32 R2, R5, -0x55555555, RZ ;  /* 0xaaaaaaab05027825 */ /* 0x000fe200078e00ff */
[----:B------:R-:W-:-:S04]  /*19a0*/  ISETP.GT.AND P0, PT, R0, R5, PT ;  /* 0x000000050000720c */ /* 0x000fc80003f04270 */
[----:B------:R-:W-:-:S05]  /*19b0*/  SHF.R.U32.HI R24, RZ, 0x6, R3 ;  /* 0x00000006ff187819 */ /* 0x000fca0000011603 */
[----:B------:R-:W-:-:S04]  /*19c0*/  IMAD.MOV.U32 R59, RZ, RZ, R24 ;  /* 0x000000ffff3b7224 */ /* 0x000fc800078e0018 */
        /* <DEDUP_REMOVED lines=27> */
.L_x_2778:
[----:B------:R-:W-:Y:S05]  /*1b80*/  BSYNC B6 ;  /* 0x0000000000067941 */ /* 0x000fea0003800000 */
.L_x_2777:
[----:B------:R-:W-:Y:S01]  /*1b90*/  IADD3 R58, R145, 0x400, RZ ;  /* 0x00000400913a7810 */ /* 0x000fe20007ffe0ff */
[----:B------:R-:W-:Y:S03]  /*1ba0*/  BSSY B6, `(.L_x_2779) ;  /* 0x0000013000067945 */ /* 0x000fe60003800000 */
        /* <DEDUP_REMOVED lines=18> */
.L_x_2780:
[----:B------:R-:W-:Y:S05]  /*1cd0*/  BSYNC B6 ;  /* 0x0000000000067941 */ /* 0x000fea0003800000 */
.L_x_2779:
        /* <DEDUP_REMOVED lines=9> */
[C---:B------:R-:W-:Y:S02]  /*1d70*/  IADD3 R95, R22.reuse, 0x20, RZ ;  /* 0x00000020165f7810 */ /* 0x040fe40007ffe0ff */
[----:B------:R-:W3:Y:S08]  /*1d80*/  LDC.64 R44, c[0x0][0x3e8] ;  /* 0x0000fa00ff2c7b82 */ /* 0x000ef00000000a00 */
[----:B------:R-:W4:Y:S01]  /*1d90*/  @P0 LDC.64 R2, c[0x0][0xaf0] ;  /* 0x0002bc00ff020b82 */ /* 0x000f220000000a00 */
[----:B------:R-:W-:-:S02]  /*1da0*/  VIADD R94, R22, 0x40 ;  /* 0x00000040165e7836 */ /* 0x000fc40000000000 */
[----:B------:R-:W-:-:S05]  /*1db0*/  VIADD R92, R22, 0x60 ;  /* 0x00000060165c7836 */ /* 0x000fca0000000000 */
[----:B------:R-:W1:Y:S01]  /*1dc0*/  LDC R31, c[0x0][0x3d4] ;  /* 0x0000f500ff1f7b82 */ /* 0x000e620000000800 */
[----:B------:R-:W-:-:S07]  /*1dd0*/  VIADD R90, R22, 0x80 ;  /* 0x00000080165a7836 */ /* 0x000fce0000000000 */
[----:B------:R-:W1:Y:S01]  /*1de0*/  LDC.64 R32, c[0x0][0x3d8] ;  /* 0x0000f600ff207b82 */ /* 0x000e620000000a00 */
[----:B----4-:R-:W-:-:S05]  /*1df0*/  @P0 IMAD.WIDE R2, R119, 0x4, R2 ;  /* 0x0000000477020825 */ /* 0x010fca00078e0202 */
[----:B------:R4:W4:Y:S01]  /*1e00*/  @P0 LDG.E R119, desc[UR56][R2.64] ;  /* 0x0000003802770981 */ /* 0x000922000c1e1900 */
[----:B0-----:R-:W-:Y:S01]  /*1e10*/  ISETP.NE.AND P0, PT, R0, 0x1, PT ;  /* 0x000000010000780c */ /* 0x001fe20003f05270 */
[----:B------:R-:W-:Y:S01]  /*1e20*/  VIADD R88, R22, 0xa0 ;  /* 0x000000a016587836 */ /* 0x000fe20000000000 */
[----:B------:R-:W-:Y:S01]  /*1e30*/  SHF.R.S32.HI R14, RZ, 0x1f, R12 ;  /* 0x0000001fff0e7819 */ /* 0x000fe2000001140c */
[----:B------:R-:W-:Y:S01]  /*1e40*/  IMAD.SHL.U32 R54, R191, 0x4, RZ ;  /* 0x00000004bf367824 */ /* 0x000fe200078e00ff */
[----:B--2---:R-:W-:Y:S01]  /*1e50*/  SHF.R.U32.HI R20, RZ, 0x7, R20 ;  /* 0x00000007ff147819 */ /* 0x004fe20000011614 */
[----:B------:R-:W-:Y:S01]  /*1e60*/  IMAD.SHL.U32 R83, R179, 0x40, RZ ;  /* 0x00000040b3537824 */ /* 0x000fe200078e00ff */
[----:B---3--:R-:W-:Y:S01]  /*1e70*/  SHF.L.U64.HI R87, R44, 0x6, R45 ;  /* 0x000000062c577819 */ /* 0x008fe2000001022d */
[-C--:B-1----:R-:W-:Y:S01]  /*1e80*/  IMAD R4, R14, R50.reuse, RZ ;  /* 0x000000320e047224 */ /* 0x082fe200078e02ff */
[----:B------:R-:W-:Y:S01]  /*1e90*/  ISETP.NE.AND P6, PT, R20, 0x1, PT ;  /* 0x000000011400780c */ /* 0x000fe20003fc5270 */
[----:B----4-:R-:W-:Y:S01]  /*1ea0*/  IMAD.WIDE.U32 R2, R12, R50, RZ ;  /* 0x000000320c027225 */ /* 0x010fe200078e00ff */
[----:B------:R-:W-:-:S02]  /*1eb0*/  SHF.R.S32.HI R55, RZ, 0x1f, R54 ;  /* 0x0000001fff377819 */ /* 0x000fc40000011436 */
[----:B------:R-:W-:Y:S01]  /*1ec0*/  LOP3.LUT R83, R83, 0x1c0, RZ, 0xc0, !PT ;  /* 0x000001c053537812 */ /* 0x000fe200078ec0ff */
[----:B------:R-:W0:Y:S01]  /*1ed0*/  @P0 LDC R5, c[0x0][0x42c] ;  /* 0x00010b00ff050b82 */ /* 0x000e220000000800 */
[----:B------:R-:W-:Y:S01]  /*1ee0*/  IMAD.MOV.U32 R78, RZ, RZ, 0x20 ;  /* 0x00000020ff4e7424 */ /* 0x000fe200078e00ff */
[----:B------:R-:W-:Y:S01]  /*1ef0*/  SHF.L.U64.HI R84, R50, 0x6, R51 ;  /* 0x0000000632547819 */ /* 0x000fe20000010233 */
[----:B------:R-:W-:Y:S01]  /*1f00*/  IMAD R73, R45, 0x60, RZ ;  /* 0x000000602d497824 */ /* 0x000fe200078e02ff */
[----:B------:R-:W-:Y:S01]  /*1f10*/  SHF.R.U32.HI R79, RZ, 0x3, R83 ;  /* 0x00000003ff4f7819 */ /* 0x000fe20000011653 */
[----:B------:R-:W-:Y:S01]  /*1f20*/  IMAD.SHL.U32 R85, R44, 0x40, RZ ;  /* 0x000000402c557824 */ /* 0x000fe200078e00ff */
[----:B------:R-:W-:Y:S01]  /*1f30*/  SHF.L.U64.HI R80, R32, 0x6, R33 ;  /* 0x0000000620507819 */ /* 0x000fe20000010221 */
[----:B------:R-:W-:Y:S01]  /*1f40*/  IMAD.SHL.U32 R82, R50, 0x40, RZ ;  /* 0x0000004032527824 */ /* 0x000fe200078e00ff */
[----:B------:R-:W1:Y:S01]  /*1f50*/  @P0 LDC R7, c[0x0][0x430] ;  /* 0x00010c00ff070b82 */ /* 0x000e620000000800 */
[----:B------:R-:W-:-:S02]  /*1f60*/  IMAD.U32 R77, RZ, RZ, UR50 ;  /* 0x00000032ff4d7e24 */ /* 0x000fc4000f8e00ff */
[----:B------:R-:W-:Y:S02]  /*1f70*/  IMAD.SHL.U32 R81, R32, 0x40, RZ ;  /* 0x0000004020517824 */ /* 0x000fe400078e00ff */
[----:B------:R-:W-:Y:S01]  /*1f80*/  IMAD.SHL.U32 R76, R31, 0x2, RZ ;  /* 0x000000021f4c7824 */ /* 0x000fe200078e00ff */
[----:B------:R-:W-:Y:S01]  /*1f90*/  LOP3.LUT R77, R77, 0x1, RZ, 0xfc, !PT ;  /* 0x000000014d4d7812 */ /* 0x000fe200078efcff */
        /* <DEDUP_REMOVED lines=10> */
[----:B------:R-:W-:Y:S02]  /*2040*/  IMAD R5, R6, UR4, RZ ;  /* 0x0000000406057c24 */ /* 0x000fe4000f8e02ff */
[----:B------:R-:W-:Y:S02]  /*2050*/  VIADD R7, R22, 0xc0 ;  /* 0x000000c016077836 */ /* 0x000fe40000000000 */
        /* <DEDUP_REMOVED lines=14> */
[----:B------:R-:W-:Y:S02]  /*2140*/  ISETP.GE.AND P1, PT, R95, UR4, PT ;  /* 0x000000045f007c0c */ /* 0x000fe4000bf26270 */
        /* <DEDUP_REMOVED lines=9> */
[----:B------:R-:W-:Y:S02]  /*21e0*/  SEL R0, RZ, 0x1, P0 ;  /* 0x00000001ff007807 */ /* 0x000fe40000000000 */
[----:B------:R-:W-:-:S02]  /*21f0*/  ISETP.GE.AND P0, PT, R94, UR4, PT ;  /* 0x000000045e007c0c */ /* 0x000fc4000bf06270 */
[----:B------:R-:W-:Y:S02]  /*2200*/  ISETP.GE.AND P3, PT, R4, UR4, PT ;  /* 0x0000000404007c0c */ /* 0x000fe4000bf66270 */
[----:B------:R-:W-:Y:S02]  /*2210*/  LOP3.LUT R0, R5, 0x2, R0, 0xe2, !PT ;  /* 0x0000000205007812 */ /* 0x000fe400078ee200 */
[----:B------:R-:W-:Y:S01]  /*2220*/  ISETP.GE.AND P2, PT, R7, UR4, PT ;  /* 0x0000000407007c0c */ /* 0x000fe2000bf46270 */
[C---:B------:R-:W-:Y:S01]  /*2230*/  IMAD R7, R118.reuse, UR7, R3 ;  /* 0x0000000776077c24 */ /* 0x040fe2000f8e0203 */
[----:B------:R-:W-:Y:S01]  /*2240*/  SEL R5, RZ, 0x4, P0 ;  /* 0x00000004ff057807 */ /* 0x000fe20000000000 */
[----:B------:R-:W-:Y:S01]  /*2250*/  IMAD.WIDE.U32 R2, R118, UR6, R22 ;  /* 0x0000000676027c25 */ /* 0x000fe2000f8e0016 */
[----:B------:R-:W-:Y:S02]  /*2260*/  SEL R4, RZ, 0x8, P1 ;  /* 0x00000008ff047807 */ /* 0x000fe40000800000 */
[----:B------:R-:W-:Y:S01]  /*2270*/  ISETP.GE.AND P0, PT, R90, UR4, PT ;  /* 0x000000045a007c0c */ /* 0x000fe2000bf06270 */
[----:B------:R-:W-:Y:S01]  /*2280*/  IMAD.IADD R3, R3, 0x1, R7 ;  /* 0x0000000103037824 */ /* 0x000fe200078e0207 */
[----:B------:R-:W-:Y:S01]  /*2290*/  ISETP.GE.AND P1, PT, R88, UR4, PT ;  /* 0x0000000458007c0c */ /* 0x000fe2000bf26270 */
[----:B------:R-:W-:Y:S01]  /*22a0*/  ULDC.64 UR4, c[0x0][0x328] ;  /* 0x0000ca0000047ab9 */ /* 0x000fe20000000a00 */
[----:B------:R-:W-:Y:S01]  /*22b0*/  LOP3.LUT R0, R4, R0, R5, 0xfe, !PT ;  /* 0x0000000004007212 */ /* 0x000fe200078efe05 */
[----:B------:R-:W-:Y:S01]  /*22c0*/  IMAD R6, R8, UR4, RZ ;  /* 0x0000000408067c24 */ /* 0x000fe2000f8e02ff */
[----:B------:R-:W-:Y:S01]  /*22d0*/  SEL R5, RZ, 0x10, P0 ;  /* 0x00000010ff057807 */ /* 0x000fe20000000000 */
[----:B------:R-:W-:Y:S01]  /*22e0*/  IMAD.WIDE.U32 R8, R153, R44, R22 ;  /* 0x0000002c99087225 */ /* 0x000fe200078e0016 */
[----:B------:R-:W-:-:S02]  /*22f0*/  SEL R4, RZ, 0x20, P1 ;  /* 0x00000020ff047807 */ /* 0x000fc40000800000 */
[----:B------:R-:W-:Y:S01]  /*2300*/  ISETP.GE.AND P0, PT, R22, R31, PT ;  /* 0x0000001f1600720c */ /* 0x000fe20003f06270 */
[C---:B------:R-:W-:Y:S01]  /*2310*/  IMAD R61, R53.reuse, UR5, R6 ;  /* 0x00000005353d7c24 */ /* 0x040fe2000f8e0206 */
[----:B------:R-:W-:Y:S01]  /*2320*/  LOP3.LUT R5, R4, R0, R5, 0xfe, !PT ;  /* 0x0000000004057212 */ /* 0x000fe200078efe05 */
[----:B------:R-:W-:Y:S01]  /*2330*/  IMAD.WIDE.U32 R52, R53, UR4, R2 ;  /* 0x0000000435347c25 */ /* 0x000fe2000f8e0002 */
[----:B------:R-:W-:Y:S01]  /*2340*/  SEL R0, RZ, 0x40, P2 ;  /* 0x00000040ff007807 */ /* 0x000fe20001000000 */
[----:B------:R-:W-:Y:S01]  /*2350*/  ULDC UR4, c[0x0][0x2e4] ;  /* 0x0000b90000047ab9 */ /* 0x000fe20000000800 */
[----:B------:R-:W-:Y:S01]  /*2360*/  SEL R13, R31, RZ, P0 ;  /* 0x000000ff1f0d7207 */ /* 0x000fe20000000000 */
[----:B------:R-:W-:Y:S01]  /*2370*/  IMAD R2, R161, R44, RZ ;  /* 0x0000002ca1027224 */ /* 0x000fe200078e02ff */
[----:B------:R-:W-:Y:S01]  /*2380*/  LOP3.LUT R11, R5, R0, RZ, 0xfc, !PT ;  /* 0x00000000050b7212 */ /* 0x000fe200078efcff */
[----:B------:R-:W-:Y:S01]  /*2390*/  IMAD.WIDE.U32 R4, R153, R44, R54 ;  /* 0x0000002c99047225 */ /* 0x000fe200078e0036 */
[----:B------:R-:W-:-:S02]  /*23a0*/  LOP3.LUT P1, RZ, R179, 0x4, RZ, 0xc0, !PT ;  /* 0x00000004b3ff7812 */ /* 0x000fc4000782c0ff */
[----:B------:R-:W-:Y:S01]  /*23b0*/  SEL R60, RZ, 0xffffff80, P3 ;  /* 0xffffff80ff3c7807 */ /* 0x000fe20001800000 */
[----:B------:R-:W-:Y:S01]  /*23c0*/  IMAD R21, R153, R45, R2 ;  /* 0x0000002d99157224 */ /* 0x000fe200078e0202 */
[----:B------:R-:W-:Y:S01]  /*23d0*/  SEL R78, R78, 0xffffffe0, !P1 ;  /* 0xffffffe04e4e7807 */ /* 0x000fe20004800000 */
[-C--:B------:R-:W-:Y:S01]  /*23e0*/  IMAD R0, R161, R32.reuse, RZ ;  /* 0x00000020a1007224 */ /* 0x080fe200078e02ff */
[----:B------:R-:W-:Y:S01]  /*23f0*/  ISETP.GE.AND P1, PT, R22, UR4, PT ;  /* 0x0000000416007c0c */ /* 0x000fe2000bf26270 */
[----:B------:R-:W-:Y:S01]  /*2400*/  IMAD.IADD R5, R5, 0x1, R21 ;  /* 0x0000000105057824 */ /* 0x000fe200078e0215 */
[----:B------:R-:W-:Y:S01]  /*2410*/  LOP3.LUT R60, R11, 0x80, R60, 0xc8, !PT ;  /* 0x000000800b3c7812 */ /* 0x000fe200078ec83c */
[----:B------:R-:W-:-:S04]  /*2420*/  IMAD.WIDE.U32 R6, R153, R32, R22 ;  /* 0x0000002099067225 */ /* 0x000fc800078e0016 */
[C---:B------:R-:W-:Y:S02]  /*2430*/  IMAD R15, R153.reuse, R33, R0 ;  /* 0x00000021990f7224 */ /* 0x040fe400078e0200 */
[----:B------:R-:W-:-:S03]  /*2440*/  IMAD.WIDE.U32 R2, R153, R32, R54 ;  /* 0x0000002099027225 */ /* 0x000fc600078e0036 */
[----:B------:R-:W-:Y:S01]  /*2450*/  IADD3 R7, R15, R7, RZ ;  /* 0x000000070f077210 */ /* 0x000fe20007ffe0ff */
[----:B------:R-:W-:Y:S02]  /*2460*/  IMAD.IADD R13, R22, 0x1, R13 ;  /* 0x00000001160d7824 */ /* 0x000fe400078e020d */
[----:B-----5:R-:W-:Y:S01]  /*2470*/  IMAD.WIDE.U32 R46, R41, R44, R4 ;  /* 0x0000002c292e7225 */ /* 0x020fe200078e0004 */
[----:B------:R-:W-:Y:S02]  /*2480*/  LOP3.LUT R4, R83, 0x18, R22, 0xf8, !PT ;  /* 0x0000001853047812 */ /* 0x000fe400078ef816 */
[----:B------:R-:W-:Y:S01]  /*2490*/  SHF.R.S32.HI R0, RZ, 0x1f, R13 ;  /* 0x0000001fff007819 */ /* 0x000fe2000001140d */
[----:B------:R-:W-:Y:S01]  /*24a0*/  IMAD.IADD R3, R3, 0x1, R15 ;  /* 0x0000000103037824 */ /* 0x000fe200078e020f */
[----:B------:R-:W-:Y:S01]  /*24b0*/  SHF.R.S32.HI R15, RZ, 0x1f, R41 ;  /* 0x0000001fff0f7819 */ /* 0x000fe20000011429 */
[----:B------:R-:W-:Y:S01]  /*24c0*/  IMAD.IADD R9, R21, 0x1, R9 ;  /* 0x0000000115097824 */ /* 0x000fe200078e0209 */
[----:B------:R-:W-:Y:S01]  /*24d0*/  LOP3.LUT R4, R4, R79, RZ, 0x3c, !PT ;  /* 0x0000004f04047212 */ /* 0x000fe200078e3cff */
[----:B------:R-:W-:Y:S01]  /*24e0*/  IMAD.WIDE.U32 R26, R41, R32, R2 ;  /* 0x00000020291a7225 */ /* 0x000fe200078e0002 */
[----:B------:R-:W-:-:S02]  /*24f0*/  LEA.HI R0, R0, R13, RZ, 0x3 ;  /* 0x0000000d00007211 */ /* 0x000fc400078f18ff */
[----:B------:R-:W-:Y:S01]  /*2500*/  IADD3 R2, P2, R153, R12, RZ ;  /* 0x0000000c99027210 */ /* 0x000fe20007f5e0ff */
[----:B------:R-:W-:Y:S01]  /*2510*/  IMAD R10, R15, R44, RZ ;  /* 0x0000002c0f0a7224 */ /* 0x000fe200078e02ff */
[----:B------:R-:W-:Y:S01]  /*2520*/  SHF.R.S32.HI R68, RZ, 0x3, R0 ;  /* 0x00000003ff447819 */ /* 0x000fe20000011400 */
[----:B------:R-:W-:Y:S01]  /*2530*/  IMAD R75, R165, 0x200, R4 ;  /* 0x00000200a54b7824 */ /* 0x000fe200078e0204 */
[----:B------:R-:W-:Y:S01]  /*2540*/  LOP3.LUT R4, R83, 0x38, R0, 0xf8, !PT ;  /* 0x0000003853047812 */ /* 0x000fe200078ef800 */
[----:B------:R-:W-:Y:S01]  /*2550*/  IMAD R29, R41, R45, R10 ;  /* 0x0000002d291d7224 */ /* 0x000fe200078e020a */
[----:B------:R-:W-:Y:S01]  /*2560*/  LOP3.LUT R67, R0, 0xfffffff8, RZ, 0xc0, !PT ;  /* 0xfffffff800437812 */ /* 0x000fe200078ec0ff */
[----:B------:R-:W-:Y:S01]  /*2570*/  IMAD R10, R15, R32, RZ ;  /* 0x000000200f0a7224 */ /* 0x000fe200078e02ff */
[----:B------:R-:W-:Y:S01]  /*2580*/  LOP3.LUT R0, R166, 0x38, R0, 0xf8, !PT ;  /* 0x00000038a6007812 */ /* 0x000fe200078ef800 */
[----:B------:R-:W-:Y:S01]  /*2590*/  IMAD.WIDE.U32 R48, R41, R44, R8 ;  /* 0x0000002c29307225 */ /* 0x000fe200078e0008 */
[----:B------:R-:W-:-:S02]  /*25a0*/  LOP3.LUT R4, R4, R79, RZ, 0x3c, !PT ;  /* 0x0000004f04047212 */ /* 0x000fc400078e3cff */
[----:B------:R-:W-:Y:S01]  /*25b0*/  LOP3.LUT R63, R0, R167, RZ, 0x3c, !PT ;  /* 0x000000a7003f7212 */ /* 0x000fe200078e3cff */
[----:B------:R-:W-:Y:S01]  /*25c0*/  IMAD R13, R51, 0x60, RZ ;  /* 0x00000060330d7824 */ /* 0x000fe200078e02ff */
[----:B------:R-:W-:Y:S01]  /*25d0*/  SHF.R.S32.HI R62, RZ, 0x1f, R67 ;  /* 0x0000001fff3e7819 */ /* 0x000fe20000011443 */
[----:B------:R-:W-:Y:S01]  /*25e0*/  IMAD.WIDE.U32 R44, R44, 0x60, RZ ;  /* 0x000000602c2c7825 */ /* 0x000fe200078e00ff */
[----:B------:R-:W-:-:S03]  /*25f0*/  LOP3.LUT R0, R11, 0x40, RZ, 0xc0, !PT ;  /* 0x000000400b007812 */ /* 0x000fc600078ec0ff */
[----:B------:R-:W-:Y:S01]  /*2600*/  IMAD.WIDE.U32 R50, R50, 0x60, RZ ;  /* 0x0000006032327825 */ /* 0x000fe200078e00ff */
[----:B------:R-:W-:-:S03]  /*2610*/  IADD3 R73, R45, R73, RZ ;  /* 0x000000492d497210 */ /* 0x000fc60007ffe0ff */
[----:B------:R-:W-:Y:S02]  /*2620*/  IMAD R5, R41, R33, R10 ;  /* 0x0000002129057224 */ /* 0x000fe400078e020a */
[----:B------:R-:W-:Y:S02]  /*2630*/  IMAD R9, R33, 0x60, RZ ;  /* 0x0000006021097824 */ /* 0x000fe400078e02ff */
[----:B------:R-:W-:-:S04]  /*2640*/  IMAD.WIDE.U32 R42, R41, R32, R6 ;  /* 0x00000020292a7225 */ /* 0x000fc800078e0006 */
        /* <DEDUP_REMOVED lines=13> */
.L_x_2828:
        /* <DEDUP_REMOVED lines=19> */
[----:B------:R-:W-:Y:S01]  /*2850*/  LEA.HI.X R15, R6, R99, R7, 0x1, P5 ;  /* 0x00000063060f7211 */ /* 0x000fe200028f0c07 */
[----:B------:R-:W-:Y:S01]  /*2860*/  IMAD R7, R152, 0x1800, R71 ;  /* 0x0000180098077824 */ /* 0x000fe200078e0247 */
[----:B------:R-:W-:-:S02]  /*2870*/  ISETP.GT.AND P4, PT, R59, R24, PT ;  /* 0x000000183b00720c */ /* 0x000fc40003f84270 */
[----:B------:R-:W-:Y:S01]  /*2880*/  LEA R104, R5, R18, 0x1 ;  /* 0x0000001205687211 */ /* 0x000fe200078e08ff */
[----:B------:R-:W-:Y:S01]  /*2890*/  IMAD R102, R7, 0x2, R18 ;  /* 0x0000000207667824 */ /* 0x000fe200078e0212 */
[----:B------:R-:W-:-:S05]  /*28a0*/  P2R R96, PR, RZ, 0x10 ;  /* 0x00000010ff607803 */ /* 0x000fca0000000000 */
        /* <DEDUP_REMOVED lines=43> */
.L_x_2785:
[----:B------:R-:W-:Y:S05]  /*2b60*/  BSYNC B1 ;  /* 0x0000000000017941 */ /* 0x000fea0003800000 */
.L_x_2784:
        /* <DEDUP_REMOVED lines=29> */
.L_x_2787:
[----:B------:R-:W-:Y:S05]  /*2d40*/  BSYNC B1 ;  /* 0x0000000000017941 */ /* 0x000fea0003800000 */
.L_x_2786:
        /* <DEDUP_REMOVED lines=27> */
.L_x_2788:
[----:B------:R-:W-:Y:S01]  /*2f00*/  IMAD R86, R152, 0x8, R145 ;  /* 0x0000000898567824 */ /* 0x000fe200078e0291 */
[----:B------:R-:W-:Y:S01]  /*2f10*/  SHF.L.U32 R107, R155, 0x1f, RZ ;  /* 0x0000001f9b6b7819 */ /* 0x000fe200000006ff */
[----:B------:R-:W-:Y:S03]  /*2f20*/  BSSY B1, `(.L_x_2789) ;  /* 0x0000003000017945 */ /* 0x000fe60003800000 */
[----:B------:R-:W0:Y:S02]  /*2f30*/  SYNCS.PHASECHK.TRANS64.TRYWAIT P6, [R86+URZ+0x32490], R107 ;  /* 0x0324906b560075a7 */ /* 0x000e2400080c017f */
[----:B0-----:R-:W-:Y:S05]  /*2f40*/  @!P6 BRA `(.L_x_2790) ;  /* 0x0000031400b0e947 */ /* 0x001fea0003800000 */
.L_x_3104:
[----:B------:R-:W-:Y:S05]  /*2f50*/  BSYNC B1 ;  /* 0x0000000000017941 */ /* 0x000fea0003800000 */
.L_x_2789:
        /* <DEDUP_REMOVED lines=49> */
.L_x_2796:
[----:B------:R-:W-:Y:S05]  /*3270*/  BSYNC B3 ;  /* 0x0000000000037941 */ /* 0x000fea0003800000 */
.L_x_2795:
[----:B--2---:R1:W-:Y:S02]  /*3280*/  STG.E.128 desc[UR56][R14.64], R4 ;  /* 0x000000040e007986 */ /* 0x0043e4000c101d38 */
.L_x_2794:
[----:B------:R-:W-:Y:S05]  /*3290*/  BSYNC B2 ;  /* 0x0000000000027941 */ /* 0x000fea0003800000 */
.L_x_2793:
[----:B------:R-:W-:Y:S05]  /*32a0*/  @P2 BRA `(.L_x_2792) ;  /* 0x0000000000c02947 */ /* 0x000fea0003800000 */
[----:B-1----:R1:W2:Y:S01]  /*32b0*/  LDS.128 R4, [R102] ;  /* 0x0000000066047984 */ /* 0x0022a20000000c00 */
[----:B------:R-:W-:Y:S01]  /*32c0*/  IADD3 R36, R54, 0x10, RZ ;  /* 0x0000001036247810 */ /* 0x000fe20007ffe0ff */
[----:B------:R-:W-:Y:S03]  /*32d0*/  BSSY B2, `(.L_x_2797) ;  /* 0x000002c000027945 */ /* 0x000fe60003800000 */
        /* <DEDUP_REMOVED lines=43> */
.L_x_2798:
[----:B------:R-:W-:Y:S05]  /*3590*/  BSYNC B2 ;  /* 0x0000000000027941 */ /* 0x000fea0003800000 */
.L_x_2797:
[----:B--2---:R2:W-:Y:S02]  /*35a0*/  STG.E.128 desc[UR56][R14.64+0x40], R4 ;  /* 0x000040040e007986 */ /* 0x0045e4000c101d38 */
.L_x_2792:
[----:B------:R-:W-:Y:S05]  /*35b0*/  BSYNC B1 ;  /* 0x0000000000017941 */ /* 0x000fea0003800000 */
.L_x_2791:
        /* <DEDUP_REMOVED lines=48> */
.L_x_2803:
[----:B------:R-:W-:Y:S05]  /*38c0*/  BSYNC B2 ;  /* 0x0000000000027941 */ /* 0x000fea0003800000 */
.L_x_2802:
[----:B--2---:R3:W-:Y:S02]  /*38d0*/  STG.E.128 desc[UR56][R12.64], R4 ;  /* 0x000000040c007986 */ /* 0x0047e4000c101d38 */
.L_x_2801:
[----:B------:R-:W-:Y:S05]  /*38e0*/  BSYNC B1 ;  /* 0x0000000000017941 */ /* 0x000fea0003800000 */
.L_x_2800:
        /* <DEDUP_REMOVED lines=47> */
.L_x_2805:
[----:B------:R-:W-:Y:S05]  /*3be0*/  BSYNC B1 ;  /* 0x0000000000017941 */ /* 0x000fea0003800000 */
.L_x_2804:
[----:B--2---:R4:W-:Y:S01]  /*3bf0*/  STG.E.128 desc[UR56][R12.64+0x40], R4 ;  /* 0x000040040c007986 */ /* 0x0049e2000c101d38 */
[----:B------:R-:W-:Y:S05]  /*3c00*/  BRA `(.L_x_2799) ;  /* 0x00000014005c7947 */ /* 0x000fea0003800000 */
.L_x_2783:
        /* <DEDUP_REMOVED lines=39> */
[----:B------:R-:W-:Y:S02]  /*3e80*/  IMAD.MOV.U32 R33, RZ, RZ, R15 ;  /* 0x000000ffff217224 */ /* 0x000fe400078e000f */
[----:B---3--:R-:W-:Y:S02]  /*3e90*/  IMAD.MOV.U32 R35, RZ, RZ, R13 ;  /* 0x000000ffff237224 */ /* 0x008fe400078e000d */
        /* <DEDUP_REMOVED lines=27> */
.L_x_2806:
        /* <DEDUP_REMOVED lines=9> */
.L_x_3105:
[----:B------:R-:W-:Y:S05]  /*40e0*/  BSYNC B1 ;  /* 0x0000000000017941 */ /* 0x000fea0003800000 */
.L_x_2807:
        /* <DEDUP_REMOVED lines=40> */
[----:B------:R-:W-:Y:S02]  /*4370*/  HADD2.F32 R14, -RZ, R120.H0_H0 ;  /* 0x20000078ff0e7230 */ /* 0x000fe40000004100 */
[C---:B------:R-:W-:Y:S01]  /*4380*/  FMUL.FTZ R120, R12.reuse, R15 ;  /* 0x0000000f0c787220 */ /* 0x040fe20000410000 */
[----:B------:R-:W-:Y:S02]  /*4390*/  HADD2.F32 R28, -RZ, R119.H0_H0 ;  /* 0x20000077ff1c7230 */ /* 0x000fe40000004100 */
[-C--:B------:R-:W-:Y:S01]  /*43a0*/  FMUL.FTZ R122, R37, R30.reuse ;  /* 0x0000001e257a7220 */ /* 0x080fe20000410000 */
[----:B------:R-:W-:Y:S01]  /*43b0*/  FMUL.FTZ R30, R33, R30 ;  /* 0x0000001e211e7220 */ /* 0x000fe20000410000 */
[-C--:B------:R-:W-:Y:S01]  /*43c0*/  FFMA.FTZ R119, R12, R14.reuse, -R29 ;  /* 0x0000000e0c777223 */ /* 0x080fe2000001081d */
[----:B------:R-:W-:Y:S01]  /*43d0*/  FFMA.FTZ R120, R13, R14, R120 ;  /* 0x0000000e0d787223 */ /* 0x000fe20000010078 */
[----:B------:R-:W-:-:S02]  /*43e0*/  HADD2.F32 R13, -RZ, R39.H0_H0 ;  /* 0x20000027ff0d7230 */ /* 0x000fc40000004100 */
[-C--:B------:R-:W-:Y:S01]  /*43f0*/  FFMA.FTZ R37, R37, R28.reuse, R30 ;  /* 0x0000001c25257223 */ /* 0x080fe2000001001e */
[----:B------:R-:W-:Y:S02]  /*4400*/  HADD2.F32 R12, -RZ, R35.H0_H0 ;  /* 0x20000023ff0c7230 */ /* 0x000fe40000004100 */
[----:B------:R-:W-:Y:S01]  /*4410*/  FFMA.FTZ R122, R33, R28, -R122 ;  /* 0x0000001c217a7223 */ /* 0x000fe2000001087a */
[----:B------:R-:W-:Y:S02]  /*4420*/  HADD2.F32 R15, -RZ, R123.H1_H1 ;  /* 0x3000007bff0f7230 */ /* 0x000fe40000004100 */
[----:B------:R-:W-:Y:S01]  /*4430*/  HADD2.F32 R39, -RZ, R39.H1_H1 ;  /* 0x30000027ff277230 */ /* 0x000fe20000004100 */
[----:B------:R-:W-:Y:S01]  /*4440*/  F2FP.F16.F32.PACK_AB R37, R37, R120 ;  /* 0x000000782525723e */ /* 0x000fe200000000ff */
[----:B------:R-:W-:Y:S02]  /*4450*/  HADD2.F32 R30, -RZ, R31.H0_H0 ;  /* 0x2000001fff1e7230 */ /* 0x000fe40000004100 */
[----:B------:R-:W-:Y:S01]  /*4460*/  FMUL.FTZ R124, R12, R15 ;  /* 0x0000000f0c7c7220 */ /* 0x000fe20000410000 */
[----:B------:R-:W-:-:S02]  /*4470*/  HADD2.F32 R35, -RZ, R35.H1_H1 ;  /* 0x30000023ff237230 */ /* 0x000fc40000004100 */
[----:B------:R-:W-:Y:S01]  /*4480*/  FMUL.FTZ R29, R13, R15 ;  /* 0x0000000f0d1d7220 */ /* 0x000fe20000410000 */
[----:B------:R-:W-:Y:S02]  /*4490*/  HADD2.F32 R14, -RZ, R123.H0_H0 ;  /* 0x2000007bff0e7230 */ /* 0x000fe40000004100 */
[-C--:B------:R-:W-:Y:S01]  /*44a0*/  FMUL.FTZ R126, R39, R30.reuse ;  /* 0x0000001e277e7220 */ /* 0x080fe20000410000 */
[----:B------:R-:W-:Y:S02]  /*44b0*/  HADD2.F32 R28, -RZ, R121.H0_H0 ;  /* 0x20000079ff1c7230 */ /* 0x000fe40000004100 */
[----:B------:R-:W-:Y:S01]  /*44c0*/  FMUL.FTZ R128, R35, R30 ;  /* 0x0000001e23807220 */ /* 0x000fe20000410000 */
[----:B------:R-:W-:Y:S02]  /*44d0*/  HADD2.F32 R15, -RZ, R130.H0_H0 ;  /* 0x20000082ff0f7230 */ /* 0x000fe40000004100 */
[-C--:B------:R-:W-:Y:S01]  /*44e0*/  FFMA.FTZ R124, R13, R14.reuse, R124 ;  /* 0x0000000e0d7c7223 */ /* 0x080fe2000001007c */
[----:B------:R-:W-:Y:S01]  /*44f0*/  FFMA.FTZ R30, R12, R14, -R29 ;  /* 0x0000000e0c1e7223 */ /* 0x000fe2000001081d */
[-C--:B------:R-:W-:Y:S01]  /*4500*/  FFMA.FTZ R121, R35, R28.reuse, -R126 ;  /* 0x0000001c23797223 */ /* 0x080fe2000001087e */
[----:B------:R-:W-:Y:S01]  /*4510*/  FFMA.FTZ R123, R39, R28, R128 ;  /* 0x0000001c277b7223 */ /* 0x000fe20000010080 */
[----:B------:R-:W-:Y:S01]  /*4520*/  HADD2.F32 R28, -RZ, R131.H1_H1 ;  /* 0x30000083ff1c7230 */ /* 0x000fe20000004100 */
[----:B------:R-:W-:Y:S01]  /*4530*/  F2FP.F16.F32.PACK_AB R119, R122, R119 ;  /* 0x000000777a77723e */ /* 0x000fe200000000ff */
[----:B------:R-:W-:Y:S01]  /*4540*/  HADD2.F32 R13, -RZ, R36.H0_H0 ;  /* 0x20000024ff0d7230 */ /* 0x000fe20000004100 */
[----:B------:R-:W-:Y:S01]  /*4550*/  F2FP.F16.F32.PACK_AB R30, R121, R30 ;  /* 0x0000001e791e723e */ /* 0x000fe200000000ff */
[----:B------:R-:W-:-:S02]  /*4560*/  HADD2.F32 R29, -RZ, R127.H0_H0 ;  /* 0x2000007fff1d7230 */ /* 0x000fc40000004100 */
[----:B------:R-:W-:Y:S02]  /*4570*/  HADD2.F32 R12, -RZ, R32.H0_H0 ;  /* 0x20000020ff0c7230 */ /* 0x000fe40000004100 */
[-C--:B------:R-:W-:Y:S01]  /*4580*/  FMUL.FTZ R31, R13, R28.reuse ;  /* 0x0000001c0d1f7220 */ /* 0x080fe20000410000 */
[----:B------:R-:W-:Y:S02]  /*4590*/  HADD2.F32 R36, -RZ, R36.H1_H1 ;  /* 0x30000024ff247230 */ /* 0x000fe40000004100 */
[----:B------:R-:W-:Y:S02]  /*45a0*/  HADD2.F32 R32, -RZ, R32.H1_H1 ;  /* 0x30000020ff207230 */ /* 0x000fe40000004100 */
[----:B------:R-:W-:Y:S01]  /*45b0*/  FMUL.FTZ R28, R12, R28 ;  /* 0x0000001c0c1c7220 */ /* 0x000fe20000410000 */
[----:B------:R-:W-:Y:S02]  /*45c0*/  HADD2.F32 R14, -RZ, R131.H0_H0 ;  /* 0x20000083ff0e7230 */ /* 0x000fe40000004100 */
[-C--:B------:R-:W-:Y:S01]  /*45d0*/  FMUL.FTZ R33, R36, R29.reuse ;  /* 0x0000001d24217220 */ /* 0x080fe20000410000 */
[----:B------:R-:W-:-:S02]  /*45e0*/  FMUL.FTZ R29, R32, R29 ;  /* 0x0000001d201d7220 */ /* 0x000fc40000410000 */
[-C--:B------:R-:W-:Y:S01]  /*45f0*/  FFMA.FTZ R31, R12, R14.reuse, -R31 ;  /* 0x0000000e0c1f7223 */ /* 0x080fe2000001081f */
[----:B------:R-:W-:Y:S01]  /*4600*/  FFMA.FTZ R28, R13, R14, R28 ;  /* 0x0000000e0d1c7223 */ /* 0x000fe2000001001c */
[-C--:B------:R-:W-:Y:S01]  /*4610*/  FFMA.FTZ R32, R32, R15.reuse, -R33 ;  /* 0x0000000f20207223 */ /* 0x080fe20000010821 */
[----:B------:R-:W-:Y:S01]  /*4620*/  FFMA.FTZ R33, R36, R15, R29 ;  /* 0x0000000f24217223 */ /* 0x000fe2000001001d */
[----:B------:R-:W-:Y:S02]  /*4630*/  HADD2.F32 R14, -RZ, R118.H0_H0 ;  /* 0x20000076ff0e7230 */ /* 0x000fe40000004100 */
        /* <DEDUP_REMOVED lines=22> */
.L_x_2812:
[----:B------:R-:W-:Y:S05]  /*47a0*/  BSYNC B2 ;  /* 0x0000000000027941 */ /* 0x000fea0003800000 */
.L_x_2811:
[----:B------:R-:W-:Y:S02]  /*47b0*/  ISETP.GE.AND P5, PT, R115, R109, PT ;  /* 0x0000006d7300720c */ /* 0x000fe40003fa6270 */
[----:B------:R-:W-:-:S11]  /*47c0*/  P2R R13, PR, RZ, 0x1 ;  /* 0x00000001ff0d7803 */ /* 0x000fd60000000000 */
[--C-:B------:R-:W-:Y:S02]  /*47d0*/  @!P5 SHF.R.S32.HI R12, RZ, 0x1f, R115.reuse ;  /* 0x0000001fff0cd819 */ /* 0x100fe40000011473 */
[----:B------:R-:W-:-:S04]  /*47e0*/  @!P5 IADD3 R104, P0, P6, R56, R104, R115 ;  /* 0x000000683868d210 */ /* 0x000fc80007e1e073 */
[----:B------:R-:W-:Y:S02]  /*47f0*/  @!P5 IADD3.X R116, R93, R116, R12, P0, P6 ;  /* 0x000000745d74d210 */ /* 0x000fe400007ec40c */
[CC--:B------:R-:W-:Y:S02]  /*4800*/  LEA R12, P6, R112.reuse, R98.reuse, 0x1 ;  /* 0x00000062700c7211 */ /* 0x0c0fe400078c08ff */
[----:B------:R-:W-:Y:S02]  /*4810*/  ISETP.NE.AND P0, PT, R13, RZ, PT ;  /* 0x000000ff0d00720c */ /* 0x000fe40003f05270 */
[----:B------:R-:W-:Y:S02]  /*4820*/  LEA.HI.X R13, R112, R99, R114, 0x1, P6 ;  /* 0x00000063700d7211 */ /* 0x000fe400030f0c72 */
[----:B------:R-:W-:-:S03]  /*4830*/  @!P5 LEA R14, P6, R104, R98, 0x1 ;  /* 0x00000062680ed211 */ /* 0x000fc600078c08ff */
[----:B-1----:R1:W-:Y:S01]  /*4840*/  STG.E.128 desc[UR56][R12.64], R32 ;  /* 0x000000200c007986 */ /* 0x0023e2000c101d38 */
[----:B------:R-:W-:-:S05]  /*4850*/  @!P5 LEA.HI.X R15, R104, R99, R116, 0x1, P6 ;  /* 0x00000063680fd211 */ /* 0x000fca00030f0c74 */
[----:B--2---:R1:W-:Y:S04]  /*4860*/  @!P5 STG.E.128 desc[UR56][R14.64], R36 ;  /* 0x000000240e00d986 */ /* 0x0043e8000c101d38 */
.L_x_2810:
[----:B------:R-:W-:Y:S05]  /*4870*/  BSYNC B1 ;  /* 0x0000000000017941 */ /* 0x000fea0003800000 */
.L_x_2809:
        /* <DEDUP_REMOVED lines=17> */
[----:B------:R-:W-:Y:S01]  /*4990*/  LOP3.LUT R13, R12, R167, RZ, 0x3c, !PT ;  /* 0x000000a70c0d7212 */ /* 0x000fe200078e3cff */
[----:B------:R-:W-:-:S04]  /*49a0*/  IMAD R12, R152, 0x1800, R63 ;  /* 0x00001800980c7824 */ /* 0x000fc800078e023f */
[----:B------:R-:W-:Y:S02]  /*49b0*/  IMAD.IADD R13, R168, 0x1, R13 ;  /* 0x00000001a80d7824 */ /* 0x000fe400078e020d */
        /* <DEDUP_REMOVED lines=85> */
[----:B------:R-:W-:Y:S02]  /*4f10*/  F2FP.F16.F32.PACK_AB R14, R14, R15 ;  /* 0x0000000f0e0e723e */ /* 0x000fe400000000ff */
[----:B------:R-:W-:Y:S02]  /*4f20*/  F2FP.F16.F32.PACK_AB R30, R9, R110 ;  /* 0x0000006e091e723e */ /* 0x000fe400000000ff */
[----:B------:R-:W-:-:S07]  /*4f30*/  MOV R15, R10 ;  /* 0x0000000a000f7202 */ /* 0x000fce0000000f00 */
.L_x_2814:
[----:B------:R-:W-:Y:S05]  /*4f40*/  BSYNC B1 ;  /* 0x0000000000017941 */ /* 0x000fea0003800000 */
.L_x_2813:
        /* <DEDUP_REMOVED lines=10> */
.L_x_2782:
[----:B------:R-:W-:-:S13]  /*4ff0*/  ISETP.NE.AND P3, PT, R77, 0x3, PT ;  /* 0x000000034d00780c */ /* 0x000fda0003f65270 */
[----:B------:R-:W-:Y:S05]  /*5000*/  @!P3 BRA `(.L_x_2815) ;  /* 0x000000000004b947 */ /* 0x000fea0003800000 */
[----:B------:R-:W-:Y:S01]  /*5010*/  BPT.TRAP 0x1 ;  /* 0x000000040000795c */ /* 0x000fe20000300000 */
.L_x_2815:
[----:B------:R-:W-:Y:S01]  /*5020*/  IMAD R86, R152, 0x8, R145 ;  /* 0x0000000898567824 */ /* 0x000fe200078e0291 */
[----:B------:R-:W-:Y:S01]  /*5030*/  SHF.L.U32 R107, R155, 0x1f, RZ ;  /* 0x0000001f9b6b7819 */ /* 0x000fe200000006ff */
[----:B------:R-:W-:Y:S01]  /*5040*/  IMAD R97, R59, -0x60, R40 ;  /* 0xffffffa03b617824 */ /* 0x000fe200078e0228 */
[----:B------:R-:W-:Y:S02]  /*5050*/  BSSY B1, `(.L_x_2816) ;  /* 0x0000004000017945 */ /* 0x000fe40003800000 */
[----:B------:R-:W0:Y:S02]  /*5060*/  SYNCS.PHASECHK.TRANS64.TRYWAIT P4, [R86+URZ+0x32490], R107 ;  /* 0x0324906b560075a7 */ /* 0x000e24000808017f */
[----:B------:R-:W-:Y:S01]  /*5070*/  VIMNMX R97, R97, 0x60, PT ;  /* 0x0000006061617848 */ /* 0x000fe20003fe0100 */
[----:B0-----:R-:W-:Y:S06]  /*5080*/  @!P4 BRA `(.L_x_2817) ;  /* 0x000002f40088c947 */ /* 0x001fec0003800000 */
.L_x_3106:
[----:B------:R-:W-:Y:S05]  /*5090*/  BSYNC B1 ;  /* 0x0000000000017941 */ /* 0x000fea0003800000 */
.L_x_2816:
        /* <DEDUP_REMOVED lines=8> */
.L_x_2819:
[----:B------:R-:W-:Y:S05]  /*5120*/  BSYNC B1 ;  /* 0x0000000000017941 */ /* 0x000fea0003800000 */
.L_x_2818:
[----:B------:R-:W-:Y:S05]  /*5130*/  @P4 BRA `(.L_x_2799) ;  /* 0x0000000000104947 */ /* 0x000fea0003800000 */
[----:B-1----:R-:W1:Y:S04]  /*5140*/  @!P1 LDS.128 R4, [R104+0x2000] ;  /* 0x0020000068049984 */ /* 0x002e680000000c00 */
[----:B------:R-:W2:Y:S04]  /*5150*/  @!P2 LDS.128 R8, [R102+0x2000] ;  /* 0x002000006608a984 */ /* 0x000ea80000000c00 */
[----:B-1----:R1:W-:Y:S04]  /*5160*/  @!P1 STG.E.128 desc[UR56][R12.64], R4 ;  /* 0x000000040c009986 */ /* 0x0023e8000c101d38 */
[----:B--2---:R1:W-:Y:S02]  /*5170*/  @!P2 STG.E.128 desc[UR56][R12.64+0x40], R8 ;  /* 0x000040080c00a986 */ /* 0x0043e4000c101d38 */
.L_x_2799:
[----:B------:R-:W-:Y:S05]  /*5180*/  BSYNC B0 ;  /* 0x0000000000007941 */ /* 0x000fea0003800000 */
.L_x_2781:
        /* <DEDUP_REMOVED lines=17> */
.L_x_2821:
[----:B------:R-:W-:Y:S05]  /*52a0*/  BSYNC B0 ;  /* 0x0000000000007941 */ /* 0x000fea0003800000 */
.L_x_2820:
[----:B------:R-:W2:Y:S01]  /*52b0*/  SYNCS.PHASECHK.TRANS64.TRYWAIT P3, [R86+URZ+0x324b0], R107 ;  /* 0x0324b06b560075a7 */ /* 0x000ea2000806017f */
[----:B------:R-:W-:Y:S01]  /*52c0*/  ULDC UR44, c[0x0][0x310] ;  /* 0x0000c400002c7ab9 */ /* 0x000fe20000000800 */
[----:B------:R-:W-:Y:S01]  /*52d0*/  ULDC.64 UR38, c[0x0][0x318] ;  /* 0x0000c60000267ab9 */ /* 0x000fe20000000a00 */
[----:B------:R-:W-:Y:S01]  /*52e0*/  ULDC.64 UR36, c[0x0][0x308] ;  /* 0x0000c20000247ab9 */ /* 0x000fe20000000a00 */
[----:B------:R-:W-:Y:S01]  /*52f0*/  BSSY B0, `(.L_x_2822) ;  /* 0x0000003000007945 */ /* 0x000fe20003800000 */
[----:B------:R-:W-:-:S03]  /*5300*/  IMAD R5, R152, 0x6000, R75 ;  /* 0x0000600098057824 */ /* 0x000fc600078e024b */
[----:B--2---:R-:W-:Y:S05]  /*5310*/  @!P3 BRA `(.L_x_2823) ;  /* 0x000002f000f8b947 */ /* 0x004fea0003800000 */
.L_x_3107:
[----:B------:R-:W-:Y:S05]  /*5320*/  BSYNC B0 ;  /* 0x0000000000007941 */ /* 0x000fea0003800000 */
.L_x_2822:
        /* <DEDUP_REMOVED lines=39> */
.L_x_2825:
[----:B------:R-:W-:Y:S05]  /*55a0*/  BSYNC B0 ;  /* 0x0000000000007941 */ /* 0x000fea0003800000 */
.L_x_2824:
        /* <DEDUP_REMOVED lines=10> */
[----:B------:R-:W-:-:S03]  /*5650*/  LEA R32, P3, R4, UR36, 0x1 ;  /* 0x0000002404207c11 */ /* 0x000fc6000f8608ff */
[----:B------:R-:W-:-:S05]  /*5660*/  IMAD.IADD R5, R5, 0x1, R7 ;  /* 0x0000000105057824 */ /* 0x000fca00078e0207 */
        /* <DEDUP_REMOVED lines=25> */
.L_x_2827:
[----:B------:R-:W-:Y:S05]  /*5800*/  BSYNC B0 ;  /* 0x0000000000007941 */ /* 0x000fea0003800000 */
.L_x_2826:
        /* <DEDUP_REMOVED lines=8> */
[----:B------:R-:W-:Y:S01]  /*5890*/  VIADD R152, R152, 0x1 ;  /* 0x0000000198987836 */ /* 0x000fe20000000000 */
[----:B0-2---:R-:W-:-:S04]  /*58a0*/  @!P4 IADD3 R86, R86, 0x324c0, RZ ;  /* 0x000324c05656c810 */ /* 0x005fc80007ffe0ff */
        /* <DEDUP_REMOVED lines=12> */
.L_x_2776:
[----:B------:R-:W1:Y:S01]  /*5970*/  S2R R0, SR_TID.X ;  /* 0x0000000000007919 */ /* 0x000e620000002100 */
[----:B------:R-:W2:Y:S01]  /*5980*/  LDC R12, c[0x0][0xa80] ;  /* 0x0002a000ff0c7b82 */ /* 0x000ea20000000800 */
[----:B------:R-:W-:Y:S02]  /*5990*/  IMAD.MOV.U32 R5, RZ, RZ, 0x100 ;  /* 0x00000100ff057424 */ /* 0x000fe400078e00ff */
[----:B------:R-:W-:Y:S01]  /*59a0*/  IMAD.MOV.U32 R6, RZ, RZ, 0x1 ;  /* 0x00000001ff067424 */ /* 0x000fe200078e00ff */
[----:B------:R-:W-:Y:S01]  /*59b0*/  STL [R1+0x70], R117 ;  /* 0x0000707501007387 */ /* 0x000fe20000100800 */
[----:B------:R-:W-:Y:S02]  /*59c0*/  IMAD.MOV.U32 R7, RZ, RZ, RZ ;  /* 0x000000ffff077224 */ /* 0x000fe400078e00ff */
[----:B------:R-:W-:Y:S01]  /*59d0*/  IMAD.MOV.U32 R14, RZ, RZ, 0x1 ;  /* 0x00000001ff0e7424 */ /* 0x000fe200078e00ff */
[----:B------:R-:W-:Y:S01]  /*59e0*/  STL.128 [R1+0x230], RZ ;  /* 0x000230ff01007387 */ /* 0x000fe20000100c00 */
[----:B------:R-:W-:-:S02]  /*59f0*/  IMAD.MOV.U32 R15, RZ, RZ, RZ ;  /* 0x000000ffff0f7224 */ /* 0x000fc400078e00ff */
[----:B------:R-:W-:Y:S01]  /*5a00*/  IMAD.U32 R3, RZ, RZ, UR50 ;  /* 0x00000032ff037e24 */ /* 0x000fe2000f8e00ff */
[----:B------:R-:W-:Y:S01]  /*5a10*/  STL.128 [R1+0x240], RZ ;  /* 0x000240ff01007387 */ /* 0x000fe20000100c00 */
[----:B---34-:R-:W-:Y:S02]  /*5a20*/  IMAD.MOV.U32 R28, RZ, RZ, 0xc000 ;  /* 0x0000c000ff1c7424 */ /* 0x018fe400078e00ff */
[----:B------:R-:W-:Y:S01]  /*5a30*/  IMAD.U32 R29, RZ, RZ, UR50 ;  /* 0x00000032ff1d7e24 */ /* 0x000fe2000f8e00ff */
[----:B------:R-:W-:Y:S01]  /*5a40*/  STL.64 [R1+0x60], R14 ;  /* 0x0000600e01007387 */ /* 0x000fe20000100a00 */
[----:B------:R-:W-:Y:S02]  /*5a50*/  IMAD.MOV.U32 R31, RZ, RZ, 0x100 ;  /* 0x00000100ff1f7424 */ /* 0x000fe400078e00ff */
[----:B------:R-:W-:Y:S01]  /*5a60*/  IMAD.U32 R32, RZ, RZ, UR49 ;  /* 0x00000031ff207e24 */ /* 0x000fe2000f8e00ff */
[----:B------:R-:W-:Y:S01]  /*5a70*/  STL.128 [R1+0x260], RZ ;  /* 0x000260ff01007387 */ /* 0x000fe20000100c00 */
[----:B------:R-:W-:-:S03]  /*5a80*/  IMAD.U32 R18, RZ, RZ, UR49 ;  /* 0x00000031ff127e24 */ /* 0x000fc6000f8e00ff */
[----:B--2---:R-:W-:Y:S04]  /*5a90*/  STL [R1+0x250], R12 ;  /* 0x0002500c01007387 */ /* 0x004fe80000100800 */
[----:B------:R-:W-:Y:S01]  /*5aa0*/  STL.128 [R1+0x270], RZ ;  /* 0x000270ff01007387 */ /* 0x000fe20000100c00 */
[----:B-1----:R-:W-:-:S03]  /*5ab0*/  LOP3.LUT R2, R0, 0x7f, RZ, 0xc0, !PT ;  /* 0x0000007f00027812 */ /* 0x002fc600078ec0ff */
[----:B------:R-:W-:Y:S01]  /*5ac0*/  STL.128 [R1+0x280], RZ ;  /* 0x000280ff01007387 */ /* 0x000fe20000100c00 */
[----:B------:R-:W-:Y:S01]  /*5ad0*/  ISETP.NE.AND P1, PT, R2, RZ, PT ;  /* 0x000000ff0200720c */ /* 0x000fe20003f25270 */
[----:B------:R-:W1:Y:S01]  /*5ae0*/  S2R R0, SR_SWINHI ;  /* 0x0000000000007919 */ /* 0x000e620000002f00 */
[----:B------:R-:W-:Y:S02]  /*5af0*/  IMAD.MOV.U32 R2, RZ, RZ, 0x3000 ;  /* 0x00003000ff027424 */ /* 0x000fe400078e00ff */
[----:B------:R-:W-:Y:S01]  /*5b00*/  SEL R4, RZ, 0x1, P1 ;  /* 0x00000001ff047807 */ /* 0x000fe20000800000 */
[----:B------:R-:W-:Y:S04]  /*5b10*/  STL.128 [R1+0x290], RZ ;  /* 0x000290ff01007387 */ /* 0x000fe80000100c00 */
[----:B------:R2:W-:Y:S01]  /*5b20*/  STL.128 [R1+0x20], R4 ;  /* 0x0000200401007387 */ /* 0x0005e20000100c00 */
[----:B------:R-:W-:-:S03]  /*5b30*/  IMAD.MOV.U32 R30, RZ, RZ, R4 ;  /* 0x000000ffff1e7224 */ /* 0x000fc600078e0004 */
[----:B------:R-:W-:Y:S04]  /*5b40*/  STL.128 [R1+0x2a0], RZ ;  /* 0x0002a0ff01007387 */ /* 0x000fe80000100c00 */
[----:B------:R-:W-:Y:S04]  /*5b50*/  STL.128 [R1+0x2b0], RZ ;  /* 0x0002b0ff01007387 */ /* 0x000fe80000100c00 */
[----:B------:R-:W-:Y:S04]  /*5b60*/  STL.128 [R1+0x2c0], RZ ;  /* 0x0002c0ff01007387 */ /* 0x000fe80000100c00 */
[----:B------:R-:W-:Y:S04]  /*5b70*/  STL.128 [R1+0x2d0], RZ ;  /* 0x0002d0ff01007387 */ /* 0x000fe80000100c00 */
[----:B------:R-:W-:Y:S01]  /*5b80*/  STL.128 [R1+0x2e0], RZ ;  /* 0x0002e0ff01007387 */ /* 0x000fe20000100c00 */
[----:B------:R-:W-:-:S02]  /*5b90*/  MOV R26, R145 ;  /* 0x00000091001a7202 */ /* 0x000fc40000000f00 */
[----:B-1----:R-:W-:Y:S01]  /*5ba0*/  MOV R27, R0 ;  /* 0x00000000001b7202 */ /* 0x002fe20000000f00 */
[----:B------:R-:W-:Y:S01]  /*5bb0*/  STL.128 [R1+0x2f0], RZ ;  /* 0x0002f0ff01007387 */ /* 0x000fe20000100c00 */
[----:B------:R-:W-:-:S03]  /*5bc0*/  IADD3 R0, P3, R26, 0x32450, RZ ;  /* 0x000324501a007810 */ /* 0x000fc60007f7e0ff */
[----:B------:R-:W-:Y:S01]  /*5bd0*/  STL.128 [R1+0x300], RZ ;  /* 0x000300ff01007387 */ /* 0x000fe20000100c00 */
[C---:B------:R-:W-:Y:S02]  /*5be0*/  IADD3 R10, P4, R26.reuse, 0x32460, RZ ;  /* 0x000324601a0a7810 */ /* 0x040fe40007f9e0ff */
[----:B------:R-:W-:Y:S01]  /*5bf0*/  IADD3 R8, P1, R26, 0x32430, RZ ;  /* 0x000324301a087810 */ /* 0x000fe20007f3e0ff */
[----:B--2---:R-:W-:Y:S01]  /*5c00*/  IMAD.MOV.U32 R4, RZ, RZ, R0 ;  /* 0x000000ffff047224 */ /* 0x004fe200078e0000 */
[----:B------:R-:W-:Y:S01]  /*5c10*/  IADD3.X R5, RZ, R27, RZ, P3, !PT ;  /* 0x0000001bff057210 */ /* 0x000fe20001ffe4ff */
[--C-:B------:R-:W-:Y:S01]  /*5c20*/  IMAD.X R7, RZ, RZ, R27.reuse, P4 ;  /* 0x000000ffff077224 */ /* 0x100fe200020e061b */
[----:B------:R-:W-:Y:S01]  /*5c30*/  STL.128 [R1+0x310], RZ ;  /* 0x000310ff01007387 */ /* 0x000fe20000100c00 */
[----:B------:R-:W-:Y:S01]  /*5c40*/  IMAD.MOV.U32 R6, RZ, RZ, R10 ;  /* 0x000000ffff067224 */ /* 0x000fe200078e000a */
[----:B------:R-:W-:Y:S01]  /*5c50*/  IADD3 R18, P3, R18, 0x260, RZ ;  /* 0x0000026012127810 */ /* 0x000fe20007f7e0ff */
[----:B------:R-:W-:Y:S01]  /*5c60*/  IMAD.X R9, RZ, RZ, R27, P1 ;  /* 0x000000ffff097224 */ /* 0x000fe200008e061b */
[----:B------:R-:W-:Y:S04]  /*5c70*/  STL.128 [R1+0x320], RZ ;  /* 0x000320ff01007387 */ /* 0x000fe80000100c00 */
[----:B------:R1:W-:Y:S04]  /*5c80*/  STL.128 [R1+0x40], R4 ;  /* 0x0000400401007387 */ /* 0x0003e80000100c00 */
[----:B------:R-:W-:Y:S04]  /*5c90*/  STL.64 [R1+0x68], R6 ;  /* 0x0000680601007387 */ /* 0x000fe80000100a00 */
[----:B------:R-:W-:Y:S04]  /*5ca0*/  STL.64 [R1+0x8], R8 ;  /* 0x0000080801007387 */ /* 0x000fe80000100a00 */
[----:B------:R-:W-:Y:S01]  /*5cb0*/  STL.128 [R1+0x330], RZ ;  /* 0x000330ff01007387 */ /* 0x000fe20000100c00 */
[----:B-1----:R-:W1:Y:S03]  /*5cc0*/  LDC.64 R4, c[0x0][0xad8] ;  /* 0x0002b600ff047b82 */ /* 0x002e660000000a00 */
[----:B------:R-:W-:Y:S04]  /*5cd0*/  STL.128 [R1+0x340], RZ ;  /* 0x000340ff01007387 */ /* 0x000fe80000100c00 */
[----:B------:R-:W-:Y:S04]  /*5ce0*/  STL.128 [R1+0x350], RZ ;  /* 0x000350ff01007387 */ /* 0x000fe80000100c00 */
[----:B------:R-:W-:Y:S04]  /*5cf0*/  STL.128 [R1+0x360], RZ ;  /* 0x000360ff01007387 */ /* 0x000fe80000100c00 */
[----:B------:R-:W-:Y:S04]  /*5d00*/  STL.128 [R1+0x370], RZ ;  /* 0x000370ff01007387 */ /* 0x000fe80000100c00 */
[----:B------:R-:W-:Y:S04]  /*5d10*/  STL.128 [R1+0x380], RZ ;  /* 0x000380ff01007387 */ /* 0x000fe80000100c00 */
[----:B------:R-:W-:Y:S01]  /*5d20*/  STL.128 [R1+0x390], RZ ;  /* 0x000390ff01007387 */ /* 0x000fe20000100c00 */
[----:B-1----:R-:W-:-:S03]  /*5d30*/  ISETP.GE.AND P1, PT, R5, 0x1, PT ;  /* 0x000000010500780c */ /* 0x002fc60003f26270 */
[----:B------:R-:W-:Y:S01]  /*5d40*/  STL.128 [R1+0x3a0], RZ ;  /* 0x0003a0ff01007387 */ /* 0x000fe20000100c00 */
[----:B------:R-:W-:-:S03]  /*5d50*/  IMAD.IADD R0, R25, 0x1, R4 ;  /* 0x0000000119007824 */ /* 0x000fc600078e0204 */
[----:B------:R-:W-:Y:S04]  /*5d60*/  STL.128 [R1+0x3b0], RZ ;  /* 0x0003b0ff01007387 */ /* 0x000fe80000100c00 */
        /* <DEDUP_REMOVED lines=10> */
[----:B------:R-:W-:Y:S04]  /*5e10*/  STL.64 [R1], RZ ;  /* 0x000000ff01007387 */ /* 0x000fe80000100a00 */
[----:B------:R-:W-:Y:S04]  /*5e20*/  STL.64 [R1+0x38], RZ ;  /* 0x000038ff01007387 */ /* 0x000fe80000100a00 */
[----:B------:R1:W-:Y:S04]  /*5e30*/  STL.64 [R1+0x18], R2 ;  /* 0x0000180201007387 */ /* 0x0003e80000100a00 */
[----:B------:R2:W-:Y:S01]  /*5e40*/  STL.128 [R1+0x50], R28 ;  /* 0x0000501c01007387 */ /* 0x0005e20000100c00 */
[----:B-1----:R-:W-:-:S05]  /*5e50*/  IADD3 R2, P2, R26, 0x32440, RZ ;  /* 0x000324401a027810 */ /* 0x002fca0007f5e0ff */
[----:B------:R-:W-:Y:S01]  /*5e60*/  IMAD.X R3, RZ, RZ, R27, P2 ;  /* 0x000000ffff037224 */ /* 0x000fe200010e061b */
[----:B------:R-:W-:Y:S01]  /*5e70*/  IADD3 R32, P2, R32, 0x230, RZ ;  /* 0x0000023020207810 */ /* 0x000fe20007f5e0ff */
[----:B--2---:R-:W-:-:S03]  /*5e80*/  IMAD.U32 R30, RZ, RZ, UR49 ;  /* 0x00000031ff1e7e24 */ /* 0x004fc6000f8e00ff */
[----:B------:R-:W-:Y:S02]  /*5e90*/  STL.64 [R1+0x10], R2 ;  /* 0x0000100201007387 */ /* 0x000fe40000100a00 */
[----:B------:R-:W-:Y:S02]  /*5ea0*/  IADD3 R30, P4, R30, 0x38, RZ ;  /* 0x000000381e1e7810 */ /* 0x000fe40007f9e0ff */
[----:B------:R1:W-:Y:S02]  /*5eb0*/  STL.64 [R1+0x30], R2 ;  /* 0x0000300201007387 */ /* 0x0003e40000100a00 */
[----:B-1----:R-:W-:-:S05]  /*5ec0*/  IMAD.U32 R2, RZ, RZ, UR49 ;  /* 0x00000031ff027e24 */ /* 0x002fca000f8e00ff */
[----:B------:R-:W-:Y:S01]  /*5ed0*/  IADD3 R2, P5, R2, 0x70, RZ ;  /* 0x0000007002027810 */ /* 0x000fe20007fbe0ff */
[----:B------:R-:W-:-:S12]  /*5ee0*/  @P0 BRA `(.L_x_2829) ;  /* 0x00000000000c0947 */ /* 0x000fd80003800000 */
[----:B------:R-:W1:Y:S01]  /*5ef0*/  FENCE.VIEW.ASYNC.G ;  /* 0x00000000000073c6 */ /* 0x000e620000000100 */
[----:B------:R-:W-:Y:S05]  /*5f00*/  WARPSYNC.ALL ;  /* 0x0000000000007948 */ /* 0x000fea0003800000 */
[----:B-1----:R-:W-:Y:S06]  /*5f10*/  BAR.ARV 0xc, 0x120 ;  /* 0x0304800000007b1d */ /* 0x002fec0000002000 */
.L_x_2829:
[----:B------:R-:W-:Y:S01]  /*5f20*/  IMAD.X R39, RZ, RZ, UR48, P2 ;  /* 0x00000030ff277e24 */ /* 0x000fe200090e06ff */
[----:B------:R-:W-:Y:S01]  /*5f30*/  IADD3.X R31, RZ, UR48, RZ, P4, !PT ;  /* 0x00000030ff1f7c10 */ /* 0x000fe2000a7fe4ff */
[----:B------:R-:W-:Y:S02]  /*5f40*/  IMAD.X R37, RZ, RZ, UR48, P3 ;  /* 0x00000030ff257e24 */ /* 0x000fe400098e06ff */
[----:B------:R-:W-:Y:S01]  /*5f50*/  IMAD.X R73, RZ, RZ, UR48, P5 ;  /* 0x00000030ff497e24 */ /* 0x000fe2000a8e06ff */
        /* <DEDUP_REMOVED lines=12> */
.L_x_2832:
[----:B------:R-:W-:-:S13]  /*6020*/  ISETP.NE.AND P0, PT, R5, 0x1, PT ;  /* 0x000000010500780c */ /* 0x000fda0003f05270 */
[----:B------:R-:W1:Y:S02]  /*6030*/  @P0 LDC.64 R6, c[0x0][0xae0] ;  /* 0x0002b800ff060b82 */ /* 0x000e640000000a00 */
[----:B-1----:R-:W-:-:S05]  /*6040*/  @P0 IMAD.HI.U32 R4, R3, R6, RZ ;  /* 0x0000000603040227 */ /* 0x002fca00078e00ff */
[----:B------:R-:W-:-:S07]  /*6050*/  @P0 SHF.R.U32.HI R3, RZ, R7, R4 ;  /* 0x00000007ff030219 */ /* 0x000fce0000011604 */
.L_x_2833:
[----:B------:R-:W-:Y:S05]  /*6060*/  BSYNC B0 ;  /* 0x0000000000007941 */ /* 0x000fea0003800000 */
.L_x_2831:
[----:B------:R-:W-:-:S05]  /*6070*/  IMAD R3, R3, R5, R5 ;  /* 0x0000000503037224 */ /* 0x000fca00078e0205 */
[----:B------:R-:W-:-:S07]  /*6080*/  VIMNMX R0, R0, R3, PT ;  /* 0x0000000300007248 */ /* 0x000fce0003fe0100 */
.L_x_2830:
        /* <DEDUP_REMOVED lines=18> */
.L_x_2836:
[----:B------:R-:W-:-:S13]  /*61b0*/  ISETP.NE.AND P0, PT, R5, 0x1, PT ;  /* 0x000000010500780c */ /* 0x000fda0003f05270 */
[----:B------:R-:W1:Y:S02]  /*61c0*/  @P0 LDC.64 R6, c[0x0][0xae0] ;  /* 0x0002b800ff060b82 */ /* 0x000e640000000a00 */
[----:B-1----:R-:W-:-:S05]  /*61d0*/  @P0 IMAD.HI.U32 R6, R19, R6, RZ ;  /* 0x0000000613060227 */ /* 0x002fca00078e00ff */
[----:B------:R-:W-:-:S07]  /*61e0*/  @P0 SHF.R.U32.HI R19, RZ, R7, R6 ;  /* 0x00000007ff130219 */ /* 0x000fce0000011606 */
.L_x_2837:
[----:B------:R-:W-:Y:S05]  /*61f0*/  BSYNC B0 ;  /* 0x0000000000007941 */ /* 0x000fea0003800000 */
.L_x_2835:
[----:B------:R-:W-:-:S05]  /*6200*/  IMAD R5, R19, R5, RZ ;  /* 0x0000000513057224 */ /* 0x000fca00078e02ff */
[----:B------:R-:W-:-:S07]  /*6210*/  VIMNMX R0, R0, R5, !PT ;  /* 0x0000000500007248 */ /* 0x000fce0007fe0100 */
.L_x_2834:
[----:B------:R-:W-:Y:S01]  /*6220*/  IMAD.HI R0, R0, 0x2aaaaaab, RZ ;  /* 0x2aaaaaab00007827 */ /* 0x000fe200078e02ff */
[----:B------:R-:W-:-:S04]  /*6230*/  PLOP3.LUT P0, PT, PT, PT, PT, 0x80, 0x0 ;  /* 0x000000000000781c */ /* 0x000fc80003f0f070 */
[----:B------:R-:W-:-:S04]  /*6240*/  SHF.R.U32.HI R3, RZ, 0x1f, R0 ;  /* 0x0000001fff037819 */ /* 0x000fc80000011600 */
[----:B------:R-:W-:-:S04]  /*6250*/  LEA.HI.SX32 R3, R0, R3, 0x1c ;  /* 0x0000000300037211 */ /* 0x000fc800078fe2ff */
[----:B------:R-:W-:-:S04]  /*6260*/  VIMNMX R164, RZ, R3, !PT ;  /* 0x00000003ffa47248 */ /* 0x000fc80007fe0100 */
[----:B------:R-:W-:-:S13]  /*6270*/  ISETP.GT.AND P1, PT, R178, R164, PT ;  /* 0x000000a4b200720c */ /* 0x000fda0003f24270 */
[----:B------:R-:W-:Y:S05]  /*6280*/  @!P1 BRA `(.L_x_2838) ;  /* 0x0000025400409947 */ /* 0x000fea0003800000 */
[----:B------:R1:W-:Y:S01]  /*6290*/  STL.64 [R1+0x78], RZ ;  /* 0x000078ff01007387 */ /* 0x0003e20000100a00 */
[----:B------:R-:W-:Y:S01]  /*62a0*/  IMAD.U32 R52, RZ, RZ, UR49 ;  /* 0x00000031ff347e24 */ /* 0x000fe2000f8e00ff */
[----:B------:R-:W-:Y:S01]  /*62b0*/  MOV R63, UR49 ;  /* 0x00000031003f7c02 */ /* 0x000fe20008000f00 */
[----:B------:R-:W-:Y:S01]  /*62c0*/  IMAD.U32 R58, RZ, RZ, UR49 ;  /* 0x00000031ff3a7e24 */ /* 0x000fe2000f8e00ff */
[----:B------:R-:W-:Y:S01]  /*62d0*/  UMOV UR4, 0xffffffff ;  /* 0xffffffff00047882 */ /* 0x000fe20000000000 */
[----:B------:R-:W-:Y:S01]  /*62e0*/  IMAD.U32 R28, RZ, RZ, UR49 ;  /* 0x00000031ff1c7e24 */ /* 0x000fe2000f8e00ff */
[----:B------:R-:W-:Y:S01]  /*62f0*/  IADD3 R52, P1, R52, 0x118, RZ ;  /* 0x0000011834347810 */ /* 0x000fe20007f3e0ff */
        /* <DEDUP_REMOVED lines=10> */
[----:B------:R-:W-:Y:S01]  /*63a0*/  IMAD.X R33, RZ, RZ, UR48, P1 ;  /* 0x00000030ff217e24 */ /* 0x000fe200088e06ff */
[----:B------:R-:W-:Y:S01]  /*63b0*/  IADD3 R54, P1, R54, 0x88, RZ ;  /* 0x0000008836367810 */ /* 0x000fe20007f3e0ff */
[----:B------:R-:W-:Y:S01]  /*63c0*/  IMAD.X R57, RZ, RZ, UR48, P5 ;  /* 0x00000030ff397e24 */ /* 0x000fe2000a8e06ff */
[----:B------:R-:W-:Y:S01]  /*63d0*/  IADD3 R63, P5, R63, 0x80, RZ ;  /* 0x000000803f3f7810 */ /* 0x000fe20007fbe0ff */
[----:B------:R-:W-:Y:S01]  /*63e0*/  IMAD.X R29, RZ, RZ, UR48, P4 ;  /* 0x00000030ff1d7e24 */ /* 0x000fe2000a0e06ff */
[----:B------:R-:W-:Y:S01]  /*63f0*/  IADD3 R24, P4, R24, 0x78, RZ ;  /* 0x0000007818187810 */ /* 0x000fe20007f9e0ff */
[----:B------:R-:W-:-:S02]  /*6400*/  IMAD.X R62, RZ, RZ, UR48, P0 ;  /* 0x00000030ff3e7e24 */ /* 0x000fc400080e06ff */
[----:B------:R-:W-:Y:S02]  /*6410*/  IMAD.X R56, RZ, RZ, UR48, P3 ;  /* 0x00000030ff387e24 */ /* 0x000fe400098e06ff */
[----:B------:R-:W-:Y:S02]  /*6420*/  IMAD.X R60, RZ, RZ, UR48, P2 ;  /* 0x00000030ff3c7e24 */ /* 0x000fe400090e06ff */
[----:B------:R-:W-:Y:S02]  /*6430*/  IMAD.X R55, RZ, RZ, UR48, P1 ;  /* 0x00000030ff377e24 */ /* 0x000fe400088e06ff */
[----:B------:R-:W-:Y:S02]  /*6440*/  IMAD.X R64, RZ, RZ, UR48, P5 ;  /* 0x00000030ff407e24 */ /* 0x000fe4000a8e06ff */
[----:B------:R-:W-:Y:S01]  /*6450*/  IMAD.X R25, RZ, RZ, UR48, P4 ;  /* 0x00000030ff197e24 */ /* 0x000fe2000a0e06ff */
[----:B-1----:R-:W-:Y:S06]  /*6460*/  BRA.DIV UR4, `(.L_x_2839) ;  /* 0x000002e204b87947 */ /* 0x002fec000b800000 */
[----:B------:R1:W2:Y:S02]  /*6470*/  SHFL.IDX PT, R14, R213, RZ, 0x1f ;  /* 0x00001fffd50e7589 */ /* 0x0002a400000e0000 */
.L_x_3110:
[----:B--2---:R-:W-:Y:S01]  /*6480*/  LEA.HI R0, R14, R14, RZ, 0x1 ;  /* 0x0000000e0e007211 */ /* 0x004fe200078f08ff */
[C---:B------:R-:W-:Y:S01]  /*6490*/  VIADD R43, R145.reuse, 0x18400 ;  /* 0x00018400912b7836 */ /* 0x040fe20000000000 */
[----:B------:R-:W-:Y:S01]  /*64a0*/  STL.128 [R1+0xb0], RZ ;  /* 0x0000b0ff01007387 */ /* 0x000fe20000100c00 */
[C---:B------:R-:W-:Y:S01]  /*64b0*/  VIADD R8, R145.reuse, 0x400 ;  /* 0x0000040091087836 */ /* 0x040fe20000000000 */
[----:B------:R-:W-:Y:S01]  /*64c0*/  LOP3.LUT R3, R0, 0x7fffe, RZ, 0xc0, !PT ;  /* 0x0007fffe00037812 */ /* 0x000fe200078ec0ff */
[----:B------:R-:W-:Y:S01]  /*64d0*/  IMAD.MOV.U32 R4, RZ, RZ, 0x1 ;  /* 0x00000001ff047424 */ /* 0x000fe200078e00ff */
[----:B------:R-:W-:Y:S01]  /*64e0*/  STL.128 [R1+0xc0], RZ ;  /* 0x0000c0ff01007387 */ /* 0x000fe20000100c00 */
[----:B------:R-:W-:Y:S01]  /*64f0*/  IMAD.MOV.U32 R5, RZ, RZ, RZ ;  /* 0x000000ffff057224 */ /* 0x000fe200078e00ff */
[----:B------:R-:W-:Y:S01]  /*6500*/  IADD3 R0, R14, -R3, RZ ;  /* 0x800000030e007210 */ /* 0x000fe20007ffe0ff */
[----:B------:R-:W-:Y:S01]  /*6510*/  VIADD R3, R145, 0x1c400 ;  /* 0x0001c40091037836 */ /* 0x000fe20000000000 */
[----:B------:R-:W-:Y:S01]  /*6520*/  SHF.R.U32.HI R8, RZ, 0x4, R8 ;  /* 0x00000004ff087819 */ /* 0x000fe20000011608 */
[----:B------:R-:W-:Y:S01]  /*6530*/  IMAD.MOV.U32 R6, RZ, RZ, 0x1 ;  /* 0x00000001ff067424 */ /* 0x000fe200078e00ff */
[----:B------:R-:W-:Y:S01]  /*6540*/  STL.128 [R1+0xd0], RZ ;  /* 0x0000d0ff01007387 */ /* 0x000fe20000100c00 */
[----:B------:R-:W-:Y:S01]  /*6550*/  IMAD R0, R0, 0x2000, R43 ;  /* 0x0000200000007824 */ /* 0x000fe200078e022b */
[----:B------:R-:W-:Y:S01]  /*6560*/  SHF.R.U32.HI R3, RZ, 0x4, R3 ;  /* 0x00000004ff037819 */ /* 0x000fe20000011603 */
[----:B------:R-:W-:Y:S01]  /*6570*/  IMAD.MOV.U32 R7, RZ, RZ, RZ ;  /* 0x000000ffff077224 */ /* 0x000fe200078e00ff */
[----:B------:R-:W-:Y:S01]  /*6580*/  LOP3.LUT R8, R8, 0x3fff, RZ, 0xc0, !PT ;  /* 0x00003fff08087812 */ /* 0x000fe200078ec0ff */
[----:B------:R-:W-:Y:S01]  /*6590*/  VIADD R9, R0, 0xa000 ;  /* 0x0000a00000097836 */ /* 0x000fe20000000000 */
[----:B------:R-:W-:Y:S01]  /*65a0*/  LOP3.LUT R3, R3, 0x3fff, RZ, 0xc0, !PT ;  /* 0x00003fff03037812 */ /* 0x000fe200078ec0ff */
[----:B------:R-:W-:Y:S01]  /*65b0*/  IMAD.MOV.U32 R12, RZ, RZ, 0x1 ;  /* 0x00000001ff0c7424 */ /* 0x000fe200078e00ff */
[----:B------:R-:W-:Y:S01]  /*65c0*/  SHF.R.U32.HI R0, RZ, 0x4, R0 ;  /* 0x00000004ff007819 */ /* 0x000fe20000011600 */
[----:B------:R-:W-:Y:S01]  /*65d0*/  IMAD.MOV.U32 R13, RZ, RZ, RZ ;  /* 0x000000ffff0d7224 */ /* 0x000fe200078e00ff */
[----:B------:R-:W-:Y:S01]  /*65e0*/  SHF.R.U32.HI R9, RZ, 0x4, R9 ;  /* 0x00000004ff097819 */ /* 0x000fe20000011609 */
[----:B------:R2:W-:Y:S01]  /*65f0*/  STL.128 [R1+0x80], R4 ;  /* 0x0000800401007387 */ /* 0x0005e20000100c00 */
[----:B------:R-:W-:Y:S01]  /*6600*/  LOP3.LUT R3, R3, 0x10000, RZ, 0xfc, !PT ;  /* 0x0001000003037812 */ /* 0x000fe200078efcff */
[----:B------:R-:W-:Y:S01]  /*6610*/  IMAD.MOV.U32 R11, RZ, RZ, 0x40000040 ;  /* 0x40000040ff0b7424 */ /* 0x000fe200078e00ff */
[----:B------:R-:W-:Y:S01]  /*6620*/  LOP3.LUT R9, R9, 0x3fff, RZ, 0xc0, !PT ;  /* 0x00003fff09097812 */ /* 0x000fe200078ec0ff */
[----:B------:R3:W-:Y:S01]  /*6630*/  STL.64 [R1+0x90], R12 ;  /* 0x0000900c01007387 */ /* 0x0007e20000100a00 */
[----:B------:R-:W-:Y:S01]  /*6640*/  LOP3.LUT R0, R0, 0x3fff, RZ, 0xc0, !PT ;  /* 0x00003fff00007812 */ /* 0x000fe200078ec0ff */
[----:B------:R-:W-:Y:S01]  /*6650*/  IMAD.U32 R34, RZ, RZ, UR49 ;  /* 0x00000031ff227e24 */ /* 0x000fe2000f8e00ff */
[----:B------:R-:W-:Y:S01]  /*6660*/  LOP3.LUT R10, R8, 0x10000, RZ, 0xfc, !PT ;  /* 0x00010000080a7812 */ /* 0x000fe200078efcff */
[----:B------:R4:W-:Y:S01]  /*6670*/  STL.128 [R1+0xe0], RZ ;  /* 0x0000e0ff01007387 */ /* 0x0009e20000100c00 */
[----:B------:R-:W-:Y:S01]  /*6680*/  LOP3.LUT P0, RZ, R43, 0x1bf, RZ, 0xc0, !PT ;  /* 0x000001bf2bff7812 */ /* 0x000fe2000780c0ff */
[----:B------:R-:W-:Y:S01]  /*6690*/  BSSY B6, `(.L_x_2840) ;  /* 0x0000021000067945 */ /* 0x000fe20003800000 */
[----:B------:R-:W-:Y:S01]  /*66a0*/  IADD3 R34, P1, R34, 0xb0, RZ ;  /* 0x000000b022227810 */ /* 0x000fe20007f3e0ff */
[----:B------:R4:W-:Y:S01]  /*66b0*/  STL.128 [R1+0xf0], RZ ;  /* 0x0000f0ff01007387 */ /* 0x0009e20000100c00 */
[----:B--2---:R-:W-:Y:S01]  /*66c0*/  LOP3.LUT R6, R8, 0x3000000, RZ, 0xfc, !PT ;  /* 0x0300000008067812 */ /* 0x004fe200078efcff */
[----:B------:R-:W-:Y:S01]  /*66d0*/  IMAD.MOV.U32 R4, RZ, RZ, R3 ;  /* 0x000000ffff047224 */ /* 0x000fe200078e0003 */
[----:B------:R-:W-:Y:S01]  /*66e0*/  LOP3.LUT R8, R9, 0x10000, RZ, 0xfc, !PT ;  /* 0x0001000009087812 */ /* 0x000fe200078efcff */
[----:B------:R-:W-:Y:S01]  /*66f0*/  IMAD.MOV.U32 R5, RZ, RZ, 0x40000040 ;  /* 0x40000040ff057424 */ /* 0x000fe200078e00ff */
[----:B---3--:R-:W-:Y:S01]  /*6700*/  LOP3.LUT R12, R0, 0x10000, RZ, 0xfc, !PT ;  /* 0x00010000000c7812 */ /* 0x008fe200078efcff */
[----:B------:R-:W-:Y:S01]  /*6710*/  IMAD.MOV.U32 R7, RZ, RZ, 0x40000040 ;  /* 0x40000040ff077424 */ /* 0x000fe200078e00ff */
[----:B------:R-:W-:Y:S01]  /*6720*/  MOV R13, 0x40000040 ;  /* 0x40000040000d7802 */ /* 0x000fe20000000f00 */
[----:B------:R-:W-:Y:S01]  /*6730*/  IMAD.MOV.U32 R9, RZ, RZ, 0x40000040 ;  /* 0x40000040ff097424 */ /* 0x000fe200078e00ff */
[----:B------:R4:W-:Y:S01]  /*6740*/  STL.128 [R1+0x100], RZ ;  /* 0x000100ff01007387 */ /* 0x0009e20000100c00 */
[----:B------:R-:W-:-:S03]  /*6750*/  IMAD.X R35, RZ, RZ, UR48, P1 ;  /* 0x00000030ff237e24 */ /* 0x000fc600088e06ff */
[----:B------:R4:W-:Y:S04]  /*6760*/  STL.128 [R1+0xa0], R4 ;  /* 0x0000a00401007387 */ /* 0x0009e80000100c00 */
[----:B------:R4:W-:Y:S04]  /*6770*/  STL.64 [R1+0x98], R12 ;  /* 0x0000980c01007387 */ /* 0x0009e80000100a00 */
[----:B------:R4:W-:Y:S01]  /*6780*/  STL.128 [R1+0x110], R8 ;  /* 0x0001100801007387 */ /* 0x0009e20000100c00 */
[----:B------:R-:W-:Y:S05]  /*6790*/  @!P0 BRA `(.L_x_2841) ;  /* 0x0000000000408947 */ /* 0x000fea0003800000 */
[----:B------:R-:W-:Y:S01]  /*67a0*/  MOV R0, 0x0 ;  /* 0x0000000000007802 */ /* 0x000fe20000000f00 */
[----:B------:R-:W-:Y:S01]  /*67b0*/  ULDC.64 UR4, c[0x4][0x90] ;  /* 0x0100240000047ab9 */ /* 0x000fe20000000a00 */
[----:B------:R-:W-:Y:S01]  /*67c0*/  ULDC.64 UR6, c[0x4][0x98] ;  /* 0x0100260000067ab9 */ /* 0x000fe20000000a00 */
[----:B----4-:R-:W-:Y:S01]  /*67d0*/  IMAD.U32 R4, RZ, RZ, UR4 ;  /* 0x00000004ff047e24 */ /* 0x010fe2000f8e00ff */
[----:B------:R2:W3:Y:S01]  /*67e0*/  LDC.64 R14, c[0x4][R0] ;  /* 0x01000000000e7b82 */ /* 0x0004e20000000a00 */
        /* <DEDUP_REMOVED lines=8> */
[----:B--2---:R-:W-:-:S07]  /*6870*/  IMAD.MOV.U32 R12, RZ, RZ, 0x1 ;  /* 0x00000001ff0c7424 */ /* 0x004fce00078e00ff */
[----:B------:R-:W-:-:S07]  /*6880*/  LEPC R20, `(.L_x_2841) ;  /* 0x000000001014794e */ /* 0x000fce0000000000 */
[----:B01-3-5:R-:W-:Y:S05]  /*6890*/  CALL.ABS.NOINC R14 ;  /* 0x000000000e007343 */ /* 0x02bfea0003c00000 */
.L_x_2841:
[----:B------:R-:W-:Y:S05]  /*68a0*/  BSYNC B6 ;  /* 0x0000000000067941 */ /* 0x000fea0003800000 */
.L_x_2840:
[----:B------:R-:W2:Y:S01]  /*68b0*/  S2R R19, SR_TID.X ;  /* 0x0000000000137919 */ /* 0x000ea20000002100 */
[----:B----4-:R-:W3:Y:S01]  /*68c0*/  LDC.64 R10, c[0x0][0xad8] ;  /* 0x0002b600ff0a7b82 */ /* 0x010ee20000000a00 */
[----:B------:R-:W-:Y:S01]  /*68d0*/  UIADD3 UR5, UP0, UR49, 0x120, URZ ;  /* 0x0000012031057890 */ /* 0x000fe2000ff1e03f */
[----:B------:R-:W-:Y:S01]  /*68e0*/  IMAD.MOV.U32 R8, RZ, RZ, RZ ;  /* 0x000000ffff087224 */ /* 0x000fe200078e00ff */
[----:B------:R4:W-:Y:S01]  /*68f0*/  STL.64 [R1+0x130], R24 ;  /* 0x0001301801007387 */ /* 0x0009e20000100a00 */
[----:B------:R-:W-:Y:S01]  /*6900*/  IMAD.U32 R72, RZ, RZ, UR49 ;  /* 0x00000031ff487e24 */ /* 0x000fe2000f8e00ff */
[----:B------:R-:W-:Y:S01]  /*6910*/  UIADD3.X UR6, URZ, UR48, URZ, UP0, !UPT ;  /* 0x000000303f067290 */ /* 0x000fe200087fe43f */
[----:B------:R-:W-:Y:S01]  /*6920*/  IMAD.U32 R36, RZ, RZ, UR49 ;  /* 0x00000031ff247e24 */ /* 0x000fe2000f8e00ff */
[----:B------:R-:W-:Y:S01]  /*6930*/  UIADD3 UR4, UP0, UR49, 0x16c, URZ ;  /* 0x0000016c31047890 */ /* 0x000fe2000ff1e03f */
[----:B------:R-:W0:Y:S01]  /*6940*/  LDC.64 R44, c[0x0][0xae0] ;  /* 0x0002b800ff2c7b82 */ /* 0x000e220000000a00 */
[----:B------:R-:W-:Y:S01]  /*6950*/  IMAD.U32 R12, RZ, RZ, UR5 ;  /* 0x00000005ff0c7e24 */ /* 0x000fe2000f8e00ff */
[----:B------:R4:W-:Y:S01]  /*6960*/  STL.64 [R1+0x120], R182 ;  /* 0x000120b601007387 */ /* 0x0009e20000100a00 */
[----:B------:R-:W-:Y:S01]  /*6970*/  UIADD3.X UR5, URZ, UR48, URZ, UP0, !UPT ;  /* 0x000000303f057290 */ /* 0x000fe200087fe43f */
[----:B------:R-:W-:Y:S01]  /*6980*/  IMAD.U32 R13, RZ, RZ, UR6 ;  /* 0x00000006ff0d7e24 */ /* 0x000fe2000f8e00ff */
[----:B------:R-:W-:Y:S01]  /*6990*/  MOV R38, UR49 ;  /* 0x0000003100267c02 */ /* 0x000fe20008000f00 */
[----:B------:R-:W-:Y:S01]  /*69a0*/  IMAD.U32 R14, RZ, RZ, UR4 ;  /* 0x00000004ff0e7e24 */ /* 0x000fe2000f8e00ff */
[----:B------:R4:W-:Y:S01]  /*69b0*/  STL.U8 [R1+0x138], RZ ;  /* 0x000138ff01007387 */ /* 0x0009e20000100000 */
[----:B------:R-:W1:Y:S01]  /*69c0*/  LDC.64 R20, c[0x0][0xad0] ;  /* 0x0002b400ff147b82 */ /* 0x000e620000000a00 */
[----:B------:R-:W-:Y:S01]  /*69d0*/  IMAD.U32 R15, RZ, RZ, UR5 ;  /* 0x00000005ff0f7e24 */ /* 0x000fe2000f8e00ff */
[----:B------:R-:W-:Y:S01]  /*69e0*/  ULDC UR4, c[0x0][0x3d4] ;  /* 0x0000f50000047ab9 */ /* 0x000fe20000000800 */
[----:B------:R4:W-:Y:S01]  /*69f0*/  STL.64 [R1+0x128], R12 ;  /* 0x0001280c01007387 */ /* 0x0009e20000100a00 */
[----:B------:R-:W-:-:S02]  /*6a00*/  ISETP.LT.AND P0, PT, RZ, UR4, PT ;  /* 0x00000004ff007c0c */ /* 0x000fc4000bf01270 */
[----:B------:R-:W-:Y:S01]  /*6a10*/  IADD3 R38, P1, R38, 0x170, RZ ;  /* 0x0000017026267810 */ /* 0x000fe20007f3e0ff */
[----:B------:R4:W-:Y:S01]  /*6a20*/  STL.64 [R1+0x170], R14 ;  /* 0x0001700e01007387 */ /* 0x0009e20000100a00 */
[----:B------:R-:W4:Y:S01]  /*6a30*/  LDC R6, c[0x0][0x430] ;  /* 0x00010c00ff067b82 */ /* 0x000f220000000800 */
[----:B---3--:R-:W-:Y:S01]  /*6a40*/  IMAD.MOV.U32 R159, RZ, RZ, R10 ;  /* 0x000000ffff9f7224 */ /* 0x008fe200078e000a */
[----:B------:R-:W-:Y:S01]  /*6a50*/  IADD3 R72, P2, R72, 0x13c, RZ ;  /* 0x0000013c48487810 */ /* 0x000fe20007f5e0ff */
[----:B------:R-:W-:Y:S01]  /*6a60*/  IMAD.MOV.U32 R9, RZ, RZ, R11 ;  /* 0x000000ffff097224 */ /* 0x000fe200078e000b */
[----:B------:R-:W-:Y:S01]  /*6a70*/  IADD3 R36, P4, R36, 0x128, RZ ;  /* 0x0000012824247810 */ /* 0x000fe20007f9e0ff */
[----:B------:R-:W-:Y:S02]  /*6a80*/  IMAD.X R67, RZ, RZ, UR48, P1 ;  /* 0x00000030ff437e24 */ /* 0x000fe400088e06ff */
[----:B--2---:R-:W-:Y:S01]  /*6a90*/  VIADD R192, R19, 0xffffff80 ;  /* 0xffffff8013c07836 */ /* 0x004fe20000000000 */
[----:B------:R-:W4:Y:S01]  /*6aa0*/  LDC.64 R4, c[0x0][0x428] ;  /* 0x00010a00ff047b82 */ /* 0x000f220000000a00 */
[----:B0-----:R-:W-:-:S02]  /*6ab0*/  IMAD.MOV.U32 R10, RZ, RZ, R44 ;  /* 0x000000ffff0a7224 */ /* 0x001fc400078e002c */
[----:B------:R-:W-:Y:S01]  /*6ac0*/  IMAD.MOV.U32 R11, RZ, RZ, R45 ;  /* 0x000000ffff0b7224 */ /* 0x000fe200078e002d */
[----:B------:R0:W-:Y:S01]  /*6ad0*/  STL [R1+0x13c], R192 ;  /* 0x00013cc001007387 */ /* 0x0001e20000100800 */
[----:B------:R-:W-:Y:S02]  /*6ae0*/  IMAD.U32 R19, RZ, RZ, UR49 ;  /* 0x00000031ff137e24 */ /* 0x000fe4000f8e00ff */
[----:B------:R-:W-:Y:S01]  /*6af0*/  IMAD.X R75, RZ, RZ, UR48, P2 ;  /* 0x00000030ff4b7e24 */ /* 0x000fe200090e06ff */
[----:B------:R0:W-:Y:S01]  /*6b00*/  STL.128 [R1+0x150], R8 ;  /* 0x0001500801007387 */ /* 0x0001e20000100c00 */
[----:B-1----:R-:W-:Y:S01]  /*6b10*/  IMAD.MOV.U32 R158, RZ, RZ, R21 ;  /* 0x000000ffff9e7224 */ /* 0x002fe200078e0015 */
[----:B------:R-:W-:Y:S01]  /*6b20*/  IADD3 R19, P3, R19, 0x138, RZ ;  /* 0x0000013813137810 */ /* 0x000fe20007f7e0ff */
[----:B------:R-:W-:Y:S02]  /*6b30*/  IMAD.MOV.U32 R7, RZ, RZ, R20 ;  /* 0x000000ffff077224 */ /* 0x000fe400078e0014 */
[----:B------:R-:W-:Y:S01]  /*6b40*/  IMAD.X R65, RZ, RZ, UR48, P4 ;  /* 0x00000030ff417e24 */ /* 0x000fe2000a0e06ff */
[----:B------:R0:W-:Y:S01]  /*6b50*/  STL.128 [R1+0x140], R156 ;  /* 0x0001409c01007387 */ /* 0x0001e20000100c00 */
[----:B------:R-:W-:-:S03]  /*6b60*/  IMAD.X R66, RZ, RZ, UR48, P3 ;  /* 0x00000030ff427e24 */ /* 0x000fc600098e06ff */
[----:B----4-:R0:W-:Y:S01]  /*6b70*/  STL.128 [R1+0x160], R4 ;  /* 0x0001600401007387 */ /* 0x0101e20000100c00 */
[----:B------:R-:W-:Y:S05]  /*6b80*/  @P0 BRA `(.L_x_2842) ;  /* 0x0000000000400947 */ /* 0x000fea0003800000 */
[----:B------:R-:W2:Y:S02]  /*6b90*/  LDL R3, [R1+0x224] ;  /* 0x0002240001037983 */ /* 0x000ea40000100800 */
[----:B--2---:R-:W-:-:S04]  /*6ba0*/  LEA.HI R0, R3, R3, RZ, 0x1 ;  /* 0x0000000303007211 */ /* 0x004fc800078f08ff */
        /* <DEDUP_REMOVED lines=8> */
.L_x_2845:
[----:B--2---:R2:W3:Y:S02]  /*6c30*/  SYNCS.PHASECHK.TRANS64.TRYWAIT P0, [R145+URZ+0x32400], R0 ;  /* 0x03240000910075a7 */ /* 0x0044e4000800017f */
[----:B---3--:R-:W-:Y:S05]  /*6c40*/  @!P0 NANOSLEEP.SYNCS 0x989680 ;  /* 0x009896800000895d */ /* 0x008fea0003900000 */
[----:B------:R-:W3:Y:S02]  /*6c50*/  @!P0 SYNCS.PHASECHK.TRANS64 P0, [R145+URZ+0x32400], R0 ;  /* 0x03240000910085a7 */ /* 0x000ee4000800007f */
[----:B---3--:R-:W-:Y:S05]  /*6c60*/  @!P0 BRA `(.L_x_2845) ;  /* 0xfffffffc00f08947 */ /* 0x008fea000383ffff */
.L_x_2844:
[----:B------:R-:W-:Y:S05]  /*6c70*/  BSYNC B0 ;  /* 0x0000000000007941 */ /* 0x000fea0003800000 */
.L_x_2843:
[----:B------:R-:W-:Y:S05]  /*6c80*/  BRA `(.L_x_2846) ;  /* 0x0000002c00887947 */ /* 0x000fea0003800000 */
.L_x_2842:
[----:B------:R-:W1:Y:S01]  /*6c90*/  LDC.64 R12, c[0x0][0x3d8] ;  /* 0x0000f600ff0c7b82 */ /* 0x000e620000000a00 */
[----:B-----5:R-:W-:Y:S01]  /*6ca0*/  SHF.R.S32.HI R3, RZ, 0x1f, R41 ;  /* 0x0000001fff037819 */ /* 0x020fe20000011429 */
[----:B------:R-:W-:Y:S01]  /*6cb0*/  IMAD.SHL.U32 R24, R191, 0x4, RZ ;  /* 0x00000004bf187824 */ /* 0x000fe200078e00ff */
[----:B------:R-:W-:Y:S01]  /*6cc0*/  LOP3.LUT P0, RZ, R43, 0x3ff, RZ, 0xc0, !PT ;  /* 0x000003ff2bff7812 */ /* 0x000fe2000780c0ff */
[----:B0-----:R-:W-:Y:S01]  /*6cd0*/  IMAD.MOV.U32 R4, RZ, RZ, R22 ;  /* 0x000000ffff047224 */ /* 0x001fe200078e0016 */
[----:B------:R-:W-:Y:S01]  /*6ce0*/  BSSY B6, `(.L_x_2847) ;  /* 0x0000031000067945 */ /* 0x000fe20003800000 */
[----:B------:R-:W-:Y:S01]  /*6cf0*/  IMAD.MOV.U32 R5, RZ, RZ, R23 ;  /* 0x000000ffff057224 */ /* 0x000fe200078e0017 */
[----:B------:R-:W-:Y:S01]  /*6d00*/  SHF.R.S32.HI R25, RZ, 0x1f, R24 ;  /* 0x0000001fff197819 */ /* 0x000fe20000011418 */
[----:B------:R-:W0:Y:S01]  /*6d10*/  LDC.64 R14, c[0x0][0x3e8] ;  /* 0x0000fa00ff0e7b82 */ /* 0x000e220000000a00 */
[-C--:B-1----:R-:W-:Y:S01]  /*6d20*/  IMAD R0, R3, R12.reuse, RZ ;  /* 0x0000000c03007224 */ /* 0x082fe200078e02ff */
[----:B------:R-:W-:Y:S01]  /*6d30*/  SHF.L.U64.HI R82, R12, 0x6, R13 ;  /* 0x000000060c527819 */ /* 0x000fe2000001020d */
[----:B------:R-:W-:-:S04]  /*6d40*/  IMAD.WIDE.U32 R42, R41, R12, RZ ;  /* 0x0000000c292a7225 */ /* 0x000fc800078e00ff */
[----:B------:R-:W-:Y:S01]  /*6d50*/  IMAD.WIDE.U32 R8, R153, R12, R4 ;  /* 0x0000000c99087225 */ /* 0x000fe200078e0004 */
[----:B0-----:R-:W-:-:S03]  /*6d60*/  SHF.L.U64.HI R85, R14, 0x6, R15 ;  /* 0x000000060e557819 */ /* 0x001fc6000001020f */
[----:B------:R-:W-:Y:S01]  /*6d70*/  IMAD R6, R3, R14, RZ ;  /* 0x0000000e03067224 */ /* 0x000fe200078e02ff */
[----:B------:R-:W-:Y:S01]  /*6d80*/  IADD3 R44, P3, R8, R42, RZ ;  /* 0x0000002a082c7210 */ /* 0x000fe20007f7e0ff */
[----:B------:R-:W-:-:S04]  /*6d90*/  IMAD.WIDE.U32 R10, R153, R14, R4 ;  /* 0x0000000e990a7225 */ /* 0x000fc800078e0004 */
[C---:B------:R-:W-:Y:S02]  /*6da0*/  IMAD R45, R41.reuse, R13, R0 ;  /* 0x0000000d292d7224 */ /* 0x040fe400078e0200 */
[----:B------:R-:W-:Y:S02]  /*6db0*/  IMAD R47, R41, R15, R6 ;  /* 0x0000000f292f7224 */ /* 0x000fe400078e0206 */
[C---:B------:R-:W-:Y:S02]  /*6dc0*/  IMAD R20, R161.reuse, R12, RZ ;  /* 0x0000000ca1147224 */ /* 0x040fe400078e02ff */
[-C--:B------:R-:W-:Y:S02]  /*6dd0*/  IMAD R46, R161, R14.reuse, RZ ;  /* 0x0000000ea12e7224 */ /* 0x080fe400078e02ff */
[----:B------:R-:W-:-:S04]  /*6de0*/  IMAD.WIDE.U32 R40, R41, R14, RZ ;  /* 0x0000000e29287225 */ /* 0x000fc800078e00ff */
[--C-:B------:R-:W-:Y:S01]  /*6df0*/  IMAD.WIDE.U32 R4, R153, R12, R24.reuse ;  /* 0x0000000c99047225 */ /* 0x100fe200078e0018 */
[----:B------:R-:W-:Y:S02]  /*6e00*/  IADD3 R51, P4, R10, R40, RZ ;  /* 0x000000280a337210 */ /* 0x000fe40007f9e0ff */
[----:B------:R-:W-:Y:S01]  /*6e10*/  IADD3 R47, R47, R41, RZ ;  /* 0x000000292f2f7210 */ /* 0x000fe20007ffe0ff */
[----:B------:R-:W-:Y:S01]  /*6e20*/  IMAD.WIDE.U32 R6, R153, R14, R24 ;  /* 0x0000000e99067225 */ /* 0x000fe200078e0018 */
[----:B------:R-:W-:-:S03]  /*6e30*/  IADD3 R80, P1, R4, R42, RZ ;  /* 0x0000002a04507210 */ /* 0x000fc60007f3e0ff */
[C---:B------:R-:W-:Y:S01]  /*6e40*/  IMAD R20, R153.reuse, R13, R20 ;  /* 0x0000000d99147224 */ /* 0x040fe200078e0214 */
[----:B------:R-:W-:Y:S01]  /*6e50*/  IADD3 R81, P2, R6, R40, RZ ;  /* 0x0000002806517210 */ /* 0x000fe20007f5e0ff */
[----:B------:R-:W-:Y:S02]  /*6e60*/  IMAD R46, R153, R15, R46 ;  /* 0x0000000f992e7224 */ /* 0x000fe400078e022e */
[----:B------:R-:W-:Y:S02]  /*6e70*/  IMAD.IADD R45, R45, 0x1, R43 ;  /* 0x000000012d2d7824 */ /* 0x000fe400078e022b */
[----:B------:R-:W-:Y:S01]  /*6e80*/  IMAD.SHL.U32 R84, R12, 0x40, RZ ;  /* 0x000000400c547824 */ /* 0x000fe200078e00ff */
[----:B------:R-:W-:Y:S01]  /*6e90*/  IADD3.X R69, R47, R46, R11, P4, !PT ;  /* 0x0000002e2f457210 */ /* 0x000fe200027fe40b */
[----:B------:R-:W-:Y:S01]  /*6ea0*/  IMAD.SHL.U32 R86, R14, 0x40, RZ ;  /* 0x000000400e567824 */ /* 0x000fe200078e00ff */
[C---:B------:R-:W-:Y:S02]  /*6eb0*/  IADD3.X R49, R45.reuse, R20, R9, P3, !PT ;  /* 0x000000142d317210 */ /* 0x040fe40001ffe409 */
[----:B------:R-:W-:-:S02]  /*6ec0*/  IADD3.X R79, R45, R5, R20, P1, !PT ;  /* 0x000000052d4f7210 */ /* 0x000fc40000ffe414 */
[----:B------:R-:W-:Y:S01]  /*6ed0*/  IADD3.X R83, R47, R7, R46, P2, !PT ;  /* 0x000000072f537210 */ /* 0x000fe200017fe42e */
[----:B------:R-:W-:Y:S06]  /*6ee0*/  @!P0 BRA `(.L_x_2848) ;  /* 0x0000000000408947 */ /* 0x000fec0003800000 */
        /* <DEDUP_REMOVED lines=16> */
.L_x_2848:
[----:B------:R-:W-:Y:S05]  /*6ff0*/  BSYNC B6 ;  /* 0x0000000000067941 */ /* 0x000fea0003800000 */
.L_x_2847:
[----:B------:R-:W2:Y:S01]  /*7000*/  LDL R15, [R1+0x70] ;  /* 0x00007000010f7983 */ /* 0x000ea20000100800 */
[----:B------:R-:W0:Y:S01]  /*7010*/  LDC.64 R6, c[0x0][0x3d8] ;  /* 0x0000f600ff067b82 */ /* 0x000e220000000a00 */
[----:B------:R-:W-:Y:S01]  /*7020*/  ULDC.U8 UR4, c[0x0][0x3f0] ;  /* 0x0000fc0000047ab9 */ /* 0x000fe20000000000 */
[----:B------:R-:W-:Y:S01]  /*7030*/  BSSY B0, `(.L_x_2849) ;  /* 0x000029f000007945 */ /* 0x000fe20003800000 */
[----:B------:R-:W-:-:S05]  /*7040*/  ISETP.NE.AND P0, PT, RZ, UR4, PT ;  /* 0x00000004ff007c0c */ /* 0x000fca000bf05270 */
[----:B------:R-:W1:Y:S01]  /*7050*/  LDC.64 R4, c[0x0][0x3e8] ;  /* 0x0000fa00ff047b82 */ /* 0x000e620000000a00 */
[----:B--2---:R-:W-:Y:S01]  /*7060*/  SHF.R.S32.HI R3, RZ, 0x1f, R15 ;  /* 0x0000001fff037819 */ /* 0x004fe2000001140f */
[----:B0-----:R-:W-:-:S04]  /*7070*/  IMAD.WIDE.U32 R8, R15, R6, RZ ;  /* 0x000000060f087225 */ /* 0x001fc800078e00ff */
[C---:B------:R-:W-:Y:S02]  /*7080*/  IMAD R0, R3.reuse, R6, RZ ;  /* 0x0000000603007224 */ /* 0x040fe400078e02ff */
[-C--:B-1----:R-:W-:Y:S02]  /*7090*/  IMAD R12, R3, R4.reuse, RZ ;  /* 0x00000004030c7224 */ /* 0x082fe400078e02ff */
[C---:B------:R-:W-:Y:S02]  /*70a0*/  IMAD R3, R15.reuse, R7, R0 ;  /* 0x000000070f037224 */ /* 0x040fe400078e0200 */
[----:B------:R-:W-:-:S04]  /*70b0*/  IMAD.WIDE.U32 R10, R15, R4, RZ ;  /* 0x000000040f0a7225 */ /* 0x000fc800078e00ff */
[----:B------:R-:W-:Y:S02]  /*70c0*/  IMAD R13, R15, R5, R12 ;  /* 0x000000050f0d7224 */ /* 0x000fe400078e020c */
[----:B------:R-:W-:Y:S02]  /*70d0*/  IMAD.IADD R3, R9, 0x1, R3 ;  /* 0x0000000109037824 */ /* 0x000fe400078e0203 */
[----:B------:R-:W-:Y:S01]  /*70e0*/  IMAD R0, R15, -0x80, R156 ;  /* 0xffffff800f007824 */ /* 0x000fe200078e029c */
[----:B------:R-:W-:Y:S01]  /*70f0*/  IADD3 R13, R11, R13, RZ ;  /* 0x0000000d0b0d7210 */ /* 0x000fe20007ffe0ff */
[C---:B------:R-:W-:Y:S01]  /*7100*/  IMAD.SHL.U32 R77, R8.reuse, 0x80, RZ ;  /* 0x00000080084d7824 */ /* 0x040fe200078e00ff */
[----:B------:R-:W-:Y:S01]  /*7110*/  SHF.L.U64.HI R78, R8, 0x7, R3 ;  /* 0x00000007084e7819 */ /* 0x000fe20000010203 */
[C---:B------:R-:W-:Y:S01]  /*7120*/  IMAD.SHL.U32 R74, R10.reuse, 0x80, RZ ;  /* 0x000000800a4a7824 */ /* 0x040fe200078e00ff */
[----:B------:R-:W-:Y:S02]  /*7130*/  SHF.L.U64.HI R76, R10, 0x7, R13 ;  /* 0x000000070a4c7819 */ /* 0x000fe4000001020d */
[----:B------:R-:W-:Y:S01]  /*7140*/  VIMNMX R9, R0, 0x80, PT ;  /* 0x0000008000097848 */ /* 0x000fe20003fe0100 */
[----:B------:R-:W-:Y:S06]  /*7150*/  @!P0 BRA `(.L_x_2850) ;  /* 0x0000001400648947 */ /* 0x000fec0003800000 */
[----:B------:R0:W5:Y:S01]  /*7160*/  LDL R70, [R1+0x224] ;  /* 0x0002240001467983 */ /* 0x0001620000100800 */
        /* <DEDUP_REMOVED lines=9> */
[----:B------:R-:W-:Y:S01]  /*7200*/  CS2R R40, SRZ ;  /* 0x0000000000287805 */ /* 0x000fe2000001ff00 */
[----:B------:R-:W-:Y:S01]  /*7210*/  IMAD.MOV.U32 R13, RZ, RZ, R47 ;  /* 0x000000ffff0d7224 */ /* 0x000fe200078e002f */
        /* <DEDUP_REMOVED lines=9> */
[----:B-1----:R-:W-:-:S05]  /*72b0*/  @P2 IMAD.HI.U32 R3, R0, R3, RZ ;  /* 0x0000000300032227 */ /* 0x002fca00078e00ff */
[----:B--2---:R-:W-:Y:S02]  /*72c0*/  @P2 SHF.R.U32.HI R0, RZ, R8, R3 ;  /* 0x00000008ff002219 */ /* 0x004fe40000011603 */
[----:B------:R-:W-:Y:S02]  /*72d0*/  CS2R R8, SRZ ;  /* 0x0000000000087805 */ /* 0x000fe4000001ff00 */
[----:B------:R-:W-:Y:S01]  /*72e0*/  SHF.R.S32.HI R71, RZ, 0x1f, R0 ;  /* 0x0000001fff477819 */ /* 0x000fe20000011400 */
[----:B0-----:R-:W-:Y:S06]  /*72f0*/  @P1 BRA `(.L_x_2852) ;  /* 0x0000000000581947 */ /* 0x001fec0003800000 */
[----:B------:R-:W-:Y:S01]  /*7300*/  VIADD R14, R24, 0x10 ;  /* 0x00000010180e7836 */ /* 0x000fe20000000000 */
[----:B------:R-:W-:Y:S01]  /*7310*/  IADD3 R15, P3, R77, R80, RZ ;  /* 0x000000504d0f7210 */ /* 0x000fe20007f7e0ff */
[----:B------:R-:W-:Y:S01]  /*7320*/  ULDC UR4, c[0x0][0x3d4] ;  /* 0x0000f50000047ab9 */ /* 0x000fe20000000800 */
[----:B------:R-:W-:Y:S01]  /*7330*/  IADD3 R3, P4, R74, R81, RZ ;  /* 0x000000514a037210 */ /* 0x000fe20007f9e0ff */
[----:B------:R-:W-:Y:S01]  /*7340*/  ULDC.64 UR6, c[0x0][0x3c8] ;  /* 0x0000f20000067ab9 */ /* 0x000fe20000000a00 */
[----:B------:R-:W-:Y:S01]  /*7350*/  ISETP.GE.AND P1, PT, R14, UR4, PT ;  /* 0x000000040e007c0c */ /* 0x000fe2000bf26270 */
[----:B------:R-:W-:Y:S01]  /*7360*/  ULDC.64 UR8, c[0x0][0x3e0] ;  /* 0x0000f80000087ab9 */ /* 0x000fe20000000a00 */
[----:B------:R-:W-:Y:S01]  /*7370*/  ISETP.GE.AND P2, PT, R24, UR4, PT ;  /* 0x0000000418007c0c */ /* 0x000fe2000bf46270 */
[----:B------:R-:W-:Y:S01]  /*7380*/  IMAD.X R46, R78, 0x1, R79, P3 ;  /* 0x000000014e2e7824 */ /* 0x000fe200018e064f */
[----:B------:R-:W-:Y:S01]  /*7390*/  LEA R14, P3, R15, UR6, 0x1 ;  /* 0x000000060f0e7c11 */ /* 0x000fe2000f8608ff */
[----:B------:R-:W-:Y:S01]  /*73a0*/  IMAD.X R44, R76, 0x1, R83, P4 ;  /* 0x000000014c2c7824 */ /* 0x000fe200020e0653 */
[----:B------:R-:W-:-:S02]  /*73b0*/  LEA R68, P4, R3, UR8, 0x1 ;  /* 0x0000000803447c11 */ /* 0x000fc4000f8808ff */
[----:B------:R-:W-:Y:S02]  /*73c0*/  CS2R R48, SRZ ;  /* 0x0000000000307805 */ /* 0x000fe4000001ff00 */
[----:B------:R-:W-:Y:S02]  /*73d0*/  LEA.HI.X R15, R15, UR7, R46, 0x1, P3 ;  /* 0x000000070f0f7c11 */ /* 0x000fe400098f0c2e */
[----:B------:R-:W-:Y:S02]  /*73e0*/  CS2R R50, SRZ ;  /* 0x0000000000327805 */ /* 0x000fe4000001ff00 */
[----:B------:R-:W-:Y:S02]  /*73f0*/  LEA.HI.X R69, R3, UR9, R44, 0x1, P4 ;  /* 0x0000000903457c11 */ /* 0x000fe4000a0f0c2c */
[----:B------:R-:W-:Y:S02]  /*7400*/  CS2R R44, SRZ ;  /* 0x00000000002c7805 */ /* 0x000fe4000001ff00 */
[----:B------:R-:W-:Y:S01]  /*7410*/  CS2R R46, SRZ ;  /* 0x00000000002e7805 */ /* 0x000fe2000001ff00 */
[----:B------:R0:W5:Y:S04]  /*7420*/  @!P2 LDG.E.64 R48, desc[UR56][R14.64] ;  /* 0x000000380e30a981 */ /* 0x000168000c1e1b00 */
[----:B------:R0:W5:Y:S04]  /*7430*/  @!P1 LDG.E.64 R44, desc[UR56][R14.64+0x20] ;  /* 0x000020380e2c9981 */ /* 0x000168000c1e1b00 */
[----:B------:R0:W5:Y:S04]  /*7440*/  @!P2 LDG.E.64 R50, desc[UR56][R68.64] ;  /* 0x000000384432a981 */ /* 0x000168000c1e1b00 */
[----:B------:R0:W5:Y:S02]  /*7450*/  @!P1 LDG.E.64 R46, desc[UR56][R68.64+0x20] ;  /* 0x00002038442e9981 */ /* 0x000164000c1e1b00 */
.L_x_2852:
[----:B------:R-:W-:Y:S05]  /*7460*/  BSYNC B1 ;  /* 0x0000000000017941 */ /* 0x000fea0003800000 */
.L_x_2851:
[----:B------:R-:W-:Y:S04]  /*7470*/  BSSY B1, `(.L_x_2853) ;  /* 0x0000018000017945 */ /* 0x000fe80003800000 */
[----:B------:R-:W-:Y:S05]  /*7480*/  @P0 BRA `(.L_x_2854) ;  /* 0x0000000000580947 */ /* 0x000fea0003800000 */
[----:B------:R-:W-:Y:S01]  /*7490*/  IADD3 R3, P2, P3, R81, R86, R74 ;  /* 0x0000005651037210 */ /* 0x000fe20007b5e04a */
[----:B0-----:R-:W-:Y:S01]  /*74a0*/  VIADD R14, R24, 0x10 ;  /* 0x00000010180e7836 */ /* 0x001fe20000000000 */
        /* <DEDUP_REMOVED lines=11> */
[----:B------:R-:W-:Y:S02]  /*7560*/  LEA R68, P1, R3, UR4, 0x1 ;  /* 0x0000000403447c11 */ /* 0x000fe4000f8208ff */
[----:B------:R-:W-:Y:S02]  /*7570*/  LEA.HI.X R15, R9, UR7, R20, 0x1, P0 ;  /* 0x00000007090f7c11 */ /* 0x000fe400080f0c14 */
[----:B------:R-:W-:Y:S02]  /*7580*/  CS2R R20, SRZ ;  /* 0x0000000000147805 */ /* 0x000fe4000001ff00 */
[----:B------:R-:W-:-:S02]  /*7590*/  LEA.HI.X R69, R3, UR5, R8, 0x1, P1 ;  /* 0x0000000503457c11 */ /* 0x000fc400088f0c08 */
[----:B------:R-:W-:Y:S01]  /*75a0*/  CS2R R8, SRZ ;  /* 0x0000000000087805 */ /* 0x000fe2000001ff00 */
[----:B------:R1:W5:Y:S05]  /*75b0*/  @!P2 LDG.E.64 R40, desc[UR56][R14.64] ;  /* 0x000000380e28a981 */ /* 0x00036a000c1e1b00 */
[----:B------:R1:W5:Y:S04]  /*75c0*/  @!P3 LDG.E.64 R8, desc[UR56][R14.64+0x20] ;  /* 0x000020380e08b981 */ /* 0x000368000c1e1b00 */
[----:B------:R1:W5:Y:S04]  /*75d0*/  @!P2 LDG.E.64 R42, desc[UR56][R68.64] ;  /* 0x00000038442aa981 */ /* 0x000368000c1e1b00 */
[----:B------:R1:W5:Y:S02]  /*75e0*/  @!P3 LDG.E.64 R20, desc[UR56][R68.64+0x20] ;  /* 0x000020384414b981 */ /* 0x000364000c1e1b00 */
.L_x_2854:
[----:B------:R-:W-:Y:S05]  /*75f0*/  BSYNC B1 ;  /* 0x0000000000017941 */ /* 0x000fea0003800000 */
.L_x_2853:
[----:B------:R-:W-:Y:S01]  /*7600*/  IMAD.WIDE.U32 R10, R0, R6, R10 ;  /* 0x00000006000a7225 */ /* 0x000fe200078e000a */
[----:B-----5:R-:W-:Y:S01]  /*7610*/  LEA.HI R3, R70, R70, RZ, 0x1 ;  /* 0x0000004646037211 */ /* 0x020fe200078f08ff */
[----:B------:R-:W-:Y:S01]  /*7620*/  ULDC.64 UR4, c[0x0][0x3c8] ;  /* 0x0000f20000047ab9 */ /* 0x000fe20000000a00 */
[----:B------:R-:W-:Y:S01]  /*7630*/  ULDC.64 UR6, c[0x0][0x3e0] ;  /* 0x0000f80000067ab9 */ /* 0x000fe20000000a00 */
[----:B------:R-:W-:Y:S01]  /*7640*/  IMAD R6, R71, R6, RZ ;  /* 0x0000000647067224 */ /* 0x000fe200078e02ff */
[----:B------:R-:W-:Y:S01]  /*7650*/  LOP3.LUT R3, R3, 0xfffffffe, RZ, 0xc0, !PT ;  /* 0xfffffffe03037812 */ /* 0x000fe200078ec0ff */
[-C--:B------:R-:W-:Y:S02]  /*7660*/  IMAD R71, R71, R4.reuse, RZ ;  /* 0x0000000447477224 */ /* 0x080fe400078e02ff */
[----:B------:R-:W-:Y:S01]  /*7670*/  IMAD R7, R0, R7, R6 ;  /* 0x0000000700077224 */ /* 0x000fe200078e0206 */
[----:B------:R-:W-:Y:S01]  /*7680*/  IADD3 R3, R70, -R3, RZ ;  /* 0x8000000346037210 */ /* 0x000fe20007ffe0ff */
[----:B------:R-:W-:Y:S01]  /*7690*/  IMAD.WIDE.U32 R12, R0, R4, R12 ;  /* 0x00000004000c7225 */ /* 0x000fe200078e000c */
[----:B------:R-:W-:Y:S01]  /*76a0*/  LEA R4, P0, R10, UR4, 0x1 ;  /* 0x000000040a047c11 */ /* 0x000fe2000f8008ff */
[----:B------:R-:W-:Y:S01]  /*76b0*/  UMOV UR4, 0xffffffff ;  /* 0xffffffff00047882 */ /* 0x000fe20000000000 */
[----:B------:R-:W-:Y:S01]  /*76c0*/  SHF.L.U32 R6, R3, 0x1f, RZ ;  /* 0x0000001f03067819 */ /* 0x000fe200000006ff */
[----:B------:R-:W-:Y:S01]  /*76d0*/  IMAD R71, R0, R5, R71 ;  /* 0x0000000500477224 */ /* 0x000fe200078e0247 */
[----:B------:R-:W-:Y:S01]  /*76e0*/  LEA R0, P1, R12, UR6, 0x1 ;  /* 0x000000060c007c11 */ /* 0x000fe2000f8208ff */
[----:B------:R-:W-:-:S02]  /*76f0*/  IMAD.IADD R5, R11, 0x1, R7 ;  /* 0x000000010b057824 */ /* 0x000fc400078e0207 */
[----:B------:R-:W-:-:S03]  /*7700*/  IMAD.IADD R7, R13, 0x1, R71 ;  /* 0x000000010d077824 */ /* 0x000fc600078e0247 */
[----:B------:R-:W-:Y:S02]  /*7710*/  LEA.HI.X R5, R10, UR5, R5, 0x1, P0 ;  /* 0x000000050a057c11 */ /* 0x000fe400080f0c05 */
[----:B------:R-:W-:Y:S01]  /*7720*/  LEA.HI.X R3, R12, UR7, R7, 0x1, P1 ;  /* 0x000000070c037c11 */ /* 0x000fe200088f0c07 */
[----:B------:R-:W-:Y:S06]  /*7730*/  BRA.DIV UR4, `(.L_x_2855) ;  /* 0x000002d2042c7947 */ /* 0x000fec000b800000 */
.L_x_3113:
[----:B------:R-:W-:-:S03]  /*7740*/  UMOV UR4, 0xffffffff ;  /* 0xffffffff00047882 */ /* 0x000fc60000000000 */
[----:B------:R-:W-:Y:S05]  /*7750*/  BRA.DIV UR4, `(.L_x_2856) ;  /* 0x000002d2044c7947 */ /* 0x000fea000b800000 */
.L_x_3116:
[----:B------:R-:W-:-:S03]  /*7760*/  UMOV UR4, 0xffffffff ;  /* 0xffffffff00047882 */ /* 0x000fc60000000000 */
[----:B------:R-:W-:Y:S05]  /*7770*/  BRA.DIV UR4, `(.L_x_2857) ;  /* 0x000002d2046c7947 */ /* 0x000fea000b800000 */
.L_x_3119:
[----:B------:R-:W-:-:S03]  /*7780*/  UMOV UR4, 0xffffffff ;  /* 0xffffffff00047882 */ /* 0x000fc60000000000 */
[----:B------:R-:W-:Y:S05]  /*7790*/  BRA.DIV UR4, `(.L_x_2858) ;  /* 0x000002d2048c7947 */ /* 0x000fea000b800000 */
.L_x_3122:
[----:B------:R-:W-:-:S03]  /*77a0*/  UMOV UR4, 0xffffffff ;  /* 0xffffffff00047882 */ /* 0x000fc60000000000 */
[----:B------:R-:W-:Y:S05]  /*77b0*/  BRA.DIV UR4, `(.L_x_2859) ;  /* 0x000002d204ac7947 */ /* 0x000fea000b800000 */
.L_x_3125:
[----:B------:R-:W-:-:S03]  /*77c0*/  UMOV UR4, 0xffffffff ;  /* 0xffffffff00047882 */ /* 0x000fc60000000000 */
[----:B------:R-:W-:Y:S05]  /*77d0*/  BRA.DIV UR4, `(.L_x_2860) ;  /* 0x000002d204cc7947 */ /* 0x000fea000b800000 */
.L_x_3128:
[----:B------:R-:W-:-:S03]  /*77e0*/  UMOV UR4, 0xffffffff ;  /* 0xffffffff00047882 */ /* 0x000fc60000000000 */
[----:B------:R-:W-:Y:S05]  /*77f0*/  BRA.DIV UR4, `(.L_x_2861) ;  /* 0x000002d204ec7947 */ /* 0x000fea000b800000 */
.L_x_3131:
[----:B------:R-:W-:-:S03]  /*7800*/  UMOV UR4, 0xffffffff ;  /* 0xffffffff00047882 */ /* 0x000fc60000000000 */
[----:B------:R-:W-:Y:S05]  /*7810*/  BRA.DIV UR4, `(.L_x_2862) ;  /* 0x000002d6040c7947 */ /* 0x000fea000b800000 */
.L_x_3134:
[----:B------:R-:W2:Y:S01]  /*7820*/  SYNCS.PHASECHK.TRANS64.TRYWAIT P0, [R145+URZ+0x32400], R6 ;  /* 0x03240006910075a7 */ /* 0x000ea2000800017f */
[----:B------:R-:W-:Y:S04]  /*7830*/  BSSY B1, `(.L_x_2863) ;  /* 0x0000002000017945 */ /* 0x000fe80003800000 */
[----:B--2---:R-:W-:Y:S05]  /*7840*/  @!P0 BRA `(.L_x_2864) ;  /* 0x000002d400288947 */ /* 0x004fea0003800000 */
.L_x_3135:
[----:B------:R-:W-:Y:S05]  /*7850*/  BSYNC B1 ;  /* 0x0000000000017941 */ /* 0x000fea0003800000 */
.L_x_2863:
[----:B------:R-:W3:Y:S01]  /*7860*/  LDL R5, [R1+0x70] ;  /* 0x0000700001057983 */ /* 0x000ee20000100800 */
[C---:B------:R-:W-:Y:S01]  /*7870*/  IMAD.SHL.U32 R0, R179.reuse, 0x40, RZ ;  /* 0x00000040b3007824 */ /* 0x040fe200078e00ff */
[----:B------:R-:W-:Y:S01]  /*7880*/  LOP3.LUT P0, RZ, R179, 0x4, RZ, 0xc0, !PT ;  /* 0x00000004b3ff7812 */ /* 0x000fe2000780c0ff */
[----:B------:R-:W-:Y:S01]  /*7890*/  IMAD.MOV.U32 R4, RZ, RZ, R44 ;  /* 0x000000ffff047224 */ /* 0x000fe200078e002c */
[----:B------:R-:W-:Y:S01]  /*78a0*/  BSSY B1, `(.L_x_2865) ;  /* 0x0000085000017945 */ /* 0x000fe20003800000 */
[----:B--2---:R-:W-:Y:S01]  /*78b0*/  IMAD.MOV.U32 R6, RZ, RZ, R49 ;  /* 0x000000ffff067224 */ /* 0x004fe200078e0031 */
[----:B------:R-:W-:Y:S01]  /*78c0*/  LOP3.LUT R3, R0, 0x1c0, RZ, 0xc0, !PT ;  /* 0x000001c000037812 */ /* 0x000fe200078ec0ff */
[----:B------:R-:W-:-:S03]  /*78d0*/  IMAD.MOV.U32 R7, RZ, RZ, R46 ;  /* 0x000000ffff077224 */ /* 0x000fc600078e002e */
[----:B------:R-:W-:Y:S02]  /*78e0*/  LOP3.LUT R0, R3, 0x18, R22, 0xf8, !PT ;  /* 0x0000001803007812 */ /* 0x000fe400078ef816 */
[----:B------:R-:W-:Y:S02]  /*78f0*/  SHF.R.U32.HI R3, RZ, 0x3, R3 ;  /* 0x00000003ff037819 */ /* 0x000fe40000011603 */
[----:B------:R-:W-:Y:S01]  /*7900*/  PRMT R78, R6, 0x5410, R7 ;  /* 0x00005410064e7816 */ /* 0x000fe20000000007 */
[----:B------:R-:W-:Y:S01]  /*7910*/  IMAD.MOV.U32 R6, RZ, RZ, R50 ;  /* 0x000000ffff067224 */ /* 0x000fe200078e0032 */
[----:B------:R-:W-:Y:S01]  /*7920*/  LOP3.LUT R0, R0, R3, RZ, 0x3c, !PT ;  /* 0x0000000300007212 */ /* 0x000fe200078e3cff */
[----:B------:R-:W-:Y:S01]  /*7930*/  IMAD.MOV.U32 R3, RZ, RZ, R45 ;  /* 0x000000ffff037224 */ /* 0x000fe200078e002d */
[----:B------:R-:W-:-:S03]  /*7940*/  MOV R7, R51 ;  /* 0x0000003300077202 */ /* 0x000fc60000000f00 */
[----:B------:R-:W-:Y:S01]  /*7950*/  IMAD R0, R165, 0x200, R0 ;  /* 0x00000200a5007824 */ /* 0x000fe200078e0200 */
[----:B------:R-:W-:-:S03]  /*7960*/  PRMT R11, R11, 0x5410, R3 ;  /* 0x000054100b0b7816 */ /* 0x000fc60000000003 */
[----:B------:R-:W-:Y:S01]  /*7970*/  IMAD R145, R0, 0x2, R145 ;  /* 0x0000000200917824 */ /* 0x000fe200078e0291 */
[----:B------:R-:W-:Y:S01]  /*7980*/  PRMT R0, R4, 0x7610, R0 ;  /* 0x0000761004007816 */ /* 0x000fe20000000000 */
[----:B------:R-:W-:Y:S02]  /*7990*/  IMAD.MOV.U32 R4, RZ, RZ, R48 ;  /* 0x000000ffff047224 */ /* 0x000fe400078e0030 */
[C---:B------:R-:W-:Y:S02]  /*79a0*/  VIADD R10, R145.reuse, 0x18400 ;  /* 0x00018400910a7836 */ /* 0x040fe40000000000 */
[----:B------:R-:W-:Y:S01]  /*79b0*/  VIADD R3, R145, 0x18440 ;  /* 0x0001844091037836 */ /* 0x000fe20000000000 */
[----:B------:R-:W-:Y:S01]  /*79c0*/  PRMT R12, R4, 0x7610, R12 ;  /* 0x00007610040c7816 */ /* 0x000fe2000000000c */
[----:B------:R-:W-:Y:S02]  /*79d0*/  IMAD.MOV.U32 R4, RZ, RZ, R47 ;  /* 0x000000ffff047224 */ /* 0x000fe400078e002f */
[----:B------:R-:W-:Y:S01]  /*79e0*/  @P0 VIADD R3, R10, 0xffffffc0 ;  /* 0xffffffc00a030836 */ /* 0x000fe20000000000 */
[----:B------:R-:W-:Y:S01]  /*79f0*/  PRMT R12, R12, 0x5410, R6 ;  /* 0x000054100c0c7816 */ /* 0x000fe20000000006 */
[----:B------:R-:W-:Y:S01]  /*7a00*/  IMAD.MOV.U32 R6, RZ, RZ, R9 ;  /* 0x000000ffff067224 */ /* 0x000fe200078e0009 */
[----:B------:R-:W-:Y:S01]  /*7a10*/  PRMT R79, R4, 0x5410, R7 ;  /* 0x00005410044f7816 */ /* 0x000fe20000000007 */
[----:B------:R-:W-:-:S02]  /*7a20*/  IMAD.MOV.U32 R4, RZ, RZ, R8 ;  /* 0x000000ffff047224 */ /* 0x000fc400078e0008 */
[----:B------:R-:W-:Y:S01]  /*7a30*/  IMAD.MOV.U32 R7, RZ, RZ, R40 ;  /* 0x000000ffff077224 */ /* 0x000fe200078e0028 */
[----:B------:R-:W-:Y:S01]  /*7a40*/  PRMT R0, R0, 0x5410, R6 ;  /* 0x0000541000007816 */ /* 0x000fe20000000006 */
[----:B------:R-:W-:Y:S01]  /*7a50*/  IMAD.MOV.U32 R6, RZ, RZ, R42 ;  /* 0x000000ffff067224 */ /* 0x000fe200078e002a */
[----:B------:R-:W-:Y:S01]  /*7a60*/  PRMT R10, R10, 0x5410, R4 ;  /* 0x000054100a0a7816 */ /* 0x000fe20000000004 */
[----:B------:R-:W-:-:S05]  /*7a70*/  IMAD.MOV.U32 R4, RZ, RZ, R41 ;  /* 0x000000ffff047224 */ /* 0x000fca00078e0029 */
[----:B------:R-:W-:Y:S01]  /*7a80*/  PRMT R80, R7, 0x5410, R4 ;  /* 0x0000541007507816 */ /* 0x000fe20000000004 */
[----:B------:R-:W-:Y:S02]  /*7a90*/  IMAD.MOV.U32 R4, RZ, RZ, R20 ;  /* 0x000000ffff047224 */ /* 0x000fe400078e0014 */
[----:B------:R-:W-:-:S03]  /*7aa0*/  IMAD.MOV.U32 R7, RZ, RZ, R43 ;  /* 0x000000ffff077224 */ /* 0x000fc600078e002b */
[----:B------:R-:W-:Y:S02]  /*7ab0*/  PRMT R11, R4, 0x7610, R11 ;  /* 0x00007610040b7816 */ /* 0x000fe4000000000b */
[----:B------:R-:W-:Y:S01]  /*7ac0*/  PRMT R81, R6, 0x5410, R7 ;  /* 0x0000541006517816 */ /* 0x000fe20000000007 */
[----:B---3--:R-:W-:-:S05]  /*7ad0*/  IMAD R5, R5, -0x80, R156 ;  /* 0xffffff8005057824 */ /* 0x008fca00078e029c */
[----:B------:R-:W-:Y:S01]  /*7ae0*/  VIMNMX R77, R5, 0x80, PT ;  /* 0x00000080054d7848 */ /* 0x000fe20003fe0100 */
[----:B------:R-:W-:-:S03]  /*7af0*/  IMAD.MOV.U32 R5, RZ, RZ, R21 ;  /* 0x000000ffff057224 */ /* 0x000fc600078e0015 */
[----:B------:R-:W-:Y:S02]  /*7b00*/  ISETP.GE.AND P0, PT, R153, R77, PT ;  /* 0x0000004d9900720c */ /* 0x000fe40003f06270 */
[----:B------:R-:W-:-:S11]  /*7b10*/  PRMT R10, R5, 0x7610, R10 ;  /* 0x00007610050a7816 */ /* 0x000fd6000000000a */
[----:B------:R-:W-:Y:S05]  /*7b20*/  @P0 BRA `(.L_x_2866) ;  /* 0x0000000400700947 */ /* 0x000fea0003800000 */
[----:B------:R-:W2:Y:S01]  /*7b30*/  LDC R5, c[0x0][0x3d4] ;  /* 0x0000f500ff057b82 */ /* 0x000ea20000000800 */
[C---:B------:R-:W-:Y:S01]  /*7b40*/  VIADD R4, R24.reuse, 0x10 ;  /* 0x0000001018047836 */ /* 0x040fe20000000000 */
[----:B------:R-:W-:Y:S01]  /*7b50*/  BSSY B2, `(.L_x_2867) ;  /* 0x000002e000027945 */ /* 0x000fe20003800000 */
[----:B--2---:R-:W-:-:S03]  /*7b60*/  ISETP.GE.AND P0, PT, R24, R5, PT ;  /* 0x000000051800720c */ /* 0x004fc60003f06270 */
[----:B------:R-:W-:-:S10]  /*7b70*/  ISETP.GE.AND P1, PT, R4, R5, PT ;  /* 0x000000050400720c */ /* 0x000fd40003f26270 */
[----:B------:R-:W-:Y:S05]  /*7b80*/  @P0 BRA `(.L_x_2868) ;  /* 0x0000000000a80947 */ /* 0x000fea0003800000 */
[----:B------:R-:W0:Y:S01]  /*7b90*/  LDS.128 R4, [R145+0x18400] ;  /* 0x0184000091047984 */ /* 0x000e220000000c00 */
[--C-:B------:R-:W-:Y:S01]  /*7ba0*/  SHF.R.U64 R76, R48, 0x10, R49.reuse ;  /* 0x00000010304c7819 */ /* 0x100fe20000001231 */
[--C-:B------:R-:W-:Y:S01]  /*7bb0*/  HADD2.F32 R48, -RZ, R12.reuse.H0_H0 ;  /* 0x2000000cff307230 */ /* 0x100fe20000004100 */
[----:B------:R-:W-:Y:S02]  /*7bc0*/  SHF.R.U32.HI R49, RZ, 0x10, R49 ;  /* 0x00000010ff317819 */ /* 0x000fe40000011631 */
[--C-:B------:R-:W-:Y:S01]  /*7bd0*/  SHF.R.U64 R71, R50, 0x10, R51.reuse ;  /* 0x0000001032477819 */ /* 0x100fe20000001233 */
[----:B------:R-:W-:Y:S01]  /*7be0*/  HADD2.F32 R50, -RZ, R12.H1_H1 ;  /* 0x3000000cff327230 */ /* 0x000fe20000004100 */
[----:B------:R-:W-:Y:S01]  /*7bf0*/  SHF.R.U32.HI R51, RZ, 0x10, R51 ;  /* 0x00000010ff337819 */ /* 0x000fe20000011633 */
[----:B------:R-:W-:-:S04]  /*7c00*/  HADD2.F32 R49, -RZ, R49.H0_H0 ;  /* 0x20000031ff317230 */ /* 0x000fc80000004100 */
[----:B------:R-:W-:Y:S02]  /*7c10*/  HADD2.F32 R51, -RZ, R51.H0_H0 ;  /* 0x20000033ff337230 */ /* 0x000fe40000004100 */
[--C-:B01----:R-:W-:Y:S02]  /*7c20*/  HADD2.F32 R14, -RZ, R7.reuse.H0_H0 ;  /* 0x20000007ff0e7230 */ /* 0x103fe40000004100 */
        /* <DEDUP_REMOVED lines=13> */
[----:B------:R-:W-:Y:S02]  /*7d00*/  HADD2.F32 R48, -RZ, R79.H1_H1 ;  /* 0x3000004fff307230 */ /* 0x000fe40000004100 */
[----:B------:R-:W-:Y:S01]  /*7d10*/  FFMA.FTZ R49, R7, R50, R70 ;  /* 0x0000003207317223 */ /* 0x000fe20000010046 */
[----:B------:R-:W-:-:S02]  /*7d20*/  HADD2.F32 R5, -RZ, R5.H1_H1 ;  /* 0x30000005ff057230 */ /* 0x000fc40000004100 */
[----:B------:R-:W-:Y:S02]  /*7d30*/  HADD2.F32 R14, -RZ, R78.H0_H0 ;  /* 0x2000004eff0e7230 */ /* 0x000fe40000004100 */
        /* <DEDUP_REMOVED lines=15> */
.L_x_2868:
[----:B------:R-:W-:Y:S05]  /*7e30*/  BSYNC B2 ;  /* 0x0000000000027941 */ /* 0x000fea0003800000 */
.L_x_2867:
[----:B------:R-:W-:Y:S05]  /*7e40*/  @P1 BRA `(.L_x_2866) ;  /* 0x0000000000a81947 */ /* 0x000fea0003800000 */
[----:B--2---:R-:W2:Y:S01]  /*7e50*/  LDS.128 R4, [R3] ;  /* 0x0000000003047984 */ /* 0x004ea20000000c00 */
[--C-:B01----:R-:W-:Y:S01]  /*7e60*/  SHF.R.U64 R69, R44, 0x10, R45.reuse ;  /* 0x000000102c457819 */ /* 0x103fe2000000122d */
[----:B------:R-:W-:Y:S01]  /*7e70*/  HADD2.F32 R44, -RZ, R0.H0_H0 ;  /* 0x20000000ff2c7230 */ /* 0x000fe20000004100 */
[----:B------:R-:W-:Y:S02]  /*7e80*/  SHF.R.U32.HI R45, RZ, 0x10, R45 ;  /* 0x00000010ff2d7819 */ /* 0x000fe4000001162d */
[--C-:B------:R-:W-:Y:S01]  /*7e90*/  SHF.R.U64 R51, R46, 0x10, R47.reuse ;  /* 0x000000102e337819 */ /* 0x100fe2000000122f */
[----:B------:R-:W-:Y:S01]  /*7ea0*/  HADD2.F32 R46, -RZ, R78.H1_H1 ;  /* 0x3000004eff2e7230 */ /* 0x000fe20000004100 */
[----:B------:R-:W-:Y:S01]  /*7eb0*/  SHF.R.U32.HI R47, RZ, 0x10, R47 ;  /* 0x00000010ff2f7819 */ /* 0x000fe2000001162f */
[----:B------:R-:W-:-:S04]  /*7ec0*/  HADD2.F32 R45, -RZ, R45.H0_H0 ;  /* 0x2000002dff2d7230 */ /* 0x000fc80000004100 */
[----:B------:R-:W-:Y:S02]  /*7ed0*/  HADD2.F32 R47, -RZ, R47.H0_H0 ;  /* 0x2000002fff2f7230 */ /* 0x000fe40000004100 */
[--C-:B--2---:R-:W-:Y:S02]  /*7ee0*/  HADD2.F32 R14, -RZ, R7.reuse.H0_H0 ;  /* 0x20000007ff0e7230 */ /* 0x104fe40000004100 */
        /* <DEDUP_REMOVED lines=32> */
.L_x_2866:
[----:B------:R-:W-:Y:S05]  /*80f0*/  BSYNC B1 ;  /* 0x0000000000017941 */ /* 0x000fea0003800000 */
.L_x_2865:
[----:B------:R-:W-:-:S13]  /*8100*/  ISETP.GE.AND P0, PT, R154, R77, PT ;  /* 0x0000004d9a00720c */ /* 0x000fda0003f06270 */
[----:B------:R-:W-:Y:S05]  /*8110*/  @P0 BRA `(.L_x_2869) ;  /* 0x0000001800400947 */ /* 0x000fea0003800000 */
[----:B--23--:R-:W2:Y:S01]  /*8120*/  LDC R5, c[0x0][0x3d4] ;  /* 0x0000f500ff057b82 */ /* 0x00cea20000000800 */
[C---:B------:R-:W-:Y:S01]  /*8130*/  IADD3 R4, R24.reuse, 0x10, RZ ;  /* 0x0000001018047810 */ /* 0x040fe20007ffe0ff */
[----:B------:R-:W-:Y:S01]  /*8140*/  BSSY B1, `(.L_x_2870) ;  /* 0x000002e000017945 */ /* 0x000fe20003800000 */
[-C--:B--2---:R-:W-:Y:S02]  /*8150*/  ISETP.GE.AND P0, PT, R24, R5.reuse, PT ;  /* 0x000000051800720c */ /* 0x084fe40003f06270 */
[----:B------:R-:W-:-:S11]  /*8160*/  ISETP.GE.AND P1, PT, R4, R5, PT ;  /* 0x000000050400720c */ /* 0x000fd60003f26270 */
[----:B------:R-:W-:Y:S05]  /*8170*/  @P0 BRA `(.L_x_2871) ;  /* 0x0000000000a80947 */ /* 0x000fea0003800000 */
[----:B------:R-:W0:Y:S01]  /*8180*/  LDS.128 R4, [R145+0x1a400] ;  /* 0x01a4000091047984 */ /* 0x000e220000000c00 */
[--C-:B------:R-:W-:Y:S01]  /*8190*/  SHF.R.U32.HI R25, RZ, 0x10, R41.reuse ;  /* 0x00000010ff197819 */ /* 0x100fe20000011629 */
[----:B------:R-:W-:Y:S01]  /*81a0*/  HADD2.F32 R24, -RZ, R80.H0_H0 ;  /* 0x20000050ff187230 */ /* 0x000fe20000004100 */
[----:B------:R-:W-:Y:S01]  /*81b0*/  SHF.R.U64 R47, R40, 0x10, R41 ;  /* 0x00000010282f7819 */ /* 0x000fe20000001229 */
[----:B------:R-:W-:Y:S01]  /*81c0*/  HADD2.F32 R40, -RZ, R81.H0_H0 ;  /* 0x20000051ff287230 */ /* 0x000fe20000004100 */
[--C-:B------:R-:W-:Y:S01]  /*81d0*/  SHF.R.U32.HI R41, RZ, 0x10, R43.reuse ;  /* 0x00000010ff297819 */ /* 0x100fe2000001162b */
[----:B------:R-:W-:Y:S01]  /*81e0*/  HADD2.F32 R25, -RZ, R25.H0_H0 ;  /* 0x20000019ff197230 */ /* 0x000fe20000004100 */
[----:B------:R-:W-:-:S03]  /*81f0*/  SHF.R.U64 R45, R42, 0x10, R43 ;  /* 0x000000102a2d7819 */ /* 0x000fc6000000122b */
        /* <DEDUP_REMOVED lines=34> */
.L_x_2871:
[----:B------:R-:W-:Y:S05]  /*8420*/  BSYNC B1 ;  /* 0x0000000000017941 */ /* 0x000fea0003800000 */
.L_x_2870:
[----:B------:R-:W-:Y:S05]  /*8430*/  @P1 BRA `(.L_x_2869) ;  /* 0x0000001400781947 */ /* 0x000fea0003800000 */
[----:B--2---:R-:W2:Y:S01]  /*8440*/  LDS.128 R4, [R3+0x2000] ;  /* 0x0020000003047984 */ /* 0x004ea20000000c00 */
[--C-:B------:R-:W-:Y:S01]  /*8450*/  SHF.R.U64 R25, R20, 0x10, R21.reuse ;  /* 0x0000001014197819 */ /* 0x100fe20000001215 */
[----:B01----:R-:W-:Y:S01]  /*8460*/  HADD2.F32 R15, -RZ, R11.H0_H0 ;  /* 0x2000000bff0f7230 */ /* 0x003fe20000004100 */
[----:B------:R-:W-:Y:S01]  /*8470*/  SHF.R.U32.HI R20, RZ, 0x10, R21 ;  /* 0x00000010ff147819 */ /* 0x000fe20000011615 */
[----:B------:R-:W-:Y:S01]  /*8480*/  HADD2.F32 R13, -RZ, R10.H1_H1 ;  /* 0x3000000aff0d7230 */ /* 0x000fe20000004100 */
[--C-:B------:R-:W-:Y:S02]  /*8490*/  SHF.R.U32.HI R14, RZ, 0x10, R9.reuse ;  /* 0x00000010ff0e7819 */ /* 0x100fe40000011609 */
[----:B------:R-:W-:Y:S01]  /*84a0*/  SHF.R.U64 R40, R8, 0x10, R9 ;  /* 0x0000001008287819 */ /* 0x000fe20000001209 */
[----:B------:R-:W-:Y:S02]  /*84b0*/  HADD2.F32 R20, -RZ, R20.H0_H0 ;  /* 0x20000014ff147230 */ /* 0x000fe40000004100 */
[----:B------:R-:W-:-:S02]  /*84c0*/  HADD2.F32 R14, -RZ, R14.H0_H0 ;  /* 0x2000000eff0e7230 */ /* 0x000fc40000004100 */
[--C-:B--2---:R-:W-:Y:S02]  /*84d0*/  HADD2.F32 R12, -RZ, R7.reuse.H1_H1 ;  /* 0x30000007ff0c7230 */ /* 0x104fe40000004100 */
[----:B------:R-:W-:Y:S02]  /*84e0*/  HADD2.F32 R11, -RZ, R7.H0_H0 ;  /* 0x20000007ff0b7230 */ /* 0x000fe40000004100 */
[--C-:B------:R-:W-:Y:S02]  /*84f0*/  HADD2.F32 R7, -RZ, R4.reuse.H0_H0 ;  /* 0x20000004ff077230 */ /* 0x100fe40000004100 */
[C---:B------:R-:W-:Y:S01]  /*8500*/  FMUL.FTZ R24, R12.reuse, R20 ;  /* 0x000000140c187220 */ /* 0x040fe20000410000 */
[----:B------:R-:W-:Y:S02]  /*8510*/  HADD2.F32 R4, -RZ, R4.H1_H1 ;  /* 0x30000004ff047230 */ /* 0x000fe40000004100 */
[----:B------:R-:W-:Y:S01]  /*8520*/  FMUL.FTZ R21, R12, R14 ;  /* 0x0000000e0c157220 */ /* 0x000fe20000410000 */
[----:B------:R-:W-:-:S02]  /*8530*/  HADD2.F32 R8, -RZ, R6.H0_H0 ;  /* 0x20000006ff087230 */ /* 0x000fc40000004100 */
[C---:B------:R-:W-:Y:S01]  /*8540*/  FFMA.FTZ R24, R11.reuse, R14, -R24 ;  /* 0x0000000e0b187223 */ /* 0x040fe20000010818 */
[----:B------:R-:W-:Y:S02]  /*8550*/  HADD2.F32 R9, -RZ, R6.H1_H1 ;  /* 0x30000006ff097230 */ /* 0x000fe40000004100 */
[C---:B------:R-:W-:Y:S01]  /*8560*/  FMUL.FTZ R12, R4.reuse, R15 ;  /* 0x0000000f040c7220 */ /* 0x040fe20000410000 */
[----:B------:R-:W-:Y:S01]  /*8570*/  FFMA.FTZ R21, R11, R20, R21 ;  /* 0x000000140b157223 */ /* 0x000fe20000010015 */
[-C--:B------:R-:W-:Y:S01]  /*8580*/  FMUL.FTZ R14, R4, R13.reuse ;  /* 0x0000000d040e7220 */ /* 0x080fe20000410000 */
[----:B------:R-:W-:Y:S02]  /*8590*/  HADD2.F32 R6, -RZ, R5.H0_H0 ;  /* 0x20000005ff067230 */ /* 0x000fe40000004100 */
[C---:B------:R-:W-:Y:S01]  /*85a0*/  FFMA.FTZ R12, R7.reuse, R13, -R12 ;  /* 0x0000000d070c7223 */ /* 0x040fe2000001080c */
[----:B------:R-:W-:Y:S02]  /*85b0*/  HADD2.F32 R11, -RZ, R10.H0_H0 ;  /* 0x2000000aff0b7230 */ /* 0x000fe40000004100 */
[----:B------:R-:W-:Y:S01]  /*85c0*/  FFMA.FTZ R15, R7, R15, R14 ;  /* 0x0000000f070f7223 */ /* 0x000fe2000001000e */
[----:B------:R-:W-:-:S02]  /*85d0*/  HADD2.F32 R4, -RZ, R0.H1_H1 ;  /* 0x30000000ff047230 */ /* 0x000fc40000004100 */
[----:B------:R-:W-:Y:S02]  /*85e0*/  HADD2.F32 R5, -RZ, R5.H1_H1 ;  /* 0x30000005ff057230 */ /* 0x000fe40000004100 */
[CC--:B------:R-:W-:Y:S01]  /*85f0*/  FMUL.FTZ R13, R9.reuse, R11.reuse ;  /* 0x0000000b090d7220 */ /* 0x0c0fe20000410000 */
[----:B------:R-:W-:Y:S02]  /*8600*/  HADD2.F32 R10, -RZ, R25.H0_H0 ;  /* 0x20000019ff0a7230 */ /* 0x000fe40000004100 */
[-C--:B------:R-:W-:Y:S01]  /*8610*/  FMUL.FTZ R14, R9, R4.reuse ;  /* 0x00000004090e7220 */ /* 0x080fe20000410000 */
[----:B------:R-:W-:Y:S02]  /*8620*/  HADD2.F32 R0, -RZ, R40.H0_H0 ;  /* 0x20000028ff007230 */ /* 0x000fe40000004100 */
[C---:B------:R-:W-:Y:S01]  /*8630*/  FFMA.FTZ R13, R8.reuse, R4, -R13 ;  /* 0x00000004080d7223 */ /* 0x040fe2000001080d */
[----:B------:R-:W-:Y:S01]  /*8640*/  F2FP.F16.F32.PACK_AB R4, R15, R12 ;  /* 0x0000000c0f04723e */ /* 0x000fe200000000ff */
[C---:B------:R-:W-:Y:S01]  /*8650*/  FMUL.FTZ R7, R5.reuse, R10 ;  /* 0x0000000a05077220 */ /* 0x040fe20000410000 */
[----:B------:R-:W-:Y:S01]  /*8660*/  FFMA.FTZ R14, R8, R11, R14 ;  /* 0x0000000b080e7223 */ /* 0x000fe2000001000e */
[----:B------:R-:W-:-:S02]  /*8670*/  FMUL.FTZ R9, R5, R0 ;  /* 0x0000000005097220 */ /* 0x000fc40000410000 */
[C---:B------:R-:W-:Y:S01]  /*8680*/  FFMA.FTZ R5, R6.reuse, R0, -R7 ;  /* 0x0000000006057223 */ /* 0x040fe20000010807 */
[----:B------:R-:W-:Y:S01]  /*8690*/  F2FP.F16.F32.PACK_AB R7, R21, R24 ;  /* 0x000000181507723e */ /* 0x000fe200000000ff */
[----:B------:R-:W-:Y:S01]  /*86a0*/  FFMA.FTZ R10, R6, R10, R9 ;  /* 0x0000000a060a7223 */ /* 0x000fe20000010009 */
[----:B------:R-:W-:-:S04]  /*86b0*/  F2FP.F16.F32.PACK_AB R6, R14, R13 ;  /* 0x0000000d0e06723e */ /* 0x000fc800000000ff */
[----:B------:R-:W-:-:S05]  /*86c0*/  F2FP.F16.F32.PACK_AB R5, R10, R5 ;  /* 0x000000050a05723e */ /* 0x000fca00000000ff */
[----:B------:R4:W-:Y:S01]  /*86d0*/  STS.128 [R3+0x2000], R4 ;  /* 0x0020000403007388 */ /* 0x0009e20000000c00 */
[----:B------:R-:W-:Y:S05]  /*86e0*/  BRA `(.L_x_2869) ;  /* 0x0000001000cc7947 */ /* 0x000fea0003800000 */
.L_x_2850:
[----:B------:R0:W5:Y:S01]  /*86f0*/  LDL R20, [R1+0x224] ;  /* 0x0002240001147983 */ /* 0x0001620000100800 */
[----:B------:R-:W1:Y:S01]  /*8700*/  LDC R0, c[0x0][0x428] ;  /* 0x00010a00ff007b82 */ /* 0x000e620000000800 */
[----:B------:R-:W-:Y:S01]  /*8710*/  IMAD.MOV.U32 R11, RZ, RZ, R47 ;  /* 0x000000ffff0b7224 */ /* 0x000fe200078e002f */
[----:B------:R-:W-:Y:S01]  /*8720*/  ULDC.64 UR4, c[0x0][0x3c8] ;  /* 0x0000f20000047ab9 */ /* 0x000fe20000000a00 */
[----:B------:R-:W-:Y:S01]  /*8730*/  IMAD.MOV.U32 R10, RZ, RZ, R40 ;  /* 0x000000ffff0a7224 */ /* 0x000fe200078e0028 */
[----:B------:R-:W-:Y:S01]  /*8740*/  ULDC.64 UR6, c[0x0][0x3e0] ;  /* 0x0000f80000067ab9 */ /* 0x000fe20000000a00 */
[----:B------:R-:W-:-:S03]  /*8750*/  IMAD.MOV.U32 R43, RZ, RZ, R45 ;  /* 0x000000ffff2b7224 */ /* 0x000fc600078e002d */
[----:B------:R-:W2:Y:S01]  /*8760*/  LDC R21, c[0x0][0x3d4] ;  /* 0x0000f500ff157b82 */ /* 0x000ea20000000800 */
[----:B-1----:R-:W-:Y:S01]  /*8770*/  ISETP.NE.AND P3, PT, R0, 0x1, PT ;  /* 0x000000010000780c */ /* 0x002fe20003f65270 */
[----:B------:R-:W-:-:S04]  /*8780*/  IMAD R0, R15, 0x80, R153 ;  /* 0x000000800f007824 */ /* 0x000fc800078e0299 */
[----:B------:R-:W-:Y:S01]  /*8790*/  IMAD R0, R191, 0x40, R0 ;  /* 0x00000040bf007824 */ /* 0x000fe200078e0200 */
[----:B--2---:R-:W-:-:S04]  /*87a0*/  ISETP.GE.AND P0, PT, R22, R21, PT ;  /* 0x000000151600720c */ /* 0x004fc80003f06270 */
[----:B------:R-:W-:-:S03]  /*87b0*/  ISETP.GE.OR P1, PT, R154, R9, P0 ;  /* 0x000000099a00720c */ /* 0x000fc60000726670 */
[----:B------:R-:W1:Y:S01]  /*87c0*/  @P3 LDC R3, c[0x0][0x42c] ;  /* 0x00010b00ff033b82 */ /* 0x000e620000000800 */
[----:B------:R-:W-:-:S07]  /*87d0*/  ISETP.GE.OR P2, PT, R153, R9, P0 ;  /* 0x000000099900720c */ /* 0x000fce0000746670 */
[----:B------:R-:W2:Y:S06]  /*87e0*/  @P3 LDC R8, c[0x0][0x430] ;  /* 0x00010c00ff083b82 */ /* 0x000eac0000000800 */
[----:B------:R-:W-:Y:S02]  /*87f0*/  @!P2 IADD3 R14, P5, R77, R44, RZ ;  /* 0x0000002c4d0ea210 */ /* 0x000fe40007fbe0ff */
[----:B------:R-:W3:Y:S03]  /*8800*/  @!P1 LDC.64 R70, c[0x0][0x3c8] ;  /* 0x0000f200ff469b82 */ /* 0x000ee60000000a00 */
[----:B------:R-:W-:Y:S01]  /*8810*/  @!P2 IMAD.X R15, R78, 0x1, R49, P5 ;  /* 0x000000014e0fa824 */ /* 0x000fe200028e0631 */
[----:B------:R-:W-:Y:S01]  /*8820*/  @!P2 IADD3 R12, P5, R74, R51, RZ ;  /* 0x000000334a0ca210 */ /* 0x000fe20007fbe0ff */
[----:B-1----:R-:W-:-:S03]  /*8830*/  @P3 IMAD.HI.U32 R3, R0, R3, RZ ;  /* 0x0000000300033227 */ /* 0x002fc600078e00ff */
[----:B------:R-:W1:Y:S01]  /*8840*/  @!P1 LDC.64 R80, c[0x0][0x3e0] ;  /* 0x0000f800ff509b82 */ /* 0x000e620000000a00 */
[----:B------:R-:W-:Y:S01]  /*8850*/  @!P2 IMAD.X R13, R76, 0x1, R69, P5 ;  /* 0x000000014c0da824 */ /* 0x000fe200028e0645 */
[----:B--2---:R-:W-:Y:S02]  /*8860*/  @P3 SHF.R.U32.HI R0, RZ, R8, R3 ;  /* 0x00000008ff003219 */ /* 0x004fe40000011603 */
[----:B------:R-:W-:Y:S02]  /*8870*/  @!P1 IADD3 R47, P3, P4, R44, R84, R77 ;  /* 0x000000542c2f9210 */ /* 0x000fe40007c7e04d */
[----:B------:R-:W-:Y:S01]  /*8880*/  SHF.R.S32.HI R3, RZ, 0x1f, R0 ;  /* 0x0000001fff037819 */ /* 0x000fe20000011400 */
[----:B------:R-:W-:Y:S01]  /*8890*/  IMAD.WIDE.U32 R8, R0, R6, R42 ;  /* 0x0000000600087225 */ /* 0x000fe200078e002a */
[----:B------:R-:W-:Y:S02]  /*88a0*/  @!P1 IADD3.X R50, R49, R82, R78, P3, P4 ;  /* 0x0000005231329210 */ /* 0x000fe40001fe844e */
[----:B------:R-:W-:Y:S01]  /*88b0*/  @!P1 IADD3 R40, P3, P4, R51, R86, R74 ;  /* 0x0000005633289210 */ /* 0x000fe20007c7e04a */
[----:B------:R-:W-:-:S02]  /*88c0*/  IMAD R25, R3, R6, RZ ;  /* 0x0000000603197224 */ /* 0x000fc400078e02ff */
[-C--:B------:R-:W-:Y:S01]  /*88d0*/  IMAD.WIDE.U32 R10, R0, R4.reuse, R10 ;  /* 0x00000004000a7225 */ /* 0x080fe200078e000a */
[----:B------:R-:W-:Y:S02]  /*88e0*/  @!P1 IADD3.X R41, R69, R85, R76, P3, P4 ;  /* 0x0000005545299210 */ /* 0x000fe40001fe844c */
[----:B------:R-:W-:Y:S01]  /*88f0*/  @!P2 LEA R24, P3, R14, UR4, 0x1 ;  /* 0x000000040e18ac11 */ /* 0x000fe2000f8608ff */
[----:B------:R-:W-:Y:S01]  /*8900*/  IMAD R7, R0, R7, R25 ;  /* 0x0000000700077224 */ /* 0x000fe200078e0219 */
[----:B------:R-:W-:Y:S01]  /*8910*/  LEA R6, P4, R8, UR4, 0x1 ;  /* 0x0000000408067c11 */ /* 0x000fe2000f8808ff */
[----:B------:R-:W-:Y:S01]  /*8920*/  UMOV UR4, 0xffffffff ;  /* 0xffffffff00047882 */ /* 0x000fe20000000000 */
[----:B------:R-:W-:Y:S01]  /*8930*/  @!P2 LEA.HI.X R25, R14, UR5, R15, 0x1, P3 ;  /* 0x000000050e19ac11 */ /* 0x000fe200098f0c0f */
[----:B------:R-:W-:Y:S01]  /*8940*/  IMAD R14, R3, R4, RZ ;  /* 0x00000004030e7224 */ /* 0x000fe200078e02ff */
[----:B------:R-:W-:Y:S01]  /*8950*/  @!P2 LEA R44, P3, R12, UR6, 0x1 ;  /* 0x000000060c2cac11 */ /* 0x000fe2000f8608ff */
[----:B------:R-:W-:-:S02]  /*8960*/  IMAD.IADD R3, R9, 0x1, R7 ;  /* 0x0000000109037824 */ /* 0x000fc400078e0207 */
[----:B------:R-:W-:Y:S01]  /*8970*/  IMAD R5, R0, R5, R14 ;  /* 0x0000000500057224 */ /* 0x000fe200078e020e */
[----:B------:R-:W-:Y:S02]  /*8980*/  LEA R0, P5, R10, UR6, 0x1 ;  /* 0x000000060a007c11 */ /* 0x000fe4000f8a08ff */
[----:B------:R-:W-:Y:S01]  /*8990*/  LEA.HI.X R4, R8, UR5, R3, 0x1, P4 ;  /* 0x0000000508047c11 */ /* 0x000fe2000a0f0c03 */
[----:B------:R-:W-:Y:S01]  /*89a0*/  IMAD.IADD R3, R11, 0x1, R5 ;  /* 0x000000010b037824 */ /* 0x000fe200078e0205 */
[----:B------:R-:W-:Y:S02]  /*89b0*/  @!P2 LEA.HI.X R45, R12, UR7, R13, 0x1, P3 ;  /* 0x000000070c2dac11 */ /* 0x000fe400098f0c0d */
[----:B---3--:R-:W-:Y:S02]  /*89c0*/  @!P1 LEA R46, P3, R47, R70, 0x1 ;  /* 0x000000462f2e9211 */ /* 0x008fe400078608ff */
[----:B------:R-:W-:Y:S02]  /*89d0*/  LEA.HI.X R3, R10, UR7, R3, 0x1, P5 ;  /* 0x000000070a037c11 */ /* 0x000fe4000a8f0c03 */
[----:B-1----:R-:W-:Y:S01]  /*89e0*/  @!P1 LEA R48, P4, R40, R80, 0x1 ;  /* 0x0000005028309211 */ /* 0x002fe200078808ff */
[----:B0-----:R-:W-:-:S12]  /*89f0*/  BRA.DIV UR4, `(.L_x_2872) ;  /* 0x000002c204d07947 */ /* 0x001fd8000b800000 */
.L_x_3138:
[----:B------:R-:W-:-:S03]  /*8a00*/  UMOV UR4, 0xffffffff ;  /* 0xffffffff00047882 */ /* 0x000fc60000000000 */
[----:B------:R-:W-:Y:S05]  /*8a10*/  BRA.DIV UR4, `(.L_x_2873) ;  /* 0x000002c204f07947 */ /* 0x000fea000b800000 */
.L_x_3141:
[----:B------:R-:W-:-:S03]  /*8a20*/  UMOV UR4, 0xffffffff ;  /* 0xffffffff00047882 */ /* 0x000fc60000000000 */
[----:B------:R-:W-:Y:S05]  /*8a30*/  BRA.DIV UR4, `(.L_x_2874) ;  /* 0x000002c604107947 */ /* 0x000fea000b800000 */
.L_x_3144:
[----:B------:R-:W-:-:S03]  /*8a40*/  UMOV UR4, 0xffffffff ;  /* 0xffffffff00047882 */ /* 0x000fc60000000000 */
[----:B------:R-:W-:Y:S05]  /*8a50*/  BRA.DIV UR4, `(.L_x_2875) ;  /* 0x000002c604307947 */ /* 0x000fea000b800000 */
.L_x_3147:
[----:B------:R-:W-:-:S03]  /*8a60*/  UMOV UR4, 0xffffffff ;  /* 0xffffffff00047882 */ /* 0x000fc60000000000 */
[----:B------:R-:W-:Y:S05]  /*8a70*/  BRA.DIV UR4, `(.L_x_2876) ;  /* 0x000002c604507947 */ /* 0x000fea000b800000 */
.L_x_3150:
[----:B------:R-:W-:-:S03]  /*8a80*/  UMOV UR4, 0xffffffff ;  /* 0xffffffff00047882 */ /* 0x000fc60000000000 */
[----:B------:R-:W-:Y:S05]  /*8a90*/  BRA.DIV UR4, `(.L_x_2877) ;  /* 0x000002c604707947 */ /* 0x000fea000b800000 */
.L_x_3153:
[----:B------:R-:W-:-:S03]  /*8aa0*/  UMOV UR4, 0xffffffff ;  /* 0xffffffff00047882 */ /* 0x000fc60000000000 */
[----:B------:R-:W-:Y:S05]  /*8ab0*/  BRA.DIV UR4, `(.L_x_2878) ;  /* 0x000002c604907947 */ /* 0x000fea000b800000 */
.L_x_3156:
[----:B------:R-:W-:-:S03]  /*8ac0*/  UMOV UR4, 0xffffffff ;  /* 0xffffffff00047882 */ /* 0x000fc60000000000 */
[----:B------:R-:W-:Y:S05]  /*8ad0*/  BRA.DIV UR4, `(.L_x_2879) ;  /* 0x000002c604b07947 */ /* 0x000fea000b800000 */
.L_x_3159:
[----:B-----5:R-:W-:Y:S02]  /*8ae0*/  LEA.HI R0, R20, R20, RZ, 0x1 ;  /* 0x0000001414007211 */ /* 0x020fe400078f08ff */
[----:B------:R-:W-:Y:S02]  /*8af0*/  CS2R R12, SRZ ;  /* 0x00000000000c7805 */ /* 0x000fe4000001ff00 */
[----:B------:R-:W-:Y:S02]  /*8b00*/  @!P1 LEA.HI.X R49, R40, R81, R41, 0x1, P4 ;  /* 0x0000005128319211 */ /* 0x000fe400020f0c29 */
[----:B------:R-:W-:Y:S02]  /*8b10*/  CS2R R14, SRZ ;  /* 0x00000000000e7805 */ /* 0x000fe4000001ff00 */
[----:B------:R-:W-:Y:S02]  /*8b20*/  LOP3.LUT R3, R0, 0xfffffffe, RZ, 0xc0, !PT ;  /* 0xfffffffe00037812 */ /* 0x000fe400078ec0ff */
[----:B------:R-:W-:-:S02]  /*8b30*/  CS2R R40, SRZ ;  /* 0x0000000000287805 */ /* 0x000fc4000001ff00 */
[----:B------:R-:W-:Y:S02]  /*8b40*/  CS2R R42, SRZ ;  /* 0x00000000002a7805 */ /* 0x000fe4000001ff00 */
[----:B------:R-:W-:Y:S02]  /*8b50*/  CS2R R4, SRZ ;  /* 0x0000000000047805 */ /* 0x000fe4000001ff00 */
[----:B------:R-:W-:Y:S01]  /*8b60*/  @!P1 LEA.HI.X R47, R47, R71, R50, 0x1, P3 ;  /* 0x000000472f2f9211 */ /* 0x000fe200018f0c32 */
[----:B------:R-:W-:Y:S01]  /*8b70*/  IMAD.IADD R3, R20, 0x1, -R3 ;  /* 0x0000000114037824 */ /* 0x000fe200078e0a03 */
[----:B------:R-:W-:Y:S02]  /*8b80*/  CS2R R6, SRZ ;  /* 0x0000000000067805 */ /* 0x000fe4000001ff00 */
[----:B------:R-:W-:Y:S02]  /*8b90*/  CS2R R8, SRZ ;  /* 0x0000000000087805 */ /* 0x000fe4000001ff00 */
[----:B------:R-:W-:Y:S01]  /*8ba0*/  CS2R R10, SRZ ;  /* 0x00000000000a7805 */ /* 0x000fe2000001ff00 */
[----:B------:R0:W5:Y:S01]  /*8bb0*/  @!P2 LDG.E.128 R12, desc[UR56][R24.64] ;  /* 0x00000038180ca981 */ /* 0x000162000c1e1d00 */
[----:B------:R-:W-:-:S03]  /*8bc0*/  SHF.L.U32 R0, R3, 0x1f, RZ ;  /* 0x0000001f03007819 */ /* 0x000fc600000006ff */
[----:B------:R0:W5:Y:S04]  /*8bd0*/  @!P2 LDG.E.128 R40, desc[UR56][R44.64] ;  /* 0x000000382c28a981 */ /* 0x000168000c1e1d00 */
[----:B------:R0:W5:Y:S04]  /*8be0*/  @!P1 LDG.E.128 R4, desc[UR56][R46.64] ;  /* 0x000000382e049981 */ /* 0x000168000c1e1d00 */
[----:B------:R0:W5:Y:S01]  /*8bf0*/  @!P1 LDG.E.128 R8, desc[UR56][R48.64] ;  /* 0x0000003830089981 */ /* 0x000162000c1e1d00 */
[----:B------:R-:W1:Y:S01]  /*8c00*/  SYNCS.PHASECHK.TRANS64.TRYWAIT P1, [R145+URZ+0x32400], R0 ;  /* 0x03240000910075a7 */ /* 0x000e62000802017f */
[----:B------:R-:W-:Y:S04]  /*8c10*/  BSSY B1, `(.L_x_2880) ;  /* 0x0000002000017945 */ /* 0x000fe80003800000 */
[----:B01----:R-:W-:Y:S05]  /*8c20*/  @!P1 BRA `(.L_x_2881) ;  /* 0x000002c400849947 */ /* 0x003fea0003800000 */
.L_x_3160:
[----:B------:R-:W-:Y:S05]  /*8c30*/  BSYNC B1 ;  /* 0x0000000000017941 */ /* 0x000fea0003800000 */
.L_x_2880:
[----:B------:R-:W2:Y:S01]  /*8c40*/  LDL R45, [R1+0x70] ;  /* 0x00007000012d7983 */ /* 0x000ea20000100800 */
[----:B0----5:R-:W-:Y:S01]  /*8c50*/  IMAD.MOV.U32 R0, RZ, RZ, R12 ;  /* 0x000000ffff007224 */ /* 0x021fe200078e000c */
[----:B------:R-:W-:Y:S01]  /*8c60*/  MOV R20, R14 ;  /* 0x0000000e00147202 */ /* 0x000fe20000000f00 */
[----:B------:R-:W-:Y:S01]  /*8c70*/  IMAD.MOV.U32 R3, RZ, RZ, R13 ;  /* 0x000000ffff037224 */ /* 0x000fe200078e000d */
[----:B------:R-:W-:Y:S01]  /*8c80*/  BSSY B1, `(.L_x_2882) ;  /* 0x000007f000017945 */ /* 0x000fe20003800000 */
[----:B------:R-:W-:Y:S01]  /*8c90*/  IMAD.MOV.U32 R24, RZ, RZ, R41 ;  /* 0x000000ffff187224 */ /* 0x000fe200078e0029 */
[----:B------:R-:W-:Y:S01]  /*8ca0*/  MOV R88, R10 ;  /* 0x0000000a00587202 */ /* 0x000fe20000000f00 */
[----:B------:R-:W-:Y:S01]  /*8cb0*/  IMAD.MOV.U32 R44, RZ, RZ, R15 ;  /* 0x000000ffff2c7224 */ /* 0x000fe200078e000f */
[--C-:B------:R-:W-:Y:S01]  /*8cc0*/  PRMT R0, R0, 0x5410, R3.reuse ;  /* 0x0000541000007816 */ /* 0x100fe20000000003 */
        /* <DEDUP_REMOVED lines=16> */
[----:B------:R-:W-:Y:S01]  /*8dd0*/  IMAD.IADD R21, R22, 0x1, R21 ;  /* 0x0000000116157824 */ /* 0x000fe200078e0215 */
[----:B------:R-:W-:Y:S01]  /*8de0*/  PRMT R86, R86, 0x5410, R44 ;  /* 0x0000541056567816 */ /* 0x000fe2000000002c */
[----:B------:R-:W-:Y:S01]  /*8df0*/  IMAD.MOV.U32 R89, RZ, RZ, R11 ;  /* 0x000000ffff597224 */ /* 0x000fe200078e000b */
[----:B------:R-:W-:Y:S01]  /*8e00*/  PRMT R20, R20, 0x5410, R25 ;  /* 0x0000541014147816 */ /* 0x000fe20000000019 */
[----:B------:R-:W-:Y:S01]  /*8e10*/  IMAD.MOV.U32 R25, RZ, RZ, R8 ;  /* 0x000000ffff197224 */ /* 0x000fe200078e0008 */
[----:B------:R-:W-:-:S04]  /*8e20*/  LOP3.LUT R21, R21, 0x38, RZ, 0xc0, !PT ;  /* 0x0000003815157812 */ /* 0x000fc800078ec0ff */
[----:B------:R-:W-:Y:S01]  /*8e30*/  PRMT R24, R25, 0x7610, R24 ;  /* 0x0000761019187816 */ /* 0x000fe20000000018 */
[----:B--2---:R-:W-:-:S05]  /*8e40*/  IMAD R45, R45, -0x80, R156 ;  /* 0xffffff802d2d7824 */ /* 0x004fca00078e029c */
[----:B------:R-:W-:-:S04]  /*8e50*/  VIMNMX R45, R45, 0x80, PT ;  /* 0x000000802d2d7848 */ /* 0x000fc80003fe0100 */
[-C--:B------:R-:W-:Y:S02]  /*8e60*/  ISETP.GE.OR P1, PT, R153, R45.reuse, P0 ;  /* 0x0000002d9900720c */ /* 0x080fe40000726670 */
[----:B------:R-:W-:-:S11]  /*8e70*/  ISETP.GE.OR P0, PT, R154, R45, P0 ;  /* 0x0000002d9a00720c */ /* 0x000fd60000706670 */
[----:B------:R-:W-:Y:S05]  /*8e80*/  @P1 BRA `(.L_x_2883) ;  /* 0x0000000400781947 */ /* 0x000fea0003800000 */
[----:B------:R-:W-:Y:S01]  /*8e90*/  IMAD.SHL.U32 R25, R179, 0x40, RZ ;  /* 0x00000040b3197824 */ /* 0x000fe200078e00ff */
[--C-:B------:R-:W-:Y:S01]  /*8ea0*/  SHF.R.U64 R83, R40, 0x10, R41.reuse ;  /* 0x0000001028537819 */ /* 0x100fe20000001229 */
[----:B------:R-:W-:Y:S01]  /*8eb0*/  HADD2.F32 R68, -RZ, R68.H0_H0 ;  /* 0x20000044ff447230 */ /* 0x000fe20000004100 */
[----:B------:R-:W-:Y:S02]  /*8ec0*/  SHF.R.U32.HI R70, RZ, 0x10, R41 ;  /* 0x00000010ff467819 */ /* 0x000fe40000011629 */
[----:B------:R-:W-:Y:S02]  /*8ed0*/  LOP3.LUT R48, R25, 0x1c0, RZ, 0xc0, !PT ;  /* 0x000001c019307812 */ /* 0x000fe400078ec0ff */
[----:B------:R-:W-:Y:S01]  /*8ee0*/  SHF.R.U64 R71, R42, 0x10, R43 ;  /* 0x000000102a477819 */ /* 0x000fe2000000122b */
[----:B------:R-:W-:Y:S01]  /*8ef0*/  HADD2.F32 R70, -RZ, R70.H0_H0 ;  /* 0x20000046ff467230 */ /* 0x000fe20000004100 */
[----:B------:R-:W-:Y:S02]  /*8f00*/  SHF.R.U32.HI R46, RZ, 0x3, R48 ;  /* 0x00000003ff2e7819 */ /* 0x000fe40000011630 */
[----:B------:R-:W-:-:S02]  /*8f10*/  LOP3.LUT R25, R48, 0x38, R22, 0xf8, !PT ;  /* 0x0000003830197812 */ /* 0x000fc400078ef816 */
[----:B------:R-:W-:Y:S02]  /*8f20*/  LOP3.LUT R48, R46, R21, R48, 0x1e, !PT ;  /* 0x000000152e307212 */ /* 0x000fe400078e1e30 */
[----:B------:R-:W-:Y:S02]  /*8f30*/  LOP3.LUT R44, R25, R46, RZ, 0x3c, !PT ;  /* 0x0000002e192c7212 */ /* 0x000fe400078e3cff */
[----:B------:R-:W-:Y:S01]  /*8f40*/  SHF.R.U32.HI R69, RZ, 0x10, R43 ;  /* 0x00000010ff457819 */ /* 0x000fe2000001162b */
[C---:B------:R-:W-:Y:S01]  /*8f50*/  IMAD R48, R165.reuse, 0x200, R48 ;  /* 0x00000200a5307824 */ /* 0x040fe200078e0230 */
[--C-:B------:R-:W-:Y:S01]  /*8f60*/  SHF.R.U64 R85, R12, 0x10, R13.reuse ;  /* 0x000000100c557819 */ /* 0x100fe2000000120d */
[----:B------:R-:W-:Y:S01]  /*8f70*/  IMAD R44, R165, 0x200, R44 ;  /* 0x00000200a52c7824 */ /* 0x000fe200078e022c */
[----:B------:R-:W-:Y:S01]  /*8f80*/  SHF.R.U32.HI R78, RZ, 0x10, R13 ;  /* 0x00000010ff4e7819 */ /* 0x000fe2000001160d */
[----:B------:R-:W-:Y:S01]  /*8f90*/  IMAD R82, R48, 0x2, R145 ;  /* 0x0000000230527824 */ /* 0x000fe200078e0291 */
[----:B------:R-:W-:Y:S01]  /*8fa0*/  SHF.R.U64 R84, R14, 0x10, R15 ;  /* 0x000000100e547819 */ /* 0x000fe2000000120f */
[----:B------:R-:W-:Y:S01]  /*8fb0*/  IMAD R81, R44, 0x2, R145 ;  /* 0x000000022c517824 */ /* 0x000fe200078e0291 */
[----:B------:R-:W-:Y:S01]  /*8fc0*/  SHF.R.U32.HI R77, RZ, 0x10, R15 ;  /* 0x00000010ff4d7819 */ /* 0x000fe2000001160f */
[--C-:B------:R-:W-:Y:S01]  /*8fd0*/  HADD2.F32 R43, -RZ, R0.reuse.H1_H1 ;  /* 0x30000000ff2b7230 */ /* 0x100fe20000004100 */
[----:B------:R-:W0:Y:S01]  /*8fe0*/  LDS.128 R48, [R82+0x18400] ;  /* 0x0184000052307984 */ /* 0x000e220000000c00 */
[----:B------:R-:W-:-:S03]  /*8ff0*/  HADD2.F32 R0, -RZ, R0.H0_H0 ;  /* 0x20000000ff007230 */ /* 0x000fc60000004100 */
[----:B------:R-:W1:Y:S01]  /*9000*/  LDS.128 R44, [R81+0x18400] ;  /* 0x01840000512c7984 */ /* 0x000e620000000c00 */
[--C-:B0-----:R-:W-:Y:S02]  /*9010*/  HADD2.F32 R40, -RZ, R49.reuse.H0_H0 ;  /* 0x20000031ff287230 */ /* 0x101fe40000004100 */
[----:B------:R-:W-:Y:S02]  /*9020*/  HADD2.F32 R49, -RZ, R49.H1_H1 ;  /* 0x30000031ff317230 */ /* 0x000fe40000004100 */
[--C-:B-1----:R-:W-:Y:S02]  /*9030*/  HADD2.F32 R13, -RZ, R45.reuse.H0_H0 ;  /* 0x2000002dff0d7230 */ /* 0x102fe40000004100 */
[C---:B------:R-:W-:Y:S01]  /*9040*/  FMUL.FTZ R74, R40.reuse, R68 ;  /* 0x00000044284a7220 */ /* 0x040fe20000410000 */
[----:B------:R-:W-:Y:S01]  /*9050*/  FMUL.FTZ R76, R40, R43 ;  /* 0x0000002b284c7220 */ /* 0x000fe20000410000 */
[----:B------:R-:W-:Y:S02]  /*9060*/  HADD2.F32 R40, -RZ, R78.H0_H0 ;  /* 0x2000004eff287230 */ /* 0x000fe40000004100 */
[----:B------:R-:W-:Y:S01]  /*9070*/  FMUL.FTZ R78, R49, R70 ;  /* 0x00000046314e7220 */ /* 0x000fe20000410000 */
[----:B------:R-:W-:-:S02]  /*9080*/  HADD2.F32 R45, -RZ, R45.H1_H1 ;  /* 0x3000002dff2d7230 */ /* 0x000fc40000004100 */
[C---:B------:R-:W-:Y:S01]  /*9090*/  FFMA.FTZ R74, R13.reuse, R43, -R74 ;  /* 0x0000002b0d4a7223 */ /* 0x040fe2000001084a */
[----:B------:R-:W-:Y:S02]  /*90a0*/  HADD2.F32 R42, -RZ, R51.H0_H0 ;  /* 0x20000033ff2a7230 */ /* 0x000fe40000004100 */
[----:B------:R-:W-:Y:S01]  /*90b0*/  FFMA.FTZ R76, R13, R68, R76 ;  /* 0x000000440d4c7223 */ /* 0x000fe2000001004c */
[--C-:B------:R-:W-:Y:S02]  /*90c0*/  HADD2.F32 R43, -RZ, R79.reuse.H0_H0 ;  /* 0x2000004fff2b7230 */ /* 0x100fe40000004100 */
[-C--:B------:R-:W-:Y:S01]  /*90d0*/  FMUL.FTZ R80, R49, R40.reuse ;  /* 0x0000002831507220 */ /* 0x080fe20000410000 */
[----:B------:R-:W-:Y:S02]  /*90e0*/  HADD2.F32 R13, -RZ, R79.H1_H1 ;  /* 0x3000004fff0d7230 */ /* 0x000fe40000004100 */
[----:B------:R-:W-:Y:S01]  /*90f0*/  FFMA.FTZ R49, R45, R40, -R78 ;  /* 0x000000282d317223 */ /* 0x000fe2000001084e */
[----:B------:R-:W-:-:S02]  /*9100*/  HADD2.F32 R15, -RZ, R47.H0_H0 ;  /* 0x2000002fff0f7230 */ /* 0x000fc40000004100 */
[C---:B------:R-:W-:Y:S01]  /*9110*/  FMUL.FTZ R40, R42.reuse, R43 ;  /* 0x0000002b2a287220 */ /* 0x040fe20000410000 */
[----:B------:R-:W-:Y:S02]  /*9120*/  HADD2.F32 R51, -RZ, R51.H1_H1 ;  /* 0x30000033ff337230 */ /* 0x000fe40000004100 */
[-C--:B------:R-:W-:Y:S01]  /*9130*/  FMUL.FTZ R42, R42, R13.reuse ;  /* 0x0000000d2a2a7220 */ /* 0x080fe20000410000 */
[----:B------:R-:W-:Y:S02]  /*9140*/  HADD2.F32 R68, -RZ, R69.H0_H0 ;  /* 0x20000045ff447230 */ /* 0x000fe40000004100 */
[----:B------:R-:W-:Y:S01]  /*9150*/  FFMA.FTZ R69, R45, R70, R80 ;  /* 0x000000462d457223 */ /* 0x000fe20000010050 */
[C---:B------:R-:W-:Y:S01]  /*9160*/  FFMA.FTZ R70, R15.reuse, R13, -R40 ;  /* 0x0000000d0f467223 */ /* 0x040fe20000010828 */
[----:B------:R-:W-:Y:S02]  /*9170*/  HADD2.F32 R40, -RZ, R77.H0_H0 ;  /* 0x2000004dff287230 */ /* 0x000fe40000004100 */
[----:B------:R-:W-:Y:S01]  /*9180*/  FFMA.FTZ R77, R15, R43, R42 ;  /* 0x0000002b0f4d7223 */ /* 0x000fe2000001002a */
[----:B------:R-:W-:-:S02]  /*9190*/  HADD2.F32 R47, -RZ, R47.H1_H1 ;  /* 0x3000002fff2f7230 */ /* 0x000fc40000004100 */
[C---:B------:R-:W-:Y:S01]  /*91a0*/  FMUL.FTZ R42, R51.reuse, R68 ;  /* 0x00000044332a7220 */ /* 0x040fe20000410000 */
[----:B------:R-:W-:Y:S02]  /*91b0*/  HADD2.F32 R25, -RZ, R48.H0_H0 ;  /* 0x20000030ff197230 */ /* 0x000fe40000004100 */
[-C--:B------:R-:W-:Y:S01]  /*91c0*/  FMUL.FTZ R78, R51, R40.reuse ;  /* 0x00000028334e7220 */ /* 0x080fe20000410000 */
[----:B------:R-:W-:Y:S02]  /*91d0*/  HADD2.F32 R15, -RZ, R24.H1_H1 ;  /* 0x30000018ff0f7230 */ /* 0x000fe40000004100 */
[----:B------:R-:W-:Y:S01]  /*91e0*/  FFMA.FTZ R79, R47, R40, -R42 ;  /* 0x000000282f4f7223 */ /* 0x000fe2000001082a */
[----:B------:R-:W-:Y:S02]  /*91f0*/  HADD2.F32 R41, -RZ, R50.H0_H0 ;  /* 0x20000032ff297230 */ /* 0x000fe40000004100 */
[----:B------:R-:W-:Y:S01]  /*9200*/  FMUL.FTZ R42, R25, R0 ;  /* 0x00000000192a7220 */ /* 0x000fe20000410000 */
[----:B------:R-:W-:-:S02]  /*9210*/  HADD2.F32 R40, -RZ, R86.H0_H0 ;  /* 0x20000056ff287230 */ /* 0x000fc40000004100 */
[----:B------:R-:W-:Y:S01]  /*9220*/  FMUL.FTZ R43, R25, R15 ;  /* 0x0000000f192b7220 */ /* 0x000fe20000410000 */
[----:B------:R-:W-:Y:S02]  /*9230*/  HADD2.F32 R12, -RZ, R44.H0_H0 ;  /* 0x2000002cff0c7230 */ /* 0x000fe40000004100 */
[----:B------:R-:W-:Y:S01]  /*9240*/  FFMA.FTZ R78, R47, R68, R78 ;  /* 0x000000442f4e7223 */ /* 0x000fe2000001004e */
[----:B------:R-:W-:Y:S02]  /*9250*/  HADD2.F32 R14, -RZ, R46.H0_H0 ;  /* 0x2000002eff0e7230 */ /* 0x000fe40000004100 */
[----:B------:R-:W-:Y:S01]  /*9260*/  FMUL.FTZ R25, R41, R40 ;  /* 0x0000002829197220 */ /* 0x000fe20000410000 */
[----:B------:R-:W-:Y:S02]  /*9270*/  HADD2.F32 R13, -RZ, R3.H0_H0 ;  /* 0x20000003ff0d7230 */ /* 0x000fe40000004100 */
[----:B------:R-:W-:Y:S01]  /*9280*/  FFMA.FTZ R0, R12, R0, -R43 ;  /* 0x000000000c007223 */ /* 0x000fe2000001082b */
[----:B------:R-:W-:-:S02]  /*9290*/  HADD2.F32 R48, -RZ, R48.H1_H1 ;  /* 0x30000030ff307230 */ /* 0x000fc40000004100 */
[----:B------:R-:W-:Y:S01]  /*92a0*/  FFMA.FTZ R42, R12, R15, R42 ;  /* 0x0000000f0c2a7223 */ /* 0x000fe2000001002a */
[----:B------:R-:W-:Y:S02]  /*92b0*/  HADD2.F32 R50, -RZ, R50.H1_H1 ;  /* 0x30000032ff327230 */ /* 0x000fe40000004100 */
[CC--:B------:R-:W-:Y:S01]  /*92c0*/  FFMA.FTZ R47, R14.reuse, R13.reuse, -R25 ;  /* 0x0000000d0e2f7223 */ /* 0x0c0fe20000010819 */
[----:B------:R-:W-:Y:S01]  /*92d0*/  FMUL.FTZ R43, R41, R13 ;  /* 0x0000000d292b7220 */ /* 0x000fe20000410000 */
[----:B------:R-:W-:Y:S02]  /*92e0*/  HADD2.F32 R25, -RZ, R83.H0_H0 ;  /* 0x20000053ff197230 */ /* 0x000fe40000004100 */
[----:B------:R-:W-:Y:S02]  /*92f0*/  HADD2.F32 R13, -RZ, R85.H0_H0 ;  /* 0x20000055ff0d7230 */ /* 0x000fe40000004100 */
[----:B------:R-:W-:Y:S01]  /*9300*/  FFMA.FTZ R51, R14, R40, R43 ;  /* 0x000000280e337223 */ /* 0x000fe2000001002b */
[----:B------:R-:W-:-:S02]  /*9310*/  HADD2.F32 R41, -RZ, R71.H0_H0 ;  /* 0x20000047ff297230 */ /* 0x000fc40000004100 */
[C---:B------:R-:W-:Y:S01]  /*9320*/  FMUL.FTZ R43, R48.reuse, R25 ;  /* 0x00000019302b7220 */ /* 0x040fe20000410000 */
[----:B------:R-:W-:Y:S02]  /*9330*/  HADD2.F32 R15, -RZ, R84.H0_H0 ;  /* 0x20000054ff0f7230 */ /* 0x000fe40000004100 */
[----:B------:R-:W-:Y:S01]  /*9340*/  FMUL.FTZ R48, R48, R13 ;  /* 0x0000000d30307220 */ /* 0x000fe20000410000 */
[----:B------:R-:W-:Y:S02]  /*9350*/  HADD2.F32 R44, -RZ, R44.H1_H1 ;  /* 0x3000002cff2c7230 */ /* 0x000fe40000004100 */
[C---:B------:R-:W-:Y:S01]  /*9360*/  FMUL.FTZ R71, R50.reuse, R41 ;  /* 0x0000002932477220 */ /* 0x040fe20000410000 */
        /* <DEDUP_REMOVED lines=11> */
[----:B------:R-:W-:Y:S02]  /*9420*/  F2FP.F16.F32.PACK_AB R41, R69, R76 ;  /* 0x0000004c4529723e */ /* 0x000fe400000000ff */
[----:B------:R-:W-:Y:S01]  /*9430*/  F2FP.F16.F32.PACK_AB R43, R78, R77 ;  /* 0x0000004d4e2b723e */ /* 0x000fe200000000ff */
[----:B------:R0:W-:Y:S01]  /*9440*/  STS.128 [R81+0x18400], R12 ;  /* 0x0184000c51007388 */ /* 0x0001e20000000c00 */
[----:B------:R-:W-:-:S05]  /*9450*/  F2FP.F16.F32.PACK_AB R42, R50, R51 ;  /* 0x00000033322a723e */ /* 0x000fca00000000ff */
[----:B------:R0:W-:Y:S02]  /*9460*/  STS.128 [R82+0x18400], R40 ;  /* 0x0184002852007388 */ /* 0x0001e40000000c00 */
.L_x_2883:
[----:B------:R-:W-:Y:S05]  /*9470*/  BSYNC B1 ;  /* 0x0000000000017941 */ /* 0x000fea0003800000 */
.L_x_2882:
[----:B------:R-:W-:Y:S02]  /*9480*/  PRMT R3, R88, 0x7610, R3 ;  /* 0x0000761058037816 */ /* 0x000fe40000000003 */
[----:B------:R-:W-:Y:S01]  /*9490*/  PRMT R74, R89, 0x7610, R74 ;  /* 0x00007610594a7816 */ /* 0x000fe2000000004a */
[----:B------:R-:W-:Y:S06]  /*94a0*/  @P0 BRA `(.L_x_2869) ;  /* 0x00000004005c0947 */ /* 0x000fec0003800000 */
[----:B------:R-:W-:Y:S01]  /*94b0*/  LOP3.LUT R21, R167, R21, R166, 0x1e, !PT ;  /* 0x00000015a7157212 */ /* 0x000fe200078e1ea6 */
[----:B0-----:R-:W0:Y:S01]  /*94c0*/  LDS.128 R12, [R210+0x18400] ;  /* 0x01840000d20c7984 */ /* 0x001e220000000c00 */
[--C-:B------:R-:W-:Y:S01]  /*94d0*/  SHF.R.U64 R51, R8, 0x10, R9.reuse ;  /* 0x0000001008337819 */ /* 0x100fe20000001209 */
[----:B------:R-:W-:Y:S01]  /*94e0*/  HADD2.F32 R46, -RZ, R86.H1_H1 ;  /* 0x30000056ff2e7230 */ /* 0x000fe20000004100 */
[----:B------:R-:W-:Y:S01]  /*94f0*/  SHF.R.U32.HI R48, RZ, 0x10, R9 ;  /* 0x00000010ff307819 */ /* 0x000fe20000011609 */
[----:B------:R-:W-:Y:S01]  /*9500*/  IMAD.IADD R0, R168, 0x1, R21 ;  /* 0x00000001a8007824 */ /* 0x000fe200078e0215 */
[--C-:B------:R-:W-:Y:S01]  /*9510*/  SHF.R.U64 R71, R4, 0x10, R5.reuse ;  /* 0x0000001004477819 */ /* 0x100fe20000001205 */
[----:B------:R-:W-:Y:S01]  /*9520*/  HADD2.F32 R44, -RZ, R87.H0_H0 ;  /* 0x20000057ff2c7230 */ /* 0x000fe20000004100 */
[----:B------:R-:W-:Y:S01]  /*9530*/  SHF.R.U32.HI R21, RZ, 0x10, R5 ;  /* 0x00000010ff157819 */ /* 0x000fe20000011605 */
[----:B------:R-:W-:Y:S01]  /*9540*/  IMAD R0, R0, 0x2, R145 ;  /* 0x0000000200007824 */ /* 0x000fe200078e0291 */
[--C-:B------:R-:W-:Y:S01]  /*9550*/  SHF.R.U64 R49, R10, 0x10, R11.reuse ;  /* 0x000000100a317819 */ /* 0x100fe2000000120b */
[----:B------:R-:W-:Y:S01]  /*9560*/  HADD2.F32 R48, -RZ, R48.H0_H0 ;  /* 0x20000030ff307230 */ /* 0x000fe20000004100 */
[----:B------:R-:W-:-:S02]  /*9570*/  SHF.R.U32.HI R47, RZ, 0x10, R11 ;  /* 0x00000010ff2f7819 */ /* 0x000fc4000001160b */
[----:B------:R-:W1:Y:S01]  /*9580*/  LDS.128 R40, [R0+0x18400] ;  /* 0x0184000000287984 */ /* 0x000e620000000c00 */
[--C-:B------:R-:W-:Y:S02]  /*9590*/  SHF.R.U32.HI R69, RZ, 0x10, R7.reuse ;  /* 0x00000010ff457819 */ /* 0x100fe40000011607 */
[----:B------:R-:W-:Y:S01]  /*95a0*/  SHF.R.U64 R70, R6, 0x10, R7 ;  /* 0x0000001006467819 */ /* 0x000fe20000001207 */
[--C-:B0-----:R-:W-:Y:S02]  /*95b0*/  HADD2.F32 R5, -RZ, R13.reuse.H0_H0 ;  /* 0x2000000dff057230 */ /* 0x101fe40000004100 */
[----:B------:R-:W-:Y:S02]  /*95c0*/  HADD2.F32 R4, -RZ, R12.H0_H0 ;  /* 0x2000000cff047230 */ /* 0x000fe40000004100 */
[----:B------:R-:W-:Y:S02]  /*95d0*/  HADD2.F32 R13, -RZ, R13.H1_H1 ;  /* 0x3000000dff0d7230 */ /* 0x000fe40000004100 */
[----:B------:R-:W-:-:S02]  /*95e0*/  HADD2.F32 R6, -RZ, R14.H0_H0 ;  /* 0x2000000eff067230 */ /* 0x000fc40000004100 */
[--C-:B------:R-:W-:Y:S02]  /*95f0*/  HADD2.F32 R7, -RZ, R15.reuse.H0_H0 ;  /* 0x2000000fff077230 */ /* 0x100fe40000004100 */
[----:B------:R-:W-:Y:S02]  /*9600*/  HADD2.F32 R15, -RZ, R15.H1_H1 ;  /* 0x3000000fff0f7230 */ /* 0x000fe40000004100 */
[----:B------:R-:W-:Y:S02]  /*9610*/  HADD2.F32 R12, -RZ, R12.H1_H1 ;  /* 0x3000000cff0c7230 */ /* 0x000fe40000004100 */
[--C-:B-1----:R-:W-:Y:S02]  /*9620*/  HADD2.F32 R9, -RZ, R41.reuse.H0_H0 ;  /* 0x20000029ff097230 */ /* 0x102fe40000004100 */
[----:B------:R-:W-:Y:S02]  /*9630*/  HADD2.F32 R8, -RZ, R40.H0_H0 ;  /* 0x20000028ff087230 */ /* 0x000fe40000004100 */
[----:B------:R-:W-:-:S02]  /*9640*/  HADD2.F32 R41, -RZ, R41.H1_H1 ;  /* 0x30000029ff297230 */ /* 0x000fc40000004100 */
[C---:B------:R-:W-:Y:S01]  /*9650*/  FMUL.FTZ R50, R9.reuse, R46 ;  /* 0x0000002e09327220 */ /* 0x040fe20000410000 */
[-C--:B------:R-:W-:Y:S01]  /*9660*/  FMUL.FTZ R68, R9, R44.reuse ;  /* 0x0000002c09447220 */ /* 0x080fe20000410000 */
[----:B------:R-:W-:Y:S02]  /*9670*/  HADD2.F32 R9, -RZ, R24.H0_H0 ;  /* 0x20000018ff097230 */ /* 0x000fe40000004100 */
[C---:B------:R-:W-:Y:S01]  /*9680*/  FFMA.FTZ R50, R5.reuse, R44, -R50 ;  /* 0x0000002c05327223 */ /* 0x040fe20000010832 */
[----:B------:R-:W-:Y:S02]  /*9690*/  HADD2.F32 R44, -RZ, R21.H0_H0 ;  /* 0x20000015ff2c7230 */ /* 0x000fe40000004100 */
[----:B------:R-:W-:Y:S01]  /*96a0*/  FFMA.FTZ R68, R5, R46, R68 ;  /* 0x0000002e05447223 */ /* 0x000fe20000010044 */
[----:B------:R-:W-:Y:S02]  /*96b0*/  HADD2.F32 R5, -RZ, R20.H1_H1 ;  /* 0x30000014ff057230 */ /* 0x000fe40000004100 */
[----:B------:R-:W-:Y:S01]  /*96c0*/  FMUL.FTZ R25, R8, R9 ;  /* 0x0000000908197220 */ /* 0x000fe20000410000 */
[C---:B------:R-:W-:Y:S01]  /*96d0*/  FMUL.FTZ R24, R41.reuse, R48 ;  /* 0x0000003029187220 */ /* 0x040fe20000410000 */
[----:B------:R-:W-:Y:S01]  /*96e0*/  FMUL.FTZ R46, R41, R44 ;  /* 0x0000002c292e7220 */ /* 0x000fe20000410000 */
[----:B------:R-:W-:-:S02]  /*96f0*/  HADD2.F32 R10, -RZ, R42.H0_H0 ;  /* 0x2000002aff0a7230 */ /* 0x000fc40000004100 */
[-C--:B------:R-:W-:Y:S01]  /*9700*/  FMUL.FTZ R8, R8, R5.reuse ;  /* 0x0000000508087220 */ /* 0x080fe20000410000 */
[C---:B------:R-:W-:Y:S01]  /*9710*/  FFMA.FTZ R25, R4.reuse, R5, -R25 ;  /* 0x0000000504197223 */ /* 0x040fe20000010819 */
[C---:B------:R-:W-:Y:S01]  /*9720*/  FFMA.FTZ R41, R13.reuse, R44, -R24 ;  /* 0x0000002c0d297223 */ /* 0x040fe20000010818 */
[----:B------:R-:W-:Y:S01]  /*9730*/  FFMA.FTZ R45, R13, R48, R46 ;  /* 0x000000300d2d7223 */ /* 0x000fe2000001002e */
[----:B------:R-:W-:Y:S02]  /*9740*/  HADD2.F32 R5, -RZ, R20.H0_H0 ;  /* 0x20000014ff057230 */ /* 0x000fe40000004100 */
[----:B------:R-:W-:Y:S01]  /*9750*/  FFMA.FTZ R13, R4, R9, R8 ;  /* 0x00000009040d7223 */ /* 0x000fe20000010008 */
[----:B------:R-:W-:Y:S02]  /*9760*/  HADD2.F32 R11, -RZ, R43.H0_H0 ;  /* 0x2000002bff0b7230 */ /* 0x000fe40000004100 */
[----:B------:R-:W-:Y:S02]  /*9770*/  HADD2.F32 R21, -RZ, R3.H0_H0 ;  /* 0x20000003ff157230 */ /* 0x000fe40000004100 */
[----:B------:R-:W-:-:S02]  /*9780*/  HADD2.F32 R20, -RZ, R74.H0_H0 ;  /* 0x2000004aff147230 */ /* 0x000fc40000004100 */
[----:B------:R-:W-:Y:S02]  /*9790*/  HADD2.F32 R4, -RZ, R3.H1_H1 ;  /* 0x30000003ff047230 */ /* 0x000fe40000004100 */
[C---:B------:R-:W-:Y:S01]  /*97a0*/  FMUL.FTZ R9, R10.reuse, R21 ;  /* 0x000000150a097220 */ /* 0x040fe20000410000 */
[-C--:B------:R-:W-:Y:S01]  /*97b0*/  FMUL.FTZ R3, R10, R5.reuse ;  /* 0x000000050a037220 */ /* 0x080fe20000410000 */
[C---:B------:R-:W-:Y:S01]  /*97c0*/  FMUL.FTZ R44, R11.reuse, R20 ;  /* 0x000000140b2c7220 */ /* 0x040fe20000410000 */
[----:B------:R-:W-:Y:S02]  /*97d0*/  HADD2.F32 R43, -RZ, R43.H1_H1 ;  /* 0x3000002bff2b7230 */ /* 0x000fe40000004100 */
[----:B------:R-:W-:Y:S01]  /*97e0*/  FMUL.FTZ R11, R11, R4 ;  /* 0x000000040b0b7220 */ /* 0x000fe20000410000 */
[----:B------:R-:W-:Y:S02]  /*97f0*/  HADD2.F32 R10, -RZ, R47.H0_H0 ;  /* 0x2000002fff0a7230 */ /* 0x000fe40000004100 */
[----:B------:R-:W-:Y:S01]  /*9800*/  FFMA.FTZ R24, R6, R5, -R9 ;  /* 0x0000000506187223 */ /* 0x000fe20000010809 */
[----:B------:R-:W-:-:S02]  /*9810*/  HADD2.F32 R8, -RZ, R69.H0_H0 ;  /* 0x20000045ff087230 */ /* 0x000fc40000004100 */
[----:B------:R-:W-:Y:S01]  /*9820*/  FFMA.FTZ R21, R6, R21, R3 ;  /* 0x0000001506157223 */ /* 0x000fe20000010003 */
[C---:B------:R-:W-:Y:S01]  /*9830*/  FFMA.FTZ R44, R7.reuse, R4, -R44 ;  /* 0x00000004072c7223 */ /* 0x040fe2000001082c */
[----:B------:R-:W-:Y:S01]  /*9840*/  FFMA.FTZ R20, R7, R20, R11 ;  /* 0x0000001407147223 */ /* 0x000fe2000001000b */
[----:B------:R-:W-:Y:S02]  /*9850*/  HADD2.F32 R40, -RZ, R40.H1_H1 ;  /* 0x30000028ff287230 */ /* 0x000fe40000004100 */
[C---:B------:R-:W-:Y:S01]  /*9860*/  FMUL.FTZ R6, R43.reuse, R10 ;  /* 0x0000000a2b067220 */ /* 0x040fe20000410000 */
[----:B------:R-:W-:Y:S02]  /*9870*/  HADD2.F32 R42, -RZ, R42.H1_H1 ;  /* 0x3000002aff2a7230 */ /* 0x000fe40000004100 */
[-C--:B------:R-:W-:Y:S01]  /*9880*/  FMUL.FTZ R4, R43, R8.reuse ;  /* 0x000000082b047220 */ /* 0x080fe20000410000 */
[----:B------:R-:W-:Y:S02]  /*9890*/  HADD2.F32 R7, -RZ, R51.H0_H0 ;  /* 0x20000033ff077230 */ /* 0x000fe40000004100 */
[----:B------:R-:W-:Y:S01]  /*98a0*/  FFMA.FTZ R43, R15, R8, -R6 ;  /* 0x000000080f2b7223 */ /* 0x000fe20000010806 */
[----:B------:R-:W-:-:S02]  /*98b0*/  HADD2.F32 R9, -RZ, R49.H0_H0 ;  /* 0x20000031ff097230 */ /* 0x000fc40000004100 */
[----:B------:R-:W-:Y:S01]  /*98c0*/  FFMA.FTZ R47, R15, R10, R4 ;  /* 0x0000000a0f2f7223 */ /* 0x000fe20000010004 */
[----:B------:R-:W-:Y:S02]  /*98d0*/  HADD2.F32 R3, -RZ, R71.H0_H0 ;  /* 0x20000047ff037230 */ /* 0x000fe40000004100 */
[----:B------:R-:W-:Y:S01]  /*98e0*/  FMUL.FTZ R11, R40, R7 ;  /* 0x00000007280b7220 */ /* 0x000fe20000410000 */
[----:B------:R-:W-:Y:S02]  /*98f0*/  HADD2.F32 R5, -RZ, R70.H0_H0 ;  /* 0x20000046ff057230 */ /* 0x000fe40000004100 */
[----:B------:R-:W-:Y:S01]  /*9900*/  FMUL.FTZ R15, R42, R9 ;  /* 0x000000092a0f7220 */ /* 0x000fe20000410000 */
[----:B------:R-:W-:Y:S02]  /*9910*/  HADD2.F32 R14, -RZ, R14.H1_H1 ;  /* 0x3000000eff0e7230 */ /* 0x000fe40000004100 */
[-C--:B------:R-:W-:Y:S01]  /*9920*/  FMUL.FTZ R40, R40, R3.reuse ;  /* 0x0000000328287220 */ /* 0x080fe20000410000 */
[----:B------:R-:W-:Y:S01]  /*9930*/  FFMA.FTZ R4, R12, R3, -R11 ;  /* 0x000000030c047223 */ /* 0x000fe2000001080b */
[-C--:B------:R-:W-:Y:S01]  /*9940*/  FMUL.FTZ R42, R42, R5.reuse ;  /* 0x000000052a2a7220 */ /* 0x080fe20000410000 */
[----:B------:R-:W-:Y:S01]  /*9950*/  F2FP.F16.F32.PACK_AB R11, R47, R20 ;  /* 0x000000142f0b723e */ /* 0x000fe200000000ff */
        /* <DEDUP_REMOVED lines=12> */
.L_x_2869:
[----:B------:R-:W-:Y:S05]  /*9a20*/  BSYNC B0 ;  /* 0x0000000000007941 */ /* 0x000fea0003800000 */
.L_x_2849:
        /* <DEDUP_REMOVED lines=8> */
.L_x_2846:
[----:B0-234-:R-:W-:Y:S01]  /*9ab0*/  IMAD.MOV.U32 R4, RZ, RZ, R63 ;  /* 0x000000ffff047224 */ /* 0x01dfe200078e003f */
[----:B------:R-:W-:Y:S05]  /*9ac0*/  WARPSYNC.ALL ;  /* 0x0000000000007948 */ /* 0x000fea0003800000 */
[----:B------:R-:W-:Y:S01]  /*9ad0*/  IMAD.MOV.U32 R5, RZ, RZ, R64 ;  /* 0x000000ffff057224 */ /* 0x000fe200078e0040 */
[----:B------:R-:W-:Y:S01]  /*9ae0*/  UIADD3 UR4, UP0, UR49, 0x460, URZ ;  /* 0x0000046031047890 */ /* 0x000fe2000ff1e03f */
[----:B------:R-:W-:Y:S01]  /*9af0*/  IMAD.MOV.U32 R6, RZ, RZ, R19 ;  /* 0x000000ffff067224 */ /* 0x000fe200078e0013 */
[----:B------:R0:W-:Y:S01]  /*9b00*/  STL.64 [R1+0x210], R28 ;  /* 0x0002101c01007387 */ /* 0x0001e20000100a00 */
[----:B------:R-:W-:Y:S01]  /*9b10*/  IMAD.MOV.U32 R7, RZ, RZ, R66 ;  /* 0x000000ffff077224 */ /* 0x000fe200078e0042 */
[----:B------:R-:W-:Y:S01]  /*9b20*/  UIADD3.X UR5, URZ, UR48, URZ, UP0, !UPT ;  /* 0x000000303f057290 */ /* 0x000fe200087fe43f */
[----:B------:R-:W-:Y:S01]  /*9b30*/  IMAD.MOV.U32 R8, RZ, RZ, R59 ;  /* 0x000000ffff087224 */ /* 0x000fe200078e003b */
[----:B------:R-:W-:Y:S01]  /*9b40*/  MOV R24, R61 ;  /* 0x0000003d00187202 */ /* 0x000fe20000000f00 */
[----:B------:R-:W-:Y:S01]  /*9b50*/  IMAD.MOV.U32 R9, RZ, RZ, R60 ;  /* 0x000000ffff097224 */ /* 0x000fe200078e003c */
[----:B------:R2:W-:Y:S01]  /*9b60*/  STL.128 [R1+0x180], R4 ;  /* 0x0001800401007387 */ /* 0x0005e20000100c00 */
[----:B------:R-:W-:Y:S01]  /*9b70*/  IMAD.MOV.U32 R10, RZ, RZ, R58 ;  /* 0x000000ffff0a7224 */ /* 0x000fe200078e003a */
[----:B------:R-:W-:Y:S01]  /*9b80*/  BSSY B0, `(.L_x_2884) ;  /* 0x0000029000007945 */ /* 0x000fe20003800000 */
[----:B------:R-:W-:Y:S01]  /*9b90*/  IMAD.MOV.U32 R11, RZ, RZ, R57 ;  /* 0x000000ffff0b7224 */ /* 0x000fe200078e0039 */
[----:B------:R-:W-:Y:S01]  /*9ba0*/  MOV R216, 0x9e10 ;  /* 0x00009e1000d87802 */ /* 0x000fe20000000f00 */
[----:B-1----:R-:W-:-:S02]  /*9bb0*/  IMAD.U32 R0, RZ, RZ, UR41 ;  /* 0x00000029ff007e24 */ /* 0x002fc4000f8e00ff */
[----:B------:R-:W-:Y:S01]  /*9bc0*/  IMAD.U32 R3, RZ, RZ, UR43 ;  /* 0x0000002bff037e24 */ /* 0x000fe2000f8e00ff */
[----:B------:R1:W-:Y:S01]  /*9bd0*/  STL.128 [R1+0x1c0], R8 ;  /* 0x0001c00801007387 */ /* 0x0003e20000100c00 */
[----:B------:R-:W-:Y:S02]  /*9be0*/  IMAD.MOV.U32 R25, RZ, RZ, R62 ;  /* 0x000000ffff197224 */ /* 0x000fe400078e003e */
[----:B------:R-:W-:Y:S02]  /*9bf0*/  IMAD.MOV.U32 R19, RZ, RZ, R56 ;  /* 0x000000ffff137224 */ /* 0x000fe400078e0038 */
[----:B0-----:R-:W-:Y:S01]  /*9c00*/  IMAD.MOV.U32 R28, RZ, RZ, R0 ;  /* 0x000000ffff1c7224 */ /* 0x001fe200078e0000 */
[----:B------:R-:W-:Y:S01]  /*9c10*/  STL.128 [R1+0x1a0], R24 ;  /* 0x0001a01801007387 */ /* 0x000fe20000100c00 */
[----:B------:R-:W-:Y:S02]  /*9c20*/  IMAD.MOV.U32 R29, RZ, RZ, R3 ;  /* 0x000000ffff1d7224 */ /* 0x000fe400078e0003 */
[----:B--2---:R-:W-:-:S02]  /*9c30*/  IMAD.MOV.U32 R4, RZ, RZ, R38 ;  /* 0x000000ffff047224 */ /* 0x004fc400078e0026 */
[----:B------:R-:W-:Y:S01]  /*9c40*/  IMAD.MOV.U32 R5, RZ, RZ, R67 ;  /* 0x000000ffff057224 */ /* 0x000fe200078e0043 */
[----:B------:R-:W-:Y:S01]  /*9c50*/  STL.128 [R1+0x1b0], R28 ;  /* 0x0001b01c01007387 */ /* 0x000fe20000100c00 */
[----:B------:R-:W-:Y:S02]  /*9c60*/  IMAD.MOV.U32 R6, RZ, RZ, R32 ;  /* 0x000000ffff067224 */ /* 0x000fe400078e0020 */
[----:B------:R-:W-:Y:S02]  /*9c70*/  IMAD.MOV.U32 R7, RZ, RZ, R39 ;  /* 0x000000ffff077224 */ /* 0x000fe400078e0027 */
[----:B-1----:R-:W-:Y:S01]  /*9c80*/  IMAD.MOV.U32 R8, RZ, RZ, R54 ;  /* 0x000000ffff087224 */ /* 0x002fe200078e0036 */
[----:B------:R-:W-:Y:S01]  /*9c90*/  MOV R54, UR4 ;  /* 0x0000000400367c02 */ /* 0x000fe20008000f00 */
[----:B------:R-:W-:Y:S01]  /*9ca0*/  IMAD.MOV.U32 R9, RZ, RZ, R55 ;  /* 0x000000ffff097224 */ /* 0x000fe200078e0037 */
[----:B------:R0:W-:Y:S01]  /*9cb0*/  STL.128 [R1+0x1e0], R4 ;  /* 0x0001e00401007387 */ /* 0x0001e20000100c00 */
[----:B------:R-:W-:-:S02]  /*9cc0*/  IMAD.MOV.U32 R10, RZ, RZ, R34 ;  /* 0x000000ffff0a7224 */ /* 0x000fc400078e0022 */
[----:B------:R-:W-:Y:S02]  /*9cd0*/  IMAD.MOV.U32 R11, RZ, RZ, R35 ;  /* 0x000000ffff0b7224 */ /* 0x000fe400078e0023 */
[----:B------:R-:W-:Y:S02]  /*9ce0*/  IMAD.U32 R55, RZ, RZ, UR5 ;  /* 0x00000005ff377e24 */ /* 0x000fe4000f8e00ff */
[----:B------:R-:W-:Y:S01]  /*9cf0*/  IMAD.U32 R3, RZ, RZ, UR49 ;  /* 0x00000031ff037e24 */ /* 0x000fe2000f8e00ff */
[----:B------:R-:W-:Y:S01]  /*9d00*/  STL.128 [R1+0x200], R8 ;  /* 0x0002000801007387 */ /* 0x000fe20000100c00 */
[----:B------:R-:W-:Y:S02]  /*9d10*/  VIADD R0, R178, 0xffffffff ;  /* 0xffffffffb2007836 */ /* 0x000fe40000000000 */
[----:B------:R-:W-:Y:S02]  /*9d20*/  VIADD R3, R3, 0x178 ;  /* 0x0000017803037836 */ /* 0x000fe40000000000 */
[----:B0-----:R-:W-:Y:S01]  /*9d30*/  IMAD.MOV.U32 R4, RZ, RZ, R36 ;  /* 0x000000ffff047224 */ /* 0x001fe200078e0024 */
[----:B------:R-:W-:Y:S01]  /*9d40*/  MOV R7, R37 ;  /* 0x0000002500077202 */ /* 0x000fe20000000f00 */
[----:B------:R-:W-:-:S02]  /*9d50*/  IMAD.MOV.U32 R5, RZ, RZ, R65 ;  /* 0x000000ffff057224 */ /* 0x000fc400078e0041 */
[----:B------:R-:W-:Y:S02]  /*9d60*/  IMAD.MOV.U32 R6, RZ, RZ, R18 ;  /* 0x000000ffff067224 */ /* 0x000fe400078e0012 */
[----:B------:R-:W-:Y:S02]  /*9d70*/  IMAD.MOV.U32 R18, RZ, RZ, R53 ;  /* 0x000000ffff127224 */ /* 0x000fe400078e0035 */
[----:B------:R-:W-:Y:S01]  /*9d80*/  IMAD.MOV.U32 R53, RZ, RZ, R33 ;  /* 0x000000ffff357224 */ /* 0x000fe200078e0021 */
[----:B------:R0:W-:Y:S04]  /*9d90*/  STL.128 [R1+0x1f0], R4 ;  /* 0x0001f00401007387 */ /* 0x0001e80000100c00 */
[----:B------:R1:W-:Y:S04]  /*9da0*/  STL.128 [R1+0x190], R16 ;  /* 0x0001901001007387 */ /* 0x0003e80000100c00 */
[----:B------:R1:W-:Y:S01]  /*9db0*/  STL.128 [R1+0x1d0], R52 ;  /* 0x0001d03401007387 */ /* 0x0003e20000100c00 */
[----:B0-----:R-:W-:-:S02]  /*9dc0*/  IMAD.U32 R4, RZ, RZ, UR40 ;  /* 0x00000028ff047e24 */ /* 0x001fc4000f8e00ff */
[----:B------:R-:W-:-:S05]  /*9dd0*/  IMAD.U32 R5, RZ, RZ, UR42 ;  /* 0x0000002aff057e24 */ /* 0x000fca000f8e00ff */
[----:B------:R1:W-:Y:S01]  /*9de0*/  STL.64 [R1+0x178], R4 ;  /* 0x0001780401007387 */ /* 0x0003e20000100a00 */
[----:B------:R1:W-:Y:S06]  /*9df0*/  BAR.SYNC.DEFER_BLOCKING R176, 0x100 ;  /* 0x000400b00000751d */ /* 0x0003ec0000010000 */
[----:B-1---5:R-:W-:Y:S05]  /*9e00*/  CALL.REL.NOINC `($_ZN7cutlass13device_kernelIN5flash11enable_sm90INS1_16FlashAttnFwdSm90INS1_25CollectiveMainloopFwdSm90ILi2EN4cute5tupleIJNS5_1CILi1EEES8_S8_EEENS6_IJNS7_ILi128EEENS7_ILi96EEENS7_ILi64EEEEEELi256ENS_6half_tEfNS_4arch4Sm90ELb0ELb1ELb1ELb1ELb0ELb1ELb1ELb1ELb0ELb0ELb0ELb0EEENS1_21CollectiveEpilogueFwdINS6_IJSA_NS7_ILi256EEESB_EEES9_SE_SG_Li256ELb1ELb0ELb0ELb0EEENS1_36VarlenDynamicPersistentTileSchedulerILi128ELi96ELi256ELi32ELb0ELb0ELb1ELb1ELb0ELb1EEEEEEEEEvNT_6ParamsE$_ZZN5flash25CollectiveMainloopFwdSm90ILi2EN4cute5tupleIJNS1_1CILi1EEES4_S4_EEENS2_IJNS3_ILi128EEENS3_ILi96EEENS3_ILi64EEEEEELi256EN7cutlass6half_tEfNSA_4arch4Sm90ELb0ELb1ELb1ELb1ELb0ELb1ELb1ELb1ELb0ELb0ELb0ELb0EE3mmaINS_16FlashAttnFwdSm90ISE_NS_21CollectiveEpilogueFwdINS2_IJS6_NS3_ILi256EEES7_EEES5_SB_SD_Li256ELb1ELb0ELb0ELb0EEENS_36VarlenDynamicPersistentTileSchedulerILi128ELi96ELi256ELi32ELb0ELb0ELb1ELb1ELb0ELb1EEEE13SharedStorageENS1_6TensorINS1_11ArrayEngineIfLm128EEENS1_6LayoutINS2_IJNS2_IJNS3_ILi2EEEST_NS3_ILi32EEEEEES4_S4_EEENS2_IJNS2_IJS4_ST_NS3_ILi4EEEEEENS3_ILi0EEESZ_EEEEEEENS_7SoftmaxILi2ELi0EEEEEbRKNSE_6ParamsENSA_25PipelineTmaAsyncNoClusterILi2ENSA_16PipelineTmaAsyncILi2EEEEES1B_RNSA_13PipelineStateILj2EEERT0_RT1_iRiRKNS_16SeqlenInfoQKNewKILb1ELb1EEENS2_IJiiiiEEERT_ENKUliT_T0_T1_E_clIZSF_ISO_S12_S14_EbS17_S1B_S1B_S1E_S1G_S1I_iS1J_S1N_S1O_S1Q_EUlRS1R_iE0_NS3_ILb1EEES1Y_EEDaiS1R_S1S_S1T_) ;  /* 0x000002c800647944 */ /* 0x022fea0003c00000 */
[----:B------:R-:W-:Y:S05]  /*9e10*/  BSYNC B0 ;  /* 0x0000000000007941 */ /* 0x000fea0003800000 */
.L_x_2884:
[----:B------:R-:W2:Y:S01]  /*9e20*/  LDL R2, [R1+0x70] ;  /* 0x0000700001027983 */ /* 0x000ea20000100800 */
[----:B------:R-:W0:Y:S01]  /*9e30*/  LDC.64 R6, c[0x0][0xad8] ;  /* 0x0002b600ff067b82 */ /* 0x000e220000000a00 */
[----:B------:R-:W-:Y:S01]  /*9e40*/  VIADD R0, R178, 0xfffffffe ;  /* 0xfffffffeb2007836 */ /* 0x000fe20000000000 */
[----:B0-----:R-:W-:Y:S01]  /*9e50*/  ISETP.GE.AND P0, PT, R7, 0x1, PT ;  /* 0x000000010700780c */ /* 0x001fe20003f06270 */
[----:B--2---:R-:W-:-:S05]  /*9e60*/  IMAD.SHL.U32 R2, R2, 0x80, RZ ;  /* 0x0000008002027824 */ /* 0x004fca00078e00ff */
[----:B------:R-:W-:-:S05]  /*9e70*/  IADD3 R5, R2, R157, -R156 ;  /* 0x0000009d02057210 */ /* 0x000fca0007ffe89c */
[----:B------:R-:W-:Y:S02]  /*9e80*/  IMAD.IADD R3, R5, 0x1, R6 ;  /* 0x0000000105037824 */ /* 0x000fe400078e0206 */
[----:B------:R-:W-:Y:S05]  /*9e90*/  @!P0 BRA `(.L_x_2885) ;  /* 0x0000000000488947 */ /* 0x000fea0003800000 */
        /* <DEDUP_REMOVED lines=11> */
.L_x_2887:
[----:B------:R-:W-:-:S13]  /*9f50*/  ISETP.NE.AND P0, PT, R7, 0x1, PT ;  /* 0x000000010700780c */ /* 0x000fda0003f05270 */
[----:B------:R-:W0:Y:S02]  /*9f60*/  @P0 LDC.64 R8, c[0x0][0xae0] ;  /* 0x0002b800ff080b82 */ /* 0x000e240000000a00 */
[----:B0-----:R-:W-:-:S05]  /*9f70*/  @P0 IMAD.HI.U32 R6, R4, R8, RZ ;  /* 0x0000000804060227 */ /* 0x001fca00078e00ff */
[----:B------:R-:W-:-:S07]  /*9f80*/  @P0 SHF.R.U32.HI R4, RZ, R9, R6 ;  /* 0x00000009ff040219 */ /* 0x000fce0000011606 */
.L_x_2888:
[----:B------:R-:W-:Y:S05]  /*9f90*/  BSYNC B0 ;  /* 0x0000000000007941 */ /* 0x000fea0003800000 */
.L_x_2886:
[----:B------:R-:W-:-:S05]  /*9fa0*/  IMAD R4, R4, R7, R7 ;  /* 0x0000000704047224 */ /* 0x000fca00078e0207 */
[----:B------:R-:W-:-:S07]  /*9fb0*/  VIMNMX R3, R3, R4, PT ;  /* 0x0000000403037248 */ /* 0x000fce0003fe0100 */
.L_x_2885:
[----:B------:R-:W-:-:S05]  /*9fc0*/  IMAD.HI R3, R3, 0x2aaaaaab, RZ ;  /* 0x2aaaaaab03037827 */ /* 0x000fca00078e02ff */
[----:B------:R-:W-:-:S04]  /*9fd0*/  SHF.R.U32.HI R4, RZ, 0x1f, R3 ;  /* 0x0000001fff047819 */ /* 0x000fc80000011603 */
[----:B------:R-:W-:-:S04]  /*9fe0*/  LEA.HI.SX32 R3, R3, R4, 0x1c ;  /* 0x0000000403037211 */ /* 0x000fc800078fe2ff */
[----:B------:R-:W-:-:S04]  /*9ff0*/  VIMNMX R3, R164, R3, !PT ;  /* 0x00000003a4037248 */ /* 0x000fc80007fe0100 */
[----:B------:R-:W-:-:S13]  /*a000*/  ISETP.GE.AND P0, PT, R0, R3, PT ;  /* 0x000000030000720c */ /* 0x000fda0003f06270 */
[----:B------:R-:W-:Y:S05]  /*a010*/  @!P0 BRA `(.L_x_2889) ;  /* 0x000000b000408947 */ /* 0x000fea0003800000 */
.L_x_2916:
        /* <DEDUP_REMOVED lines=16> */
[----:B-1----:R-:W-:-:S02]  /*a120*/  @!P0 MOV R5, RZ ;  /* 0x000000ff00058202 */ /* 0x002fc40000000f00 */
[----:B--2---:R-:W-:-:S04]  /*a130*/  LOP3.LUT R2, R2, 0x1, RZ, 0xfc, !PT ;  /* 0x0000000102027812 */ /* 0x004fc800078efcff */
[----:B------:R-:W-:-:S13]  /*a140*/  ISETP.NE.AND P1, PT, R2, 0x3, PT ;  /* 0x000000030200780c */ /* 0x000fda0003f25270 */
[----:B0-----:R-:W-:Y:S05]  /*a150*/  @!P1 BRA `(.L_x_2891) ;  /* 0x0000000000049947 */ /* 0x001fea0003800000 */
[----:B------:R-:W-:Y:S01]  /*a160*/  BPT.TRAP 0x1 ;  /* 0x000000040000795c */ /* 0x000fe20000300000 */
.L_x_2891:
[----:B------:R-:W-:Y:S05]  /*a170*/  BSYNC B0 ;  /* 0x0000000000007941 */ /* 0x000fea0003800000 */
.L_x_2890:
        /* <DEDUP_REMOVED lines=13> */
.L_x_2893:
[----:B------:R-:W-:Y:S05]  /*a250*/  BSYNC B0 ;  /* 0x0000000000007941 */ /* 0x000fea0003800000 */
.L_x_2892:
        /* <DEDUP_REMOVED lines=8> */
.L_x_2895:
[----:B------:R-:W-:Y:S05]  /*a2e0*/  BSYNC B0 ;  /* 0x0000000000007941 */ /* 0x000fea0003800000 */
.L_x_2894:
[----:B------:R-:W2:Y:S04]  /*a2f0*/  LD.E R5, desc[UR56][R16.64+0x218] ;  /* 0x0002183810057980 */ /* 0x000ea8000c101900 */
[----:B------:R-:W2:Y:S01]  /*a300*/  LDL.64 R8, [R1+0xa0] ;  /* 0x0000a00001087983 */ /* 0x000ea20000100a00 */
[----:B------:R-:W-:Y:S05]  /*a310*/  WARPSYNC.ALL ;  /* 0x0000000000007948 */ /* 0x000fea0003800000 */
[----:B------:R-:W3:Y:S04]  /*a320*/  LDL.64 R14, [R1+0x98] ;  /* 0x00009800010e7983 */ /* 0x000ee80000100a00 */
[----:B0----5:R-:W4:Y:S04]  /*a330*/  LDL.64 R6, [R1+0x98] ;  /* 0x0000980001067983 */ /* 0x021f280000100a00 */
        /* <DEDUP_REMOVED lines=15> */
[----:B------:R-:W-:Y:S02]  /*a430*/  R2UR UR5, R15 ;  /* 0x000000000f0572ca */ /* 0x000fe400000e0000 */
[----:B------:R-:W3:Y:S11]  /*a440*/  LDL R15, [R1+0x54] ;  /* 0x00005400010f7983 */ /* 0x000ef60000100800 */
[----:B------:R-:W-:Y:S01]  /*a450*/  HGMMA.64x96x16.F32 R24, gdesc[UR4], RZ, !UPT, gsb0 ;  /* 0x01600000041879f0 */ /* 0x000fe2000c0008ff */
[----:B----4-:R-:W-:Y:S01]  /*a460*/  VIADD R6, R6, 0x2 ;  /* 0x0000000206067836 */ /* 0x010fe20000000000 */
[----:B------:R-:W-:-:S02]  /*a470*/  R2UR UR6, R8 ;  /* 0x00000000080672ca */ /* 0x000fc400000e0000 */
[----:B------:R-:W-:Y:S02]  /*a480*/  R2UR UR7, R9 ;  /* 0x00000000090772ca */ /* 0x000fe400000e0000 */
[----:B------:R-:W-:Y:S02]  /*a490*/  R2UR UR4, R6 ;  /* 0x00000000060472ca */ /* 0x000fe400000e0000 */
[----:B------:R-:W-:Y:S01]  /*a4a0*/  R2UR UR5, R7 ;  /* 0x00000000070572ca */ /* 0x000fe200000e0000 */
[----:B------:R-:W-:Y:S02]  /*a4b0*/  VIADD R10, R10, 0x4 ;  /* 0x000000040a0a7836 */ /* 0x000fe40000000000 */
[----:B------:R-:W-:Y:S02]  /*a4c0*/  VIADD R6, R4, 0x4 ;  /* 0x0000000404067836 */ /* 0x000fe40000000000 */
[----:B------:R-:W-:Y:S01]  /*a4d0*/  IMAD.MOV.U32 R7, RZ, RZ, R9 ;  /* 0x000000ffff077224 */ /* 0x000fe200078e0009 */
[----:B------:R-:W-:-:S02]  /*a4e0*/  WARPGROUP.DEPBAR.LE gsb0, 0x0 ;  /* 0x00008000000079c5 */ /* 0x000fc40000010000 */
        /* <DEDUP_REMOVED lines=25> */
[----:B0-----:R-:W-:Y:S05]  /*a680*/  @!P1 BRA `(.L_x_2898) ;  /* 0x0000000000049947 */ /* 0x001fea0003800000 */
[----:B------:R-:W-:Y:S01]  /*a690*/  BPT.TRAP 0x1 ;  /* 0x000000040000795c */ /* 0x000fe20000300000 */
.L_x_2898:
[----:B------:R-:W-:Y:S05]  /*a6a0*/  BSYNC B0 ;  /* 0x0000000000007941 */ /* 0x000fea0003800000 */
.L_x_2897:
[----:B------:R-:W2:Y:S01]  /*a6b0*/  LDL.64 R6, [R1+0x40] ;  /* 0x0000400001067983 */ /* 0x000ea20000100a00 */
[----:B-----5:R-:W-:Y:S02]  /*a6c0*/  SHF.L.U32 R14, R14, 0x1f, RZ ;  /* 0x0000001f0e0e7819 */ /* 0x020fe400000006ff */
[----:B--2---:R-:W-:-:S04]  /*a6d0*/  MOV R7, R6 ;  /* 0x0000000600077202 */ /* 0x004fc80000000f00 */
[----:B------:R-:W-:-:S04]  /*a6e0*/  LEA R5, R5, R7, 0x3 ;  /* 0x0000000705057211 */ /* 0x000fc800078e18ff */
[----:B------:R0:W1:Y:S01]  /*a6f0*/  SYNCS.PHASECHK.TRANS64.TRYWAIT P0, [R5+URZ], R14 ;  /* 0x0000000e050075a7 */ /* 0x000062000800017f */
[----:B------:R0:W5:Y:S04]  /*a700*/  LD.E R4, desc[UR56][R16.64+0x218] ;  /* 0x0002183810047980 */ /* 0x000168000c101900 */
[----:B------:R0:W5:Y:S01]  /*a710*/  LD.E R6, desc[UR56][R16.64+0x21c] ;  /* 0x00021c3810067980 */ /* 0x000162000c101900 */
[----:B------:R-:W-:Y:S04]  /*a720*/  BSSY B0, `(.L_x_2899) ;  /* 0x0000003000007945 */ /* 0x000fe80003800000 */
[----:B------:R-:W-:Y:S05]  /*a730*/  @!P1 BRA `(.L_x_2900) ;  /* 0x0000000000049947 */ /* 0x000fea0003800000 */
[----:B------:R-:W-:Y:S01]  /*a740*/  BPT.TRAP 0x1 ;  /* 0x000000040000795c */ /* 0x000fe20000300000 */
.L_x_2900:
[----:B------:R-:W-:Y:S05]  /*a750*/  BSYNC B0 ;  /* 0x0000000000007941 */ /* 0x000fea0003800000 */
.L_x_2899:
[----:B------:R-:W-:Y:S04]  /*a760*/  BSSY B0, `(.L_x_2901) ;  /* 0x0000006000007945 */ /* 0x000fe80003800000 */
[----:B-1----:R-:W-:Y:S05]  /*a770*/  @P0 BRA `(.L_x_2902) ;  /* 0x0000000000100947 */ /* 0x002fea0003800000 */
[----:B-----5:R-:W-:Y:S01]  /*a780*/  IMAD R4, R4, 0x8, R7 ;  /* 0x0000000804047824 */ /* 0x020fe200078e0207 */
[----:B0-----:R-:W-:-:S04]  /*a790*/  SHF.L.U32 R5, R6, 0x1f, RZ ;  /* 0x0000001f06057819 */ /* 0x001fc800000006ff */
[----:B------:R-:W0:Y:S02]  /*a7a0*/  SYNCS.PHASECHK.TRANS64.TRYWAIT P0, [R4+URZ], R5 ;  /* 0x00000005040075a7 */ /* 0x000e24000800017f */
[----:B0-----:R-:W-:Y:S05]  /*a7b0*/  @!P0 BRA `(.L_x_2903) ;  /* 0x000002a800c88947 */ /* 0x001fea0003800000 */
.L_x_2902:
[----:B------:R-:W-:Y:S05]  /*a7c0*/  BSYNC B0 ;  /* 0x0000000000007941 */ /* 0x000fea0003800000 */
.L_x_2901:
[----:B------:R-:W2:Y:S04]  /*a7d0*/  LDL R7, [R1+0x90] ;  /* 0x0000900001077983 */ /* 0x000ea80000100800 */
[----:B------:R-:W3:Y:S04]  /*a7e0*/  LD.E R15, desc[UR56][R16.64+0x218] ;  /* 0x00021838100f7980 */ /* 0x000ee8000c101900 */
[----:B------:R-:W3:Y:S04]  /*a7f0*/  LDL.64 R20, [R1+0x118] ;  /* 0x0001180001147983 */ /* 0x000ee80000100a00 */
[----:B0----5:R-:W4:Y:S04]  /*a800*/  LDL.64 R4, [R1+0x110] ;  /* 0x0001100001047983 */ /* 0x021f280000100a00 */
[----:B------:R-:W4:Y:S04]  /*a810*/  LDL.64 R8, [R1+0x110] ;  /* 0x0001100001087983 */ /* 0x000f280000100a00 */
[----:B------:R-:W4:Y:S04]  /*a820*/  LDL.64 R10, [R1+0x110] ;  /* 0x00011000010a7983 */ /* 0x000f280000100a00 */
[----:B------:R-:W4:Y:S01]  /*a830*/  LDL.64 R12, [R1+0x110] ;  /* 0x00011000010c7983 */ /* 0x000f220000100a00 */
[----:B------:R-:W-:Y:S05]  /*a840*/  WARPSYNC.ALL ;  /* 0x0000000000007948 */ /* 0x000fea0003800000 */
[----:B------:R-:W-:Y:S01]  /*a850*/  WARPGROUP.ARRIVE ;  /* 0x00000000000079c5 */ /* 0x000fe20000000000 */
[----:B--2---:R-:W-:Y:S01]  /*a860*/  ISETP.NE.U32.AND P0, PT, R7, RZ, PT ;  /* 0x000000ff0700720c */ /* 0x004fe20003f05070 */
[----:B---3--:R-:W-:-:S02]  /*a870*/  IMAD R6, R15, 0xc00, R20 ;  /* 0x00000c000f067824 */ /* 0x008fc400078e0214 */
[----:B------:R-:W-:Y:S01]  /*a880*/  IMAD.MOV.U32 R7, RZ, RZ, R21 ;  /* 0x000000ffff077224 */ /* 0x000fe200078e0015 */
[----:B------:R-:W2:Y:S01]  /*a890*/  LDL.64 R14, [R1+0x110] ;  /* 0x00011000010e7983 */ /* 0x000ea20000100a00 */
[----:B----4-:R-:W-:Y:S02]  /*a8a0*/  R2UR UR4, R4 ;  /* 0x00000000040472ca */ /* 0x010fe400000e0000 */
[----:B------:R-:W-:Y:S02]  /*a8b0*/  R2UR UR6, R6 ;  /* 0x00000000060672ca */ /* 0x000fe400000e0000 */
[----:B------:R-:W-:Y:S02]  /*a8c0*/  R2UR UR7, R7 ;  /* 0x00000000070772ca */ /* 0x000fe400000e0000 */
[----:B------:R-:W-:Y:S02]  /*a8d0*/  R2UR UR5, R5 ;  /* 0x00000000050572ca */ /* 0x000fe400000e0000 */
[----:B------:R-:W-:-:S11]  /*a8e0*/  VOTEU.ANY UP0, P0 ;  /* 0x00000000003f7886 */ /* 0x000fd60000000100 */
        /* <DEDUP_REMOVED lines=34> */
[----:B--2---:R-:W-:Y:S01]  /*ab10*/  VIADD R14, R14, 0x400 ;  /* 0x000004000e0e7836 */ /* 0x004fe20000000000 */
[----:B------:R-:W-:Y:S01]  /*ab20*/  IADD3 R4, R6, 0x300, RZ ;  /* 0x0000030006047810 */ /* 0x000fe20007ffe0ff */
[----:B------:R-:W-:Y:S01]  /*ab30*/  IMAD.MOV.U32 R5, RZ, RZ, R21 ;  /* 0x000000ffff057224 */ /* 0x000fe200078e0015 */
[----:B------:R-:W-:Y:S02]  /*ab40*/  R2UR UR5, R15 ;  /* 0x000000000f0572ca */ /* 0x000fe400000e0000 */
[----:B------:R-:W-:Y:S02]  /*ab50*/  R2UR UR6, R4 ;  /* 0x00000000040672ca */ /* 0x000fe400000e0000 */
[----:B------:R-:W-:Y:S02]  /*ab60*/  R2UR UR7, R5 ;  /* 0x00000000050772ca */ /* 0x000fe400000e0000 */
[----:B------:R-:W-:-:S02]  /*ab70*/  R2UR UR4, R14 ;  /* 0x000000000e0472ca */ /* 0x000fc400000e0000 */
[----:B------:R-:W2:Y:S01]  /*ab80*/  LDL.64 R14, [R1+0x110] ;  /* 0x00011000010e7983 */ /* 0x000ea20000100a00 */
[----:B---3--:R-:W-:Y:S01]  /*ab90*/  VIADD R8, R8, 0x402 ;  /* 0x0000040208087836 */ /* 0x008fe20000000000 */
[----:B------:R-:W-:Y:S02]  /*aba0*/  WARPGROUP.DEPBAR.LE gsb0, 0x0 ;  /* 0x00008000000079c5 */ /* 0x000fe40000010000 */
[----:B------:R-:W-:-:S07]  /*abb0*/  WARPGROUP.ARRIVE ;  /* 0x00000000000079c5 */ /* 0x000fce0000000000 */
[----:B------:R-:W-:Y:S01]  /*abc0*/  HGMMA.64x96x16.F32 R24, gdesc[UR4], R24, gsb0 ;  /* 0x01600000041879f0 */ /* 0x000fe20008000818 */
[----:B------:R-:W-:Y:S02]  /*abd0*/  VIADD R4, R6, 0x302 ;  /* 0x0000030206047836 */ /* 0x000fe40000000000 */
[----:B------:R-:W-:Y:S01]  /*abe0*/  IMAD.MOV.U32 R5, RZ, RZ, R21 ;  /* 0x000000ffff057224 */ /* 0x000fe200078e0015 */
[----:B------:R-:W-:Y:S02]  /*abf0*/  R2UR UR4, R8 ;  /* 0x00000000080472ca */ /* 0x000fe400000e0000 */
[----:B------:R-:W-:Y:S02]  /*ac00*/  R2UR UR6, R4 ;  /* 0x00000000040672ca */ /* 0x000fe400000e0000 */
[----:B------:R-:W-:Y:S02]  /*ac10*/  R2UR UR7, R5 ;  /* 0x00000000050772ca */ /* 0x000fe400000e0000 */
[----:B------:R-:W-:-:S02]  /*ac20*/  R2UR UR5, R9 ;  /* 0x00000000090572ca */ /* 0x000fc400000e0000 */
[----:B------:R-:W3:Y:S01]  /*ac30*/  LDL.64 R8, [R1+0x110] ;  /* 0x0001100001087983 */ /* 0x000ee20000100a00 */
[----:B----4-:R-:W-:Y:S01]  /*ac40*/  VIADD R10, R10, 0x404 ;  /* 0x000004040a0a7836 */ /* 0x010fe20000000000 */
        /* <DEDUP_REMOVED lines=9> */
[----:B------:R-:W4:Y:S01]  /*ace0*/  LDL.64 R10, [R1+0x110] ;  /* 0x00011000010a7983 */ /* 0x000f220000100a00 */
[----:B------:R-:W-:Y:S01]  /*acf0*/  VIADD R12, R12, 0x406 ;  /* 0x000004060c0c7836 */ /* 0x000fe20000000000 */
        /* <DEDUP_REMOVED lines=10> */
[----:B--2---:R-:W-:Y:S01]  /*ada0*/  VIADD R14, R14, 0x800 ;  /* 0x000008000e0e7836 */ /* 0x004fe20000000000 */
[----:B------:R-:W-:Y:S02]  /*adb0*/  WARPGROUP.DEPBAR.LE gsb0, 0x0 ;  /* 0x00008000000079c5 */ /* 0x000fe40000010000 */
[----:B------:R-:W-:-:S07]  /*adc0*/  WARPGROUP.ARRIVE ;  /* 0x00000000000079c5 */ /* 0x000fce0000000000 */
[----:B------:R-:W-:Y:S01]  /*add0*/  HGMMA.64x96x16.F32 R24, gdesc[UR4], R24, gsb0 ;  /* 0x01600000041879f0 */ /* 0x000fe20008000818 */
[----:B------:R-:W-:Y:S01]  /*ade0*/  IMAD.MOV.U32 R5, RZ, RZ, R21 ;  /* 0x000000ffff057224 */ /* 0x000fe200078e0015 */
[----:B------:R-:W-:Y:S02]  /*adf0*/  IADD3 R4, R6, 0x600, RZ ;  /* 0x0000060006047810 */ /* 0x000fe40007ffe0ff */
        /* <DEDUP_REMOVED lines=78> */
[----:B------:R-:W0:Y:S01]  /*b2e0*/  S2R R72, SR_TID.X ;  /* 0x0000000000487919 */ /* 0x000e220000002100 */
[----:B------:R1:W-:Y:S04]  /*b2f0*/  STL [R1+0x90], R2 ;  /* 0x0000900201007387 */ /* 0x0003e80000100800 */
[----:B------:R1:W-:Y:S01]  /*b300*/  STL [R1+0x90], R2 ;  /* 0x0000900201007387 */ /* 0x0003e20000100800 */
[----:B------:R-:W-:-:S02]  /*b310*/  WARPGROUP.DEPBAR.LE gsb0, 0x0 ;  /* 0x00008000000079c5 */ /* 0x000fc40000010000 */
[----:B------:R-:W-:-:S06]  /*b320*/  WARPGROUP.ARRIVE ;  /* 0x00000000000079c5 */ /* 0x000fcc0000000000 */
[----:B------:R-:W-:Y:S01]  /*b330*/  HGMMA.64x96x16.F32 R24, gdesc[UR4], R24, gsb0 ;  /* 0x01600000041879f0 */ /* 0x000fe20008000818 */
[----:B0-----:R-:W-:Y:S01]  /*b340*/  LOP3.LUT R72, R72, 0x7f, RZ, 0xc0, !PT ;  /* 0x0000007f48487812 */ /* 0x001fe200078ec0ff */
[----:B------:R1:W-:Y:S03]  /*b350*/  STL [R1+0x90], R2 ;  /* 0x0000900201007387 */ /* 0x0003e60000100800 */
[----:B------:R-:W-:Y:S01]  /*b360*/  ISETP.NE.AND P0, PT, R72, RZ, PT ;  /* 0x000000ff4800720c */ /* 0x000fe20003f05270 */
        /* <DEDUP_REMOVED lines=22> */
[----:B------:R-:W3:Y:S04]  /*b4d0*/  LDL R15, [R1+0x13c] ;  /* 0x00013c00010f7983 */ /* 0x000ee80000100800 */
[----:B0-----:R-:W4:Y:S04]  /*b4e0*/  LDL.128 R4, [R1+0x140] ;  /* 0x0001400001047983 */ /* 0x001f280000100c00 */
[----:B------:R-:W4:Y:S04]  /*b4f0*/  LDL R72, [R1+0x70] ;  /* 0x0000700001487983 */ /* 0x000f280000100800 */
[----:B------:R-:W3:Y:S04]  /*b500*/  LDL.128 R8, [R1+0x150] ;  /* 0x0001500001087983 */ /* 0x000ee80000100c00 */
[----:B--2---:R-:W2:Y:S01]  /*b510*/  LD.E R20, desc[UR56][R20.64] ;  /* 0x0000003814147980 */ /* 0x004ea2000c101900 */
[----:B------:R-:W-:Y:S01]  /*b520*/  BSSY B0, `(.L_x_2904) ;  /* 0x0000095000007945 */ /* 0x000fe20003800000 */
[----:B---3--:R-:W-:Y:S01]  /*b530*/  ISETP.GE.AND P1, PT, R9, 0x1, PT ;  /* 0x000000010900780c */ /* 0x008fe20003f26270 */
[-C--:B--2---:R-:W-:Y:S01]  /*b540*/  FMUL.FTZ R21, R34, R20.reuse ;  /* 0x0000001422157220 */ /* 0x084fe20000410000 */
[----:B------:R-:W-:Y:S01]  /*b550*/  FMUL.FTZ R37, R37, R20 ;  /* 0x0000001425257220 */ /* 0x000fe20000410000 */
[----:B------:R-:W-:-:S03]  /*b560*/  SHF.R.S32.HI R34, RZ, 0x1f, R15 ;  /* 0x0000001fff227819 */ /* 0x000fc6000001140f */
[----:B------:R0:W2:Y:S02]  /*b570*/  MUFU.TANH R76, R37 ;  /* 0x00000025004c7308 */ /* 0x0000a40000002400 */
[----:B0-----:R-:W-:-:S04]  /*b580*/  LEA.HI R37, R34, R15, RZ, 0x7 ;  /* 0x0000000f22257211 */ /* 0x001fc800078f38ff */
[----:B------:R-:W-:Y:S01]  /*b590*/  LOP3.LUT R34, R37, 0xffffff80, RZ, 0xc0, !PT ;  /* 0xffffff8025227812 */ /* 0x000fe200078ec0ff */
[----:B------:R-:W-:-:S03]  /*b5a0*/  FMUL.FTZ R13, R27, R20 ;  /* 0x000000141b0d7220 */ /* 0x000fc60000410000 */
[----:B------:R-:W-:Y:S01]  /*b5b0*/  IADD3 R34, R15, -R34, RZ ;  /* 0x800000220f227210 */ /* 0x000fe20007ffe0ff */
[-C--:B------:R-:W-:Y:S01]  /*b5c0*/  FMUL.FTZ R27, R39, R20.reuse ;  /* 0x00000014271b7220 */ /* 0x080fe20000410000 */
[-C--:B------:R-:W-:Y:S02]  /*b5d0*/  FMUL.FTZ R41, R41, R20.reuse ;  /* 0x0000001429297220 */ /* 0x080fe40000410000 */
[----:B------:R-:W-:Y:S01]  /*b5e0*/  SHF.R.S32.HI R39, RZ, 0x1f, R34 ;  /* 0x0000001fff277819 */ /* 0x000fe20000011422 */
[-C--:B------:R-:W-:Y:S01]  /*b5f0*/  FMUL.FTZ R36, R36, R20.reuse ;  /* 0x0000001424247220 */ /* 0x080fe20000410000 */
[----:B------:R0:W3:Y:S01]  /*b600*/  MUFU.TANH R80, R41 ;  /* 0x0000002900507308 */ /* 0x0000e20000002400 */
[-C--:B------:R-:W-:Y:S01]  /*b610*/  FMUL.FTZ R12, R26, R20.reuse ;  /* 0x000000141a0c7220 */ /* 0x080fe20000410000 */
[-C--:B------:R-:W-:Y:S01]  /*b620*/  FMUL.FTZ R26, R38, R20.reuse ;  /* 0x00000014261a7220 */ /* 0x080fe20000410000 */
[----:B------:R-:W-:Y:S01]  /*b630*/  FMUL.FTZ R38, R42, R20 ;  /* 0x000000142a267220 */ /* 0x000fe20000410000 */
[----:B0-----:R-:W-:-:S04]  /*b640*/  LEA.HI R41, R39, R34, RZ, 0x2 ;  /* 0x0000002227297211 */ /* 0x001fc800078f10ff */
[----:B------:R0:W1:Y:S01]  /*b650*/  MUFU.TANH R73, R36 ;  /* 0x0000002400497308 */ /* 0x0000620000002400 */
[--C-:B------:R-:W-:Y:S01]  /*b660*/  SHF.R.S32.HI R42, RZ, 0x2, R41.reuse ;  /* 0x00000002ff2a7819 */ /* 0x100fe20000011429 */
[-C--:B0-----:R-:W-:Y:S01]  /*b670*/  FMUL.FTZ R36, R43, R20.reuse ;  /* 0x000000142b247220 */ /* 0x081fe20000410000 */
[----:B------:R-:W-:Y:S01]  /*b680*/  SHF.R.S32.HI R43, RZ, 0x1f, R41 ;  /* 0x0000001fff2b7819 */ /* 0x000fe20000011429 */
[----:B------:R-:W-:-:S03]  /*b690*/  FMUL.FTZ R40, R40, R20 ;  /* 0x0000001428287220 */ /* 0x000fc60000410000 */
[----:B------:R-:W-:Y:S01]  /*b6a0*/  LEA.HI R43, R43, R42, RZ, 0x3 ;  /* 0x0000002a2b2b7211 */ /* 0x000fe200078f18ff */
[----:B------:R0:W1:Y:S01]  /*b6b0*/  MUFU.TANH R78, R40 ;  /* 0x00000028004e7308 */ /* 0x0000620000002400 */
[----:B------:R-:W-:Y:S02]  /*b6c0*/  LEA.HI R39, R39, R34, RZ, 0x5 ;  /* 0x0000002227277211 */ /* 0x000fe400078f28ff */
[----:B------:R-:W-:Y:S01]  /*b6d0*/  LOP3.LUT R43, R43, 0xfffffff8, RZ, 0xc0, !PT ;  /* 0xfffffff82b2b7812 */ /* 0x000fe200078ec0ff */
[-C--:B------:R-:W-:Y:S01]  /*b6e0*/  FMUL.FTZ R29, R29, R20.reuse ;  /* 0x000000141d1d7220 */ /* 0x080fe20000410000 */
[----:B------:R-:W-:Y:S02]  /*b6f0*/  LOP3.LUT R41, R41, 0x7ffffffc, RZ, 0xc0, !PT ;  /* 0x7ffffffc29297812 */ /* 0x000fe400078ec0ff */
[----:B0-----:R-:W-:Y:S01]  /*b700*/  SHF.R.S32.HI R40, RZ, 0x7, R37 ;  /* 0x00000007ff287819 */ /* 0x001fe20000011425 */
[----:B------:R-:W-:Y:S02]  /*b710*/  IMAD.IADD R42, R42, 0x1, -R43 ;  /* 0x000000012a2a7824 */ /* 0x000fe400078e0a2b */
[-C--:B------:R-:W-:Y:S01]  /*b720*/  FMUL.FTZ R32, R32, R20.reuse ;  /* 0x0000001420207220 */ /* 0x080fe20000410000 */
[-C--:B------:R-:W-:Y:S01]  /*b730*/  FMUL.FTZ R33, R33, R20.reuse ;  /* 0x0000001421217220 */ /* 0x080fe20000410000 */
[----:B------:R-:W-:Y:S01]  /*b740*/  FMUL.FTZ R45, R45, R20 ;  /* 0x000000142d2d7220 */ /* 0x000fe20000410000 */
[----:B------:R-:W-:-:S02]  /*b750*/  LEA.HI R37, R37, R40, RZ, 0x1 ;  /* 0x0000002825257211 */ /* 0x000fc400078f08ff */
[----:B------:R-:W-:Y:S01]  /*b760*/  SHF.R.S32.HI R43, RZ, 0x5, R39 ;  /* 0x00000005ff2b7819 */ /* 0x000fe20000011427 */
[-C--:B------:R-:W-:Y:S01]  /*b770*/  FMUL.FTZ R14, R24, R20.reuse ;  /* 0x00000014180e7220 */ /* 0x080fe20000410000 */
[----:B------:R0:W1:Y:S01]  /*b780*/  MUFU.TANH R79, R29 ;  /* 0x0000001d004f7308 */ /* 0x0000620000002400 */
[-C--:B------:R-:W-:Y:S01]  /*b790*/  FMUL.FTZ R18, R30, R20.reuse ;  /* 0x000000141e127220 */ /* 0x080fe20000410000 */
[-C--:B------:R-:W-:Y:S01]  /*b7a0*/  FMUL.FTZ R19, R31, R20.reuse ;  /* 0x000000141f137220 */ /* 0x080fe20000410000 */
[-C--:B------:R-:W-:Y:S01]  /*b7b0*/  FMUL.FTZ R24, R35, R20.reuse ;  /* 0x0000001423187220 */ /* 0x080fe20000410000 */
[----:B------:R-:W-:Y:S01]  /*b7c0*/  IMAD.IADD R41, R34, 0x1, -R41 ;  /* 0x0000000122297824 */ /* 0x000fe200078e0a29 */
[----:B------:R-:W-:Y:S01]  /*b7d0*/  LOP3.LUT R39, R37, 0x3fffffe, RZ, 0xc0, !PT ;  /* 0x03fffffe25277812 */ /* 0x000fe200078ec0ff */
[-C--:B------:R-:W-:Y:S01]  /*b7e0*/  FMUL.FTZ R25, R25, R20.reuse ;  /* 0x0000001419197220 */ /* 0x080fe20000410000 */
[-C--:B------:R-:W-:Y:S01]  /*b7f0*/  FMUL.FTZ R28, R28, R20.reuse ;  /* 0x000000141c1c7220 */ /* 0x080fe20000410000 */
[----:B------:R4:W1:Y:S01]  /*b800*/  MUFU.TANH R77, R32 ;  /* 0x00000020004d7308 */ /* 0x0008620000002400 */
[-C--:B------:R-:W-:Y:S01]  /*b810*/  FMUL.FTZ R44, R44, R20.reuse ;  /* 0x000000142c2c7220 */ /* 0x080fe20000410000 */
[-C--:B------:R-:W-:Y:S01]  /*b820*/  FMUL.FTZ R31, R46, R20.reuse ;  /* 0x000000142e1f7220 */ /* 0x080fe20000410000 */
[-C--:B0-----:R-:W-:Y:S01]  /*b830*/  FMUL.FTZ R29, R47, R20.reuse ;  /* 0x000000142f1d7220 */ /* 0x081fe20000410000 */
        /* <DEDUP_REMOVED lines=13> */
[-C--:B----4-:R-:W-:Y:S01]  /*b910*/  FMUL.FTZ R32, R63, R20.reuse ;  /* 0x000000143f207220 */ /* 0x090fe20000410000 */
[-C--:B------:R-:W-:Y:S01]  /*b920*/  FMUL.FTZ R64, R64, R20.reuse ;  /* 0x0000001440407220 */ /* 0x080fe20000410000 */
[-C--:B0-----:R-:W-:Y:S01]  /*b930*/  FMUL.FTZ R33, R66, R20.reuse ;  /* 0x0000001442217220 */ /* 0x081fe20000410000 */
[-C--:B------:R-:W-:Y:S01]  /*b940*/  FMUL.FTZ R15, R67, R20.reuse ;  /* 0x00000014430f7220 */ /* 0x080fe20000410000 */
[-C--:B------:R-:W-:Y:S01]  /*b950*/  FMUL.FTZ R68, R68, R20.reuse ;  /* 0x0000001444447220 */ /* 0x080fe20000410000 */
[----:B------:R-:W-:Y:S01]  /*b960*/  FMUL.FTZ R34, R70, R20 ;  /* 0x0000001446227220 */ /* 0x000fe20000410000 */
[----:B------:R-:W-:-:S02]  /*b970*/  IMAD R43, R72, 0x8, R43 ;  /* 0x00000008482b7824 */ /* 0x000fc400078e022b */
[-C--:B------:R-:W-:Y:S01]  /*b980*/  FMUL.FTZ R37, R71, R20.reuse ;  /* 0x0000001447257220 */ /* 0x080fe20000410000 */
[----:B--2---:R-:W-:Y:S02]  /*b990*/  IMAD R45, R0, -0x60, R5 ;  /* 0xffffffa0002d7824 */ /* 0x004fe400078e0205 */
        /* <DEDUP_REMOVED lines=9> */
[----:B------:R-:W0:Y:S03]  /*ba30*/  MUFU.TANH R14, R14 ;  /* 0x0000000e000e7308 */ /* 0x000e260000002400 */
[----:B------:R-:W-:Y:S01]  /*ba40*/  IMAD R42, R39, 0x40, R42 ;  /* 0x00000040272a7824 */ /* 0x000fe200078e022a */
[----:B------:R-:W-:-:S04]  /*ba50*/  LOP3.LUT R39, RZ, R6, RZ, 0x33, !PT ;  /* 0x00000006ff277212 */ /* 0x000fc800078e33ff */
[----:B------:R-:W2:Y:S01]  /*ba60*/  MUFU.TANH R25, R25 ;  /* 0x0000001900197308 */ /* 0x000ea20000002400 */
[----:B------:R-:W-:-:S07]  /*ba70*/  IMAD R20, R41, -0x2, R20 ;  /* 0xfffffffe29147824 */ /* 0x000fce00078e0214 */
[----:B------:R-:W4:Y:S01]  /*ba80*/  MUFU.TANH R12, R12 ;  /* 0x0000000c000c7308 */ /* 0x000f220000002400 */
        /* <DEDUP_REMOVED lines=22> */
[----:B------:R-:W0:Y:S08]  /*bbf0*/  MUFU.TANH R56, R56 ;  /* 0x0000003800387308 */ /* 0x000e300000002400 */
[----:B------:R0:W0:Y:S08]  /*bc00*/  MUFU.TANH R51, R57 ;  /* 0x0000003900337308 */ /* 0x0000300000002400 */
[----:B------:R-:W0:Y:S08]  /*bc10*/  MUFU.TANH R58, R58 ;  /* 0x0000003a003a7308 */ /* 0x000e300000002400 */
[----:B------:R0:W0:Y:S08]  /*bc20*/  MUFU.TANH R85, R59 ;  /* 0x0000003b00557308 */ /* 0x0000300000002400 */
[----:B------:R-:W0:Y:S08]  /*bc30*/  MUFU.TANH R60, R60 ;  /* 0x0000003c003c7308 */ /* 0x000e300000002400 */
[----:B------:R0:W0:Y:S08]  /*bc40*/  MUFU.TANH R47, R61 ;  /* 0x0000003d002f7308 */ /* 0x0000300000002400 */
[----:B------:R-:W0:Y:S08]  /*bc50*/  MUFU.TANH R62, R62 ;  /* 0x0000003e003e7308 */ /* 0x000e300000002400 */
[----:B------:R-:W0:Y:S08]  /*bc60*/  MUFU.TANH R32, R32 ;  /* 0x0000002000207308 */ /* 0x000e300000002400 */
[----:B------:R-:W0:Y:S08]  /*bc70*/  MUFU.TANH R64, R64 ;  /* 0x0000004000407308 */ /* 0x000e300000002400 */
[----:B------:R0:W0:Y:S08]  /*bc80*/  MUFU.TANH R46, R65 ;  /* 0x00000041002e7308 */ /* 0x0000300000002400 */
[----:B------:R-:W0:Y:S08]  /*bc90*/  MUFU.TANH R33, R33 ;  /* 0x0000002100217308 */ /* 0x000e300000002400 */
[----:B------:R-:W0:Y:S08]  /*bca0*/  MUFU.TANH R15, R15 ;  /* 0x0000000f000f7308 */ /* 0x000e300000002400 */
[----:B------:R-:W0:Y:S08]  /*bcb0*/  MUFU.TANH R68, R68 ;  /* 0x0000004400447308 */ /* 0x000e300000002400 */
[----:B------:R0:W0:Y:S08]  /*bcc0*/  MUFU.TANH R50, R69 ;  /* 0x0000004500327308 */ /* 0x0000300000002400 */
[----:B------:R-:W0:Y:S08]  /*bcd0*/  MUFU.TANH R34, R34 ;  /* 0x0000002200227308 */ /* 0x000e300000002400 */
[----:B------:R-:W0:Y:S01]  /*bce0*/  MUFU.TANH R37, R37 ;  /* 0x0000002500257308 */ /* 0x000e220000002400 */
[----:B------:R-:W-:-:S02]  /*bcf0*/  IMAD.IADD R87, R20, 0x1, R7 ;  /* 0x0000000114577824 */ /* 0x000fc400078e0207 */
[----:B------:R-:W-:Y:S02]  /*bd00*/  IMAD.IADD R89, R20, 0x1, R39 ;  /* 0x0000000114597824 */ /* 0x000fe400078e0227 */
[----:B------:R-:W-:Y:S02]  /*bd10*/  IMAD R54, R41, -0x2, R6 ;  /* 0xfffffffe29367824 */ /* 0x000fe400078e0206 */
[----:B------:R-:W-:Y:S02]  /*bd20*/  IMAD R40, R0, -0x60, R8 ;  /* 0xffffffa000287824 */ /* 0x000fe400078e0208 */
[--C-:B------:R-:W-:Y:S02]  /*bd30*/  IMAD.IADD R6, R87, 0x1, R42.reuse ;  /* 0x0000000157067824 */ /* 0x100fe400078e022a */
[----:B------:R-:W-:Y:S01]  /*bd40*/  IMAD.IADD R7, R89, 0x1, R42 ;  /* 0x0000000159077824 */ /* 0x000fe200078e022a */
[----:B-1234-:R-:W-:Y:S06]  /*bd50*/  @!P1 BRA `(.L_x_2905) ;  /* 0x0000000000449947 */ /* 0x01efec0003800000 */
[----:B------:R-:W-:Y:S01]  /*bd60*/  IADD3 R8, R42, R5, -R4 ;  /* 0x000000052a087210 */ /* 0x000fe20007ffe804 */
[----:B------:R-:W-:Y:S03]  /*bd70*/  BSSY B1, `(.L_x_2906) ;  /* 0x000000c000017945 */ /* 0x000fe60003800000 */
[----:B------:R-:W-:-:S13]  /*bd80*/  ISETP.GT.AND P1, PT, R8, -0x1, PT ;  /* 0xffffffff0800780c */ /* 0x000fda0003f24270 */
[----:B------:R-:W-:Y:S05]  /*bd90*/  @P1 BRA `(.L_x_2907) ;  /* 0x0000000000181947 */ /* 0x000fea0003800000 */
[----:B------:R-:W-:Y:S02]  /*bda0*/  ISETP.NE.AND P1, PT, R9, 0x1, PT ;  /* 0x000000010900780c */ /* 0x000fe40003f25270 */
[----:B------:R-:W-:-:S11]  /*bdb0*/  LOP3.LUT R39, RZ, R8, RZ, 0x33, !PT ;  /* 0x00000008ff277212 */ /* 0x000fd600078e33ff */
[----:B------:R-:W-:-:S05]  /*bdc0*/  @P1 IMAD.HI.U32 R8, R39, R10, RZ ;  /* 0x0000000a27081227 */ /* 0x000fca00078e00ff */
[----:B------:R-:W-:-:S04]  /*bdd0*/  @P1 SHF.R.U32.HI R39, RZ, R11, R8 ;  /* 0x0000000bff271219 */ /* 0x000fc80000011608 */
[----:B------:R-:W-:Y:S01]  /*bde0*/  LOP3.LUT R8, RZ, R39, RZ, 0x33, !PT ;  /* 0x00000027ff087212 */ /* 0x000fe200078e33ff */
[----:B------:R-:W-:Y:S06]  /*bdf0*/  BRA `(.L_x_2908) ;  /* 0x00000000000c7947 */ /* 0x000fec0003800000 */
.L_x_2907:
[----:B------:R-:W-:-:S13]  /*be00*/  ISETP.NE.AND P1, PT, R9, 0x1, PT ;  /* 0x000000010900780c */ /* 0x000fda0003f25270 */
[----:B------:R-:W-:-:S05]  /*be10*/  @P1 IMAD.HI.U32 R20, R8, R10, RZ ;  /* 0x0000000a08141227 */ /* 0x000fca00078e00ff */
[----:B------:R-:W-:-:S07]  /*be20*/  @P1 SHF.R.U32.HI R8, RZ, R11, R20 ;  /* 0x0000000bff081219 */ /* 0x000fce0000011614 */
.L_x_2908:
[----:B------:R-:W-:Y:S05]  /*be30*/  BSYNC B1 ;  /* 0x0000000000017941 */ /* 0x000fea0003800000 */
.L_x_2906:
[----:B------:R-:W-:-:S05]  /*be40*/  IMAD R8, R8, R9, R54 ;  /* 0x0000000908087224 */ /* 0x000fca00078e0236 */
[----:B------:R-:W-:Y:S02]  /*be50*/  VIMNMX R7, R7, R8, !PT ;  /* 0x0000000807077248 */ /* 0x000fe40007fe0100 */
[----:B------:R-:W-:-:S07]  /*be60*/  VIADDMNMX R6, R8, R9, R6, PT ;  /* 0x0000000908067246 */ /* 0x000fce0003800106 */
.L_x_2905:
[----:B------:R-:W-:Y:S05]  /*be70*/  BSYNC B0 ;  /* 0x0000000000007941 */ /* 0x000fea0003800000 */
.L_x_2904:
[----:B------:R-:W-:Y:S01]  /*be80*/  ISETP.GE.AND P1, PT, R40, 0x9, PT ;  /* 0x000000092800780c */ /* 0x000fe20003f26270 */
[----:B------:R-:W-:Y:S01]  /*be90*/  VIADD R42, R42, 0x8 ;  /* 0x000000082a2a7836 */ /* 0x000fe20000000000 */
[----:B------:R-:W-:Y:S01]  /*bea0*/  ISETP.GE.AND P2, PT, R40, 0x2, PT ;  /* 0x000000022800780c */ /* 0x000fe20003f46270 */
[----:B------:R-:W-:Y:S01]  /*beb0*/  BSSY B0, `(.L_x_2909) ;  /* 0x0000087000007945 */ /* 0x000fe20003800000 */
[----:B------:R-:W-:Y:S02]  /*bec0*/  P2R R20, PR, RZ, 0x2 ;  /* 0x00000002ff147803 */ /* 0x000fe40000000000 */
[----:B------:R-:W-:Y:S02]  /*bed0*/  ISETP.GT.AND P1, PT, R7, 0x8, !P1 ;  /* 0x000000080700780c */ /* 0x000fe40004f24270 */
[----:B------:R-:W-:Y:S02]  /*bee0*/  P2R R8, PR, RZ, 0x4 ;  /* 0x00000004ff087803 */ /* 0x000fe40000000000 */
[----:B------:R-:W-:-:S02]  /*bef0*/  ISETP.LT.OR P1, PT, R6, 0x9, P1 ;  /* 0x000000090600780c */ /* 0x000fc40000f21670 */
[C---:B------:R-:W-:Y:S02]  /*bf00*/  ISETP.GT.AND P2, PT, R7.reuse, 0x1, !P2 ;  /* 0x000000010700780c */ /* 0x040fe40005744270 */
[----:B------:R-:W-:Y:S02]  /*bf10*/  ISETP.GE.AND P3, PT, R40, 0xa, PT ;  /* 0x0000000a2800780c */ /* 0x000fe40003f66270 */
[----:B0-----:R-:W-:Y:S02]  /*bf20*/  FSEL R81, R28, -INF , !P1 ;  /* 0xff8000001c517808 */ /* 0x001fe40004800000 */
[----:B------:R-:W-:Y:S02]  /*bf30*/  ISETP.LT.OR P2, PT, R6, 0x2, P2 ;  /* 0x000000020600780c */ /* 0x000fe40001741670 */
[----:B------:R-:W-:Y:S02]  /*bf40*/  ISETP.GT.AND P1, PT, R7, 0x9, !P3 ;  /* 0x000000090700780c */ /* 0x000fe40005f24270 */
[----:B------:R-:W-:-:S02]  /*bf50*/  FSEL R83, R25, -INF , !P2 ;  /* 0xff80000019537808 */ /* 0x000fc40005000000 */
        /* <DEDUP_REMOVED lines=18> */
[C---:B------:R-:W-:Y:S02]  /*c080*/  ISETP.GT.AND P1, PT, R7.reuse, 0x19, !P2 ;  /* 0x000000190700780c */ /* 0x040fe40005724270 */
        /* <DEDUP_REMOVED lines=57> */
[----:B------:R-:W-:Y:S02]  /*c420*/  P2R R25, PR, RZ, 0x8 ;  /* 0x00000008ff197803 */ /* 0x000fe40000000000 */
[----:B------:R-:W-:-:S02]  /*c430*/  FSEL R49, R60, -INF , !P1 ;  /* 0xff8000003c317808 */ /* 0x000fc40004800000 */
        /* <DEDUP_REMOVED lines=19> */
[----:B------:R-:W-:Y:S02]  /*c570*/  FSEL R91, R14, -INF , !P6 ;  /* 0xff8000000e5b7808 */ /* 0x000fe40007000000 */
[----:B------:R-:W-:-:S04]  /*c580*/  ISETP.GE.AND P6, PT, R40, 0x5a, PT ;  /* 0x0000005a2800780c */ /* 0x000fc80003fc6270 */
[----:B------:R-:W-:Y:S02]  /*c590*/  P2R R14, PR, RZ, 0x40 ;  /* 0x00000040ff0e7803 */ /* 0x000fe40000000000 */
[----:B------:R-:W-:Y:S01]  /*c5a0*/  ISETP.GT.AND P6, PT, R7, 0x59, !P6 ;  /* 0x000000590700780c */ /* 0x000fe200077c4270 */
[----:B------:R-:W-:-:S03]  /*c5b0*/  IMAD.IADD R7, R89, 0x1, R42 ;  /* 0x0000000159077824 */ /* 0x000fc600078e022a */
[----:B------:R-:W-:Y:S02]  /*c5c0*/  ISETP.LT.OR P6, PT, R6, 0x5a, P6 ;  /* 0x0000005a0600780c */ /* 0x000fe400037c1670 */
[----:B------:R-:W-:Y:S02]  /*c5d0*/  IADD3 R6, R87, R42, RZ ;  /* 0x0000002a57067210 */ /* 0x000fe40007ffe0ff */
[----:B------:R-:W-:Y:S02]  /*c5e0*/  FSEL R39, R50, -INF , !P6 ;  /* 0xff80000032277808 */ /* 0x000fe40007000000 */
[----:B------:R-:W-:-:S13]  /*c5f0*/  ISETP.GE.AND P6, PT, R9, 0x1, PT ;  /* 0x000000010900780c */ /* 0x000fda0003fc6270 */
[----:B------:R-:W-:Y:S05]  /*c600*/  @!P6 BRA `(.L_x_2910) ;  /* 0x000000000044e947 */ /* 0x000fea0003800000 */
        /* <DEDUP_REMOVED lines=10> */
.L_x_2912:
[----:B------:R-:W-:-:S13]  /*c6b0*/  ISETP.NE.AND P6, PT, R9, 0x1, PT ;  /* 0x000000010900780c */ /* 0x000fda0003fc5270 */
[----:B------:R-:W-:-:S05]  /*c6c0*/  @P6 IMAD.HI.U32 R10, R4, R10, RZ ;  /* 0x0000000a040a6227 */ /* 0x000fca00078e00ff */
[----:B------:R-:W-:-:S07]  /*c6d0*/  @P6 SHF.R.U32.HI R4, RZ, R11, R10 ;  /* 0x0000000bff046219 */ /* 0x000fce000001160a */
.L_x_2913:
[----:B------:R-:W-:Y:S05]  /*c6e0*/  BSYNC B1 ;  /* 0x0000000000017941 */ /* 0x000fea0003800000 */
.L_x_2911:
[----:B------:R-:W-:-:S05]  /*c6f0*/  IMAD R4, R4, R9, R54 ;  /* 0x0000000904047224 */ /* 0x000fca00078e0236 */
[----:B------:R-:W-:Y:S02]  /*c700*/  VIADDMNMX R6, R4, R9, R6, PT ;  /* 0x0000000904067246 */ /* 0x000fe40003800106 */
[----:B------:R-:W-:-:S07]  /*c710*/  VIMNMX R7, R7, R4, !PT ;  /* 0x0000000407077248 */ /* 0x000fce0007fe0100 */
.L_x_2910:
[----:B------:R-:W-:Y:S05]  /*c720*/  BSYNC B0 ;  /* 0x0000000000007941 */ /* 0x000fea0003800000 */
.L_x_2909:
[----:B------:R-:W-:Y:S02]  /*c730*/  ISETP.GT.AND P5, PT, R7, RZ, !P5 ;  /* 0x000000ff0700720c */ /* 0x000fe40006fa4270 */
        /* <DEDUP_REMOVED lines=19> */
[----:B------:R-:W2:Y:S01]  /*c870*/  LDL.64 R20, [R1+0x230] ;  /* 0x0002300001147983 */ /* 0x000ea20000100a00 */
        /* <DEDUP_REMOVED lines=52> */
[C---:B------:R-:W-:Y:S02]  /*cbc0*/  ISETP.GT.AND P5, PT, R7.reuse, 0x48, !P6 ;  /* 0x000000480700780c */ /* 0x040fe400077a4270 */
[----:B------:R-:W-:Y:S02]  /*cbd0*/  ISETP.GT.AND P1, PT, R7, 0x49, !P1 ;  /* 0x000000490700780c */ /* 0x000fe40004f24270 */
[----:B------:R-:W-:Y:S02]  /*cbe0*/  ISETP.LT.OR P5, PT, R6, 0x49, P5 ;  /* 0x000000490600780c */ /* 0x000fe40002fa1670 */
[----:B--2---:R-:W-:Y:S02]  /*cbf0*/  FMNMX.FTZ R4, R91, R20, !PT ;  /* 0x000000145b047209 */ /* 0x004fe40007810000 */
[----:B------:R-:W-:-:S02]  /*cc00*/  FMNMX.FTZ R5, R46, R21, !PT ;  /* 0x000000152e057209 */ /* 0x000fc40007810000 */
[----:B------:R-:W-:Y:S02]  /*cc10*/  FMNMX.FTZ R4, R83, R4, !PT ;  /* 0x0000000453047209 */ /* 0x000fe40007810000 */
[----:B------:R-:W-:Y:S02]  /*cc20*/  FSEL R13, R62, -INF , !P5 ;  /* 0xff8000003e0d7808 */ /* 0x000fe40006800000 */
[----:B------:R-:W-:Y:S02]  /*cc30*/  FMNMX.FTZ R4, R81, R4, !PT ;  /* 0x0000000451047209 */ /* 0x000fe40007810000 */
[----:B------:R-:W-:Y:S02]  /*cc40*/  ISETP.GT.AND P2, PT, R7, 0x50, !P2 ;  /* 0x000000500700780c */ /* 0x000fe40005744270 */
[----:B------:R-:W-:Y:S02]  /*cc50*/  FMNMX.FTZ R4, R79, R4, !PT ;  /* 0x000000044f047209 */ /* 0x000fe40007810000 */
[----:B------:R-:W-:-:S02]  /*cc60*/  ISETP.GT.AND P3, PT, R7, 0x51, !P3 ;  /* 0x000000510700780c */ /* 0x000fc40005f64270 */
[----:B------:R-:W-:Y:S02]  /*cc70*/  FMNMX.FTZ R4, R77, R4, !PT ;  /* 0x000000044d047209 */ /* 0x000fe40007810000 */
[----:B------:R-:W-:Y:S02]  /*cc80*/  ISETP.NE.AND P6, PT, R14, RZ, PT ;  /* 0x000000ff0e00720c */ /* 0x000fe40003fc5270 */
        /* <DEDUP_REMOVED lines=37> */
[----:B------:R-:W-:Y:S02]  /*cee0*/  ISETP.LT.OR P1, PT, R6, 0x4a, P1 ;  /* 0x0000004a0600780c */ /* 0x000fe40000f21670 */
[----:B------:R-:W-:Y:S01]  /*cef0*/  FMNMX.FTZ R4, R24, R5, !PT ;  /* 0x0000000518047209 */ /* 0x000fe20007810000 */
[----:B------:R-:W0:Y:S01]  /*cf00*/  SHFL.BFLY PT, R11, R10, 0x1, 0x1f ;  /* 0x0c201f000a0b7f89 */ /* 0x000e2200000e0000 */
[----:B------:R-:W-:Y:S02]  /*cf10*/  ISETP.LT.OR P2, PT, R6, 0x51, P2 ;  /* 0x000000510600780c */ /* 0x000fe40001741670 */
[----:B------:R-:W-:-:S02]  /*cf20*/  FSEL R56, R32, -INF , !P1 ;  /* 0xff80000020387808 */ /* 0x000fc40004800000 */
[----:B------:R-:W-:Y:S02]  /*cf30*/  FMNMX.FTZ R5, R13, R4, !PT ;  /* 0x000000040d057209 */ /* 0x000fe40007810000 */
[----:B------:R-:W-:Y:S02]  /*cf40*/  ISETP.GT.AND P4, PT, R7, 0x58, !P4 ;  /* 0x000000580700780c */ /* 0x000fe40006784270 */
[----:B------:R-:W-:Y:S02]  /*cf50*/  ISETP.LT.OR P3, PT, R6, 0x52, P3 ;  /* 0x000000520600780c */ /* 0x000fe40001f61670 */
[----:B------:R-:W-:Y:S02]  /*cf60*/  FSEL R32, R33, -INF , !P2 ;  /* 0xff80000021207808 */ /* 0x000fe40005000000 */
[----:B------:R-:W-:Y:S02]  /*cf70*/  FMNMX.FTZ R5, R56, R5, !PT ;  /* 0x0000000538057209 */ /* 0x000fe40007810000 */
[----:B------:R-:W-:-:S02]  /*cf80*/  ISETP.GT.AND P1, PT, R7, 0x59, !P6 ;  /* 0x000000590700780c */ /* 0x000fc40007724270 */
[----:B------:R-:W-:Y:S02]  /*cf90*/  ISETP.LT.OR P4, PT, R6, 0x59, P4 ;  /* 0x000000590600780c */ /* 0x000fe40002781670 */
[----:B------:R-:W-:Y:S02]  /*cfa0*/  FSEL R33, R15, -INF , !P3 ;  /* 0xff8000000f217808 */ /* 0x000fe40005800000 */
[----:B------:R-:W-:Y:S02]  /*cfb0*/  FMNMX.FTZ R4, R32, R5, !PT ;  /* 0x0000000520047209 */ /* 0x000fe40007810000 */
[----:B------:R-:W-:Y:S02]  /*cfc0*/  ISETP.LT.OR P1, PT, R6, 0x5a, P1 ;  /* 0x0000005a0600780c */ /* 0x000fe40000f21670 */
[----:B------:R-:W-:Y:S02]  /*cfd0*/  FSEL R34, R34, -INF , !P4 ;  /* 0xff80000022227808 */ /* 0x000fe40006000000 */
[----:B------:R-:W-:-:S02]  /*cfe0*/  FMNMX.FTZ R5, R33, R4, !PT ;  /* 0x0000000421057209 */ /* 0x000fc40007810000 */
[----:B------:R-:W-:Y:S02]  /*cff0*/  FSEL R35, R37, -INF , !P1 ;  /* 0xff80000025237808 */ /* 0x000fe40004800000 */
[----:B------:R-:W-:Y:S01]  /*d000*/  FMNMX.FTZ R4, R34, R5, !PT ;  /* 0x0000000522047209 */ /* 0x000fe20007810000 */
[----:B------:R-:W2:Y:S01]  /*d010*/  LDL R37, [R1+0x250] ;  /* 0x0002500001257983 */ /* 0x000ea20000100800 */
[----:B0-----:R-:W-:Y:S02]  /*d020*/  FMNMX.FTZ R6, R10, R11, !PT ;  /* 0x0000000b0a067209 */ /* 0x001fe40007810000 */
[----:B------:R-:W-:Y:S02]  /*d030*/  FMNMX.FTZ R9, R35, R4, !PT ;  /* 0x0000000423097209 */ /* 0x000fe40007810000 */
[----:B------:R-:W3:Y:S04]  /*d040*/  LDL.64 R4, [R1+0x240] ;  /* 0x0002400001047983 */ /* 0x000ee80000100a00 */
[----:B------:R-:W-:Y:S04]  /*d050*/  STL.64 [R1+0x230], R8 ;  /* 0x0002300801007387 */ /* 0x000fe80000100a00 */
[----:B------:R0:W-:Y:S04]  /*d060*/  STL [R1+0x230], R6 ;  /* 0x0002300601007387 */ /* 0x0001e80000100800 */
[----:B------:R-:W2:Y:S04]  /*d070*/  LDL R12, [R1+0x230] ;  /* 0x00023000010c7983 */ /* 0x000ea80000100800 */
[----:B------:R-:W4:Y:S01]  /*d080*/  LDL R11, [R1+0x234] ;  /* 0x00023400010b7983 */ /* 0x000f220000100800 */
[----:B--2---:R-:W-:Y:S01]  /*d090*/  FMUL.FTZ R7, R37, R12 ;  /* 0x0000000c25077220 */ /* 0x004fe20000410000 */
[----:B------:R-:W-:-:S04]  /*d0a0*/  FSETP.NEU.FTZ.AND P1, PT, R12, -INF , PT ;  /* 0xff8000000c00780b */ /* 0x000fc80003f3d000 */
[----:B------:R-:W-:-:S05]  /*d0b0*/  FSEL R10, R7, RZ, P1 ;  /* 0x000000ff070a7208 */ /* 0x000fca0000800000 */
[----:B0-----:R-:W-:-:S04]  /*d0c0*/  FFMA.FTZ R6, R79, R37, -R10 ;  /* 0x000000254f067223 */ /* 0x001fc8000001080a */
[----:B------:R4:W-:Y:S02]  /*d0d0*/  MUFU.EX2 R173, R6 ;  /* 0x0000000600ad7308 */ /* 0x0009e40000000800 */
[----:B----4-:R-:W0:Y:S02]  /*d0e0*/  SHFL.BFLY PT, R6, R11, 0x2, 0x1f ;  /* 0x0c401f000b067f89 */ /* 0x010e2400000e0000 */
[----:B0-----:R-:W-:-:S05]  /*d0f0*/  FMNMX.FTZ R6, R6, R11, !PT ;  /* 0x0000000b06067209 */ /* 0x001fca0007810000 */
[----:B------:R-:W0:Y:S01]  /*d100*/  SHFL.BFLY PT, R9, R6, 0x1, 0x1f ;  /* 0x0c201f0006097f89 */ /* 0x000e2200000e0000 */
[----:B------:R-:W-:Y:S01]  /*d110*/  FSEL R11, R12, RZ, P1 ;  /* 0x000000ff0c0b7208 */ /* 0x000fe20000800000 */
[----:B------:R-:W-:-:S04]  /*d120*/  FFMA.FTZ R7, R91, R37, -R10 ;  /* 0x000000255b077223 */ /* 0x000fc8000001080a */
[----:B------:R-:W-:Y:S01]  /*d130*/  FADD.FTZ R20, R20, -R11 ;  /* 0x8000000b14147221 */ /* 0x000fe20000010000 */
[----:B0-----:R-:W-:-:S04]  /*d140*/  FMNMX.FTZ R6, R6, R9, !PT ;  /* 0x0000000906067209 */ /* 0x001fc80007810000 */
[C---:B------:R-:W-:Y:S01]  /*d150*/  FSETP.NEU.FTZ.AND P1, PT, R6.reuse, -INF , PT ;  /* 0xff8000000600780b */ /* 0x040fe20003f3d000 */
[----:B------:R-:W-:-:S05]  /*d160*/  FMUL.FTZ R8, R6, R37 ;  /* 0x0000002506087220 */ /* 0x000fca0000410000 */
[----:B------:R-:W-:Y:S02]  /*d170*/  FSEL R9, R8, RZ, P1 ;  /* 0x000000ff08097208 */ /* 0x000fe40000800000 */
[----:B------:R-:W-:Y:S01]  /*d180*/  FSEL R8, R6, RZ, P1 ;  /* 0x000000ff06087208 */ /* 0x000fe20000800000 */
[-C--:B------:R-:W-:Y:S02]  /*d190*/  FMUL.FTZ R12, R20, R37.reuse ;  /* 0x00000025140c7220 */ /* 0x080fe40000410000 */
[-CC-:B------:R-:W-:Y:S02]  /*d1a0*/  FFMA.FTZ R224, R46, R37.reuse, -R9.reuse ;  /* 0x000000252ee07223 */ /* 0x180fe40000010809 */
[----:B------:R-:W-:Y:S01]  /*d1b0*/  FADD.FTZ R8, R21, -R8 ;  /* 0x8000000815087221 */ /* 0x000fe20000010000 */
[-CC-:B------:R-:W-:Y:S01]  /*d1c0*/  FFMA.FTZ R172, R83, R37.reuse, -R10.reuse ;  /* 0x0000002553ac7223 */ /* 0x180fe2000001080a */
[-CC-:B------:R-:W-:Y:S02]  /*d1d0*/  FFMA.FTZ R219, R48, R37.reuse, -R9.reuse ;  /* 0x0000002530db7223 */ /* 0x180fe40000010809 */
[----:B------:R-:W-:Y:S01]  /*d1e0*/  FMUL.FTZ R8, R37, R8 ;  /* 0x0000000825087220 */ /* 0x000fe20000410000 */
[----:B------:R-:W-:Y:S01]  /*d1f0*/  MUFU.EX2 R7, R7 ;  /* 0x0000000700077308 */ /* 0x000fe20000000800 */
[-CC-:B------:R-:W-:Y:S01]  /*d200*/  FFMA.FTZ R200, R31, R37.reuse, -R9.reuse ;  /* 0x000000251fc87223 */ /* 0x180fe20000010809 */
[-C--:B------:R-:W-:Y:S01]  /*d210*/  FFMA.FTZ R174, R81, R37.reuse, -R10 ;  /* 0x0000002551ae7223 */ /* 0x080fe2000001080a */
[----:B------:R-:W-:-:S05]  /*d220*/  FFMA.FTZ R175, R50, R37, -R9 ;  /* 0x0000002532af7223 */ /* 0x000fca0000010809 */
[----:B------:R-:W3:Y:S01]  /*d230*/  MUFU.EX2 R12, R12 ;  /* 0x0000000c000c7308 */ /* 0x000ee20000000800 */
[----:B------:R-:W-:-:S07]  /*d240*/  FFMA.FTZ R222, R52, R37, -R9 ;  /* 0x0000002534de7223 */ /* 0x000fce0000010809 */
[----:B------:R-:W-:Y:S08]  /*d250*/  MUFU.EX2 R224, R224 ;  /* 0x000000e000e07308 */ /* 0x000ff00000000800 */
[----:B------:R-:W0:Y:S01]  /*d260*/  MUFU.EX2 R31, R8 ;  /* 0x00000008001f7308 */ /* 0x000e220000000800 */
[----:B------:R-:W-:-:S07]  /*d270*/  FFMA.FTZ R220, R77, R37, -R10 ;  /* 0x000000254ddc7223 */ /* 0x000fce000001080a */
[----:B------:R-:W1:Y:S01]  /*d280*/  MUFU.EX2 R172, R172 ;  /* 0x000000ac00ac7308 */ /* 0x000e620000000800 */
[----:B------:R-:W-:-:S07]  /*d290*/  FFMA.FTZ R215, R54, R37, -R9 ;  /* 0x0000002536d77223 */ /* 0x000fce0000010809 */
[----:B------:R-:W2:Y:S01]  /*d2a0*/  MUFU.EX2 R219, R219 ;  /* 0x000000db00db7308 */ /* 0x000ea20000000800 */
[----:B------:R-:W-:-:S07]  /*d2b0*/  FFMA.FTZ R217, R75, R37, -R10 ;  /* 0x000000254bd97223 */ /* 0x000fce000001080a */
[----:B------:R-:W4:Y:S01]  /*d2c0*/  MUFU.EX2 R174, R174 ;  /* 0x000000ae00ae7308 */ /* 0x000f220000000800 */
[----:B------:R-:W-:-:S07]  /*d2d0*/  FFMA.FTZ R218, R44, R37, -R9 ;  /* 0x000000252cda7223 */ /* 0x000fce0000010809 */
[----:B------:R-:W5:Y:S01]  /*d2e0*/  MUFU.EX2 R175, R175 ;  /* 0x000000af00af7308 */ /* 0x000f620000000800 */
[----:B---3--:R-:W-:Y:S01]  /*d2f0*/  FFMA.FTZ R11, R12, R4, R7 ;  /* 0x000000040c0b7223 */ /* 0x008fe20000010007 */
[----:B------:R-:W-:Y:S01]  /*d300*/  FFMA.FTZ R211, R73, R37, -R10 ;  /* 0x0000002549d37223 */ /* 0x000fe2000001080a */
[----:B0-----:R-:W-:-:S05]  /*d310*/  FFMA.FTZ R4, R5, R31, R224 ;  /* 0x0000001f05047223 */ /* 0x001fca00000100e0 */
[----:B------:R-:W0:Y:S01]  /*d320*/  MUFU.EX2 R222, R222 ;  /* 0x000000de00de7308 */ /* 0x000e220000000800 */
[----:B------:R-:W-:Y:S01]  /*d330*/  FFMA.FTZ R208, R42, R37, -R9 ;  /* 0x000000252ad07223 */ /* 0x000fe20000010809 */
[----:B-1----:R-:W-:-:S06]  /*d340*/  FADD.FTZ R11, R172, R11 ;  /* 0x0000000bac0b7221 */ /* 0x002fcc0000010000 */
[----:B------:R-:W1:Y:S01]  /*d350*/  MUFU.EX2 R220, R220 ;  /* 0x000000dc00dc7308 */ /* 0x000e620000000800 */
[----:B------:R-:W-:Y:S01]  /*d360*/  FFMA.FTZ R216, R71, R37, -R10 ;  /* 0x0000002547d87223 */ /* 0x000fe2000001080a */
[----:B--2---:R-:W-:-:S06]  /*d370*/  FADD.FTZ R4, R219, R4 ;  /* 0x00000004db047221 */ /* 0x004fcc0000010000 */
[----:B------:R-:W2:Y:S01]  /*d380*/  MUFU.EX2 R215, R215 ;  /* 0x000000d700d77308 */ /* 0x000ea20000000800 */
[----:B------:R-:W-:Y:S01]  /*d390*/  FFMA.FTZ R209, R40, R37, -R9 ;  /* 0x0000002528d17223 */ /* 0x000fe20000010809 */
[----:B----4-:R-:W-:-:S06]  /*d3a0*/  FADD.FTZ R8, R174, R11 ;  /* 0x0000000bae087221 */ /* 0x010fcc0000010000 */
[----:B------:R-:W3:Y:S01]  /*d3b0*/  MUFU.EX2 R217, R217 ;  /* 0x000000d900d97308 */ /* 0x000ee20000000800 */
[----:B------:R-:W-:Y:S01]  /*d3c0*/  FFMA.FTZ R206, R69, R37, -R10 ;  /* 0x0000002545ce7223 */ /* 0x000fe2000001080a */
[----:B-----5:R-:W-:-:S06]  /*d3d0*/  FADD.FTZ R5, R175, R4 ;  /* 0x00000004af057221 */ /* 0x020fcc0000010000 */
[----:B------:R-:W4:Y:S01]  /*d3e0*/  MUFU.EX2 R218, R218 ;  /* 0x000000da00da7308 */ /* 0x000f220000000800 */
[----:B------:R-:W-:Y:S01]  /*d3f0*/  FFMA.FTZ R204, R38, R37, -R9 ;  /* 0x0000002526cc7223 */ /* 0x000fe20000010809 */
[----:B------:R-:W-:-:S06]  /*d400*/  FADD.FTZ R11, R173, R8 ;  /* 0x00000008ad0b7221 */ /* 0x000fcc0000010000 */
[----:B------:R-:W5:Y:S01]  /*d410*/  MUFU.EX2 R211, R211 ;  /* 0x000000d300d37308 */ /* 0x000f620000000800 */
[----:B------:R-:W-:Y:S01]  /*d420*/  FFMA.FTZ R207, R67, R37, -R10 ;  /* 0x0000002543cf7223 */ /* 0x000fe2000001080a */
[----:B0-----:R-:W-:-:S06]  /*d430*/  FADD.FTZ R4, R222, R5 ;  /* 0x00000005de047221 */ /* 0x001fcc0000010000 */
[----:B------:R-:W0:Y:S01]  /*d440*/  MUFU.EX2 R208, R208 ;  /* 0x000000d000d07308 */ /* 0x000e220000000800 */
[----:B------:R-:W-:Y:S01]  /*d450*/  FFMA.FTZ R205, R36, R37, -R9 ;  /* 0x0000002524cd7223 */ /* 0x000fe20000010809 */
[----:B-1----:R-:W-:-:S06]  /*d460*/  FADD.FTZ R8, R220, R11 ;  /* 0x0000000bdc087221 */ /* 0x002fcc0000010000 */
[----:B------:R-:W1:Y:S01]  /*d470*/  MUFU.EX2 R216, R216 ;  /* 0x000000d800d87308 */ /* 0x000e620000000800 */
[----:B------:R-:W-:Y:S01]  /*d480*/  FFMA.FTZ R203, R65, R37, -R10 ;  /* 0x0000002541cb7223 */ /* 0x000fe2000001080a */
[----:B--2---:R-:W-:-:S06]  /*d490*/  FADD.FTZ R5, R215, R4 ;  /* 0x00000004d7057221 */ /* 0x004fcc0000010000 */
[----:B------:R-:W2:Y:S01]  /*d4a0*/  MUFU.EX2 R209, R209 ;  /* 0x000000d100d17308 */ /* 0x000ea20000000800 */
[----:B---3--:R-:W-:Y:S01]  /*d4b0*/  FADD.FTZ R8, R217, R8 ;  /* 0x00000008d9087221 */ /* 0x008fe20000010000 */
[----:B------:R-:W-:-:S06]  /*d4c0*/  FFMA.FTZ R202, R63, R37, -R10 ;  /* 0x000000253fca7223 */ /* 0x000fcc000001080a */
[----:B------:R-:W3:Y:S01]  /*d4d0*/  MUFU.EX2 R206, R206 ;  /* 0x000000ce00ce7308 */ /* 0x000ee20000000800 */
[----:B----4-:R-:W-:Y:S01]  /*d4e0*/  FADD.FTZ R5, R218, R5 ;  /* 0x00000005da057221 */ /* 0x010fe20000010000 */
[----:B------:R-:W-:-:S06]  /*d4f0*/  FFMA.FTZ R201, R27, R37, -R9 ;  /* 0x000000251bc97223 */ /* 0x000fcc0000010809 */
[----:B------:R-:W4:Y:S01]  /*d500*/  MUFU.EX2 R204, R204 ;  /* 0x000000cc00cc7308 */ /* 0x000f220000000800 */
[----:B-----5:R-:W-:Y:S01]  /*d510*/  FADD.FTZ R11, R211, R8 ;  /* 0x00000008d30b7221 */ /* 0x020fe20000010000 */
[----:B------:R-:W-:-:S06]  /*d520*/  FFMA.FTZ R197, R61, R37, -R10 ;  /* 0x000000253dc57223 */ /* 0x000fcc000001080a */
[----:B------:R-:W5:Y:S01]  /*d530*/  MUFU.EX2 R207, R207 ;  /* 0x000000cf00cf7308 */ /* 0x000f620000000800 */
[----:B0-----:R-:W-:Y:S01]  /*d540*/  FADD.FTZ R4, R208, R5 ;  /* 0x00000005d0047221 */ /* 0x001fe20000010000 */
[----:B------:R-:W-:-:S06]  /*d550*/  FFMA.FTZ R194, R30, R37, -R9 ;  /* 0x000000251ec27223 */ /* 0x000fcc0000010809 */
[----:B------:R-:W0:Y:S01]  /*d560*/  MUFU.EX2 R205, R205 ;  /* 0x000000cd00cd7308 */ /* 0x000e220000000800 */
[----:B-1----:R-:W-:Y:S01]  /*d570*/  FADD.FTZ R11, R216, R11 ;  /* 0x0000000bd80b7221 */ /* 0x002fe20000010000 */
[----:B------:R-:W-:-:S06]  /*d580*/  FFMA.FTZ R196, R59, R37, -R10 ;  /* 0x000000253bc47223 */ /* 0x000fcc000001080a */
[----:B------:R-:W1:Y:S01]  /*d590*/  MUFU.EX2 R203, R203 ;  /* 0x000000cb00cb7308 */ /* 0x000e620000000800 */
[----:B--2---:R-:W-:Y:S01]  /*d5a0*/  FADD.FTZ R5, R209, R4 ;  /* 0x00000004d1057221 */ /* 0x004fe20000010000 */
[----:B------:R-:W-:-:S06]  /*d5b0*/  FFMA.FTZ R195, R29, R37, -R9 ;  /* 0x000000251dc37223 */ /* 0x000fcc0000010809 */
        /* <DEDUP_REMOVED lines=44> */
[----:B0-----:R-:W-:-:S06]  /*d880*/  FADD.FTZ R5, R199, R8 ;  /* 0x00000008c7057221 */ /* 0x001fcc0000010000 */
[----:B------:R-:W0:Y:S01]  /*d890*/  MUFU.EX2 R178, R178 ;  /* 0x000000b200b27308 */ /* 0x000e220000000800 */
[-C--:B------:R-:W-:Y:S01]  /*d8a0*/  FFMA.FTZ R18, R43, R37.reuse, -R10 ;  /* 0x000000252b127223 */ /* 0x080fe2000001080a */
[----:B------:R-:W-:-:S06]  /*d8b0*/  FFMA.FTZ R159, R33, R37, -R9 ;  /* 0x00000025219f7223 */ /* 0x000fcc0000010809 */
[----:B------:R-:W5:Y:S01]  /*d8c0*/  MUFU.EX2 R186, R186 ;  /* 0x000000ba00ba7308 */ /* 0x000f620000000800 */
[----:B-1----:R-:W-:Y:S01]  /*d8d0*/  FADD.FTZ R11, R185, R4 ;  /* 0x00000004b90b7221 */ /* 0x002fe20000010000 */
[----:B--2---:R-:W-:-:S06]  /*d8e0*/  FADD.FTZ R4, R188, R5 ;  /* 0x00000005bc047221 */ /* 0x004fcc0000010000 */
[----:B------:R-:W1:Y:S01]  /*d8f0*/  MUFU.EX2 R181, R181 ;  /* 0x000000b500b57308 */ /* 0x000e620000000800 */
[-C--:B------:R-:W-:Y:S01]  /*d900*/  FFMA.FTZ R14, R41, R37.reuse, -R10 ;  /* 0x00000025290e7223 */ /* 0x080fe2000001080a */
[----:B------:R-:W-:-:S06]  /*d910*/  FFMA.FTZ R20, R34, R37, -R9 ;  /* 0x0000002522147223 */ /* 0x000fcc0000010809 */
[----:B------:R-:W2:Y:S01]  /*d920*/  MUFU.EX2 R187, R187 ;  /* 0x000000bb00bb7308 */ /* 0x000ea20000000800 */
[----:B---3--:R-:W-:Y:S01]  /*d930*/  FADD.FTZ R11, R184, R11 ;  /* 0x0000000bb80b7221 */ /* 0x008fe20000010000 */
[----:B----4-:R-:W-:-:S06]  /*d940*/  FADD.FTZ R5, R189, R4 ;  /* 0x00000004bd057221 */ /* 0x010fcc0000010000 */
[----:B------:R-:W3:Y:S01]  /*d950*/  MUFU.EX2 R15, R15 ;  /* 0x0000000f000f7308 */ /* 0x000ee20000000800 */
[-C--:B------:R-:W-:Y:S01]  /*d960*/  FFMA.FTZ R19, R39, R37.reuse, -R10 ;  /* 0x0000002527137223 */ /* 0x080fe2000001080a */
[----:B------:R-:W-:-:S06]  /*d970*/  FFMA.FTZ R21, R35, R37, -R9 ;  /* 0x0000002523157223 */ /* 0x000fcc0000010809 */
[----:B------:R-:W4:Y:S01]  /*d980*/  MUFU.EX2 R158, R158 ;  /* 0x0000009e009e7308 */ /* 0x000f220000000800 */
[----:B0-----:R-:W-:Y:S01]  /*d990*/  FADD.FTZ R4, R178, R11 ;  /* 0x0000000bb2047221 */ /* 0x001fe20000010000 */
[----:B-----5:R-:W-:-:S06]  /*d9a0*/  FADD.FTZ R8, R186, R5 ;  /* 0x00000005ba087221 */ /* 0x020fcc0000010000 */
[----:B------:R-:W0:Y:S08]  /*d9b0*/  MUFU.EX2 R18, R18 ;  /* 0x0000001200127308 */ /* 0x000e300000000800 */
[----:B------:R-:W5:Y:S01]  /*d9c0*/  MUFU.EX2 R159, R159 ;  /* 0x0000009f009f7308 */ /* 0x000f620000000800 */
[----:B-1----:R-:W-:Y:S01]  /*d9d0*/  FADD.FTZ R4, R181, R4 ;  /* 0x00000004b5047221 */ /* 0x002fe20000010000 */
[----:B--2---:R-:W-:-:S06]  /*d9e0*/  FADD.FTZ R5, R187, R8 ;  /* 0x00000008bb057221 */ /* 0x004fcc0000010000 */
[----:B------:R-:W1:Y:S08]  /*d9f0*/  MUFU.EX2 R14, R14 ;  /* 0x0000000e000e7308 */ /* 0x000e700000000800 */
[----:B------:R-:W2:Y:S01]  /*da00*/  MUFU.EX2 R20, R20 ;  /* 0x0000001400147308 */ /* 0x000ea20000000800 */
[----:B---3--:R-:W-:Y:S01]  /*da10*/  FADD.FTZ R9, R15, R4 ;  /* 0x000000040f097221 */ /* 0x008fe20000010000 */
[----:B----4-:R-:W-:-:S06]  /*da20*/  FADD.FTZ R4, R158, R5 ;  /* 0x000000059e047221 */ /* 0x010fcc0000010000 */
[----:B------:R-:W3:Y:S08]  /*da30*/  MUFU.EX2 R19, R19 ;  /* 0x0000001300137308 */ /* 0x000ef00000000800 */
[----:B------:R-:W4:Y:S01]  /*da40*/  MUFU.EX2 R21, R21 ;  /* 0x0000001500157308 */ /* 0x000f220000000800 */
[----:B0-----:R-:W-:Y:S01]  /*da50*/  FADD.FTZ R9, R18, R9 ;  /* 0x0000000912097221 */ /* 0x001fe20000010000 */
[----:B-----5:R-:W-:-:S03]  /*da60*/  FADD.FTZ R5, R159, R4 ;  /* 0x000000049f057221 */ /* 0x020fc60000010000 */
[----:B-1----:R-:W-:Y:S01]  /*da70*/  FADD.FTZ R8, R14, R9 ;  /* 0x000000090e087221 */ /* 0x002fe20000010000 */
[----:B--2---:R-:W-:-:S03]  /*da80*/  FADD.FTZ R4, R20, R5 ;  /* 0x0000000514047221 */ /* 0x004fc60000010000 */
[----:B---3--:R-:W-:Y:S01]  /*da90*/  FADD.FTZ R8, R19, R8 ;  /* 0x0000000813087221 */ /* 0x008fe20000010000 */
[----:B------:R-:W-:Y:S01]  /*daa0*/  STL [R1+0x234], R6 ;  /* 0x0002340601007387 */ /* 0x000fe20000100800 */
[----:B----4-:R-:W-:-:S05]  /*dab0*/  FADD.FTZ R9, R21, R4 ;  /* 0x0000000415097221 */ /* 0x010fca0000010000 */
[----:B------:R-:W-:Y:S04]  /*dac0*/  STL.64 [R1+0x240], R8 ;  /* 0x0002400801007387 */ /* 0x000fe80000100a00 */
[----:B------:R-:W2:Y:S01]  /*dad0*/  LD.E R10, desc[UR56][R16.64+0x260] ;  /* 0x00026038100a7980 */ /* 0x000ea2000c101900 */
[----:B------:R-:W-:-:S04]  /*dae0*/  UIADD3 UR4, UP0, UR49, 0x260, URZ ;  /* 0x0000026031047890 */ /* 0x000fc8000ff1e03f */
[----:B------:R-:W-:Y:S02]  /*daf0*/  ULOP3.LUT UR5, UR4, 0x4, URZ, 0xfc, !UPT ;  /* 0x0000000404057892 */ /* 0x000fe4000f8efc3f */
[----:B------:R-:W-:-:S04]  /*db00*/  UIADD3.X UR6, URZ, UR48, URZ, UP0, !UPT ;  /* 0x000000303f067290 */ /* 0x000fc800087fe43f */
[----:B------:R-:W-:Y:S02]  /*db10*/  IMAD.U32 R4, RZ, RZ, UR5 ;  /* 0x00000005ff047e24 */ /* 0x000fe4000f8e00ff */
[----:B------:R-:W-:Y:S02]  /*db20*/  IMAD.U32 R5, RZ, RZ, UR6 ;  /* 0x00000006ff057e24 */ /* 0x000fe4000f8e00ff */
[----:B--2---:R-:W-:-:S05]  /*db30*/  FMUL.FTZ R11, R12, R10 ;  /* 0x0000000a0c0b7220 */ /* 0x004fca0000410000 */
[----:B------:R0:W-:Y:S04]  /*db40*/  ST.E desc[UR56][R16.64+0x260], R11 ;  /* 0x0002600b10007985 */ /* 0x0001e8000c101938 */
[----:B------:R-:W2:Y:S02]  /*db50*/  LD.E R10, desc[UR56][R4.64] ;  /* 0x00000038040a7980 */ /* 0x000ea4000c101900 */
[----:B--2---:R-:W-:-:S05]  /*db60*/  FMUL.FTZ R13, R12, R10 ;  /* 0x0000000a0c0d7220 */ /* 0x004fca0000410000 */
[----:B------:R1:W-:Y:S04]  /*db70*/  ST.E desc[UR56][R4.64], R13 ;  /* 0x0000000d04007985 */ /* 0x0003e8000c101938 */
        /* <DEDUP_REMOVED lines=62> */
[----:B------:R-:W-:-:S06]  /*df60*/  ULOP3.LUT UR5, UR4, 0x8, URZ, 0xfc, !UPT ;  /* 0x0000000804057892 */ /* 0x000fcc000f8efc3f */
[----:B------:R-:W-:Y:S02]  /*df70*/  IMAD.U32 R10, RZ, RZ, UR5 ;  /* 0x00000005ff0a7e24 */ /* 0x000fe4000f8e00ff */
[C---:B--2---:R-:W-:Y:S01]  /*df80*/  FMUL.FTZ R11, R12.reuse, R11 ;  /* 0x0000000b0c0b7220 */ /* 0x044fe20000410000 */
[----:B---3--:R-:W-:-:S04]  /*df90*/  FMUL.FTZ R143, R12, R143 ;  /* 0x0000008f0c8f7220 */ /* 0x008fc80000410000 */
[----:B------:R0:W-:Y:S01]  /*dfa0*/  ST.E desc[UR56][R16.64+0x2a0], R11 ;  /* 0x0002a00b10007985 */ /* 0x0001e2000c101938 */
[C---:B----4-:R-:W-:Y:S01]  /*dfb0*/  FMUL.FTZ R9, R12.reuse, R9 ;  /* 0x000000090c097220 */ /* 0x050fe20000410000 */
[C---:B-----5:R-:W-:Y:S01]  /*dfc0*/  FMUL.FTZ R25, R12.reuse, R25 ;  /* 0x000000190c197220 */ /* 0x060fe20000410000 */
[C---:B------:R-:W-:Y:S01]  /*dfd0*/  FMUL.FTZ R27, R12.reuse, R27 ;  /* 0x0000001b0c1b7220 */ /* 0x040fe20000410000 */
[----:B0-----:R-:W-:Y:S02]  /*dfe0*/  IMAD.U32 R11, RZ, RZ, UR6 ;  /* 0x00000006ff0b7e24 */ /* 0x001fe4000f8e00ff */
        /* <DEDUP_REMOVED lines=118> */
[----:B------:R-:W1:Y:S01]  /*e750*/  LD.E R6, desc[UR56][R10.64] ;  /* 0x000000380a067980 */ /* 0x000e62000c101900 */
[----:B------:R-:W-:Y:S01]  /*e760*/  ULOP3.LUT UR4, UR4, 0xc, URZ, 0xfc, !UPT ;  /* 0x0000000c04047892 */ /* 0x000fe2000f8efc3f */
[----:B0-----:R-:W-:-:S05]  /*e770*/  IMAD.U32 R9, RZ, RZ, UR6 ;  /* 0x00000006ff097e24 */ /* 0x001fca000f8e00ff */
[----:B------:R-:W-:Y:S02]  /*e780*/  IMAD.U32 R8, RZ, RZ, UR4 ;  /* 0x00000004ff087e24 */ /* 0x000fe4000f8e00ff */
[----:B-1----:R-:W-:-:S05]  /*e790*/  FMUL.FTZ R13, R31, R6 ;  /* 0x000000061f0d7220 */ /* 0x002fca0000410000 */
[----:B------:R0:W-:Y:S04]  /*e7a0*/  ST.E desc[UR56][R10.64], R13 ;  /* 0x0000000d0a007985 */ /* 0x0001e8000c101938 */
[----:B------:R-:W2:Y:S02]  /*e7b0*/  LD.E R6, desc[UR56][R8.64] ;  /* 0x0000003808067980 */ /* 0x000ea4000c101900 */
[----:B--2---:R-:W-:-:S05]  /*e7c0*/  FMUL.FTZ R25, R31, R6 ;  /* 0x000000061f197220 */ /* 0x004fca0000410000 */
[----:B------:R1:W-:Y:S04]  /*e7d0*/  ST.E desc[UR56][R8.64], R25 ;  /* 0x0000001908007985 */ /* 0x0003e8000c101938 */
[----:B------:R-:W2:Y:S04]  /*e7e0*/  LD.E R142, desc[UR56][R16.64+0x45c] ;  /* 0x00045c38108e7980 */ /* 0x000ea8000c101900 */
[----:B------:R-:W0:Y:S04]  /*e7f0*/  LD.E R6, desc[UR56][R16.64+0x278] ;  /* 0x0002783810067980 */ /* 0x000e28000c101900 */
[----:B------:R-:W1:Y:S04]  /*e800*/  LD.E R12, desc[UR56][R16.64+0x27c] ;  /* 0x00027c38100c7980 */ /* 0x000e68000c101900 */
        /* <DEDUP_REMOVED lines=59> */
[C---:B--2---:R-:W-:Y:S01]  /*ebc0*/  FMUL.FTZ R37, R31.reuse, R142 ;  /* 0x0000008e1f257220 */ /* 0x044fe20000410000 */
[----:B0-----:R-:W-:-:S04]  /*ebd0*/  FMUL.FTZ R13, R31, R6 ;  /* 0x000000061f0d7220 */ /* 0x001fc80000410000 */
[----:B------:R0:W-:Y:S01]  /*ebe0*/  ST.E desc[UR56][R16.64+0x45c], R37 ;  /* 0x00045c2510007985 */ /* 0x0001e2000c101938 */
[C---:B-1----:R-:W-:Y:S01]  /*ebf0*/  FMUL.FTZ R25, R31.reuse, R12 ;  /* 0x0000000c1f197220 */ /* 0x042fe20000410000 */
[C---:B---3--:R-:W-:Y:S01]  /*ec00*/  FMUL.FTZ R27, R31.reuse, R24 ;  /* 0x000000181f1b7220 */ /* 0x048fe20000410000 */
[C---:B----4-:R-:W-:Y:S01]  /*ec10*/  FMUL.FTZ R29, R31.reuse, R26 ;  /* 0x0000001a1f1d7220 */ /* 0x050fe20000410000 */
[C---:B-----5:R-:W-:Y:S01]  /*ec20*/  FMUL.FTZ R33, R31.reuse, R28 ;  /* 0x0000001c1f217220 */ /* 0x060fe20000410000 */
[C---:B------:R-:W-:Y:S01]  /*ec30*/  FMUL.FTZ R35, R31.reuse, R30 ;  /* 0x0000001e1f237220 */ /* 0x040fe20000410000 */
[C---:B0-----:R-:W-:Y:S01]  /*ec40*/  FMUL.FTZ R37, R31.reuse, R34 ;  /* 0x000000221f257220 */ /* 0x041fe20000410000 */
[C---:B------:R-:W-:Y:S01]  /*ec50*/  FMUL.FTZ R39, R31.reuse, R36 ;  /* 0x000000241f277220 */ /* 0x040fe20000410000 */
[C---:B------:R-:W-:Y:S01]  /*ec60*/  FMUL.FTZ R41, R31.reuse, R38 ;  /* 0x000000261f297220 */ /* 0x040fe20000410000 */
[C---:B------:R-:W-:Y:S01]  /*ec70*/  FMUL.FTZ R43, R31.reuse, R40 ;  /* 0x000000281f2b7220 */ /* 0x040fe20000410000 */
        /* <DEDUP_REMOVED lines=100> */
[----:B------:R-:W-:Y:S01]  /*f2c0*/  FMUL.FTZ R31, R31, R140 ;  /* 0x0000008c1f1f7220 */ /* 0x000fe20000410000 */
[----:B------:R-:W-:Y:S04]  /*f2d0*/  ST.E desc[UR56][R16.64+0x3e8], R13 ;  /* 0x0003e80d10007985 */ /* 0x000fe8000c101938 */
        /* <DEDUP_REMOVED lines=9> */
[----:B------:R4:W-:Y:S01]  /*f370*/  ST.E desc[UR56][R16.64+0x458], R31 ;  /* 0x0004581f10007985 */ /* 0x0009e2000c101938 */
[----:B------:R1:W-:Y:S06]  /*f380*/  BAR.SYNC.DEFER_BLOCKING R176, 0x100 ;  /* 0x000400b00000751d */ /* 0x0003ec0000010000 */
[----:B0-----:R-:W5:Y:S04]  /*f390*/  LD.E R25, desc[UR56][R16.64+0x260] ;  /* 0x0002603810197980 */ /* 0x001f68000c101900 */
[----:B------:R-:W4:Y:S04]  /*f3a0*/  LD.E R221, desc[UR56][R16.64+0x218] ;  /* 0x0002183810dd7980 */ /* 0x000f28000c101900 */
[----:B------:R-:W4:Y:S04]  /*f3b0*/  LD.E.64 R12, desc[UR56][R16.64+0xa8] ;  /* 0x0000a838100c7980 */ /* 0x000f28000c101b00 */
[----:B-----5:R0:W-:Y:S04]  /*f3c0*/  ST.E desc[UR56][R16.64+0x260], R25 ;  /* 0x0002601910007985 */ /* 0x0201e8000c101938 */
[----:B-1----:R-:W5:Y:S04]  /*f3d0*/  LD.E R27, desc[UR56][R4.64] ;  /* 0x00000038041b7980 */ /* 0x002f68000c101900 */
[----:B-----5:R1:W-:Y:S04]  /*f3e0*/  ST.E desc[UR56][R4.64], R27 ;  /* 0x0000001b04007985 */ /* 0x0203e8000c101938 */
[----:B--2---:R-:W2:Y:S04]  /*f3f0*/  LD.E R29, desc[UR56][R10.64] ;  /* 0x000000380a1d7980 */ /* 0x004ea8000c101900 */
[----:B--2---:R2:W-:Y:S04]  /*f400*/  ST.E desc[UR56][R10.64], R29 ;  /* 0x0000001d0a007985 */ /* 0x0045e8000c101938 */
[----:B---3--:R-:W3:Y:S04]  /*f410*/  LD.E R33, desc[UR56][R8.64] ;  /* 0x0000003808217980 */ /* 0x008ee8000c101900 */
[----:B---3--:R3:W-:Y:S04]  /*f420*/  ST.E desc[UR56][R8.64], R33 ;  /* 0x0000002108007985 */ /* 0x0087e8000c101938 */
[----:B----4-:R-:W4:Y:S04]  /*f430*/  LD.E R31, desc[UR56][R16.64+0x270] ;  /* 0x00027038101f7980 */ /* 0x010f28000c101900 */
[----:B------:R-:W5:Y:S04]  /*f440*/  LD.E R35, desc[UR56][R16.64+0x274] ;  /* 0x0002743810237980 */ /* 0x000f68000c101900 */
[----:B0-----:R-:W5:Y:S04]  /*f450*/  LD.E R25, desc[UR56][R16.64+0x278] ;  /* 0x0002783810197980 */ /* 0x001f68000c101900 */
[----:B------:R-:W5:Y:S04]  /*f460*/  LD.E R37, desc[UR56][R16.64+0x27c] ;  /* 0x00027c3810257980 */ /* 0x000f68000c101900 */
[----:B------:R-:W5:Y:S04]  /*f470*/  LD.E R39, desc[UR56][R16.64+0x280] ;  /* 0x0002803810277980 */ /* 0x000f68000c101900 */
[----:B------:R-:W5:Y:S04]  /*f480*/  LD.E R41, desc[UR56][R16.64+0x284] ;  /* 0x0002843810297980 */ /* 0x000f68000c101900 */
[----:B-1----:R-:W5:Y:S04]  /*f490*/  LD.E R27, desc[UR56][R16.64+0x288] ;  /* 0x00028838101b7980 */ /* 0x002f68000c101900 */
[----:B------:R-:W5:Y:S04]  /*f4a0*/  LD.E R43, desc[UR56][R16.64+0x28c] ;  /* 0x00028c38102b7980 */ /* 0x000f68000c101900 */
[----:B--2---:R-:W2:Y:S04]  /*f4b0*/  LD.E R29, desc[UR56][R16.64+0x290] ;  /* 0x00029038101d7980 */ /* 0x004ea8000c101900 */
[----:B------:R-:W2:Y:S04]  /*f4c0*/  LD.E R45, desc[UR56][R16.64+0x294] ;  /* 0x00029438102d7980 */ /* 0x000ea8000c101900 */
[----:B---3--:R-:W3:Y:S04]  /*f4d0*/  LD.E R33, desc[UR56][R16.64+0x298] ;  /* 0x0002983810217980 */ /* 0x008ee8000c101900 */
        /* <DEDUP_REMOVED lines=123> */
[----:B---3--:R-:W-:Y:S04]  /*fc90*/  ST.E desc[UR56][R16.64+0x298], R33 ;  /* 0x0002982110007985 */ /* 0x008fe8000c101938 */
        /* <DEDUP_REMOVED lines=113> */
[----:B0-----:R-:W5:Y:S04]  /*103b0*/  LDL R6, [R1+0x88] ;  /* 0x0000880001067983 */ /* 0x001f680000100800 */
[----:B-1----:R-:W5:Y:S04]  /*103c0*/  LD.E R24, desc[UR56][R16.64+0x260] ;  /* 0x0002603810187980 */ /* 0x002f68000c101900 */
        /* <DEDUP_REMOVED lines=137> */
[----:B------:R-:W-:Y:S01]  /*10c60*/  IMAD.MOV.U32 R7, RZ, RZ, R13 ;  /* 0x000000ffff077224 */ /* 0x000fe200078e000d */
[----:B--2---:R-:W-:-:S06]  /*10c70*/  WARPGROUP.ARRIVE ;  /* 0x00000000000079c5 */ /* 0x004fcc0000000000 */
[----:B------:R-:W-:Y:S01]  /*10c80*/  HGMMA.64x256x16.F32 R24, R172, gdesc[UR4].tnspB, R24, UP0, gsb0 ;  /* 0x43e00004ac187df0 */ /* 0x000fe2000b800818 */
[----:B------:R-:W-:Y:S02]  /*10c90*/  R2UR UR6, R6 ;  /* 0x00000000060672ca */ /* 0x000fe400000e0000 */
[----:B------:R-:W-:Y:S01]  /*10ca0*/  R2UR UR7, R7 ;  /* 0x00000000070772ca */ /* 0x000fe200000e0000 */
[----:B------:R-:W-:Y:S02]  /*10cb0*/  VIADD R6, R12, 0x100 ;  /* 0x000001000c067836 */ /* 0x000fe40000000000 */
[----:B------:R-:W-:Y:S01]  /*10cc0*/  IMAD.MOV.U32 R7, RZ, RZ, R13 ;  /* 0x000000ffff077224 */ /* 0x000fe200078e000d */
[----:B------:R-:W-:Y:S02]  /*10cd0*/  WARPGROUP.DEPBAR.LE gsb0, 0x0 ;  /* 0x00008000000079c5 */ /* 0x000fe40000010000 */
[----:B------:R-:W-:Y:S01]  /*10ce0*/  ST.E desc[UR56][R16.64+0x260], R24 ;  /* 0x0002601810007985 */ /* 0x000fe2000c101938 */
[----:B------:R-:W-:-:S02]  /*10cf0*/  F2FP.F16.F32.PACK_AB R172, R217, R220 ;  /* 0x000000dcd9ac723e */ /* 0x000fc400000000ff */
[----:B------:R-:W-:Y:S01]  /*10d00*/  F2FP.F16.F32.PACK_AB R174, R216, R211 ;  /* 0x000000d3d8ae723e */ /* 0x000fe200000000ff */
[----:B------:R-:W-:Y:S01]  /*10d10*/  ST.E desc[UR56][R4.64], R25 ;  /* 0x0000001904007985 */ /* 0x000fe2000c101938 */
        /* <DEDUP_REMOVED lines=130> */
[----:B------:R-:W-:Y:S01]  /*11540*/  R2UR UR6, R6 ;  /* 0x00000000060672ca */ /* 0x000fe200000e0000 */
[----:B------:R-:W-:Y:S01]  /*11550*/  STL [R1+0x88], R2 ;  /* 0x0000880201007387 */ /* 0x000fe20000100800 */
[----:B------:R-:W-:Y:S01]  /*11560*/  R2UR UR7, R7 ;  /* 0x00000000070772ca */ /* 0x000fe200000e0000 */
[----:B------:R-:W-:Y:S01]  /*11570*/  IMAD.MOV.U32 R7, RZ, RZ, R13 ;  /* 0x000000ffff077224 */ /* 0x000fe200078e000d */
[----:B------:R-:W-:Y:S01]  /*11580*/  IADD3 R6, R12, 0x180, RZ ;  /* 0x000001800c067810 */ /* 0x000fe20007ffe0ff */
[----:B------:R-:W-:Y:S02]  /*11590*/  WARPGROUP.DEPBAR.LE gsb0, 0x0 ;  /* 0x00008000000079c5 */ /* 0x000fe40000010000 */
[----:B------:R-:W-:Y:S01]  /*115a0*/  ST.E desc[UR56][R16.64+0x260], R24 ;  /* 0x0002601810007985 */ /* 0x000fe2000c101938 */
[----:B------:R-:W-:Y:S02]  /*115b0*/  F2FP.F16.F32.PACK_AB R172, R207, R206 ;  /* 0x000000cecfac723e */ /* 0x000fe400000000ff */
[----:B------:R-:W-:Y:S01]  /*115c0*/  F2FP.F16.F32.PACK_AB R174, R202, R203 ;  /* 0x000000cbcaae723e */ /* 0x000fe200000000ff */
[----:B------:R-:W-:Y:S01]  /*115d0*/  ST.E desc[UR56][R4.64], R25 ;  /* 0x0000001904007985 */ /* 0x000fe2000c101938 */
        /* <DEDUP_REMOVED lines=273> */
[----:B------:R-:W-:Y:S01]  /*126f0*/  VIADD R12, R12, 0x280 ;  /* 0x000002800c0c7836 */ /* 0x000fe20000000000 */
        /* <DEDUP_REMOVED lines=403> */
[----:B------:R-:W-:Y:S04]  /*14030*/  STL [R1+0x88], R2 ;  /* 0x0000880201007387 */ /* 0x000fe80000100800 */
[----:B------:R-:W3:Y:S04]  /*14040*/  LD.E R7, desc[UR56][R16.64+0x260] ;  /* 0x0002603810077980 */ /* 0x000ee8000c101900 */
[----:B---3--:R3:W-:Y:S04]  /*14050*/  ST.E desc[UR56][R16.64+0x260], R7 ;  /* 0x0002600710007985 */ /* 0x0087e8000c101938 */
[----:B------:R-:W4:Y:S04]  /*14060*/  LD.E R13, desc[UR56][R4.64] ;  /* 0x00000038040d7980 */ /* 0x000f28000c101900 */
[----:B----4-:R4:W-:Y:S04]  /*14070*/  ST.E desc[UR56][R4.64], R13 ;  /* 0x0000000d04007985 */ /* 0x0109e8000c101938 */
[----:B------:R-:W5:Y:S04]  /*14080*/  LD.E R15, desc[UR56][R10.64] ;  /* 0x000000380a0f7980 */ /* 0x000f68000c101900 */
[----:B-----5:R5:W-:Y:S04]  /*14090*/  ST.E desc[UR56][R10.64], R15 ;  /* 0x0000000f0a007985 */ /* 0x020be8000c101938 */
[----:B------:R-:W2:Y:S04]  /*140a0*/  LD.E R19, desc[UR56][R8.64] ;  /* 0x0000003808137980 */ /* 0x000ea8000c101900 */
[----:B--2---:R2:W-:Y:S04]  /*140b0*/  ST.E desc[UR56][R8.64], R19 ;  /* 0x0000001308007985 */ /* 0x0045e8000c101938 */
[----:B------:R-:W2:Y:S04]  /*140c0*/  LD.E R21, desc[UR56][R16.64+0x270] ;  /* 0x0002703810157980 */ /* 0x000ea8000c101900 */
[----:B0-----:R-:W2:Y:S04]  /*140d0*/  LD.E R25, desc[UR56][R16.64+0x274] ;  /* 0x0002743810197980 */ /* 0x001ea8000c101900 */
[----:B-1----:R-:W2:Y:S04]  /*140e0*/  LD.E R27, desc[UR56][R16.64+0x278] ;  /* 0x00027838101b7980 */ /* 0x002ea8000c101900 */
[----:B------:R-:W2:Y:S04]  /*140f0*/  LD.E R29, desc[UR56][R16.64+0x27c] ;  /* 0x00027c38101d7980 */ /* 0x000ea8000c101900 */
[----:B---3--:R-:W3:Y:S04]  /*14100*/  LD.E R7, desc[UR56][R16.64+0x280] ;  /* 0x0002803810077980 */ /* 0x008ee8000c101900 */
[----:B------:R-:W3:Y:S04]  /*14110*/  LD.E R31, desc[UR56][R16.64+0x284] ;  /* 0x00028438101f7980 */ /* 0x000ee8000c101900 */
[----:B----4-:R-:W4:Y:S04]  /*14120*/  LD.E R5, desc[UR56][R16.64+0x288] ;  /* 0x0002883810057980 */ /* 0x010f28000c101900 */
[----:B------:R-:W4:Y:S04]  /*14130*/  LD.E R13, desc[UR56][R16.64+0x28c] ;  /* 0x00028c38100d7980 */ /* 0x000f28000c101900 */
[----:B-----5:R-:W5:Y:S04]  /*14140*/  LD.E R11, desc[UR56][R16.64+0x290] ;  /* 0x00029038100b7980 */ /* 0x020f68000c101900 */
[----:B------:R-:W5:Y:S04]  /*14150*/  LD.E R15, desc[UR56][R16.64+0x294] ;  /* 0x00029438100f7980 */ /* 0x000f68000c101900 */
[----:B--2---:R-:W2:Y:S04]  /*14160*/  LD.E R9, desc[UR56][R16.64+0x298] ;  /* 0x0002983810097980 */ /* 0x004ea8000c101900 */
        /* <DEDUP_REMOVED lines=113> */
[----:B------:R0:W-:Y:S04]  /*14880*/  ST.E desc[UR56][R16.64+0x270], R21 ;  /* 0x0002701510007985 */ /* 0x0001e8000c101938 */
[----:B------:R0:W-:Y:S04]  /*14890*/  ST.E desc[UR56][R16.64+0x274], R25 ;  /* 0x0002741910007985 */ /* 0x0001e8000c101938 */
[----:B------:R0:W-:Y:S04]  /*148a0*/  ST.E desc[UR56][R16.64+0x278], R27 ;  /* 0x0002781b10007985 */ /* 0x0001e8000c101938 */
[----:B------:R0:W-:Y:S04]  /*148b0*/  ST.E desc[UR56][R16.64+0x27c], R29 ;  /* 0x00027c1d10007985 */ /* 0x0001e8000c101938 */
[----:B---3--:R0:W-:Y:S04]  /*148c0*/  ST.E desc[UR56][R16.64+0x280], R7 ;  /* 0x0002800710007985 */ /* 0x0081e8000c101938 */
[----:B------:R0:W-:Y:S04]  /*148d0*/  ST.E desc[UR56][R16.64+0x284], R31 ;  /* 0x0002841f10007985 */ /* 0x0001e8000c101938 */
[----:B----4-:R0:W-:Y:S04]  /*148e0*/  ST.E desc[UR56][R16.64+0x288], R5 ;  /* 0x0002880510007985 */ /* 0x0101e8000c101938 */
[----:B------:R0:W-:Y:S04]  /*148f0*/  ST.E desc[UR56][R16.64+0x28c], R13 ;  /* 0x00028c0d10007985 */ /* 0x0001e8000c101938 */
[----:B-----5:R0:W-:Y:S04]  /*14900*/  ST.E desc[UR56][R16.64+0x290], R11 ;  /* 0x0002900b10007985 */ /* 0x0201e8000c101938 */
[----:B------:R0:W-:Y:S04]  /*14910*/  ST.E desc[UR56][R16.64+0x294], R15 ;  /* 0x0002940f10007985 */ /* 0x0001e8000c101938 */
[----:B--2---:R0:W-:Y:S04]  /*14920*/  ST.E desc[UR56][R16.64+0x298], R9 ;  /* 0x0002980910007985 */ /* 0x0041e8000c101938 */
        /* <DEDUP_REMOVED lines=121> */
.L_x_2915:
[----:B------:R-:W-:Y:S05]  /*150c0*/  BSYNC B0 ;  /* 0x0000000000007941 */ /* 0x000fea0003800000 */
.L_x_2914:
[C---:B------:R-:W-:Y:S01]  /*150d0*/  ISETP.GT.AND P0, PT, R0.reuse, R3, PT ;  /* 0x000000030000720c */ /* 0x040fe20003f04270 */
[----:B------:R-:W-:-:S12]  /*150e0*/  VIADD R0, R0, 0xffffffff ;  /* 0xffffffff00007836 */ /* 0x000fd80000000000 */
[----:B------:R-:W-:Y:S05]  /*150f0*/  @P0 BRA `(.L_x_2916) ;  /* 0xffffff4c00c80947 */ /* 0x000fea000383ffff */
[----:B01----:R-:W2:Y:S02]  /*15100*/  LDL R2, [R1+0x70] ;  /* 0x0000700001027983 */ /* 0x003ea40000100800 */
[----:B--2---:R-:W-:-:S07]  /*15110*/  IMAD.SHL.U32 R2, R2, 0x80, RZ ;  /* 0x0000008002027824 */ /* 0x004fce00078e00ff */
.L_x_2889:
[----:B------:R-:W0:Y:S01]  /*15120*/  LDC R6, c[0x0][0xadc] ;  /* 0x0002b700ff067b82 */ /* 0x000e220000000800 */
[----:B------:R-:W-:Y:S01]  /*15130*/  IADD3 R157, R157, 0x80, -R156 ;  /* 0x000000809d9d7810 */ /* 0x000fe20007ffe89c */
[----:B------:R-:W-:-:S04]  /*15140*/  ULDC UR4, c[0x0][0xad4] ;  /* 0x0002b50000047ab9 */ /* 0x000fc80000000800 */
[----:B------:R-:W-:-:S04]  /*15150*/  IMAD.IADD R157, R157, 0x1, R2 ;  /* 0x000000019d9d7824 */ /* 0x000fc800078e0202 */
        /* <DEDUP_REMOVED lines=13> */
.L_x_2919:
[----:B------:R-:W-:-:S13]  /*15230*/  ISETP.NE.AND P0, PT, R6, 0x1, PT ;  /* 0x000000010600780c */ /* 0x000fda0003f05270 */
[----:B------:R-:W0:Y:S02]  /*15240*/  @P0 LDC.64 R4, c[0x0][0xae0] ;  /* 0x0002b800ff040b82 */ /* 0x000e240000000a00 */
[----:B0-----:R-:W-:-:S05]  /*15250*/  @P0 IMAD.HI.U32 R4, R157, R4, RZ ;  /* 0x000000049d040227 */ /* 0x001fca00078e00ff */
[----:B------:R-:W-:-:S07]  /*15260*/  @P0 SHF.R.U32.HI R157, RZ, R5, R4 ;  /* 0x00000005ff9d0219 */ /* 0x000fce0000011604 */
.L_x_2920:
[----:B------:R-:W-:Y:S05]  /*15270*/  BSYNC B0 ;  /* 0x0000000000007941 */ /* 0x000fea0003800000 */
.L_x_2918:
[----:B------:R-:W-:-:S05]  /*15280*/  IMAD R157, R157, R6, RZ ;  /* 0x000000069d9d7224 */ /* 0x000fca00078e02ff */
[----:B------:R-:W-:-:S07]  /*15290*/  VIMNMX R2, R2, R157, !PT ;  /* 0x0000009d02027248 */ /* 0x000fce0007fe0100 */
.L_x_2917:
[----:B------:R-:W-:-:S04]  /*152a0*/  VIADD R2, R2, 0x5f ;  /* 0x0000005f02027836 */ /* 0x000fc80000000000 */
[----:B------:R-:W-:-:S05]  /*152b0*/  IMAD.HI R2, R2, 0x2aaaaaab, RZ ;  /* 0x2aaaaaab02027827 */ /* 0x000fca00078e02ff */
[----:B------:R-:W-:-:S04]  /*152c0*/  SHF.R.U32.HI R3, RZ, 0x1f, R2 ;  /* 0x0000001fff037819 */ /* 0x000fc80000011602 */
[----:B------:R-:W-:-:S04]  /*152d0*/  LEA.HI.SX32 R3, R2, R3, 0x1c ;  /* 0x0000000302037211 */ /* 0x000fc800078fe2ff */
[----:B------:R-:W-:-:S04]  /*152e0*/  VIMNMX R4, R164, R3, !PT ;  /* 0x00000003a4047248 */ /* 0x000fc80007fe0100 */
[----:B------:R-:W-:-:S13]  /*152f0*/  ISETP.GE.AND P0, PT, R0, R4, PT ;  /* 0x000000040000720c */ /* 0x000fda0003f06270 */
[----:B------:R-:W-:Y:S05]  /*15300*/  @!P0 BRA `(.L_x_2921) ;  /* 0x0000009c00908947 */ /* 0x000fea0003800000 */
[----:B------:R0:W5:Y:S01]  /*15310*/  LDL.64 R2, [R1+0x178] ;  /* 0x0001780001027983 */ /* 0x0001620000100a00 */
[----:B------:R-:W-:-:S07]  /*15320*/  IMAD.MOV.U32 R5, RZ, RZ, R0 ;  /* 0x000000ffff057224 */ /* 0x000fce00078e0000 */
.L_x_2938:
[----:B0----5:R-:W2:Y:S04]  /*15330*/  LD.E R7, desc[UR56][R2.64] ;  /* 0x0000003802077980 */ /* 0x021ea8000c101900 */
[----:B-1----:R-:W3:Y:S01]  /*15340*/  LD.E R0, desc[UR56][R2.64+0x8] ;  /* 0x0000083802007980 */ /* 0x002ee2000c101900 */
[----:B--2---:R-:W-:-:S04]  /*15350*/  IADD3 R7, R7, 0x1, RZ ;  /* 0x0000000107077810 */ /* 0x004fc80007ffe0ff */
        /* <DEDUP_REMOVED lines=21> */
.L_x_2923:
[----:B------:R-:W-:Y:S05]  /*154b0*/  BSYNC B0 ;  /* 0x0000000000007941 */ /* 0x000fea0003800000 */
.L_x_2922:
        /* <DEDUP_REMOVED lines=13> */
.L_x_2925:
[----:B------:R-:W-:Y:S05]  /*15590*/  BSYNC B0 ;  /* 0x0000000000007941 */ /* 0x000fea0003800000 */
.L_x_2924:
        /* <DEDUP_REMOVED lines=8> */
.L_x_2927:
[----:B------:R-:W-:Y:S05]  /*15620*/  BSYNC B0 ;  /* 0x0000000000007941 */ /* 0x000fea0003800000 */
.L_x_2926:
        /* <DEDUP_REMOVED lines=28> */
[----:B------:R-:W-:Y:S01]  /*157f0*/  VIADD R12, R12, 0x4 ;  /* 0x000000040c0c7836 */ /* 0x000fe20000000000 */
[----:B------:R-:W-:Y:S01]  /*15800*/  IADD3 R8, R6, 0x4, RZ ;  /* 0x0000000406087810 */ /* 0x000fe20007ffe0ff */
        /* <DEDUP_REMOVED lines=29> */
.L_x_2930:
[----:B------:R-:W-:Y:S05]  /*159e0*/  BSYNC B0 ;  /* 0x0000000000007941 */ /* 0x000fea0003800000 */
.L_x_2929:
        /* <DEDUP_REMOVED lines=10> */
.L_x_2932:
[----:B------:R-:W-:Y:S05]  /*15a90*/  BSYNC B0 ;  /* 0x0000000000007941 */ /* 0x000fea0003800000 */
.L_x_2931:
[----:B------:R-:W-:Y:S04]  /*15aa0*/  BSSY B0, `(.L_x_2933) ;  /* 0x0000006000007945 */ /* 0x000fe80003800000 */
[----:B--2---:R-:W-:Y:S05]  /*15ab0*/  @P1 BRA `(.L_x_2934) ;  /* 0x0000000000101947 */ /* 0x004fea0003800000 */
[----:B-----5:R-:W-:Y:S01]  /*15ac0*/  IMAD R6, R6, 0x8, R9 ;  /* 0x0000000806067824 */ /* 0x020fe200078e0209 */
[----:B-1----:R-:W-:-:S04]  /*15ad0*/  SHF.L.U32 R7, R8, 0x1f, RZ ;  /* 0x0000001f08077819 */ /* 0x002fc800000006ff */
[----:B------:R-:W1:Y:S02]  /*15ae0*/  SYNCS.PHASECHK.TRANS64.TRYWAIT P1, [R6+URZ], R7 ;  /* 0x00000007060075a7 */ /* 0x000e64000802017f */
[----:B-1----:R-:W-:Y:S05]  /*15af0*/  @!P1 BRA `(.L_x_2935) ;  /* 0x000001f800209947 */ /* 0x002fea0003800000 */
.L_x_2934:
[----:B------:R-:W-:Y:S05]  /*15b00*/  BSYNC B0 ;  /* 0x0000000000007941 */ /* 0x000fea0003800000 */
.L_x_2933:
[----:B------:R-:W2:Y:S04]  /*15b10*/  LDL R9, [R1+0x90] ;  /* 0x0000900001097983 */ /* 0x000ea80000100800 */
[----:B------:R-:W3:Y:S04]  /*15b20*/  LD.E R19, desc[UR56][R2.64] ;  /* 0x0000003802137980 */ /* 0x000ee8000c101900 */
[----:B------:R-:W3:Y:S04]  /*15b30*/  LDL.64 R72, [R1+0x118] ;  /* 0x0001180001487983 */ /* 0x000ee80000100a00 */
[----:B-1---5:R-:W4:Y:S04]  /*15b40*/  LDL.64 R6, [R1+0x110] ;  /* 0x0001100001067983 */ /* 0x022f280000100a00 */
        /* <DEDUP_REMOVED lines=26> */
[----:B------:R-:W-:Y:S01]  /*15cf0*/  VIADD R12, R12, 0x4 ;  /* 0x000000040c0c7836 */ /* 0x000fe20000000000 */
[----:B------:R-:W-:Y:S01]  /*15d00*/  IADD3 R6, R8, 0x4, RZ ;  /* 0x0000000408067810 */ /* 0x000fe20007ffe0ff */
        /* <DEDUP_REMOVED lines=21> */
[----:B--2---:R-:W-:Y:S02]  /*15e60*/  VIADD R18, R18, 0x400 ;  /* 0x0000040012127836 */ /* 0x004fe40000000000 */
        /* <DEDUP_REMOVED lines=98> */
[--C-:B------:R-:W-:Y:S01]  /*16490*/  IMAD.MOV.U32 R7, RZ, RZ, R73.reuse ;  /* 0x000000ffff077224 */ /* 0x100fe200078e0049 */
[----:B------:R-:W-:Y:S02]  /*164a0*/  R2UR UR6, R6 ;  /* 0x00000000060672ca */ /* 0x000fe400000e0000 */
[----:B------:R-:W-:Y:S02]  /*164b0*/  R2UR UR4, R10 ;  /* 0x000000000a0472ca */ /* 0x000fe400000e0000 */
[----:B------:R-:W-:Y:S02]  /*164c0*/  R2UR UR7, R7 ;  /* 0x00000000070772ca */ /* 0x000fe400000e0000 */
[----:B------:R-:W-:Y:S01]  /*164d0*/  R2UR UR5, R11 ;  /* 0x000000000b0572ca */ /* 0x000fe200000e0000 */
[----:B----4-:R-:W-:Y:S01]  /*164e0*/  VIADD R12, R12, 0xc04 ;  /* 0x00000c040c0c7836 */ /* 0x010fe20000000000 */
[----:B------:R-:W-:Y:S01]  /*164f0*/  IADD3 R6, R8, 0x904, RZ ;  /* 0x0000090408067810 */ /* 0x000fe20007ffe0ff */
[----:B------:R-:W-:Y:S01]  /*16500*/  IMAD.MOV.U32 R7, RZ, RZ, R73 ;  /* 0x000000ffff077224 */ /* 0x000fe200078e0049 */
[----:B------:R-:W-:-:S02]  /*16510*/  WARPGROUP.DEPBAR.LE gsb0, 0x0 ;  /* 0x00008000000079c5 */ /* 0x000fc40000010000 */
[----:B------:R-:W-:-:S07]  /*16520*/  WARPGROUP.ARRIVE ;  /* 0x00000000000079c5 */ /* 0x000fce0000000000 */
        /* <DEDUP_REMOVED lines=21> */
[----:B-1----:R-:W-:Y:S01]  /*16680*/  LOP3.LUT R74, R74, 0x7f, RZ, 0xc0, !PT ;  /* 0x0000007f4a4a7812 */ /* 0x002fe200078ec0ff */
[----:B------:R-:W-:Y:S03]  /*16690*/  STL [R1+0x90], R0 ;  /* 0x0000900001007387 */ /* 0x000fe60000100800 */
[----:B------:R-:W-:Y:S01]  /*166a0*/  ISETP.NE.AND P2, PT, R74, RZ, PT ;  /* 0x000000ff4a00720c */ /* 0x000fe20003f45270 */
        /* <DEDUP_REMOVED lines=22> */
[----:B------:R-:W4:Y:S04]  /*16810*/  LD.E R21, desc[UR56][R16.64+0x250] ;  /* 0x0002503810157980 */ /* 0x000f28000c101900 */
[----:B--2---:R-:W2:Y:S04]  /*16820*/  LD.E.64 R6, desc[UR56][R16.64+0x230] ;  /* 0x0002303810067980 */ /* 0x004ea8000c101b00 */
        /* <DEDUP_REMOVED lines=61> */
[----:B------:R-:W-:-:S04]  /*16c00*/  FMUL.FTZ R18, R28, R12 ;  /* 0x0000000c1c127220 */ /* 0x000fc80000410000 */
[----:B------:R-:W2:Y:S01]  /*16c10*/  MUFU.TANH R9, R9 ;  /* 0x0000000900097308 */ /* 0x000ea20000002400 */
[-C--:B------:R-:W-:Y:S01]  /*16c20*/  FMUL.FTZ R28, R29, R12.reuse ;  /* 0x0000000c1d1c7220 */ /* 0x080fe20000410000 */
[----:B------:R-:W-:-:S06]  /*16c30*/  FMUL.FTZ R32, R32, R12 ;  /* 0x0000000c20207220 */ /* 0x000fcc0000410000 */
[----:B------:R-:W3:Y:S01]  /*16c40*/  MUFU.TANH R11, R11 ;  /* 0x0000000b000b7308 */ /* 0x000ee20000002400 */
[-C--:B------:R-:W-:Y:S01]  /*16c50*/  FMUL.FTZ R76, R33, R12.reuse ;  /* 0x0000000c214c7220 */ /* 0x080fe20000410000 */
[-C--:B------:R-:W-:Y:S01]  /*16c60*/  FMUL.FTZ R36, R36, R12.reuse ;  /* 0x0000000c24247220 */ /* 0x080fe20000410000 */
[-C--:B------:R-:W-:Y:S01]  /*16c70*/  FMUL.FTZ R82, R37, R12.reuse ;  /* 0x0000000c25527220 */ /* 0x080fe20000410000 */
[-C--:B------:R-:W-:Y:S01]  /*16c80*/  FMUL.FTZ R84, R40, R12.reuse ;  /* 0x0000000c28547220 */ /* 0x080fe20000410000 */
[-C--:B------:R-:W-:Y:S01]  /*16c90*/  FMUL.FTZ R86, R41, R12.reuse ;  /* 0x0000000c29567220 */ /* 0x080fe20000410000 */
[-C--:B------:R-:W-:Y:S01]  /*16ca0*/  FMUL.FTZ R88, R44, R12.reuse ;  /* 0x0000000c2c587220 */ /* 0x080fe20000410000 */
[----:B------:R-:W-:Y:S01]  /*16cb0*/  FMUL.FTZ R90, R45, R12 ;  /* 0x0000000c2d5a7220 */ /* 0x000fe20000410000 */
[----:B------:R-:W0:Y:S01]  /*16cc0*/  MUFU.TANH R18, R18 ;  /* 0x0000001200127308 */ /* 0x000e220000002400 */
        /* <DEDUP_REMOVED lines=8> */
[----:B---3--:R-:W-:Y:S01]  /*16d50*/  FMNMX.FTZ R13, R11, R14, !PT ;  /* 0x0000000e0b0d7209 */ /* 0x008fe20007810000 */
[-C--:B------:R-:W-:Y:S01]  /*16d60*/  FMUL.FTZ R102, R69, R12.reuse ;  /* 0x0000000c45667220 */ /* 0x080fe20000410000 */
[-C--:B------:R-:W-:Y:S01]  /*16d70*/  FMUL.FTZ R10, R26, R12.reuse ;  /* 0x0000000c1a0a7220 */ /* 0x080fe20000410000 */
[-C--:B------:R-:W-:Y:S01]  /*16d80*/  FMUL.FTZ R8, R27, R12.reuse ;  /* 0x0000000c1b087220 */ /* 0x080fe20000410000 */
[-C--:B------:R-:W-:Y:S01]  /*16d90*/  FMUL.FTZ R142, R30, R12.reuse ;  /* 0x0000000c1e8e7220 */ /* 0x080fe20000410000 */
[-C--:B------:R-:W-:Y:S01]  /*16da0*/  FMUL.FTZ R146, R31, R12.reuse ;  /* 0x0000000c1f927220 */ /* 0x080fe20000410000 */
[-C--:B------:R-:W-:Y:S01]  /*16db0*/  FMUL.FTZ R220, R34, R12.reuse ;  /* 0x0000000c22dc7220 */ /* 0x080fe20000410000 */
[----:B------:R-:W3:Y:S01]  /*16dc0*/  MUFU.TANH R32, R32 ;  /* 0x0000002000207308 */ /* 0x000ee20000002400 */
[----:B0-----:R-:W-:Y:S01]  /*16dd0*/  FMNMX.FTZ R13, R18, R13, !PT ;  /* 0x0000000d120d7209 */ /* 0x001fe20007810000 */
[-C--:B------:R-:W-:Y:S01]  /*16de0*/  FMUL.FTZ R208, R35, R12.reuse ;  /* 0x0000000c23d07220 */ /* 0x080fe20000410000 */
[-C--:B------:R-:W-:Y:S01]  /*16df0*/  FMUL.FTZ R206, R38, R12.reuse ;  /* 0x0000000c26ce7220 */ /* 0x080fe20000410000 */
[-C--:B------:R-:W-:Y:S01]  /*16e00*/  FMUL.FTZ R198, R39, R12.reuse ;  /* 0x0000000c27c67220 */ /* 0x080fe20000410000 */
[-C--:B------:R-:W-:Y:S01]  /*16e10*/  FMUL.FTZ R190, R42, R12.reuse ;  /* 0x0000000c2abe7220 */ /* 0x080fe20000410000 */
[-C--:B------:R-:W-:Y:S01]  /*16e20*/  FMUL.FTZ R174, R43, R12.reuse ;  /* 0x0000000c2bae7220 */ /* 0x080fe20000410000 */
[-C--:B------:R-:W-:Y:S01]  /*16e30*/  FMUL.FTZ R15, R46, R12.reuse ;  /* 0x0000000c2e0f7220 */ /* 0x080fe20000410000 */
[----:B------:R-:W0:Y:S01]  /*16e40*/  MUFU.TANH R76, R76 ;  /* 0x0000004c004c7308 */ /* 0x000e220000002400 */
[----:B--2---:R-:W-:Y:S01]  /*16e50*/  FMNMX.FTZ R13, R28, R13, !PT ;  /* 0x0000000d1c0d7209 */ /* 0x004fe20007810000 */
[-C--:B------:R-:W-:Y:S01]  /*16e60*/  FMUL.FTZ R178, R50, R12.reuse ;  /* 0x0000000c32b27220 */ /* 0x080fe20000410000 */
[-C--:B------:R-:W-:Y:S01]  /*16e70*/  FMUL.FTZ R188, R51, R12.reuse ;  /* 0x0000000c33bc7220 */ /* 0x080fe20000410000 */
[-C--:B------:R-:W-:Y:S01]  /*16e80*/  FMUL.FTZ R200, R54, R12.reuse ;  /* 0x0000000c36c87220 */ /* 0x080fe20000410000 */
[-C--:B------:R-:W-:Y:S01]  /*16e90*/  FMUL.FTZ R224, R55, R12.reuse ;  /* 0x0000000c37e07220 */ /* 0x080fe20000410000 */
[-C--:B------:R-:W-:Y:S01]  /*16ea0*/  FMUL.FTZ R226, R58, R12.reuse ;  /* 0x0000000c3ae27220 */ /* 0x080fe20000410000 */
[-C--:B------:R-:W-:Y:S01]  /*16eb0*/  FMUL.FTZ R228, R59, R12.reuse ;  /* 0x0000000c3be47220 */ /* 0x080fe20000410000 */
        /* <DEDUP_REMOVED lines=10> */
[----:B------:R-:W-:Y:S01]  /*16f60*/  FMUL.FTZ R40, R52, R12 ;  /* 0x0000000c34287220 */ /* 0x000fe20000410000 */
[----:B------:R-:W4:Y:S04]  /*16f70*/  LD.E R33, desc[UR56][R16.64+0x288] ;  /* 0x0002883810217980 */ /* 0x000f28000c101900 */
[----:B------:R-:W4:Y:S01]  /*16f80*/  LD.E R37, desc[UR56][R16.64+0x28c] ;  /* 0x00028c3810257980 */ /* 0x000f22000c101900 */
[----:B------:R-:W0:Y:S01]  /*16f90*/  MUFU.TANH R84, R84 ;  /* 0x0000005400547308 */ /* 0x000e220000002400 */
[----:B--2---:R-:W-:-:S02]  /*16fa0*/  FMNMX.FTZ R13, R36, R13, !PT ;  /* 0x0000000d240d7209 */ /* 0x004fc40007810000 */
[----:B------:R-:W2:Y:S05]  /*16fb0*/  LD.E R41, desc[UR56][R16.64+0x2ac] ;  /* 0x0002ac3810297980 */ /* 0x000eaa000c101900 */
[----:B------:R-:W1:Y:S01]  /*16fc0*/  MUFU.TANH R86, R86 ;  /* 0x0000005600567308 */ /* 0x000e620000002400 */
[----:B---3--:R-:W-:Y:S01]  /*16fd0*/  FMNMX.FTZ R13, R82, R13, !PT ;  /* 0x0000000d520d7209 */ /* 0x008fe20007810000 */
[----:B------:R-:W-:Y:S01]  /*16fe0*/  FMUL.FTZ R44, R49, R12 ;  /* 0x0000000c312c7220 */ /* 0x000fe20000410000 */
[----:B------:R-:W3:Y:S05]  /*16ff0*/  LD.E R45, desc[UR56][R16.64+0x2bc] ;  /* 0x0002bc38102d7980 */ /* 0x000eea000c101900 */
[----:B------:R-:W1:Y:S01]  /*17000*/  MUFU.TANH R88, R88 ;  /* 0x0000005800587308 */ /* 0x000e620000002400 */
[----:B0-----:R-:W-:-:S07]  /*17010*/  FMNMX.FTZ R13, R84, R13, !PT ;  /* 0x0000000d540d7209 */ /* 0x001fce0007810000 */
[----:B------:R-:W0:Y:S01]  /*17020*/  MUFU.TANH R90, R90 ;  /* 0x0000005a005a7308 */ /* 0x000e220000002400 */
[----:B-1----:R-:W-:Y:S01]  /*17030*/  FMNMX.FTZ R13, R86, R13, !PT ;  /* 0x0000000d560d7209 */ /* 0x002fe20007810000 */
[----:B------:R-:W-:-:S06]  /*17040*/  FMUL.FTZ R48, R53, R12 ;  /* 0x0000000c35307220 */ /* 0x000fcc0000410000 */
[----:B------:R-:W1:Y:S01]  /*17050*/  MUFU.TANH R92, R92 ;  /* 0x0000005c005c7308 */ /* 0x000e620000002400 */
[----:B------:R-:W-:Y:S01]  /*17060*/  FMNMX.FTZ R13, R88, R13, !PT ;  /* 0x0000000d580d7209 */ /* 0x000fe20007810000 */
[----:B------:R-:W-:Y:S01]  /*17070*/  FMUL.FTZ R52, R56, R12 ;  /* 0x0000000c38347220 */ /* 0x000fe20000410000 */
[----:B------:R-:W2:Y:S04]  /*17080*/  LD.E R60, desc[UR56][R16.64+0x2e0] ;  /* 0x0002e038103c7980 */ /* 0x000ea8000c101900 */
[----:B------:R-:W3:Y:S01]  /*17090*/  LD.E R57, desc[UR56][R16.64+0x2ec] ;  /* 0x0002ec3810397980 */ /* 0x000ee2000c101900 */
[----:B------:R-:W1:Y:S01]  /*170a0*/  MUFU.TANH R44, R44 ;  /* 0x0000002c002c7308 */ /* 0x000e620000002400 */
[----:B0-----:R-:W-:-:S07]  /*170b0*/  FMNMX.FTZ R13, R90, R13, !PT ;  /* 0x0000000d5a0d7209 */ /* 0x001fce0007810000 */
[----:B------:R-:W-:Y:S01]  /*170c0*/  MUFU.TANH R74, R74 ;  /* 0x0000004a004a7308 */ /* 0x000fe20000002400 */
[----:B------:R-:W-:Y:S01]  /*170d0*/  FMUL.FTZ R14, R65, R12 ;  /* 0x0000000c410e7220 */ /* 0x000fe20000410000 */
[----:B------:R-:W2:Y:S04]  /*170e0*/  LD.E R26, desc[UR56][R16.64+0x240] ;  /* 0x00024038101a7980 */ /* 0x000ea8000c101900 */
[----:B------:R-:W3:Y:S02]  /*170f0*/  LD.E R30, desc[UR56][R16.64+0x274] ;  /* 0x00027438101e7980 */ /* 0x000ee4000c101900 */
[----:B------:R-:W0:Y:S01]  /*17100*/  MUFU.TANH R40, R40 ;  /* 0x0000002800287308 */ /* 0x000e220000002400 */
[----:B-1----:R-:W-:Y:S01]  /*17110*/  FMNMX.FTZ R13, R92, R13, !PT ;  /* 0x0000000d5c0d7209 */ /* 0x002fe20007810000 */
[----:B------:R-:W3:Y:S04]  /*17120*/  LD.E R34, desc[UR56][R16.64+0x280] ;  /* 0x0002803810227980 */ /* 0x000ee8000c101900 */
[----:B------:R-:W3:Y:S02]  /*17130*/  LD.E R38, desc[UR56][R16.64+0x284] ;  /* 0x0002843810267980 */ /* 0x000ee4000c101900 */
[----:B------:R-:W1:Y:S01]  /*17140*/  MUFU.TANH R48, R48 ;  /* 0x0000003000307308 */ /* 0x000e620000002400 */
[----:B------:R-:W-:Y:S01]  /*17150*/  FMNMX.FTZ R13, R44, R13, !PT ;  /* 0x0000000d2c0d7209 */ /* 0x000fe20007810000 */
[----:B------:R-:W3:Y:S04]  /*17160*/  LD.E R42, desc[UR56][R16.64+0x290] ;  /* 0x00029038102a7980 */ /* 0x000ee8000c101900 */
[----:B------:R-:W3:Y:S02]  /*17170*/  LD.E R46, desc[UR56][R16.64+0x294] ;  /* 0x00029438102e7980 */ /* 0x000ee4000c101900 */
[----:B------:R-:W1:Y:S01]  /*17180*/  MUFU.TANH R52, R52 ;  /* 0x0000003400347308 */ /* 0x000e620000002400 */
[----:B0-----:R-:W-:Y:S01]  /*17190*/  FMNMX.FTZ R13, R40, R13, !PT ;  /* 0x0000000d280d7209 */ /* 0x001fe20007810000 */
[----:B------:R-:W3:Y:S04]  /*171a0*/  LD.E R50, desc[UR56][R16.64+0x2b0] ;  /* 0x0002b03810327980 */ /* 0x000ee8000c101900 */
        /* <DEDUP_REMOVED lines=23> */
[----:B------:R-:W3:Y:S03]  /*17320*/  LD.E R35, desc[UR56][R16.64+0x298] ;  /* 0x0002983810237980 */ /* 0x000ee6000c101900 */
[----:B------:R-:W-:Y:S01]  /*17330*/  FMNMX.FTZ R13, R14, R13, !PT ;  /* 0x0000000d0e0d7209 */ /* 0x000fe20007810000 */
[----:B------:R-:W3:Y:S03]  /*17340*/  LD.E R51, desc[UR56][R16.64+0x29c] ;  /* 0x00029c3810337980 */ /* 0x000ee6000c101900 */
[----:B0-----:R-:W-:Y:S01]  /*17350*/  FMNMX.FTZ R13, R100, R13, !PT ;  /* 0x0000000d640d7209 */ /* 0x001fe20007810000 */
[----:B------:R-:W0:Y:S01]  /*17360*/  MUFU.TANH R10, R10 ;  /* 0x0000000a000a7308 */ /* 0x000e220000002400 */
[----:B------:R-:W3:Y:S04]  /*17370*/  LD.E R49, desc[UR56][R16.64+0x2a8] ;  /* 0x0002a83810317980 */ /* 0x000ee8000c101900 */
[----:B------:R-:W3:Y:S01]  /*17380*/  LD.E R43, desc[UR56][R16.64+0x2c8] ;  /* 0x0002c838102b7980 */ /* 0x000ee2000c101900 */
[----:B-1----:R-:W-:-:S02]  /*17390*/  FMNMX.FTZ R19, R102, R13, !PT ;  /* 0x0000000d66137209 */ /* 0x002fc40007810000 */
[----:B------:R-:W1:Y:S01]  /*173a0*/  MUFU.TANH R8, R8 ;  /* 0x0000000800087308 */ /* 0x000e620000002400 */
[----:B------:R-:W3:Y:S04]  /*173b0*/  LD.E R63, desc[UR56][R16.64+0x2cc] ;  /* 0x0002cc38103f7980 */ /* 0x000ee8000c101900 */
[----:B------:R-:W0:Y:S03]  /*173c0*/  SHFL.BFLY PT, R20, R19, 0x2, 0x1f ;  /* 0x0c401f0013147f89 */ /* 0x000e2600000e0000 */
[----:B------:R-:W1:Y:S01]  /*173d0*/  MUFU.TANH R142, R142 ;  /* 0x0000008e008e7308 */ /* 0x000e620000002400 */
[----:B------:R-:W3:Y:S04]  /*173e0*/  LD.E R55, desc[UR56][R16.64+0x2d8] ;  /* 0x0002d83810377980 */ /* 0x000ee8000c101900 */
[----:B------:R-:W3:Y:S03]  /*173f0*/  LD.E R59, desc[UR56][R16.64+0x2e8] ;  /* 0x0002e838103b7980 */ /* 0x000ee6000c101900 */
[----:B------:R-:W1:Y:S01]  /*17400*/  MUFU.TANH R146, R146 ;  /* 0x0000009200927308 */ /* 0x000e620000002400 */
[----:B------:R-:W3:Y:S04]  /*17410*/  LD.E R53, desc[UR56][R16.64+0x2f8] ;  /* 0x0002f83810357980 */ /* 0x000ee8000c101900 */
[----:B------:R-:W3:Y:S03]  /*17420*/  LD.E R71, desc[UR56][R16.64+0x318] ;  /* 0x0003183810477980 */ /* 0x000ee6000c101900 */
[----:B------:R-:W1:Y:S01]  /*17430*/  MUFU.TANH R220, R220 ;  /* 0x000000dc00dc7308 */ /* 0x000e620000002400 */
[----:B------:R-:W3:Y:S01]  /*17440*/  LD.E R67, desc[UR56][R16.64+0x31c] ;  /* 0x00031c3810437980 */ /* 0x000ee2000c101900 */
[----:B0-----:R-:W-:-:S03]  /*17450*/  FMNMX.FTZ R13, R19, R20, !PT ;  /* 0x00000014130d7209 */ /* 0x001fc60007810000 */
[----:B------:R-:W3:Y:S04]  /*17460*/  LD.E R65, desc[UR56][R16.64+0x328] ;  /* 0x0003283810417980 */ /* 0x000ee8000c101900 */
[----:B------:R-:W0:Y:S01]  /*17470*/  SHFL.BFLY PT, R24, R13, 0x1, 0x1f ;  /* 0x0c201f000d187f89 */ /* 0x000e2200000e0000 */
[----:B------:R-:W1:Y:S08]  /*17480*/  MUFU.TANH R208, R208 ;  /* 0x000000d000d07308 */ /* 0x000e700000002400 */
[----:B------:R-:W1:Y:S01]  /*17490*/  MUFU.TANH R206, R206 ;  /* 0x000000ce00ce7308 */ /* 0x000e620000002400 */
[----:B0-----:R-:W-:-:S02]  /*174a0*/  FMNMX.FTZ R25, R13, R24, !PT ;  /* 0x000000180d197209 */ /* 0x001fc40007810000 */
[----:B------:R-:W-:-:S04]  /*174b0*/  FMNMX.FTZ R13, R10, R7, !PT ;  /* 0x000000070a0d7209 */ /* 0x000fc80007810000 */
[----:B-1----:R-:W-:Y:S01]  /*174c0*/  FMNMX.FTZ R13, R8, R13, !PT ;  /* 0x0000000d080d7209 */ /* 0x002fe20007810000 */
[----:B------:R-:W0:Y:S03]  /*174d0*/  MUFU.TANH R198, R198 ;  /* 0x000000c600c67308 */ /* 0x000e260000002400 */
[----:B------:R-:W-:-:S04]  /*174e0*/  FMNMX.FTZ R13, R142, R13, !PT ;  /* 0x0000000d8e0d7209 */ /* 0x000fc80007810000 */
[----:B------:R-:W-:Y:S01]  /*174f0*/  FMNMX.FTZ R13, R146, R13, !PT ;  /* 0x0000000d920d7209 */ /* 0x000fe20007810000 */
[----:B------:R-:W1:Y:S03]  /*17500*/  MUFU.TANH R190, R190 ;  /* 0x000000be00be7308 */ /* 0x000e660000002400 */
[----:B------:R-:W-:Y:S01]  /*17510*/  FMNMX.FTZ R13, R220, R13, !PT ;  /* 0x0000000ddc0d7209 */ /* 0x000fe20007810000 */
[----:B------:R-:W-:-:S04]  /*17520*/  FMUL.FTZ R20, R47, R12 ;  /* 0x0000000c2f147220 */ /* 0x000fc80000410000 */
[----:B------:R-:W4:Y:S01]  /*17530*/  MUFU.TANH R174, R174 ;  /* 0x000000ae00ae7308 */ /* 0x000f220000002400 */
[----:B------:R-:W-:-:S07]  /*17540*/  FMNMX.FTZ R13, R208, R13, !PT ;  /* 0x0000000dd00d7209 */ /* 0x000fce0007810000 */
[----:B------:R-:W4:Y:S01]  /*17550*/  MUFU.TANH R15, R15 ;  /* 0x0000000f000f7308 */ /* 0x000f220000002400 */
[----:B------:R-:W-:-:S07]  /*17560*/  FMNMX.FTZ R13, R206, R13, !PT ;  /* 0x0000000dce0d7209 */ /* 0x000fce0007810000 */
[----:B------:R-:W-:Y:S01]  /*17570*/  MUFU.TANH R178, R178 ;  /* 0x000000b200b27308 */ /* 0x000fe20000002400 */
[----:B0-----:R-:W-:-:S07]  /*17580*/  FMNMX.FTZ R13, R198, R13, !PT ;  /* 0x0000000dc60d7209 */ /* 0x001fce0007810000 */
[----:B------:R-:W-:Y:S01]  /*17590*/  MUFU.TANH R188, R188 ;  /* 0x000000bc00bc7308 */ /* 0x000fe20000002400 */
[----:B-1----:R-:W-:-:S07]  /*175a0*/  FMNMX.FTZ R13, R190, R13, !PT ;  /* 0x0000000dbe0d7209 */ /* 0x002fce0007810000 */
        /* <DEDUP_REMOVED lines=13> */
[----:B----4-:R-:W-:-:S04]  /*17680*/  FMNMX.FTZ R24, R174, R13, !PT ;  /* 0x0000000dae187209 */ /* 0x010fc80007810000 */
[----:B------:R-:W-:Y:S01]  /*17690*/  FMNMX.FTZ R13, R15, R24, !PT ;  /* 0x000000180f0d7209 */ /* 0x000fe20007810000 */
[----:B------:R-:W-:Y:S04]  /*176a0*/  ST.E desc[UR56][R16.64+0x230], R25 ;  /* 0x0002301910007985 */ /* 0x000fe8000c101938 */
[----:B------:R-:W4:Y:S04]  /*176b0*/  LD.E R27, desc[UR56][R16.64+0x230] ;  /* 0x00023038101b7980 */ /* 0x000f28000c101900 */
[----:B------:R-:W3:Y:S01]  /*176c0*/  LD.E R24, desc[UR56][R16.64+0x244] ;  /* 0x0002443810187980 */ /* 0x000ee2000c101900 */
        /* <DEDUP_REMOVED lines=15> */
[----:B----4-:R-:W-:-:S04]  /*177c0*/  FMUL.FTZ R29, R27, R21 ;  /* 0x000000151b1d7220 */ /* 0x010fc80000410000 */
[-CC-:B------:R-:W-:Y:S01]  /*177d0*/  FFMA.FTZ R157, R11, R21.reuse, -R29.reuse ;  /* 0x000000150b9d7223 */ /* 0x180fe2000001081d */
[-C--:B------:R-:W-:Y:S01]  /*177e0*/  FFMA.FTZ R31, R100, R21.reuse, -R29 ;  /* 0x00000015641f7223 */ /* 0x080fe2000001081d */
[----:B------:R-:W-:Y:S01]  /*177f0*/  FADD.FTZ R6, R6, -R27 ;  /* 0x8000001b06067221 */ /* 0x000fe20000010000 */
[-CC-:B------:R-:W-:Y:S01]  /*17800*/  FFMA.FTZ R156, R9, R21.reuse, -R29.reuse ;  /* 0x00000015099c7223 */ /* 0x180fe2000001081d */
[-CC-:B------:R-:W-:Y:S01]  /*17810*/  FFMA.FTZ R159, R18, R21.reuse, -R29.reuse ;  /* 0x00000015129f7223 */ /* 0x180fe2000001081d */
[-CC-:B------:R-:W-:Y:S01]  /*17820*/  FFMA.FTZ R158, R28, R21.reuse, -R29.reuse ;  /* 0x000000151c9e7223 */ /* 0x180fe2000001081d */
[----:B--2---:R-:W0:Y:S01]  /*17830*/  SHFL.BFLY PT, R11, R12, 0x2, 0x1f ;  /* 0x0c401f000c0b7f89 */ /* 0x004e2200000e0000 */
[-C--:B------:R-:W-:Y:S02]  /*17840*/  FMUL.FTZ R6, R6, R21.reuse ;  /* 0x0000001506067220 */ /* 0x080fe40000410000 */
        /* <DEDUP_REMOVED lines=15> */
[--C-:B------:R-:W-:Y:S01]  /*17940*/  FFMA.FTZ R173, R52, R21, -R29.reuse ;  /* 0x0000001534ad7223 */ /* 0x100fe2000001081d */
[----:B0-----:R-:W-:Y:S01]  /*17950*/  FMNMX.FTZ R11, R12, R11, !PT ;  /* 0x0000000b0c0b7209 */ /* 0x001fe20007810000 */
[-CC-:B------:R-:W-:Y:S01]  /*17960*/  FFMA.FTZ R172, R74, R21.reuse, -R29.reuse ;  /* 0x000000154aac7223 */ /* 0x180fe2000001081d */
[----:B------:R0:W1:Y:S01]  /*17970*/  MUFU.EX2 R25, R6 ;  /* 0x0000000600197308 */ /* 0x0000620000000800 */
[-CC-:B------:R-:W-:Y:S01]  /*17980*/  FFMA.FTZ R18, R72, R21.reuse, -R29.reuse ;  /* 0x0000001548127223 */ /* 0x180fe2000001081d */
[-CC-:B------:R-:W-:Y:S01]  /*17990*/  FFMA.FTZ R19, R78, R21.reuse, -R29.reuse ;  /* 0x000000154e137223 */ /* 0x180fe2000001081d */
[----:B------:R-:W2:Y:S01]  /*179a0*/  SHFL.BFLY PT, R12, R11, 0x1, 0x1f ;  /* 0x0c201f000b0c7f89 */ /* 0x000ea200000e0000 */
[-CC-:B------:R-:W-:Y:S01]  /*179b0*/  FFMA.FTZ R13, R80, R21.reuse, -R29.reuse ;  /* 0x00000015500d7223 */ /* 0x180fe2000001081d */
[----:B------:R-:W-:-:S02]  /*179c0*/  FFMA.FTZ R14, R14, R21, -R29 ;  /* 0x000000150e0e7223 */ /* 0x000fc4000001081d */
[----:B------:R-:W4:Y:S01]  /*179d0*/  LD.E R27, desc[UR56][R16.64+0x45c] ;  /* 0x00045c38101b7980 */ /* 0x000f22000c101900 */
[----:B------:R-:W-:Y:S03]  /*179e0*/  MUFU.EX2 R158, R158 ;  /* 0x0000009e009e7308 */ /* 0x000fe60000000800 */
[----:B------:R-:W4:Y:S04]  /*179f0*/  LD.E R28, desc[UR56][R16.64+0x454] ;  /* 0x00045438101c7980 */ /* 0x000f28000c101900 */
[----:B0-----:R-:W4:Y:S01]  /*17a00*/  LD.E R6, desc[UR56][R16.64+0x260] ;  /* 0x0002603810067980 */ /* 0x001f22000c101900 */
[----:B------:R-:W-:Y:S01]  /*17a10*/  MUFU.EX2 R204, R204 ;  /* 0x000000cc00cc7308 */ /* 0x000fe20000000800 */
[----:B-1----:R-:W-:-:S02]  /*17a20*/  FFMA.FTZ R26, R25, R26, R156 ;  /* 0x0000001a191a7223 */ /* 0x002fc4000001009c */
[----:B------:R-:W4:Y:S04]  /*17a30*/  LD.E R36, desc[UR56][R16.64+0x264] ;  /* 0x0002643810247980 */ /* 0x000f28000c101900 */
[----:B------:R-:W4:Y:S01]  /*17a40*/  LD.E R32, desc[UR56][R16.64+0x270] ;  /* 0x0002703810207980 */ /* 0x000f22000c101900 */
[----:B--2---:R-:W-:Y:S01]  /*17a50*/  FMNMX.FTZ R100, R11, R12, !PT ;  /* 0x0000000c0b647209 */ /* 0x004fe20007810000 */
[----:B------:R-:W-:Y:S02]  /*17a60*/  MUFU.EX2 R9, R9 ;  /* 0x0000000900097308 */ /* 0x000fe40000000800 */
[----:B------:R-:W2:Y:S02]  /*17a70*/  LD.E R44, desc[UR56][R16.64+0x2a0] ;  /* 0x0002a038102c7980 */ /* 0x000ea4000c101900 */
[----:B------:R-:W-:Y:S01]  /*17a80*/  FADD.FTZ R112, R7, -R100 ;  /* 0x8000006407707221 */ /* 0x000fe20000010000 */
[-C--:B------:R-:W-:Y:S01]  /*17a90*/  FMUL.FTZ R87, R100, R21.reuse ;  /* 0x0000001564577220 */ /* 0x080fe20000410000 */
[-C--:B------:R-:W-:Y:S01]  /*17aa0*/  FFMA.FTZ R12, R102, R21.reuse, -R29 ;  /* 0x00000015660c7223 */ /* 0x080fe2000001081d */
[----:B------:R-:W-:Y:S01]  /*17ab0*/  FADD.FTZ R26, R157, R26 ;  /* 0x0000001a9d1a7221 */ /* 0x000fe20000010000 */
[----:B------:R-:W-:Y:S01]  /*17ac0*/  FMUL.FTZ R112, R21, R112 ;  /* 0x0000007015707220 */ /* 0x000fe20000410000 */
        /* <DEDUP_REMOVED lines=13> */
[----:B------:R-:W3:Y:S01]  /*17ba0*/  MUFU.EX2 R211, R211 ;  /* 0x000000d300d37308 */ /* 0x000ee20000000800 */
[-CC-:B------:R-:W-:Y:S01]  /*17bb0*/  FFMA.FTZ R181, R228, R21.reuse, -R87.reuse ;  /* 0x00000015e4b57223 */ /* 0x180fe20000010857 */
[-CC-:B------:R-:W-:Y:S01]  /*17bc0*/  FFMA.FTZ R175, R232, R21.reuse, -R87.reuse ;  /* 0x00000015e8af7223 */ /* 0x180fe20000010857 */
[-CC-:B------:R-:W-:Y:S01]  /*17bd0*/  FFMA.FTZ R236, R236, R21.reuse, -R87.reuse ;  /* 0x00000015ecec7223 */ /* 0x180fe20000010857 */
[-CC-:B------:R-:W-:Y:S01]  /*17be0*/  FFMA.FTZ R10, R83, R21.reuse, -R87.reuse ;  /* 0x00000015530a7223 */ /* 0x180fe20000010857 */
[----:B------:R-:W-:Y:S01]  /*17bf0*/  FADD.FTZ R127, R159, R26 ;  /* 0x0000001a9f7f7221 */ /* 0x000fe20000010000 */
[----:B------:R-:W2:Y:S02]  /*17c00*/  LD.E R40, desc[UR56][R16.64+0x2a4] ;  /* 0x0002a43810287980 */ /* 0x000ea4000c101900 */
[----:B------:R-:W0:Y:S01]  /*17c10*/  MUFU.EX2 R216, R216 ;  /* 0x000000d800d87308 */ /* 0x000e220000000800 */
[-CC-:B------:R-:W-:Y:S01]  /*17c20*/  FFMA.FTZ R206, R198, R21.reuse, -R87.reuse ;  /* 0x00000015c6ce7223 */ /* 0x180fe20000010857 */
[-CC-:B------:R-:W-:Y:S01]  /*17c30*/  FFMA.FTZ R198, R190, R21.reuse, -R87.reuse ;  /* 0x00000015bec67223 */ /* 0x180fe20000010857 */
[----:B------:R-:W2:Y:S04]  /*17c40*/  LD.E R48, desc[UR56][R16.64+0x2b4] ;  /* 0x0002b43810307980 */ /* 0x000ea8000c101900 */
[----:B------:R-:W2:Y:S01]  /*17c50*/  LD.E R52, desc[UR56][R16.64+0x2c4] ;  /* 0x0002c43810347980 */ /* 0x000ea2000c101900 */
[----:B------:R-:W1:Y:S01]  /*17c60*/  MUFU.EX2 R8, R8 ;  /* 0x0000000800087308 */ /* 0x000e620000000800 */
[-CC-:B------:R-:W-:Y:S01]  /*17c70*/  FFMA.FTZ R190, R178, R21.reuse, -R87.reuse ;  /* 0x00000015b2be7223 */ /* 0x180fe20000010857 */
[-CC-:B------:R-:W-:Y:S01]  /*17c80*/  FFMA.FTZ R188, R200, R21.reuse, -R87.reuse ;  /* 0x00000015c8bc7223 */ /* 0x180fe20000010857 */
[-CC-:B------:R-:W-:Y:S01]  /*17c90*/  FFMA.FTZ R178, R226, R21.reuse, -R87.reuse ;  /* 0x00000015e2b27223 */ /* 0x180fe20000010857 */
[-CC-:B------:R-:W-:Y:S01]  /*17ca0*/  FFMA.FTZ R174, R230, R21.reuse, -R87.reuse ;  /* 0x00000015e6ae7223 */ /* 0x180fe20000010857 */
[-CC-:B------:R-:W-:Y:S01]  /*17cb0*/  FFMA.FTZ R20, R234, R21.reuse, -R87.reuse ;  /* 0x00000015ea147223 */ /* 0x180fe20000010857 */
[----:B------:R-:W2:Y:S02]  /*17cc0*/  LD.E R72, desc[UR56][R16.64+0x310] ;  /* 0x0003103810487980 */ /* 0x000ea4000c101900 */
[----:B------:R-:W1:Y:S01]  /*17cd0*/  MUFU.EX2 R209, R209 ;  /* 0x000000d100d17308 */ /* 0x000e620000000800 */
[----:B------:R-:W-:Y:S01]  /*17ce0*/  FFMA.FTZ R15, R85, R21, -R87 ;  /* 0x00000015550f7223 */ /* 0x000fe20000010857 */
[----:B---3--:R-:W-:Y:S01]  /*17cf0*/  FFMA.FTZ R21, R112, R24, R211 ;  /* 0x0000001870157223 */ /* 0x008fe200000100d3 */
[----:B------:R-:W3:Y:S04]  /*17d00*/  LD.E R76, desc[UR56][R16.64+0x314] ;  /* 0x00031438104c7980 */ /* 0x000ee8000c101900 */
[----:B------:R-:W3:Y:S01]  /*17d10*/  LD.E R74, desc[UR56][R16.64+0x320] ;  /* 0x00032038104a7980 */ /* 0x000ee2000c101900 */
[----:B------:R-:W1:Y:S01]  /*17d20*/  MUFU.EX2 R207, R207 ;  /* 0x000000cf00cf7308 */ /* 0x000e620000000800 */
[----:B0-----:R-:W-:-:S02]  /*17d30*/  FADD.FTZ R21, R216, R21 ;  /* 0x00000015d8157221 */ /* 0x001fc40000010000 */
[----:B------:R-:W3:Y:S04]  /*17d40*/  LD.E R78, desc[UR56][R16.64+0x324] ;  /* 0x00032438104e7980 */ /* 0x000ee8000c101900 */
[----:B------:R-:W3:Y:S01]  /*17d50*/  LD.E R88, desc[UR56][R16.64+0x330] ;  /* 0x0003303810587980 */ /* 0x000ee2000c101900 */
[----:B------:R-:W-:Y:S01]  /*17d60*/  MUFU.EX2 R202, R202 ;  /* 0x000000ca00ca7308 */ /* 0x000fe20000000800 */
[----:B-1----:R-:W-:Y:S01]  /*17d70*/  FADD.FTZ R24, R8, R21 ;  /* 0x0000001508187221 */ /* 0x002fe20000010000 */
[----:B------:R-:W-:Y:S01]  /*17d80*/  FADD.FTZ R21, R158, R127 ;  /* 0x0000007f9e157221 */ /* 0x000fe20000010000 */
[----:B------:R-:W3:Y:S04]  /*17d90*/  LD.E R80, desc[UR56][R16.64+0x334] ;  /* 0x0003343810507980 */ /* 0x000ee8000c101900 */
[----:B------:R-:W3:Y:S01]  /*17da0*/  LD.E R86, desc[UR56][R16.64+0x340] ;  /* 0x0003403810567980 */ /* 0x000ee2000c101900 */
[----:B------:R-:W0:Y:S01]  /*17db0*/  MUFU.EX2 R208, R208 ;  /* 0x000000d000d07308 */ /* 0x000e220000000800 */
[----:B------:R-:W-:Y:S01]  /*17dc0*/  FADD.FTZ R24, R209, R24 ;  /* 0x00000018d1187221 */ /* 0x000fe20000010000 */
[----:B------:R-:W-:Y:S01]  /*17dd0*/  FADD.FTZ R26, R204, R21 ;  /* 0x00000015cc1a7221 */ /* 0x000fe20000010000 */
[----:B------:R-:W3:Y:S04]  /*17de0*/  LD.E R84, desc[UR56][R16.64+0x344] ;  /* 0x0003443810547980 */ /* 0x000ee8000c101900 */
[----:B------:R-:W3:Y:S01]  /*17df0*/  LD.E R82, desc[UR56][R16.64+0x350] ;  /* 0x0003503810527980 */ /* 0x000ee2000c101900 */
[----:B------:R-:W-:Y:S03]  /*17e00*/  MUFU.EX2 R203, R203 ;  /* 0x000000cb00cb7308 */ /* 0x000fe60000000800 */
[----:B------:R-:W3:Y:S04]  /*17e10*/  LD.E R90, desc[UR56][R16.64+0x360] ;  /* 0x00036038105a7980 */ /* 0x000ee8000c101900 */
[----:B------:R-:W3:Y:S01]  /*17e20*/  LD.E R92, desc[UR56][R16.64+0x374] ;  /* 0x00037438105c7980 */ /* 0x000ee2000c101900 */
[----:B------:R-:W1:Y:S01]  /*17e30*/  MUFU.EX2 R205, R205 ;  /* 0x000000cd00cd7308 */ /* 0x000e620000000800 */
        /* <DEDUP_REMOVED lines=8> */
[----:B0-----:R-:W-:Y:S01]  /*17ec0*/  FADD.FTZ R24, R208, R21 ;  /* 0x00000015d0187221 */ /* 0x001fe20000010000 */
[----:B------:R-:W-:Y:S01]  /*17ed0*/  FADD.FTZ R26, R202, R137 ;  /* 0x00000089ca1a7221 */ /* 0x000fe20000010000 */
[----:B------:R-:W3:Y:S04]  /*17ee0*/  LD.E R29, desc[UR56][R16.64+0x26c] ;  /* 0x00026c38101d7980 */ /* 0x000ee8000c101900 */
[----:B------:R-:W3:Y:S01]  /*17ef0*/  LD.E R7, desc[UR56][R16.64+0x278] ;  /* 0x0002783810077980 */ /* 0x000ee2000c101900 */
[----:B------:R-:W-:Y:S03]  /*17f00*/  MUFU.EX2 R197, R197 ;  /* 0x000000c500c57308 */ /* 0x000fe60000000800 */
[----:B------:R-:W3:Y:S05]  /*17f10*/  LD.E R83, desc[UR56][R16.64+0x378] ;  /* 0x0003783810537980 */ /* 0x000eea000c101900 */
[----:B------:R-:W0:Y:S01]  /*17f20*/  MUFU.EX2 R198, R198 ;  /* 0x000000c600c67308 */ /* 0x000e220000000800 */
[----:B-1----:R-:W-:Y:S01]  /*17f30*/  FADD.FTZ R21, R205, R24 ;  /* 0x00000018cd157221 */ /* 0x002fe20000010000 */
[----:B------:R-:W-:Y:S01]  /*17f40*/  FADD.FTZ R143, R203, R26 ;  /* 0x0000001acb8f7221 */ /* 0x000fe20000010000 */
[----:B------:R-:W3:Y:S05]  /*17f50*/  LD.E R87, desc[UR56][R16.64+0x34c] ;  /* 0x00034c3810577980 */ /* 0x000eea000c101900 */
[----:B------:R-:W-:Y:S08]  /*17f60*/  MUFU.EX2 R195, R195 ;  /* 0x000000c300c37308 */ /* 0x000ff00000000800 */
[----:B------:R-:W1:Y:S01]  /*17f70*/  MUFU.EX2 R199, R199 ;  /* 0x000000c700c77308 */ /* 0x000e620000000800 */
[----:B------:R-:W-:Y:S01]  /*17f80*/  FADD.FTZ R21, R206, R21 ;  /* 0x00000015ce157221 */ /* 0x000fe20000010000 */
[----:B------:R-:W-:Y:S01]  /*17f90*/  FADD.FTZ R24, R196, R143 ;  /* 0x0000008fc4187221 */ /* 0x000fe20000010000 */
[----:B------:R-:W3:Y:S05]  /*17fa0*/  LD.E R85, desc[UR56][R16.64+0x36c] ;  /* 0x00036c3810557980 */ /* 0x000eea000c101900 */
[----:B------:R1:W1:Y:S08]  /*17fb0*/  MUFU.EX2 R200, R89 ;  /* 0x0000005900c87308 */ /* 0x0002700000000800 */
[----:B------:R-:W1:Y:S01]  /*17fc0*/  MUFU.EX2 R194, R194 ;  /* 0x000000c200c27308 */ /* 0x000e620000000800 */
[----:B0-----:R-:W-:Y:S01]  /*17fd0*/  FADD.FTZ R26, R198, R21 ;  /* 0x00000015c61a7221 */ /* 0x001fe20000010000 */
[----:B------:R-:W-:Y:S01]  /*17fe0*/  FADD.FTZ R24, R197, R24 ;  /* 0x00000018c5187221 */ /* 0x000fe20000010000 */
[----:B-1----:R-:W3:Y:S02]  /*17ff0*/  LD.E R89, desc[UR56][R16.64+0x368] ;  /* 0x0003683810597980 */ /* 0x002ee4000c101900 */
[----:B------:R-:W-:Y:S01]  /*18000*/  FADD.FTZ R21, R199, R26 ;  /* 0x0000001ac7157221 */ /* 0x000fe20000010000 */
[----:B------:R-:W-:Y:S01]  /*18010*/  FADD.FTZ R151, R195, R24 ;  /* 0x00000018c3977221 */ /* 0x000fe20000010000 */
[----:B------:R-:W3:Y:S01]  /*18020*/  LD.E R127, desc[UR56][R16.64+0x3fc] ;  /* 0x0003fc38107f7980 */ /* 0x000ee2000c101900 */
[----:B------:R0:W-:Y:S01]  /*18030*/  MUFU.EX2 R11, R31 ;  /* 0x0000001f000b7308 */ /* 0x0001e20000000800 */
[----:B------:R-:W-:-:S02]  /*18040*/  FADD.FTZ R24, R200, R21 ;  /* 0x00000015c8187221 */ /* 0x000fc40000010000 */
[----:B------:R-:W3:Y:S04]  /*18050*/  LD.E R137, desc[UR56][R16.64+0x41c] ;  /* 0x00041c3810897980 */ /* 0x000ee8000c101900 */
[----:B------:R-:W3:Y:S01]  /*18060*/  LD.E R143, desc[UR56][R16.64+0x438] ;  /* 0x00043838108f7980 */ /* 0x000ee2000c101900 */
[----:B------:R-:W-:-:S03]  /*18070*/  FADD.FTZ R21, R194, R151 ;  /* 0x00000097c2157221 */ /* 0x000fc60000010000 */
[----:B0-----:R-:W3:Y:S04]  /*18080*/  LD.E R31, desc[UR56][R16.64+0x268] ;  /* 0x00026838101f7980 */ /* 0x001ee8000c101900 */
[----:B------:R-:W3:Y:S01]  /*18090*/  LD.E R151, desc[UR56][R16.64+0x458] ;  /* 0x0004583810977980 */ /* 0x000ee2000c101900 */
[----:B------:R-:W0:Y:S08]  /*180a0*/  MUFU.EX2 R201, R201 ;  /* 0x000000c900c97308 */ /* 0x000e300000000800 */
[----:B------:R-:W1:Y:S08]  /*180b0*/  MUFU.EX2 R186, R186 ;  /* 0x000000ba00ba7308 */ /* 0x000e700000000800 */
[----:B------:R-:W1:Y:S08]  /*180c0*/  MUFU.EX2 R190, R190 ;  /* 0x000000be00be7308 */ /* 0x000e700000000800 */
[----:B------:R-:W1:Y:S08]  /*180d0*/  MUFU.EX2 R187, R187 ;  /* 0x000000bb00bb7308 */ /* 0x000e700000000800 */
[----:B------:R-:W1:Y:S01]  /*180e0*/  MUFU.EX2 R193, R193 ;  /* 0x000000c100c17308 */ /* 0x000e620000000800 */
[----:B0-----:R-:W-:-:S07]  /*180f0*/  FADD.FTZ R215, R201, R24 ;  /* 0x00000018c9d77221 */ /* 0x001fce0000010000 */
[----:B------:R-:W0:Y:S08]  /*18100*/  MUFU.EX2 R184, R184 ;  /* 0x000000b800b87308 */ /* 0x000e300000000800 */
[----:B------:R-:W0:Y:S01]  /*18110*/  MUFU.EX2 R188, R188 ;  /* 0x000000bc00bc7308 */ /* 0x000e220000000800 */
[----:B-1----:R-:W-:Y:S01]  /*18120*/  FADD.FTZ R24, R186, R21 ;  /* 0x00000015ba187221 */ /* 0x002fe20000010000 */
[----:B------:R-:W-:-:S06]  /*18130*/  FADD.FTZ R26, R190, R215 ;  /* 0x000000d7be1a7221 */ /* 0x000fcc0000010000 */
[----:B------:R-:W1:Y:S08]  /*18140*/  MUFU.EX2 R185, R185 ;  /* 0x000000b900b97308 */ /* 0x000e700000000800 */
[----:B------:R-:W1:Y:S01]  /*18150*/  MUFU.EX2 R189, R189 ;  /* 0x000000bd00bd7308 */ /* 0x000e620000000800 */
[----:B------:R-:W-:Y:S01]  /*18160*/  FADD.FTZ R21, R187, R24 ;  /* 0x00000018bb157221 */ /* 0x000fe20000010000 */
[----:B------:R-:W-:-:S06]  /*18170*/  FADD.FTZ R215, R193, R26 ;  /* 0x0000001ac1d77221 */ /* 0x000fcc0000010000 */
        /* <DEDUP_REMOVED lines=9> */
[----:B------:R-:W4:Y:S01]  /*18210*/  MUFU.EX2 R174, R174 ;  /* 0x000000ae00ae7308 */ /* 0x000f220000000800 */
[----:B------:R-:W-:Y:S01]  /*18220*/  FADD.FTZ R217, R173, R24 ;  /* 0x00000018add97221 */ /* 0x000fe20000010000 */
[----:B------:R-:W-:-:S06]  /*18230*/  FADD.FTZ R24, R178, R215 ;  /* 0x000000d7b2187221 */ /* 0x000fcc0000010000 */
[----:B------:R-:W4:Y:S08]  /*18240*/  MUFU.EX2 R19, R19 ;  /* 0x0000001300137308 */ /* 0x000f300000000800 */
[----:B------:R-:W4:Y:S01]  /*18250*/  MUFU.EX2 R175, R175 ;  /* 0x000000af00af7308 */ /* 0x000f220000000800 */
[----:B0-----:R-:W-:Y:S01]  /*18260*/  FADD.FTZ R217, R172, R217 ;  /* 0x000000d9acd97221 */ /* 0x001fe20000010000 */
[----:B------:R-:W-:-:S06]  /*18270*/  FADD.FTZ R215, R181, R24 ;  /* 0x00000018b5d77221 */ /* 0x000fcc0000010000 */
[----:B------:R-:W0:Y:S08]  /*18280*/  MUFU.EX2 R13, R13 ;  /* 0x0000000d000d7308 */ /* 0x000e300000000800 */
[----:B------:R-:W0:Y:S01]  /*18290*/  MUFU.EX2 R20, R20 ;  /* 0x0000001400147308 */ /* 0x000e220000000800 */
[----:B-1----:R-:W-:Y:S01]  /*182a0*/  FADD.FTZ R24, R18, R217 ;  /* 0x000000d912187221 */ /* 0x002fe20000010000 */
[----:B----4-:R-:W-:-:S06]  /*182b0*/  FADD.FTZ R26, R174, R215 ;  /* 0x000000d7ae1a7221 */ /* 0x010fcc0000010000 */
[----:B------:R-:W1:Y:S08]  /*182c0*/  MUFU.EX2 R14, R14 ;  /* 0x0000000e000e7308 */ /* 0x000e700000000800 */
[----:B------:R-:W4:Y:S01]  /*182d0*/  MUFU.EX2 R21, R236 ;  /* 0x000000ec00157308 */ /* 0x000f220000000800 */
[----:B------:R-:W-:Y:S01]  /*182e0*/  FADD.FTZ R24, R19, R24 ;  /* 0x0000001813187221 */ /* 0x000fe20000010000 */
[----:B------:R-:W-:-:S06]  /*182f0*/  FADD.FTZ R215, R175, R26 ;  /* 0x0000001aafd77221 */ /* 0x000fcc0000010000 */
[----:B------:R-:W2:Y:S01]  /*18300*/  MUFU.EX2 R10, R10 ;  /* 0x0000000a000a7308 */ /* 0x000ea20000000800 */
[----:B0-----:R-:W-:Y:S01]  /*18310*/  FADD.FTZ R217, R13, R24 ;  /* 0x000000180dd97221 */ /* 0x001fe20000010000 */
[----:B------:R-:W-:-:S06]  /*18320*/  FADD.FTZ R24, R20, R215 ;  /* 0x000000d714187221 */ /* 0x000fcc0000010000 */
[----:B------:R-:W0:Y:S08]  /*18330*/  MUFU.EX2 R12, R12 ;  /* 0x0000000c000c7308 */ /* 0x000e300000000800 */
[----:B------:R-:W0:Y:S01]  /*18340*/  MUFU.EX2 R15, R15 ;  /* 0x0000000f000f7308 */ /* 0x000e220000000800 */
[----:B-1----:R-:W-:Y:S01]  /*18350*/  FADD.FTZ R26, R14, R217 ;  /* 0x000000d90e1a7221 */ /* 0x002fe20000010000 */
[----:B----4-:R-:W-:-:S03]  /*18360*/  FADD.FTZ R215, R21, R24 ;  /* 0x0000001815d77221 */ /* 0x010fc60000010000 */
[----:B------:R-:W-:Y:S01]  /*18370*/  FADD.FTZ R217, R11, R26 ;  /* 0x0000001a0bd97221 */ /* 0x000fe20000010000 */
[----:B--2---:R-:W-:Y:S01]  /*18380*/  FADD.FTZ R24, R10, R215 ;  /* 0x000000d70a187221 */ /* 0x004fe20000010000 */
[----:B------:R-:W-:Y:S01]  /*18390*/  FMUL.FTZ R231, R112, R27 ;  /* 0x0000001b70e77220 */ /* 0x000fe20000410000 */
[C---:B------:R-:W-:Y:S01]  /*183a0*/  FMUL.FTZ R229, R25.reuse, R28 ;  /* 0x0000001c19e57220 */ /* 0x040fe20000410000 */
[----:B0-----:R-:W-:Y:S01]  /*183b0*/  FADD.FTZ R217, R12, R217 ;  /* 0x000000d90cd97221 */ /* 0x001fe20000010000 */
[C---:B------:R-:W-:Y:S01]  /*183c0*/  FMUL.FTZ R27, R25.reuse, R6 ;  /* 0x00000006191b7220 */ /* 0x040fe20000410000 */
[----:B------:R-:W-:Y:S01]  /*183d0*/  FMUL.FTZ R219, R25, R36 ;  /* 0x0000002419db7220 */ /* 0x000fe20000410000 */
[----:B------:R0:W-:Y:S01]  /*183e0*/  ST.E desc[UR56][R16.64+0x45c], R231 ;  /* 0x00045ce710007985 */ /* 0x0001e2000c101938 */
[----:B------:R-:W-:-:S03]  /*183f0*/  FADD.FTZ R215, R15, R24 ;  /* 0x000000180fd77221 */ /* 0x000fc60000010000 */
[----:B------:R1:W-:Y:S01]  /*18400*/  ST.E desc[UR56][R16.64+0x240], R217 ;  /* 0x000240d910007985 */ /* 0x0003e2000c101938 */
[C---:B------:R-:W-:Y:S01]  /*18410*/  FMUL.FTZ R221, R25.reuse, R32 ;  /* 0x0000002019dd7220 */ /* 0x040fe20000410000 */
[C---:B------:R-:W-:Y:S01]  /*18420*/  FMUL.FTZ R223, R25.reuse, R30 ;  /* 0x0000001e19df7220 */ /* 0x040fe20000410000 */
[C---:B------:R-:W-:Y:S01]  /*18430*/  FMUL.FTZ R225, R25.reuse, R34 ;  /* 0x0000002219e17220 */ /* 0x040fe20000410000 */
[----:B------:R2:W-:Y:S01]  /*18440*/  ST.E desc[UR56][R16.64+0x244], R215 ;  /* 0x000244d710007985 */ /* 0x0005e2000c101938 */
[C---:B------:R-:W-:Y:S01]  /*18450*/  FMUL.FTZ R227, R25.reuse, R38 ;  /* 0x0000002619e37220 */ /* 0x040fe20000410000 */
[C---:B0-----:R-:W-:Y:S02]  /*18460*/  FMUL.FTZ R231, R25.reuse, R50 ;  /* 0x0000003219e77220 */ /* 0x041fe40000410000 */
[----:B------:R0:W-:Y:S04]  /*18470*/  ST.E desc[UR56][R16.64+0x454], R229 ;  /* 0x000454e510007985 */ /* 0x0001e8000c101938 */
[----:B------:R4:W-:Y:S01]  /*18480*/  ST.E desc[UR56][R16.64+0x260], R27 ;  /* 0x0002601b10007985 */ /* 0x0009e2000c101938 */
[----:B-1----:R-:W-:-:S03]  /*18490*/  FMUL.FTZ R217, R25, R44 ;  /* 0x0000002c19d97220 */ /* 0x002fc60000410000 */
[----:B------:R1:W-:Y:S01]  /*184a0*/  ST.E desc[UR56][R16.64+0x264], R219 ;  /* 0x000264db10007985 */ /* 0x0003e2000c101938 */
[C---:B--2---:R-:W-:Y:S01]  /*184b0*/  FMUL.FTZ R215, R25.reuse, R46 ;  /* 0x0000002e19d77220 */ /* 0x044fe20000410000 */
[C---:B0-----:R-:W-:Y:S01]  /*184c0*/  FMUL.FTZ R229, R25.reuse, R40 ;  /* 0x0000002819e57220 */ /* 0x041fe20000410000 */
[C---:B----4-:R-:W-:Y:S01]  /*184d0*/  FMUL.FTZ R27, R25.reuse, R42 ;  /* 0x0000002a191b7220 */ /* 0x050fe20000410000 */
        /* <DEDUP_REMOVED lines=27> */
[----:B---3--:R-:W-:-:S03]  /*18690*/  FMUL.FTZ R223, R25, R76 ;  /* 0x0000004c19df7220 */ /* 0x008fc60000410000 */
[----:B------:R3:W-:Y:S01]  /*186a0*/  ST.E desc[UR56][R16.64+0x2e4], R215 ;  /* 0x0002e4d710007985 */ /* 0x0007e2000c101938 */
[----:B-1----:R-:W-:-:S03]  /*186b0*/  FMUL.FTZ R225, R25, R74 ;  /* 0x0000004a19e17220 */ /* 0x002fc60000410000 */
[----:B------:R1:W-:Y:S01]  /*186c0*/  ST.E desc[UR56][R16.64+0x2f0], R217 ;  /* 0x0002f0d910007985 */ /* 0x0003e2000c101938 */
[----:B--2---:R-:W-:-:S03]  /*186d0*/  FMUL.FTZ R227, R25, R78 ;  /* 0x0000004e19e37220 */ /* 0x004fc60000410000 */
[----:B------:R2:W-:Y:S01]  /*186e0*/  ST.E desc[UR56][R16.64+0x2f4], R229 ;  /* 0x0002f4e510007985 */ /* 0x0005e2000c101938 */
[----:B0-----:R-:W-:-:S03]  /*186f0*/  FMUL.FTZ R27, R25, R88 ;  /* 0x00000058191b7220 */ /* 0x001fc60000410000 */
[----:B------:R0:W-:Y:S01]  /*18700*/  ST.E desc[UR56][R16.64+0x300], R231 ;  /* 0x000300e710007985 */ /* 0x0001e2000c101938 */
[----:B---3--:R-:W-:-:S03]  /*18710*/  FMUL.FTZ R215, R25, R80 ;  /* 0x0000005019d77220 */ /* 0x008fc60000410000 */
[----:B------:R3:W-:Y:S01]  /*18720*/  ST.E desc[UR56][R16.64+0x304], R219 ;  /* 0x000304db10007985 */ /* 0x0007e2000c101938 */
[C---:B-1----:R-:W-:Y:S01]  /*18730*/  FMUL.FTZ R217, R25.reuse, R86 ;  /* 0x0000005619d97220 */ /* 0x042fe20000410000 */
[C---:B--2---:R-:W-:Y:S01]  /*18740*/  FMUL.FTZ R229, R25.reuse, R84 ;  /* 0x0000005419e57220 */ /* 0x044fe20000410000 */
[C---:B0-----:R-:W-:Y:S01]  /*18750*/  FMUL.FTZ R231, R25.reuse, R82 ;  /* 0x0000005219e77220 */ /* 0x041fe20000410000 */
        /* <DEDUP_REMOVED lines=182> */
[----:B------:R4:W-:Y:S04]  /*192c0*/  ST.E desc[UR56][R16.64+0x3cc], R113 ;  /* 0x0003cc7110007985 */ /* 0x0009e8000c101938 */
[----:B------:R4:W-:Y:S04]  /*192d0*/  ST.E desc[UR56][R16.64+0x3d8], R119 ;  /* 0x0003d87710007985 */ /* 0x0009e8000c101938 */
[----:B------:R-:W-:Y:S04]  /*192e0*/  ST.E desc[UR56][R16.64+0x3dc], R123 ;  /* 0x0003dc7b10007985 */ /* 0x000fe8000c101938 */
        /* <DEDUP_REMOVED lines=16> */
[----:B0-----:R-:W4:Y:S04]  /*193f0*/  LD.E R7, desc[UR56][R16.64+0x260] ;  /* 0x0002603810077980 */ /* 0x001f28000c101900 */
        /* <DEDUP_REMOVED lines=256> */
[----:B0-----:R-:W4:Y:S04]  /*1a400*/  LD.E.64 R6, desc[UR56][R16.64+0xa8] ;  /* 0x0000a83810067980 */ /* 0x001f28000c101b00 */
[----:B------:R-:W4:Y:S04]  /*1a410*/  LDL R217, [R1+0x88] ;  /* 0x0000880001d97983 */ /* 0x000f280000100800 */
[----:B-1----:R-:W4:Y:S04]  /*1a420*/  LD.E R24, desc[UR56][R16.64+0x260] ;  /* 0x0002603810187980 */ /* 0x002f28000c101900 */
[----:B------:R-:W4:Y:S04]  /*1a430*/  LD.E R25, desc[UR56][R16.64+0x264] ;  /* 0x0002643810197980 */ /* 0x000f28000c101900 */
        /* <DEDUP_REMOVED lines=421> */
[----:B------:R-:W-:Y:S01]  /*1be90*/  IMAD.MOV.U32 R9, RZ, RZ, R7 ;  /* 0x000000ffff097224 */ /* 0x000fe200078e0007 */
[----:B------:R-:W-:Y:S01]  /*1bea0*/  IADD3 R8, R6, 0x200, RZ ;  /* 0x0000020006087810 */ /* 0x000fe20007ffe0ff */
        /* <DEDUP_REMOVED lines=807> */
.L_x_2937:
[----:B------:R-:W-:Y:S05]  /*1f120*/  BSYNC B0 ;  /* 0x0000000000007941 */ /* 0x000fea0003800000 */
.L_x_2936:
[----:B------:R-:W-:Y:S05]  /*1f130*/  @P0 BRA `(.L_x_2938) ;  /* 0xffffff60007c0947 */ /* 0x000fea000383ffff */
[----:B01----:R-:W-:-:S07]  /*1f140*/  IMAD.MOV.U32 R0, RZ, RZ, R5 ;  /* 0x000000ffff007224 */ /* 0x003fce00078e0005 */
.L_x_2921:
[----:B------:R-:W-:-:S13]  /*1f150*/  ISETP.GE.AND P0, PT, R0, R164, PT ;  /* 0x000000a40000720c */ /* 0x000fda0003f06270 */
[----:B------:R-:W-:Y:S05]  /*1f160*/  @!P0 BRA `(.L_x_2939) ;  /* 0x000000b000b48947 */ /* 0x000fea0003800000 */
[----:B------:R0:W5:Y:S02]  /*1f170*/  LDL.64 R2, [R1+0x178] ;  /* 0x0001780001027983 */ /* 0x0001640000100a00 */
.L_x_2966:
        /* <DEDUP_REMOVED lines=21> */
.L_x_2941:
[----:B------:R-:W-:Y:S05]  /*1f2d0*/  BSYNC B0 ;  /* 0x0000000000007941 */ /* 0x000fea0003800000 */
.L_x_2940:
        /* <DEDUP_REMOVED lines=13> */
.L_x_2943:
[----:B------:R-:W-:Y:S05]  /*1f3b0*/  BSYNC B0 ;  /* 0x0000000000007941 */ /* 0x000fea0003800000 */
.L_x_2942:
        /* <DEDUP_REMOVED lines=8> */
.L_x_2945:
[----:B------:R-:W-:Y:S05]  /*1f440*/  BSYNC B0 ;  /* 0x0000000000007941 */ /* 0x000fea0003800000 */
.L_x_2944:
[----:B-1---5:R-:W2:Y:S04]  /*1f450*/  LD.E R7, desc[UR56][R2.64] ;  /* 0x0000003802077980 */ /* 0x022ea8000c101900 */
[----:B------:R-:W2:Y:S01]  /*1f460*/  LDL.64 R10, [R1+0xa0] ;  /* 0x0000a000010a7983 */ /* 0x000ea20000100a00 */
[----:B------:R-:W-:Y:S05]  /*1f470*/  WARPSYNC.ALL ;  /* 0x0000000000007948 */ /* 0x000fea0003800000 */
[----:B------:R-:W3:Y:S04]  /*1f480*/  LDL.64 R4, [R1+0x98] ;  /* 0x0000980001047983 */ /* 0x000ee80000100a00 */
[----:B------:R-:W4:Y:S04]  /*1f490*/  LDL.64 R8, [R1+0x98] ;  /* 0x0000980001087983 */ /* 0x000f280000100a00 */
        /* <DEDUP_REMOVED lines=8> */
[----:B------:R-:W-:Y:S01]  /*1f520*/  VIADD R10, R6, 0x2 ;  /* 0x00000002060a7836 */ /* 0x000fe20000000000 */
[----:B------:R1:W-:Y:S01]  /*1f530*/  STL [R1+0x80], RZ ;  /* 0x000080ff01007387 */ /* 0x0003e20000100800 */
[----:B---3--:R-:W-:Y:S02]  /*1f540*/  R2UR UR4, R4 ;  /* 0x00000000040472ca */ /* 0x008fe400000e0000 */
[----:B------:R-:W-:-:S13]  /*1f550*/  R2UR UR5, R5 ;  /* 0x00000000050572ca */ /* 0x000fda00000e0000 */
[----:B------:R-:W-:Y:S01]  /*1f560*/  HGMMA.64x96x16.F32 R24, gdesc[UR4], RZ, !UPT, gsb0 ;  /* 0x01600000041879f0 */ /* 0x000fe2000c0008ff */
[----:B----4-:R-:W-:Y:S01]  /*1f570*/  IADD3 R8, R8, 0x2, RZ ;  /* 0x0000000208087810 */ /* 0x010fe20007ffe0ff */
[----:B------:R-:W-:Y:S01]  /*1f580*/  IMAD.MOV.U32 R4, RZ, RZ, 0x1 ;  /* 0x00000001ff047424 */ /* 0x000fe200078e00ff */
[----:B------:R-:W-:Y:S02]  /*1f590*/  R2UR UR6, R10 ;  /* 0x000000000a0672ca */ /* 0x000fe400000e0000 */
[----:B------:R-:W-:Y:S02]  /*1f5a0*/  R2UR UR7, R11 ;  /* 0x000000000b0772ca */ /* 0x000fe400000e0000 */
[----:B------:R-:W-:Y:S02]  /*1f5b0*/  R2UR UR4, R8 ;  /* 0x00000000080472ca */ /* 0x000fe400000e0000 */
[----:B------:R-:W-:Y:S01]  /*1f5c0*/  R2UR UR5, R9 ;  /* 0x00000000090572ca */ /* 0x000fe200000e0000 */
[----:B------:R1:W-:Y:S04]  /*1f5d0*/  STL [R1+0x80], R4 ;  /* 0x0000800401007387 */ /* 0x0003e80000100800 */
[----:B------:R1:W-:Y:S04]  /*1f5e0*/  STL [R1+0x80], R4 ;  /* 0x0000800401007387 */ /* 0x0003e80000100800 */
[----:B------:R1:W-:Y:S04]  /*1f5f0*/  STL [R1+0x80], R4 ;  /* 0x0000800401007387 */ /* 0x0003e80000100800 */
[----:B------:R1:W-:Y:S01]  /*1f600*/  STL [R1+0x80], R4 ;  /* 0x0000800401007387 */ /* 0x0003e20000100800 */
[----:B------:R-:W-:-:S03]  /*1f610*/  WARPGROUP.DEPBAR.LE gsb0, 0x0 ;  /* 0x00008000000079c5 */ /* 0x000fc60000010000 */
[----:B------:R1:W5:Y:S04]  /*1f620*/  LD.E R5, desc[UR56][R2.64] ;  /* 0x0000003802057980 */ /* 0x000368000c101900 */
[----:B------:R1:W5:Y:S01]  /*1f630*/  LD.E R7, desc[UR56][R2.64+0x4] ;  /* 0x0000043802077980 */ /* 0x000362000c101900 */
[----:B------:R-:W-:-:S06]  /*1f640*/  WARPGROUP.ARRIVE ;  /* 0x00000000000079c5 */ /* 0x000fcc0000000000 */
        /* <DEDUP_REMOVED lines=12> */
[----:B--2---:R-:W-:Y:S02]  /*1f710*/  VIADD R14, R14, 0x6 ;  /* 0x000000060e0e7836 */ /* 0x004fe40000000000 */
[----:B------:R-:W-:Y:S01]  /*1f720*/  IMAD.MOV.U32 R9, RZ, RZ, R11 ;  /* 0x000000ffff097224 */ /* 0x000fe200078e000b */
[----:B------:R-:W-:Y:S02]  /*1f730*/  R2UR UR6, R8 ;  /* 0x00000000080672ca */ /* 0x000fe400000e0000 */
[----:B------:R-:W-:Y:S02]  /*1f740*/  R2UR UR4, R14 ;  /* 0x000000000e0472ca */ /* 0x000fe400000e0000 */
[----:B------:R-:W-:Y:S02]  /*1f750*/  R2UR UR7, R9 ;  /* 0x00000000090772ca */ /* 0x000fe400000e0000 */
[----:B------:R-:W-:-:S02]  /*1f760*/  R2UR UR5, R15 ;  /* 0x000000000f0572ca */ /* 0x000fc400000e0000 */
[----:B------:R-:W-:Y:S01]  /*1f770*/  LOP3.LUT R18, R18, 0x1, RZ, 0xfc, !PT ;  /* 0x0000000112127812 */ /* 0x000fe200078efcff */
[----:B------:R-:W-:Y:S02]  /*1f780*/  WARPGROUP.DEPBAR.LE gsb0, 0x0 ;  /* 0x00008000000079c5 */ /* 0x000fe40000010000 */
[----:B------:R-:W-:-:S08]  /*1f790*/  WARPGROUP.ARRIVE ;  /* 0x00000000000079c5 */ /* 0x000fd00000000000 */
[----:B------:R-:W-:Y:S01]  /*1f7a0*/  HGMMA.64x96x16.F32 R24, gdesc[UR4], R24, gsb0 ;  /* 0x01600000041879f0 */ /* 0x000fe20008000818 */
[----:B------:R-:W-:Y:S01]  /*1f7b0*/  ISETP.NE.AND P1, PT, R18, 0x3, PT ;  /* 0x000000031200780c */ /* 0x000fe20003f25270 */
[----:B------:R-:W-:Y:S01]  /*1f7c0*/  BSSY B0, `(.L_x_2947) ;  /* 0x0000004000007945 */ /* 0x000fe20003800000 */
[----:B------:R-:W-:-:S11]  /*1f7d0*/  WARPGROUP.DEPBAR.LE gsb0, 0x0 ;  /* 0x00008000000079c5 */ /* 0x000fd60000010000 */
[----:B-1----:R-:W-:Y:S05]  /*1f7e0*/  @!P1 BRA `(.L_x_2948) ;  /* 0x0000000000049947 */ /* 0x002fea0003800000 */
[----:B------:R-:W-:Y:S01]  /*1f7f0*/  BPT.TRAP 0x1 ;  /* 0x000000040000795c */ /* 0x000fe20000300000 */
.L_x_2948:
[----:B------:R-:W-:Y:S05]  /*1f800*/  BSYNC B0 ;  /* 0x0000000000007941 */ /* 0x000fea0003800000 */
.L_x_2947:
        /* <DEDUP_REMOVED lines=10> */
.L_x_2950:
[----:B------:R-:W-:Y:S05]  /*1f8b0*/  BSYNC B0 ;  /* 0x0000000000007941 */ /* 0x000fea0003800000 */
.L_x_2949:
[----:B------:R-:W-:Y:S04]  /*1f8c0*/  BSSY B0, `(.L_x_2951) ;  /* 0x0000006000007945 */ /* 0x000fe80003800000 */
[----:B--2---:R-:W-:Y:S05]  /*1f8d0*/  @P0 BRA `(.L_x_2952) ;  /* 0x0000000000100947 */ /* 0x004fea0003800000 */
[----:B-----5:R-:W-:Y:S01]  /*1f8e0*/  IMAD R6, R6, 0x8, R8 ;  /* 0x0000000806067824 */ /* 0x020fe200078e0208 */
[----:B------:R-:W-:-:S04]  /*1f8f0*/  SHF.L.U32 R7, R7, 0x1f, RZ ;  /* 0x0000001f07077819 */ /* 0x000fc800000006ff */
[----:B------:R-:W2:Y:S02]  /*1f900*/  SYNCS.PHASECHK.TRANS64.TRYWAIT P0, [R6+URZ], R7 ;  /* 0x00000007060075a7 */ /* 0x000ea4000800017f */
[----:B--2---:R-:W-:Y:S05]  /*1f910*/  @!P0 BRA `(.L_x_2953) ;  /* 0x0000015800c08947 */ /* 0x004fea0003800000 */
.L_x_2952:
[----:B------:R-:W-:Y:S05]  /*1f920*/  BSYNC B0 ;  /* 0x0000000000007941 */ /* 0x000fea0003800000 */
.L_x_2951:
        /* <DEDUP_REMOVED lines=9> */
[----:B---3--:R-:W-:Y:S01]  /*1f9c0*/  IMAD R8, R19, 0xc00, R8 ;  /* 0x00000c0013087824 */ /* 0x008fe200078e0208 */
[----:B------:R-:W-:Y:S01]  /*1f9d0*/  R2UR UR7, R9 ;  /* 0x00000000090772ca */ /* 0x000fe200000e0000 */
[----:B------:R-:W3:Y:S01]  /*1f9e0*/  LDL.64 R18, [R1+0x110] ;  /* 0x0001100001127983 */ /* 0x000ee20000100a00 */
[----:B----4-:R-:W-:-:S02]  /*1f9f0*/  ISETP.NE.U32.AND P0, PT, R5, RZ, PT ;  /* 0x000000ff0500720c */ /* 0x010fc40003f05070 */
[----:B------:R-:W-:Y:S02]  /*1fa00*/  R2UR UR6, R8 ;  /* 0x00000000080672ca */ /* 0x000fe400000e0000 */
[----:B--2---:R-:W-:Y:S02]  /*1fa10*/  R2UR UR4, R6 ;  /* 0x00000000060472ca */ /* 0x004fe400000e0000 */
[----:B------:R-:W-:-:S07]  /*1fa20*/  R2UR UR5, R7 ;  /* 0x00000000070572ca */ /* 0x000fce00000e0000 */
[----:B------:R-:W-:-:S06]  /*1fa30*/  VOTEU.ANY UP0, P0 ;  /* 0x00000000003f7886 */ /* 0x000fcc0000000100 */
[----:B------:R-:W-:Y:S01]  /*1fa40*/  HGMMA.64x96x16.F32 R24, gdesc[UR4], R24, UP0, gsb0 ;  /* 0x01600000041879f0 */ /* 0x000fe2000b800818 */
[----:B------:R-:W-:Y:S01]  /*1fa50*/  VIADD R10, R10, 0x2 ;  /* 0x000000020a0a7836 */ /* 0x000fe20000000000 */
[----:B------:R-:W-:Y:S01]  /*1fa60*/  MOV R7, R9 ;  /* 0x0000000900077202 */ /* 0x000fe20000000f00 */
[----:B------:R-:W-:Y:S01]  /*1fa70*/  VIADD R6, R8, 0x2 ;  /* 0x0000000208067836 */ /* 0x000fe20000000000 */
[----:B------:R-:W-:Y:S02]  /*1fa80*/  R2UR UR5, R11 ;  /* 0x000000000b0572ca */ /* 0x000fe400000e0000 */
[----:B------:R-:W-:Y:S02]  /*1fa90*/  R2UR UR7, R7 ;  /* 0x00000000070772ca */ /* 0x000fe400000e0000 */
[----:B------:R-:W-:Y:S02]  /*1faa0*/  R2UR UR6, R6 ;  /* 0x00000000060672ca */ /* 0x000fe400000e0000 */
[----:B------:R-:W-:-:S02]  /*1fab0*/  R2UR UR4, R10 ;  /* 0x000000000a0472ca */ /* 0x000fc400000e0000 */
[----:B------:R-:W2:Y:S01]  /*1fac0*/  LDL.64 R10, [R1+0x110] ;  /* 0x00011000010a7983 */ /* 0x000ea20000100a00 */
        /* <DEDUP_REMOVED lines=26> */
[----:B---3--:R-:W-:Y:S02]  /*1fc70*/  VIADD R18, R18, 0x400 ;  /* 0x0000040012127836 */ /* 0x008fe40000000000 */
[----:B------:R-:W-:Y:S01]  /*1fc80*/  IMAD.MOV.U32 R7, RZ, RZ, R9 ;  /* 0x000000ffff077224 */ /* 0x000fe200078e0009 */
[----:B------:R-:W-:Y:S02]  /*1fc90*/  R2UR UR6, R6 ;  /* 0x00000000060672ca */ /* 0x000fe400000e0000 */
[----:B------:R-:W-:Y:S02]  /*1fca0*/  R2UR UR4, R18 ;  /* 0x00000000120472ca */ /* 0x000fe400000e0000 */
[----:B------:R-:W-:Y:S02]  /*1fcb0*/  R2UR UR7, R7 ;  /* 0x00000000070772ca */ /* 0x000fe400000e0000 */
[----:B------:R-:W-:-:S02]  /*1fcc0*/  R2UR UR5, R19 ;  /* 0x00000000130572ca */ /* 0x000fc400000e0000 */
[----:B------:R-:W3:Y:S01]  /*1fcd0*/  LDL.64 R18, [R1+0x110] ;  /* 0x0001100001127983 */ /* 0x000ee20000100a00 */
[----:B--2---:R-:W-:Y:S01]  /*1fce0*/  VIADD R10, R10, 0x402 ;  /* 0x000004020a0a7836 */ /* 0x004fe20000000000 */
[----:B------:R-:W-:Y:S02]  /*1fcf0*/  WARPGROUP.DEPBAR.LE gsb0, 0x0 ;  /* 0x00008000000079c5 */ /* 0x000fe40000010000 */
[----:B------:R-:W-:-:S07]  /*1fd00*/  WARPGROUP.ARRIVE ;  /* 0x00000000000079c5 */ /* 0x000fce0000000000 */
[----:B------:R-:W-:Y:S01]  /*1fd10*/  HGMMA.64x96x16.F32 R24, gdesc[UR4], R24, gsb0 ;  /* 0x01600000041879f0 */ /* 0x000fe20008000818 */
[----:B------:R-:W-:Y:S01]  /*1fd20*/  VIADD R6, R8, 0x302 ;  /* 0x0000030208067836 */ /* 0x000fe20000000000 */
[----:B------:R-:W-:Y:S02]  /*1fd30*/  MOV R7, R9 ;  /* 0x0000000900077202 */ /* 0x000fe40000000f00 */
[----:B------:R-:W-:Y:S02]  /*1fd40*/  R2UR UR4, R10 ;  /* 0x000000000a0472ca */ /* 0x000fe400000e0000 */
[----:B------:R-:W-:Y:S02]  /*1fd50*/  R2UR UR6, R6 ;  /* 0x00000000060672ca */ /* 0x000fe400000e0000 */
[----:B------:R-:W-:Y:S02]  /*1fd60*/  R2UR UR7, R7 ;  /* 0x00000000070772ca */ /* 0x000fe400000e0000 */
[----:B------:R-:W-:-:S02]  /*1fd70*/  R2UR UR5, R11 ;  /* 0x000000000b0572ca */ /* 0x000fc400000e0000 */
[----:B------:R-:W2:Y:S01]  /*1fd80*/  LDL.64 R10, [R1+0x110] ;  /* 0x00011000010a7983 */ /* 0x000ea20000100a00 */
        /* <DEDUP_REMOVED lines=76> */
[----:B--2---:R-:W-:Y:S01]  /*20250*/  VIADD R10, R10, 0xc02 ;  /* 0x00000c020a0a7836 */ /* 0x004fe20000000000 */
[----:B------:R-:W-:Y:S01]  /*20260*/  MOV R7, R9 ;  /* 0x0000000900077202 */ /* 0x000fe20000000f00 */
        /* <DEDUP_REMOVED lines=34> */
[----:B-1----:R-:W-:Y:S01]  /*20490*/  LOP3.LUT R72, R72, 0x7f, RZ, 0xc0, !PT ;  /* 0x0000007f48487812 */ /* 0x002fe200078ec0ff */
        /* <DEDUP_REMOVED lines=23> */
[----:B------:R-:W3:Y:S04]  /*20610*/  LDL.64 R18, [R1+0x170] ;  /* 0x0001700001127983 */ /* 0x000ee80000100a00 */
[----:B------:R-:W4:Y:S04]  /*20620*/  LDL R72, [R1+0x13c] ;  /* 0x00013c0001487983 */ /* 0x000f280000100800 */
[----:B------:R-:W2:Y:S04]  /*20630*/  LDL.128 R8, [R1+0x140] ;  /* 0x0001400001087983 */ /* 0x000ea80000100c00 */
[----:B------:R-:W2:Y:S04]  /*20640*/  LDL R73, [R1+0x70] ;  /* 0x0000700001497983 */ /* 0x000ea80000100800 */
[----:B------:R-:W2:Y:S04]  /*20650*/  LDL.128 R12, [R1+0x150] ;  /* 0x00015000010c7983 */ /* 0x000ea80000100c00 */
[----:B---3--:R4:W3:Y:S02]  /*20660*/  LD.E R18, desc[UR56][R18.64] ;  /* 0x0000003812127980 */ /* 0x0088e4000c101900 */
[----:B----4-:R-:W-:-:S04]  /*20670*/  SHF.R.S32.HI R19, RZ, 0x1f, R72 ;  /* 0x0000001fff137819 */ /* 0x010fc80000011448 */
[----:B------:R-:W-:-:S04]  /*20680*/  LEA.HI R19, R19, R72, RZ, 0x7 ;  /* 0x0000004813137211 */ /* 0x000fc800078f38ff */
[----:B------:R-:W-:Y:S02]  /*20690*/  SHF.R.S32.HI R20, RZ, 0x7, R19 ;  /* 0x00000007ff147819 */ /* 0x000fe40000011413 */
[----:B--2---:R-:W-:Y:S01]  /*206a0*/  ISETP.GE.AND P1, PT, R13, 0x1, PT ;  /* 0x000000010d00780c */ /* 0x004fe20003f26270 */
[----:B------:R-:W-:Y:S01]  /*206b0*/  BSSY B0, `(.L_x_2954) ;  /* 0x0000091000007945 */ /* 0x000fe20003800000 */
[----:B---3--:R-:W-:-:S04]  /*206c0*/  FMUL.FTZ R37, R37, R18 ;  /* 0x0000001225257220 */ /* 0x008fc80000410000 */
[----:B------:R2:W3:Y:S01]  /*206d0*/  MUFU.TANH R83, R37 ;  /* 0x0000002500537308 */ /* 0x0004e20000002400 */
[-C--:B-1----:R-:W-:Y:S01]  /*206e0*/  FMUL.FTZ R5, R26, R18.reuse ;  /* 0x000000121a057220 */ /* 0x082fe20000410000 */
[----:B--2---:R-:W-:Y:S01]  /*206f0*/  LOP3.LUT R37, R19, 0xffffff80, RZ, 0xc0, !PT ;  /* 0xffffff8013257812 */ /* 0x004fe200078ec0ff */
[----:B------:R-:W-:-:S04]  /*20700*/  FMUL.FTZ R26, R34, R18 ;  /* 0x00000012221a7220 */ /* 0x000fc80000410000 */
[----:B------:R-:W-:Y:S02]  /*20710*/  IMAD.IADD R37, R72, 0x1, -R37 ;  /* 0x0000000148257824 */ /* 0x000fe400078e0a25 */
[-C--:B------:R-:W-:Y:S01]  /*20720*/  FMUL.FTZ R36, R36, R18.reuse ;  /* 0x0000001224247220 */ /* 0x080fe20000410000 */
[-C--:B------:R-:W-:Y:S01]  /*20730*/  FMUL.FTZ R29, R29, R18.reuse ;  /* 0x000000121d1d7220 */ /* 0x080fe20000410000 */
[----:B------:R-:W-:Y:S01]  /*20740*/  FMUL.FTZ R33, R33, R18 ;  /* 0x0000001221217220 */ /* 0x000fe20000410000 */
[----:B------:R-:W-:Y:S01]  /*20750*/  SHF.R.S32.HI R34, RZ, 0x1f, R37 ;  /* 0x0000001fff227819 */ /* 0x000fe20000011425 */
[----:B------:R1:W2:Y:S08]  /*20760*/  MUFU.TANH R82, R36 ;  /* 0x0000002400527308 */ /* 0x0002b00000002400 */
[----:B------:R4:W0:Y:S01]  /*20770*/  MUFU.TANH R79, R29 ;  /* 0x0000001d004f7308 */ /* 0x0008220000002400 */
[----:B-1----:R-:W-:-:S07]  /*20780*/  LEA.HI R36, R34, R37, RZ, 0x2 ;  /* 0x0000002522247211 */ /* 0x002fce00078f10ff */
[----:B------:R1:W0:Y:S01]  /*20790*/  MUFU.TANH R81, R33 ;  /* 0x0000002100517308 */ /* 0x0002220000002400 */
[-C--:B----4-:R-:W-:Y:S01]  /*207a0*/  FMUL.FTZ R29, R35, R18.reuse ;  /* 0x00000012231d7220 */ /* 0x090fe20000410000 */
[-C--:B------:R-:W-:Y:S01]  /*207b0*/  FMUL.FTZ R35, R38, R18.reuse ;  /* 0x0000001226237220 */ /* 0x080fe20000410000 */
[--C-:B------:R-:W-:Y:S01]  /*207c0*/  SHF.R.S32.HI R38, RZ, 0x2, R36.reuse ;  /* 0x00000002ff267819 */ /* 0x100fe20000011424 */
[-C--:B-1----:R-:W-:Y:S01]  /*207d0*/  FMUL.FTZ R33, R39, R18.reuse ;  /* 0x0000001227217220 */ /* 0x082fe20000410000 */
[----:B------:R-:W-:Y:S02]  /*207e0*/  SHF.R.S32.HI R39, RZ, 0x1f, R36 ;  /* 0x0000001fff277819 */ /* 0x000fe40000011424 */
[----:B------:R-:W-:Y:S01]  /*207f0*/  LOP3.LUT R36, R36, 0x7ffffffc, RZ, 0xc0, !PT ;  /* 0x7ffffffc24247812 */ /* 0x000fe200078ec0ff */
[----:B------:R-:W-:Y:S01]  /*20800*/  FMUL.FTZ R32, R32, R18 ;  /* 0x0000001220207220 */ /* 0x000fe20000410000 */
[----:B------:R-:W-:Y:S01]  /*20810*/  LEA.HI R39, R39, R38, RZ, 0x3 ;  /* 0x0000002627277211 */ /* 0x000fe200078f18ff */
[-C--:B------:R-:W-:Y:S01]  /*20820*/  FMUL.FTZ R48, R48, R18.reuse ;  /* 0x0000001230307220 */ /* 0x080fe20000410000 */
[----:B------:R-:W-:Y:S01]  /*20830*/  LEA.HI R34, R34, R37, RZ, 0x5 ;  /* 0x0000002522227211 */ /* 0x000fe200078f28ff */
[-C--:B------:R-:W-:Y:S01]  /*20840*/  FMUL.FTZ R52, R52, R18.reuse ;  /* 0x0000001234347220 */ /* 0x080fe20000410000 */
[-C--:B------:R-:W-:Y:S01]  /*20850*/  FMUL.FTZ R7, R24, R18.reuse ;  /* 0x0000001218077220 */ /* 0x080fe20000410000 */
[----:B------:R-:W-:Y:S01]  /*20860*/  FMUL.FTZ R24, R31, R18 ;  /* 0x000000121f187220 */ /* 0x000fe20000410000 */
[----:B------:R-:W-:-:S02]  /*20870*/  IMAD.IADD R36, R37, 0x1, -R36 ;  /* 0x0000000125247824 */ /* 0x000fc400078e0a24 */
[-C--:B------:R-:W-:Y:S01]  /*20880*/  FMUL.FTZ R31, R42, R18.reuse ;  /* 0x000000122a1f7220 */ /* 0x080fe20000410000 */
[----:B------:R-:W-:Y:S01]  /*20890*/  FMUL.FTZ R77, R50, R18 ;  /* 0x00000012324d7220 */ /* 0x000fe20000410000 */
[----:B------:R-:W-:Y:S01]  /*208a0*/  LOP3.LUT R39, R39, 0xfffffff8, RZ, 0xc0, !PT ;  /* 0xfffffff827277812 */ /* 0x000fe200078ec0ff */
[----:B------:R-:W-:Y:S01]  /*208b0*/  IMAD R37, R0, -0x60, R9 ;  /* 0xffffffa000257824 */ /* 0x000fe200078e0209 */
[----:B------:R-:W-:Y:S01]  /*208c0*/  LEA.HI R19, R19, R20, RZ, 0x1 ;  /* 0x0000001413137211 */ /* 0x000fe200078f08ff */
[-C--:B------:R-:W-:Y:S01]  /*208d0*/  FMUL.FTZ R6, R27, R18.reuse ;  /* 0x000000121b067220 */ /* 0x080fe20000410000 */
[----:B------:R-:W-:Y:S01]  /*208e0*/  SHF.R.S32.HI R34, RZ, 0x5, R34 ;  /* 0x00000005ff227819 */ /* 0x000fe20000011422 */
[-C--:B------:R-:W-:Y:S01]  /*208f0*/  FMUL.FTZ R21, R30, R18.reuse ;  /* 0x000000121e157220 */ /* 0x080fe20000410000 */
[----:B------:R1:W4:Y:S01]  /*20900*/  MUFU.TANH R80, R32 ;  /* 0x0000002000507308 */ /* 0x0003220000002400 */
[-C--:B------:R-:W-:Y:S01]  /*20910*/  FMUL.FTZ R25, R25, R18.reuse ;  /* 0x0000001219197220 */ /* 0x080fe20000410000 */
[-C--:B------:R-:W-:Y:S01]  /*20920*/  FMUL.FTZ R28, R28, R18.reuse ;  /* 0x000000121c1c7220 */ /* 0x080fe20000410000 */
[-C--:B------:R-:W-:Y:S01]  /*20930*/  FMUL.FTZ R40, R40, R18.reuse ;  /* 0x0000001228287220 */ /* 0x080fe20000410000 */
[-C--:B------:R-:W-:Y:S01]  /*20940*/  FMUL.FTZ R41, R41, R18.reuse ;  /* 0x0000001229297220 */ /* 0x080fe20000410000 */
[-C--:B------:R-:W-:Y:S01]  /*20950*/  FMUL.FTZ R74, R43, R18.reuse ;  /* 0x000000122b4a7220 */ /* 0x080fe20000410000 */
[-C--:B------:R-:W-:Y:S01]  /*20960*/  FMUL.FTZ R44, R44, R18.reuse ;  /* 0x000000122c2c7220 */ /* 0x080fe20000410000 */
[-C--:B------:R-:W-:Y:S01]  /*20970*/  FMUL.FTZ R45, R45, R18.reuse ;  /* 0x000000122d2d7220 */ /* 0x080fe20000410000 */
[----:B------:R3:W0:Y:S01]  /*20980*/  MUFU.TANH R42, R48 ;  /* 0x00000030002a7308 */ /* 0x0006220000002400 */
        /* <DEDUP_REMOVED lines=17> */
[-C--:B---3--:R-:W-:Y:S01]  /*20aa0*/  FMUL.FTZ R48, R70, R18.reuse ;  /* 0x0000001246307220 */ /* 0x088fe20000410000 */
[-C--:B--2---:R-:W-:Y:S01]  /*20ab0*/  FMUL.FTZ R52, R71, R18.reuse ;  /* 0x0000001247347220 */ /* 0x084fe20000410000 */
[-C--:B------:R-:W-:Y:S01]  /*20ac0*/  FMUL.FTZ R49, R49, R18.reuse ;  /* 0x0000001231317220 */ /* 0x080fe20000410000 */
[-C--:B------:R-:W-:Y:S01]  /*20ad0*/  FMUL.FTZ R53, R53, R18.reuse ;  /* 0x0000001235357220 */ /* 0x080fe20000410000 */
[-C--:B------:R-:W-:Y:S01]  /*20ae0*/  FMUL.FTZ R59, R59, R18.reuse ;  /* 0x000000123b3b7220 */ /* 0x080fe20000410000 */
[-C--:B------:R-:W-:Y:S01]  /*20af0*/  FMUL.FTZ R61, R61, R18.reuse ;  /* 0x000000123d3d7220 */ /* 0x080fe20000410000 */
[----:B------:R-:W-:Y:S01]  /*20b00*/  FMUL.FTZ R65, R65, R18 ;  /* 0x0000001241417220 */ /* 0x000fe20000410000 */
[----:B------:R-:W-:Y:S01]  /*20b10*/  LOP3.LUT R19, R19, 0x3fffffe, RZ, 0xc0, !PT ;  /* 0x03fffffe13137812 */ /* 0x000fe200078ec0ff */
[----:B------:R-:W-:Y:S01]  /*20b20*/  IMAD.IADD R39, R38, 0x1, -R39 ;  /* 0x0000000126277824 */ /* 0x000fe200078e0a27 */
[----:B------:R-:W-:Y:S01]  /*20b30*/  IADD3 R37, -R8, 0x1, R37 ;  /* 0x0000000108257810 */ /* 0x000fe20007ffe125 */
[----:B------:R-:W-:Y:S01]  /*20b40*/  IMAD R34, R73, 0x8, R34 ;  /* 0x0000000849227824 */ /* 0x000fe200078e0222 */
[----:B------:R1:W2:Y:S01]  /*20b50*/  MUFU.TANH R85, R54 ;  /* 0x0000003600557308 */ /* 0x0002a20000002400 */
[----:B------:R-:W-:-:S02]  /*20b60*/  IADD3 R19, R20, -R19, RZ ;  /* 0x8000001314137210 */ /* 0x000fc40007ffe0ff */
[----:B------:R-:W-:Y:S02]  /*20b70*/  IMAD.U32 R20, R34, 0x10, R39 ;  /* 0x0000001022147824 */ /* 0x000fe400078e0027 */
[----:B------:R-:W-:-:S03]  /*20b80*/  IMAD R18, R36, -0x2, R37 ;  /* 0xfffffffe24127824 */ /* 0x000fc600078e0225 */
[----:B------:R1:W3:Y:S01]  /*20b90*/  MUFU.TANH R86, R55 ;  /* 0x0000003700567308 */ /* 0x0002e20000002400 */
[----:B------:R-:W-:Y:S01]  /*20ba0*/  LOP3.LUT R37, RZ, R10, RZ, 0x33, !PT ;  /* 0x0000000aff257212 */ /* 0x000fe200078e33ff */
[----:B------:R-:W-:-:S06]  /*20bb0*/  IMAD R38, R19, 0x40, R20 ;  /* 0x0000004013267824 */ /* 0x000fcc00078e0214 */
        /* <DEDUP_REMOVED lines=37> */
[----:B------:R-:W0:Y:S08]  /*20e10*/  MUFU.TANH R69, R69 ;  /* 0x0000004500457308 */ /* 0x000e300000002400 */
        /* <DEDUP_REMOVED lines=19> */
.L_x_2957:
[----:B------:R-:W-:-:S13]  /*20f50*/  ISETP.NE.AND P1, PT, R13, 0x1, PT ;  /* 0x000000010d00780c */ /* 0x000fda0003f25270 */
[----:B------:R-:W-:-:S05]  /*20f60*/  @P1 IMAD.HI.U32 R20, R10, R14, RZ ;  /* 0x0000000e0a141227 */ /* 0x000fca00078e00ff */
[----:B------:R-:W-:-:S07]  /*20f70*/  @P1 SHF.R.U32.HI R10, RZ, R15, R20 ;  /* 0x0000000fff0a1219 */ /* 0x000fce0000011614 */
.L_x_2958:
[----:B------:R-:W-:Y:S05]  /*20f80*/  BSYNC B1 ;  /* 0x0000000000017941 */ /* 0x000fea0003800000 */
.L_x_2956:
[----:B------:R-:W-:-:S05]  /*20f90*/  IMAD R11, R10, R13, R66 ;  /* 0x0000000d0a0b7224 */ /* 0x000fca00078e0242 */
[----:B------:R-:W-:Y:S02]  /*20fa0*/  VIMNMX R18, R18, R11, !PT ;  /* 0x0000000b12127248 */ /* 0x000fe40007fe0100 */
[----:B------:R-:W-:-:S07]  /*20fb0*/  VIADDMNMX R12, R11, R13, R12, PT ;  /* 0x0000000d0b0c7246 */ /* 0x000fce000380010c */
.L_x_2955:
[----:B------:R-:W-:Y:S05]  /*20fc0*/  BSYNC B0 ;  /* 0x0000000000007941 */ /* 0x000fea0003800000 */
.L_x_2954:
        /* <DEDUP_REMOVED lines=8> */
[----:B------:R-:W-:Y:S02]  /*21050*/  ISETP.GT.AND P2, PT, R18, 0x1, !P2 ;  /* 0x000000011200780c */ /* 0x000fe40005744270 */
[----:B------:R-:W-:Y:S02]  /*21060*/  ISETP.GE.AND P3, PT, R36, 0xa, PT ;  /* 0x0000000a2400780c */ /* 0x000fe40003f66270 */
[----:B0-----:R-:W-:Y:S01]  /*21070*/  FSEL R67, R28, -INF , !P1 ;  /* 0xff8000001c437808 */ /* 0x001fe20004800000 */
[----:B------:R-:W-:Y:S01]  /*21080*/  IMAD.IADD R28, R73, 0x1, R38 ;  /* 0x00000001491c7824 */ /* 0x000fe200078e0226 */
        /* <DEDUP_REMOVED lines=84> */
[----:B------:R-:W-:Y:S01]  /*215d0*/  FSEL R37, R54, -INF , !P2 ;  /* 0xff80000036257808 */ /* 0x000fe20005000000 */
[----:B------:R-:W-:Y:S01]  /*215e0*/  IMAD.IADD R54, R71, 0x1, R38 ;  /* 0x0000000147367824 */ /* 0x000fe200078e0226 */
        /* <DEDUP_REMOVED lines=33> */
.L_x_2962:
[----:B------:R-:W-:-:S13]  /*21800*/  ISETP.NE.AND P6, PT, R13, 0x1, PT ;  /* 0x000000010d00780c */ /* 0x000fda0003fc5270 */
[----:B------:R-:W-:-:S05]  /*21810*/  @P6 IMAD.HI.U32 R14, R8, R14, RZ ;  /* 0x0000000e080e6227 */ /* 0x000fca00078e00ff */
[----:B------:R-:W-:-:S07]  /*21820*/  @P6 SHF.R.U32.HI R8, RZ, R15, R14 ;  /* 0x0000000fff086219 */ /* 0x000fce000001160e */
.L_x_2963:
[----:B------:R-:W-:Y:S05]  /*21830*/  BSYNC B1 ;  /* 0x0000000000017941 */ /* 0x000fea0003800000 */
.L_x_2961:
[----:B------:R-:W-:-:S05]  /*21840*/  IMAD R7, R8, R13, R66 ;  /* 0x0000000d08077224 */ /* 0x000fca00078e0242 */
[----:B------:R-:W-:Y:S02]  /*21850*/  VIADDMNMX R54, R7, R13, R54, PT ;  /* 0x0000000d07367246 */ /* 0x000fe40003800136 */
[----:B------:R-:W-:-:S07]  /*21860*/  VIMNMX R28, R28, R7, !PT ;  /* 0x000000071c1c7248 */ /* 0x000fce0007fe0100 */
.L_x_2960:
[----:B------:R-:W-:Y:S05]  /*21870*/  BSYNC B0 ;  /* 0x0000000000007941 */ /* 0x000fea0003800000 */
.L_x_2959:
        /* <DEDUP_REMOVED lines=8> */
[----:B------:R-:W2:Y:S01]  /*21900*/  LD.E.64 R6, desc[UR56][R16.64+0x230] ;  /* 0x0002303810067980 */ /* 0x000ea2000c101b00 */
        /* <DEDUP_REMOVED lines=68> */
[----:B------:R-:W-:-:S02]  /*21d50*/  FSEL R5, R62, -INF , !P5 ;  /* 0xff8000003e057808 */ /* 0x000fc40006800000 */
[----:B------:R-:W-:Y:S02]  /*21d60*/  FMNMX.FTZ R56, R11, R56, !PT ;  /* 0x000000380b387209 */ /* 0x000fe40007810000 */
[----:B------:R-:W-:Y:S02]  /*21d70*/  ISETP.GT.AND P2, PT, R28, 0x50, !P2 ;  /* 0x000000501c00780c */ /* 0x000fe40005744270 */
        /* <DEDUP_REMOVED lines=45> */
[----:B------:R-:W-:Y:S02]  /*22050*/  ISETP.GT.AND P3, PT, R28, 0x51, !P3 ;  /* 0x000000511c00780c */ /* 0x000fe40005f64270 */
[----:B------:R-:W-:-:S02]  /*22060*/  ISETP.LT.OR P2, PT, R54, 0x51, P2 ;  /* 0x000000513600780c */ /* 0x000fc40001741670 */
[----:B------:R-:W-:Y:S02]  /*22070*/  FSEL R71, R27, -INF , !P1 ;  /* 0xff8000001b477808 */ /* 0x000fe40004800000 */
[----:B------:R-:W-:Y:S02]  /*22080*/  FMNMX.FTZ R56, R5, R56, !PT ;  /* 0x0000003805387209 */ /* 0x000fe40007810000 */
[C---:B------:R-:W-:Y:S02]  /*22090*/  ISETP.GT.AND P4, PT, R28.reuse, 0x58, !P4 ;  /* 0x000000581c00780c */ /* 0x040fe40006784270 */
[----:B------:R-:W-:Y:S02]  /*220a0*/  ISETP.GT.AND P1, PT, R28, 0x59, !P6 ;  /* 0x000000591c00780c */ /* 0x000fe40007724270 */
[----:B------:R-:W-:Y:S02]  /*220b0*/  ISETP.LT.OR P3, PT, R54, 0x52, P3 ;  /* 0x000000523600780c */ /* 0x000fe40001f61670 */
[----:B------:R-:W-:-:S02]  /*220c0*/  FSEL R28, R30, -INF , !P2 ;  /* 0xff8000001e1c7808 */ /* 0x000fc40005000000 */
[----:B------:R-:W-:Y:S02]  /*220d0*/  FMNMX.FTZ R9, R71, R56, !PT ;  /* 0x0000003847097209 */ /* 0x000fe40007810000 */
[----:B------:R-:W-:Y:S02]  /*220e0*/  ISETP.LT.OR P4, PT, R54, 0x59, P4 ;  /* 0x000000593600780c */ /* 0x000fe40002781670 */
[----:B------:R-:W-:Y:S02]  /*220f0*/  FSEL R27, R32, -INF , !P3 ;  /* 0xff800000201b7808 */ /* 0x000fe40005800000 */
[----:B------:R-:W-:Y:S01]  /*22100*/  FMNMX.FTZ R30, R28, R9, !PT ;  /* 0x000000091c1e7209 */ /* 0x000fe20007810000 */
[----:B------:R-:W-:Y:S01]  /*22110*/  UIADD3 UR4, UP0, UR49, 0x230, URZ ;  /* 0x0000023031047890 */ /* 0x000fe2000ff1e03f */
[----:B------:R-:W-:Y:S02]  /*22120*/  ISETP.LT.OR P1, PT, R54, 0x5a, P1 ;  /* 0x0000005a3600780c */ /* 0x000fe40000f21670 */
[----:B------:R-:W-:-:S02]  /*22130*/  FSEL R29, R48, -INF , !P4 ;  /* 0xff800000301d7808 */ /* 0x000fc40006000000 */
[----:B------:R-:W-:Y:S01]  /*22140*/  FMNMX.FTZ R32, R27, R30, !PT ;  /* 0x0000001e1b207209 */ /* 0x000fe20007810000 */
[----:B------:R-:W-:Y:S02]  /*22150*/  ULOP3.LUT UR4, UR4, 0x4, URZ, 0xfc, !UPT ;  /* 0x0000000404047892 */ /* 0x000fe4000f8efc3f */
[----:B------:R-:W-:Y:S01]  /*22160*/  UIADD3.X UR5, URZ, UR48, URZ, UP0, !UPT ;  /* 0x000000303f057290 */ /* 0x000fe200087fe43f */
[----:B------:R-:W-:Y:S02]  /*22170*/  FSEL R30, R52, -INF , !P1 ;  /* 0xff800000341e7808 */ /* 0x000fe40004800000 */
[----:B------:R-:W-:Y:S01]  /*22180*/  FMNMX.FTZ R9, R29, R32, !PT ;  /* 0x000000201d097209 */ /* 0x000fe20007810000 */
[----:B------:R-:W-:Y:S01]  /*22190*/  IMAD.U32 R68, RZ, RZ, UR4 ;  /* 0x00000004ff447e24 */ /* 0x000fe2000f8e00ff */
[----:B0-----:R-:W-:Y:S01]  /*221a0*/  FMNMX.FTZ R75, R58, R75, !PT ;  /* 0x0000004b3a4b7209 */ /* 0x001fe20007810000 */
[----:B------:R-:W-:Y:S01]  /*221b0*/  IMAD.U32 R69, RZ, RZ, UR5 ;  /* 0x00000005ff457e24 */ /* 0x000fe2000f8e00ff */
[----:B------:R-:W-:Y:S01]  /*221c0*/  FMNMX.FTZ R9, R30, R9, !PT ;  /* 0x000000091e097209 */ /* 0x000fe20007810000 */
[----:B------:R-:W-:Y:S04]  /*221d0*/  ST.E desc[UR56][R16.64+0x230], R73 ;  /* 0x0002304910007985 */ /* 0x000fe8000c101938 */
[----:B------:R-:W-:Y:S04]  /*221e0*/  ST.E desc[UR56][R68.64], R9 ;  /* 0x0000000944007985 */ /* 0x000fe8000c101938 */
[----:B------:R-:W-:Y:S04]  /*221f0*/  ST.E desc[UR56][R16.64+0x230], R75 ;  /* 0x0002304b10007985 */ /* 0x000fe8000c101938 */
[----:B------:R-:W2:Y:S04]  /*22200*/  LD.E R32, desc[UR56][R68.64] ;  /* 0x0000003844207980 */ /* 0x000ea8000c101900 */
[----:B--2---:R-:W0:Y:S02]  /*22210*/  SHFL.BFLY PT, R77, R32, 0x2, 0x1f ;  /* 0x0c401f00204d7f89 */ /* 0x004e2400000e0000 */
[----:B0-----:R-:W-:-:S05]  /*22220*/  FMNMX.FTZ R77, R32, R77, !PT ;  /* 0x0000004d204d7209 */ /* 0x001fca0007810000 */
[----:B------:R-:W0:Y:S02]  /*22230*/  SHFL.BFLY PT, R48, R77, 0x1, 0x1f ;  /* 0x0c201f004d307f89 */ /* 0x000e2400000e0000 */
[----:B0-----:R-:W-:-:S05]  /*22240*/  FMNMX.FTZ R79, R77, R48, !PT ;  /* 0x000000304d4f7209 */ /* 0x001fca0007810000 */
[----:B------:R0:W-:Y:S04]  /*22250*/  ST.E desc[UR56][R68.64], R79 ;  /* 0x0000004f44007985 */ /* 0x0001e8000c101938 */
[----:B------:R-:W2:Y:S04]  /*22260*/  LD.E R81, desc[UR56][R16.64+0x230] ;  /* 0x0002303810517980 */ /* 0x000ea8000c101900 */
[----:B------:R-:W0:Y:S04]  /*22270*/  LD.E R48, desc[UR56][R16.64+0x250] ;  /* 0x0002503810307980 */ /* 0x000e28000c101900 */
[----:B------:R-:W3:Y:S04]  /*22280*/  LD.E R54, desc[UR56][R16.64+0x240] ;  /* 0x0002403810367980 */ /* 0x000ee8000c101900 */
[----:B------:R-:W4:Y:S01]  /*22290*/  LD.E R56, desc[UR56][R16.64+0x244] ;  /* 0x0002443810387980 */ /* 0x000f22000c101900 */
[----:B------:R-:W-:-:S04]  /*222a0*/  FSETP.NEU.FTZ.AND P2, PT, R79, -INF , PT ;  /* 0xff8000004f00780b */ /* 0x000fc80003f5d000 */
[----:B------:R-:W-:-:S05]  /*222b0*/  FSEL R52, R79, RZ, P2 ;  /* 0x000000ff4f347208 */ /* 0x000fca0001000000 */
[----:B------:R-:W-:Y:S02]  /*222c0*/  FADD.FTZ R9, R7, -R52 ;  /* 0x8000003407097221 */ /* 0x000fe40000010000 */
[----:B------:R-:W5:Y:S01]  /*222d0*/  LD.E R7, desc[UR56][R16.64+0x260] ;  /* 0x0002603810077980 */ /* 0x000f62000c101900 */
[----:B------:R-:W-:-:S04]  /*222e0*/  UIADD3 UR4, UP0, UR49, 0x260, URZ ;  /* 0x0000026031047890 */ /* 0x000fc8000ff1e03f */
[----:B------:R-:W-:Y:S02]  /*222f0*/  ULOP3.LUT UR5, UR4, 0x4, URZ, 0xfc, !UPT ;  /* 0x0000000404057892 */ /* 0x000fe4000f8efc3f */
[----:B------:R-:W-:Y:S01]  /*22300*/  UIADD3.X UR7, URZ, UR48, URZ, UP0, !UPT ;  /* 0x000000303f077290 */ /* 0x000fe200087fe43f */
[----:B--2---:R-:W-:Y:S01]  /*22310*/  FSETP.NEU.FTZ.AND P1, PT, R81, -INF , PT ;  /* 0xff8000005100780b */ /* 0x004fe20003f3d000 */
[-C--:B0-----:R-:W-:Y:S01]  /*22320*/  FMUL.FTZ R79, R79, R48.reuse ;  /* 0x000000304f4f7220 */ /* 0x081fe20000410000 */
[CC--:B------:R-:W-:Y:S02]  /*22330*/  FMUL.FTZ R32, R81.reuse, R48.reuse ;  /* 0x0000003051207220 */ /* 0x0c0fe40000410000 */
[----:B------:R-:W-:Y:S02]  /*22340*/  FSEL R81, R81, RZ, P1 ;  /* 0x000000ff51517208 */ /* 0x000fe40000800000 */
[----:B------:R-:W-:Y:S02]  /*22350*/  FSEL R79, R79, RZ, P2 ;  /* 0x000000ff4f4f7208 */ /* 0x000fe40001000000 */
[----:B------:R-:W-:Y:S01]  /*22360*/  FSEL R52, R32, RZ, P1 ;  /* 0x000000ff20347208 */ /* 0x000fe20000800000 */
[----:B------:R-:W-:Y:S01]  /*22370*/  FADD.FTZ R81, R6, -R81 ;  /* 0x8000005106517221 */ /* 0x000fe20000010000 */
[----:B------:R-:W-:Y:S01]  /*22380*/  FMUL.FTZ R32, R48, R9 ;  /* 0x0000000930207220 */ /* 0x000fe20000410000 */
[-CC-:B------:R-:W-:Y:S01]  /*22390*/  FFMA.FTZ R199, R25, R48.reuse, -R79.reuse ;  /* 0x0000003019c77223 */ /* 0x180fe2000001084f */
[-CC-:B------:R-:W-:Y:S01]  /*223a0*/  FFMA.FTZ R157, R50, R48.reuse, -R79.reuse ;  /* 0x00000030329d7223 */ /* 0x180fe2000001084f */
[-CC-:B------:R-:W-:Y:S01]  /*223b0*/  FFMA.FTZ R156, R83, R48.reuse, -R52.reuse ;  /* 0x00000030539c7223 */ /* 0x180fe20000010834 */
[-C--:B------:R-:W-:Y:S01]  /*223c0*/  FMUL.FTZ R25, R81, R48.reuse ;  /* 0x0000003051197220 */ /* 0x080fe20000410000 */
[-CC-:B------:R-:W-:Y:S01]  /*223d0*/  FFMA.FTZ R174, R19, R48.reuse, -R52.reuse ;  /* 0x0000003013ae7223 */ /* 0x180fe20000010834 */
[-CC-:B------:R-:W-:Y:S01]  /*223e0*/  FFMA.FTZ R19, R10, R48.reuse, -R52.reuse ;  /* 0x000000300a137223 */ /* 0x180fe20000010834 */
[-CC-:B------:R-:W-:Y:S01]  /*223f0*/  FFMA.FTZ R11, R11, R48.reuse, -R52.reuse ;  /* 0x000000300b0b7223 */ /* 0x180fe20000010834 */
[-CC-:B------:R-:W-:Y:S01]  /*22400*/  FFMA.FTZ R10, R55, R48.reuse, -R79.reuse ;  /* 0x00000030370a7223 */ /* 0x180fe2000001084f */
[----:B------:R-:W-:Y:S01]  /*22410*/  MUFU.EX2 R32, R32 ;  /* 0x0000002000207308 */ /* 0x000fe20000000800 */
[-C--:B------:R-:W-:Y:S01]  /*22420*/  FFMA.FTZ R158, R67, R48.reuse, -R52 ;  /* 0x00000030439e7223 */ /* 0x080fe20000010834 */
[----:B------:R-:W-:-:S06]  /*22430*/  FFMA.FTZ R159, R57, R48, -R79 ;  /* 0x00000030399f7223 */ /* 0x000fcc000001084f */
[----:B------:R-:W-:Y:S01]  /*22440*/  MUFU.EX2 R156, R156 ;  /* 0x0000009c009c7308 */ /* 0x000fe20000000800 */
[-C--:B------:R-:W-:Y:S01]  /*22450*/  FFMA.FTZ R9, R65, R48.reuse, -R52 ;  /* 0x0000003041097223 */ /* 0x080fe20000010834 */
[----:B------:R-:W-:-:S06]  /*22460*/  FFMA.FTZ R8, R8, R48, -R79 ;  /* 0x0000003008087223 */ /* 0x000fcc000001084f */
[----:B------:R-:W-:Y:S08]  /*22470*/  MUFU.EX2 R157, R157 ;  /* 0x0000009d009d7308 */ /* 0x000ff00000000800 */
[----:B------:R-:W3:Y:S01]  /*22480*/  MUFU.EX2 R25, R25 ;  /* 0x0000001900197308 */ /* 0x000ee20000000800 */
[-C--:B------:R-:W-:Y:S01]  /*22490*/  FFMA.FTZ R215, R63, R48.reuse, -R52 ;  /* 0x000000303fd77223 */ /* 0x080fe20000010834 */
[----:B------:R-:W-:-:S06]  /*224a0*/  FFMA.FTZ R211, R38, R48, -R79 ;  /* 0x0000003026d37223 */ /* 0x000fcc000001084f */
[----:B------:R-:W0:Y:S08]  /*224b0*/  MUFU.EX2 R11, R11 ;  /* 0x0000000b000b7308 */ /* 0x000e300000000800 */
[----:B------:R-:W1:Y:S01]  /*224c0*/  MUFU.EX2 R10, R10 ;  /* 0x0000000a000a7308 */ /* 0x000e620000000800 */
[-C--:B------:R-:W-:Y:S01]  /*224d0*/  FFMA.FTZ R220, R61, R48.reuse, -R52 ;  /* 0x000000303ddc7223 */ /* 0x080fe20000010834 */
[----:B------:R-:W-:-:S06]  /*224e0*/  FFMA.FTZ R218, R36, R48, -R79 ;  /* 0x0000003024da7223 */ /* 0x000fcc000001084f */
[----:B------:R-:W2:Y:S08]  /*224f0*/  MUFU.EX2 R158, R158 ;  /* 0x0000009e009e7308 */ /* 0x000eb00000000800 */
[----:B------:R-:W5:Y:S01]  /*22500*/  MUFU.EX2 R159, R159 ;  /* 0x0000009f009f7308 */ /* 0x000f620000000800 */
[----:B------:R-:W-:Y:S01]  /*22510*/  FFMA.FTZ R189, R15, R48, -R79 ;  /* 0x000000300fbd7223 */ /* 0x000fe2000001084f */
[----:B---3--:R-:W-:Y:S01]  /*22520*/  FFMA.FTZ R54, R25, R54, R156 ;  /* 0x0000003619367223 */ /* 0x008fe2000001009c */
[----:B----4-:R-:W-:-:S05]  /*22530*/  FFMA.FTZ R15, R32, R56, R157 ;  /* 0x00000038200f7223 */ /* 0x010fca000001009d */
[----:B------:R-:W3:Y:S01]  /*22540*/  MUFU.EX2 R9, R9 ;  /* 0x0000000900097308 */ /* 0x000ee20000000800 */
[-C--:B------:R-:W-:Y:S01]  /*22550*/  FFMA.FTZ R209, R59, R48.reuse, -R52 ;  /* 0x000000303bd17223 */ /* 0x080fe20000010834 */
[----:B------:R-:W-:-:S06]  /*22560*/  FFMA.FTZ R207, R35, R48, -R79 ;  /* 0x0000003023cf7223 */ /* 0x000fcc000001084f */
[----:B------:R-:W4:Y:S01]  /*22570*/  MUFU.EX2 R8, R8 ;  /* 0x0000000800087308 */ /* 0x000f220000000800 */
[----:B------:R-:W-:Y:S01]  /*22580*/  FFMA.FTZ R196, R21, R48, -R79 ;  /* 0x0000003015c47223 */ /* 0x000fe2000001084f */
[----:B0-----:R-:W-:Y:S01]  /*22590*/  FADD.FTZ R21, R11, R54 ;  /* 0x000000360b157221 */ /* 0x001fe20000010000 */
[----:B-1----:R-:W-:-:S05]  /*225a0*/  FADD.FTZ R6, R10, R15 ;  /* 0x0000000f0a067221 */ /* 0x002fca0000010000 */
[----:B------:R-:W0:Y:S01]  /*225b0*/  MUFU.EX2 R215, R215 ;  /* 0x000000d700d77308 */ /* 0x000e220000000800 */
[-C--:B------:R-:W-:Y:S01]  /*225c0*/  FFMA.FTZ R216, R53, R48.reuse, -R52 ;  /* 0x0000003035d87223 */ /* 0x080fe20000010834 */
[----:B------:R-:W-:-:S06]  /*225d0*/  FFMA.FTZ R208, R33, R48, -R79 ;  /* 0x0000003021d07223 */ /* 0x000fcc000001084f */
[----:B------:R-:W1:Y:S01]  /*225e0*/  MUFU.EX2 R211, R211 ;  /* 0x000000d300d37308 */ /* 0x000e620000000800 */
[----:B------:R-:W-:Y:S01]  /*225f0*/  FFMA.FTZ R190, R14, R48, -R79 ;  /* 0x000000300ebe7223 */ /* 0x000fe2000001084f */
[----:B--2---:R-:W-:Y:S01]  /*22600*/  FADD.FTZ R14, R158, R21 ;  /* 0x000000159e0e7221 */ /* 0x004fe20000010000 */
[----:B-----5:R-:W-:-:S05]  /*22610*/  FADD.FTZ R15, R159, R6 ;  /* 0x000000069f0f7221 */ /* 0x020fca0000010000 */
[----:B------:R-:W2:Y:S01]  /*22620*/  MUFU.EX2 R220, R220 ;  /* 0x000000dc00dc7308 */ /* 0x000ea20000000800 */
[-C--:B------:R-:W-:Y:S01]  /*22630*/  FFMA.FTZ R206, R51, R48.reuse, -R52 ;  /* 0x0000003033ce7223 */ /* 0x080fe20000010834 */
[----:B------:R-:W-:-:S06]  /*22640*/  FFMA.FTZ R203, R31, R48, -R79 ;  /* 0x000000301fcb7223 */ /* 0x000fcc000001084f */
[----:B------:R-:W5:Y:S01]  /*22650*/  MUFU.EX2 R218, R218 ;  /* 0x000000da00da7308 */ /* 0x000f620000000800 */
[----:B---3--:R-:W-:Y:S01]  /*22660*/  FADD.FTZ R14, R9, R14 ;  /* 0x0000000e090e7221 */ /* 0x008fe20000010000 */
[----:B----4-:R-:W-:-:S06]  /*22670*/  FADD.FTZ R6, R8, R15 ;  /* 0x0000000f08067221 */ /* 0x010fcc0000010000 */
        /* <DEDUP_REMOVED lines=8> */
[----:B------:R-:W-:-:S07]  /*22700*/  FFMA.FTZ R202, R47, R48, -R52 ;  /* 0x000000302fca7223 */ /* 0x000fce0000010834 */
[----:B------:R-:W1:Y:S01]  /*22710*/  MUFU.EX2 R208, R208 ;  /* 0x000000d000d07308 */ /* 0x000e620000000800 */
[----:B--2---:R-:W-:Y:S01]  /*22720*/  FADD.FTZ R6, R220, R13 ;  /* 0x0000000ddc067221 */ /* 0x004fe20000010000 */
[----:B-----5:R-:W-:-:S06]  /*22730*/  FADD.FTZ R14, R218, R15 ;  /* 0x0000000fda0e7221 */ /* 0x020fcc0000010000 */
        /* <DEDUP_REMOVED lines=10> */
[----:B0-----:R-:W-:Y:S01]  /*227e0*/  FADD.FTZ R13, R216, R13 ;  /* 0x0000000dd80d7221 */ /* 0x001fe20000010000 */
[----:B-1----:R-:W-:-:S06]  /*227f0*/  FADD.FTZ R6, R208, R15 ;  /* 0x0000000fd0067221 */ /* 0x002fcc0000010000 */
[----:B------:R-:W0:Y:S01]  /*22800*/  MUFU.EX2 R202, R202 ;  /* 0x000000ca00ca7308 */ /* 0x000e220000000800 */
[----:B------:R-:W-:-:S07]  /*22810*/  FFMA.FTZ R198, R44, R48, -R52 ;  /* 0x000000302cc67223 */ /* 0x000fce0000010834 */
[----:B------:R-:W1:Y:S01]  /*22820*/  MUFU.EX2 R199, R199 ;  /* 0x000000c700c77308 */ /* 0x000e620000000800 */
[-CC-:B------:R-:W-:Y:S01]  /*22830*/  FFMA.FTZ R186, R12, R48.reuse, -R79.reuse ;  /* 0x000000300cba7223 */ /* 0x180fe2000001084f */
[----:B------:R-:W-:Y:S01]  /*22840*/  FFMA.FTZ R175, R5, R48, -R79 ;  /* 0x0000003005af7223 */ /* 0x000fe2000001084f */
[----:B--2---:R-:W-:-:S05]  /*22850*/  FADD.FTZ R12, R206, R13 ;  /* 0x0000000dce0c7221 */ /* 0x004fca0000010000 */
[----:B------:R-:W2:Y:S01]  /*22860*/  MUFU.EX2 R201, R201 ;  /* 0x000000c900c97308 */ /* 0x000ea20000000800 */
[----:B-----5:R-:W-:Y:S01]  /*22870*/  FADD.FTZ R5, R203, R6 ;  /* 0x00000006cb057221 */ /* 0x020fe20000010000 */
[----:B------:R-:W-:-:S06]  /*22880*/  FFMA.FTZ R193, R43, R48, -R52 ;  /* 0x000000302bc17223 */ /* 0x000fcc0000010834 */
[----:B------:R-:W5:Y:S01]  /*22890*/  MUFU.EX2 R200, R200 ;  /* 0x000000c800c87308 */ /* 0x000f620000000800 */
[----:B---3--:R-:W-:Y:S01]  /*228a0*/  FADD.FTZ R13, R205, R12 ;  /* 0x0000000ccd0d7221 */ /* 0x008fe20000010000 */
[----:B----4-:R-:W-:-:S06]  /*228b0*/  FADD.FTZ R6, R204, R5 ;  /* 0x00000005cc067221 */ /* 0x010fcc0000010000 */
[----:B------:R-:W3:Y:S01]  /*228c0*/  MUFU.EX2 R197, R197 ;  /* 0x000000c500c57308 */ /* 0x000ee20000000800 */
[----:B------:R-:W-:-:S07]  /*228d0*/  FFMA.FTZ R194, R42, R48, -R52 ;  /* 0x000000302ac27223 */ /* 0x000fce0000010834 */
[----:B------:R-:W4:Y:S01]  /*228e0*/  MUFU.EX2 R195, R195 ;  /* 0x000000c300c37308 */ /* 0x000f220000000800 */
[----:B0-----:R-:W-:Y:S01]  /*228f0*/  FADD.FTZ R12, R202, R13 ;  /* 0x0000000dca0c7221 */ /* 0x001fe20000010000 */
[----:B-1----:R-:W-:-:S06]  /*22900*/  FADD.FTZ R5, R199, R6 ;  /* 0x00000006c7057221 */ /* 0x002fcc0000010000 */
[----:B------:R-:W0:Y:S01]  /*22910*/  MUFU.EX2 R198, R198 ;  /* 0x000000c600c67308 */ /* 0x000e220000000800 */
[----:B------:R-:W-:-:S07]  /*22920*/  FFMA.FTZ R187, R41, R48, -R52 ;  /* 0x0000003029bb7223 */ /* 0x000fce0000010834 */
[----:B------:R-:W1:Y:S01]  /*22930*/  MUFU.EX2 R196, R196 ;  /* 0x000000c400c47308 */ /* 0x000e620000000800 */
[----:B--2---:R-:W-:Y:S01]  /*22940*/  FADD.FTZ R12, R201, R12 ;  /* 0x0000000cc90c7221 */ /* 0x004fe20000010000 */
[----:B-----5:R-:W-:-:S06]  /*22950*/  FADD.FTZ R6, R200, R5 ;  /* 0x00000005c8067221 */ /* 0x020fcc0000010000 */
[----:B------:R-:W2:Y:S01]  /*22960*/  MUFU.EX2 R193, R193 ;  /* 0x000000c100c17308 */ /* 0x000ea20000000800 */
[----:B------:R-:W-:-:S07]  /*22970*/  FFMA.FTZ R188, R40, R48, -R52 ;  /* 0x0000003028bc7223 */ /* 0x000fce0000010834 */
        /* <DEDUP_REMOVED lines=9> */
[-C--:B------:R-:W-:Y:S01]  /*22a10*/  FFMA.FTZ R184, R37, R48.reuse, -R52 ;  /* 0x0000003025b87223 */ /* 0x080fe20000010834 */
[----:B------:R-:W-:-:S06]  /*22a20*/  FFMA.FTZ R178, R71, R48, -R79 ;  /* 0x0000003047b27223 */ /* 0x000fcc000001084f */
        /* <DEDUP_REMOVED lines=25> */
[----:B------:R-:W3:Y:S08]  /*22bc0*/  MUFU.EX2 R174, R174 ;  /* 0x000000ae00ae7308 */ /* 0x000ef00000000800 */
[----:B------:R-:W4:Y:S01]  /*22bd0*/  MUFU.EX2 R172, R172 ;  /* 0x000000ac00ac7308 */ /* 0x000f220000000800 */
[----:B0-----:R-:W-:Y:S01]  /*22be0*/  FADD.FTZ R6, R184, R13 ;  /* 0x0000000db8067221 */ /* 0x001fe20000010000 */
[----:B-1----:R-:W-:-:S06]  /*22bf0*/  FADD.FTZ R12, R178, R15 ;  /* 0x0000000fb20c7221 */ /* 0x002fcc0000010000 */
[----:B------:R-:W0:Y:S08]  /*22c00*/  MUFU.EX2 R19, R19 ;  /* 0x0000001300137308 */ /* 0x000e300000000800 */
[----:B------:R-:W1:Y:S01]  /*22c10*/  MUFU.EX2 R5, R5 ;  /* 0x0000000500057308 */ /* 0x000e620000000800 */
[----:B--2---:R-:W-:Y:S01]  /*22c20*/  FADD.FTZ R13, R173, R6 ;  /* 0x00000006ad0d7221 */ /* 0x004fe20000010000 */
[----:B-----5:R-:W-:-:S06]  /*22c30*/  FADD.FTZ R15, R21, R12 ;  /* 0x0000000c150f7221 */ /* 0x020fcc0000010000 */
[----:B------:R-:W2:Y:S08]  /*22c40*/  MUFU.EX2 R20, R20 ;  /* 0x0000001400147308 */ /* 0x000eb00000000800 */
[----:B------:R-:W5:Y:S01]  /*22c50*/  MUFU.EX2 R18, R18 ;  /* 0x0000001200127308 */ /* 0x000f620000000800 */
[----:B---3--:R-:W-:Y:S01]  /*22c60*/  FADD.FTZ R6, R174, R13 ;  /* 0x0000000dae067221 */ /* 0x008fe20000010000 */
[----:B----4-:R-:W-:-:S03]  /*22c70*/  FADD.FTZ R12, R172, R15 ;  /* 0x0000000fac0c7221 */ /* 0x010fc60000010000 */
[----:B0-----:R-:W-:Y:S01]  /*22c80*/  FADD.FTZ R13, R19, R6 ;  /* 0x00000006130d7221 */ /* 0x001fe20000010000 */
[----:B-1----:R-:W-:Y:S01]  /*22c90*/  FADD.FTZ R15, R5, R12 ;  /* 0x0000000c050f7221 */ /* 0x002fe20000010000 */
[----:B------:R-:W-:Y:S01]  /*22ca0*/  FMUL.FTZ R7, R25, R7 ;  /* 0x0000000719077220 */ /* 0x000fe20000410000 */
[----:B------:R-:W-:Y:S01]  /*22cb0*/  MOV R14, UR5 ;  /* 0x00000005000e7c02 */ /* 0x000fe20008000f00 */
[----:B--2---:R-:W-:-:S03]  /*22cc0*/  FADD.FTZ R13, R20, R13 ;  /* 0x0000000d140d7221 */ /* 0x004fc60000010000 */
[----:B------:R-:W-:Y:S01]  /*22cd0*/  ST.E desc[UR56][R16.64+0x260], R7 ;  /* 0x0002600710007985 */ /* 0x000fe2000c101938 */
[----:B-----5:R-:W-:Y:S01]  /*22ce0*/  FADD.FTZ R27, R18, R15 ;  /* 0x0000000f121b7221 */ /* 0x020fe20000010000 */
[----:B------:R-:W-:Y:S02]  /*22cf0*/  IMAD.U32 R15, RZ, RZ, UR7 ;  /* 0x00000007ff0f7e24 */ /* 0x000fe4000f8e00ff */
[----:B------:R0:W-:Y:S04]  /*22d00*/  ST.E desc[UR56][R16.64+0x240], R13 ;  /* 0x0002400d10007985 */ /* 0x0001e8000c101938 */
[----:B------:R1:W-:Y:S04]  /*22d10*/  ST.E desc[UR56][R16.64+0x244], R27 ;  /* 0x0002441b10007985 */ /* 0x0003e8000c101938 */
[----:B------:R-:W2:Y:S02]  /*22d20*/  LD.E R6, desc[UR56][R14.64] ;  /* 0x000000380e067980 */ /* 0x000ea4000c101900 */
[----:B--2---:R-:W-:-:S05]  /*22d30*/  FMUL.FTZ R29, R25, R6 ;  /* 0x00000006191d7220 */ /* 0x004fca0000410000 */
[----:B------:R2:W-:Y:S04]  /*22d40*/  ST.E desc[UR56][R14.64], R29 ;  /* 0x0000001d0e007985 */ /* 0x0005e8000c101938 */
[----:B------:R-:W0:Y:S04]  /*22d50*/  LD.E R12, desc[UR56][R16.64+0x274] ;  /* 0x00027438100c7980 */ /* 0x000e28000c101900 */
[----:B------:R-:W3:Y:S04]  /*22d60*/  LD.E R144, desc[UR56][R16.64+0x454] ;  /* 0x0004543810907980 */ /* 0x000ee8000c101900 */
[----:B------:R-:W4:Y:S04]  /*22d70*/  LD.E R6, desc[UR56][R16.64+0x270] ;  /* 0x0002703810067980 */ /* 0x000f28000c101900 */
[----:B------:R-:W1:Y:S04]  /*22d80*/  LD.E R24, desc[UR56][R16.64+0x280] ;  /* 0x0002803810187980 */ /* 0x000e68000c101900 */
[----:B------:R-:W2:Y:S04]  /*22d90*/  LD.E R26, desc[UR56][R16.64+0x284] ;  /* 0x00028438101a7980 */ /* 0x000ea8000c101900 */
        /* <DEDUP_REMOVED lines=57> */
[----:B------:R-:W-:Y:S01]  /*23130*/  ULOP3.LUT UR5, UR4, 0x8, URZ, 0xfc, !UPT ;  /* 0x0000000804057892 */ /* 0x000fe2000f8efc3f */
[C---:B0-----:R-:W-:Y:S01]  /*23140*/  FMUL.FTZ R13, R25.reuse, R12 ;  /* 0x0000000c190d7220 */ /* 0x041fe20000410000 */
[----:B---3--:R-:W-:-:S04]  /*23150*/  FMUL.FTZ R37, R25, R144 ;  /* 0x0000009019257220 */ /* 0x008fc80000410000 */
[----:B------:R0:W-:Y:S01]  /*23160*/  ST.E desc[UR56][R16.64+0x274], R13 ;  /* 0x0002740d10007985 */ /* 0x0001e2000c101938 */
[C---:B----4-:R-:W-:Y:S01]  /*23170*/  FMUL.FTZ R7, R25.reuse, R6 ;  /* 0x0000000619077220 */ /* 0x050fe20000410000 */
[C---:B-1----:R-:W-:Y:S01]  /*23180*/  FMUL.FTZ R27, R25.reuse, R24 ;  /* 0x00000018191b7220 */ /* 0x042fe20000410000 */
[C---:B--2---:R-:W-:Y:S01]  /*23190*/  FMUL.FTZ R29, R25.reuse, R26 ;  /* 0x0000001a191d7220 */ /* 0x044fe20000410000 */
[C---:B-----5:R-:W-:Y:S01]  /*231a0*/  FMUL.FTZ R31, R25.reuse, R28 ;  /* 0x0000001c191f7220 */ /* 0x060fe20000410000 */
[C---:B0-----:R-:W-:Y:S01]  /*231b0*/  FMUL.FTZ R13, R25.reuse, R38 ;  /* 0x00000026190d7220 */ /* 0x041fe20000410000 */
[----:B------:R0:W-:Y:S01]  /*231c0*/  ST.E desc[UR56][R16.64+0x454], R37 ;  /* 0x0004542510007985 */ /* 0x0001e2000c101938 */
[----:B------:R-:W-:-:S03]  /*231d0*/  FMUL.FTZ R33, R25, R30 ;  /* 0x0000001e19217220 */ /* 0x000fc60000410000 */
[----:B------:R1:W-:Y:S01]  /*231e0*/  ST.E desc[UR56][R16.64+0x270], R7 ;  /* 0x0002700710007985 */ /* 0x0003e2000c101938 */
[----:B------:R-:W-:-:S03]  /*231f0*/  FMUL.FTZ R35, R25, R34 ;  /* 0x0000002219237220 */ /* 0x000fc60000410000 */
[----:B------:R2:W-:Y:S04]  /*23200*/  ST.E desc[UR56][R16.64+0x280], R27 ;  /* 0x0002801b10007985 */ /* 0x0005e8000c101938 */
[----:B------:R3:W-:Y:S01]  /*23210*/  ST.E desc[UR56][R16.64+0x284], R29 ;  /* 0x0002841d10007985 */ /* 0x0007e2000c101938 */
[----:B0-----:R-:W-:-:S03]  /*23220*/  FMUL.FTZ R37, R25, R40 ;  /* 0x0000002819257220 */ /* 0x001fc60000410000 */
[----:B------:R0:W-:Y:S01]  /*23230*/  ST.E desc[UR56][R16.64+0x290], R31 ;  /* 0x0002901f10007985 */ /* 0x0001e2000c101938 */
[C---:B-1----:R-:W-:Y:S01]  /*23240*/  FMUL.FTZ R7, R25.reuse, R36 ;  /* 0x0000002419077220 */ /* 0x042fe20000410000 */
[C---:B------:R-:W-:Y:S02]  /*23250*/  FMUL.FTZ R39, R25.reuse, R42 ;  /* 0x0000002a19277220 */ /* 0x040fe40000410000 */
        /* <DEDUP_REMOVED lines=17> */
[C---:B0-----:R-:W-:Y:S01]  /*23370*/  FMUL.FTZ R39, R25.reuse, R62 ;  /* 0x0000003e19277220 */ /* 0x041fe20000410000 */
[C---:B-1----:R-:W-:Y:S02]  /*23380*/  FMUL.FTZ R27, R25.reuse, R58 ;  /* 0x0000003a191b7220 */ /* 0x042fe40000410000 */
[----:B------:R0:W-:Y:S01]  /*23390*/  ST.E desc[UR56][R16.64+0x2f4], R13 ;  /* 0x0002f40d10007985 */ /* 0x0001e2000c101938 */
[C---:B--2---:R-:W-:Y:S01]  /*233a0*/  FMUL.FTZ R29, R25.reuse, R64 ;  /* 0x00000040191d7220 */ /* 0x044fe20000410000 */
[C---:B---3--:R-:W-:Y:S02]  /*233b0*/  FMUL.FTZ R31, R25.reuse, R66 ;  /* 0x00000042191f7220 */ /* 0x048fe40000410000 */
[----:B------:R1:W-:Y:S01]  /*233c0*/  ST.E desc[UR56][R16.64+0x2e0], R33 ;  /* 0x0002e02110007985 */ /* 0x0003e2000c101938 */
[----:B0-----:R-:W-:-:S03]  /*233d0*/  FMUL.FTZ R13, R25, R74 ;  /* 0x0000004a190d7220 */ /* 0x001fc60000410000 */
[----:B------:R0:W-:Y:S04]  /*233e0*/  ST.E desc[UR56][R16.64+0x2e4], R35 ;  /* 0x0002e42310007985 */ /* 0x0001e8000c101938 */
[----:B------:R2:W-:Y:S01]  /*233f0*/  ST.E desc[UR56][R16.64+0x2f0], R7 ;  /* 0x0002f00710007985 */ /* 0x0005e2000c101938 */
[----:B-1----:R-:W-:-:S03]  /*23400*/  FMUL.FTZ R33, R25, R70 ;  /* 0x0000004619217220 */ /* 0x002fc60000410000 */
[----:B------:R1:W-:Y:S04]  /*23410*/  ST.E desc[UR56][R16.64+0x300], R27 ;  /* 0x0003001b10007985 */ /* 0x0003e8000c101938 */
[----:B------:R3:W-:Y:S01]  /*23420*/  ST.E desc[UR56][R16.64+0x304], R37 ;  /* 0x0003042510007985 */ /* 0x0007e2000c101938 */
[----:B0-----:R-:W-:-:S03]  /*23430*/  FMUL.FTZ R35, R25, R72 ;  /* 0x0000004819237220 */ /* 0x001fc60000410000 */
[----:B------:R0:W-:Y:S01]  /*23440*/  ST.E desc[UR56][R16.64+0x310], R39 ;  /* 0x0003102710007985 */ /* 0x0001e2000c101938 */
[----:B--2---:R-:W-:-:S03]  /*23450*/  FMUL.FTZ R7, R25, R68 ;  /* 0x0000004419077220 */ /* 0x004fc60000410000 */
[----:B------:R2:W-:Y:S01]  /*23460*/  ST.E desc[UR56][R16.64+0x314], R29 ;  /* 0x0003141d10007985 */ /* 0x0005e2000c101938 */
[----:B-1----:R-:W-:-:S03]  /*23470*/  FMUL.FTZ R27, R25, R76 ;  /* 0x0000004c191b7220 */ /* 0x002fc60000410000 */
[----:B------:R1:W-:Y:S01]  /*23480*/  ST.E desc[UR56][R16.64+0x320], R31 ;  /* 0x0003201f10007985 */ /* 0x0003e2000c101938 */
[----:B---3--:R-:W-:-:S03]  /*23490*/  FMUL.FTZ R37, R25, R80 ;  /* 0x0000005019257220 */ /* 0x008fc60000410000 */
[----:B------:R3:W-:Y:S01]  /*234a0*/  ST.E desc[UR56][R16.64+0x340], R13 ;  /* 0x0003400d10007985 */ /* 0x0007e2000c101938 */
[C---:B0-----:R-:W-:Y:S01]  /*234b0*/  FMUL.FTZ R39, R25.reuse, R82 ;  /* 0x0000005219277220 */ /* 0x041fe20000410000 */
[C---:B--2---:R-:W-:Y:S01]  /*234c0*/  FMUL.FTZ R29, R25.reuse, R78 ;  /* 0x0000004e191d7220 */ /* 0x044fe20000410000 */
[C---:B-1----:R-:W-:Y:S01]  /*234d0*/  FMUL.FTZ R31, R25.reuse, R84 ;  /* 0x00000054191f7220 */ /* 0x042fe20000410000 */
        /* <DEDUP_REMOVED lines=15> */
[C---:B-1----:R-:W-:Y:S01]  /*235d0*/  FMUL.FTZ R37, R25.reuse, R100 ;  /* 0x0000006419257220 */ /* 0x042fe20000410000 */
[C---:B--2---:R-:W-:Y:S01]  /*235e0*/  FMUL.FTZ R39, R25.reuse, R102 ;  /* 0x0000006619277220 */ /* 0x044fe20000410000 */
[C---:B---3--:R-:W-:Y:S01]  /*235f0*/  FMUL.FTZ R31, R25.reuse, R98 ;  /* 0x00000062191f7220 */ /* 0x048fe20000410000 */
[C---:B0-----:R-:W-:Y:S01]  /*23600*/  FMUL.FTZ R13, R25.reuse, R106 ;  /* 0x0000006a190d7220 */ /* 0x041fe20000410000 */
        /* <DEDUP_REMOVED lines=18> */
[----:B------:R0:W-:Y:S01]  /*23730*/  ST.E desc[UR56][R16.64+0x3b4], R7 ;  /* 0x0003b40710007985 */ /* 0x0001e2000c101938 */
[----:B------:R-:W-:Y:S02]  /*23740*/  IMAD.U32 R12, RZ, RZ, UR5 ;  /* 0x00000005ff0c7e24 */ /* 0x000fe4000f8e00ff */
[C---:B------:R-:W-:Y:S01]  /*23750*/  FMUL.FTZ R41, R25.reuse, R140 ;  /* 0x0000008c19297220 */ /* 0x040fe20000410000 */
[----:B------:R1:W-:Y:S01]  /*23760*/  ST.E desc[UR56][R16.64+0x3c4], R27 ;  /* 0x0003c41b10007985 */ /* 0x0003e2000c101938 */
[----:B------:R-:W-:-:S03]  /*23770*/  FMUL.FTZ R43, R25, R142 ;  /* 0x0000008e192b7220 */ /* 0x000fc60000410000 */
        /* <DEDUP_REMOVED lines=14> */
[----:B---3--:R-:W-:Y:S01]  /*23860*/  FMUL.FTZ R39, R25, R138 ;  /* 0x0000008a19277220 */ /* 0x008fe20000410000 */
[----:B0-----:R-:W-:Y:S01]  /*23870*/  IMAD.U32 R13, RZ, RZ, UR7 ;  /* 0x00000007ff0d7e24 */ /* 0x001fe2000f8e00ff */
[----:B------:R0:W-:Y:S04]  /*23880*/  ST.E desc[UR56][R16.64+0x3f0], R7 ;  /* 0x0003f00710007985 */ /* 0x0001e8000c101938 */
[----:B------:R1:W-:Y:S04]  /*23890*/  ST.E desc[UR56][R16.64+0x410], R27 ;  /* 0x0004101b10007985 */ /* 0x0003e8000c101938 */
[----:B------:R2:W-:Y:S04]  /*238a0*/  ST.E desc[UR56][R16.64+0x414], R29 ;  /* 0x0004141d10007985 */ /* 0x0005e8000c101938 */
[----:B------:R-:W-:Y:S04]  /*238b0*/  ST.E desc[UR56][R16.64+0x420], R33 ;  /* 0x0004202110007985 */ /* 0x000fe8000c101938 */
[----:B------:R-:W-:Y:S04]  /*238c0*/  ST.E desc[UR56][R16.64+0x424], R35 ;  /* 0x0004242310007985 */ /* 0x000fe8000c101938 */
[----:B------:R3:W-:Y:S04]  /*238d0*/  ST.E desc[UR56][R16.64+0x430], R31 ;  /* 0x0004301f10007985 */ /* 0x0007e8000c101938 */
[----:B------:R4:W-:Y:S04]  /*238e0*/  ST.E desc[UR56][R16.64+0x434], R37 ;  /* 0x0004342510007985 */ /* 0x0009e8000c101938 */
[----:B------:R5:W-:Y:S04]  /*238f0*/  ST.E desc[UR56][R16.64+0x440], R39 ;  /* 0x0004402710007985 */ /* 0x000be8000c101938 */
[----:B------:R-:W-:Y:S04]  /*23900*/  ST.E desc[UR56][R16.64+0x444], R41 ;  /* 0x0004442910007985 */ /* 0x000fe8000c101938 */
[----:B------:R-:W-:Y:S04]  /*23910*/  ST.E desc[UR56][R16.64+0x450], R43 ;  /* 0x0004502b10007985 */ /* 0x000fe8000c101938 */
[----:B0-----:R-:W1:Y:S01]  /*23920*/  LD.E R7, desc[UR56][R12.64] ;  /* 0x000000380c077980 */ /* 0x001e62000c101900 */
[----:B------:R-:W-:-:S06]  /*23930*/  ULOP3.LUT UR6, UR4, 0xc, URZ, 0xfc, !UPT ;  /* 0x0000000c04067892 */ /* 0x000fcc000f8efc3f */
[----:B------:R-:W-:Y:S02]  /*23940*/  IMAD.U32 R6, RZ, RZ, UR6 ;  /* 0x00000006ff067e24 */ /* 0x000fe4000f8e00ff */
[----:B-1----:R-:W-:Y:S01]  /*23950*/  FMUL.FTZ R27, R32, R7 ;  /* 0x00000007201b7220 */ /* 0x002fe20000410000 */
[----:B------:R-:W-:-:S04]  /*23960*/  IMAD.U32 R7, RZ, RZ, UR7 ;  /* 0x00000007ff077e24 */ /* 0x000fc8000f8e00ff */
[----:B------:R0:W-:Y:S04]  /*23970*/  ST.E desc[UR56][R12.64], R27 ;  /* 0x0000001b0c007985 */ /* 0x0001e8000c101938 */
[----:B------:R-:W2:Y:S01]  /*23980*/  LD.E R7, desc[UR56][R6.64] ;  /* 0x0000003806077980 */ /* 0x000ea2000c101900 */
[----:B------:R-:W-:Y:S02]  /*23990*/  IMAD.U32 R24, RZ, RZ, UR6 ;  /* 0x00000006ff187e24 */ /* 0x000fe4000f8e00ff */
[----:B------:R-:W-:Y:S02]  /*239a0*/  IMAD.U32 R25, RZ, RZ, UR7 ;  /* 0x00000007ff197e24 */ /* 0x000fe4000f8e00ff */
[----:B--2---:R-:W-:-:S05]  /*239b0*/  FMUL.FTZ R29, R32, R7 ;  /* 0x00000007201d7220 */ /* 0x004fca0000410000 */
[----:B------:R1:W-:Y:S04]  /*239c0*/  ST.E desc[UR56][R24.64], R29 ;  /* 0x0000001d18007985 */ /* 0x0003e8000c101938 */
[----:B------:R-:W2:Y:S04]  /*239d0*/  LD.E R145, desc[UR56][R16.64+0x45c] ;  /* 0x00045c3810917980 */ /* 0x000ea8000c101900 */
[----:B---3--:R-:W3:Y:S04]  /*239e0*/  LD.E R31, desc[UR56][R16.64+0x278] ;  /* 0x00027838101f7980 */ /* 0x008ee8000c101900 */
[----:B------:R-:W3:Y:S04]  /*239f0*/  LD.E R33, desc[UR56][R16.64+0x27c] ;  /* 0x00027c3810217980 */ /* 0x000ee8000c101900 */
[----:B------:R-:W3:Y:S04]  /*23a00*/  LD.E R35, desc[UR56][R16.64+0x288] ;  /* 0x0002883810237980 */ /* 0x000ee8000c101900 */
[----:B----4-:R-:W4:Y:S04]  /*23a10*/  LD.E R37, desc[UR56][R16.64+0x28c] ;  /* 0x00028c3810257980 */ /* 0x010f28000c101900 */
[----:B-----5:R-:W5:Y:S04]  /*23a20*/  LD.E R39, desc[UR56][R16.64+0x298] ;  /* 0x0002983810277980 */ /* 0x020f68000c101900 */
[----:B0-----:R-:W5:Y:S04]  /*23a30*/  LD.E R27, desc[UR56][R16.64+0x29c] ;  /* 0x00029c38101b7980 */ /* 0x001f68000c101900 */
        /* <DEDUP_REMOVED lines=56> */
[C---:B---3--:R-:W-:Y:S01]  /*23dc0*/  FMUL.FTZ R31, R32.reuse, R31 ;  /* 0x0000001f201f7220 */ /* 0x048fe20000410000 */
[C---:B------:R-:W-:Y:S01]  /*23dd0*/  FMUL.FTZ R33, R32.reuse, R33 ;  /* 0x0000002120217220 */ /* 0x040fe20000410000 */
[C---:B------:R-:W-:Y:S01]  /*23de0*/  FMUL.FTZ R35, R32.reuse, R35 ;  /* 0x0000002320237220 */ /* 0x040fe20000410000 */
        /* <DEDUP_REMOVED lines=119> */
[----:B------:R-:W-:Y:S01]  /*24560*/  ST.E desc[UR56][R16.64+0x458], R143 ;  /* 0x0004588f10007985 */ /* 0x000fe2000c101938 */
[----:B------:R1:W-:Y:S06]  /*24570*/  BAR.SYNC.DEFER_BLOCKING R176, 0x100 ;  /* 0x000400b00000751d */ /* 0x0003ec0000010000 */
[----:B0-----:R-:W2:Y:S04]  /*24580*/  LD.E R29, desc[UR56][R16.64+0x260] ;  /* 0x00026038101d7980 */ /* 0x001ea8000c101900 */
[----:B------:R-:W3:Y:S04]  /*24590*/  LD.E R217, desc[UR56][R2.64] ;  /* 0x0000003802d97980 */ /* 0x000ee8000c101900 */
[----:B------:R-:W3:Y:S04]  /*245a0*/  LD.E.64 R6, desc[UR56][R16.64+0xa8] ;  /* 0x0000a83810067980 */ /* 0x000ee8000c101b00 */
[----:B--2---:R0:W-:Y:S04]  /*245b0*/  ST.E desc[UR56][R16.64+0x260], R29 ;  /* 0x0002601d10007985 */ /* 0x0041e8000c101938 */
[----:B------:R-:W2:Y:S01]  /*245c0*/  LD.E R31, desc[UR56][R14.64] ;  /* 0x000000380e1f7980 */ /* 0x000ea2000c101900 */
[----:B------:R-:W-:-:S03]  /*245d0*/  IMAD.U32 R25, RZ, RZ, UR7 ;  /* 0x00000007ff197e24 */ /* 0x000fc6000f8e00ff */
[----:B--2---:R2:W-:Y:S04]  /*245e0*/  ST.E desc[UR56][R14.64], R31 ;  /* 0x0000001f0e007985 */ /* 0x0045e8000c101938 */
[----:B------:R-:W4:Y:S01]  /*245f0*/  LD.E R33, desc[UR56][R12.64] ;  /* 0x000000380c217980 */ /* 0x000f22000c101900 */
[----:B------:R-:W-:Y:S02]  /*24600*/  IMAD.U32 R26, RZ, RZ, UR6 ;  /* 0x00000006ff1a7e24 */ /* 0x000fe4000f8e00ff */
[----:B------:R-:W-:Y:S01]  /*24610*/  IMAD.U32 R27, RZ, RZ, UR7 ;  /* 0x00000007ff1b7e24 */ /* 0x000fe2000f8e00ff */
[----:B----4-:R4:W-:Y:S04]  /*24620*/  ST.E desc[UR56][R12.64], R33 ;  /* 0x000000210c007985 */ /* 0x0109e8000c101938 */
[----:B------:R-:W5:Y:S04]  /*24630*/  LD.E R25, desc[UR56][R24.64] ;  /* 0x0000003818197980 */ /* 0x000f68000c101900 */
[----:B-----5:R5:W-:Y:S04]  /*24640*/  ST.E desc[UR56][R26.64], R25 ;  /* 0x000000191a007985 */ /* 0x020be8000c101938 */
[----:B------:R-:W3:Y:S04]  /*24650*/  LD.E R35, desc[UR56][R16.64+0x270] ;  /* 0x0002703810237980 */ /* 0x000ee8000c101900 */
[----:B0-----:R-:W3:Y:S04]  /*24660*/  LD.E R29, desc[UR56][R16.64+0x274] ;  /* 0x00027438101d7980 */ /* 0x001ee8000c101900 */
[----:B------:R-:W3:Y:S04]  /*24670*/  LD.E R37, desc[UR56][R16.64+0x278] ;  /* 0x0002783810257980 */ /* 0x000ee8000c101900 */
[----:B------:R-:W3:Y:S04]  /*24680*/  LD.E R39, desc[UR56][R16.64+0x27c] ;  /* 0x00027c3810277980 */ /* 0x000ee8000c101900 */
[----:B--2---:R-:W2:Y:S04]  /*24690*/  LD.E R31, desc[UR56][R16.64+0x280] ;  /* 0x00028038101f7980 */ /* 0x004ea8000c101900 */
[----:B------:R-:W2:Y:S04]  /*246a0*/  LD.E R41, desc[UR56][R16.64+0x284] ;  /* 0x0002843810297980 */ /* 0x000ea8000c101900 */
[----:B------:R-:W2:Y:S04]  /*246b0*/  LD.E R43, desc[UR56][R16.64+0x288] ;  /* 0x00028838102b7980 */ /* 0x000ea8000c101900 */
[----:B----4-:R-:W4:Y:S04]  /*246c0*/  LD.E R33, desc[UR56][R16.64+0x28c] ;  /* 0x00028c3810217980 */ /* 0x010f28000c101900 */
[----:B------:R-:W4:Y:S04]  /*246d0*/  LD.E R45, desc[UR56][R16.64+0x290] ;  /* 0x00029038102d7980 */ /* 0x000f28000c101900 */
[----:B------:R-:W4:Y:S04]  /*246e0*/  LD.E R47, desc[UR56][R16.64+0x294] ;  /* 0x00029438102f7980 */ /* 0x000f28000c101900 */
        /* <DEDUP_REMOVED lines=114> */
[----:B---3--:R-:W-:Y:S04]  /*24e10*/  ST.E desc[UR56][R16.64+0x270], R35 ;  /* 0x0002702310007985 */ /* 0x008fe8000c101938 */
[----:B------:R-:W-:Y:S04]  /*24e20*/  ST.E desc[UR56][R16.64+0x274], R29 ;  /* 0x0002741d10007985 */ /* 0x000fe8000c101938 */
[----:B------:R-:W-:Y:S04]  /*24e30*/  ST.E desc[UR56][R16.64+0x278], R37 ;  /* 0x0002782510007985 */ /* 0x000fe8000c101938 */
[----:B------:R-:W-:Y:S04]  /*24e40*/  ST.E desc[UR56][R16.64+0x27c], R39 ;  /* 0x00027c2710007985 */ /* 0x000fe8000c101938 */
[----:B--2---:R-:W-:Y:S04]  /*24e50*/  ST.E desc[UR56][R16.64+0x280], R31 ;  /* 0x0002801f10007985 */ /* 0x004fe8000c101938 */
[----:B------:R-:W-:Y:S04]  /*24e60*/  ST.E desc[UR56][R16.64+0x284], R41 ;  /* 0x0002842910007985 */ /* 0x000fe8000c101938 */
[----:B------:R-:W-:Y:S04]  /*24e70*/  ST.E desc[UR56][R16.64+0x288], R43 ;  /* 0x0002882b10007985 */ /* 0x000fe8000c101938 */
[----:B----4-:R-:W-:Y:S04]  /*24e80*/  ST.E desc[UR56][R16.64+0x28c], R33 ;  /* 0x00028c2110007985 */ /* 0x010fe8000c101938 */
[----:B------:R-:W-:Y:S04]  /*24e90*/  ST.E desc[UR56][R16.64+0x290], R45 ;  /* 0x0002902d10007985 */ /* 0x000fe8000c101938 */
[----:B------:R-:W-:Y:S04]  /*24ea0*/  ST.E desc[UR56][R16.64+0x294], R47 ;  /* 0x0002942f10007985 */ /* 0x000fe8000c101938 */
        /* <DEDUP_REMOVED lines=114> */
[----:B0-----:R-:W5:Y:S01]  /*255d0*/  LDL R219, [R1+0x88] ;  /* 0x0000880001db7983 */ /* 0x001f620000100800 */
[----:B------:R-:W-:Y:S01]  /*255e0*/  MOV R27, UR7 ;  /* 0x00000007001b7c02 */ /* 0x000fe20008000f00 */
[----:B--2---:R-:W-:-:S02]  /*255f0*/  IMAD.U32 R26, RZ, RZ, UR6 ;  /* 0x00000006ff1a7e24 */ /* 0x004fc4000f8e00ff */
[----:B------:R-:W2:Y:S04]  /*25600*/  LD.E R24, desc[UR56][R16.64+0x260] ;  /* 0x0002603810187980 */ /* 0x000ea8000c101900 */
[----:B------:R-:W2:Y:S04]  /*25610*/  LD.E R27, desc[UR56][R26.64] ;  /* 0x000000381a1b7980 */ /* 0x000ea8000c101900 */
[----:B---3--:R-:W2:Y:S04]  /*25620*/  LD.E R28, desc[UR56][R16.64+0x270] ;  /* 0x00027038101c7980 */ /* 0x008ea8000c101900 */
[----:B------:R-:W2:Y:S04]  /*25630*/  LD.E R29, desc[UR56][R16.64+0x274] ;  /* 0x00027438101d7980 */ /* 0x000ea8000c101900 */
[----:B----4-:R-:W2:Y:S04]  /*25640*/  LD.E R30, desc[UR56][R16.64+0x278] ;  /* 0x00027838101e7980 */ /* 0x010ea8000c101900 */
[----:B------:R-:W2:Y:S04]  /*25650*/  LD.E R31, desc[UR56][R16.64+0x27c] ;  /* 0x00027c38101f7980 */ /* 0x000ea8000c101900 */
[----:B-----5:R-:W2:Y:S04]  /*25660*/  LD.E R32, desc[UR56][R16.64+0x280] ;  /* 0x0002803810207980 */ /* 0x020ea8000c101900 */
[----:B------:R-:W2:Y:S04]  /*25670*/  LD.E R33, desc[UR56][R16.64+0x284] ;  /* 0x0002843810217980 */ /* 0x000ea8000c101900 */
[----:B-1----:R-:W2:Y:S04]  /*25680*/  LD.E R34, desc[UR56][R16.64+0x288] ;  /* 0x0002883810227980 */ /* 0x002ea8000c101900 */
        /* <DEDUP_REMOVED lines=129> */
[----:B------:R-:W-:Y:S02]  /*25ea0*/  IMAD.MOV.U32 R11, RZ, RZ, R7 ;  /* 0x000000ffff0b7224 */ /* 0x000fe400078e0007 */
[----:B------:R-:W-:Y:S02]  /*25eb0*/  IMAD.U32 R8, RZ, RZ, UR6 ;  /* 0x00000006ff087e24 */ /* 0x000fe4000f8e00ff */
[----:B------:R-:W-:Y:S01]  /*25ec0*/  IMAD.U32 R9, RZ, RZ, UR7 ;  /* 0x00000007ff097e24 */ /* 0x000fe2000f8e00ff */
[----:B--2---:R-:W-:-:S06]  /*25ed0*/  WARPGROUP.ARRIVE ;  /* 0x00000000000079c5 */ /* 0x004fcc0000000000 */
[----:B------:R-:W-:Y:S01]  /*25ee0*/  HGMMA.64x256x16.F32 R24, R156, gdesc[UR8].tnspB, R24, UP0, gsb0 ;  /* 0x43e000089c187df0 */ /* 0x000fe2000b800818 */
[----:B------:R-:W-:Y:S02]  /*25ef0*/  R2UR UR10, R10 ;  /* 0x000000000a0a72ca */ /* 0x000fe400000e0000 */
        /* <DEDUP_REMOVED lines=136> */
[----:B------:R-:W-:Y:S02]  /*26780*/  VIADD R8, R6, 0x100 ;  /* 0x0000010006087836 */ /* 0x000fe40000000000 */
[----:B------:R-:W-:Y:S01]  /*26790*/  IMAD.MOV.U32 R9, RZ, RZ, R7 ;  /* 0x000000ffff097224 */ /* 0x000fe200078e0007 */
[----:B------:R-:W-:Y:S02]  /*267a0*/  STL [R1+0x88], R4 ;  /* 0x0000880401007387 */ /* 0x000fe40000100800 */
[----:B------:R-:W-:Y:S01]  /*267b0*/  R2UR UR10, R8 ;  /* 0x00000000080a72ca */ /* 0x000fe200000e0000 */
[----:B------:R-:W-:Y:S01]  /*267c0*/  IMAD.U32 R8, RZ, RZ, UR6 ;  /* 0x00000006ff087e24 */ /* 0x000fe2000f8e00ff */
[----:B------:R-:W-:Y:S01]  /*267d0*/  R2UR UR11, R9 ;  /* 0x00000000090b72ca */ /* 0x000fe200000e0000 */
[----:B------:R-:W-:Y:S01]  /*267e0*/  IMAD.U32 R9, RZ, RZ, UR7 ;  /* 0x00000007ff097e24 */ /* 0x000fe2000f8e00ff */
[----:B------:R-:W-:-:S02]  /*267f0*/  WARPGROUP.DEPBAR.LE gsb0, 0x0 ;  /* 0x00008000000079c5 */ /* 0x000fc40000010000 */
[----:B------:R-:W-:Y:S01]  /*26800*/  ST.E desc[UR56][R16.64+0x260], R24 ;  /* 0x0002601810007985 */ /* 0x000fe2000c101938 */
[----:B------:R-:W-:Y:S02]  /*26810*/  F2FP.F16.F32.PACK_AB R156, R205, R206 ;  /* 0x000000cecd9c723e */ /* 0x000fe400000000ff */
        /* <DEDUP_REMOVED lines=137> */
[----:B------:R-:W-:Y:S02]  /*270b0*/  R2UR UR11, R9 ;  /* 0x00000000090b72ca */ /* 0x000fe400000e0000 */
[----:B------:R-:W-:Y:S01]  /*270c0*/  MOV R9, UR7 ;  /* 0x0000000700097c02 */ /* 0x000fe20008000f00 */
        /* <DEDUP_REMOVED lines=141> */
[----:B------:R-:W-:Y:S02]  /*279a0*/  IMAD.U32 R9, RZ, RZ, UR7 ;  /* 0x00000007ff097e24 */ /* 0x000fe4000f8e00ff */
[----:B------:R-:W-:Y:S01]  /*279b0*/  VIADD R6, R6, 0x280 ;  /* 0x0000028006067836 */ /* 0x000fe20000000000 */
        /* <DEDUP_REMOVED lines=136> */
[----:B------:R-:W-:Y:S01]  /*28240*/  IMAD.U32 R6, RZ, RZ, UR6 ;  /* 0x00000006ff067e24 */ /* 0x000fe2000f8e00ff */
[----:B------:R-:W-:Y:S01]  /*28250*/  R2UR UR11, R7 ;  /* 0x00000000070b72ca */ /* 0x000fe200000e0000 */
[----:B------:R-:W-:Y:S01]  /*28260*/  IMAD.U32 R7, RZ, RZ, UR7 ;  /* 0x00000007ff077e24 */ /* 0x000fe2000f8e00ff */
[----:B------:R-:W-:Y:S01]  /*28270*/  STL [R1+0x88], R4 ;  /* 0x0000880401007387 */ /* 0x000fe20000100800 */
[----:B------:R-:W-:-:S03]  /*28280*/  WARPGROUP.DEPBAR.LE gsb0, 0x0 ;  /* 0x00008000000079c5 */ /* 0x000fc60000010000 */
        /* <DEDUP_REMOVED lines=134> */
[----:B------:R-:W-:Y:S01]  /*28af0*/  IMAD.U32 R6, RZ, RZ, UR6 ;  /* 0x00000006ff067e24 */ /* 0x000fe2000f8e00ff */
[----:B------:R-:W-:Y:S01]  /*28b00*/  STL [R1+0x88], R4 ;  /* 0x0000880401007387 */ /* 0x000fe20000100800 */
[----:B------:R-:W-:Y:S01]  /*28b10*/  IMAD.U32 R7, RZ, RZ, UR7 ;  /* 0x00000007ff077e24 */ /* 0x000fe2000f8e00ff */
[----:B------:R-:W-:Y:S02]  /*28b20*/  WARPGROUP.DEPBAR.LE gsb0, 0x0 ;  /* 0x00008000000079c5 */ /* 0x000fe40000010000 */
        /* <DEDUP_REMOVED lines=129> */
[----:B------:R-:W2:Y:S04]  /*29340*/  LD.E R5, desc[UR56][R16.64+0x260] ;  /* 0x0002603810057980 */ /* 0x000ea8000c101900 */
[----:B--2---:R1:W-:Y:S04]  /*29350*/  ST.E desc[UR56][R16.64+0x260], R5 ;  /* 0x0002600510007985 */ /* 0x0043e8000c101938 */
[----:B0-----:R-:W2:Y:S01]  /*29360*/  LD.E R6, desc[UR56][R14.64] ;  /* 0x000000380e067980 */ /* 0x001ea2000c101900 */
[----:B------:R-:W-:-:S02]  /*29370*/  IMAD.U32 R8, RZ, RZ, UR6 ;  /* 0x00000006ff087e24 */ /* 0x000fc4000f8e00ff */
[----:B------:R-:W-:Y:S01]  /*29380*/  IMAD.U32 R9, RZ, RZ, UR7 ;  /* 0x00000007ff097e24 */ /* 0x000fe2000f8e00ff */
[----:B--2---:R0:W-:Y:S04]  /*29390*/  ST.E desc[UR56][R14.64], R6 ;  /* 0x000000060e007985 */ /* 0x0041e8000c101938 */
[----:B------:R-:W2:Y:S01]  /*293a0*/  LD.E R7, desc[UR56][R12.64] ;  /* 0x000000380c077980 */ /* 0x000ea2000c101900 */
[----:B------:R-:W-:Y:S01]  /*293b0*/  MOV R10, UR6 ;  /* 0x00000006000a7c02 */ /* 0x000fe20008000f00 */
[----:B------:R-:W-:Y:S02]  /*293c0*/  IMAD.U32 R11, RZ, RZ, UR7 ;  /* 0x00000007ff0b7e24 */ /* 0x000fe4000f8e00ff */
[----:B--2---:R2:W-:Y:S04]  /*293d0*/  ST.E desc[UR56][R12.64], R7 ;  /* 0x000000070c007985 */ /* 0x0045e8000c101938 */
[----:B------:R-:W3:Y:S04]  /*293e0*/  LD.E R8, desc[UR56][R8.64] ;  /* 0x0000003808087980 */ /* 0x000ee8000c101900 */
[----:B---3--:R3:W-:Y:S04]  /*293f0*/  ST.E desc[UR56][R10.64], R8 ;  /* 0x000000080a007985 */ /* 0x0087e8000c101938 */
[----:B------:R-:W4:Y:S04]  /*29400*/  LD.E R19, desc[UR56][R16.64+0x270] ;  /* 0x0002703810137980 */ /* 0x000f28000c101900 */
[----:B------:R-:W5:Y:S04]  /*29410*/  LD.E R21, desc[UR56][R16.64+0x274] ;  /* 0x0002743810157980 */ /* 0x000f68000c101900 */
[----:B-1----:R-:W5:Y:S04]  /*29420*/  LD.E R5, desc[UR56][R16.64+0x278] ;  /* 0x0002783810057980 */ /* 0x002f68000c101900 */
[----:B------:R-:W5:Y:S04]  /*29430*/  LD.E R25, desc[UR56][R16.64+0x27c] ;  /* 0x00027c3810197980 */ /* 0x000f68000c101900 */
[----:B0-----:R-:W5:Y:S04]  /*29440*/  LD.E R15, desc[UR56][R16.64+0x280] ;  /* 0x00028038100f7980 */ /* 0x001f68000c101900 */
[----:B------:R-:W5:Y:S04]  /*29450*/  LD.E R27, desc[UR56][R16.64+0x284] ;  /* 0x00028438101b7980 */ /* 0x000f68000c101900 */
[----:B------:R-:W5:Y:S04]  /*29460*/  LD.E R29, desc[UR56][R16.64+0x288] ;  /* 0x00028838101d7980 */ /* 0x000f68000c101900 */
[----:B--2---:R-:W2:Y:S04]  /*29470*/  LD.E R7, desc[UR56][R16.64+0x28c] ;  /* 0x00028c3810077980 */ /* 0x004ea8000c101900 */
[----:B------:R-:W2:Y:S04]  /*29480*/  LD.E R9, desc[UR56][R16.64+0x290] ;  /* 0x0002903810097980 */ /* 0x000ea8000c101900 */
        /* <DEDUP_REMOVED lines=115> */
[----:B----4-:R0:W-:Y:S04]  /*29bc0*/  ST.E desc[UR56][R16.64+0x270], R19 ;  /* 0x0002701310007985 */ /* 0x0101e8000c101938 */
[----:B-----5:R0:W-:Y:S04]  /*29bd0*/  ST.E desc[UR56][R16.64+0x274], R21 ;  /* 0x0002741510007985 */ /* 0x0201e8000c101938 */
[----:B------:R0:W-:Y:S04]  /*29be0*/  ST.E desc[UR56][R16.64+0x278], R5 ;  /* 0x0002780510007985 */ /* 0x0001e8000c101938 */
[----:B------:R0:W-:Y:S04]  /*29bf0*/  ST.E desc[UR56][R16.64+0x27c], R25 ;  /* 0x00027c1910007985 */ /* 0x0001e8000c101938 */
[----:B------:R0:W-:Y:S04]  /*29c00*/  ST.E desc[UR56][R16.64+0x280], R15 ;  /* 0x0002800f10007985 */ /* 0x0001e8000c101938 */
[----:B------:R0:W-:Y:S04]  /*29c10*/  ST.E desc[UR56][R16.64+0x284], R27 ;  /* 0x0002841b10007985 */ /* 0x0001e8000c101938 */
[----:B------:R0:W-:Y:S04]  /*29c20*/  ST.E desc[UR56][R16.64+0x288], R29 ;  /* 0x0002881d10007985 */ /* 0x0001e8000c101938 */
[----:B--2---:R0:W-:Y:S04]  /*29c30*/  ST.E desc[UR56][R16.64+0x28c], R7 ;  /* 0x00028c0710007985 */ /* 0x0041e8000c101938 */
[----:B------:R0:W-:Y:S04]  /*29c40*/  ST.E desc[UR56][R16.64+0x290], R9 ;  /* 0x0002900910007985 */ /* 0x0001e8000c101938 */
[----:B------:R0:W-:Y:S04]  /*29c50*/  ST.E desc[UR56][R16.64+0x294], R13 ;  /* 0x0002940d10007985 */ /* 0x0001e8000c101938 */
[----:B---3--:R0:W-:Y:S04]  /*29c60*/  ST.E desc[UR56][R16.64+0x298], R11 ;  /* 0x0002980b10007985 */ /* 0x0081e8000c101938 */
        /* <DEDUP_REMOVED lines=121> */
.L_x_2965:
[----:B------:R-:W-:Y:S05]  /*2a400*/  BSYNC B0 ;  /* 0x0000000000007941 */ /* 0x000fea0003800000 */
.L_x_2964:
[C---:B------:R-:W-:Y:S01]  /*2a410*/  ISETP.GT.AND P0, PT, R0.reuse, R164, PT ;  /* 0x000000a40000720c */ /* 0x040fe20003f04270 */
[----:B------:R-:W-:-:S12]  /*2a420*/  VIADD R0, R0, 0xffffffff ;  /* 0xffffffff00007836 */ /* 0x000fd80000000000 */
[----:B------:R-:W-:Y:S05]  /*2a430*/  @P0 BRA `(.L_x_2966) ;  /* 0xffffff4c00500947 */ /* 0x000fea000383ffff */
.L_x_2939:
[----:B0-----:R-:W2:Y:S01]  /*2a440*/  LDL R5, [R1+0x240] ;  /* 0x0002400001057983 */ /* 0x001ea20000100800 */
[----:B------:R-:W-:Y:S05]  /*2a450*/  WARPSYNC.ALL ;  /* 0x0000000000007948 */ /* 0x000fea0003800000 */
        /* <DEDUP_REMOVED lines=64> */
[----:B--2---:R-:W0:Y:S02]  /*2a860*/  SHFL.BFLY PT, R0, R5, 0x2, 0x1f ;  /* 0x0c401f0005007f89 */ /* 0x004e2400000e0000 */
[----:B0-----:R-:W-:-:S05]  /*2a870*/  FADD.FTZ R0, R5, R0 ;  /* 0x0000000005007221 */ /* 0x001fca0000010000 */
[----:B------:R-:W0:Y:S02]  /*2a880*/  SHFL.BFLY PT, R3, R0, 0x1, 0x1f ;  /* 0x0c201f0000037f89 */ /* 0x000e2400000e0000 */
[----:B0-----:R-:W-:Y:S01]  /*2a890*/  FADD.FTZ R2, R0, R3 ;  /* 0x0000000300027221 */ /* 0x001fe20000010000 */
[----:B----4-:R-:W-:Y:S01]  /*2a8a0*/  VIADD R122, R122, 0x1 ;  /* 0x000000017a7a7836 */ /* 0x010fe20000000000 */
[----:B------:R-:W2:Y:S04]  /*2a8b0*/  LDL R0, [R1+0x224] ;  /* 0x0002240001007983 */ /* 0x000ea80000100800 */
[----:B------:R-:W-:Y:S04]  /*2a8c0*/  STL [R1+0x240], R2 ;  /* 0x0002400201007387 */ /* 0x000fe80000100800 */
[----:B------:R-:W4:Y:S04]  /*2a8d0*/  LDL R141, [R1+0x240] ;  /* 0x00024000018d7983 */ /* 0x000f280000100800 */
[----:B---3--:R-:W0:Y:S02]  /*2a8e0*/  SHFL.BFLY PT, R3, R6, 0x2, 0x1f ;  /* 0x0c401f0006037f89 */ /* 0x008e2400000e0000 */
[----:B0-----:R-:W-:Y:S01]  /*2a8f0*/  FADD.FTZ R3, R3, R6 ;  /* 0x0000000603037221 */ /* 0x001fe20000010000 */
[----:B------:R-:W-:Y:S01]  /*2a900*/  ISETP.NE.AND P2, PT, R122, 0x2, PT ;  /* 0x000000027a00780c */ /* 0x000fe20003f45270 */
[----:B------:R-:W3:Y:S04]  /*2a910*/  LDL.64 R6, [R1+0x458] ;  /* 0x0004580001067983 */ /* 0x000ee80000100a00 */
[----:B-1----:R-:W0:Y:S08]  /*2a920*/  SHFL.BFLY PT, R4, R3, 0x1, 0x1f ;  /* 0x0c201f0003047f89 */ /* 0x002e3000000e0000 */
[----:B------:R-:W5:Y:S01]  /*2a930*/  @!P2 LDL R120, [R1+0x21c] ;  /* 0x00021c000178a983 */ /* 0x000f620000100800 */
[----:B0-----:R-:W-:-:S03]  /*2a940*/  FADD.FTZ R134, R3, R4 ;  /* 0x0000000403867221 */ /* 0x001fc60000010000 */
[----:B------:R-:W3:Y:S02]  /*2a950*/  LDL.64 R4, [R1+0x428] ;  /* 0x0004280001047983 */ /* 0x000ee40000100a00 */
[----:B------:R-:W-:Y:S02]  /*2a960*/  FSETP.NE.FTZ.AND P1, PT, R134, RZ, PT ;  /* 0x000000ff8600720b */ /* 0x000fe40003f35000 */
[----:B------:R-:W3:Y:S11]  /*2a970*/  LDL.64 R2, [R1+0x448] ;  /* 0x0004480001027983 */ /* 0x000ef60000100a00 */
[----:B------:R-:W3:Y:S04]  /*2a980*/  @P1 LDL R137, [R1+0x250] ;  /* 0x0002500001891983 */ /* 0x000ee80000100800 */
[----:B------:R-:W3:Y:S01]  /*2a990*/  @P1 LDL R139, [R1+0x234] ;  /* 0x00023400018b1983 */ /* 0x000ee20000100800 */
[----:B------:R-:W-:-:S02]  /*2a9a0*/  IMAD.MOV.U32 R136, RZ, RZ, -0x800000 ;  /* 0xff800000ff887424 */ /* 0x000fc400078e00ff */
[----:B------:R-:W-:Y:S02]  /*2a9b0*/  IMAD.MOV.U32 R123, RZ, RZ, RZ ;  /* 0x000000ffff7b7224 */ /* 0x000fe400078e00ff */
[----:B------:R-:W-:Y:S01]  /*2a9c0*/  IMAD.MOV.U32 R138, RZ, RZ, -0x800000 ;  /* 0xff800000ff8a7424 */ /* 0x000fe200078e00ff */
[----:B------:R1:W-:Y:S08]  /*2a9d0*/  BAR.ARV R180, 0x100 ;  /* 0x000400b40000751d */ /* 0x0003f00000002000 */
[----:B------:R-:W-:Y:S06]  /*2a9e0*/  BAR.ARV 0x8, 0x120 ;  /* 0x0204800000007b1d */ /* 0x000fec0000002000 */
[----:B----4-:R-:W-:-:S13]  /*2a9f0*/  FSETP.NE.FTZ.AND P0, PT, R141, RZ, PT ;  /* 0x000000ff8d00720b */ /* 0x010fda0003f15000 */
[----:B------:R-:W4:Y:S04]  /*2aa00*/  @P0 LDL R124, [R1+0x250] ;  /* 0x00025000017c0983 */ /* 0x000f280000100800 */
[----:B------:R-:W3:Y:S01]  /*2aa10*/  @P0 LDL R125, [R1+0x230] ;  /* 0x00023000017d0983 */ /* 0x000ee20000100800 */
[----:B------:R-:W0:Y:S02]  /*2aa20*/  @P0 MUFU.LG2 R135, R141 ;  /* 0x0000008d00870308 */ /* 0x000e240000000c00 */
[----:B0-----:R-:W-:-:S06]  /*2aa30*/  @P0 FMUL.FTZ R135, R135, 0.69314718246459960938 ;  /* 0x3f31721887870820 */ /* 0x001fcc0000410000 */
[----:B------:R-:W-:Y:S08]  /*2aa40*/  @P1 MUFU.LG2 R140, R134 ;  /* 0x00000086008c1308 */ /* 0x000ff00000000c00 */
[----:B------:R-:W0:Y:S01]  /*2aa50*/  @P0 MUFU.RCP R123, R141 ;  /* 0x0000008d007b0308 */ /* 0x000e220000001000 */
[----:B-----5:R-:W-:Y:S01]  /*2aa60*/  @!P2 LOP3.LUT R120, R120, 0x1, RZ, 0x3c, !PT ;  /* 0x000000017878a812 */ /* 0x020fe200078e3cff */
[----:B--2---:R-:W-:Y:S01]  /*2aa70*/  VIADD R0, R0, 0x1 ;  /* 0x0000000100007836 */ /* 0x004fe20000000000 */
[----:B------:R-:W-:Y:S04]  /*2aa80*/  STL [R1+0x244], R134 ;  /* 0x0002448601007387 */ /* 0x000fe80000100800 */
[----:B------:R-:W-:Y:S04]  /*2aa90*/  STL [R1+0x218], R122 ;  /* 0x0002187a01007387 */ /* 0x000fe80000100800 */
[----:B------:R-:W-:Y:S01]  /*2aaa0*/  @!P2 STL [R1+0x21c], R120 ;  /* 0x00021c780100a387 */ /* 0x000fe20000100800 */
        /* <DEDUP_REMOVED lines=101> */
[----:B------:R-:W0:Y:S01]  /*2b100*/  @P1 MUFU.RCP R124, R134 ;  /* 0x00000086007c1308 */ /* 0x000e220000001000 */
[----:B------:R-:W-:Y:S01]  /*2b110*/  @P1 FMUL.FTZ R125, R140, 0.69314718246459960938 ;  /* 0x3f3172188c7d1820 */ /* 0x000fe20000410000 */
[----:B------:R-:W-:-:S04]  /*2b120*/  @P1 FMUL.FTZ R140, R137, 0.69314718246459960938 ;  /* 0x3f317218898c1820 */ /* 0x000fc80000410000 */
[----:B------:R-:W-:Y:S01]  /*2b130*/  @P1 FFMA.FTZ R138, R140, R139, R125 ;  /* 0x0000008b8c8a1223 */ /* 0x000fe2000001007d */
        /* <DEDUP_REMOVED lines=66> */
[----:B------:R1:W-:Y:S04]  /*2b560*/  STL [R1+0x240], R136 ;  /* 0x0002408801007387 */ /* 0x0003e80000100800 */
        /* <DEDUP_REMOVED lines=32> */
[----:B------:R1:W-:Y:S01]  /*2b770*/  STL [R1+0x220], R12 ;  /* 0x0002200c01007387 */ /* 0x0003e20000100800 */
[----:B------:R-:W-:-:S13]  /*2b780*/  PLOP3.LUT P0, PT, PT, PT, PT, 0x8, 0x0 ;  /* 0x000000000000781c */ /* 0x000fda0003f0e170 */
.L_x_2838:
[----:B------:R-:W-:Y:S05]  /*2b790*/  WARPSYNC.ALL ;  /* 0x0000000000007948 */ /* 0x000fea0003800000 */
[----:B------:R-:W2:Y:S08]  /*2b7a0*/  S2UR UR5, SR_CgaCtaId ;  /* 0x00000000000579c3 */ /* 0x000eb00000008800 */
[----:B------:R-:W-:Y:S06]  /*2b7b0*/  BAR.SYNC.DEFER_BLOCKING 0x5, 0x120 ;  /* 0x0144800000007b1d */ /* 0x000fec0000010000 */
[----:B------:R-:W-:Y:S01]  /*2b7c0*/  UMOV UR4, 0x400 ;  /* 0x0000040000047882 */ /* 0x000fe20000000000 */
[----:B------:R-:W-:Y:S01]  /*2b7d0*/  BSSY B0, `(.L_x_2967) ;  /* 0x00002b2000007945 */ /* 0x000fe20003800000 */
[----:B--2---:R-:W-:-:S06]  /*2b7e0*/  ULEA UR4, UR5, UR4, 0x18 ;  /* 0x0000000405047291 */ /* 0x004fcc000f8ec03f */
[----:B------:R-:W-:-:S05]  /*2b7f0*/  IMAD.U32 R145, RZ, RZ, UR4 ;  /* 0x00000004ff917e24 */ /* 0x000fca000f8e00ff */
[----:B------:R2:W3:Y:S01]  /*2b800*/  LDS.128 R116, [R145+0x324d0] ;  /* 0x0324d00091747984 */ /* 0x0004e20000000c00 */
[----:B------:R-:W-:Y:S06]  /*2b810*/  BAR.ARV 0x4, 0x120 ;  /* 0x0104800000007b1d */ /* 0x000fec0000002000 */
[----:B------:R-:W-:Y:S05]  /*2b820*/  @P0 BRA `(.L_x_2968) ;  /* 0x0000001c00d00947 */ /* 0x000fea0003800000 */
[----:B------:R-:W4:Y:S04]  /*2b830*/  LDL.128 R140, [R1+0x260] ;  /* 0x00026000018c7983 */ /* 0x000f280000100c00 */
[----:B------:R-:W2:Y:S04]  /*2b840*/  LDL.128 R132, [R1+0x280] ;  /* 0x0002800001847983 */ /* 0x000ea80000100c00 */
[----:B-1----:R-:W2:Y:S04]  /*2b850*/  LDL.128 R136, [R1+0x270] ;  /* 0x0002700001887983 */ /* 0x002ea80000100c00 */
[----:B------:R-:W2:Y:S04]  /*2b860*/  LDL.128 R124, [R1+0x2a0] ;  /* 0x0002a000017c7983 */ /* 0x000ea80000100c00 */
        /* <DEDUP_REMOVED lines=10> */
[----:B0-----:R-:W2:Y:S04]  /*2b910*/  LDL.128 R84, [R1+0x330] ;  /* 0x0003300001547983 */ /* 0x001ea80000100c00 */
        /* <DEDUP_REMOVED lines=8> */
[----:B-----5:R-:W2:Y:S04]  /*2b9a0*/  LDL.128 R40, [R1+0x3e0] ;  /* 0x0003e00001287983 */ /* 0x020ea80000100c00 */
[----:B------:R-:W2:Y:S04]  /*2b9b0*/  LDL.128 R44, [R1+0x3d0] ;  /* 0x0003d000012c7983 */ /* 0x000ea80000100c00 */
[----:B------:R-:W2:Y:S04]  /*2b9c0*/  LDL.128 R32, [R1+0x400] ;  /* 0x0004000001207983 */ /* 0x000ea80000100c00 */
[----:B------:R-:W2:Y:S04]  /*2b9d0*/  LDL.128 R36, [R1+0x3f0] ;  /* 0x0003f00001247983 */ /* 0x000ea80000100c00 */
[----:B------:R-:W2:Y:S04]  /*2b9e0*/  LDL.128 R24, [R1+0x420] ;  /* 0x0004200001187983 */ /* 0x000ea80000100c00 */
[----:B------:R-:W2:Y:S04]  /*2b9f0*/  LDL.128 R28, [R1+0x410] ;  /* 0x00041000011c7983 */ /* 0x000ea80000100c00 */
[----:B------:R-:W2:Y:S04]  /*2ba00*/  LDL.128 R8, [R1+0x440] ;  /* 0x0004400001087983 */ /* 0x000ea80000100c00 */
[----:B------:R-:W2:Y:S04]  /*2ba10*/  LDL.128 R12, [R1+0x430] ;  /* 0x00043000010c7983 */ /* 0x000ea80000100c00 */
[----:B------:R-:W2:Y:S01]  /*2ba20*/  LDL.128 R4, [R1+0x450] ;  /* 0x0004500001047983 */ /* 0x000ea20000100c00 */
[----:B------:R-:W0:Y:S01]  /*2ba30*/  S2R R0, SR_SWINHI ;  /* 0x0000000000007919 */ /* 0x000e220000002f00 */
[----:B------:R-:W-:Y:S05]  /*2ba40*/  WARPSYNC.ALL ;  /* 0x0000000000007948 */ /* 0x000fea0003800000 */
[----:B------:R-:W-:Y:S01]  /*2ba50*/  ULDC.64 UR4, c[0x0][0xcd8] ;  /* 0x0003360000047ab9 */ /* 0x000fe20000000a00 */
[----:B------:R-:W-:-:S02]  /*2ba60*/  MOV R2, R145 ;  /* 0x0000009100027202 */ /* 0x000fc40000000f00 */
[----:B0-----:R-:W-:-:S03]  /*2ba70*/  MOV R3, R0 ;  /* 0x0000000000037202 */ /* 0x001fc60000000f00 */
[----:B------:R-:W-:-:S03]  /*2ba80*/  IMAD.WIDE R18, R214, 0x2, R2 ;  /* 0x00000002d6127825 */ /* 0x000fc600078e0202 */
[C---:B------:R-:W-:Y:S02]  /*2ba90*/  LOP3.LUT R0, R18.reuse, 0x380, RZ, 0xc0, !PT ;  /* 0x0000038012007812 */ /* 0x040fe400078ec0ff */
[C---:B------:R-:W-:Y:S02]  /*2baa0*/  IADD3 R21, P2, R18.reuse, 0x40, RZ ;  /* 0x0000004012157810 */ /* 0x040fe40007f5e0ff */
[----:B------:R-:W-:Y:S02]  /*2bab0*/  IADD3 R20, P1, R18, 0x20, RZ ;  /* 0x0000002012147810 */ /* 0x000fe40007f3e0ff */
[----:B------:R-:W-:Y:S02]  /*2bac0*/  SHF.R.U64 R203, R0, 0x3, RZ ;  /* 0x0000000300cb7819 */ /* 0x000fe400000012ff */
[----:B------:R-:W-:Y:S02]  /*2bad0*/  LOP3.LUT R0, R21, 0x380, RZ, 0xc0, !PT ;  /* 0x0000038015007812 */ /* 0x000fe400078ec0ff */
[----:B---3--:R-:W-:-:S02]  /*2bae0*/  IADD3 R116, P3, R18, 0x60, RZ ;  /* 0x0000006012747810 */ /* 0x008fc40007f7e0ff */
[----:B------:R-:W-:Y:S02]  /*2baf0*/  LOP3.LUT R205, R20, 0x380, RZ, 0xc0, !PT ;  /* 0x0000038014cd7812 */ /* 0x000fe400078ec0ff */
[----:B------:R-:W-:Y:S02]  /*2bb00*/  SHF.R.U64 R0, R0, 0x3, RZ ;  /* 0x0000000300007819 */ /* 0x000fe400000012ff */
[C---:B------:R-:W-:Y:S02]  /*2bb10*/  IADD3 R144, P4, R18.reuse, 0x4000, RZ ;  /* 0x0000400012907810 */ /* 0x040fe40007f9e0ff */
[----:B------:R-:W-:Y:S02]  /*2bb20*/  IADD3.X R175, RZ, R19, RZ, P1, !PT ;  /* 0x00000013ffaf7210 */ /* 0x000fe40000ffe4ff */
[----:B------:R-:W-:Y:S02]  /*2bb30*/  IADD3 R209, P1, R18, 0x4060, RZ ;  /* 0x0000406012d17810 */ /* 0x000fe40007f3e0ff */
[----:B------:R-:W-:-:S02]  /*2bb40*/  LOP3.LUT R207, R116, 0x380, RZ, 0xc0, !PT ;  /* 0x0000038074cf7812 */ /* 0x000fc400078ec0ff */
[----:B------:R-:W-:Y:S02]  /*2bb50*/  SHF.R.U64 R205, R205, 0x3, RZ ;  /* 0x00000003cdcd7819 */ /* 0x000fe400000012ff */
[----:B------:R-:W-:Y:S02]  /*2bb60*/  IADD3 R146, P5, R18, 0x4020, RZ ;  /* 0x0000402012927810 */ /* 0x000fe40007fbe0ff */
[----:B------:R-:W-:Y:S02]  /*2bb70*/  LOP3.LUT R186, R0, R21, RZ, 0x3c, !PT ;  /* 0x0000001500ba7212 */ /* 0x000fe400078e3cff */
[----:B------:R-:W-:Y:S02]  /*2bb80*/  LOP3.LUT R21, R144, 0x380, RZ, 0xc0, !PT ;  /* 0x0000038090157812 */ /* 0x000fe400078ec0ff */
[----:B------:R-:W-:Y:S02]  /*2bb90*/  LOP3.LUT R0, R209, 0x380, RZ, 0xc0, !PT ;  /* 0x00000380d1007812 */ /* 0x000fe400078ec0ff */
[----:B------:R-:W-:-:S02]  /*2bba0*/  SHF.R.U64 R207, R207, 0x3, RZ ;  /* 0x00000003cfcf7819 */ /* 0x000fc400000012ff */
[----:B------:R-:W-:Y:S01]  /*2bbb0*/  LOP3.LUT R174, R205, R20, RZ, 0x3c, !PT ;  /* 0x00000014cdae7212 */ /* 0x000fe200078e3cff */
[--C-:B------:R-:W-:Y:S01]  /*2bbc0*/  IMAD.X R187, RZ, RZ, R19.reuse, P2 ;  /* 0x000000ffffbb7224 */ /* 0x100fe200010e0613 */
[----:B------:R-:W-:Y:S01]  /*2bbd0*/  IADD3 R150, P0, R18, 0x4040, RZ ;  /* 0x0000404012967810 */ /* 0x000fe20007f1e0ff */
[--C-:B------:R-:W-:Y:S01]  /*2bbe0*/  IMAD.X R157, RZ, RZ, R19.reuse, P1 ;  /* 0x000000ffff9d7224 */ /* 0x100fe200008e0613 */
[----:B------:R-:W-:Y:S01]  /*2bbf0*/  LOP3.LUT R205, R146, 0x380, RZ, 0xc0, !PT ;  /* 0x0000038092cd7812 */ /* 0x000fe200078ec0ff */
[--C-:B------:R-:W-:Y:S01]  /*2bc00*/  IMAD.X R173, RZ, RZ, R19.reuse, P5 ;  /* 0x000000ffffad7224 */ /* 0x100fe200028e0613 */
[----:B------:R-:W-:Y:S01]  /*2bc10*/  SHF.R.U64 R21, R21, 0x3, RZ ;  /* 0x0000000315157819 */ /* 0x000fe200000012ff */
[----:B------:R-:W-:Y:S01]  /*2bc20*/  IMAD.X R185, RZ, RZ, R19, P3 ;  /* 0x000000ffffb97224 */ /* 0x000fe200018e0613 */
[C---:B------:R-:W-:Y:S02]  /*2bc30*/  IADD3 R190, P2, R18.reuse, 0x8000, RZ ;  /* 0x0000800012be7810 */ /* 0x040fe40007f5e0ff */
[----:B------:R-:W-:-:S02]  /*2bc40*/  IADD3 R181, P1, R18, 0xc020, RZ ;  /* 0x0000c02012b57810 */ /* 0x000fc40007f3e0ff */
[----:B------:R-:W-:Y:S02]  /*2bc50*/  SHF.R.U64 R0, R0, 0x3, RZ ;  /* 0x0000000300007819 */ /* 0x000fe400000012ff */
[C---:B------:R-:W-:Y:S02]  /*2bc60*/  IADD3 R193, P5, R18.reuse, 0x8060, RZ ;  /* 0x0000806012c17810 */ /* 0x040fe40007fbe0ff */
[----:B------:R-:W-:Y:S02]  /*2bc70*/  LOP3.LUT R184, R207, R116, RZ, 0x3c, !PT ;  /* 0x00000074cfb87212 */ /* 0x000fe400078e3cff */
[----:B------:R-:W-:Y:S02]  /*2bc80*/  IADD3 R196, P3, R18, 0x8020, RZ ;  /* 0x0000802012c47810 */ /* 0x000fe40007f7e0ff */
[----:B------:R-:W-:Y:S02]  /*2bc90*/  LOP3.LUT R207, R150, 0x380, RZ, 0xc0, !PT ;  /* 0x0000038096cf7812 */ /* 0x000fe400078ec0ff */
[----:B------:R-:W-:-:S02]  /*2bca0*/  SHF.R.U64 R205, R205, 0x3, RZ ;  /* 0x00000003cdcd7819 */ /* 0x000fc400000012ff */
[----:B------:R-:W-:Y:S01]  /*2bcb0*/  LOP3.LUT R148, R21, R144, RZ, 0x3c, !PT ;  /* 0x0000009015947212 */ /* 0x000fe200078e3cff */
[--C-:B------:R-:W-:Y:S01]  /*2bcc0*/  IMAD.X R151, RZ, RZ, R19.reuse, P2 ;  /* 0x000000ffff977224 */ /* 0x100fe200010e0613 */
[----:B------:R-:W-:Y:S02]  /*2bcd0*/  IADD3.X R195, RZ, R19, RZ, P1, !PT ;  /* 0x00000013ffc37210 */ /* 0x000fe40000ffe4ff */
[----:B------:R-:W-:Y:S02]  /*2bce0*/  LOP3.LUT R156, R0, R209, RZ, 0x3c, !PT ;  /* 0x000000d1009c7212 */ /* 0x000fe400078e3cff */
[----:B------:R-:W-:Y:S01]  /*2bcf0*/  LOP3.LUT R21, R190, 0x380, RZ, 0xc0, !PT ;  /* 0x00000380be157812 */ /* 0x000fe200078ec0ff */
[--C-:B------:R-:W-:Y:S01]  /*2bd00*/  IMAD.X R149, RZ, RZ, R19.reuse, P4 ;  /* 0x000000ffff957224 */ /* 0x100fe200020e0613 */
[----:B------:R-:W-:Y:S02]  /*2bd10*/  LOP3.LUT R0, R193, 0x380, RZ, 0xc0, !PT ;  /* 0x00000380c1007812 */ /* 0x000fe400078ec0ff */
[----:B------:R-:W-:Y:S01]  /*2bd20*/  ISETP.NE.U32.AND P1, PT, RZ, UR4, PT ;  /* 0x00000004ff007c0c */ /* 0x000fe2000bf25070 */
[--C-:B------:R-:W-:Y:S01]  /*2bd30*/  IMAD.X R159, RZ, RZ, R19.reuse, P0 ;  /* 0x000000ffff9f7224 */ /* 0x100fe200000e0613 */
[----:B------:R-:W-:Y:S01]  /*2bd40*/  IADD3 R188, P2, R18, 0xc040, RZ ;  /* 0x0000c04012bc7810 */ /* 0x000fe20007f5e0ff */
[----:B------:R-:W-:Y:S01]  /*2bd50*/  IMAD.X R147, RZ, RZ, R19, P3 ;  /* 0x000000ffff937224 */ /* 0x000fe200018e0613 */
[----:B------:R-:W-:-:S02]  /*2bd60*/  SHF.R.U64 R207, R207, 0x3, RZ ;  /* 0x00000003cfcf7819 */ /* 0x000fc400000012ff */
[----:B------:R-:W-:Y:S02]  /*2bd70*/  LOP3.LUT R172, R205, R146, RZ, 0x3c, !PT ;  /* 0x00000092cdac7212 */ /* 0x000fe400078e3cff */
[----:B------:R-:W-:Y:S02]  /*2bd80*/  IADD3 R194, P4, R18, 0x8040, RZ ;  /* 0x0000804012c27810 */ /* 0x000fe40007f9e0ff */
[----:B------:R-:W-:Y:S02]  /*2bd90*/  LOP3.LUT R205, R196, 0x380, RZ, 0xc0, !PT ;  /* 0x00000380c4cd7812 */ /* 0x000fe400078ec0ff */
[C---:B------:R-:W-:Y:S02]  /*2bda0*/  IADD3 R164, P0, R18.reuse, 0xc000, RZ ;  /* 0x0000c00012a47810 */ /* 0x040fe40007f1e0ff */
[----:B------:R-:W-:Y:S02]  /*2bdb0*/  IADD3 R178, P3, R18, 0xc060, RZ ;  /* 0x0000c06012b27810 */ /* 0x000fe40007f7e0ff */
[----:B------:R-:W-:-:S02]  /*2bdc0*/  SHF.R.U64 R21, R21, 0x3, RZ ;  /* 0x0000000315157819 */ /* 0x000fc400000012ff */
[----:B------:R-:W-:Y:S02]  /*2bdd0*/  LOP3.LUT R18, R203, R18, RZ, 0x3c, !PT ;  /* 0x00000012cb127212 */ /* 0x000fe400078e3cff */
[----:B------:R-:W-:Y:S02]  /*2bde0*/  SHF.R.U64 R0, R0, 0x3, RZ ;  /* 0x0000000300007819 */ /* 0x000fe400000012ff */
[----:B------:R-:W-:Y:S01]  /*2bdf0*/  ISETP.NE.AND.EX P1, PT, RZ, UR5, PT, P1 ;  /* 0x00000005ff007c0c */ /* 0x000fe2000bf25310 */
[----:B------:R-:W-:Y:S01]  /*2be00*/  ULDC.64 UR4, c[0x0][0xce0] ;  /* 0x0003380000047ab9 */ /* 0x000fe20000000a00 */
[----:B------:R-:W-:Y:S01]  /*2be10*/  LOP3.LUT R158, R207, R150, RZ, 0x3c, !PT ;  /* 0x00000096cf9e7212 */ /* 0x000fe200078e3cff */
[----:B------:R-:W-:Y:S01]  /*2be20*/  IMAD.X R189, RZ, RZ, R19, P2 ;  /* 0x000000ffffbd7224 */ /* 0x000fe200010e0613 */
[----:B------:R-:W-:Y:S02]  /*2be30*/  LOP3.LUT R207, R194, 0x380, RZ, 0xc0, !PT ;  /* 0x00000380c2cf7812 */ /* 0x000fe400078ec0ff */
[----:B------:R-:W-:-:S02]  /*2be40*/  SHF.R.U64 R205, R205, 0x3, RZ ;  /* 0x00000003cdcd7819 */ /* 0x000fc400000012ff */
[----:B------:R-:W-:Y:S02]  /*2be50*/  LOP3.LUT R150, R21, R190, RZ, 0x3c, !PT ;  /* 0x000000be15967212 */ /* 0x000fe400078e3cff */
[----:B------:R-:W-:Y:S02]  /*2be60*/  ISETP.NE.U32.AND P2, PT, RZ, UR4, PT ;  /* 0x00000004ff007c0c */ /* 0x000fe4000bf45070 */
[----:B------:R-:W-:Y:S02]  /*2be70*/  LOP3.LUT R198, R0, R193, RZ, 0x3c, !PT ;  /* 0x000000c100c67212 */ /* 0x000fe400078e3cff */
[----:B------:R-:W-:Y:S02]  /*2be80*/  LOP3.LUT R21, R164, 0x380, RZ, 0xc0, !PT ;  /* 0x00000380a4157812 */ /* 0x000fe400078ec0ff */
[----:B------:R-:W-:Y:S02]  /*2be90*/  MOV R18, R18 ;  /* 0x0000001200127202 */ /* 0x000fe40000000f00 */
[----:B------:R-:W-:-:S02]  /*2bea0*/  LOP3.LUT R0, R181, 0x380, RZ, 0xc0, !PT ;  /* 0x00000380b5007812 */ /* 0x000fc400078ec0ff */
[----:B------:R-:W-:Y:S02]  /*2beb0*/  MOV R174, R174 ;  /* 0x000000ae00ae7202 */ /* 0x000fe40000000f00 */
[----:B------:R-:W-:Y:S02]  /*2bec0*/  SHF.R.U64 R207, R207, 0x3, RZ ;  /* 0x00000003cfcf7819 */ /* 0x000fe400000012ff */
[----:B------:R-:W-:Y:S02]  /*2bed0*/  LOP3.LUT R146, R205, R196, RZ, 0x3c, !PT ;  /* 0x000000c4cd927212 */ /* 0x000fe400078e3cff */
[----:B------:R-:W-:Y:S02]  /*2bee0*/  LOP3.LUT R193, R188, 0x380, RZ, 0xc0, !PT ;  /* 0x00000380bcc17812 */ /* 0x000fe400078ec0ff */
[----:B------:R-:W-:Y:S02]  /*2bef0*/  MOV R186, R186 ;  /* 0x000000ba00ba7202 */ /* 0x000fe40000000f00 */
[----:B------:R-:W-:-:S02]  /*2bf00*/  LOP3.LUT R205, R178, 0x380, RZ, 0xc0, !PT ;  /* 0x00000380b2cd7812 */ /* 0x000fc400078ec0ff */
[----:B------:R-:W-:Y:S02]  /*2bf10*/  MOV R184, R184 ;  /* 0x000000b800b87202 */ /* 0x000fe40000000f00 */
[----:B----4-:R-:W-:Y:S02]  /*2bf20*/  F2FP.F16.F32.PACK_AB R140, R141, R140 ;  /* 0x0000008c8d8c723e */ /* 0x010fe400000000ff */
[----:B------:R-:W-:Y:S02]  /*2bf30*/  F2FP.F16.F32.PACK_AB R141, R143, R142 ;  /* 0x0000008e8f8d723e */ /* 0x000fe400000000ff */
[----:B--2---:R-:W-:Y:S02]  /*2bf40*/  F2FP.F16.F32.PACK_AB R132, R133, R132 ;  /* 0x000000848584723e */ /* 0x004fe400000000ff */
[----:B------:R-:W-:Y:S02]  /*2bf50*/  F2FP.F16.F32.PACK_AB R133, R135, R134 ;  /* 0x000000868785723e */ /* 0x000fe400000000ff */
[----:B------:R-:W-:-:S02]  /*2bf60*/  F2FP.F16.F32.PACK_AB R142, R137, R136 ;  /* 0x00000088898e723e */ /* 0x000fc400000000ff */
[----:B------:R-:W-:Y:S01]  /*2bf70*/  F2FP.F16.F32.PACK_AB R143, R139, R138 ;  /* 0x0000008a8b8f723e */ /* 0x000fe200000000ff */
[----:B------:R-:W-:Y:S01]  /*2bf80*/  BAR.SYNC.DEFER_BLOCKING 0x1, 0x100 ;  /* 0x0044000000007b1d */ /* 0x000fe20000010000 */
        /* <DEDUP_REMOVED lines=13> */
[----:B------:R-:W-:Y:S01]  /*2c060*/  ISETP.NE.AND.EX P2, PT, RZ, UR5, PT, P2 ;  /* 0x00000005ff007c0c */ /* 0x000fe2000bf45320 */
[----:B------:R-:W-:Y:S01]  /*2c070*/  IMAD.X R201, RZ, RZ, R19, P4 ;  /* 0x000000ffffc97224 */ /* 0x000fe200020e0613 */
[----:B------:R-:W-:Y:S01]  /*2c080*/  SHF.R.U64 R21, R21, 0x3, RZ ;  /* 0x0000000315157819 */ /* 0x000fe200000012ff */
[----:B------:R0:W-:Y:S01]  /*2c090*/  STSM.16.M88.4 [R18], R140 ;  /* 0x0000008c12007844 */ /* 0x0001e20000000200 */
[----:B------:R-:W-:Y:S02]  /*2c0a0*/  MOV R148, R148 ;  /* 0x0000009400947202 */ /* 0x000fe40000000f00 */
[----:B------:R-:W-:-:S02]  /*2c0b0*/  F2FP.F16.F32.PACK_AB R106, R101, R100 ;  /* 0x00000064656a723e */ /* 0x000fc400000000ff */
[----:B------:R-:W-:Y:S02]  /*2c0c0*/  F2FP.F16.F32.PACK_AB R107, R103, R102 ;  /* 0x00000066676b723e */ /* 0x000fe400000000ff */
[----:B------:R-:W-:Y:S02]  /*2c0d0*/  F2FP.F16.F32.PACK_AB R97, R99, R98 ;  /* 0x000000626361723e */ /* 0x000fe400000000ff */
[----:B------:R-:W-:Y:S01]  /*2c0e0*/  F2FP.F16.F32.PACK_AB R88, R89, R88 ;  /* 0x000000585958723e */ /* 0x000fe200000000ff */
        /* <DEDUP_REMOVED lines=9> */
[----:B------:R-:W-:Y:S01]  /*2c180*/  LOP3.LUT R200, R207, R194, RZ, 0x3c, !PT ;  /* 0x000000c2cfc87212 */ /* 0x000fe200078e3cff */
[----:B------:R1:W-:Y:S01]  /*2c190*/  STSM.16.M88.4 [R186], R124 ;  /* 0x0000007cba007844 */ /* 0x0003e20000000200 */
[----:B------:R-:W-:Y:S02]  /*2c1a0*/  SHF.R.U64 R193, R193, 0x3, RZ ;  /* 0x00000003c1c17819 */ /* 0x000fe400000012ff */
[----:B------:R-:W-:-:S02]  /*2c1b0*/  MOV R158, R158 ;  /* 0x0000009e009e7202 */ /* 0x000fc40000000f00 */
[----:B------:R-:W-:Y:S02]  /*2c1c0*/  F2FP.F16.F32.PACK_AB R90, R85, R84 ;  /* 0x00000054555a723e */ /* 0x000fe400000000ff */
[----:B------:R-:W-:Y:S02]  /*2c1d0*/  F2FP.F16.F32.PACK_AB R91, R87, R86 ;  /* 0x00000056575b723e */ /* 0x000fe400000000ff */
[----:B------:R-:W-:Y:S02]  /*2c1e0*/  F2FP.F16.F32.PACK_AB R81, R83, R82 ;  /* 0x000000525351723e */ /* 0x000fe400000000ff */
[----:B------:R-:W-:Y:S01]  /*2c1f0*/  F2FP.F16.F32.PACK_AB R72, R73, R72 ;  /* 0x000000484948723e */ /* 0x000fe200000000ff */
        /* <DEDUP_REMOVED lines=13> */
[----:B------:R-:W-:Y:S01]  /*2c2d0*/  F2FP.F16.F32.PACK_AB R56, R57, R56 ;  /* 0x000000383938723e */ /* 0x000fe200000000ff */
[----:B------:R-:W-:Y:S01]  /*2c2e0*/  IMAD.X R203, RZ, RZ, R19, P3 ;  /* 0x000000ffffcb7224 */ /* 0x000fe200018e0613 */
[----:B------:R-:W-:Y:S01]  /*2c2f0*/  LOP3.LUT R194, R0, R181, RZ, 0x3c, !PT ;  /* 0x000000b500c27212 */ /* 0x000fe200078e3cff */
[----:B------:R1:W-:Y:S01]  /*2c300*/  STSM.16.M88.4 [R172], R96 ;  /* 0x00000060ac007844 */ /* 0x0003e20000000200 */
[----:B------:R-:W-:Y:S01]  /*2c310*/  MOV R146, R146 ;  /* 0x0000009200927202 */ /* 0x000fe20000000f00 */
[----:B0-----:R-:W0:Y:S01]  /*2c320*/  LDC.64 R18, c[0x0][0xcd8] ;  /* 0x00033600ff127b82 */ /* 0x001e220000000a00 */
[----:B------:R-:W-:-:S02]  /*2c330*/  F2FP.F16.F32.PACK_AB R66, R61, R60 ;  /* 0x0000003c3d42723e */ /* 0x000fc400000000ff */
[----:B------:R-:W-:Y:S02]  /*2c340*/  F2FP.F16.F32.PACK_AB R67, R63, R62 ;  /* 0x0000003e3f43723e */ /* 0x000fe400000000ff */
[----:B------:R-:W-:Y:S02]  /*2c350*/  F2FP.F16.F32.PACK_AB R57, R59, R58 ;  /* 0x0000003a3b39723e */ /* 0x000fe400000000ff */
[----:B------:R-:W-:Y:S01]  /*2c360*/  F2FP.F16.F32.PACK_AB R48, R49, R48 ;  /* 0x000000303130723e */ /* 0x000fe200000000ff */
[----:B------:R1:W-:Y:S01]  /*2c370*/  STSM.16.M88.4 [R158], R88 ;  /* 0x000000589e007844 */ /* 0x0003e20000000200 */
        /* <DEDUP_REMOVED lines=29> */
[----:B------:R-:W-:Y:S01]  /*2c550*/  F2FP.F16.F32.PACK_AB R9, R11, R10 ;  /* 0x0000000a0b09723e */ /* 0x000fe200000000ff */
[----:B------:R1:W-:Y:S01]  /*2c560*/  STSM.16.M88.4 [R198], R48 ;  /* 0x00000030c6007844 */ /* 0x0003e20000000200 */
[----:B------:R-:W-:-:S02]  /*2c570*/  MOV R202, R202 ;  /* 0x000000ca00ca7202 */ /* 0x000fc40000000f00 */
[----:B------:R-:W-:Y:S02]  /*2c580*/  F2FP.F16.F32.PACK_AB R10, R5, R4 ;  /* 0x00000004050a723e */ /* 0x000fe400000000ff */
[----:B------:R-:W-:Y:S01]  /*2c590*/  F2FP.F16.F32.PACK_AB R11, R7, R6 ;  /* 0x00000006070b723e */ /* 0x000fe200000000ff */
[----:B------:R1:W-:Y:S01]  /*2c5a0*/  STSM.16.M88.4 [R196], R40 ;  /* 0x00000028c4007844 */ /* 0x0003e20000000200 */
[----:B------:R-:W2:Y:S03]  /*2c5b0*/  @P2 LDC.64 R6, c[0x0][0xce0] ;  /* 0x00033800ff062b82 */ /* 0x000ea60000000a00 */
[----:B------:R1:W-:Y:S04]  /*2c5c0*/  STSM.16.M88.4 [R194], R32 ;  /* 0x00000020c2007844 */ /* 0x0003e80000000200 */
[----:B------:R1:W-:Y:S04]  /*2c5d0*/  STSM.16.M88.4 [R188], R24 ;  /* 0x00000018bc007844 */ /* 0x0003e80000000200 */
[----:B------:R1:W-:Y:S01]  /*2c5e0*/  STSM.16.M88.4 [R202], R8 ;  /* 0x00000008ca007844 */ /* 0x0003e20000000200 */
[----:B------:R-:W-:Y:S01]  /*2c5f0*/  ULDC UR4, c[0x0][0xb88] ;  /* 0x0002e20000047ab9 */ /* 0x000fe20000000800 */
[----:B------:R-:W-:-:S02]  /*2c600*/  IMAD.MOV.U32 R4, RZ, RZ, RZ ;  /* 0x000000ffff047224 */ /* 0x000fc400078e00ff */
[----:B------:R-:W-:Y:S02]  /*2c610*/  IMAD.U32 R20, RZ, RZ, UR4 ;  /* 0x00000004ff147e24 */ /* 0x000fe4000f8e00ff */
[C---:B0-----:R-:W-:Y:S01]  /*2c620*/  IMAD.WIDE R18, R171.reuse, 0x4, R18 ;  /* 0x00000004ab127825 */ /* 0x041fe200078e0212 */
[----:B------:R-:W-:Y:S03]  /*2c630*/  BAR.SYNC.DEFER_BLOCKING 0x1, 0x100 ;  /* 0x0044000000007b1d */ /* 0x000fe60000010000 */
[----:B--2---:R-:W-:-:S03]  /*2c640*/  @P2 IMAD.WIDE R6, R171, 0x4, R6 ;  /* 0x00000004ab062825 */ /* 0x004fc600078e0206 */
[----:B------:R1:W5:Y:S04]  /*2c650*/  @P1 LDG.E R4, desc[UR56][R18.64] ;  /* 0x0000003812041981 */ /* 0x000368000c1e1900 */
[----:B------:R1:W5:Y:S01]  /*2c660*/  @P2 LDG.E R20, desc[UR56][R6.64] ;  /* 0x0000003806142981 */ /* 0x000362000c1e1900 */
[----:B------:R-:W-:Y:S01]  /*2c670*/  IMAD R13, R177, 0x80, R182 ;  /* 0x00000080b10d7824 */ /* 0x000fe200078e02b6 */
[----:B------:R-:W-:-:S03]  /*2c680*/  LOP3.LUT P0, RZ, R212, 0x3, RZ, 0xc0, !PT ;  /* 0x00000003d4ff7812 */ /* 0x000fc6000780c0ff */
[----:B------:R-:W-:Y:S01]  /*2c690*/  VIADD R5, R13, 0x8 ;  /* 0x000000080d057836 */ /* 0x000fe20000000000 */
[----:B------:R-:W-:Y:S09]  /*2c6a0*/  @P2 BRA `(.L_x_2969) ;  /* 0x0000000000102947 */ /* 0x000ff20003800000 */
[----:B------:R-:W-:Y:S05]  /*2c6b0*/  @!P1 BRA `(.L_x_2969) ;  /* 0x00000000000c9947 */ /* 0x000fea0003800000 */
[----:B-1----:R-:W2:Y:S04]  /*2c6c0*/  LDG.E R7, desc[UR56][R18.64] ;  /* 0x0000003812077981 */ /* 0x002ea8000c1e1900 */
[----:B-----5:R-:W2:Y:S02]  /*2c6d0*/  LDG.E R20, desc[UR56][R18.64+0x4] ;  /* 0x0000043812147981 */ /* 0x020ea4000c1e1900 */
[----:B--2---:R-:W-:-:S07]  /*2c6e0*/  IMAD.IADD R20, R20, 0x1, -R7 ;  /* 0x0000000114147824 */ /* 0x004fce00078e0a07 */
.L_x_2969:
[-C--:B-----5:R-:W-:Y:S01]  /*2c6f0*/  ISETP.GE.OR P2, PT, R13, R20.reuse, P0 ;  /* 0x000000140d00720c */ /* 0x0a0fe20000746670 */
[----:B------:R-:W-:Y:S01]  /*2c700*/  ULDC.64 UR4, c[0x0][0xc70] ;  /* 0x00031c0000047ab9 */ /* 0x000fe20000000a00 */
[----:B------:R-:W-:-:S11]  /*2c710*/  ISETP.GE.OR P0, PT, R5, R20, P0 ;  /* 0x000000140500720c */ /* 0x000fd60000706670 */
[----:B------:R-:W2:Y:S04]  /*2c720*/  @!P2 LDL R21, [R1+0x240] ;  /* 0x000240000115a983 */ /* 0x000ea80000100800 */
[----:B-1----:R-:W3:Y:S01]  /*2c730*/  @!P0 LDL R10, [R1+0x244] ;  /* 0x00024400010a8983 */ /* 0x002ee20000100800 */
[----:B------:R-:W-:Y:S02]  /*2c740*/  SHF.R.S32.HI R6, RZ, 0x1f, R170 ;  /* 0x0000001fff067819 */ /* 0x000fe400000114aa */
[--C-:B------:R-:W-:Y:S02]  /*2c750*/  SHF.R.S32.HI R5, RZ, 0x1f, R4.reuse ;  /* 0x0000001fff057819 */ /* 0x100fe40000011404 */
[----:B------:R-:W-:Y:S01]  /*2c760*/  SHF.R.S32.HI R0, RZ, 0x1f, R171 ;  /* 0x0000001fff007819 */ /* 0x000fe200000114ab */
[----:B------:R-:W-:Y:S01]  /*2c770*/  IMAD R7, R6, UR4, RZ ;  /* 0x0000000406077c24 */ /* 0x000fe2000f8e02ff */
[----:B------:R-:W-:Y:S01]  /*2c780*/  SEL R81, R171, RZ, !P1 ;  /* 0x000000ffab517207 */ /* 0x000fe20004800000 */
[----:B------:R-:W-:Y:S01]  /*2c790*/  IMAD.WIDE.U32 R8, R170, UR4, R4 ;  /* 0x00000004aa087c25 */ /* 0x000fe2000f8e0004 */
[----:B------:R-:W-:-:S03]  /*2c7a0*/  SEL R0, R0, RZ, !P1 ;  /* 0x000000ff00007207 */ /* 0x000fc60004800000 */
[----:B------:R-:W-:Y:S01]  /*2c7b0*/  IMAD R11, R170, UR5, R7 ;  /* 0x00000005aa0b7c24 */ /* 0x000fe2000f8e0207 */
[----:B------:R-:W-:Y:S01]  /*2c7c0*/  ULDC.64 UR4, c[0x0][0xc78] ;  /* 0x00031e0000047ab9 */ /* 0x000fe20000000a00 */
[----:B------:R-:W-:Y:S02]  /*2c7d0*/  IMAD R7, R162, 0x40, R160 ;  /* 0x00000040a2077824 */ /* 0x000fe400078e02a0 */
[----:B------:R-:W-:Y:S02]  /*2c7e0*/  IMAD.IADD R9, R9, 0x1, R11 ;  /* 0x0000000109097824 */ /* 0x000fe400078e020b */
[----:B------:R-:W-:-:S04]  /*2c7f0*/  IMAD.WIDE R2, R7, 0x2, R2 ;  /* 0x0000000207027825 */ /* 0x000fc800078e0202 */
[----:B------:R-:W-:Y:S01]  /*2c800*/  IMAD R7, R0, UR4, RZ ;  /* 0x0000000400077c24 */ /* 0x000fe2000f8e02ff */
[C---:B------:R-:W-:Y:S01]  /*2c810*/  IADD3 R25, P5, R2.reuse, 0x1000, RZ ;  /* 0x0000100002197810 */ /* 0x040fe20007fbe0ff */
[----:B------:R-:W-:Y:S01]  /*2c820*/  IMAD.WIDE.U32 R8, R81, UR4, R8 ;  /* 0x0000000451087c25 */ /* 0x000fe2000f8e0008 */
[----:B------:R-:W-:Y:S02]  /*2c830*/  IADD3 R29, P1, R2, 0x2000, RZ ;  /* 0x00002000021d7810 */ /* 0x000fe40007f3e0ff */
[----:B------:R-:W-:Y:S01]  /*2c840*/  LOP3.LUT R24, R25, 0x380, RZ, 0xc0, !PT ;  /* 0x0000038019187812 */ /* 0x000fe200078ec0ff */
[----:B------:R-:W-:Y:S01]  /*2c850*/  IMAD R11, R81, UR5, R7 ;  /* 0x00000005510b7c24 */ /* 0x000fe2000f8e0207 */
[----:B------:R-:W-:Y:S01]  /*2c860*/  SHF.R.S32.HI R7, RZ, 0x1f, R13 ;  /* 0x0000001fff077819 */ /* 0x000fe2000001140d */
[----:B------:R-:W-:Y:S01]  /*2c870*/  ULDC.64 UR4, c[0x0][0xc40] ;  /* 0x0003100000047ab9 */ /* 0x000fe20000000a00 */
[----:B------:R-:W-:Y:S02]  /*2c880*/  IADD3 R8, P3, R13, R8, RZ ;  /* 0x000000080d087210 */ /* 0x000fe40007f7e0ff */
[----:B------:R-:W-:-:S02]  /*2c890*/  LOP3.LUT R28, R29, 0x380, RZ, 0xc0, !PT ;  /* 0x000003801d1c7812 */ /* 0x000fc400078ec0ff */
[----:B------:R-:W-:Y:S02]  /*2c8a0*/  IADD3.X R7, R7, R9, R11, P3, !PT ;  /* 0x0000000907077210 */ /* 0x000fe40001ffe40b */
[----:B------:R-:W-:Y:S02]  /*2c8b0*/  LEA R18, P3, R8, UR4, 0x2 ;  /* 0x0000000408127c11 */ /* 0x000fe4000f8610ff */
[----:B------:R-:W-:Y:S02]  /*2c8c0*/  SHF.R.U64 R24, R24, 0x3, RZ ;  /* 0x0000000318187819 */ /* 0x000fe400000012ff */
[----:B------:R-:W-:Y:S01]  /*2c8d0*/  LEA.HI.X R19, R8, UR5, R7, 0x2, P3 ;  /* 0x0000000508137c11 */ /* 0x000fe200098f1407 */
[----:B------:R-:W-:Y:S01]  /*2c8e0*/  ULDC.64 UR4, c[0x0][0xba0] ;  /* 0x0002e80000047ab9 */ /* 0x000fe20000000a00 */
[----:B------:R-:W-:Y:S02]  /*2c8f0*/  IADD3 R33, P3, R2, 0x3000, RZ ;  /* 0x0000300002217810 */ /* 0x000fe40007f7e0ff */
[----:B------:R-:W-:-:S02]  /*2c900*/  SHF.R.U64 R28, R28, 0x3, RZ ;  /* 0x000000031c1c7819 */ /* 0x000fc400000012ff */
[----:B------:R-:W-:Y:S02]  /*2c910*/  LOP3.LUT R32, R33, 0x380, RZ, 0xc0, !PT ;  /* 0x0000038021207812 */ /* 0x000fe400078ec0ff */
[----:B------:R-:W-:Y:S01]  /*2c920*/  LOP3.LUT R24, R24, R25, RZ, 0x3c, !PT ;  /* 0x0000001918187212 */ /* 0x000fe200078e3cff */
[--C-:B------:R-:W-:Y:S01]  /*2c930*/  IMAD.X R25, RZ, RZ, R3.reuse, P5 ;  /* 0x000000ffff197224 */ /* 0x100fe200028e0603 */
[----:B------:R-:W-:Y:S02]  /*2c940*/  SHF.R.U64 R32, R32, 0x3, RZ ;  /* 0x0000000320207819 */ /* 0x000fe400000012ff */
[----:B------:R-:W-:Y:S01]  /*2c950*/  LOP3.LUT R28, R28, R29, RZ, 0x3c, !PT ;  /* 0x0000001d1c1c7212 */ /* 0x000fe200078e3cff */
[----:B------:R-:W-:Y:S01]  /*2c960*/  IMAD.X R29, RZ, RZ, R3, P1 ;  /* 0x000000ffff1d7224 */ /* 0x000fe200008e0603 */
[----:B------:R-:W-:Y:S02]  /*2c970*/  LOP3.LUT R32, R32, R33, RZ, 0x3c, !PT ;  /* 0x0000002120207212 */ /* 0x000fe400078e3cff */
[----:B------:R-:W-:-:S02]  /*2c980*/  IADD3 R37, P4, R2, 0x4000, RZ ;  /* 0x0000400002257810 */ /* 0x000fc40007f9e0ff */
[C---:B------:R-:W-:Y:S02]  /*2c990*/  IADD3 R41, P5, R2.reuse, 0x5000, RZ ;  /* 0x0000500002297810 */ /* 0x040fe40007fbe0ff */
[C---:B------:R-:W-:Y:S02]  /*2c9a0*/  IADD3 R45, P1, R2.reuse, 0x6000, RZ ;  /* 0x00006000022d7810 */ /* 0x040fe40007f3e0ff */
[----:B------:R-:W-:Y:S02]  /*2c9b0*/  IADD3.X R33, RZ, R3, RZ, P3, !PT ;  /* 0x00000003ff217210 */ /* 0x000fe40001ffe4ff */
[----:B------:R-:W-:Y:S02]  /*2c9c0*/  IADD3 R49, P3, R2, 0x7000, RZ ;  /* 0x0000700002317810 */ /* 0x000fe40007f7e0ff */
[----:B------:R-:W-:Y:S02]  /*2c9d0*/  LOP3.LUT R36, R37, 0x380, RZ, 0xc0, !PT ;  /* 0x0000038025247812 */ /* 0x000fe400078ec0ff */
[----:B------:R-:W-:-:S02]  /*2c9e0*/  LOP3.LUT R40, R41, 0x380, RZ, 0xc0, !PT ;  /* 0x0000038029287812 */ /* 0x000fc400078ec0ff */
[----:B------:R-:W-:Y:S02]  /*2c9f0*/  LOP3.LUT R44, R45, 0x380, RZ, 0xc0, !PT ;  /* 0x000003802d2c7812 */ /* 0x000fe400078ec0ff */
[----:B------:R-:W-:Y:S02]  /*2ca00*/  LOP3.LUT R48, R49, 0x380, RZ, 0xc0, !PT ;  /* 0x0000038031307812 */ /* 0x000fe400078ec0ff */
        /* <DEDUP_REMOVED lines=12> */
[C---:B------:R-:W-:Y:S02]  /*2cad0*/  IADD3 R53, P4, R2.reuse, 0x8000, RZ ;  /* 0x0000800002357810 */ /* 0x040fe40007f9e0ff */
[----:B------:R-:W-:-:S02]  /*2cae0*/  IADD3 R57, P5, R2, 0x9000, RZ ;  /* 0x0000900002397810 */ /* 0x000fc40007fbe0ff */
[C---:B------:R-:W-:Y:S02]  /*2caf0*/  IADD3 R9, P1, R2.reuse, 0xa000, RZ ;  /* 0x0000a00002097810 */ /* 0x040fe40007f3e0ff */
[----:B------:R-:W-:Y:S02]  /*2cb00*/  IADD3 R61, P3, R2, 0xb000, RZ ;  /* 0x0000b000023d7810 */ /* 0x000fe40007f7e0ff */
[----:B------:R-:W-:Y:S02]  /*2cb10*/  LOP3.LUT R52, R53, 0x380, RZ, 0xc0, !PT ;  /* 0x0000038035347812 */ /* 0x000fe400078ec0ff */
[----:B------:R-:W-:Y:S02]  /*2cb20*/  LOP3.LUT R56, R57, 0x380, RZ, 0xc0, !PT ;  /* 0x0000038039387812 */ /* 0x000fe400078ec0ff */
[----:B------:R-:W-:Y:S02]  /*2cb30*/  LOP3.LUT R8, R9, 0x380, RZ, 0xc0, !PT ;  /* 0x0000038009087812 */ /* 0x000fe400078ec0ff */
[----:B------:R-:W-:-:S02]  /*2cb40*/  LOP3.LUT R60, R61, 0x380, RZ, 0xc0, !PT ;  /* 0x000003803d3c7812 */ /* 0x000fc400078ec0ff */
        /* <DEDUP_REMOVED lines=15> */
[----:B------:R-:W-:Y:S02]  /*2cc40*/  IADD3 R12, P3, R2, 0xf000, RZ ;  /* 0x0000f000020c7810 */ /* 0x000fe40007f7e0ff */
[----:B------:R-:W-:Y:S02]  /*2cc50*/  LOP3.LUT R64, R65, 0x380, RZ, 0xc0, !PT ;  /* 0x0000038041407812 */ /* 0x000fe400078ec0ff */
        /* <DEDUP_REMOVED lines=8> */
[----:B------:R-:W-:Y:S02]  /*2cce0*/  SHF.R.U64 R7, R7, 0x3, RZ ;  /* 0x0000000307077819 */ /* 0x000fe400000012ff */
[----:B------:R-:W-:Y:S01]  /*2ccf0*/  LOP3.LUT R64, R64, R65, RZ, 0x3c, !PT ;  /* 0x0000004140407212 */ /* 0x000fe200078e3cff */
[--C-:B------:R-:W-:Y:S01]  /*2cd00*/  IMAD.X R65, RZ, RZ, R3.reuse, P4 ;  /* 0x000000ffff417224 */ /* 0x100fe200020e0603 */
[----:B------:R-:W-:Y:S01]  /*2cd10*/  LOP3.LUT R68, R68, R69, RZ, 0x3c, !PT ;  /* 0x0000004544447212 */ /* 0x000fe200078e3cff */
[--C-:B------:R-:W-:Y:S01]  /*2cd20*/  IMAD.X R69, RZ, RZ, R3.reuse, P5 ;  /* 0x000000ffff457224 */ /* 0x100fe200028e0603 */
[----:B------:R-:W-:Y:S01]  /*2cd30*/  LOP3.LUT R72, R72, R73, RZ, 0x3c, !PT ;  /* 0x0000004948487212 */ /* 0x000fe200078e3cff */
[----:B------:R-:W-:Y:S01]  /*2cd40*/  IMAD.X R73, RZ, RZ, R3, P1 ;  /* 0x000000ffff497224 */ /* 0x000fe200008e0603 */
[----:B------:R-:W-:Y:S02]  /*2cd50*/  LOP3.LUT R2, R11, R2, RZ, 0x3c, !PT ;  /* 0x000000020b027212 */ /* 0x000fe400078e3cff */
[----:B------:R-:W-:-:S02]  /*2cd60*/  IADD3.X R77, RZ, R3, RZ, P3, !PT ;  /* 0x00000003ff4d7210 */ /* 0x000fc40001ffe4ff */
[----:B------:R-:W-:Y:S01]  /*2cd70*/  LOP3.LUT R76, R7, R12, RZ, 0x3c, !PT ;  /* 0x0000000c074c7212 */ /* 0x000fe200078e3cff */
[----:B------:R-:W-:-:S04]  /*2cd80*/  IMAD R5, R5, UR4, RZ ;  /* 0x0000000405057c24 */ /* 0x000fc8000f8e02ff */
[----:B------:R-:W-:Y:S01]  /*2cd90*/  IMAD R5, R4, UR5, R5 ;  /* 0x0000000504057c24 */ /* 0x000fe2000f8e0205 */
[----:B------:R-:W-:Y:S01]  /*2cda0*/  SHF.R.S32.HI R163, RZ, 0x1f, R162 ;  /* 0x0000001fffa37819 */ /* 0x000fe200000114a2 */
[----:B------:R-:W-:Y:S01]  /*2cdb0*/  BSSY B1, `(.L_x_2970) ;  /* 0x000004a000017945 */ /* 0x000fe20003800000 */
[----:B--2---:R-:W-:Y:S04]  /*2cdc0*/  @!P2 STG.E desc[UR56][R18.64], R21 ;  /* 0x000000151200a986 */ /* 0x004fe8000c101938 */
[----:B---3--:R0:W-:Y:S04]  /*2cdd0*/  @!P0 STG.E desc[UR56][R18.64+0x20], R10 ;  /* 0x0000200a12008986 */ /* 0x0081e8000c101938 */
[----:B------:R1:W5:Y:S04]  /*2cde0*/  LD.E.128 R12, desc[UR56][R2.64] ;  /* 0x00000038020c7980 */ /* 0x000368000c101d00 */
[----:B------:R-:W5:Y:S04]  /*2cdf0*/  LD.E.128 R24, desc[UR56][R24.64] ;  /* 0x0000003818187980 */ /* 0x000f68000c101d00 */
[----:B------:R-:W5:Y:S01]  /*2ce00*/  LD.E.128 R28, desc[UR56][R28.64] ;  /* 0x000000381c1c7980 */ /* 0x000f62000c101d00 */
[--C-:B-1----:R-:W-:Y:S01]  /*2ce10*/  SHF.R.S32.HI R3, RZ, 0x1f, R160.reuse ;  /* 0x0000001fff037819 */ /* 0x102fe200000114a0 */
[----:B------:R-:W-:-:S02]  /*2ce20*/  IMAD.MOV.U32 R2, RZ, RZ, R160 ;  /* 0x000000ffff027224 */ /* 0x000fc400078e00a0 */
[----:B------:R-:W5:Y:S04]  /*2ce30*/  LD.E.128 R32, desc[UR56][R32.64] ;  /* 0x0000003820207980 */ /* 0x000f68000c101d00 */
[----:B------:R-:W5:Y:S04]  /*2ce40*/  LD.E.128 R36, desc[UR56][R36.64] ;  /* 0x0000003824247980 */ /* 0x000f68000c101d00 */
[----:B------:R-:W5:Y:S04]  /*2ce50*/  LD.E.128 R40, desc[UR56][R40.64] ;  /* 0x0000003828287980 */ /* 0x000f68000c101d00 */
[----:B------:R-:W5:Y:S04]  /*2ce60*/  LD.E.128 R44, desc[UR56][R44.64] ;  /* 0x000000382c2c7980 */ /* 0x000f68000c101d00 */
[----:B------:R-:W5:Y:S04]  /*2ce70*/  LD.E.128 R48, desc[UR56][R48.64] ;  /* 0x0000003830307980 */ /* 0x000f68000c101d00 */
[----:B------:R-:W5:Y:S04]  /*2ce80*/  LD.E.128 R52, desc[UR56][R52.64] ;  /* 0x0000003834347980 */ /* 0x000f68000c101d00 */
[----:B------:R-:W5:Y:S04]  /*2ce90*/  LD.E.128 R56, desc[UR56][R56.64] ;  /* 0x0000003838387980 */ /* 0x000f68000c101d00 */
[----:B0-----:R-:W5:Y:S04]  /*2cea0*/  LD.E.128 R8, desc[UR56][R8.64] ;  /* 0x0000003808087980 */ /* 0x001f68000c101d00 */
[----:B------:R-:W5:Y:S04]  /*2ceb0*/  LD.E.128 R60, desc[UR56][R60.64] ;  /* 0x000000383c3c7980 */ /* 0x000f68000c101d00 */
[----:B------:R-:W5:Y:S04]  /*2cec0*/  LD.E.128 R64, desc[UR56][R64.64] ;  /* 0x0000003840407980 */ /* 0x000f68000c101d00 */
[----:B------:R-:W5:Y:S04]  /*2ced0*/  LD.E.128 R68, desc[UR56][R68.64] ;  /* 0x0000003844447980 */ /* 0x000f68000c101d00 */
[----:B------:R-:W5:Y:S04]  /*2cee0*/  LD.E.128 R72, desc[UR56][R72.64] ;  /* 0x0000003848487980 */ /* 0x000f68000c101d00 */
[----:B------:R-:W5:Y:S01]  /*2cef0*/  LD.E.128 R76, desc[UR56][R76.64] ;  /* 0x000000384c4c7980 */ /* 0x000f62000c101d00 */
[----:B------:R-:W-:Y:S01]  /*2cf00*/  IMAD.WIDE.U32 R2, R4, UR4, R2 ;  /* 0x0000000404027c25 */ /* 0x000fe2000f8e0002 */
[----:B------:R-:W-:Y:S01]  /*2cf10*/  ULDC.64 UR4, c[0x0][0xbe0] ;  /* 0x0002f80000047ab9 */ /* 0x000fe20000000a00 */
[----:B------:R-:W-:Y:S01]  /*2cf20*/  @!PT LDS RZ, [RZ] ;  /* 0x00000000fffff984 */ /* 0x000fe20000000800 */
[----:B------:R-:W-:Y:S01]  /*2cf30*/  @!PT LDS RZ, [RZ] ;  /* 0x00000000fffff984 */ /* 0x000fe20000000800 */
[----:B------:R-:W-:Y:S01]  /*2cf40*/  @!PT LDS RZ, [RZ] ;  /* 0x00000000fffff984 */ /* 0x000fe20000000800 */
[----:B------:R-:W-:Y:S01]  /*2cf50*/  @!PT LDS RZ, [RZ] ;  /* 0x00000000fffff984 */ /* 0x000fe20000000800 */
[----:B------:R0:W-:Y:S06]  /*2cf60*/  MEMBAR.ALL.CTA ;  /* 0x0000000000007992 */ /* 0x0001ec0000008000 */
[----:B0-----:R-:W0:Y:S01]  /*2cf70*/  FENCE.VIEW.ASYNC.S ;  /* 0x00000000000073c6 */ /* 0x001e220000000000 */
[----:B------:R-:W-:-:S02]  /*2cf80*/  IMAD.IADD R3, R3, 0x1, R5 ;  /* 0x0000000103037824 */ /* 0x000fc400078e0205 */
[----:B------:R-:W-:Y:S02]  /*2cf90*/  IMAD R7, R6, UR4, RZ ;  /* 0x0000000406077c24 */ /* 0x000fe4000f8e02ff */
[----:B------:R-:W-:Y:S02]  /*2cfa0*/  IMAD R19, R177, -0x80, R20 ;  /* 0xffffff80b1137824 */ /* 0x000fe400078e0214 */
[----:B------:R-:W-:Y:S02]  /*2cfb0*/  VIADD R4, R162, 0x20 ;  /* 0x00000020a2047836 */ /* 0x000fe40000000000 */
[----:B------:R-:W-:Y:S01]  /*2cfc0*/  IMAD R7, R170, UR5, R7 ;  /* 0x00000005aa077c24 */ /* 0x000fe2000f8e0207 */
[-C--:B------:R-:W-:Y:S01]  /*2cfd0*/  ISETP.GE.AND P3, PT, R162, R19.reuse, PT ;  /* 0x00000013a200720c */ /* 0x080fe20003f66270 */
[----:B------:R-:W-:Y:S01]  /*2cfe0*/  IMAD.WIDE.U32 R2, R170, UR4, R2 ;  /* 0x00000004aa027c25 */ /* 0x000fe2000f8e0002 */
[----:B------:R-:W-:Y:S01]  /*2cff0*/  ULDC.64 UR4, c[0x0][0xbe8] ;  /* 0x0002fa0000047ab9 */ /* 0x000fe20000000a00 */
[----:B------:R-:W-:-:S02]  /*2d000*/  ISETP.GE.AND P2, PT, R4, R19, PT ;  /* 0x000000130400720c */ /* 0x000fc40003f46270 */
[----:B------:R-:W-:Y:S02]  /*2d010*/  IMAD R4, R0, UR4, RZ ;  /* 0x0000000400047c24 */ /* 0x000fe4000f8e02ff */
[----:B------:R-:W-:Y:S02]  /*2d020*/  VIADD R0, R145, 0x32420 ;  /* 0x0003242091007836 */ /* 0x000fe40000000000 */
[C---:B------:R-:W-:Y:S02]  /*2d030*/  VIADD R5, R162.reuse, 0x40 ;  /* 0x00000040a2057836 */ /* 0x040fe40000000000 */
[----:B------:R-:W-:Y:S01]  /*2d040*/  VIADD R6, R162, 0x60 ;  /* 0x00000060a2067836 */ /* 0x000fe20000000000 */
[----:B------:R-:W-:Y:S01]  /*2d050*/  PRMT R0, RZ, 0x654, R0 ;  /* 0x00000654ff007816 */ /* 0x000fe20000000000 */
[----:B------:R-:W-:Y:S01]  /*2d060*/  IMAD.IADD R3, R3, 0x1, R7 ;  /* 0x0000000103037824 */ /* 0x000fe200078e0207 */
[-C--:B------:R-:W-:Y:S02]  /*2d070*/  ISETP.GE.AND P0, PT, R5, R19.reuse, PT ;  /* 0x000000130500720c */ /* 0x080fe40003f06270 */
[----:B------:R-:W-:Y:S01]  /*2d080*/  ISETP.GE.AND P1, PT, R6, R19, PT ;  /* 0x000000130600720c */ /* 0x000fe20003f26270 */
[C---:B------:R-:W-:Y:S01]  /*2d090*/  IMAD R19, R81.reuse, UR5, R4 ;  /* 0x0000000551137c24 */ /* 0x040fe2000f8e0204 */
[----:B0-----:R0:W-:Y:S01]  /*2d0a0*/  SYNCS.ARRIVE.TRANS64.RED.A1T0 RZ, [R0+URZ], RZ ;  /* 0x000000ff00ff79a7 */ /* 0x0011e2000810043f */
[----:B------:R-:W-:-:S04]  /*2d0b0*/  IMAD.WIDE.U32 R6, R81, UR4, R2 ;  /* 0x0000000451067c25 */ /* 0x000fc8000f8e0002 */
[----:B------:R-:W-:-:S04]  /*2d0c0*/  IMAD.WIDE R4, R177, 0x80, R162 ;  /* 0x00000080b1047825 */ /* 0x000fc800078e02a2 */
[----:B------:R-:W-:Y:S01]  /*2d0d0*/  IMAD.IADD R21, R7, 0x1, R19 ;  /* 0x0000000107157824 */ /* 0x000fe200078e0213 */
[----:B0-----:R-:W-:Y:S06]  /*2d0e0*/  @P3 BRA `(.L_x_2971) ;  /* 0x0000000000583947 */ /* 0x001fec0003800000 */
[----:B------:R-:W-:Y:S01]  /*2d0f0*/  ULDC.64 UR4, c[0x0][0xbd8] ;  /* 0x0002f60000047ab9 */ /* 0x000fe20000000a00 */
[----:B------:R-:W-:Y:S01]  /*2d100*/  IMAD.MOV.U32 R2, RZ, RZ, R6 ;  /* 0x000000ffff027224 */ /* 0x000fe200078e0006 */
[----:B------:R-:W-:Y:S01]  /*2d110*/  ULDC.64 UR6, c[0x0][0xb80] ;  /* 0x0002e00000067ab9 */ /* 0x000fe20000000a00 */
[----:B------:R-:W-:Y:S01]  /*2d120*/  IMAD.MOV.U32 R3, RZ, RZ, R21 ;  /* 0x000000ffff037224 */ /* 0x000fe200078e0015 */
[----:B------:R-:W-:Y:S01]  /*2d130*/  IADD3 R0, R160, 0x40, RZ ;  /* 0x00000040a0007810 */ /* 0x000fe20007ffe0ff */
[----:B------:R-:W-:Y:S02]  /*2d140*/  IMAD R19, R5, UR4, RZ ;  /* 0x0000000405137c24 */ /* 0x000fe4000f8e02ff */
[----:B------:R-:W-:Y:S01]  /*2d150*/  IMAD.WIDE.U32 R2, R4, UR4, R2 ;  /* 0x0000000404027c25 */ /* 0x000fe2000f8e0002 */
[----:B------:R-:W-:Y:S02]  /*2d160*/  ULDC UR4, c[0x0][0xb8c] ;  /* 0x0002e30000047ab9 */ /* 0x000fe40000000800 */
[----:B------:R-:W-:Y:S01]  /*2d170*/  ISETP.GE.AND P5, PT, R160, UR4, PT ;  /* 0x00000004a0007c0c */ /* 0x000fe2000bfa6270 */
[----:B------:R-:W-:Y:S01]  /*2d180*/  IMAD R19, R4, UR5, R19 ;  /* 0x0000000504137c24 */ /* 0x000fe2000f8e0213 */
[----:B------:R-:W-:-:S02]  /*2d190*/  LEA R18, P3, R2, UR6, 0x1 ;  /* 0x0000000602127c11 */ /* 0x000fc4000f8608ff */
[----:B------:R-:W-:Y:S01]  /*2d1a0*/  ISETP.GE.AND P4, PT, R0, UR4, PT ;  /* 0x0000000400007c0c */ /* 0x000fe2000bf86270 */
[----:B------:R-:W-:Y:S02]  /*2d1b0*/  IMAD.IADD R3, R3, 0x1, R19 ;  /* 0x0000000103037824 */ /* 0x000fe400078e0213 */
        /* <DEDUP_REMOVED lines=9> */
.L_x_2971:
[----:B------:R-:W-:Y:S05]  /*2d250*/  BSYNC B1 ;  /* 0x0000000000017941 */ /* 0x000fea0003800000 */
.L_x_2970:
[----:B------:R-:W-:Y:S04]  /*2d260*/  BSSY B1, `(.L_x_2972) ;  /* 0x000001a000017945 */ /* 0x000fe80003800000 */
[----:B------:R-:W-:Y:S05]  /*2d270*/  @P2 BRA `(.L_x_2973) ;  /* 0x0000000000602947 */ /* 0x000fea0003800000 */
[----:B0----5:R-:W-:Y:S01]  /*2d280*/  IADD3 R13, P2, R4, 0x20, RZ ;  /* 0x00000020040d7810 */ /* 0x021fe20007f5e0ff */
[----:B------:R-:W-:Y:S01]  /*2d290*/  ULDC.64 UR6, c[0x0][0xbd8] ;  /* 0x0002f60000067ab9 */ /* 0x000fe20000000a00 */
[----:B------:R-:W-:Y:S01]  /*2d2a0*/  IMAD.MOV.U32 R2, RZ, RZ, R6 ;  /* 0x000000ffff027224 */ /* 0x000fe200078e0006 */
[----:B------:R-:W-:Y:S01]  /*2d2b0*/  ULDC UR4, c[0x0][0xb8c] ;  /* 0x0002e30000047ab9 */ /* 0x000fe20000000800 */
[----:B------:R-:W-:Y:S01]  /*2d2c0*/  IMAD.MOV.U32 R3, RZ, RZ, R21 ;  /* 0x000000ffff037224 */ /* 0x000fe200078e0015 */
[C---:B------:R-:W-:Y:S01]  /*2d2d0*/  ISETP.GE.AND P4, PT, R160.reuse, UR4, PT ;  /* 0x00000004a0007c0c */ /* 0x040fe2000bf86270 */
[----:B------:R-:W-:Y:S02]  /*2d2e0*/  IMAD.X R0, RZ, RZ, R5, P2 ;  /* 0x000000ffff007224 */ /* 0x000fe400010e0605 */
[----:B------:R-:W-:Y:S02]  /*2d2f0*/  VIADD R12, R160, 0x40 ;  /* 0x00000040a00c7836 */ /* 0x000fe40000000000 */
[----:B------:R-:W-:-:S02]  /*2d300*/  IMAD R0, R0, UR6, RZ ;  /* 0x0000000600007c24 */ /* 0x000fc4000f8e02ff */
        /* <DEDUP_REMOVED lines=15> */
.L_x_2973:
[----:B------:R-:W-:Y:S05]  /*2d400*/  BSYNC B1 ;  /* 0x0000000000017941 */ /* 0x000fea0003800000 */
.L_x_2972:
[----:B------:R-:W-:Y:S04]  /*2d410*/  BSSY B1, `(.L_x_2974) ;  /* 0x000001a000017945 */ /* 0x000fe80003800000 */
[----:B------:R-:W-:Y:S05]  /*2d420*/  @P0 BRA `(.L_x_2975) ;  /* 0x0000000000600947 */ /* 0x000fea0003800000 */
[----:B01---5:R-:W-:Y:S01]  /*2d430*/  IADD3 R13, P0, R4, 0x40, RZ ;  /* 0x00000040040d7810 */ /* 0x023fe20007f1e0ff */
        /* <DEDUP_REMOVED lines=23> */
.L_x_2975:
[----:B------:R-:W-:Y:S05]  /*2d5b0*/  BSYNC B1 ;  /* 0x0000000000017941 */ /* 0x000fea0003800000 */
.L_x_2974:
        /* <DEDUP_REMOVED lines=21> */
[----:B-----5:R3:W-:Y:S04]  /*2d710*/  @!P1 STG.E.128 desc[UR56][R4.64], R32 ;  /* 0x0000002004009986 */ /* 0x0207e8000c101d38 */
[----:B------:R3:W-:Y:S04]  /*2d720*/  @!P2 STG.E.128 desc[UR56][R4.64+0x80], R48 ;  /* 0x000080300400a986 */ /* 0x0007e8000c101d38 */
[----:B------:R3:W-:Y:S02]  /*2d730*/  @!P3 STG.E.128 desc[UR56][R4.64+0x100], R60 ;  /* 0x0001003c0400b986 */ /* 0x0007e4000c101d38 */
[----:B------:R-:W-:Y:S05]  /*2d740*/  @P0 BRA `(.L_x_2976) ;  /* 0x0000000800e80947 */ /* 0x000fea0003800000 */
[----:B------:R4:W-:Y:S01]  /*2d750*/  STG.E.128 desc[UR56][R4.64+0x180], R76 ;  /* 0x0001804c04007986 */ /* 0x0009e2000c101d38 */
[----:B------:R-:W-:Y:S05]  /*2d760*/  BRA `(.L_x_2976) ;  /* 0x0000000800e07947 */ /* 0x000fea0003800000 */
.L_x_2968:
[----:B------:R-:W-:Y:S01]  /*2d770*/  ULDC.64 UR4, c[0x0][0xcd8] ;  /* 0x0003360000047ab9 */ /* 0x000fe20000000a00 */
[----:B-1----:R-:W1:Y:S01]  /*2d780*/  LDC.64 R2, c[0x0][0xcd8] ;  /* 0x00033600ff027b82 */ /* 0x002e620000000a00 */
[----:B------:R-:W-:Y:S02]  /*2d790*/  ISETP.NE.U32.AND P0, PT, RZ, UR4, PT ;  /* 0x00000004ff007c0c */ /* 0x000fe4000bf05070 */
[----:B------:R-:W-:Y:S02]  /*2d7a0*/  MOV R7, RZ ;  /* 0x000000ff00077202 */ /* 0x000fe40000000f00 */
[----:B------:R-:W-:Y:S01]  /*2d7b0*/  ISETP.NE.AND.EX P0, PT, RZ, UR5, PT, P0 ;  /* 0x00000005ff007c0c */ /* 0x000fe2000bf05300 */
[----:B------:R-:W-:Y:S02]  /*2d7c0*/  ULDC.64 UR4, c[0x0][0xce0] ;  /* 0x0003380000047ab9 */ /* 0x000fe40000000a00 */
[----:B------:R-:W-:-:S04]  /*2d7d0*/  ISETP.NE.U32.AND P1, PT, RZ, UR4, PT ;  /* 0x00000004ff007c0c */ /* 0x000fc8000bf25070 */
[----:B------:R-:W-:Y:S01]  /*2d7e0*/  ISETP.NE.AND.EX P1, PT, RZ, UR5, PT, P1 ;  /* 0x00000005ff007c0c */ /* 0x000fe2000bf25310 */
[----:B-1----:R-:W-:-:S12]  /*2d7f0*/  IMAD.WIDE R2, R171, 0x4, R2 ;  /* 0x00000004ab027825 */ /* 0x002fd800078e0202 */
[----:B------:R-:W1:Y:S01]  /*2d800*/  @P1 LDC.64 R4, c[0x0][0xce0] ;  /* 0x00033800ff041b82 */ /* 0x000e620000000a00 */
[----:B------:R-:W-:Y:S02]  /*2d810*/  ULDC UR4, c[0x0][0xb88] ;  /* 0x0002e20000047ab9 */ /* 0x000fe40000000800 */
[----:B------:R-:W-:Y:S01]  /*2d820*/  IMAD.U32 R0, RZ, RZ, UR4 ;  /* 0x00000004ff007e24 */ /* 0x000fe2000f8e00ff */
[----:B------:R4:W5:Y:S01]  /*2d830*/  @P0 LDG.E R7, desc[UR56][R2.64] ;  /* 0x0000003802070981 */ /* 0x000962000c1e1900 */
[----:B-1----:R-:W-:-:S05]  /*2d840*/  @P1 IMAD.WIDE R4, R171, 0x4, R4 ;  /* 0x00000004ab041825 */ /* 0x002fca00078e0204 */
[----:B------:R4:W5:Y:S01]  /*2d850*/  @P1 LDG.E R0, desc[UR56][R4.64] ;  /* 0x0000003804001981 */ /* 0x000962000c1e1900 */
[----:B------:R-:W-:Y:S01]  /*2d860*/  ISETP.GT.AND P2, PT, R192, 0x7f, PT ;  /* 0x0000007fc000780c */ /* 0x000fe20003f44270 */
[----:B------:R-:W-:-:S12]  /*2d870*/  @P1 BRA `(.L_x_2977) ;  /* 0x0000000000101947 */ /* 0x000fd80003800000 */
[----:B------:R-:W-:Y:S05]  /*2d880*/  @!P0 BRA `(.L_x_2977) ;  /* 0x00000000000c8947 */ /* 0x000fea0003800000 */
[----:B----4-:R-:W4:Y:S04]  /*2d890*/  LDG.E R5, desc[UR56][R2.64] ;  /* 0x0000003802057981 */ /* 0x010f28000c1e1900 */
[----:B-----5:R-:W4:Y:S02]  /*2d8a0*/  LDG.E R0, desc[UR56][R2.64+0x4] ;  /* 0x0000043802007981 */ /* 0x020f24000c1e1900 */
[----:B----4-:R-:W-:-:S07]  /*2d8b0*/  IMAD.IADD R0, R0, 0x1, -R5 ;  /* 0x0000000100007824 */ /* 0x010fce00078e0a05 */
.L_x_2977:
[----:B----4-:R-:W-:Y:S01]  /*2d8c0*/  SHF.R.S32.HI R2, RZ, 0x1f, R171 ;  /* 0x0000001fff027819 */ /* 0x010fe200000114ab */
[----:B------:R-:W-:Y:S01]  /*2d8d0*/  BSSY B1, `(.L_x_2978) ;  /* 0x000001d000017945 */ /* 0x000fe20003800000 */
[----:B------:R-:W-:Y:S02]  /*2d8e0*/  SHF.R.S32.HI R8, RZ, 0x1f, R170 ;  /* 0x0000001fff087819 */ /* 0x000fe400000114aa */
[----:B------:R-:W-:Y:S02]  /*2d8f0*/  SHF.R.S32.HI R11, RZ, 0x1f, R160 ;  /* 0x0000001fff0b7819 */ /* 0x000fe400000114a0 */
[----:B------:R-:W-:Y:S02]  /*2d900*/  SEL R13, R171, RZ, !P0 ;  /* 0x000000ffab0d7207 */ /* 0x000fe40004000000 */
[----:B------:R-:W-:Y:S02]  /*2d910*/  SEL R9, R2, RZ, !P0 ;  /* 0x000000ff02097207 */ /* 0x000fe40004000000 */
[----:B-----5:R-:W-:Y:S01]  /*2d920*/  SHF.R.S32.HI R6, RZ, 0x1f, R7 ;  /* 0x0000001fff067819 */ /* 0x020fe20000011407 */
[----:B------:R-:W-:Y:S06]  /*2d930*/  @P2 BRA `(.L_x_2979) ;  /* 0x0000000000582947 */ /* 0x000fec0003800000 */
[----:B------:R-:W1:Y:S02]  /*2d940*/  S2R R3, SR_TID.X ;  /* 0x0000000000037919 */ /* 0x000e640000002100 */
[----:B-1----:R-:W-:-:S04]  /*2d950*/  IMAD R2, R177, 0x80, R3 ;  /* 0x00000080b1027824 */ /* 0x002fc800078e0203 */
[----:B------:R-:W-:-:S05]  /*2d960*/  VIADD R3, R2, 0xffffff80 ;  /* 0xffffff8002037836 */ /* 0x000fca0000000000 */
[----:B------:R-:W-:-:S13]  /*2d970*/  ISETP.GE.AND P0, PT, R3, R0, PT ;  /* 0x000000000300720c */ /* 0x000fda0003f06270 */
[----:B------:R-:W-:Y:S05]  /*2d980*/  @P0 BRA `(.L_x_2979) ;  /* 0x0000000000440947 */ /* 0x000fea0003800000 */
[C---:B------:R-:W-:Y:S01]  /*2d990*/  IADD3 R2, P0, R3.reuse, R7, RZ ;  /* 0x0000000703027210 */ /* 0x040fe20007f1e0ff */
        /* <DEDUP_REMOVED lines=16> */
.L_x_2979:
[----:B------:R-:W-:Y:S05]  /*2daa0*/  BSYNC B1 ;  /* 0x0000000000017941 */ /* 0x000fea0003800000 */
.L_x_2978:
[----:B------:R-:W-:Y:S01]  /*2dab0*/  ULDC.64 UR4, c[0x0][0xba0] ;  /* 0x0002e80000047ab9 */ /* 0x000fe20000000a00 */
[----:B------:R-:W-:Y:S01]  /*2dac0*/  IMAD.MOV.U32 R2, RZ, RZ, R160 ;  /* 0x000000ffff027224 */ /* 0x000fe200078e00a0 */
[----:B------:R-:W-:Y:S01]  /*2dad0*/  BSSY B1, `(.L_x_2980) ;  /* 0x000002f000017945 */ /* 0x000fe20003800000 */
[----:B-1----:R-:W-:Y:S02]  /*2dae0*/  IMAD.MOV.U32 R3, RZ, RZ, R11 ;  /* 0x000000ffff037224 */ /* 0x002fe400078e000b */
[----:B------:R-:W-:Y:S02]  /*2daf0*/  IMAD R4, R6, UR4, RZ ;  /* 0x0000000406047c24 */ /* 0x000fe4000f8e02ff */
[----:B------:R-:W-:-:S04]  /*2db00*/  IMAD.WIDE.U32 R2, R7, UR4, R2 ;  /* 0x0000000407027c25 */ /* 0x000fc8000f8e0002 */
[----:B------:R-:W-:Y:S01]  /*2db10*/  IMAD R7, R7, UR5, R4 ;  /* 0x0000000507077c24 */ /* 0x000fe2000f8e0204 */
[----:B------:R-:W-:Y:S01]  /*2db20*/  ULDC.64 UR4, c[0x0][0xbe0] ;  /* 0x0002f80000047ab9 */ /* 0x000fe20000000a00 */
[----:B------:R-:W-:Y:S02]  /*2db30*/  IMAD R11, R177, -0x80, R0 ;  /* 0xffffff80b10b7824 */ /* 0x000fe400078e0200 */
[----:B------:R-:W-:Y:S02]  /*2db40*/  IMAD R5, R8, UR4, RZ ;  /* 0x0000000408057c24 */ /* 0x000fe4000f8e02ff */
[----:B------:R-:W-:Y:S01]  /*2db50*/  IMAD.IADD R3, R3, 0x1, R7 ;  /* 0x0000000103037824 */ /* 0x000fe200078e0207 */
[----:B------:R-:W-:Y:S01]  /*2db60*/  ISETP.GE.AND P1, PT, R162, R11, PT ;  /* 0x0000000ba200720c */ /* 0x000fe20003f26270 */
[C---:B------:R-:W-:Y:S01]  /*2db70*/  IMAD R5, R170.reuse, UR5, R5 ;  /* 0x00000005aa057c24 */ /* 0x040fe2000f8e0205 */
[----:B------:R-:W-:Y:S01]  /*2db80*/  SHF.R.S32.HI R7, RZ, 0x1f, R162 ;  /* 0x0000001fff077819 */ /* 0x000fe200000114a2 */
[----:B------:R-:W-:Y:S01]  /*2db90*/  IMAD.WIDE.U32 R2, R170, UR4, R2 ;  /* 0x00000004aa027c25 */ /* 0x000fe2000f8e0002 */
[----:B------:R-:W-:-:S03]  /*2dba0*/  ULDC.64 UR4, c[0x0][0xbe8] ;  /* 0x0002fa0000047ab9 */ /* 0x000fc60000000a00 */
[----:B------:R-:W-:Y:S01]  /*2dbb0*/  VIADD R0, R162, 0x20 ;  /* 0x00000020a2007836 */ /* 0x000fe20000000000 */
[----:B------:R-:W-:Y:S01]  /*2dbc0*/  IADD3 R3, R3, R5, RZ ;  /* 0x0000000503037210 */ /* 0x000fe20007ffe0ff */
[----:B------:R-:W-:-:S03]  /*2dbd0*/  IMAD.MOV.U32 R6, RZ, RZ, R162 ;  /* 0x000000ffff067224 */ /* 0x000fc600078e00a2 */
[----:B------:R-:W-:Y:S01]  /*2dbe0*/  ISETP.GE.AND P0, PT, R0, R11, PT ;  /* 0x0000000b0000720c */ /* 0x000fe20003f06270 */
        /* <DEDUP_REMOVED lines=29> */
.L_x_2981:
[----:B------:R-:W-:Y:S05]  /*2ddc0*/  BSYNC B1 ;  /* 0x0000000000017941 */ /* 0x000fea0003800000 */
.L_x_2980:
[----:B------:R-:W-:Y:S01]  /*2ddd0*/  BSSY B1, `(.L_x_2982) ;  /* 0x000001c000017945 */ /* 0x000fe20003800000 */
[----:B------:R-:W-:Y:S01]  /*2dde0*/  ISETP.GE.AND P1, PT, R0, R11, PT ;  /* 0x0000000b0000720c */ /* 0x000fe20003f26270 */
[----:B-1----:R-:W-:Y:S02]  /*2ddf0*/  VIADD R8, R162, 0x60 ;  /* 0x00000060a2087836 */ /* 0x002fe40000000000 */
[----:B------:R-:W-:Y:S10]  /*2de00*/  @P0 BRA `(.L_x_2983) ;  /* 0x0000000000600947 */ /* 0x000ff40003800000 */
        /* <DEDUP_REMOVED lines=24> */
.L_x_2983:
[----:B------:R-:W-:Y:S05]  /*2df90*/  BSYNC B1 ;  /* 0x0000000000017941 */ /* 0x000fea0003800000 */
.L_x_2982:
        /* <DEDUP_REMOVED lines=27> */
.L_x_2985:
[----:B------:R-:W-:Y:S05]  /*2e150*/  BSYNC B1 ;  /* 0x0000000000017941 */ /* 0x000fea0003800000 */
.L_x_2984:
        /* <DEDUP_REMOVED lines=25> */
.L_x_2976:
[----:B------:R-:W-:Y:S05]  /*2e2f0*/  BSYNC B0 ;  /* 0x0000000000007941 */ /* 0x000fea0003800000 */
.L_x_2967:
[----:B------:R-:W-:Y:S02]  /*2e300*/  ULDC UR4, c[0x0][0xd14] ;  /* 0x0003450000047ab9 */ /* 0x000fe40000000800 */
[----:B---3--:R-:W-:-:S13]  /*2e310*/  ISETP.GE.AND P0, PT, R119, UR4, PT ;  /* 0x0000000477007c0c */ /* 0x008fda000bf06270 */
[----:B------:R-:W-:Y:S05]  /*2e320*/  @!P0 BRA `(.L_x_2986) ;  /* 0xfffffd2c006c8947 */ /* 0x000fea000383ffff */
[----:B------:R-:W-:Y:S05]  /*2e330*/  BRA `(.L_x_2764) ;  /* 0x0000006000ac7947 */ /* 0x000fea0003800000 */
.L_x_2762:
[----:B------:R-:W-:-:S08]  /*2e340*/  NOP ;  /* 0x0000000000007918 */ /* 0x000fd00000000000 */
[----:B------:R-:W0:-:S00]  /*2e350*/  USETMAXREG.DEALLOC.CTAPOOL 0x18 ;  /* 0x00000018000079c8 */ /* 0x000e0000080e0500 */
[----:B0-----:R-:W-:-:S06]  /*2e360*/  LOP3.LUT R0, R0, 0x3, RZ, 0xc0, !PT ;  /* 0x0000000300007812 */ /* 0x001fcc00078ec0ff */
[----:B------:R-:W0:Y:S02]  /*2e370*/  SHFL.IDX PT, R0, R0, RZ, 0x1f ;  /* 0x00001fff00007589 */ /* 0x000e2400000e0000 */
[----:B0-----:R-:W-:-:S13]  /*2e380*/  ISETP.NE.AND P0, PT, R0, RZ, PT ;  /* 0x000000ff0000720c */ /* 0x001fda0003f05270 */
[----:B------:R-:W-:Y:S05]  /*2e390*/  @P0 BRA `(.L_x_2764) ;  /* 0x0000006000940947 */ /* 0x000fea0003800000 */
        /* <DEDUP_REMOVED lines=41> */
[----:B0-----:R-:W-:-:S04]  /*2e630*/  SEL R0, R0, RZ, P0 ;  /* 0x000000ff00007207 */ /* 0x001fc80000000000 */
[----:B------:R-:W-:-:S05]  /*2e640*/  IADD3 R0, R3, R0, RZ ;  /* 0x0000000003007210 */ /* 0x000fca0007ffe0ff */
        /* <DEDUP_REMOVED lines=13> */
.L_x_2991:
        /* <DEDUP_REMOVED lines=16> */
.L_x_2990:
[----:B------:R-:W-:Y:S05]  /*2e820*/  BSYNC B0 ;  /* 0x0000000000007941 */ /* 0x000fea0003800000 */
.L_x_2989:
        /* <DEDUP_REMOVED lines=25> */
.L_x_2987:
        /* <DEDUP_REMOVED lines=20> */
.L_x_2992:
        /* <DEDUP_REMOVED lines=12> */
[----:B------:R-:W-:Y:S01]  /*2ebc0*/  @!P0 IADD3 R0, R0, -R9, RZ ;  /* 0x8000000900008210 */ /* 0x000fe20007ffe0ff */
        /* <DEDUP_REMOVED lines=35> */
[----:B------:R-:W-:Y:S02]  /*2ee00*/  @!P0 IADD3 R2, -R2, RZ, RZ ;  /* 0x000000ff02028210 */ /* 0x000fe40007ffe1ff */
[----:B------:R-:W-:-:S13]  /*2ee10*/  ISETP.NE.AND P0, PT, R8, RZ, PT ;  /* 0x000000ff0800720c */ /* 0x000fda0003f05270 */
[----:B------:R-:W-:Y:S01]  /*2ee20*/  @!P0 LOP3.LUT R2, RZ, R8, RZ, 0x33, !PT ;  /* 0x00000008ff028212 */ /* 0x000fe200078e33ff */
[----:B------:R-:W-:-:S04]  /*2ee30*/  IMAD.MOV R8, RZ, RZ, -R8 ;  /* 0x000000ffff087224 */ /* 0x000fc800078e0a08 */
[----:B------:R-:W-:Y:S01]  /*2ee40*/  IMAD R18, R2, R8, R5 ;  /* 0x0000000802127224 */ /* 0x000fe200078e0205 */
[----:B------:R-:W-:-:S05]  /*2ee50*/  LOP3.LUT R2, RZ, R2, RZ, 0x33, !PT ;  /* 0x00000002ff027212 */ /* 0x000fca00078e33ff */
[----:B------:R-:W-:Y:S01]  /*2ee60*/  IMAD.IADD R17, R17, 0x1, R2 ;  /* 0x0000000111117824 */ /* 0x000fe200078e0202 */
[----:B------:R-:W-:Y:S06]  /*2ee70*/  BRA `(.L_x_2993) ;  /* 0x00000000000c7947 */ /* 0x000fec0003800000 */
.L_x_2988:
[----:B------:R-:W-:Y:S02]  /*2ee80*/  IMAD.MOV.U32 R17, RZ, RZ, RZ ;  /* 0x000000ffff117224 */ /* 0x000fe400078e00ff */
[----:B------:R-:W-:Y:S02]  /*2ee90*/  IMAD.U32 R16, RZ, RZ, UR6 ;  /* 0x00000006ff107e24 */ /* 0x000fe4000f8e00ff */
[----:B------:R-:W-:-:S07]  /*2eea0*/  IMAD.MOV.U32 R18, RZ, RZ, RZ ;  /* 0x000000ffff127224 */ /* 0x000fce00078e00ff */
.L_x_2993:
        /* <DEDUP_REMOVED lines=16> */
[----:B------:R-:W-:Y:S01]  /*2efb0*/  ULDC.64 UR54, c[0x0][0x198] ;  /* 0x0000660000367ab9 */ /* 0x000fe20000000a00 */
[----:B------:R-:W-:Y:S01]  /*2efc0*/  ULDC UR51, c[0x0][0xc] ;  /* 0x0000030000337ab9 */ /* 0x000fe20000000800 */
[----:B------:R-:W-:Y:S01]  /*2efd0*/  UMOV UR52, URZ ;  /* 0x0000003f00347c82 */ /* 0x000fe20008000000 */
[----:B------:R1:W-:Y:S04]  /*2efe0*/  STL [R1+0x47c], R0 ;  /* 0x00047c0001007387 */ /* 0x0003e80000100800 */
[----:B------:R1:W-:Y:S04]  /*2eff0*/  STL [R1+0x470], RZ ;  /* 0x000470ff01007387 */ /* 0x0003e80000100800 */
[----:B------:R1:W-:Y:S02]  /*2f000*/  STL [R1+0x478], R0 ;  /* 0x0004780001007387 */ /* 0x0003e40000100800 */
.L_x_3094:
        /* <DEDUP_REMOVED lines=32> */
[----:B------:R-:W-:Y:S02]  /*2f210*/  ISETP.NE.AND.EX P3, PT, RZ, UR9, PT, P1 ;  /* 0x00000009ff007c0c */ /* 0x000fe4000bf65310 */
[----:B------:R-:W-:Y:S01]  /*2f220*/  ULDC UR5, c[0x0][0x2e0] ;  /* 0x0000b80000057ab9 */ /* 0x000fe20000000800 */
[----:B------:R-:W-:Y:S01]  /*2f230*/  USEL UR4, UR4, 0x1, UP0 ;  /* 0x0000000104047887 */ /* 0x000fe20008000000 */
[----:B------:R-:W-:-:S02]  /*2f240*/  ISETP.NE.U32.AND P1, PT, RZ, UR10, PT ;  /* 0x0000000aff007c0c */ /* 0x000fc4000bf25070 */
[----:B------:R-:W-:Y:S01]  /*2f250*/  MOV R9, UR6 ;  /* 0x0000000600097c02 */ /* 0x000fe20008000f00 */
[----:B------:R-:W-:Y:S01]  /*2f260*/  UIMAD UR4, UR4, UR5, URZ ;  /* 0x00000005040472a4 */ /* 0x000fe2000f8e023f */
[----:B------:R-:W-:-:S05]  /*2f270*/  ISETP.NE.AND.EX P1, PT, RZ, UR11, PT, P1 ;  /* 0x0000000bff007c0c */ /* 0x000fca000bf25310 */
[----:B------:R-:W-:Y:S01]  /*2f280*/  IMAD.U32 R7, RZ, RZ, UR4 ;  /* 0x00000004ff077e24 */ /* 0x000fe2000f8e00ff */
[----:B-1----:R-:W-:Y:S07]  /*2f290*/  @P0 BRA `(.L_x_2995) ;  /* 0x0000000000100947 */ /* 0x002fee0003800000 */
[----:B------:R-:W-:Y:S05]  /*2f2a0*/  @!P2 BRA `(.L_x_2995) ;  /* 0x00000000000ca947 */ /* 0x000fea0003800000 */
[----:B------:R-:W2:Y:S04]  /*2f2b0*/  LDG.E R5, desc[UR56][R2.64] ;  /* 0x0000003802057981 */ /* 0x000ea8000c1e1900 */
[----:B-----5:R-:W2:Y:S02]  /*2f2c0*/  LDG.E R0, desc[UR56][R2.64+0x4] ;  /* 0x0000043802007981 */ /* 0x020ea4000c1e1900 */
[----:B--2---:R-:W-:-:S07]  /*2f2d0*/  IMAD.IADD R0, R0, 0x1, -R5 ;  /* 0x0000000100007824 */ /* 0x004fce00078e0a05 */
.L_x_2995:
        /* <DEDUP_REMOVED lines=18> */
.L_x_2996:
[----:B------:R-:W-:Y:S05]  /*2f400*/  @!P3 BRA `(.L_x_2997) ;  /* 0x00000000000cb947 */ /* 0x000fea0003800000 */
[----:B------:R-:W2:Y:S04]  /*2f410*/  LDG.E R7, desc[UR56][R4.64] ;  /* 0x0000003804077981 */ /* 0x000ea8000c1e1900 */
[----:B-1----:R-:W2:Y:S02]  /*2f420*/  LDG.E R8, desc[UR56][R4.64+0x4] ;  /* 0x0000043804087981 */ /* 0x002ea4000c1e1900 */
[----:B--2---:R-:W-:-:S07]  /*2f430*/  IMAD.IADD R7, R8, 0x1, -R7 ;  /* 0x0000000108077824 */ /* 0x004fce00078e0a07 */
.L_x_2997:
[----:B--2---:R-:W2:Y:S04]  /*2f440*/  @P1 LDG.E R4, desc[UR56][R2.64] ;  /* 0x0000003802041981 */ /* 0x004ea8000c1e1900 */
[----:B------:R1:W2:Y:S02]  /*2f450*/  @P1 LDG.E R5, desc[UR56][R2.64+0x4] ;  /* 0x0000043802051981 */ /* 0x0002a4000c1e1900 */
[----:B-1----:R-:W1:Y:S02]  /*2f460*/  LDC.64 R2, c[0x0][0xad8] ;  /* 0x0002b600ff027b82 */ /* 0x002e640000000a00 */
[----:B-1----:R-:W-:Y:S01]  /*2f470*/  ISETP.GE.AND P2, PT, R3, 0x1, PT ;  /* 0x000000010300780c */ /* 0x002fe20003f46270 */
[----:B--2---:R-:W-:Y:S02]  /*2f480*/  @P1 IMAD.IADD R9, R5, 0x1, -R4 ;  /* 0x0000000105091824 */ /* 0x004fe400078e0a04 */
[----:B-----5:R-:W-:-:S04]  /*2f490*/  IMAD.IADD R5, R7, 0x1, -R6 ;  /* 0x0000000107057824 */ /* 0x020fc800078e0a06 */
[----:B------:R-:W-:-:S04]  /*2f4a0*/  IMAD.IADD R8, R5, 0x1, R9 ;  /* 0x0000000105087824 */ /* 0x000fc800078e0209 */
[----:B------:R-:W-:-:S04]  /*2f4b0*/  VIADD R4, R8, 0x5f ;  /* 0x0000005f08047836 */ /* 0x000fc80000000000 */
[----:B------:R-:W-:-:S05]  /*2f4c0*/  IMAD.HI R4, R4, 0x2aaaaaab, RZ ;  /* 0x2aaaaaab04047827 */ /* 0x000fca00078e02ff */
[----:B------:R-:W-:-:S04]  /*2f4d0*/  SHF.R.U32.HI R7, RZ, 0x1f, R4 ;  /* 0x0000001fff077819 */ /* 0x000fc80000011604 */
[----:B------:R-:W-:Y:S02]  /*2f4e0*/  LEA.HI.SX32 R20, R4, R7, 0x1c ;  /* 0x0000000704147211 */ /* 0x000fe400078fe2ff */
[----:B------:R-:W-:-:S04]  /*2f4f0*/  LEA R4, R17, 0x80, 0x7 ;  /* 0x0000008011047811 */ /* 0x000fc800078e38ff */
[----:B------:R-:W-:-:S05]  /*2f500*/  IADD3 R4, R8, R4, -R0 ;  /* 0x0000000408047210 */ /* 0x000fca0007ffe800 */
[----:B------:R-:W-:Y:S01]  /*2f510*/  IMAD.IADD R2, R4, 0x1, R2 ;  /* 0x0000000104027824 */ /* 0x000fe200078e0202 */
[----:B------:R-:W-:Y:S06]  /*2f520*/  @!P2 BRA `(.L_x_2998) ;  /* 0x000000000048a947 */ /* 0x000fec0003800000 */
[C---:B------:R-:W-:Y:S01]  /*2f530*/  ISETP.GT.AND P0, PT, R4.reuse, RZ, PT ;  /* 0x000000ff0400720c */ /* 0x040fe20003f04270 */
[----:B------:R-:W-:Y:S01]  /*2f540*/  BSSY B0, `(.L_x_2999) ;  /* 0x000000e000007945 */ /* 0x000fe20003800000 */
[----:B0-----:R-:W-:-:S11]  /*2f550*/  IADD3 R11, R4, -0x1, RZ ;  /* 0xffffffff040b7810 */ /* 0x001fd60007ffe0ff */
        /* <DEDUP_REMOVED lines=8> */
.L_x_3000:
[----:B------:R-:W-:-:S13]  /*2f5e0*/  ISETP.NE.AND P0, PT, R3, 0x1, PT ;  /* 0x000000010300780c */ /* 0x000fda0003f05270 */
[----:B------:R-:W0:Y:S02]  /*2f5f0*/  @P0 LDC.64 R6, c[0x0][0xae0] ;  /* 0x0002b800ff060b82 */ /* 0x000e240000000a00 */
[----:B0-----:R-:W-:-:S05]  /*2f600*/  @P0 IMAD.HI.U32 R6, R11, R6, RZ ;  /* 0x000000060b060227 */ /* 0x001fca00078e00ff */
[----:B------:R-:W-:-:S07]  /*2f610*/  @P0 SHF.R.U32.HI R11, RZ, R7, R6 ;  /* 0x00000007ff0b0219 */ /* 0x000fce0000011606 */
.L_x_3001:
[----:B------:R-:W-:Y:S05]  /*2f620*/  BSYNC B0 ;  /* 0x0000000000007941 */ /* 0x000fea0003800000 */
.L_x_2999:
[----:B------:R-:W-:-:S05]  /*2f630*/  IMAD R11, R11, R3, R3 ;  /* 0x000000030b0b7224 */ /* 0x000fca00078e0203 */
[----:B------:R-:W-:-:S07]  /*2f640*/  VIMNMX R2, R2, R11, PT ;  /* 0x0000000b02027248 */ /* 0x000fce0003fe0100 */
.L_x_2998:
        /* <DEDUP_REMOVED lines=9> */
[----:B0-----:R-:W-:-:S11]  /*2f6e0*/  LOP3.LUT R11, RZ, R0, RZ, 0x33, !PT ;  /* 0x00000000ff0b7212 */ /* 0x001fd600078e33ff */
[----:B------:R-:W0:Y:S02]  /*2f6f0*/  @P0 LDC.64 R6, c[0x0][0xae0] ;  /* 0x0002b800ff060b82 */ /* 0x000e240000000a00 */
[----:B0-----:R-:W-:-:S05]  /*2f700*/  @P0 IMAD.HI.U32 R6, R11, R6, RZ ;  /* 0x000000060b060227 */ /* 0x001fca00078e00ff */
[----:B------:R-:W-:-:S04]  /*2f710*/  @P0 SHF.R.U32.HI R11, RZ, R7, R6 ;  /* 0x00000007ff0b0219 */ /* 0x000fc80000011606 */
[----:B------:R-:W-:Y:S01]  /*2f720*/  LOP3.LUT R11, RZ, R11, RZ, 0x33, !PT ;  /* 0x0000000bff0b7212 */ /* 0x000fe200078e33ff */
[----:B------:R-:W-:Y:S06]  /*2f730*/  BRA `(.L_x_3005) ;  /* 0x0000000000147947 */ /* 0x000fec0003800000 */
.L_x_3004:
[----:B------:R-:W-:Y:S01]  /*2f740*/  ISETP.NE.AND P0, PT, R3, 0x1, PT ;  /* 0x000000010300780c */ /* 0x000fe20003f05270 */
[----:B0-----:R-:W-:-:S12]  /*2f750*/  IMAD.MOV.U32 R11, RZ, RZ, R0 ;  /* 0x000000ffff0b7224 */ /* 0x001fd800078e0000 */
[----:B------:R-:W0:Y:S02]  /*2f760*/  @P0 LDC.64 R6, c[0x0][0xae0] ;  /* 0x0002b800ff060b82 */ /* 0x000e240000000a00 */
[----:B0-----:R-:W-:-:S05]  /*2f770*/  @P0 IMAD.HI.U32 R6, R0, R6, RZ ;  /* 0x0000000600060227 */ /* 0x001fca00078e00ff */
[----:B------:R-:W-:-:S07]  /*2f780*/  @P0 SHF.R.U32.HI R11, RZ, R7, R6 ;  /* 0x00000007ff0b0219 */ /* 0x000fce0000011606 */
.L_x_3005:
[----:B------:R-:W-:Y:S05]  /*2f790*/  BSYNC B0 ;  /* 0x0000000000007941 */ /* 0x000fea0003800000 */
.L_x_3003:
[----:B------:R-:W-:-:S05]  /*2f7a0*/  IMAD R3, R11, R3, RZ ;  /* 0x000000030b037224 */ /* 0x000fca00078e02ff */
[----:B------:R-:W-:-:S07]  /*2f7b0*/  VIMNMX R8, R8, R3, !PT ;  /* 0x0000000308087248 */ /* 0x000fce0007fe0100 */
.L_x_3002:
        /* <DEDUP_REMOVED lines=35> */
.L_x_3163:
[----:B------:R-:W-:-:S03]  /*2f9f0*/  UMOV UR4, 0xffffffff ;  /* 0xffffffff00047882 */ /* 0x000fc60000000000 */
[----:B------:R-:W-:Y:S05]  /*2fa00*/  BRA.DIV UR4, `(.L_x_3009) ;  /* 0x0000005a04cc7947 */ /* 0x000fea000b800000 */
[----:B------:R-:W-:-:S13]  /*2fa10*/  ELECT P6, URZ, PT ;  /* 0x00000000003f782f */ /* 0x000fda00038c0000 */
.L_x_3166:
        /* <DEDUP_REMOVED lines=11> */
.L_x_3167:
[----:B------:R-:W-:Y:S04]  /*2fad0*/  BSSY B1, `(.L_x_3011) ;  /* 0x000004d000017945 */ /* 0x000fe80003800000 */
[----:B------:R-:W-:Y:S05]  /*2fae0*/  @!P6 BRA `(.L_x_3012) ;  /* 0x00000004002ce947 */ /* 0x000fea0003800000 */
[----:B0-----:R-:W1:Y:S04]  /*2faf0*/  LDL R11, [R1+0x474] ;  /* 0x00047400010b7983 */ /* 0x001e680000100800 */
[----:B------:R-:W2:Y:S01]  /*2fb00*/  LDL R9, [R1+0x47c] ;  /* 0x00047c0001097983 */ /* 0x000ea20000100800 */
[----:B-1----:R-:W-:Y:S01]  /*2fb10*/  IMAD R8, R11, 0x8, R7 ;  /* 0x000000080b087824 */ /* 0x002fe200078e0207 */
[----:B--2---:R-:W-:-:S04]  /*2fb20*/  SHF.L.U32 R9, R9, 0x1f, RZ ;  /* 0x0000001f09097819 */ /* 0x004fc800000006ff */
[----:B------:R-:W0:Y:S02]  /*2fb30*/  SYNCS.PHASECHK.TRANS64.TRYWAIT P0, [R8+URZ+0x324a0], R9 ;  /* 0x0324a009080075a7 */ /* 0x000e24000800017f */
[----:B0-----:R-:W-:Y:S05]  /*2fb40*/  @!P0 BRA `(.L_x_3013) ;  /* 0x0000005800b08947 */ /* 0x001fea0003800000 */
.L_x_3168:
        /* <DEDUP_REMOVED lines=11> */
.L_x_3014:
        /* <DEDUP_REMOVED lines=12> */
[----:B------:R-:W-:-:S04]  /*2fcc0*/  IMAD R11, R3, 0x60, R10 ;  /* 0x00000060030b7824 */ /* 0x000fc800078e020a */
[----:B------:R-:W-:-:S05]  /*2fcd0*/  VIADD R11, R11, 0xffffffa0 ;  /* 0xffffffa00b0b7836 */ /* 0x000fca0000000000 */
[----:B------:R-:W-:-:S03]  /*2fce0*/  R2UR UR11, R11 ;  /* 0x000000000b0b72ca */ /* 0x000fc600000e0000 */
[----:B------:R-:W-:-:S10]  /*2fcf0*/  UIADD3 UR8, UR8, 0x1c400, URZ ;  /* 0x0001c40008087890 */ /* 0x000fd4000fffe03f */
[----:B------:R1:W-:Y:S01]  /*2fd00*/  UTMALDG.4D [UR8], [UR4], desc[UR6] ;  /* 0x00000608040075b4 */ /* 0x0003e20008019000 */
[----:B------:R-:W2:Y:S02]  /*2fd10*/  SYNCS.PHASECHK.TRANS64.TRYWAIT P0, [R8+URZ+0x324c0], R9 ;  /* 0x0324c009080075a7 */ /* 0x000ea4000800017f */
[----:B-12---:R-:W-:Y:S05]  /*2fd20*/  @!P0 BRA `(.L_x_3015) ;  /* 0x00000058004c8947 */ /* 0x006fea0003800000 */
.L_x_3169:
        /* <DEDUP_REMOVED lines=8> */
.L_x_3016:
        /* <DEDUP_REMOVED lines=31> */
.L_x_3012:
[----:B------:R-:W-:Y:S05]  /*2ffa0*/  BSYNC B1 ;  /* 0x0000000000017941 */ /* 0x000fea0003800000 */
.L_x_3011:
[----:B-1----:R-:W2:Y:S04]  /*2ffb0*/  LDL.LU R8, [R1+0x474] ;  /* 0x0004740001087983 */ /* 0x002ea80000300800 */
[----:B0-----:R-:W3:Y:S01]  /*2ffc0*/  LDL.LU R11, [R1+0x47c] ;  /* 0x00047c00010b7983 */ /* 0x001ee20000300800 */
        /* <DEDUP_REMOVED lines=14> */
.L_x_3023:
        /* <DEDUP_REMOVED lines=9> */
.L_x_3170:
        /* <DEDUP_REMOVED lines=11> */
.L_x_3020:
        /* <DEDUP_REMOVED lines=17> */
.L_x_3171:
        /* <DEDUP_REMOVED lines=8> */
.L_x_3022:
        /* <DEDUP_REMOVED lines=31> */
.L_x_3018:
[----:B------:R-:W-:Y:S05]  /*30570*/  BSYNC B1 ;  /* 0x0000000000017941 */ /* 0x000fea0003800000 */
.L_x_3017:
[----:B------:R-:W2:Y:S04]  /*30580*/  LDL.LU R9, [R1+0x474] ;  /* 0x0004740001097983 */ /* 0x000ea80000300800 */
[----:B------:R-:W3:Y:S01]  /*30590*/  LDL.LU R11, [R1+0x47c] ;  /* 0x00047c00010b7983 */ /* 0x000ee20000300800 */
[----:B------:R-:W-:Y:S01]  /*305a0*/  VIADD R3, R3, 0xffffffff ;  /* 0xffffffff03037836 */ /* 0x000fe20000000000 */
[----:B------:R-:W-:Y:S01]  /*305b0*/  IADD3 R8, R8, -0x60, RZ ;  /* 0xffffffa008087810 */ /* 0x000fe20007ffe0ff */
[----:B--2---:R-:W-:-:S05]  /*305c0*/  VIADD R9, R9, 0x1 ;  /* 0x0000000109097836 */ /* 0x004fca0000000000 */
[----:B------:R-:W-:-:S04]  /*305d0*/  ISETP.NE.AND P0, PT, R9, 0x2, PT ;  /* 0x000000020900780c */ /* 0x000fc80003f05270 */
[----:B------:R-:W-:Y:S02]  /*305e0*/  SEL R10, RZ, 0x1, P0 ;  /* 0x00000001ff0a7807 */ /* 0x000fe40000000000 */
[----:B------:R-:W-:Y:S02]  /*305f0*/  SEL R9, R9, RZ, P0 ;  /* 0x000000ff09097207 */ /* 0x000fe40000000000 */
[----:B---3--:R-:W-:Y:S02]  /*30600*/  LOP3.LUT R11, R11, R10, RZ, 0x3c, !PT ;  /* 0x0000000a0b0b7212 */ /* 0x008fe400078e3cff */
[----:B------:R-:W-:Y:S01]  /*30610*/  ISETP.GT.AND P0, PT, R3, R2, PT ;  /* 0x000000020300720c */ /* 0x000fe20003f04270 */
[----:B------:R1:W-:Y:S04]  /*30620*/  STL [R1+0x474], R9 ;  /* 0x0004740901007387 */ /* 0x0003e80000100800 */
[----:B------:R1:W-:Y:S08]  /*30630*/  STL [R1+0x47c], R11 ;  /* 0x00047c0b01007387 */ /* 0x0003f00000100800 */
[----:B------:R-:W-:Y:S05]  /*30640*/  @P0 BRA `(.L_x_3023) ;  /* 0xfffffff800980947 */ /* 0x000fea000383ffff */
.L_x_3007:
[----:B------:R-:W-:Y:S05]  /*30650*/  BSYNC B0 ;  /* 0x0000000000007941 */ /* 0x000fea0003800000 */
.L_x_3006:
[----:B------:R-:W2:Y:S01]  /*30660*/  LDC.64 R2, c[0x0][0xad8] ;  /* 0x0002b600ff027b82 */ /* 0x000ea20000000a00 */
[----:B------:R-:W-:Y:S07]  /*30670*/  @!P2 WARPSYNC.ALL ;  /* 0x000000000000a948 */ /* 0x000fee0003800000 */
[----:B------:R-:W-:Y:S01]  /*30680*/  @!P2 BAR.SYNC.DEFER_BLOCKING 0xc, 0x120 ;  /* 0x030480000000ab1d */ /* 0x000fe20000010000 */
[----:B--2---:R-:W-:Y:S01]  /*30690*/  ISETP.GE.AND P0, PT, R3, 0x1, PT ;  /* 0x000000010300780c */ /* 0x004fe20003f06270 */
        /* <DEDUP_REMOVED lines=13> */
.L_x_3026:
[----:B------:R-:W-:-:S13]  /*30770*/  ISETP.NE.AND P1, PT, R3, 0x1, PT ;  /* 0x000000010300780c */ /* 0x000fda0003f25270 */
[----:B------:R-:W2:Y:S02]  /*30780*/  @P1 LDC.64 R4, c[0x0][0xae0] ;  /* 0x0002b800ff041b82 */ /* 0x000ea40000000a00 */
[----:B--2---:R-:W-:-:S05]  /*30790*/  @P1 IMAD.HI.U32 R4, R6, R4, RZ ;  /* 0x0000000406041227 */ /* 0x004fca00078e00ff */
[----:B------:R-:W-:-:S07]  /*307a0*/  @P1 SHF.R.U32.HI R6, RZ, R5, R4 ;  /* 0x00000005ff061219 */ /* 0x000fce0000011604 */
.L_x_3027:
[----:B------:R-:W-:Y:S05]  /*307b0*/  BSYNC B0 ;  /* 0x0000000000007941 */ /* 0x000fea0003800000 */
.L_x_3025:
[----:B------:R-:W-:-:S05]  /*307c0*/  IMAD R5, R6, R3, R3 ;  /* 0x0000000306057224 */ /* 0x000fca00078e0203 */
[----:B------:R-:W-:-:S07]  /*307d0*/  VIMNMX R2, R2, R5, PT ;  /* 0x0000000502027248 */ /* 0x000fce0003fe0100 */
.L_x_3024:
        /* <DEDUP_REMOVED lines=19> */
.L_x_3030:
[----:B------:R-:W-:-:S13]  /*30910*/  ISETP.NE.AND P0, PT, R3, 0x1, PT ;  /* 0x000000010300780c */ /* 0x000fda0003f05270 */
[----:B------:R-:W3:Y:S02]  /*30920*/  @P0 LDC.64 R4, c[0x0][0xae0] ;  /* 0x0002b800ff040b82 */ /* 0x000ee40000000a00 */
[----:B---3--:R-:W-:-:S05]  /*30930*/  @P0 IMAD.HI.U32 R4, R0, R4, RZ ;  /* 0x0000000400040227 */ /* 0x008fca00078e00ff */
[----:B------:R-:W-:-:S07]  /*30940*/  @P0 SHF.R.U32.HI R0, RZ, R5, R4 ;  /* 0x00000005ff000219 */ /* 0x000fce0000011604 */
.L_x_3031:
[----:B------:R-:W-:Y:S05]  /*30950*/  BSYNC B0 ;  /* 0x0000000000007941 */ /* 0x000fea0003800000 */
.L_x_3029:
[----:B------:R-:W-:-:S05]  /*30960*/  IMAD R3, R0, R3, RZ ;  /* 0x0000000300037224 */ /* 0x000fca00078e02ff */
[----:B------:R-:W-:-:S07]  /*30970*/  VIMNMX R2, R2, R3, !PT ;  /* 0x0000000302027248 */ /* 0x000fce0007fe0100 */
.L_x_3028:
        /* <DEDUP_REMOVED lines=25> */
.L_x_3033:
        /* <DEDUP_REMOVED lines=12> */
[----:B01----:R-:W-:Y:S01]  /*30bd0*/  MOV R11, UR5 ;  /* 0x00000005000b7c02 */ /* 0x003fe20008000f00 */
[----:B------:R-:W0:Y:S01]  /*30be0*/  LDC.64 R2, c[0x4][R2] ;  /* 0x0100000002027b82 */ /* 0x000e220000000a00 */
[----:B------:R-:W-:Y:S02]  /*30bf0*/  IMAD.U32 R5, RZ, RZ, UR7 ;  /* 0x00000007ff057e24 */ /* 0x000fe4000f8e00ff */
[----:B--2---:R-:W-:Y:S02]  /*30c00*/  IMAD.U32 R6, RZ, RZ, UR8 ;  /* 0x00000008ff067e24 */ /* 0x004fe4000f8e00ff */
[----:B------:R-:W-:-:S02]  /*30c10*/  IMAD.U32 R7, RZ, RZ, UR9 ;  /* 0x00000009ff077e24 */ /* 0x000fc4000f8e00ff */
[----:B------:R-:W-:Y:S02]  /*30c20*/  IMAD.U32 R10, RZ, RZ, UR4 ;  /* 0x00000004ff0a7e24 */ /* 0x000fe4000f8e00ff */
[----:B------:R-:W-:Y:S02]  /*30c30*/  IMAD.MOV.U32 R8, RZ, RZ, 0x70 ;  /* 0x00000070ff087424 */ /* 0x000fe400078e00ff */
[----:B------:R-:W-:Y:S02]  /*30c40*/  IMAD.MOV.U32 R12, RZ, RZ, 0x1 ;  /* 0x00000001ff0c7424 */ /* 0x000fe400078e00ff */
[----:B------:R-:W-:-:S07]  /*30c50*/  IMAD.MOV.U32 R13, RZ, RZ, RZ ;  /* 0x000000ffff0d7224 */ /* 0x000fce00078e00ff */
[----:B------:R-:W-:-:S07]  /*30c60*/  LEPC R20, `(.L_x_3035) ;  /* 0x000000001014794e */ /* 0x000fce0000000000 */
[----:B0-----:R-:W-:Y:S05]  /*30c70*/  CALL.ABS.NOINC R2 ;  /* 0x0000000002007343 */ /* 0x001fea0003c00000 */
.L_x_3035:
        /* <DEDUP_REMOVED lines=10> */
[----:B------:R-:W-:Y:S01]  /*30d20*/  MOV R12, 0x1 ;  /* 0x00000001000c7802 */ /* 0x000fe20000000f00 */
[----:B------:R-:W-:Y:S02]  /*30d30*/  IMAD.U32 R5, RZ, RZ, UR7 ;  /* 0x00000007ff057e24 */ /* 0x000fe4000f8e00ff */
[----:B--2---:R-:W-:Y:S02]  /*30d40*/  IMAD.U32 R6, RZ, RZ, UR8 ;  /* 0x00000008ff067e24 */ /* 0x004fe4000f8e00ff */
[----:B------:R-:W-:-:S02]  /*30d50*/  IMAD.U32 R7, RZ, RZ, UR9 ;  /* 0x00000009ff077e24 */ /* 0x000fc4000f8e00ff */
[----:B------:R-:W-:Y:S02]  /*30d60*/  IMAD.U32 R10, RZ, RZ, UR4 ;  /* 0x00000004ff0a7e24 */ /* 0x000fe4000f8e00ff */
[----:B01----:R-:W-:Y:S02]  /*30d70*/  IMAD.U32 R11, RZ, RZ, UR5 ;  /* 0x00000005ff0b7e24 */ /* 0x003fe4000f8e00ff */
[----:B------:R-:W-:Y:S02]  /*30d80*/  IMAD.MOV.U32 R8, RZ, RZ, 0x70 ;  /* 0x00000070ff087424 */ /* 0x000fe400078e00ff */
[----:B---3--:R-:W-:-:S07]  /*30d90*/  IMAD.MOV.U32 R13, RZ, RZ, RZ ;  /* 0x000000ffff0d7224 */ /* 0x008fce00078e00ff */
[----:B------:R-:W-:-:S07]  /*30da0*/  LEPC R20, `(.L_x_3037) ;  /* 0x000000001014794e */ /* 0x000fce0000000000 */
[----:B----4-:R-:W-:Y:S05]  /*30db0*/  CALL.ABS.NOINC R2 ;  /* 0x0000000002007343 */ /* 0x010fea0003c00000 */
.L_x_3037:
        /* <DEDUP_REMOVED lines=16> */
.L_x_3036:
[----:B--2---:R-:W2:Y:S01]  /*30ec0*/  LDL.LU R6, [R1+0x490] ;  /* 0x0004900001067983 */ /* 0x004ea20000300800 */
[----:B------:R-:W3:Y:S01]  /*30ed0*/  LDC R0, c[0x0][0x428] ;  /* 0x00010a00ff007b82 */ /* 0x000ee20000000800 */
[----:B------:R-:W-:Y:S01]  /*30ee0*/  ULDC.64 UR4, c[0x0][0xaf0] ;  /* 0x0002bc0000047ab9 */ /* 0x000fe20000000a00 */
[----:B------:R-:W-:Y:S01]  /*30ef0*/  MOV R4, R19 ;  /* 0x0000001300047202 */ /* 0x000fe20000000f00 */
[----:B------:R-:W4:Y:S01]  /*30f00*/  S2R R5, SR_TID.X ;  /* 0x0000000000057919 */ /* 0x000f220000002100 */
[----:B---3--:R-:W-:Y:S01]  /*30f10*/  ISETP.NE.AND P0, PT, R0, 0x1, PT ;  /* 0x000000010000780c */ /* 0x008fe20003f05270 */
[----:B------:R-:W-:Y:S01]  /*30f20*/  IMAD.MOV.U32 R0, RZ, RZ, R18 ;  /* 0x000000ffff007224 */ /* 0x000fe200078e0012 */
[----:B----4-:R-:W-:-:S11]  /*30f30*/  LOP3.LUT R5, R5, 0x1f, RZ, 0xc0, !PT ;  /* 0x0000001f05057812 */ /* 0x010fd600078ec0ff */
        /* <DEDUP_REMOVED lines=17> */
[----:B------:R-:W-:Y:S01]  /*31050*/  VOTEU.ALL UP0, P6 ;  /* 0x00000000003f7886 */ /* 0x000fe20003000000 */
[----:B---3--:R-:W-:Y:S01]  /*31060*/  SEL R2, R19, RZ, !P0 ;  /* 0x000000ff13027207 */ /* 0x008fe20004000000 */
[----:B--2---:R-:W-:-:S07]  /*31070*/  IMAD R17, R17, 0x80, R6 ;  /* 0x0000008011117824 */ /* 0x004fce00078e0206 */
.L_x_3038:
        /* <DEDUP_REMOVED lines=10> */
[----:B------:R-:W2:Y:S01]  /*31120*/  LDL R3, [R1+0x48c] ;  /* 0x00048c0001037983 */ /* 0x000ea20000100800 */
[----:B------:R-:W3:Y:S01]  /*31130*/  LDC.64 R20, c[0x0][0x3f8] ;  /* 0x0000fe00ff147b82 */ /* 0x000ee20000000a00 */
[----:B------:R-:W-:Y:S02]  /*31140*/  ULDC.64 UR4, c[0x0][0xb00] ;  /* 0x0002c00000047ab9 */ /* 0x000fe40000000a00 */
[----:B---3--:R-:W-:Y:S01]  /*31150*/  LOP3.LUT P0, RZ, R20, UR4, RZ, 0xfc, !PT ;  /* 0x0000000414ff7c12 */ /* 0x008fe2000f80fcff */
[----:B------:R-:W-:-:S03]  /*31160*/  UMOV UR4, 0xffffffff ;  /* 0xffffffff00047882 */ /* 0x000fc60000000000 */
[----:B------:R-:W-:-:S04]  /*31170*/  LOP3.LUT P0, RZ, R21, UR5, RZ, 0xfc, P0 ;  /* 0x0000000515ff7c12 */ /* 0x000fc8000800fcff */
[----:B-----5:R-:W-:Y:S01]  /*31180*/  SEL R6, R4, RZ, !P0 ;  /* 0x000000ff04067207 */ /* 0x020fe20004000000 */
[----:B--2---:R-:W-:Y:S01]  /*31190*/  VIADD R3, R3, 0xffffffff ;  /* 0xffffffff03037836 */ /* 0x004fe20000000000 */
[----:B------:R-:W-:Y:S07]  /*311a0*/  BRA.DIV UR4, `(.L_x_3039) ;  /* 0x0000004604687947 */ /* 0x000fee000b800000 */
.L_x_3174:
[----:B------:R-:W-:Y:S01]  /*311b0*/  UMOV UR4, 0xffffffff ;  /* 0xffffffff00047882 */ /* 0x000fe20000000000 */
[----:B------:R-:W-:Y:S02]  /*311c0*/  SHF.R.S32.HI R8, RZ, 0x1f, R4 ;  /* 0x0000001fff087819 */ /* 0x000fe40000011404 */
[----:B------:R-:W-:Y:S05]  /*311d0*/  BRA.DIV UR4, `(.L_x_3040) ;  /* 0x0000004604907947 */ /* 0x000fea000b800000 */
[----:B------:R-:W-:-:S13]  /*311e0*/  ELECT P6, URZ, PT ;  /* 0x00000000003f782f */ /* 0x000fda00038c0000 */
.L_x_3177:
[----:B------:R-:W-:Y:S05]  /*311f0*/  @!P6 BRA `(.L_x_3041) ;  /* 0x0000000000fce947 */ /* 0x000fea0003800000 */
[----:B------:R-:W-:-:S04]  /*31200*/  ISETP.NE.U32.AND P0, PT, R20, RZ, PT ;  /* 0x000000ff1400720c */ /* 0x000fc80003f05070 */
[----:B------:R-:W-:-:S13]  /*31210*/  ISETP.NE.AND.EX P0, PT, R21, RZ, PT, P0 ;  /* 0x000000ff1500720c */ /* 0x000fda0003f05300 */
[----:B------:R-:W-:Y:S05]  /*31220*/  @!P0 BRA `(.L_x_3042) ;  /* 0x0000000000488947 */ /* 0x000fea0003800000 */
[----:B-1----:R-:W1:Y:S01]  /*31230*/  LDC R9, c[0x0][0x41c] ;  /* 0x00010700ff097b82 */ /* 0x002e620000000800 */
[----:B------:R-:W-:Y:S01]  /*31240*/  IMAD.MOV.U32 R5, RZ, RZ, R3 ;  /* 0x000000ffff057224 */ /* 0x000fe200078e0003 */
[----:B------:R-:W-:Y:S01]  /*31250*/  ULDC.64 UR4, c[0x0][0x408] ;  /* 0x0001020000047ab9 */ /* 0x000fe20000000a00 */
[----:B-1----:R-:W-:-:S13]  /*31260*/  ISETP.NE.AND P0, PT, R9, 0x1, PT ;  /* 0x000000010900780c */ /* 0x002fda0003f05270 */
[----:B------:R-:W1:Y:S02]  /*31270*/  @P0 LDC.64 R6, c[0x0][0x420] ;  /* 0x00010800ff060b82 */ /* 0x000e640000000a00 */
[----:B-1----:R-:W-:-:S05]  /*31280*/  @P0 IMAD.HI.U32 R6, R3, R6, RZ ;  /* 0x0000000603060227 */ /* 0x002fca00078e00ff */
        /* <DEDUP_REMOVED lines=10> */
[----:B0-----:R-:W-:-:S05]  /*31330*/  LEA.HI.X R11, R6, R21, R5, 0x2, P0 ;  /* 0x00000015060b7211 */ /* 0x001fca00000f1405 */
[----:B------:R2:W5:Y:S04]  /*31340*/  LDG.E R6, desc[UR56][R10.64] ;  /* 0x000000380a067981 */ /* 0x000568000c1e1900 */
.L_x_3042:
[----:B------:R-:W3:Y:S01]  /*31350*/  LDL R5, [R1+0x470] ;  /* 0x0004700001057983 */ /* 0x000ee20000100800 */
[----:B-1----:R-:W-:-:S03]  /*31360*/  MOV R9, 0x400 ;  /* 0x0000040000097802 */ /* 0x002fc60000000f00 */
[----:B------:R-:W4:Y:S01]  /*31370*/  LDL R7, [R1+0x478] ;  /* 0x0004780001077983 */ /* 0x000f220000100800 */
[----:B--2---:R-:W1:Y:S02]  /*31380*/  S2R R10, SR_CgaCtaId ;  /* 0x00000000000a7919 */ /* 0x004e640000008800 */
[----:B-1----:R-:W-:-:S05]  /*31390*/  LEA R9, R10, R9, 0x18 ;  /* 0x000000090a097211 */ /* 0x002fca00078ec0ff */
[----:B---3--:R-:W-:Y:S01]  /*313a0*/  IMAD R5, R5, 0x8, R9 ;  /* 0x0000000805057824 */ /* 0x008fe200078e0209 */
[----:B----4-:R-:W-:-:S04]  /*313b0*/  SHF.L.U32 R7, R7, 0x1f, RZ ;  /* 0x0000001f07077819 */ /* 0x010fc800000006ff */
[----:B------:R-:W1:Y:S02]  /*313c0*/  SYNCS.PHASECHK.TRANS64.TRYWAIT P0, [R5+URZ+0x32440], R7 ;  /* 0x03244007050075a7 */ /* 0x000e64000800017f */
[----:B-1----:R-:W-:Y:S05]  /*313d0*/  @!P0 BRA `(.L_x_3043) ;  /* 0x0000004400308947 */ /* 0x002fea0003800000 */
.L_x_3178:
        /* <DEDUP_REMOVED lines=11> */
.L_x_3044:
[----:B------:R-:W2:Y:S01]  /*31490*/  LDL R9, [R1+0x470] ;  /* 0x0004700001097983 */ /* 0x000ea20000100800 */
        /* <DEDUP_REMOVED lines=20> */
[----:B--2---:R-:W-:Y:S01]  /*315e0*/  NOP ;  /* 0x0000000000007918 */ /* 0x004fe20000000000 */
.L_x_3041:
        /* <DEDUP_REMOVED lines=26> */
[----:B--2---:R-:W-:Y:S01]  /*31790*/  IMAD.MOV.U32 R2, RZ, RZ, 0x10000 ;  /* 0x00010000ff027424 */ /* 0x004fe200078e00ff */
        /* <DEDUP_REMOVED lines=28> */
.L_x_3046:
[----:B------:R-:W-:Y:S05]  /*31960*/  BSYNC B0 ;  /* 0x0000000000007941 */ /* 0x000fea0003800000 */
.L_x_3045:
[----:B------:R-:W-:-:S04]  /*31970*/  UIADD3 UR52, UR52, 0x1, URZ ;  /* 0x0000000134347890 */ /* 0x000fc8000fffe03f */
[----:B------:R-:W-:-:S04]  /*31980*/  ULEA.HI UR4, UR52, UR52, URZ, 0x1 ;  /* 0x0000003434047291 */ /* 0x000fc8000f8f083f */
[----:B------:R-:W-:-:S04]  /*31990*/  ULOP3.LUT UR4, UR4, 0xfffffffe, URZ, 0xc0, !UPT ;  /* 0xfffffffe04047892 */ /* 0x000fc8000f8ec03f */
[----:B------:R-:W-:-:S06]  /*319a0*/  UIADD3 UR4, UR52, -UR4, URZ ;  /* 0x8000000434047290 */ /* 0x000fcc000fffe03f */
[----:B------:R-:W-:-:S05]  /*319b0*/  IMAD.U32 R2, RZ, RZ, UR4 ;  /* 0x00000004ff027e24 */ /* 0x000fca000f8e00ff */
[----:B------:R-:W-:-:S04]  /*319c0*/  SHF.L.U32 R2, R2, 0x1f, RZ ;  /* 0x0000001f02027819 */ /* 0x000fc800000006ff */
[----:B------:R-:W2:Y:S02]  /*319d0*/  SYNCS.PHASECHK.TRANS64.TRYWAIT P0, [R5+URZ+0x32420], R2 ;  /* 0x03242002050075a7 */ /* 0x000ea4000800017f */
[----:B--2---:R-:W-:Y:S05]  /*319e0*/  @!P0 BRA `(.L_x_3047) ;  /* 0x0000003c00c08947 */ /* 0x004fea0003800000 */
.L_x_3179:
[----:B------:R-:W-:Y:S01]  /*319f0*/  ULDC.64 UR46, c[0x0][0x3f8] ;  /* 0x0000fe00002e7ab9 */ /* 0x000fe20000000a00 */
[----:B------:R-:W-:Y:S01]  /*31a00*/  ULDC.64 UR38, c[0x0][0x408] ;  /* 0x0001020000267ab9 */ /* 0x000fe20000000a00 */
[----:B------:R-:W-:Y:S04]  /*31a10*/  BSSY B0, `(.L_x_3048) ;  /* 0x000003b000007945 */ /* 0x000fe80003800000 */
[----:B------:R-:W-:Y:S05]  /*31a20*/  @!P6 BRA `(.L_x_3049) ;  /* 0x0000000000e4e947 */ /* 0x000fea0003800000 */
[----:B------:R-:W3:Y:S01]  /*31a30*/  LDL R7, [R1+0x470] ;  /* 0x0004700001077983 */ /* 0x000ee20000100800 */
[----:B-1----:R-:W-:-:S03]  /*31a40*/  MOV R9, 0x400 ;  /* 0x0000040000097802 */ /* 0x002fc60000000f00 */
[----:B--2---:R-:W2:Y:S01]  /*31a50*/  LDL R5, [R1+0x478] ;  /* 0x0004780001057983 */ /* 0x004ea20000100800 */
[----:B------:R-:W1:Y:S02]  /*31a60*/  S2R R10, SR_CgaCtaId ;  /* 0x00000000000a7919 */ /* 0x000e640000008800 */
[----:B-1----:R-:W-:-:S04]  /*31a70*/  LEA R9, R10, R9, 0x18 ;  /* 0x000000090a097211 */ /* 0x002fc800078ec0ff */
[----:B---3--:R-:W-:Y:S02]  /*31a80*/  LEA R2, R7, R9, 0x3 ;  /* 0x0000000907027211 */ /* 0x008fe400078e18ff */
[----:B--2---:R-:W-:-:S04]  /*31a90*/  SHF.L.U32 R5, R5, 0x1f, RZ ;  /* 0x0000001f05057819 */ /* 0x004fc800000006ff */
[----:B------:R-:W1:Y:S02]  /*31aa0*/  SYNCS.PHASECHK.TRANS64.TRYWAIT P0, [R2+URZ+0x32460], R5 ;  /* 0x03246005020075a7 */ /* 0x000e64000800017f */
[----:B-1----:R-:W-:Y:S05]  /*31ab0*/  @!P0 BRA `(.L_x_3050) ;  /* 0x0000003c00ac8947 */ /* 0x002fea0003800000 */
.L_x_3180:
        /* <DEDUP_REMOVED lines=11> */
.L_x_3051:
[----:B------:R-:W2:Y:S01]  /*31b70*/  LDL R7, [R1+0x470] ;  /* 0x0004700001077983 */ /* 0x000ea20000100800 */
        /* <DEDUP_REMOVED lines=35> */
[----:B---3--:R-:W-:Y:S01]  /*31db0*/  NOP ;  /* 0x0000000000007918 */ /* 0x008fe20000000000 */
.L_x_3049:
[----:B------:R-:W-:Y:S05]  /*31dc0*/  BSYNC B0 ;  /* 0x0000000000007941 */ /* 0x000fea0003800000 */
.L_x_3048:
[----:B------:R-:W3:Y:S04]  /*31dd0*/  LDL R3, [R1+0x48c] ;  /* 0x00048c0001037983 */ /* 0x000ee80000100800 */
[----:B--2---:R-:W2:Y:S01]  /*31de0*/  LDL R2, [R1+0x484] ;  /* 0x0004840001027983 */ /* 0x004ea20000100800 */
[----:B------:R-:W-:Y:S01]  /*31df0*/  BSSY B0, `(.L_x_3052) ;  /* 0x000016a000007945 */ /* 0x000fe20003800000 */
[----:B---3--:R-:W-:-:S05]  /*31e00*/  VIADD R5, R3, 0xfffffffe ;  /* 0xfffffffe03057836 */ /* 0x008fca0000000000 */
[----:B--2---:R-:W-:-:S13]  /*31e10*/  ISETP.GE.AND P0, PT, R5, R2, PT ;  /* 0x000000020500720c */ /* 0x004fda0003f06270 */
[----:B------:R-:W-:Y:S05]  /*31e20*/  @!P0 BRA `(.L_x_3053) ;  /* 0x0000001400988947 */ /* 0x000fea0003800000 */
[----:B-1----:R-:W-:Y:S01]  /*31e30*/  LOP3.LUT R9, RZ, R2, RZ, 0x33, !PT ;  /* 0x00000002ff097212 */ /* 0x002fe200078e33ff */
[----:B------:R-:W-:Y:S01]  /*31e40*/  IMAD.MOV R2, RZ, RZ, -R3 ;  /* 0x000000ffff027224 */ /* 0x000fe200078e0a03 */
[----:B------:R-:W-:Y:S04]  /*31e50*/  BSSY B1, `(.L_x_3054) ;  /* 0x000007a000017945 */ /* 0x000fe80003800000 */
[----:B------:R-:W-:-:S05]  /*31e60*/  VIADDMNMX R9, R2, 0x1, R9, !PT ;  /* 0x0000000102097846 */ /* 0x000fca0007800109 */
[----:B------:R-:W-:-:S05]  /*31e70*/  IMAD.IADD R2, R3, 0x1, R9 ;  /* 0x0000000103027824 */ /* 0x000fca00078e0209 */
[----:B------:R-:W-:-:S04]  /*31e80*/  LOP3.LUT R2, R2, 0x1, RZ, 0xc0, !PT ;  /* 0x0000000102027812 */ /* 0x000fc800078ec0ff */
[----:B------:R-:W-:-:S13]  /*31e90*/  ISETP.NE.U32.AND P0, PT, R2, 0x1, PT ;  /* 0x000000010200780c */ /* 0x000fda0003f05070 */
[----:B------:R-:W-:Y:S05]  /*31ea0*/  @P0 BRA `(.L_x_3055) ;  /* 0x0000000400d00947 */ /* 0x000fea0003800000 */
[----:B------:R-:W2:Y:S04]  /*31eb0*/  LDL.LU R3, [R1+0x470] ;  /* 0x0004700001037983 */ /* 0x000ea80000300800 */
        /* <DEDUP_REMOVED lines=13> */
[----:B0-----:R-:W0:Y:S01]  /*31f90*/  LDC R11, c[0x0][0x41c] ;  /* 0x00010700ff0b7b82 */ /* 0x001e220000000800 */
[----:B------:R-:W-:Y:S01]  /*31fa0*/  ULDC.64 UR4, c[0x0][0x408] ;  /* 0x0001020000047ab9 */ /* 0x000fe20000000a00 */
[----:B0-----:R-:W-:-:S13]  /*31fb0*/  ISETP.NE.AND P0, PT, R11, 0x1, PT ;  /* 0x000000010b00780c */ /* 0x001fda0003f05270 */
[----:B------:R-:W0:Y:S02]  /*31fc0*/  @P0 LDC.64 R2, c[0x0][0x420] ;  /* 0x00010800ff020b82 */ /* 0x000e240000000a00 */
[----:B0-----:R-:W-:-:S04]  /*31fd0*/  @P0 IMAD.HI.U32 R6, R5, R2, RZ ;  /* 0x0000000205060227 */ /* 0x001fc800078e00ff */
        /* <DEDUP_REMOVED lines=12> */
.L_x_3058:
[----:B------:R-:W3:Y:S01]  /*320a0*/  S2R R3, SR_CgaCtaId ;  /* 0x0000000000037919 */ /* 0x000ee20000008800 */
[----:B------:R-:W-:-:S04]  /*320b0*/  MOV R2, 0x400 ;  /* 0x0000040000027802 */ /* 0x000fc80000000f00 */
[----:B---3--:R-:W-:Y:S02]  /*320c0*/  LEA R2, R3, R2, 0x18 ;  /* 0x0000000203027211 */ /* 0x008fe400078ec0ff */
[----:B------:R-:W-:-:S03]  /*320d0*/  SHF.L.U32 R3, R12, 0x1f, RZ ;  /* 0x0000001f0c037819 */ /* 0x000fc600000006ff */
[----:B------:R-:W-:-:S04]  /*320e0*/  IMAD R2, R13, 0x8, R2 ;  /* 0x000000080d027824 */ /* 0x000fc800078e0202 */
[----:B------:R-:W3:Y:S02]  /*320f0*/  SYNCS.PHASECHK.TRANS64.TRYWAIT P0, [R2+URZ+0x32440], R3 ;  /* 0x03244003020075a7 */ /* 0x000ee4000800017f */
[----:B---3--:R-:W-:Y:S05]  /*32100*/  @!P0 BRA `(.L_x_3059) ;  /* 0x00000038002c8947 */ /* 0x008fea0003800000 */
.L_x_3181:
        /* <DEDUP_REMOVED lines=11> */
.L_x_3060:
[----:B----4-:R-:W4:Y:S01]  /*321c0*/  LDL R7, [R1+0x470] ;  /* 0x0004700001077983 */ /* 0x010f220000100800 */
[----:B0-----:R-:W-:-:S03]  /*321d0*/  MOV R11, 0x400 ;  /* 0x00000400000b7802 */ /* 0x001fc60000000f00 */
[----:B------:R-:W2:Y:S01]  /*321e0*/  LDL R10, [R1+0x480] ;  /* 0x00048000010a7983 */ /* 0x000ea20000100800 */
[----:B-1----:R-:W0:Y:S01]  /*321f0*/  S2R R12, SR_CgaCtaId ;  /* 0x00000000000c7919 */ /* 0x002e220000008800 */
        /* <DEDUP_REMOVED lines=16> */
[----:B------:R-:W1:Y:S02]  /*32300*/  SYNCS.PHASECHK.TRANS64.TRYWAIT P0, [R2+URZ+0x32460], R3 ;  /* 0x03246003020075a7 */ /* 0x000e64000800017f */
[----:B01----:R-:W-:Y:S05]  /*32310*/  @!P0 BRA `(.L_x_3061) ;  /* 0x0000003400bc8947 */ /* 0x003fea0003800000 */
.L_x_3182:
        /* <DEDUP_REMOVED lines=8> */
.L_x_3062:
[----:B0--3--:R-:W2:Y:S01]  /*323a0*/  LDL R3, [R1+0x470] ;  /* 0x0004700001037983 */ /* 0x009ea20000100800 */
        /* <DEDUP_REMOVED lines=33> */
.L_x_3057:
[----:B------:R-:W-:Y:S05]  /*325c0*/  BSYNC B2 ;  /* 0x0000000000027941 */ /* 0x000fea0003800000 */
.L_x_3056:
[----:B------:R-:W2:Y:S02]  /*325d0*/  LDL R2, [R1+0x48c] ;  /* 0x00048c0001027983 */ /* 0x000ea40000100800 */
[----:B--2---:R-:W-:-:S07]  /*325e0*/  IADD3 R5, R2, -0x3, RZ ;  /* 0xfffffffd02057810 */ /* 0x004fce0007ffe0ff */
.L_x_3055:
[----:B------:R-:W-:Y:S05]  /*325f0*/  BSYNC B1 ;  /* 0x0000000000017941 */ /* 0x000fea0003800000 */
.L_x_3054:
[----:B------:R-:W2:Y:S01]  /*32600*/  LDL.LU R2, [R1+0x48c] ;  /* 0x00048c0001027983 */ /* 0x000ea20000300800 */
[----:B------:R-:W-:Y:S01]  /*32610*/  VIADD R9, R9, 0xfffffffe ;  /* 0xfffffffe09097836 */ /* 0x000fe20000000000 */
[----:B--2---:R-:W-:-:S04]  /*32620*/  LOP3.LUT R2, RZ, R2, RZ, 0x33, !PT ;  /* 0x00000002ff027212 */ /* 0x004fc800078e33ff */
[----:B------:R-:W-:-:S13]  /*32630*/  ISETP.NE.AND P0, PT, R9, R2, PT ;  /* 0x000000020900720c */ /* 0x000fda0003f05270 */
[----:B------:R-:W-:Y:S05]  /*32640*/  @!P0 BRA `(.L_x_3053) ;  /* 0x0000000c00908947 */ /* 0x000fea0003800000 */
.L_x_3077:
        /* <DEDUP_REMOVED lines=15> */
[----:B------:R-:W-:Y:S01]  /*32740*/  IMAD R7, R8, UR38, RZ ;  /* 0x0000002608077c24 */ /* 0x000fe2000f8e02ff */
[----:B0-----:R-:W-:-:S13]  /*32750*/  ISETP.NE.AND P0, PT, R6, 0x1, PT ;  /* 0x000000010600780c */ /* 0x001fda0003f05270 */
[----:B------:R-:W1:Y:S02]  /*32760*/  @P0 LDC.64 R2, c[0x0][0x420] ;  /* 0x00010800ff020b82 */ /* 0x000e640000000a00 */
[----:B-1----:R-:W-:-:S04]  /*32770*/  @P0 IMAD.HI.U32 R12, R5, R2, RZ ;  /* 0x00000002050c0227 */ /* 0x002fc800078e00ff */
[----:B------:R-:W-:Y:S01]  /*32780*/  IMAD.MOV.U32 R2, RZ, RZ, R5 ;  /* 0x000000ffff027224 */ /* 0x000fe200078e0005 */
[----:B------:R-:W-:-:S04]  /*32790*/  @P0 SHF.R.U32.HI R2, RZ, R3, R12 ;  /* 0x00000003ff020219 */ /* 0x000fc8000001160c */
[--C-:B------:R-:W-:Y:S01]  /*327a0*/  SHF.R.S32.HI R3, RZ, 0x1f, R2.reuse ;  /* 0x0000001fff037819 */ /* 0x100fe20000011402 */
[----:B------:R-:W-:-:S04]  /*327b0*/  IMAD.MOV R11, RZ, RZ, -R2 ;  /* 0x000000ffff0b7224 */ /* 0x000fc800078e0a02 */
[----:B------:R-:W-:Y:S02]  /*327c0*/  IMAD R11, R6, R11, R5 ;  /* 0x0000000b060b7224 */ /* 0x000fe400078e0205 */
[C---:B------:R-:W-:Y:S02]  /*327d0*/  IMAD R6, R4.reuse, UR39, R7 ;  /* 0x0000002704067c24 */ /* 0x040fe4000f8e0207 */
[----:B------:R-:W-:-:S04]  /*327e0*/  IMAD.WIDE.U32 R2, R4, UR38, R2 ;  /* 0x0000002604027c25 */ /* 0x000fc8000f8e0002 */
[----:B------:R-:W-:Y:S01]  /*327f0*/  IMAD.IADD R3, R6, 0x1, R3 ;  /* 0x0000000106037824 */ /* 0x000fe200078e0203 */
[----:B------:R-:W-:-:S04]  /*32800*/  LEA R6, P0, R2, UR46, 0x2 ;  /* 0x0000002e02067c11 */ /* 0x000fc8000f8010ff */
[----:B------:R-:W-:-:S05]  /*32810*/  LEA.HI.X R7, R2, UR47, R3, 0x2, P0 ;  /* 0x0000002f02077c11 */ /* 0x000fca00080f1403 */
[----:B------:R0:W5:Y:S04]  /*32820*/  LDG.E R6, desc[UR56][R6.64] ;  /* 0x0000003806067981 */ /* 0x000168000c1e1900 */
.L_x_3065:
[----:B------:R-:W2:Y:S01]  /*32830*/  S2R R3, SR_CgaCtaId ;  /* 0x0000000000037919 */ /* 0x000ea20000008800 */
[----:B------:R-:W-:-:S04]  /*32840*/  MOV R2, 0x400 ;  /* 0x0000040000027802 */ /* 0x000fc80000000f00 */
[----:B--2---:R-:W-:Y:S02]  /*32850*/  LEA R2, R3, R2, 0x18 ;  /* 0x0000000203027211 */ /* 0x004fe400078ec0ff */
[----:B------:R-:W-:-:S03]  /*32860*/  SHF.L.U32 R3, R10, 0x1f, RZ ;  /* 0x0000001f0a037819 */ /* 0x000fc600000006ff */
[----:B------:R-:W-:-:S04]  /*32870*/  IMAD R2, R9, 0x8, R2 ;  /* 0x0000000809027824 */ /* 0x000fc800078e0202 */
[----:B------:R-:W2:Y:S02]  /*32880*/  SYNCS.PHASECHK.TRANS64.TRYWAIT P0, [R2+URZ+0x32440], R3 ;  /* 0x03244003020075a7 */ /* 0x000ea4000800017f */
[----:B--2---:R-:W-:Y:S05]  /*32890*/  @!P0 BRA `(.L_x_3066) ;  /* 0x0000003000708947 */ /* 0x004fea0003800000 */
.L_x_3183:
[----:B0-----:R-:W0:Y:S02]  /*328a0*/  S2R R7, SR_TID.X ;  /* 0x0000000000077919 */ /* 0x001e240000002100 */
[----:B0-----:R-:W-:-:S04]  /*328b0*/  LOP3.LUT R7, R7, 0x7f, RZ, 0xc0, !PT ;  /* 0x0000007f07077812 */ /* 0x001fc800078ec0ff */
[----:B------:R-:W-:-:S13]  /*328c0*/  ISETP.NE.AND P0, PT, R7, RZ, PT ;  /* 0x000000ff0700720c */ /* 0x000fda0003f05270 */
[----:B------:R-:W-:Y:S05]  /*328d0*/  @P0 BRA `(.L_x_3067) ;  /* 0x00000000001c0947 */ /* 0x000fea0003800000 */
[----:B------:R-:W0:Y:S02]  /*328e0*/  S2R R7, SR_TID.X ;  /* 0x0000000000077919 */ /* 0x000e240000002100 */
[----:B0-----:R-:W-:-:S04]  /*328f0*/  LOP3.LUT R7, R7, 0x1f, RZ, 0xc0, !PT ;  /* 0x0000001f07077812 */ /* 0x001fc800078ec0ff */
[----:B------:R-:W-:Y:S01]  /*32900*/  ISETP.NE.AND P1, PT, R7, RZ, PT ;  /* 0x000000ff0700720c */ /* 0x000fe20003f25270 */
[----:B------:R-:W-:-:S04]  /*32910*/  IMAD.MOV.U32 R7, RZ, RZ, 0x3000 ;  /* 0x00003000ff077424 */ /* 0x000fc800078e00ff */
[----:B------:R0:W-:Y:S08]  /*32920*/  SYNCS.ARRIVE.TRANS64 RZ, [R2+URZ+0x32430], R7 ;  /* 0x0324300702ff79a7 */ /* 0x0001f0000800003f */
[----:B------:R-:W-:Y:S05]  /*32930*/  @!P1 BRA `(.L_x_3067) ;  /* 0x0000000000049947 */ /* 0x000fea0003800000 */
[----:B------:R-:W-:Y:S01]  /*32940*/  BPT.TRAP 0x1 ;  /* 0x000000040000795c */ /* 0x000fe20000300000 */
.L_x_3067:
[----:B-1----:R-:W3:Y:S01]  /*32950*/  LDL R12, [R1+0x480] ;  /* 0x00048000010c7983 */ /* 0x002ee20000100800 */
[----:B0-----:R-:W-:Y:S01]  /*32960*/  MOV R7, 0x400 ;  /* 0x0000040000077802 */ /* 0x001fe20000000f00 */
        /* <DEDUP_REMOVED lines=19> */
.L_x_3184:
        /* <DEDUP_REMOVED lines=8> */
.L_x_3069:
        /* <DEDUP_REMOVED lines=33> */
.L_x_3064:
[----:B------:R-:W-:Y:S05]  /*32d30*/  BSYNC B1 ;  /* 0x0000000000017941 */ /* 0x000fea0003800000 */
.L_x_3063:
[----:B------:R-:W-:Y:S01]  /*32d40*/  VIADD R9, R9, 0x1 ;  /* 0x0000000109097836 */ /* 0x000fe20000000000 */
[----:B------:R-:W-:Y:S04]  /*32d50*/  BSSY B1, `(.L_x_3070) ;  /* 0x000006f000017945 */ /* 0x000fe80003800000 */
[----:B------:R-:W-:-:S04]  /*32d60*/  ISETP.NE.AND P0, PT, R9, 0x2, PT ;  /* 0x000000020900780c */ /* 0x000fc80003f05270 */
[----:B------:R-:W-:Y:S02]  /*32d70*/  SEL R3, RZ, 0x1, P0 ;  /* 0x00000001ff037807 */ /* 0x000fe40000000000 */
[----:B-1----:R-:W-:Y:S01]  /*32d80*/  SEL R12, R9, RZ, P0 ;  /* 0x000000ff090c7207 */ /* 0x002fe20000000000 */
[----:B------:R-:W-:Y:S01]  /*32d90*/  VIADD R9, R5, 0xffffffff ;  /* 0xffffffff05097836 */ /* 0x000fe20000000000 */
[----:B0-----:R-:W-:-:S03]  /*32da0*/  LOP3.LUT R11, R10, R3, RZ, 0x3c, !PT ;  /* 0x000000030a0b7212 */ /* 0x001fc600078e3cff */
[----:B------:R0:W-:Y:S04]  /*32db0*/  STL [R1+0x470], R12 ;  /* 0x0004700c01007387 */ /* 0x0001e80000100800 */
[----:B------:R0:W-:Y:S01]  /*32dc0*/  STL [R1+0x478], R11 ;  /* 0x0004780b01007387 */ /* 0x0001e20000100800 */
[----:B------:R-:W-:Y:S05]  /*32dd0*/  @!P6 BRA `(.L_x_3071) ;  /* 0x000000040098e947 */ /* 0x000fea0003800000 */
[----:B------:R-:W-:Y:S02]  /*32de0*/  ISETP.NE.U32.AND P0, PT, RZ, UR46, PT ;  /* 0x0000002eff007c0c */ /* 0x000fe4000bf05070 */
[----:B------:R-:W-:Y:S02]  /*32df0*/  MOV R10, R9 ;  /* 0x00000009000a7202 */ /* 0x000fe40000000f00 */
[----:B------:R-:W-:-:S13]  /*32e00*/  ISETP.NE.AND.EX P0, PT, RZ, UR47, PT, P0 ;  /* 0x0000002fff007c0c */ /* 0x000fda000bf05300 */
[----:B------:R-:W-:Y:S05]  /*32e10*/  @!P0 BRA `(.L_x_3072) ;  /* 0x0000000000408947 */ /* 0x000fea0003800000 */
[----:B------:R-:W1:Y:S02]  /*32e20*/  LDC R10, c[0x0][0x41c] ;  /* 0x00010700ff0a7b82 */ /* 0x000e640000000800 */
[----:B-1----:R-:W-:-:S13]  /*32e30*/  ISETP.NE.AND P0, PT, R10, 0x1, PT ;  /* 0x000000010a00780c */ /* 0x002fda0003f05270 */
[----:B------:R-:W1:Y:S02]  /*32e40*/  @P0 LDC.64 R2, c[0x0][0x420] ;  /* 0x00010800ff020b82 */ /* 0x000e640000000a00 */
[----:B-1----:R-:W-:-:S04]  /*32e50*/  @P0 IMAD.HI.U32 R6, R9, R2, RZ ;  /* 0x0000000209060227 */ /* 0x002fc800078e00ff */
[----:B------:R-:W-:Y:S01]  /*32e60*/  IMAD.MOV.U32 R2, RZ, RZ, R9 ;  /* 0x000000ffff027224 */ /* 0x000fe200078e0009 */
        /* <DEDUP_REMOVED lines=11> */
.L_x_3072:
[----:B------:R-:W2:Y:S01]  /*32f20*/  S2R R3, SR_CgaCtaId ;  /* 0x0000000000037919 */ /* 0x000ea20000008800 */
[----:B------:R-:W-:-:S04]  /*32f30*/  MOV R2, 0x400 ;  /* 0x0000040000027802 */ /* 0x000fc80000000f00 */
[----:B--2---:R-:W-:Y:S02]  /*32f40*/  LEA R2, R3, R2, 0x18 ;  /* 0x0000000203027211 */ /* 0x004fe400078ec0ff */
[----:B------:R-:W-:-:S03]  /*32f50*/  SHF.L.U32 R3, R11, 0x1f, RZ ;  /* 0x0000001f0b037819 */ /* 0x000fc600000006ff */
[----:B------:R-:W-:-:S04]  /*32f60*/  IMAD R2, R12, 0x8, R2 ;  /* 0x000000080c027824 */ /* 0x000fc800078e0202 */
[----:B------:R-:W2:Y:S02]  /*32f70*/  SYNCS.PHASECHK.TRANS64.TRYWAIT P0, [R2+URZ+0x32440], R3 ;  /* 0x03244003020075a7 */ /* 0x000ea4000800017f */
[----:B--2---:R-:W-:Y:S05]  /*32f80*/  @!P0 BRA `(.L_x_3073) ;  /* 0x0000002800dc8947 */ /* 0x004fea0003800000 */
.L_x_3185:
[----:B-1----:R-:W1:Y:S02]  /*32f90*/  S2R R7, SR_TID.X ;  /* 0x0000000000077919 */ /* 0x002e640000002100 */
        /* <DEDUP_REMOVED lines=10> */
.L_x_3074:
[----:B-1----:R-:W3:Y:S01]  /*33040*/  LDL R7, [R1+0x470] ;  /* 0x0004700001077983 */ /* 0x002ee20000100800 */
        /* <DEDUP_REMOVED lines=21> */
.L_x_3186:
        /* <DEDUP_REMOVED lines=8> */
.L_x_3076:
        /* <DEDUP_REMOVED lines=34> */
.L_x_3071:
[----:B------:R-:W-:Y:S05]  /*33440*/  BSYNC B1 ;  /* 0x0000000000017941 */ /* 0x000fea0003800000 */
.L_x_3070:
[----:B------:R-:W2:Y:S01]  /*33450*/  LDL R2, [R1+0x484] ;  /* 0x0004840001027983 */ /* 0x000ea20000100800 */
[----:B------:R-:W-:Y:S01]  /*33460*/  VIADD R5, R5, 0xfffffffe ;  /* 0xfffffffe05057836 */ /* 0x000fe20000000000 */
[----:B--2---:R-:W-:-:S13]  /*33470*/  ISETP.GT.AND P0, PT, R9, R2, PT ;  /* 0x000000020900720c */ /* 0x004fda0003f04270 */
[----:B------:R-:W-:Y:S05]  /*33480*/  @P0 BRA `(.L_x_3077) ;  /* 0xfffffff000700947 */ /* 0x000fea000383ffff */
.L_x_3053:
[----:B------:R-:W-:Y:S05]  /*33490*/  BSYNC B0 ;  /* 0x0000000000007941 */ /* 0x000fea0003800000 */
.L_x_3052:
[----:B------:R-:W2:Y:S01]  /*334a0*/  LDL.LU R3, [R1+0x470] ;  /* 0x0004700001037983 */ /* 0x000ea20000300800 */
        /* <DEDUP_REMOVED lines=8> */
[----:B------:R2:W-:Y:S01]  /*33530*/  STL [R1+0x470], R2 ;  /* 0x0004700201007387 */ /* 0x0005e20000100800 */
        /* <DEDUP_REMOVED lines=13> */
.L_x_3079:
[----:B------:R-:W-:Y:S05]  /*33610*/  BSYNC B0 ;  /* 0x0000000000007941 */ /* 0x000fea0003800000 */
.L_x_3078:
[----:B--2---:R-:W2:Y:S02]  /*33620*/  LDL.LU R2, [R1+0x478] ;  /* 0x0004780001027983 */ /* 0x004ea40000300800 */
[----:B--2---:R-:W-:-:S05]  /*33630*/  LOP3.LUT R2, R2, R0, RZ, 0x3c, !PT ;  /* 0x0000000002027212 */ /* 0x004fca00078e3cff */
[----:B------:R3:W-:Y:S02]  /*33640*/  STL [R1+0x478], R2 ;  /* 0x0004780201007387 */ /* 0x0007e40000100800 */
.L_x_3034:
[----:B------:R-:W-:Y:S05]  /*33650*/  BSYNC B6 ;  /* 0x0000000000067941 */ /* 0x000fea0003800000 */
.L_x_3032:
[----:B------:R-:W-:-:S03]  /*33660*/  UMOV UR4, 0xffffffff ;  /* 0xffffffff00047882 */ /* 0x000fc60000000000 */
[----:B------:R-:W-:Y:S05]  /*33670*/  BRA.DIV UR4, `(.L_x_3080) ;  /* 0x0000002604487947 */ /* 0x000fea000b800000 */
[----:B------:R4:W0:Y:S04]  /*33680*/  SHFL.IDX PT, R4, R16, RZ, 0x1f ;  /* 0x00001fff10047589 */ /* 0x00082800000e0000 */
[----:B------:R-:W0:Y:S02]  /*33690*/  SHFL.IDX PT, R16, R16, 0x1, 0x1f ;  /* 0x00201f0010107f89 */ /* 0x000e2400000e0000 */
.L_x_3190:
[----:B------:R-:W2:Y:S01]  /*336a0*/  S2R R0, SR_TID.X ;  /* 0x0000000000007919 */ /* 0x000ea20000002100 */
[----:B------:R-:W-:Y:S01]  /*336b0*/  ULDC UR4, c[0x0][0xd14] ;  /* 0x0003450000047ab9 */ /* 0x000fe20000000800 */
[----:B------:R-:W-:Y:S01]  /*336c0*/  BSSY B0, `(.L_x_3081) ;  /* 0x000000b000007945 */ /* 0x000fe20003800000 */
[----:B------:R-:W-:Y:S01]  /*336d0*/  IMAD.MOV.U32 R17, RZ, RZ, RZ ;  /* 0x000000ffff117224 */ /* 0x000fe200078e00ff */
[----:B--2---:R-:W-:Y:S01]  /*336e0*/  LOP3.LUT R6, R0, 0x1f, RZ, 0xc0, !PT ;  /* 0x0000001f00067812 */ /* 0x004fe200078ec0ff */
[----:B------:R-:W-:-:S03]  /*336f0*/  IMAD.U32 R0, RZ, RZ, UR4 ;  /* 0x00000004ff007e24 */ /* 0x000fc6000f8e00ff */
[C---:B------:R-:W-:Y:S01]  /*33700*/  ISETP.NE.AND P0, PT, R6.reuse, 0x1f, PT ;  /* 0x0000001f0600780c */ /* 0x040fe20003f05270 */
[----:B------:R-:W-:-:S05]  /*33710*/  IMAD.IADD R5, R6, 0x1, R19 ;  /* 0x0000000106057824 */ /* 0x000fca00078e0213 */
[----:B------:R-:W-:-:S13]  /*33720*/  ISETP.GE.OR P0, PT, R5, R0, !P0 ;  /* 0x000000000500720c */ /* 0x000fda0004706670 */
[----:B------:R-:W-:Y:S05]  /*33730*/  @P0 BRA `(.L_x_3082) ;  /* 0x00000000000c0947 */ /* 0x000fea0003800000 */
[----:B---3--:R-:W2:Y:S02]  /*33740*/  LDC.64 R2, c[0x0][0xd58] ;  /* 0x00035600ff027b82 */ /* 0x008ea40000000a00 */
[----:B--2---:R-:W-:-:S05]  /*33750*/  IMAD.WIDE R2, R5, 0x4, R2 ;  /* 0x0000000405027825 */ /* 0x004fca00078e0202 */
[----:B------:R2:W5:Y:S02]  /*33760*/  LDG.E R17, desc[UR56][R2.64] ;  /* 0x0000003802117981 */ /* 0x000564000c1e1900 */
.L_x_3082:
[----:B------:R-:W-:Y:S05]  /*33770*/  BSYNC B0 ;  /* 0x0000000000007941 */ /* 0x000fea0003800000 */
.L_x_3081:
[----:B------:R-:W-:-:S03]  /*33780*/  UMOV UR4, 0xffffffff ;  /* 0xffffffff00047882 */ /* 0x000fc60000000000 */
[----:B------:R-:W-:Y:S05]  /*33790*/  BRA.DIV UR4, `(.L_x_3083) ;  /* 0x00000026044c7947 */ /* 0x000fea000b800000 */
[----:B-----5:R-:W0:Y:S01]  /*337a0*/  SHFL.UP PT, R14, R17, 0x1, RZ ;  /* 0x04200000110e7989 */ /* 0x020e2200000e00ff */
[C---:B------:R-:W-:Y:S02]  /*337b0*/  ISETP.NE.AND P0, PT, R6.reuse, RZ, PT ;  /* 0x000000ff0600720c */ /* 0x040fe40003f05270 */
[----:B------:R-:W-:Y:S02]  /*337c0*/  ISETP.GE.U32.AND P1, PT, R6, 0x2, PT ;  /* 0x000000020600780c */ /* 0x000fe40003f26070 */
[----:B0-----:R-:W-:Y:S02]  /*337d0*/  SEL R14, R14, RZ, P0 ;  /* 0x000000ff0e0e7207 */ /* 0x001fe40000000000 */
[----:B------:R-:W-:Y:S02]  /*337e0*/  ISETP.GE.U32.AND P0, PT, R6, 0x4, PT ;  /* 0x000000040600780c */ /* 0x000fe40003f06070 */
[----:B-1----:R-:W-:-:S05]  /*337f0*/  IADD3 R13, R17, R14, RZ ;  /* 0x0000000e110d7210 */ /* 0x002fca0007ffe0ff */
[----:B------:R-:W2:Y:S02]  /*33800*/  SHFL.UP PT, R14, R13, 0x2, RZ ;  /* 0x044000000d0e7989 */ /* 0x000ea400000e00ff */
[----:B--23--:R-:W-:Y:S02]  /*33810*/  SEL R2, R14, RZ, P1 ;  /* 0x000000ff0e027207 */ /* 0x00cfe40000800000 */
        /* <DEDUP_REMOVED lines=13> */
.L_x_3198:
[----:B------:R-:W-:Y:S02]  /*338f0*/  ULDC UR4, c[0x0][0xd10] ;  /* 0x0003440000047ab9 */ /* 0x000fe40000000800 */
[----:B------:R-:W-:-:S04]  /*33900*/  IMAD.U32 R5, RZ, RZ, UR4 ;  /* 0x00000004ff057e24 */ /* 0x000fc8000f8e00ff */
[----:B-1----:R-:W-:-:S04]  /*33910*/  IMAD R3, R14, R5, RZ ;  /* 0x000000050e037224 */ /* 0x002fc800078e02ff */
[----:B----4-:R-:W-:-:S05]  /*33920*/  IMAD.IADD R16, R16, 0x1, R3 ;  /* 0x0000000110107824 */ /* 0x010fca00078e0203 */
[----:B------:R-:W-:-:S13]  /*33930*/  ISETP.GT.AND P0, PT, R16, R4, PT ;  /* 0x000000041000720c */ /* 0x000fda0003f04270 */
[----:B------:R-:W-:Y:S05]  /*33940*/  @P0 BRA `(.L_x_3084) ;  /* 0x0000000000b40947 */ /* 0x000fea0003800000 */
[----:B------:R-:W1:Y:S02]  /*33950*/  LDC R0, c[0x0][0xd14] ;  /* 0x00034500ff007b82 */ /* 0x000e640000000800 */
.L_x_3089:
        /* <DEDUP_REMOVED lines=14> */
.L_x_3087:
[----:B------:R-:W-:Y:S05]  /*33a40*/  BSYNC B0 ;  /* 0x0000000000007941 */ /* 0x000fea0003800000 */
.L_x_3086:
        /* <DEDUP_REMOVED lines=23> */
.L_x_3206:
[----:B------:R-:W-:Y:S02]  /*33bc0*/  ULDC UR4, c[0x0][0xd10] ;  /* 0x0003440000047ab9 */ /* 0x000fe40000000800 */
[----:B------:R-:W-:-:S04]  /*33bd0*/  IMAD.U32 R5, RZ, RZ, UR4 ;  /* 0x00000004ff057e24 */ /* 0x000fc8000f8e00ff */
[----:B-1----:R-:W-:-:S04]  /*33be0*/  IMAD R3, R14, R5, RZ ;  /* 0x000000050e037224 */ /* 0x002fc800078e02ff */
[----:B------:R-:W-:-:S05]  /*33bf0*/  IMAD.IADD R16, R3, 0x1, R16 ;  /* 0x0000000103107824 */ /* 0x000fca00078e0210 */
[----:B------:R-:W-:-:S13]  /*33c00*/  ISETP.GT.AND P0, PT, R16, R4, PT ;  /* 0x000000041000720c */ /* 0x000fda0003f04270 */
[----:B------:R-:W-:Y:S05]  /*33c10*/  @!P0 BRA `(.L_x_3089) ;  /* 0xfffffffc00508947 */ /* 0x000fea000383ffff */
.L_x_3084:
[----:B------:R-:W-:Y:S01]  /*33c20*/  IMAD.IADD R16, R16, 0x1, -R3 ;  /* 0x0000000110107824 */ /* 0x000fe200078e0a03 */
[----:B------:R-:W-:-:S03]  /*33c30*/  UMOV UR4, 0xffffffff ;  /* 0xffffffff00047882 */ /* 0x000fc60000000000 */
[----:B------:R-:W-:-:S05]  /*33c40*/  IMAD R3, R2, R5, R16 ;  /* 0x0000000502037224 */ /* 0x000fca00078e0210 */
[----:B------:R-:W-:Y:S01]  /*33c50*/  ISETP.GT.AND P6, PT, R3, R4, PT ;  /* 0x000000040300720c */ /* 0x000fe20003fc4270 */
[----:B------:R-:W-:-:S12]  /*33c60*/  BRA.DIV UR4, `(.L_x_3090) ;  /* 0x0000002604b87947 */ /* 0x000fd8000b800000 */
[----:B------:R-:W-:-:S04]  /*33c70*/  VOTE.ANY R3, PT, !P6 ;  /* 0x0000000000037806 */ /* 0x000fc800070e0100 */
[----:B------:R-:W1:Y:S02]  /*33c80*/  POPC R6, R3 ;  /* 0x0000000300067309 */ /* 0x000e640000000000 */
[----:B-1----:R1:W2:Y:S02]  /*33c90*/  SHFL.IDX PT, R17, R17, R6, 0x1f ;  /* 0x00001f0611117589 */ /* 0x0022a400000e0000 */
.L_x_3210:
[----:B------:R-:W-:Y:S01]  /*33ca0*/  ISETP.NE.AND P0, PT, R3, RZ, PT ;  /* 0x000000ff0300720c */ /* 0x000fe20003f05270 */
[----:B------:R-:W-:-:S12]  /*33cb0*/  IMAD.MOV.U32 R7, RZ, RZ, RZ ;  /* 0x000000ffff077224 */ /* 0x000fd800078e00ff */
[----:B------:R-:W-:Y:S05]  /*33cc0*/  @!P0 BRA `(.L_x_3091) ;  /* 0x0000000000108947 */ /* 0x000fea0003800000 */
[----:B------:R-:W-:Y:S01]  /*33cd0*/  UMOV UR4, 0xffffffff ;  /* 0xffffffff00047882 */ /* 0x000fe20000000000 */
[----:B------:R-:W-:Y:S02]  /*33ce0*/  VIADD R12, R6, 0xffffffff ;  /* 0xffffffff060c7836 */ /* 0x000fe40000000000 */
[----:B------:R-:W-:Y:S05]  /*33cf0*/  BRA.DIV UR4, `(.L_x_3092) ;  /* 0x0000002604dc7947 */ /* 0x000fea000b800000 */
[----:B------:R3:W4:Y:S02]  /*33d00*/  SHFL.IDX PT, R7, R2, R12, 0x1f ;  /* 0x00001f0c02077589 */ /* 0x00072400000e0000 */
.L_x_3091:
[----:B0--3--:R-:W0:Y:S01]  /*33d10*/  LDC.64 R2, c[0x0][0xd68] ;  /* 0x00035a00ff027b82 */ /* 0x009e220000000a00 */
[----:B------:R-:W-:-:S04]  /*33d20*/  IMAD.IADD R19, R6, 0x1, R19 ;  /* 0x0000000106137824 */ /* 0x000fc800078e0213 */
[----:B0-----:R-:W-:-:S05]  /*33d30*/  IMAD.WIDE R2, R19, 0x4, R2 ;  /* 0x0000000413027825 */ /* 0x001fca00078e0202 */
[----:B------:R0:W1:Y:S01]  /*33d40*/  LDG.E R8, desc[UR56][R2.64] ;  /* 0x0000003802087981 */ /* 0x000062000c1e1900 */
[----:B----4-:R-:W-:-:S05]  /*33d50*/  IMAD R16, R7, R5, R16 ;  /* 0x0000000507107224 */ /* 0x010fca00078e0210 */
[----:B------:R-:W-:Y:S01]  /*33d60*/  IADD3 R7, R4, -R16, RZ ;  /* 0x8000001004077210 */ /* 0x000fe20007ffe0ff */
        /* <DEDUP_REMOVED lines=42> */
[----:B------:R-:W-:-:S04]  /*34010*/  IABS R9, R8 ;  /* 0x0000000800097213 */ /* 0x000fc80000000000 */
[----:B------:R-:W-:Y:S01]  /*34020*/  IADD3 R2, RZ, -R9, RZ ;  /* 0x80000009ff027210 */ /* 0x000fe20007ffe0ff */
        /* <DEDUP_REMOVED lines=17> */
.L_x_3085:
[----:B------:R-:W-:Y:S01]  /*34140*/  UMOV UR4, URZ ;  /* 0x0000003f00047c82 */ /* 0x000fe20008000000 */
[----:B------:R-:W-:Y:S01]  /*34150*/  UMOV UR5, URZ ;  /* 0x0000003f00057c82 */ /* 0x000fe20008000000 */
[----:B------:R-:W-:Y:S01]  /*34160*/  ULDC UR6, c[0x0][0xd14] ;  /* 0x0003450000067ab9 */ /* 0x000fe20000000800 */
[----:B------:R-:W-:Y:S02]  /*34170*/  IMAD.MOV.U32 R16, RZ, RZ, R4 ;  /* 0x000000ffff107224 */ /* 0x000fe400078e0004 */
[----:B------:R-:W-:Y:S02]  /*34180*/  IMAD.U32 R17, RZ, RZ, UR4 ;  /* 0x00000004ff117e24 */ /* 0x000fe4000f8e00ff */
[----:B------:R-:W-:Y:S02]  /*34190*/  IMAD.U32 R18, RZ, RZ, UR5 ;  /* 0x00000005ff127e24 */ /* 0x000fe4000f8e00ff */
[----:B------:R-:W-:-:S07]  /*341a0*/  IMAD.U32 R19, RZ, RZ, UR6 ;  /* 0x00000006ff137e24 */ /* 0x000fce000f8e00ff */
.L_x_3093:
        /* <DEDUP_REMOVED lines=12> */
.L_x_2994:
[----:B------:R-:W3:Y:S01]  /*34270*/  S2R R3, SR_CgaCtaId ;  /* 0x0000000000037919 */ /* 0x000ee20000008800 */
[----:B------:R-:W-:Y:S01]  /*34280*/  UIADD3 UR4, UR52, 0x1, URZ ;  /* 0x0000000134047890 */ /* 0x000fe2000fffe03f */
[----:B-1----:R-:W-:-:S03]  /*34290*/  MOV R0, 0x400 ;  /* 0x0000040000007802 */ /* 0x002fc60000000f00 */
[----:B------:R-:W-:-:S04]  /*342a0*/  ULEA.HI UR5, UR4, UR4, URZ, 0x1 ;  /* 0x0000000404057291 */ /* 0x000fc8000f8f083f */
[----:B------:R-:W-:-:S04]  /*342b0*/  ULOP3.LUT UR5, UR5, 0xfffffffe, URZ, 0xc0, !UPT ;  /* 0xfffffffe05057892 */ /* 0x000fc8000f8ec03f */
[----:B------:R-:W-:Y:S01]  /*342c0*/  UIADD3 UR5, UR4, -UR5, URZ ;  /* 0x8000000504057290 */ /* 0x000fe2000fffe03f */
[----:B---3--:R-:W-:-:S05]  /*342d0*/  LEA R0, R3, R0, 0x18 ;  /* 0x0000000003007211 */ /* 0x008fca00078ec0ff */
[----:B------:R-:W-:-:S04]  /*342e0*/  MOV R3, UR5 ;  /* 0x0000000500037c02 */ /* 0x000fc80008000f00 */
[----:B------:R-:W-:-:S04]  /*342f0*/  SHF.L.U32 R3, R3, 0x1f, RZ ;  /* 0x0000001f03037819 */ /* 0x000fc800000006ff */
[----:B------:R-:W1:Y:S02]  /*34300*/  SYNCS.PHASECHK.TRANS64.TRYWAIT P0, [R0+URZ+0x32420], R3 ;  /* 0x03242003000075a7 */ /* 0x000e64000800017f */
[----:B-1----:R-:W-:Y:S05]  /*34310*/  @!P0 BRA `(.L_x_3095) ;  /* 0x00000020007c8947 */ /* 0x002fea0003800000 */
.L_x_3213:
[----:B------:R-:W-:-:S03]  /*34320*/  UMOV UR4, 0xffffffff ;  /* 0xffffffff00047882 */ /* 0x000fc60000000000 */
[----:B------:R-:W-:Y:S05]  /*34330*/  BRA.DIV UR4, `(.L_x_3096) ;  /* 0x0000002204887947 */ /* 0x000fea000b800000 */
[----:B--2---:R-:W2:Y:S02]  /*34340*/  S2R R2, SR_TID.X ;  /* 0x0000000000027919 */ /* 0x004ea40000002100 */
[----:B--2---:R-:W-:-:S04]  /*34350*/  SHF.R.U32.HI R2, RZ, 0x5, R2 ;  /* 0x00000005ff027819 */ /* 0x004fc80000011602 */
[----:B------:R-:W-:-:S05]  /*34360*/  LOP3.LUT R2, R2, 0x3, RZ, 0xc0, !PT ;  /* 0x0000000302027812 */ /* 0x000fca00078ec0ff */
[----:B------:R2:W3:Y:S02]  /*34370*/  SHFL.IDX PT, R14, R2, RZ, 0x1f ;  /* 0x00001fff020e7589 */ /* 0x0004e400000e0000 */
.L_x_3216:
[----:B---3--:R-:W-:-:S13]  /*34380*/  ISETP.NE.AND P0, PT, R14, RZ, PT ;  /* 0x000000ff0e00720c */ /* 0x008fda0003f05270 */
[----:B------:R-:W-:Y:S05]  /*34390*/  @P0 BRA `(.L_x_2764) ;  /* 0x0000000000940947 */ /* 0x000fea0003800000 */
[----:B------:R-:W-:-:S03]  /*343a0*/  UMOV UR4, 0xffffffff ;  /* 0xffffffff00047882 */ /* 0x000fc60000000000 */
[----:B------:R-:W-:Y:S05]  /*343b0*/  BRA.DIV UR4, `(.L_x_3097) ;  /* 0x00000022049c7947 */ /* 0x000fea000b800000 */
[----:B------:R-:W-:-:S13]  /*343c0*/  ELECT P6, URZ, PT ;  /* 0x00000000003f782f */ /* 0x000fda00038c0000 */
.L_x_3219:
[----:B------:R-:W-:Y:S05]  /*343d0*/  @!P6 BRA `(.L_x_2764) ;  /* 0x000000000084e947 */ /* 0x000fea0003800000 */
[----:B------:R-:W-:-:S06]  /*343e0*/  ULOP3.LUT UR4, UR50, 0x2, URZ, 0xfc, !UPT ;  /* 0x0000000232047892 */ /* 0x000fcc000f8efc3f */
[----:B--2---:R-:W-:-:S05]  /*343f0*/  IMAD.U32 R2, RZ, RZ, UR4 ;  /* 0x00000004ff027e24 */ /* 0x004fca000f8e00ff */
[----:B------:R-:W-:-:S13]  /*34400*/  ISETP.NE.AND P2, PT, R2, 0x3, PT ;  /* 0x000000030200780c */ /* 0x000fda0003f45270 */
[----:B------:R-:W-:Y:S05]  /*34410*/  @!P2 BRA `(.L_x_3098) ;  /* 0x000000000004a947 */ /* 0x000fea0003800000 */
[----:B------:R-:W-:Y:S01]  /*34420*/  BPT.TRAP 0x1 ;  /* 0x000000040000795c */ /* 0x000fe20000300000 */
.L_x_3098:
        /* <DEDUP_REMOVED lines=14> */
.L_x_3220:
[----:B------:R-:W2:Y:S02]  /*34510*/  SYNCS.PHASECHK.TRANS64.TRYWAIT P0, [R7+URZ], R2 ;  /* 0x00000002070075a7 */ /* 0x000ea4000800017f */
[----:B--2---:R-:W-:Y:S05]  /*34520*/  @!P0 BRA `(.L_x_3100) ;  /* 0x0000002000748947 */ /* 0x004fea0003800000 */
.L_x_3221:
[----:B------:R-:W-:Y:S05]  /*34530*/  @!P2 BRA `(.L_x_3101) ;  /* 0x000000000004a947 */ /* 0x000fea0003800000 */
[----:B------:R-:W-:Y:S01]  /*34540*/  BPT.TRAP 0x1 ;  /* 0x000000040000795c */ /* 0x000fe20000300000 */
.L_x_3101:
[----:B------:R-:W3:Y:S01]  /*34550*/  LDL.LU R4, [R1+0x470] ;  /* 0x0004700001047983 */ /* 0x000ee20000300800 */
[----:B------:R-:W-:-:S04]  /*34560*/  VIADD R0, R0, 0x32460 ;  /* 0x0003246000007836 */ /* 0x000fc80000000000 */
[----:B---3--:R-:W-:-:S04]  /*34570*/  IMAD R4, R4, 0x8, R0 ;  /* 0x0000000804047824 */ /* 0x008fc800078e0200 */
[----:B------:R-:W3:Y:S02]  /*34580*/  SYNCS.PHASECHK.TRANS64.TRYWAIT P0, [R4+URZ], R5 ;  /* 0x00000005040075a7 */ /* 0x000ee4000800017f */
[----:B---3--:R-:W-:Y:S05]  /*34590*/  @!P0 BRA `(.L_x_3102) ;  /* 0x00000020006c8947 */ /* 0x008fea0003800000 */
.L_x_3222:
[----:B------:R-:W-:-:S07]  /*345a0*/  IMAD R3, R3, 0x8, R0 ;  /* 0x0000000803037824 */ /* 0x000fce00078e0200 */
.L_x_3103:
[----:B----4-:R4:W0:Y:S02]  /*345b0*/  SYNCS.PHASECHK.TRANS64.TRYWAIT P0, [R3+URZ], R2 ;  /* 0x00000002030075a7 */ /* 0x010824000800017f */
[----:B0-----:R-:W-:Y:S05]  /*345c0*/  @!P0 NANOSLEEP.SYNCS 0x989680 ;  /* 0x009896800000895d */ /* 0x001fea0003900000 */
[----:B------:R-:W0:Y:S02]  /*345d0*/  @!P0 SYNCS.PHASECHK.TRANS64 P0, [R3+URZ], R2 ;  /* 0x00000002030085a7 */ /* 0x000e24000800007f */
[----:B0-----:R-:W-:Y:S05]  /*345e0*/  @!P0 BRA `(.L_x_3103) ;  /* 0xfffffffc00f08947 */ /* 0x001fea000383ffff */
.L_x_2764:
[----:B------:R-:W-:Y:S05]  /*345f0*/  BSYNC B7 ;  /* 0x0000000000077941 */ /* 0x000fea0003800000 */
.L_x_2761:
[----:B------:R-:W-:Y:S05]  /*34600*/  EXIT ;  /* 0x000000000000794d */ /* 0x000fea0003800000 */
.L_x_2790:
[----:B0-----:R0:W1:Y:S02]  /*34610*/  SYNCS.PHASECHK.TRANS64.TRYWAIT P6, [R86+URZ+0x32490], R107 ;  /* 0x0324906b560075a7 */ /* 0x00106400080c017f */
[----:B-1----:R-:W-:Y:S05]  /*34620*/  @!P6 NANOSLEEP.SYNCS 0x989680 ;  /* 0x009896800000e95d */ /* 0x002fea0003900000 */
[----:B------:R-:W1:Y:S02]  /*34630*/  @!P6 SYNCS.PHASECHK.TRANS64 P6, [R86+URZ+0x32490], R107 ;  /* 0x0324906b5600e5a7 */ /* 0x000e6400080c007f */
[----:B-1----:R-:W-:Y:S05]  /*34640*/  @!P6 BRA `(.L_x_2790) ;  /* 0xfffffffc00f0e947 */ /* 0x002fea000383ffff */
[----:B------:R-:W-:Y:S05]  /*34650*/  BRA `(.L_x_3104) ;  /* 0xfffffce8003c7947 */ /* 0x000fea000383ffff */
.L_x_2808:
[----:B0-----:R0:W1:Y:S02]  /*34660*/  SYNCS.PHASECHK.TRANS64.TRYWAIT P5, [R86+URZ+0x32490], R107 ;  /* 0x0324906b560075a7 */ /* 0x00106400080a017f */
[----:B-1----:R-:W-:Y:S05]  /*34670*/  @!P5 NANOSLEEP.SYNCS 0x989680 ;  /* 0x009896800000d95d */ /* 0x002fea0003900000 */
[----:B------:R-:W1:Y:S02]  /*34680*/  @!P5 SYNCS.PHASECHK.TRANS64 P5, [R86+URZ+0x32490], R107 ;  /* 0x0324906b5600d5a7 */ /* 0x000e6400080a007f */
[----:B-1----:R-:W-:Y:S05]  /*34690*/  @!P5 BRA `(.L_x_2808) ;  /* 0xfffffffc00f0d947 */ /* 0x002fea000383ffff */
[----:B------:R-:W-:Y:S05]  /*346a0*/  BRA `(.L_x_3105) ;  /* 0xfffffcf8008c7947 */ /* 0x000fea000383ffff */
.L_x_2817:
[----:B0-----:R0:W1:Y:S02]  /*346b0*/  SYNCS.PHASECHK.TRANS64.TRYWAIT P4, [R86+URZ+0x32490], R107 ;  /* 0x0324906b560075a7 */ /* 0x001064000808017f */
[----:B-1----:R-:W-:Y:S05]  /*346c0*/  @!P4 NANOSLEEP.SYNCS 0x989680 ;  /* 0x009896800000c95d */ /* 0x002fea0003900000 */
[----:B------:R-:W1:Y:S02]  /*346d0*/  @!P4 SYNCS.PHASECHK.TRANS64 P4, [R86+URZ+0x32490], R107 ;  /* 0x0324906b5600c5a7 */ /* 0x000e64000808007f */
[----:B-1----:R-:W-:Y:S05]  /*346e0*/  @!P4 BRA `(.L_x_2817) ;  /* 0xfffffffc00f0c947 */ /* 0x002fea000383ffff */
[----:B------:R-:W-:Y:S05]  /*346f0*/  BRA `(.L_x_3106) ;  /* 0xfffffd0800647947 */ /* 0x000fea000383ffff */
.L_x_2823:
[----:B--2---:R2:W3:Y:S02]  /*34700*/  SYNCS.PHASECHK.TRANS64.TRYWAIT P3, [R86+URZ+0x324b0], R107 ;  /* 0x0324b06b560075a7 */ /* 0x0044e4000806017f */
[----:B---3--:R-:W-:Y:S05]  /*34710*/  @!P3 NANOSLEEP.SYNCS 0x989680 ;  /* 0x009896800000b95d */ /* 0x008fea0003900000 */
[----:B------:R-:W3:Y:S02]  /*34720*/  @!P3 SYNCS.PHASECHK.TRANS64 P3, [R86+URZ+0x324b0], R107 ;  /* 0x0324b06b5600b5a7 */ /* 0x000ee4000806007f */
[----:B---3--:R-:W-:Y:S05]  /*34730*/  @!P3 BRA `(.L_x_2823) ;  /* 0xfffffffc00f0b947 */ /* 0x008fea000383ffff */
[----:B------:R-:W-:Y:S05]  /*34740*/  BRA `(.L_x_3107) ;  /* 0xfffffd0800f47947 */ /* 0x000fea000383ffff */
.L_x_2839:
        /* <DEDUP_REMOVED lines=8> */
.L_x_3109:
[----:B------:R-:W-:Y:S05]  /*347d0*/  BSYNC B0 ;  /* 0x0000000000007941 */ /* 0x000fea0003800000 */
.L_x_3108:
[----:B------:R-:W-:Y:S05]  /*347e0*/  BRA `(.L_x_3110) ;  /* 0xfffffd1c00247947 */ /* 0x000fea000383ffff */
.L_x_2855:
[----:B------:R-:W-:Y:S01]  /*347f0*/  BSSY B1, `(.L_x_3111) ;  /* 0x0000008000017945 */ /* 0x000fe20003800000 */
[----:B------:R-:W-:Y:S02]  /*34800*/  IMAD.MOV.U32 R13, RZ, RZ, R5 ;  /* 0x000000ffff0d7224 */ /* 0x000fe400078e0005 */
[----:B------:R-:W-:Y:S02]  /*34810*/  IMAD.MOV.U32 R12, RZ, RZ, RZ ;  /* 0x000000ffff0c7224 */ /* 0x000fe400078e00ff */
[----:B------:R-:W-:Y:S02]  /*34820*/  IMAD.MOV.U32 R11, RZ, RZ, 0x1c1f ;  /* 0x00001c1fff0b7424 */ /* 0x000fe400078e00ff */
[----:B01----:R-:W-:-:S07]  /*34830*/  IMAD.MOV.U32 R15, RZ, RZ, -0x1 ;  /* 0xffffffffff0f7424 */ /* 0x003fce00078e00ff */
[----:B------:R-:W-:Y:S05]  /*34840*/  WARPSYNC.COLLECTIVE R15, `(.L_x_3112) ;  /* 0x000000000f087348 */ /* 0x000fea0003c00000 */
[----:B------:R0:W1:Y:S02]  /*34850*/  SHFL.IDX P6, R14, R13, R12, R11 ;  /* 0x0000000c0d0e7389 */ /* 0x00006400000c000b */
[----:B01----:R-:W-:Y:S01]  /*34860*/  ENDCOLLECTIVE ;  /* 0x000000000000791b */ /* 0x003fe20003800000 */
.L_x_3112:
[----:B------:R-:W-:Y:S05]  /*34870*/  BSYNC B1 ;  /* 0x0000000000017941 */ /* 0x000fea0003800000 */
.L_x_3111:
[----:B------:R-:W-:Y:S05]  /*34880*/  BRA `(.L_x_3113) ;  /* 0xfffffd2c00ac7947 */ /* 0x000fea000383ffff */
.L_x_2856:
        /* <DEDUP_REMOVED lines=8> */
.L_x_3115:
[----:B------:R-:W-:Y:S05]  /*34910*/  BSYNC B1 ;  /* 0x0000000000017941 */ /* 0x000fea0003800000 */
.L_x_3114:
[----:B------:R-:W-:Y:S05]  /*34920*/  BRA `(.L_x_3116) ;  /* 0xfffffd2c008c7947 */ /* 0x000fea000383ffff */
.L_x_2857:
[----:B------:R-:W-:Y:S01]  /*34930*/  BSSY B1, `(.L_x_3117) ;  /* 0x0000008000017945 */ /* 0x000fe20003800000 */
[----:B------:R-:W-:Y:S01]  /*34940*/  IMAD.MOV.U32 R13, RZ, RZ, R3 ;  /* 0x000000ffff0d7224 */ /* 0x000fe200078e0003 */
[----:B01----:R-:W-:Y:S01]  /*34950*/  MOV R15, 0xffffffff ;  /* 0xffffffff000f7802 */ /* 0x003fe20000000f00 */
[----:B------:R-:W-:Y:S02]  /*34960*/  IMAD.MOV.U32 R12, RZ, RZ, RZ ;  /* 0x000000ffff0c7224 */ /* 0x000fe400078e00ff */
[----:B------:R-:W-:-:S07]  /*34970*/  IMAD.MOV.U32 R11, RZ, RZ, 0x1c1f ;  /* 0x00001c1fff0b7424 */ /* 0x000fce00078e00ff */
[----:B------:R-:W-:Y:S05]  /*34980*/  WARPSYNC.COLLECTIVE R15, `(.L_x_3118) ;  /* 0x000000000f087348 */ /* 0x000fea0003c00000 */
[----:B------:R0:W1:Y:S02]  /*34990*/  SHFL.IDX P6, R14, R13, R12, R11 ;  /* 0x0000000c0d0e7389 */ /* 0x00006400000c000b */
[----:B01----:R-:W-:Y:S01]  /*349a0*/  ENDCOLLECTIVE ;  /* 0x000000000000791b */ /* 0x003fe20003800000 */
.L_x_3118:
[----:B------:R-:W-:Y:S05]  /*349b0*/  BSYNC B1 ;  /* 0x0000000000017941 */ /* 0x000fea0003800000 */
.L_x_3117:
[----:B------:R-:W-:Y:S05]  /*349c0*/  BRA `(.L_x_3119) ;  /* 0xfffffd2c006c7947 */ /* 0x000fea000383ffff */
.L_x_2858:
        /* <DEDUP_REMOVED lines=8> */
.L_x_3121:
[----:B------:R-:W-:Y:S05]  /*34a50*/  BSYNC B1 ;  /* 0x0000000000017941 */ /* 0x000fea0003800000 */
.L_x_3120:
[----:B------:R-:W-:Y:S05]  /*34a60*/  BRA `(.L_x_3122) ;  /* 0xfffffd2c004c7947 */ /* 0x000fea000383ffff */
.L_x_2859:
[----:B------:R-:W-:Y:S01]  /*34a70*/  BSSY B1, `(.L_x_3123) ;  /* 0x0000008000017945 */ /* 0x000fe20003800000 */
[----:B------:R-:W-:Y:S02]  /*34a80*/  IMAD.MOV.U32 R13, RZ, RZ, R5 ;  /* 0x000000ffff0d7224 */ /* 0x000fe400078e0005 */
[----:B------:R-:W-:Y:S02]  /*34a90*/  IMAD.MOV.U32 R12, RZ, RZ, 0x1 ;  /* 0x00000001ff0c7424 */ /* 0x000fe400078e00ff */
[----:B------:R-:W-:Y:S02]  /*34aa0*/  IMAD.MOV.U32 R11, RZ, RZ, 0x1c1f ;  /* 0x00001c1fff0b7424 */ /* 0x000fe400078e00ff */
[----:B01----:R-:W-:-:S07]  /*34ab0*/  IMAD.MOV.U32 R15, RZ, RZ, -0x1 ;  /* 0xffffffffff0f7424 */ /* 0x003fce00078e00ff */
[----:B------:R-:W-:Y:S05]  /*34ac0*/  WARPSYNC.COLLECTIVE R15, `(.L_x_3124) ;  /* 0x000000000f087348 */ /* 0x000fea0003c00000 */
[----:B------:R0:W1:Y:S02]  /*34ad0*/  SHFL.IDX P6, R14, R13, R12, R11 ;  /* 0x0000000c0d0e7389 */ /* 0x00006400000c000b */
[----:B01----:R-:W-:Y:S01]  /*34ae0*/  ENDCOLLECTIVE ;  /* 0x000000000000791b */ /* 0x003fe20003800000 */
.L_x_3124:
[----:B------:R-:W-:Y:S05]  /*34af0*/  BSYNC B1 ;  /* 0x0000000000017941 */ /* 0x000fea0003800000 */
.L_x_3123:
[----:B------:R-:W-:Y:S05]  /*34b00*/  BRA `(.L_x_3125) ;  /* 0xfffffd2c002c7947 */ /* 0x000fea000383ffff */
.L_x_2860:
[----:B------:R-:W-:Y:S01]  /*34b10*/  BSSY B1, `(.L_x_3126) ;  /* 0x0000008000017945 */ /* 0x000fe20003800000 */
[----:B------:R-:W-:Y:S01]  /*34b20*/  IMAD.MOV.U32 R13, RZ, RZ, R4 ;  /* 0x000000ffff0d7224 */ /* 0x000fe200078e0004 */
[----:B01----:R-:W-:Y:S01]  /*34b30*/  MOV R15, 0xffffffff ;  /* 0xffffffff000f7802 */ /* 0x003fe20000000f00 */
[----:B------:R-:W-:Y:S02]  /*34b40*/  IMAD.MOV.U32 R12, RZ, RZ, 0x1 ;  /* 0x00000001ff0c7424 */ /* 0x000fe400078e00ff */
[----:B------:R-:W-:-:S07]  /*34b50*/  IMAD.MOV.U32 R11, RZ, RZ, 0x1c1f ;  /* 0x00001c1fff0b7424 */ /* 0x000fce00078e00ff */
[----:B------:R-:W-:Y:S05]  /*34b60*/  WARPSYNC.COLLECTIVE R15, `(.L_x_3127) ;  /* 0x000000000f087348 */ /* 0x000fea0003c00000 */
[----:B------:R0:W1:Y:S02]  /*34b70*/  SHFL.IDX P6, R14, R13, R12, R11 ;  /* 0x0000000c0d0e7389 */ /* 0x00006400000c000b */
[----:B01----:R-:W-:Y:S01]  /*34b80*/  ENDCOLLECTIVE ;  /* 0x000000000000791b */ /* 0x003fe20003800000 */
.L_x_3127:
[----:B------:R-:W-:Y:S05]  /*34b90*/  BSYNC B1 ;  /* 0x0000000000017941 */ /* 0x000fea0003800000 */
.L_x_3126:
[----:B------:R-:W-:Y:S05]  /*34ba0*/  BRA `(.L_x_3128) ;  /* 0xfffffd2c000c7947 */ /* 0x000fea000383ffff */
.L_x_2861:
        /* <DEDUP_REMOVED lines=8> */
.L_x_3130:
[----:B------:R-:W-:Y:S05]  /*34c30*/  BSYNC B1 ;  /* 0x0000000000017941 */ /* 0x000fea0003800000 */
.L_x_3129:
[----:B------:R-:W-:Y:S05]  /*34c40*/  BRA `(.L_x_3131) ;  /* 0xfffffd2800ec7947 */ /* 0x000fea000383ffff */
.L_x_2862:
        /* <DEDUP_REMOVED lines=8> */
.L_x_3133:
[----:B------:R-:W-:Y:S05]  /*34cd0*/  BSYNC B1 ;  /* 0x0000000000017941 */ /* 0x000fea0003800000 */
.L_x_3132:
[----:B------:R-:W-:Y:S05]  /*34ce0*/  BRA `(.L_x_3134) ;  /* 0xfffffd2800cc7947 */ /* 0x000fea000383ffff */
.L_x_2864:
[----:B--2---:R2:W3:Y:S02]  /*34cf0*/  SYNCS.PHASECHK.TRANS64.TRYWAIT P0, [R145+URZ+0x32400], R6 ;  /* 0x03240006910075a7 */ /* 0x0044e4000800017f */
[----:B---3--:R-:W-:Y:S05]  /*34d00*/  @!P0 NANOSLEEP.SYNCS 0x989680 ;  /* 0x009896800000895d */ /* 0x008fea0003900000 */
[----:B------:R-:W3:Y:S02]  /*34d10*/  @!P0 SYNCS.PHASECHK.TRANS64 P0, [R145+URZ+0x32400], R6 ;  /* 0x03240006910085a7 */ /* 0x000ee4000800007f */
[----:B---3--:R-:W-:Y:S05]  /*34d20*/  @!P0 BRA `(.L_x_2864) ;  /* 0xfffffffc00f08947 */ /* 0x008fea000383ffff */
[----:B------:R-:W-:Y:S05]  /*34d30*/  BRA `(.L_x_3135) ;  /* 0xfffffd2800c47947 */ /* 0x000fea000383ffff */
.L_x_2872:
[----:B------:R-:W-:Y:S01]  /*34d40*/  BSSY B1, `(.L_x_3136) ;  /* 0x0000008000017945 */ /* 0x000fe20003800000 */
[----:B------:R-:W-:Y:S01]  /*34d50*/  IMAD.MOV.U32 R13, RZ, RZ, R4 ;  /* 0x000000ffff0d7224 */ /* 0x000fe200078e0004 */
[----:B------:R-:W-:Y:S01]  /*34d60*/  MOV R15, 0xffffffff ;  /* 0xffffffff000f7802 */ /* 0x000fe20000000f00 */
[----:B------:R-:W-:Y:S02]  /*34d70*/  IMAD.MOV.U32 R12, RZ, RZ, RZ ;  /* 0x000000ffff0c7224 */ /* 0x000fe400078e00ff */
[----:B------:R-:W-:-:S07]  /*34d80*/  IMAD.MOV.U32 R11, RZ, RZ, 0x1c1f ;  /* 0x00001c1fff0b7424 */ /* 0x000fce00078e00ff */
[----:B-----5:R-:W-:Y:S05]  /*34d90*/  WARPSYNC.COLLECTIVE R15, `(.L_x_3137) ;  /* 0x000000000f087348 */ /* 0x020fea0003c00000 */
[----:B------:R0:W1:Y:S02]  /*34da0*/  SHFL.IDX P6, R14, R13, R12, R11 ;  /* 0x0000000c0d0e7389 */ /* 0x00006400000c000b */
[----:B01---5:R-:W-:Y:S01]  /*34db0*/  ENDCOLLECTIVE ;  /* 0x000000000000791b */ /* 0x023fe20003800000 */
.L_x_3137:
[----:B------:R-:W-:Y:S05]  /*34dc0*/  BSYNC B1 ;  /* 0x0000000000017941 */ /* 0x000fea0003800000 */
.L_x_3136:
[----:B------:R-:W-:Y:S05]  /*34dd0*/  BRA `(.L_x_3138) ;  /* 0xfffffd3c00087947 */ /* 0x000fea000383ffff */
.L_x_2873:
[----:B------:R-:W-:Y:S01]  /*34de0*/  BSSY B1, `(.L_x_3139) ;  /* 0x0000008000017945 */ /* 0x000fe20003800000 */
[----:B------:R-:W-:Y:S02]  /*34df0*/  IMAD.MOV.U32 R13, RZ, RZ, R6 ;  /* 0x000000ffff0d7224 */ /* 0x000fe400078e0006 */
[----:B------:R-:W-:Y:S02]  /*34e00*/  IMAD.MOV.U32 R12, RZ, RZ, RZ ;  /* 0x000000ffff0c7224 */ /* 0x000fe400078e00ff */
[----:B------:R-:W-:Y:S02]  /*34e10*/  IMAD.MOV.U32 R11, RZ, RZ, 0x1c1f ;  /* 0x00001c1fff0b7424 */ /* 0x000fe400078e00ff */
[----:B------:R-:W-:-:S07]  /*34e20*/  IMAD.MOV.U32 R15, RZ, RZ, -0x1 ;  /* 0xffffffffff0f7424 */ /* 0x000fce00078e00ff */
[----:B-----5:R-:W-:Y:S05]  /*34e30*/  WARPSYNC.COLLECTIVE R15, `(.L_x_3140) ;  /* 0x000000000f087348 */ /* 0x020fea0003c00000 */
[----:B------:R0:W1:Y:S02]  /*34e40*/  SHFL.IDX P6, R14, R13, R12, R11 ;  /* 0x0000000c0d0e7389 */ /* 0x00006400000c000b */
[----:B01---5:R-:W-:Y:S01]  /*34e50*/  ENDCOLLECTIVE ;  /* 0x000000000000791b */ /* 0x023fe20003800000 */
.L_x_3140:
[----:B------:R-:W-:Y:S05]  /*34e60*/  BSYNC B1 ;  /* 0x0000000000017941 */ /* 0x000fea0003800000 */
.L_x_3139:
[----:B------:R-:W-:Y:S05]  /*34e70*/  BRA `(.L_x_3141) ;  /* 0xfffffd3800e87947 */ /* 0x000fea000383ffff */
.L_x_2874:
        /* <DEDUP_REMOVED lines=8> */
.L_x_3143:
[----:B------:R-:W-:Y:S05]  /*34f00*/  BSYNC B1 ;  /* 0x0000000000017941 */ /* 0x000fea0003800000 */
.L_x_3142:
[----:B------:R-:W-:Y:S05]  /*34f10*/  BRA `(.L_x_3144) ;  /* 0xfffffd3800c87947 */ /* 0x000fea000383ffff */
.L_x_2875:
        /* <DEDUP_REMOVED lines=8> */
.L_x_3146:
[----:B------:R-:W-:Y:S05]  /*34fa0*/  BSYNC B1 ;  /* 0x0000000000017941 */ /* 0x000fea0003800000 */
.L_x_3145:
[----:B------:R-:W-:Y:S05]  /*34fb0*/  BRA `(.L_x_3147) ;  /* 0xfffffd3800a87947 */ /* 0x000fea000383ffff */
.L_x_2876:
[----:B------:R-:W-:Y:S01]  /*34fc0*/  BSSY B1, `(.L_x_3148) ;  /* 0x0000008000017945 */ /* 0x000fe20003800000 */
[----:B------:R-:W-:Y:S02]  /*34fd0*/  IMAD.MOV.U32 R13, RZ, RZ, R4 ;  /* 0x000000ffff0d7224 */ /* 0x000fe400078e0004 */
[----:B------:R-:W-:Y:S02]  /*34fe0*/  IMAD.MOV.U32 R12, RZ, RZ, 0x1 ;  /* 0x00000001ff0c7424 */ /* 0x000fe400078e00ff */
[----:B------:R-:W-:Y:S02]  /*34ff0*/  IMAD.MOV.U32 R11, RZ, RZ, 0x1c1f ;  /* 0x00001c1fff0b7424 */ /* 0x000fe400078e00ff */
[----:B------:R-:W-:-:S07]  /*35000*/  IMAD.MOV.U32 R15, RZ, RZ, -0x1 ;  /* 0xffffffffff0f7424 */ /* 0x000fce00078e00ff */
[----:B-----5:R-:W-:Y:S05]  /*35010*/  WARPSYNC.COLLECTIVE R15, `(.L_x_3149) ;  /* 0x000000000f087348 */ /* 0x020fea0003c00000 */
[----:B------:R0:W1:Y:S02]  /*35020*/  SHFL.IDX P6, R14, R13, R12, R11 ;  /* 0x0000000c0d0e7389 */ /* 0x00006400000c000b */
[----:B01---5:R-:W-:Y:S01]  /*35030*/  ENDCOLLECTIVE ;  /* 0x000000000000791b */ /* 0x023fe20003800000 */
.L_x_3149:
[----:B------:R-:W-:Y:S05]  /*35040*/  BSYNC B1 ;  /* 0x0000000000017941 */ /* 0x000fea0003800000 */
.L_x_3148:
[----:B------:R-:W-:Y:S05]  /*35050*/  BRA `(.L_x_3150) ;  /* 0xfffffd3800887947 */ /* 0x000fea000383ffff */
.L_x_2877:
        /* <DEDUP_REMOVED lines=8> */
.L_x_3152:
[----:B------:R-:W-:Y:S05]  /*350e0*/  BSYNC B1 ;  /* 0x0000000000017941 */ /* 0x000fea0003800000 */
.L_x_3151:
[----:B------:R-:W-:Y:S05]  /*350f0*/  BRA `(.L_x_3153) ;  /* 0xfffffd3800687947 */ /* 0x000fea000383ffff */
.L_x_2878:
[----:B------:R-:W-:Y:S01]  /*35100*/  BSSY B1, `(.L_x_3154) ;  /* 0x0000008000017945 */ /* 0x000fe20003800000 */
[----:B------:R-:W-:Y:S01]  /*35110*/  IMAD.MOV.U32 R13, RZ, RZ, R3 ;  /* 0x000000ffff0d7224 */ /* 0x000fe200078e0003 */
[----:B------:R-:W-:Y:S01]  /*35120*/  MOV R15, 0xffffffff ;  /* 0xffffffff000f7802 */ /* 0x000fe20000000f00 */
[----:B------:R-:W-:Y:S02]  /*35130*/  IMAD.MOV.U32 R12, RZ, RZ, 0x1 ;  /* 0x00000001ff0c7424 */ /* 0x000fe400078e00ff */
[----:B------:R-:W-:-:S07]  /*35140*/  IMAD.MOV.U32 R11, RZ, RZ, 0x1c1f ;  /* 0x00001c1fff0b7424 */ /* 0x000fce00078e00ff */
[----:B-----5:R-:W-:Y:S05]  /*35150*/  WARPSYNC.COLLECTIVE R15, `(.L_x_3155) ;  /* 0x000000000f087348 */ /* 0x020fea0003c00000 */
[----:B------:R0:W1:Y:S02]  /*35160*/  SHFL.IDX P6, R14, R13, R12, R11 ;  /* 0x0000000c0d0e7389 */ /* 0x00006400000c000b */
[----:B01---5:R-:W-:Y:S01]  /*35170*/  ENDCOLLECTIVE ;  /* 0x000000000000791b */ /* 0x023fe20003800000 */
.L_x_3155:
[----:B------:R-:W-:Y:S05]  /*35180*/  BSYNC B1 ;  /* 0x0000000000017941 */ /* 0x000fea0003800000 */
.L_x_3154:
[----:B------:R-:W-:Y:S05]  /*35190*/  BRA `(.L_x_3156) ;  /* 0xfffffd3800487947 */ /* 0x000fea000383ffff */
.L_x_2879:
        /* <DEDUP_REMOVED lines=8> */
.L_x_3158:
[----:B------:R-:W-:Y:S05]  /*35220*/  BSYNC B1 ;  /* 0x0000000000017941 */ /* 0x000fea0003800000 */
.L_x_3157:
[----:B------:R-:W-:Y:S05]  /*35230*/  BRA `(.L_x_3159) ;  /* 0xfffffd3800287947 */ /* 0x000fea000383ffff */
.L_x_2881:
[----:B0-----:R0:W1:Y:S02]  /*35240*/  SYNCS.PHASECHK.TRANS64.TRYWAIT P1, [R145+URZ+0x32400], R0 ;  /* 0x03240000910075a7 */ /* 0x001064000802017f */
[----:B-1----:R-:W-:Y:S05]  /*35250*/  @!P1 NANOSLEEP.SYNCS 0x989680 ;  /* 0x009896800000995d */ /* 0x002fea0003900000 */
[----:B------:R-:W1:Y:S02]  /*35260*/  @!P1 SYNCS.PHASECHK.TRANS64 P1, [R145+URZ+0x32400], R0 ;  /* 0x03240000910095a7 */ /* 0x000e64000802007f */
[----:B-1----:R-:W-:Y:S05]  /*35270*/  @!P1 BRA `(.L_x_2881) ;  /* 0xfffffffc00f09947 */ /* 0x002fea000383ffff */
[----:B------:R-:W-:Y:S05]  /*35280*/  BRA `(.L_x_3160) ;  /* 0xfffffd3800687947 */ /* 0x000fea000383ffff */
.L_x_2896:
[----:B0-----:R0:W1:Y:S02]  /*35290*/  SYNCS.PHASECHK.TRANS64.TRYWAIT P0, [R2+URZ], R7 ;  /* 0x00000007020075a7 */ /* 0x001064000800017f */
[----:B-1----:R-:W-:Y:S05]  /*352a0*/  @!P0 NANOSLEEP.SYNCS 0x989680 ;  /* 0x009896800000895d */ /* 0x002fea0003900000 */
[----:B------:R-:W1:Y:S02]  /*352b0*/  @!P0 SYNCS.PHASECHK.TRANS64 P0, [R2+URZ], R7 ;  /* 0x00000007020085a7 */ /* 0x000e64000800007f */
[----:B-1----:R-:W-:Y:S05]  /*352c0*/  @!P0 BRA `(.L_x_2896) ;  /* 0xfffffffc00f08947 */ /* 0x002fea000383ffff */
[----:B------:R-:W-:Y:S05]  /*352d0*/  BRA `(.L_x_2895) ;  /* 0xfffffd5000007947 */ /* 0x000fea000383ffff */
.L_x_2903:
[----:B0-----:R0:W1:Y:S02]  /*352e0*/  SYNCS.PHASECHK.TRANS64.TRYWAIT P0, [R4+URZ], R5 ;  /* 0x00000005040075a7 */ /* 0x001064000800017f */
[----:B-1----:R-:W-:Y:S05]  /*352f0*/  @!P0 NANOSLEEP.SYNCS 0x989680 ;  /* 0x009896800000895d */ /* 0x002fea0003900000 */
[----:B------:R-:W1:Y:S02]  /*35300*/  @!P0 SYNCS.PHASECHK.TRANS64 P0, [R4+URZ], R5 ;  /* 0x00000005040085a7 */ /* 0x000e64000800007f */
[----:B-1----:R-:W-:Y:S05]  /*35310*/  @!P0 BRA `(.L_x_2903) ;  /* 0xfffffffc00f08947 */ /* 0x002fea000383ffff */
[----:B------:R-:W-:Y:S05]  /*35320*/  BRA `(.L_x_2902) ;  /* 0xfffffd5400247947 */ /* 0x000fea000383ffff */
.L_x_2928:
[----:B-1----:R1:W2:Y:S02]  /*35330*/  SYNCS.PHASECHK.TRANS64.TRYWAIT P1, [R0+URZ], R9 ;  /* 0x00000009000075a7 */ /* 0x0022a4000802017f */
[----:B--2---:R-:W-:Y:S05]  /*35340*/  @!P1 NANOSLEEP.SYNCS 0x989680 ;  /* 0x009896800000995d */ /* 0x004fea0003900000 */
[----:B------:R-:W2:Y:S02]  /*35350*/  @!P1 SYNCS.PHASECHK.TRANS64 P1, [R0+URZ], R9 ;  /* 0x00000009000095a7 */ /* 0x000ea4000802007f */
[----:B--2---:R-:W-:Y:S05]  /*35360*/  @!P1 BRA `(.L_x_2928) ;  /* 0xfffffffc00f09947 */ /* 0x004fea000383ffff */
[----:B------:R-:W-:Y:S05]  /*35370*/  BRA `(.L_x_2927) ;  /* 0xfffffe0000a87947 */ /* 0x000fea000383ffff */
.L_x_2935:
[----:B-1----:R1:W2:Y:S02]  /*35380*/  SYNCS.PHASECHK.TRANS64.TRYWAIT P1, [R6+URZ], R7 ;  /* 0x00000007060075a7 */ /* 0x0022a4000802017f */
[----:B--2---:R-:W-:Y:S05]  /*35390*/  @!P1 NANOSLEEP.SYNCS 0x989680 ;  /* 0x009896800000995d */ /* 0x004fea0003900000 */
[----:B------:R-:W2:Y:S02]  /*353a0*/  @!P1 SYNCS.PHASECHK.TRANS64 P1, [R6+URZ], R7 ;  /* 0x00000007060095a7 */ /* 0x000ea4000802007f */
[----:B--2---:R-:W-:Y:S05]  /*353b0*/  @!P1 BRA `(.L_x_2935) ;  /* 0xfffffffc00f09947 */ /* 0x004fea000383ffff */
[----:B------:R-:W-:Y:S05]  /*353c0*/  BRA `(.L_x_2934) ;  /* 0xfffffe0400cc7947 */ /* 0x000fea000383ffff */
.L_x_2946:
[----:B-1----:R1:W2:Y:S02]  /*353d0*/  SYNCS.PHASECHK.TRANS64.TRYWAIT P0, [R6+URZ], R7 ;  /* 0x00000007060075a7 */ /* 0x0022a4000800017f */
[----:B--2---:R-:W-:Y:S05]  /*353e0*/  @!P0 NANOSLEEP.SYNCS 0x989680 ;  /* 0x009896800000895d */ /* 0x004fea0003900000 */
[----:B------:R-:W2:Y:S02]  /*353f0*/  @!P0 SYNCS.PHASECHK.TRANS64 P0, [R6+URZ], R7 ;  /* 0x00000007060085a7 */ /* 0x000ea4000800007f */
[----:B--2---:R-:W-:Y:S05]  /*35400*/  @!P0 BRA `(.L_x_2946) ;  /* 0xfffffffc00f08947 */ /* 0x004fea000383ffff */
[----:B------:R-:W-:Y:S05]  /*35410*/  BRA `(.L_x_2945) ;  /* 0xfffffea000087947 */ /* 0x000fea000383ffff */
.L_x_2953:
[----:B--2---:R2:W3:Y:S02]  /*35420*/  SYNCS.PHASECHK.TRANS64.TRYWAIT P0, [R6+URZ], R7 ;  /* 0x00000007060075a7 */ /* 0x0044e4000800017f */
[----:B---3--:R-:W-:Y:S05]  /*35430*/  @!P0 NANOSLEEP.SYNCS 0x989680 ;  /* 0x009896800000895d */ /* 0x008fea0003900000 */
[----:B------:R-:W3:Y:S02]  /*35440*/  @!P0 SYNCS.PHASECHK.TRANS64 P0, [R6+URZ], R7 ;  /* 0x00000007060085a7 */ /* 0x000ee4000800007f */
[----:B---3--:R-:W-:Y:S05]  /*35450*/  @!P0 BRA `(.L_x_2953) ;  /* 0xfffffffc00f08947 */ /* 0x008fea000383ffff */
[----:B------:R-:W-:Y:S05]  /*35460*/  BRA `(.L_x_2952) ;  /* 0xfffffea4002c7947 */ /* 0x000fea000383ffff */
.L_x_3008:
[----:B0-----:R-:W0:Y:S01]  /*35470*/  S2R R11, SR_TID.X ;  /* 0x00000000000b7919 */ /* 0x001e220000002100 */
[----:B------:R-:W-:Y:S01]  /*35480*/  BSSY B1, `(.L_x_3161) ;  /* 0x000000a000017945 */ /* 0x000fe20003800000 */
[----:B------:R-:W-:Y:S02]  /*35490*/  IMAD.MOV.U32 R12, RZ, RZ, RZ ;  /* 0x000000ffff0c7224 */ /* 0x000fe400078e00ff */
[----:B------:R-:W-:Y:S01]  /*354a0*/  IMAD.MOV.U32 R15, RZ, RZ, -0x1 ;  /* 0xffffffffff0f7424 */ /* 0x000fe200078e00ff */
[----:B0-----:R-:W-:-:S04]  /*354b0*/  SHF.R.U32.HI R11, RZ, 0x5, R11 ;  /* 0x00000005ff0b7819 */ /* 0x001fc8000001160b */
[----:B------:R-:W-:-:S05]  /*354c0*/  LOP3.LUT R11, R11, 0x3, RZ, 0xc0, !PT ;  /* 0x000000030b0b7812 */ /* 0x000fca00078ec0ff */
[----:B------:R-:W-:Y:S02]  /*354d0*/  IMAD.MOV.U32 R13, RZ, RZ, R11 ;  /* 0x000000ffff0d7224 */ /* 0x000fe400078e000b */
[----:B------:R-:W-:-:S07]  /*354e0*/  IMAD.MOV.U32 R11, RZ, RZ, 0x1f ;  /* 0x0000001fff0b7424 */ /* 0x000fce00078e00ff */
[----:B------:R-:W-:Y:S05]  /*354f0*/  WARPSYNC.COLLECTIVE R15, `(.L_x_3162) ;  /* 0x000000000f087348 */ /* 0x000fea0003c00000 */
[----:B------:R0:W1:Y:S02]  /*35500*/  SHFL.IDX P6, R14, R13, R12, R11 ;  /* 0x0000000c0d0e7389 */ /* 0x00006400000c000b */
[----:B01----:R-:W-:Y:S01]  /*35510*/  ENDCOLLECTIVE ;  /* 0x000000000000791b */ /* 0x003fe20003800000 */
.L_x_3162:
[----:B------:R-:W-:Y:S05]  /*35520*/  BSYNC B1 ;  /* 0x0000000000017941 */ /* 0x000fea0003800000 */
.L_x_3161:
[----:B------:R-:W-:Y:S05]  /*35530*/  BRA `(.L_x_3163) ;  /* 0xffffffa4002c7947 */ /* 0x000fea000383ffff */
.L_x_3009:
[----:B------:R-:W-:Y:S01]  /*35540*/  BSSY B1, `(.L_x_3164) ;  /* 0x0000006000017945 */ /* 0x000fe20003800000 */
[----:B------:R-:W-:-:S07]  /*35550*/  IMAD.MOV.U32 R15, RZ, RZ, -0x1 ;  /* 0xffffffffff0f7424 */ /* 0x000fce00078e00ff */
[----:B0-----:R-:W-:Y:S05]  /*35560*/  WARPSYNC.COLLECTIVE R15, `(.L_x_3165) ;  /* 0x000000000f0c7348 */ /* 0x001fea0003c00000 */
[----:B------:R-:W-:Y:S02]  /*35570*/  ELECT P6, UR62, PT ;  /* 0x00000000003e782f */ /* 0x000fe400038c0000 */
[----:B------:R-:W-:Y:S01]  /*35580*/  MOV R14, UR62 ;  /* 0x0000003e000e7c02 */ /* 0x000fe20008000f00 */
[----:B0-----:R-:W-:Y:S10]  /*35590*/  ENDCOLLECTIVE ;  /* 0x000000000000791b */ /* 0x001ff40003800000 */
.L_x_3165:
[----:B------:R-:W-:Y:S05]  /*355a0*/  BSYNC B1 ;  /* 0x0000000000017941 */ /* 0x000fea0003800000 */
.L_x_3164:
[----:B------:R-:W-:Y:S05]  /*355b0*/  BRA `(.L_x_3166) ;  /* 0xffffffa400187947 */ /* 0x000fea000383ffff */
.L_x_3010:
[----:B-1----:R1:W2:Y:S02]  /*355c0*/  SYNCS.PHASECHK.TRANS64.TRYWAIT P0, [R7+URZ+0x32420], R8 ;  /* 0x03242008070075a7 */ /* 0x0022a4000800017f */
[----:B--2---:R-:W-:Y:S05]  /*355d0*/  @!P0 NANOSLEEP.SYNCS 0x989680 ;  /* 0x009896800000895d */ /* 0x004fea0003900000 */
[----:B------:R-:W2:Y:S02]  /*355e0*/  @!P0 SYNCS.PHASECHK.TRANS64 P0, [R7+URZ+0x32420], R8 ;  /* 0x03242008070085a7 */ /* 0x000ea4000800007f */
[----:B--2---:R-:W-:Y:S05]  /*355f0*/  @!P0 BRA `(.L_x_3010) ;  /* 0xfffffffc00f08947 */ /* 0x004fea000383ffff */
[----:B------:R-:W-:Y:S05]  /*35600*/  BRA `(.L_x_3167) ;  /* 0xffffffa400307947 */ /* 0x000fea000383ffff */
.L_x_3013:
[----:B0-----:R0:W1:Y:S02]  /*35610*/  SYNCS.PHASECHK.TRANS64.TRYWAIT P0, [R8+URZ+0x324a0], R9 ;  /* 0x0324a009080075a7 */ /* 0x001064000800017f */
[----:B-1----:R-:W-:Y:S05]  /*35620*/  @!P0 NANOSLEEP.SYNCS 0x989680 ;  /* 0x009896800000895d */ /* 0x002fea0003900000 */
[----:B------:R-:W1:Y:S02]  /*35630*/  @!P0 SYNCS.PHASECHK.TRANS64 P0, [R8+URZ+0x324a0], R9 ;  /* 0x0324a009080085a7 */ /* 0x000e64000800007f */
[----:B-1----:R-:W-:Y:S05]  /*35640*/  @!P0 BRA `(.L_x_3013) ;  /* 0xfffffffc00f08947 */ /* 0x002fea000383ffff */
[----:B------:R-:W-:Y:S05]  /*35650*/  BRA `(.L_x_3168) ;  /* 0xffffffa4003c7947 */ /* 0x000fea000383ffff */
.L_x_3015:
[----:B-1----:R1:W2:Y:S02]  /*35660*/  SYNCS.PHASECHK.TRANS64.TRYWAIT P0, [R8+URZ+0x324c0], R9 ;  /* 0x0324c009080075a7 */ /* 0x0022a4000800017f */
[----:B--2---:R-:W-:Y:S05]  /*35670*/  @!P0 NANOSLEEP.SYNCS 0x989680 ;  /* 0x009896800000895d */ /* 0x004fea0003900000 */
[----:B------:R-:W2:Y:S02]  /*35680*/  @!P0 SYNCS.PHASECHK.TRANS64 P0, [R8+URZ+0x324c0], R9 ;  /* 0x0324c009080085a7 */ /* 0x000ea4000800007f */
[----:B--2---:R-:W-:Y:S05]  /*35690*/  @!P0 BRA `(.L_x_3015) ;  /* 0xfffffffc00f08947 */ /* 0x004fea000383ffff */
[----:B------:R-:W-:Y:S05]  /*356a0*/  BRA `(.L_x_3169) ;  /* 0xffffffa400a07947 */ /* 0x000fea000383ffff */
.L_x_3019:
[----:B0-----:R0:W1:Y:S02]  /*356b0*/  SYNCS.PHASECHK.TRANS64.TRYWAIT P0, [R9+URZ+0x324a0], R10 ;  /* 0x0324a00a090075a7 */ /* 0x001064000800017f */
[----:B-1----:R-:W-:Y:S05]  /*356c0*/  @!P0 NANOSLEEP.SYNCS 0x989680 ;  /* 0x009896800000895d */ /* 0x002fea0003900000 */
[----:B------:R-:W1:Y:S02]  /*356d0*/  @!P0 SYNCS.PHASECHK.TRANS64 P0, [R9+URZ+0x324a0], R10 ;  /* 0x0324a00a090085a7 */ /* 0x000e64000800007f */
[----:B-1----:R-:W-:Y:S05]  /*356e0*/  @!P0 BRA `(.L_x_3019) ;  /* 0xfffffffc00f08947 */ /* 0x002fea000383ffff */
[----:B------:R-:W-:Y:S05]  /*356f0*/  BRA `(.L_x_3170) ;  /* 0xffffffa800907947 */ /* 0x000fea000383ffff */
.L_x_3021:
[----:B-1----:R1:W2:Y:S02]  /*35700*/  SYNCS.PHASECHK.TRANS64.TRYWAIT P1, [R9+URZ+0x324c0], R10 ;  /* 0x0324c00a090075a7 */ /* 0x0022a4000802017f */
[----:B--2---:R-:W-:Y:S05]  /*35710*/  @!P1 NANOSLEEP.SYNCS 0x989680 ;  /* 0x009896800000995d */ /* 0x004fea0003900000 */
[----:B------:R-:W2:Y:S02]  /*35720*/  @!P1 SYNCS.PHASECHK.TRANS64 P1, [R9+URZ+0x324c0], R10 ;  /* 0x0324c00a090095a7 */ /* 0x000ea4000802007f */
[----:B--2---:R-:W-:Y:S05]  /*35730*/  @!P1 BRA `(.L_x_3021) ;  /* 0xfffffffc00f09947 */ /* 0x004fea000383ffff */
[----:B------:R-:W-:Y:S05]  /*35740*/  BRA `(.L_x_3171) ;  /* 0xffffffa800ec7947 */ /* 0x000fea000383ffff */
.L_x_3039:
[----:B------:R-:W2:Y:S01]  /*35750*/  S2R R5, SR_TID.X ;  /* 0x0000000000057919 */ /* 0x000ea20000002100 */
[----:B------:R-:W-:Y:S01]  /*35760*/  BSSY B0, `(.L_x_3172) ;  /* 0x000000a000007945 */ /* 0x000fe20003800000 */
[----:B------:R-:W-:Y:S01]  /*35770*/  IMAD.MOV.U32 R12, RZ, RZ, RZ ;  /* 0x000000ffff0c7224 */ /* 0x000fe200078e00ff */
[----:B01----:R-:W-:Y:S01]  /*35780*/  MOV R11, 0x1f ;  /* 0x0000001f000b7802 */ /* 0x003fe20000000f00 */
[----:B------:R-:W-:Y:S01]  /*35790*/  IMAD.MOV.U32 R15, RZ, RZ, -0x1 ;  /* 0xffffffffff0f7424 */ /* 0x000fe200078e00ff */
[----:B--2---:R-:W-:-:S04]  /*357a0*/  SHF.R.U32.HI R5, RZ, 0x5, R5 ;  /* 0x00000005ff057819 */ /* 0x004fc80000011605 */
[----:B------:R-:W-:-:S05]  /*357b0*/  LOP3.LUT R5, R5, 0x3, RZ, 0xc0, !PT ;  /* 0x0000000305057812 */ /* 0x000fca00078ec0ff */
[----:B------:R-:W-:-:S07]  /*357c0*/  IMAD.MOV.U32 R13, RZ, RZ, R5 ;  /* 0x000000ffff0d7224 */ /* 0x000fce00078e0005 */
[----:B------:R-:W-:Y:S05]  /*357d0*/  WARPSYNC.COLLECTIVE R15, `(.L_x_3173) ;  /* 0x000000000f087348 */ /* 0x000fea0003c00000 */
[----:B------:R0:W1:Y:S02]  /*357e0*/  SHFL.IDX P6, R14, R13, R12, R11 ;  /* 0x0000000c0d0e7389 */ /* 0x00006400000c000b */
[----:B01----:R-:W-:Y:S01]  /*357f0*/  ENDCOLLECTIVE ;  /* 0x000000000000791b */ /* 0x003fe20003800000 */
.L_x_3173:
[----:B------:R-:W-:Y:S05]  /*35800*/  BSYNC B0 ;  /* 0x0000000000007941 */ /* 0x000fea0003800000 */
.L_x_3172:
[----:B------:R-:W-:Y:S05]  /*35810*/  BRA `(.L_x_3174) ;  /* 0xffffffb800647947 */ /* 0x000fea000383ffff */
.L_x_3040:
[----:B------:R-:W-:Y:S01]  /*35820*/  BSSY B0, `(.L_x_3175) ;  /* 0x0000006000007945 */ /* 0x000fe20003800000 */
[----:B------:R-:W-:-:S07]  /*35830*/  IMAD.MOV.U32 R15, RZ, RZ, -0x1 ;  /* 0xffffffffff0f7424 */ /* 0x000fce00078e00ff */
[----:B01----:R-:W-:Y:S05]  /*35840*/  WARPSYNC.COLLECTIVE R15, `(.L_x_3176) ;  /* 0x000000000f0c7348 */ /* 0x003fea0003c00000 */
[----:B------:R-:W-:Y:S02]  /*35850*/  ELECT P6, UR62, PT ;  /* 0x00000000003e782f */ /* 0x000fe400038c0000 */
[----:B------:R-:W-:Y:S01]  /*35860*/  MOV R14, UR62 ;  /* 0x0000003e000e7c02 */ /* 0x000fe20008000f00 */
[----:B01----:R-:W-:Y:S10]  /*35870*/  ENDCOLLECTIVE ;  /* 0x000000000000791b */ /* 0x003ff40003800000 */
.L_x_3176:
[----:B------:R-:W-:Y:S05]  /*35880*/  BSYNC B0 ;  /* 0x0000000000007941 */ /* 0x000fea0003800000 */
.L_x_3175:
[----:B------:R-:W-:Y:S05]  /*35890*/  BRA `(.L_x_3177) ;  /* 0xffffffb800547947 */ /* 0x000fea000383ffff */
.L_x_3043:
[----:B-1----:R1:W2:Y:S02]  /*358a0*/  SYNCS.PHASECHK.TRANS64.TRYWAIT P0, [R5+URZ+0x32440], R7 ;  /* 0x03244007050075a7 */ /* 0x0022a4000800017f */
[----:B--2---:R-:W-:Y:S05]  /*358b0*/  @!P0 NANOSLEEP.SYNCS 0x989680 ;  /* 0x009896800000895d */ /* 0x004fea0003900000 */
[----:B------:R-:W2:Y:S02]  /*358c0*/  @!P0 SYNCS.PHASECHK.TRANS64 P0, [R5+URZ+0x32440], R7 ;  /* 0x03244007050085a7 */ /* 0x000ea4000800007f */
[----:B--2---:R-:W-:Y:S05]  /*358d0*/  @!P0 BRA `(.L_x_3043) ;  /* 0xfffffffc00f08947 */ /* 0x004fea000383ffff */
[----:B------:R-:W-:Y:S05]  /*358e0*/  BRA `(.L_x_3178) ;  /* 0xffffffb800bc7947 */ /* 0x000fea000383ffff */
.L_x_3047:
        /* <DEDUP_REMOVED lines=8> */
.L_x_3050:
[----:B-1----:R1:W2:Y:S02]  /*35970*/  SYNCS.PHASECHK.TRANS64.TRYWAIT P0, [R2+URZ+0x32460], R5 ;  /* 0x03246005020075a7 */ /* 0x0022a4000800017f */
[----:B--2---:R-:W-:Y:S05]  /*35980*/  @!P0 NANOSLEEP.SYNCS 0x989680 ;  /* 0x009896800000895d */ /* 0x004fea0003900000 */
[----:B------:R-:W2:Y:S02]  /*35990*/  @!P0 SYNCS.PHASECHK.TRANS64 P0, [R2+URZ+0x32460], R5 ;  /* 0x03246005020085a7 */ /* 0x000ea4000800007f */
[----:B--2---:R-:W-:Y:S05]  /*359a0*/  @!P0 BRA `(.L_x_3050) ;  /* 0xfffffffc00f08947 */ /* 0x004fea000383ffff */
[----:B------:R-:W-:Y:S05]  /*359b0*/  BRA `(.L_x_3180) ;  /* 0xffffffc000407947 */ /* 0x000fea000383ffff */
.L_x_3059:
[----:B---3--:R3:W4:Y:S02]  /*359c0*/  SYNCS.PHASECHK.TRANS64.TRYWAIT P0, [R2+URZ+0x32440], R3 ;  /* 0x03244003020075a7 */ /* 0x008724000800017f */
[----:B----4-:R-:W-:Y:S05]  /*359d0*/  @!P0 NANOSLEEP.SYNCS 0x989680 ;  /* 0x009896800000895d */ /* 0x010fea0003900000 */
[----:B------:R-:W4:Y:S02]  /*359e0*/  @!P0 SYNCS.PHASECHK.TRANS64 P0, [R2+URZ+0x32440], R3 ;  /* 0x03244003020085a7 */ /* 0x000f24000800007f */
[----:B----4-:R-:W-:Y:S05]  /*359f0*/  @!P0 BRA `(.L_x_3059) ;  /* 0xfffffffc00f08947 */ /* 0x010fea000383ffff */
[----:B------:R-:W-:Y:S05]  /*35a00*/  BRA `(.L_x_3181) ;  /* 0xffffffc400c07947 */ /* 0x000fea000383ffff */
.L_x_3061:
[----:B0-----:R0:W1:Y:S02]  /*35a10*/  SYNCS.PHASECHK.TRANS64.TRYWAIT P0, [R2+URZ+0x32460], R3 ;  /* 0x03246003020075a7 */ /* 0x001064000800017f */
[----:B-1----:R-:W-:Y:S05]  /*35a20*/  @!P0 NANOSLEEP.SYNCS 0x989680 ;  /* 0x009896800000895d */ /* 0x002fea0003900000 */
[----:B------:R-:W1:Y:S02]  /*35a30*/  @!P0 SYNCS.PHASECHK.TRANS64 P0, [R2+URZ+0x32460], R3 ;  /* 0x03246003020085a7 */ /* 0x000e64000800007f */
[----:B-1----:R-:W-:Y:S05]  /*35a40*/  @!P0 BRA `(.L_x_3061) ;  /* 0xfffffffc00f08947 */ /* 0x002fea000383ffff */
[----:B------:R-:W-:Y:S05]  /*35a50*/  BRA `(.L_x_3182) ;  /* 0xffffffc800307947 */ /* 0x000fea000383ffff */
.L_x_3066:
[----:B--2---:R2:W3:Y:S02]  /*35a60*/  SYNCS.PHASECHK.TRANS64.TRYWAIT P0, [R2+URZ+0x32440], R3 ;  /* 0x03244003020075a7 */ /* 0x0044e4000800017f */
[----:B---3--:R-:W-:Y:S05]  /*35a70*/  @!P0 NANOSLEEP.SYNCS 0x989680 ;  /* 0x009896800000895d */ /* 0x008fea0003900000 */
[----:B------:R-:W3:Y:S02]  /*35a80*/  @!P0 SYNCS.PHASECHK.TRANS64 P0, [R2+URZ+0x32440], R3 ;  /* 0x03244003020085a7 */ /* 0x000ee4000800007f */
[----:B---3--:R-:W-:Y:S05]  /*35a90*/  @!P0 BRA `(.L_x_3066) ;  /* 0xfffffffc00f08947 */ /* 0x008fea000383ffff */
[----:B------:R-:W-:Y:S05]  /*35aa0*/  BRA `(.L_x_3183) ;  /* 0xffffffcc007c7947 */ /* 0x000fea000383ffff */
.L_x_3068:
[----:B0-----:R0:W1:Y:S02]  /*35ab0*/  SYNCS.PHASECHK.TRANS64.TRYWAIT P1, [R2+URZ+0x32460], R3 ;  /* 0x03246003020075a7 */ /* 0x001064000802017f */
[----:B-1----:R-:W-:Y:S05]  /*35ac0*/  @!P1 NANOSLEEP.SYNCS 0x989680 ;  /* 0x009896800000995d */ /* 0x002fea0003900000 */
[----:B------:R-:W1:Y:S02]  /*35ad0*/  @!P1 SYNCS.PHASECHK.TRANS64 P1, [R2+URZ+0x32460], R3 ;  /* 0x03246003020095a7 */ /* 0x000e64000802007f */
[----:B-1----:R-:W-:Y:S05]  /*35ae0*/  @!P1 BRA `(.L_x_3068) ;  /* 0xfffffffc00f09947 */ /* 0x002fea000383ffff */
[----:B------:R-:W-:Y:S05]  /*35af0*/  BRA `(.L_x_3184) ;  /* 0xffffffcc00e87947 */ /* 0x000fea000383ffff */
.L_x_3073:
[----:B--2---:R2:W3:Y:S02]  /*35b00*/  SYNCS.PHASECHK.TRANS64.TRYWAIT P0, [R2+URZ+0x32440], R3 ;  /* 0x03244003020075a7 */ /* 0x0044e4000800017f */
[----:B---3--:R-:W-:Y:S05]  /*35b10*/  @!P0 NANOSLEEP.SYNCS 0x989680 ;  /* 0x009896800000895d */ /* 0x008fea0003900000 */
[----:B------:R-:W3:Y:S02]  /*35b20*/  @!P0 SYNCS.PHASECHK.TRANS64 P0, [R2+URZ+0x32440], R3 ;  /* 0x03244003020085a7 */ /* 0x000ee4000800007f */
[----:B---3--:R-:W-:Y:S05]  /*35b30*/  @!P0 BRA `(.L_x_3073) ;  /* 0xfffffffc00f08947 */ /* 0x008fea000383ffff */
[----:B------:R-:W-:Y:S05]  /*35b40*/  BRA `(.L_x_3185) ;  /* 0xffffffd400107947 */ /* 0x000fea000383ffff */
.L_x_3075:
[----:B0-----:R0:W1:Y:S02]  /*35b50*/  SYNCS.PHASECHK.TRANS64.TRYWAIT P1, [R2+URZ+0x32460], R3 ;  /* 0x03246003020075a7 */ /* 0x001064000802017f */
[----:B-1----:R-:W-:Y:S05]  /*35b60*/  @!P1 NANOSLEEP.SYNCS 0x989680 ;  /* 0x009896800000995d */ /* 0x002fea0003900000 */
[----:B------:R-:W1:Y:S02]  /*35b70*/  @!P1 SYNCS.PHASECHK.TRANS64 P1, [R2+URZ+0x32460], R3 ;  /* 0x03246003020095a7 */ /* 0x000e64000802007f */
[----:B-1----:R-:W-:Y:S05]  /*35b80*/  @!P1 BRA `(.L_x_3075) ;  /* 0xfffffffc00f09947 */ /* 0x002fea000383ffff */
[----:B------:R-:W-:Y:S05]  /*35b90*/  BRA `(.L_x_3186) ;  /* 0xffffffd400807947 */ /* 0x000fea000383ffff */
.L_x_3080:
[----:B------:R-:W-:Y:S01]  /*35ba0*/  BSSY B0, `(.L_x_3187) ;  /* 0x0000008000007945 */ /* 0x000fe20003800000 */
[----:B-1----:R-:W-:Y:S02]  /*35bb0*/  IMAD.MOV.U32 R13, RZ, RZ, R16 ;  /* 0x000000ffff0d7224 */ /* 0x002fe400078e0010 */
[----:B0-----:R-:W-:Y:S02]  /*35bc0*/  IMAD.MOV.U32 R12, RZ, RZ, RZ ;  /* 0x000000ffff0c7224 */ /* 0x001fe400078e00ff */
[----:B------:R-:W-:Y:S02]  /*35bd0*/  IMAD.MOV.U32 R11, RZ, RZ, 0x1f ;  /* 0x0000001fff0b7424 */ /* 0x000fe400078e00ff */
[----:B------:R-:W-:-:S07]  /*35be0*/  IMAD.MOV.U32 R15, RZ, RZ, -0x1 ;  /* 0xffffffffff0f7424 */ /* 0x000fce00078e00ff */
[----:B--23--:R-:W-:Y:S05]  /*35bf0*/  WARPSYNC.COLLECTIVE R15, `(.L_x_3188) ;  /* 0x000000000f087348 */ /* 0x00cfea0003c00000 */
[----:B------:R0:W1:Y:S02]  /*35c00*/  SHFL.IDX P6, R14, R13, R12, R11 ;  /* 0x0000000c0d0e7389 */ /* 0x00006400000c000b */
[----:B0123--:R-:W-:Y:S01]  /*35c10*/  ENDCOLLECTIVE ;  /* 0x000000000000791b */ /* 0x00ffe20003800000 */
.L_x_3188:
[----:B------:R-:W-:Y:S05]  /*35c20*/  BSYNC B0 ;  /* 0x0000000000007941 */ /* 0x000fea0003800000 */
.L_x_3187:
        /* <DEDUP_REMOVED lines=8> */
.L_x_3189:
[----:B------:R-:W-:Y:S01]  /*35cb0*/  MOV R16, R14 ;  /* 0x0000000e00107202 */ /* 0x000fe20000000f00 */
[----:B------:R-:W-:Y:S06]  /*35cc0*/  BRA `(.L_x_3190) ;  /* 0xffffffd800747947 */ /* 0x000fec000383ffff */
.L_x_3083:
[----:B------:R-:W-:Y:S01]  /*35cd0*/  BSSY B0, `(.L_x_3191) ;  /* 0x0000008000007945 */ /* 0x000fe20003800000 */
[----:B-1---5:R-:W-:Y:S02]  /*35ce0*/  IMAD.MOV.U32 R13, RZ, RZ, R17 ;  /* 0x000000ffff0d7224 */ /* 0x022fe400078e0011 */
[----:B0-----:R-:W-:Y:S02]  /*35cf0*/  IMAD.MOV.U32 R12, RZ, RZ, 0x1 ;  /* 0x00000001ff0c7424 */ /* 0x001fe400078e00ff */
[----:B------:R-:W-:Y:S02]  /*35d00*/  IMAD.MOV.U32 R11, RZ, RZ, RZ ;  /* 0x000000ffff0b7224 */ /* 0x000fe400078e00ff */
[----:B------:R-:W-:-:S07]  /*35d10*/  IMAD.MOV.U32 R15, RZ, RZ, -0x1 ;  /* 0xffffffffff0f7424 */ /* 0x000fce00078e00ff */
[----:B--234-:R-:W-:Y:S05]  /*35d20*/  WARPSYNC.COLLECTIVE R15, `(.L_x_3192) ;  /* 0x000000000f087348 */ /* 0x01cfea0003c00000 */
[----:B------:R0:W1:Y:S02]  /*35d30*/  SHFL.UP P6, R14, R13, R12, R11 ;  /* 0x0400000c0d0e7389 */ /* 0x00006400000c000b */
[----:B01234-:R-:W-:Y:S01]  /*35d40*/  ENDCOLLECTIVE ;  /* 0x000000000000791b */ /* 0x01ffe20003800000 */
.L_x_3192:
[----:B------:R-:W-:Y:S05]  /*35d50*/  BSYNC B0 ;  /* 0x0000000000007941 */ /* 0x000fea0003800000 */
.L_x_3191:
        /* <DEDUP_REMOVED lines=10> */
.L_x_3193:
        /* <DEDUP_REMOVED lines=8> */
.L_x_3194:
        /* <DEDUP_REMOVED lines=8> */
.L_x_3195:
        /* <DEDUP_REMOVED lines=8> */
.L_x_3196:
        /* <DEDUP_REMOVED lines=8> */
.L_x_3197:
[----:B------:R-:W-:Y:S05]  /*36000*/  BRA `(.L_x_3198) ;  /* 0xffffffd800387947 */ /* 0x000fea000383ffff */
.L_x_3088:
[----:B------:R-:W-:Y:S01]  /*36010*/  BSSY B0, `(.L_x_3199) ;  /* 0x0000008000007945 */ /* 0x000fe20003800000 */
[----:B-----5:R-:W-:Y:S01]  /*36020*/  IMAD.MOV.U32 R13, RZ, RZ, R17 ;  /* 0x000000ffff0d7224 */ /* 0x020fe200078e0011 */
[----:B------:R-:W-:Y:S01]  /*36030*/  MOV R11, RZ ;  /* 0x000000ff000b7202 */ /* 0x000fe20000000f00 */
[----:B------:R-:W-:Y:S02]  /*36040*/  IMAD.MOV.U32 R12, RZ, RZ, 0x1 ;  /* 0x00000001ff0c7424 */ /* 0x000fe400078e00ff */
[----:B------:R-:W-:-:S07]  /*36050*/  IMAD.MOV.U32 R15, RZ, RZ, -0x1 ;  /* 0xffffffffff0f7424 */ /* 0x000fce00078e00ff */
[----:B0-----:R-:W-:Y:S05]  /*36060*/  WARPSYNC.COLLECTIVE R15, `(.L_x_3200) ;  /* 0x000000000f087348 */ /* 0x001fea0003c00000 */
[----:B------:R1:W2:Y:S02]  /*36070*/  SHFL.UP P6, R14, R13, R12, R11 ;  /* 0x0400000c0d0e7389 */ /* 0x0002a400000c000b */
[----:B012---:R-:W-:Y:S01]  /*36080*/  ENDCOLLECTIVE ;  /* 0x000000000000791b */ /* 0x007fe20003800000 */
.L_x_3200:
[----:B------:R-:W-:Y:S05]  /*36090*/  BSYNC B0 ;  /* 0x0000000000007941 */ /* 0x000fea0003800000 */
.L_x_3199:
        /* <DEDUP_REMOVED lines=10> */
.L_x_3201:
        /* <DEDUP_REMOVED lines=8> */
.L_x_3202:
        /* <DEDUP_REMOVED lines=8> */
.L_x_3203:
        /* <DEDUP_REMOVED lines=8> */
.L_x_3204:
        /* <DEDUP_REMOVED lines=8> */
.L_x_3205:
[----:B------:R-:W-:Y:S05]  /*36340*/  BRA `(.L_x_3206) ;  /* 0xffffffd8001c7947 */ /* 0x000fea000383ffff */
.L_x_3090:
[----:B------:R-:W-:Y:S01]  /*36350*/  BSSY B0, `(.L_x_3207) ;  /* 0x0000006000007945 */ /* 0x000fe20003800000 */
[----:B------:R-:W-:Y:S01]  /*36360*/  PLOP3.LUT P6, PT, P6, PT, PT, 0x8, 0x0 ;  /* 0x000000000000781c */ /* 0x000fe200037ce170 */
[----:B------:R-:W-:-:S12]  /*36370*/  IMAD.MOV.U32 R15, RZ, RZ, -0x1 ;  /* 0xffffffffff0f7424 */ /* 0x000fd800078e00ff */
[----:B0-----:R-:W-:Y:S05]  /*36380*/  WARPSYNC.COLLECTIVE R15, `(.L_x_3208) ;  /* 0x000000000f087348 */ /* 0x001fea0003c00000 */
[----:B------:R-:W-:Y:S01]  /*36390*/  VOTE.ANY R14, PT, P6 ;  /* 0x00000000000e7806 */ /* 0x000fe200030e0100 */
[----:B0-----:R-:W-:Y:S06]  /*363a0*/  ENDCOLLECTIVE ;  /* 0x000000000000791b */ /* 0x001fec0003800000 */
.L_x_3208:
[----:B------:R-:W-:Y:S05]  /*363b0*/  BSYNC B0 ;  /* 0x0000000000007941 */ /* 0x000fea0003800000 */
.L_x_3207:
        /* <DEDUP_REMOVED lines=9> */
.L_x_3209:
[----:B------:R-:W-:Y:S01]  /*36450*/  IMAD.MOV.U32 R17, RZ, RZ, R14 ;  /* 0x000000ffff117224 */ /* 0x000fe200078e000e */
[----:B------:R-:W-:Y:S06]  /*36460*/  BRA `(.L_x_3210) ;  /* 0xffffffd8000c7947 */ /* 0x000fec000383ffff */
.L_x_3092:
[----:B------:R-:W-:Y:S01]  /*36470*/  BSSY B0, `(.L_x_3211) ;  /* 0x0000007000007945 */ /* 0x000fe20003800000 */
[----:B------:R-:W-:Y:S02]  /*36480*/  IMAD.MOV.U32 R13, RZ, RZ, R2 ;  /* 0x000000ffff0d7224 */ /* 0x000fe400078e0002 */
[----:B------:R-:W-:Y:S02]  /*36490*/  IMAD.MOV.U32 R11, RZ, RZ, 0x1f ;  /* 0x0000001fff0b7424 */ /* 0x000fe400078e00ff */
[----:B------:R-:W-:-:S07]  /*364a0*/  IMAD.MOV.U32 R15, RZ, RZ, -0x1 ;  /* 0xffffffffff0f7424 */ /* 0x000fce00078e00ff */
[----:B012---:R-:W-:Y:S05]  /*364b0*/  WARPSYNC.COLLECTIVE R15, `(.L_x_3212) ;  /* 0x000000000f087348 */ /* 0x007fea0003c00000 */
[----:B------:R3:W4:Y:S02]  /*364c0*/  SHFL.IDX P6, R14, R13, R12, R11 ;  /* 0x0000000c0d0e7389 */ /* 0x00072400000c000b */
[----:B01234-:R-:W-:Y:S01]  /*364d0*/  ENDCOLLECTIVE ;  /* 0x000000000000791b */ /* 0x01ffe20003800000 */
.L_x_3212:
[----:B------:R-:W-:Y:S05]  /*364e0*/  BSYNC B0 ;  /* 0x0000000000007941 */ /* 0x000fea0003800000 */
.L_x_3211:
[----:B------:R-:W-:Y:S01]  /*364f0*/  IMAD.MOV.U32 R7, RZ, RZ, R14 ;  /* 0x000000ffff077224 */ /* 0x000fe200078e000e */
[----:B------:R-:W-:Y:S06]  /*36500*/  BRA `(.L_x_3091) ;  /* 0xffffffd800007947 */ /* 0x000fec000383ffff */
.L_x_3095:
[----:B-1----:R1:W3:Y:S02]  /*36510*/  SYNCS.PHASECHK.TRANS64.TRYWAIT P0, [R0+URZ+0x32420], R3 ;  /* 0x03242003000075a7 */ /* 0x0022e4000800017f */
[----:B---3--:R-:W-:Y:S05]  /*36520*/  @!P0 NANOSLEEP.SYNCS 0x989680 ;  /* 0x009896800000895d */ /* 0x008fea0003900000 */
[----:B------:R-:W3:Y:S02]  /*36530*/  @!P0 SYNCS.PHASECHK.TRANS64 P0, [R0+URZ+0x32420], R3 ;  /* 0x03242003000085a7 */ /* 0x000ee4000800007f */
[----:B---3--:R-:W-:Y:S05]  /*36540*/  @!P0 BRA `(.L_x_3095) ;  /* 0xfffffffc00f08947 */ /* 0x008fea000383ffff */
[----:B------:R-:W-:Y:S05]  /*36550*/  BRA `(.L_x_3213) ;  /* 0xffffffdc00707947 */ /* 0x000fea000383ffff */
.L_x_3096:
        /* <DEDUP_REMOVED lines=11> */
.L_x_3215:
[----:B------:R-:W-:Y:S05]  /*36610*/  BSYNC B0 ;  /* 0x0000000000007941 */ /* 0x000fea0003800000 */
.L_x_3214:
[----:B------:R-:W-:Y:S05]  /*36620*/  BRA `(.L_x_3216) ;  /* 0xffffffdc00547947 */ /* 0x000fea000383ffff */
.L_x_3097:
[----:B------:R-:W-:Y:S01]  /*36630*/  BSSY B0, `(.L_x_3217) ;  /* 0x0000006000007945 */ /* 0x000fe20003800000 */
[----:B------:R-:W-:-:S07]  /*36640*/  IMAD.MOV.U32 R15, RZ, RZ, -0x1 ;  /* 0xffffffffff0f7424 */ /* 0x000fce00078e00ff */
[----:B012---:R-:W-:Y:S05]  /*36650*/  WARPSYNC.COLLECTIVE R15, `(.L_x_3218) ;  /* 0x000000000f0c7348 */ /* 0x007fea0003c00000 */
[----:B------:R-:W-:Y:S02]  /*36660*/  ELECT P6, UR62, PT ;  /* 0x00000000003e782f */ /* 0x000fe400038c0000 */
[----:B------:R-:W-:Y:S01]  /*36670*/  MOV R14, UR62 ;  /* 0x0000003e000e7c02 */ /* 0x000fe20008000f00 */
[----:B012---:R-:W-:Y:S10]  /*36680*/  ENDCOLLECTIVE ;  /* 0x000000000000791b */ /* 0x007ff40003800000 */
.L_x_3218:
[----:B------:R-:W-:Y:S05]  /*36690*/  BSYNC B0 ;  /* 0x0000000000007941 */ /* 0x000fea0003800000 */
.L_x_3217:
[----:B------:R-:W-:Y:S05]  /*366a0*/  BRA `(.L_x_3219) ;  /* 0xffffffdc00487947 */ /* 0x000fea000383ffff */
.L_x_3099:
[----:B-1----:R1:W2:Y:S02]  /*366b0*/  SYNCS.PHASECHK.TRANS64.TRYWAIT P0, [R6+URZ], R5 ;  /* 0x00000005060075a7 */ /* 0x0022a4000800017f */
[----:B--2---:R-:W-:Y:S05]  /*366c0*/  @!P0 NANOSLEEP.SYNCS 0x989680 ;  /* 0x009896800000895d */ /* 0x004fea0003900000 */
[----:B------:R-:W2:Y:S02]  /*366d0*/  @!P0 SYNCS.PHASECHK.TRANS64 P0, [R6+URZ], R5 ;  /* 0x00000005060085a7 */ /* 0x000ea4000800007f */
[----:B--2---:R-:W-:Y:S05]  /*366e0*/  @!P0 BRA `(.L_x_3099) ;  /* 0xfffffffc00f08947 */ /* 0x004fea000383ffff */
[----:B------:R-:W-:Y:S05]  /*366f0*/  BRA `(.L_x_3220) ;  /* 0xffffffdc00847947 */ /* 0x000fea000383ffff */
.L_x_3100:
[----:B--2---:R2:W3:Y:S02]  /*36700*/  SYNCS.PHASECHK.TRANS64.TRYWAIT P0, [R7+URZ], R2 ;  /* 0x00000002070075a7 */ /* 0x0044e4000800017f */
[----:B---3--:R-:W-:Y:S05]  /*36710*/  @!P0 NANOSLEEP.SYNCS 0x989680 ;  /* 0x009896800000895d */ /* 0x008fea0003900000 */
[----:B------:R-:W3:Y:S02]  /*36720*/  @!P0 SYNCS.PHASECHK.TRANS64 P0, [R7+URZ], R2 ;  /* 0x00000002070085a7 */ /* 0x000ee4000800007f */
[----:B---3--:R-:W-:Y:S05]  /*36730*/  @!P0 BRA `(.L_x_3100) ;  /* 0xfffffffc00f08947 */ /* 0x008fea000383ffff */
[----:B------:R-:W-:Y:S05]  /*36740*/  BRA `(.L_x_3221) ;  /* 0xffffffdc00787947 */ /* 0x000fea000383ffff */
.L_x_3102:
[----:B---3--:R3:W4:Y:S02]  /*36750*/  SYNCS.PHASECHK.TRANS64.TRYWAIT P0, [R4+URZ], R5 ;  /* 0x00000005040075a7 */ /* 0x008724000800017f */
[----:B----4-:R-:W-:Y:S05]  /*36760*/  @!P0 NANOSLEEP.SYNCS 0x989680 ;  /* 0x009896800000895d */ /* 0x010fea0003900000 */
[----:B------:R-:W4:Y:S02]  /*36770*/  @!P0 SYNCS.PHASECHK.TRANS64 P0, [R4+URZ], R5 ;  /* 0x00000005040085a7 */ /* 0x000f24000800007f */
[----:B----4-:R-:W-:Y:S05]  /*36780*/  @!P0 BRA `(.L_x_3102) ;  /* 0xfffffffc00f08947 */ /* 0x010fea000383ffff */
[----:B------:R-:W-:Y:S05]  /*36790*/  BRA `(.L_x_3222) ;  /* 0xffffffdc00807947 */ /* 0x000fea000383ffff */
        .type           $_ZN7cutlass13device_kernelIN5flash11enable_sm90INS1_16FlashAttnFwdSm90INS1_25CollectiveMainloopFwdSm90ILi2EN4cute5tupleIJNS5_1CILi1EEES8_S8_EEENS6_IJNS7_ILi128EEENS7_ILi96EEENS7_ILi64EEEEEELi256ENS_6half_tEfNS_4arch4Sm90ELb0ELb1ELb1ELb1ELb0ELb1ELb1ELb1ELb0ELb0ELb0ELb0EEENS1_21CollectiveEpilogueFwdINS6_IJSA_NS7_ILi256EEESB_EEES9_SE_SG_Li256ELb1ELb0ELb0ELb0EEENS1_36VarlenDynamicPersistentTileSchedulerILi128ELi96ELi256ELi32ELb0ELb0ELb1ELb1ELb0ELb1EEEEEEEEEvNT_6ParamsE$_ZZN5flash25CollectiveMainloopFwdSm90ILi2EN4cute5tupleIJNS1_1CILi1EEES4_S4_EEENS2_IJNS3_ILi128EEENS3_ILi96EEENS3_ILi64EEEEEELi256EN7cutlass6half_tEfNSA_4arch4Sm90ELb0ELb1ELb1ELb1ELb0ELb1ELb1ELb1ELb0ELb0ELb0ELb0EE3mmaINS_16FlashAttnFwdSm90ISE_NS_21CollectiveEpilogueFwdINS2_IJS6_NS3_ILi256EEES7_EEES5_SB_SD_Li256ELb1ELb0ELb0ELb0EEENS_36VarlenDynamicPersistentTileSchedulerILi128ELi96ELi256ELi32ELb0ELb0ELb1ELb1ELb0ELb1EEEE13SharedStorageENS1_6TensorINS1_11ArrayEngineIfLm128EEENS1_6LayoutINS2_IJNS2_IJNS3_ILi2EEEST_NS3_ILi32EEEEEES4_S4_EEENS2_IJNS2_IJS4_ST_NS3_ILi4EEEEEENS3_ILi0EEESZ_EEEEEEENS_7SoftmaxILi2ELi0EEEEEbRKNSE_6ParamsENSA_25PipelineTmaAsyncNoClusterILi2ENSA_16PipelineTmaAsyncILi2EEEEES1B_RNSA_13PipelineStateILj2EEERT0_RT1_iRiRKNS_16SeqlenInfoQKNewKILb1ELb1EEENS2_IJiiiiEEERT_ENKUliT_T0_T1_E_clIZSF_ISO_S12_S14_EbS17_S1B_S1B_S1E_S1G_S1I_iS1J_S1N_S1O_S1Q_EUlRS1R_iE0_NS3_ILb1EEES1Y_EEDaiS1R_S1S_S1T_,@function
        .size           $_ZN7cutlass13device_kernelIN5flash11enable_sm90INS1_16FlashAttnFwdSm90INS1_25CollectiveMainloopFwdSm90ILi2EN4cute5tupleIJNS5_1CILi1EEES8_S8_EEENS6_IJNS7_ILi128EEENS7_ILi96EEENS7_ILi64EEEEEELi256ENS_6half_tEfNS_4arch4Sm90ELb0ELb1ELb1ELb1ELb0ELb1ELb1ELb1ELb0ELb0ELb0ELb0EEENS1_21CollectiveEpilogueFwdINS6_IJSA_NS7_ILi256EEESB_EEES9_SE_SG_Li256ELb1ELb0ELb0ELb0EEENS1_36VarlenDynamicPersistentTileSchedulerILi128ELi96ELi256ELi32ELb0ELb0ELb1ELb1ELb0ELb1EEEEEEEEEvNT_6ParamsE$_ZZN5flash25CollectiveMainloopFwdSm90ILi2EN4cute5tupleIJNS1_1CILi1EEES4_S4_EEENS2_IJNS3_ILi128EEENS3_ILi96EEENS3_ILi64EEEEEELi256EN7cutlass6half_tEfNSA_4arch4Sm90ELb0ELb1ELb1ELb1ELb0ELb1ELb1ELb1ELb0ELb0ELb0ELb0EE3mmaINS_16FlashAttnFwdSm90ISE_NS_21CollectiveEpilogueFwdINS2_IJS6_NS3_ILi256EEES7_EEES5_SB_SD_Li256ELb1ELb0ELb0ELb0EEENS_36VarlenDynamicPersistentTileSchedulerILi128ELi96ELi256ELi32ELb0ELb0ELb1ELb1ELb0ELb1EEEE13SharedStorageENS1_6TensorINS1_11ArrayEngineIfLm128EEENS1_6LayoutINS2_IJNS2_IJNS3_ILi2EEEST_NS3_ILi32EEEEEES4_S4_EEENS2_IJNS2_IJS4_ST_NS3_ILi4EEEEEENS3_ILi0EEESZ_EEEEEEENS_7SoftmaxILi2ELi0EEEEEbRKNSE_6ParamsENSA_25PipelineTmaAsyncNoClusterILi2ENSA_16PipelineTmaAsyncILi2EEEEES1B_RNSA_13PipelineStateILj2EEERT0_RT1_iRiRKNS_16SeqlenInfoQKNewKILb1ELb1EEENS2_IJiiiiEEERT_ENKUliT_T0_T1_E_clIZSF_ISO_S12_S14_EbS17_S1B_S1B_S1E_S1G_S1I_iS1J_S1N_S1O_S1Q_EUlRS1R_iE0_NS3_ILb1EEES1Y_EEDaiS1R_S1S_S1T_,(.L_x_4727 - $_ZN7cutlass13device_kernelIN5flash11enable_sm90INS1_16FlashAttnFwdSm90INS1_25CollectiveMainloopFwdSm90ILi2EN4cute5tupleIJNS5_1CILi1EEES8_S8_EEENS6_IJNS7_ILi128EEENS7_ILi96EEENS7_ILi64EEEEEELi256ENS_6half_tEfNS_4arch4Sm90ELb0ELb1ELb1ELb1ELb0ELb1ELb1ELb1ELb0ELb0ELb0ELb0EEENS1_21CollectiveEpilogueFwdINS6_IJSA_NS7_ILi256EEESB_EEES9_SE_SG_Li256ELb1ELb0ELb0ELb0EEENS1_36VarlenDynamicPersistentTileSchedulerILi128ELi96ELi256ELi32ELb0ELb0ELb1ELb1ELb0ELb1EEEEEEEEEvNT_6ParamsE$_ZZN5flash25CollectiveMainloopFwdSm90ILi2EN4cute5tupleIJNS1_1CILi1EEES4_S4_EEENS2_IJNS3_ILi128EEENS3_ILi96EEENS3_ILi64EEEEEELi256EN7cutlass6half_tEfNSA_4arch4Sm90ELb0ELb1ELb1ELb1ELb0ELb1ELb1ELb1ELb0ELb0ELb0ELb0EE3mmaINS_16FlashAttnFwdSm90ISE_NS_21CollectiveEpilogueFwdINS2_IJS6_NS3_ILi256EEES7_EEES5_SB_SD_Li256ELb1ELb0ELb0ELb0EEENS_36VarlenDynamicPersistentTileSchedulerILi128ELi96ELi256ELi32ELb0ELb0ELb1ELb1ELb0ELb1EEEE13SharedStorageENS1_6TensorINS1_11ArrayEngineIfLm128EEENS1_6LayoutINS2_IJNS2_IJNS3_ILi2EEEST_NS3_ILi32EEEEEES4_S4_EEENS2_IJNS2_IJS4_ST_NS3_ILi4EEEEEENS3_ILi0EEESZ_EEEEEEENS_7SoftmaxILi2ELi0EEEEEbRKNSE_6ParamsENSA_25PipelineTmaAsyncNoClusterILi2ENSA_16PipelineTmaAsyncILi2EEEEES1B_RNSA_13PipelineStateILj2EEERT0_RT1_iRiRKNS_16SeqlenInfoQKNewKILb1ELb1EEENS2_IJiiiiEEERT_ENKUliT_T0_T1_E_clIZSF_ISO_S12_S14_EbS17_S1B_S1B_S1E_S1G_S1I_iS1J_S1N_S1O_S1Q_EUlRS1R_iE0_NS3_ILb1EEES1Y_EEDaiS1R_S1S_S1T_)
$_ZN7cutlass13device_kernelIN5flash11enable_sm90INS1_16FlashAttnFwdSm90INS1_25CollectiveMainloopFwdSm90ILi2EN4cute5tupleIJNS5_1CILi1EEES8_S8_EEENS6_IJNS7_ILi128EEENS7_ILi96EEENS7_ILi64EEEEEELi256ENS_6half_tEfNS_4arch4Sm90ELb0ELb1ELb1ELb1ELb0ELb1ELb1ELb1ELb0ELb0ELb0ELb0EEENS1_21CollectiveEpilogueFwdINS6_IJSA_NS7_ILi256EEESB_EEES9_SE_SG_Li256ELb1ELb0ELb0ELb0EEENS1_36VarlenDynamicPersistentTileSchedulerILi128ELi96ELi256ELi32ELb0ELb0ELb1ELb1ELb0ELb1EEEEEEEEEvNT_6ParamsE$_ZZN5flash25CollectiveMainloopFwdSm90ILi2EN4cute5tupleIJNS1_1CILi1EEES4_S4_EEENS2_IJNS3_ILi128EEENS3_ILi96EEENS3_ILi64EEEEEELi256EN7cutlass6half_tEfNSA_4arch4Sm90ELb0ELb1ELb1ELb1ELb0ELb1ELb1ELb1ELb0ELb0ELb0ELb0EE3mmaINS_16FlashAttnFwdSm90ISE_NS_21CollectiveEpilogueFwdINS2_IJS6_NS3_ILi256EEES7_EEES5_SB_SD_Li256ELb1ELb0ELb0ELb0EEENS_36VarlenDynamicPersistentTileSchedulerILi128ELi96ELi256ELi32ELb0ELb0ELb1ELb1ELb0ELb1EEEE13SharedStorageENS1_6TensorINS1_11ArrayEngineIfLm128EEENS1_6LayoutINS2_IJNS2_IJNS3_ILi2EEEST_NS3_ILi32EEEEEES4_S4_EEENS2_IJNS2_IJS4_ST_NS3_ILi4EEEEEENS3_ILi0EEESZ_EEEEEEENS_7SoftmaxILi2ELi0EEEEEbRKNSE_6ParamsENSA_25PipelineTmaAsyncNoClusterILi2ENSA_16PipelineTmaAsyncILi2EEEEES1B_RNSA_13PipelineStateILj2EEERT0_RT1_iRiRKNS_16SeqlenInfoQKNewKILb1ELb1EEENS2_IJiiiiEEERT_ENKUliT_T0_T1_E_clIZSF_ISO_S12_S14_EbS17_S1B_S1B_S1E_S1G_S1I_iS1J_S1N_S1O_S1Q_EUlRS1R_iE0_NS3_ILb1EEES1Y_EEDaiS1R_S1S_S1T_:
[----:B------:R-:W-:Y:S01]  /*367a0*/  R2UR UR5, R3 ;  /* 0x00000000030572ca */ /* 0x000fe200000e0000 */
[----:B------:R-:W-:-:S12]  /*367b0*/  ULDC UR4, c[0x0][0x20] ;  /* 0x0000080000047ab9 */ /* 0x000fd80000000800 */
[----:B------:R-:W-:-:S09]  /*367c0*/  UIADD3 UR4, -UR4, UR5, URZ ;  /* 0x0000000504047290 */ /* 0x000fd2000fffe13f */
[----:B------:R-:W2:Y:S04]  /*367d0*/  LDL.64 R6, [UR4+0x18] ;  /* 0x00001804ff067983 */ /* 0x000ea80008100a00 */
[----:B------:R-:W3:Y:S01]  /*367e0*/  LDL.64 R4, [UR4] ;  /* 0x00000004ff047983 */ /* 0x000ee20008100a00 */
[----:B------:R-:W-:-:S03]  /*367f0*/  ULDC.64 UR6, c[0x0][0x208] ;  /* 0x0000820000067ab9 */ /* 0x000fc60000000a00 */
[----:B--2---:R-:W2:Y:S04]  /*36800*/  LD.E R8, desc[UR6][R6.64+0x1c] ;  /* 0x00001c0606087980 */ /* 0x004ea8000c101900 */
[----:B---3--:R0:W5:Y:S04]  /*36810*/  LD.E R3, desc[UR6][R4.64] ;  /* 0x0000000604037980 */ /* 0x008168000c101900 */
[----:B------:R0:W5:Y:S01]  /*36820*/  LD.E R10, desc[UR6][R4.64+0x4] ;  /* 0x00000406040a7980 */ /* 0x000162000c101900 */
[----:B------:R-:W-:Y:S01]  /*36830*/  BSSY B1, `(.L_x_3223) ;  /* 0x0000005000017945 */ /* 0x000fe20003800000 */
[----:B--2---:R-:W-:-:S04]  /*36840*/  LOP3.LUT R8, R8, 0x1, RZ, 0xfc, !PT ;  /* 0x0000000108087812 */ /* 0x004fc800078efcff */
[----:B------:R-:W-:-:S13]  /*36850*/  ISETP.NE.AND P0, PT, R8, 0x3, PT ;  /* 0x000000030800780c */ /* 0x000fda0003f05270 */
[----:B0-----:R-:W-:Y:S05]  /*36860*/  @!P0 BRA `(.L_x_3224) ;  /* 0x0000000000048947 */ /* 0x001fea0003800000 */
[----:B------:R-:W-:Y:S01]  /*36870*/  BPT.TRAP 0x1 ;  /* 0x000000040000795c */ /* 0x000fe20000300000 */
.L_x_3224:
[----:B------:R-:W-:Y:S05]  /*36880*/  BSYNC B1 ;  /* 0x0000000000017941 */ /* 0x000fea0003800000 */
.L_x_3223:
        /* <DEDUP_REMOVED lines=13> */
.L_x_3226:
[----:B------:R-:W-:Y:S05]  /*36960*/  BSYNC B1 ;  /* 0x0000000000017941 */ /* 0x000fea0003800000 */
.L_x_3225:
[----:B------:R-:W-:Y:S04]  /*36970*/  BSSY B1, `(.L_x_3227) ;  /* 0x0000008000017945 */ /* 0x000fe80003800000 */
[----:B------:R-:W-:Y:S05]  /*36980*/  @P0 BRA `(.L_x_3228) ;  /* 0x0000000000180947 */ /* 0x000fea0003800000 */
[----:B------:R-:W2:Y:S01]  /*36990*/  LD.E.64 R6, desc[UR6][R6.64+0x8] ;  /* 0x0000080606067980 */ /* 0x000ea2000c101b00 */
[----:B-----5:R-:W-:Y:S02]  /*369a0*/  SHF.L.U32 R9, R9, 0x1f, RZ ;  /* 0x0000001f09097819 */ /* 0x020fe400000006ff */
[----:B--2---:R-:W-:-:S04]  /*369b0*/  MOV R3, R6 ;  /* 0x0000000600037202 */ /* 0x004fc80000000f00 */
[----:B------:R-:W-:-:S04]  /*369c0*/  LEA R8, R8, R3, 0x3 ;  /* 0x0000000308087211 */ /* 0x000fc800078e18ff */
[----:B------:R-:W0:Y:S02]  /*369d0*/  SYNCS.PHASECHK.TRANS64.TRYWAIT P0, [R8+URZ], R9 ;  /* 0x00000009080075a7 */ /* 0x000e24000800017f */
[----:B0-----:R-:W-:Y:S05]  /*369e0*/  @!P0 BRA `(.L_x_3229) ;  /* 0x000000b400e48947 */ /* 0x001fea0003800000 */
.L_x_3228:
[----:B------:R-:W-:Y:S05]  /*369f0*/  BSYNC B1 ;  /* 0x0000000000017941 */ /* 0x000fea0003800000 */
.L_x_3227:
[----:B0----5:R-:W2:Y:S04]  /*36a00*/  LDL.64 R8, [UR4] ;  /* 0x00000004ff087983 */ /* 0x021ea80008100a00 */
[----:B------:R-:W3:Y:S04]  /*36a10*/  LDL.64 R6, [UR4+0x28] ;  /* 0x00002804ff067983 */ /* 0x000ee80008100a00 */
[----:B------:R-:W4:Y:S04]  /*36a20*/  LDL.64 R4, [UR4+0x20] ;  /* 0x00002004ff047983 */ /* 0x000f280008100a00 */
[----:B------:R-:W4:Y:S04]  /*36a30*/  LDL.64 R10, [UR4+0x8] ;  /* 0x00000804ff0a7983 */ /* 0x000f280008100a00 */
[----:B--2---:R-:W2:Y:S04]  /*36a40*/  LD.E R9, desc[UR6][R8.64] ;  /* 0x0000000608097980 */ /* 0x004ea8000c101900 */
[----:B---3--:R-:W2:Y:S01]  /*36a50*/  LD.E.64 R12, desc[UR6][R6.64] ;  /* 0x00000006060c7980 */ /* 0x008ea2000c101b00 */
[----:B------:R-:W-:Y:S05]  /*36a60*/  WARPSYNC.ALL ;  /* 0x0000000000007948 */ /* 0x000fea0003800000 */
[----:B----4-:R0:W-:Y:S04]  /*36a70*/  ST.E desc[UR6][R10.64], RZ ;  /* 0x000000ff0a007985 */ /* 0x0101e8000c101906 */
[----:B------:R-:W3:Y:S01]  /*36a80*/  LD.E.64 R6, desc[UR6][R4.64] ;  /* 0x0000000604067980 */ /* 0x000ee2000c101b00 */
[----:B--2---:R-:W-:Y:S01]  /*36a90*/  IMAD R8, R9, 0x300, R12 ;  /* 0x0000030009087824 */ /* 0x004fe200078e020c */
[----:B------:R-:W-:Y:S01]  /*36aa0*/  WARPGROUP.ARRIVE ;  /* 0x00000000000079c5 */ /* 0x000fe20000000000 */
[----:B------:R-:W-:-:S02]  /*36ab0*/  IMAD.MOV.U32 R9, RZ, RZ, R13 ;  /* 0x000000ffff097224 */ /* 0x000fc400078e000d */
[----:B------:R-:W-:Y:S01]  /*36ac0*/  IMAD.MOV.U32 R211, RZ, RZ, 0x1 ;  /* 0x00000001ffd37424 */ /* 0x000fe200078e00ff */
        /* <DEDUP_REMOVED lines=10> */
[----:B------:R-:W-:-:S03]  /*36b70*/  WARPGROUP.ARRIVE ;  /* 0x00000000000079c5 */ /* 0x000fc60000000000 */
        /* <DEDUP_REMOVED lines=21> */
[----:B------:R-:W-:-:S03]  /*36cd0*/  IMAD.MOV.U32 R9, RZ, RZ, R13 ;  /* 0x000000ffff097224 */ /* 0x000fc600078e000d */
        /* <DEDUP_REMOVED lines=8> */
[----:B------:R-:W2:Y:S04]  /*36d60*/  LDL.64 R6, [UR4+0x38] ;  /* 0x00003804ff067983 */ /* 0x000ea80008100a00 */
[----:B------:R-:W3:Y:S04]  /*36d70*/  LDL.64 R4, [UR4+0x30] ;  /* 0x00003004ff047983 */ /* 0x000ee80008100a00 */
[----:B--2---:R-:W2:Y:S01]  /*36d80*/  LD.E R6, desc[UR6][R6.64] ;  /* 0x0000000606067980 */ /* 0x004ea2000c101900 */
[----:B---3--:R-:W-:Y:S01]  /*36d90*/  MOV R4, R4 ;  /* 0x0000000400047202 */ /* 0x008fe20000000f00 */
[----:B------:R-:W-:Y:S01]  /*36da0*/  BSSY B1, `(.L_x_3230) ;  /* 0x0000007000017945 */ /* 0x000fe20003800000 */
[----:B--2---:R-:W-:-:S04]  /*36db0*/  LEA.HI R3, R6, R6, RZ, 0x1 ;  /* 0x0000000606037211 */ /* 0x004fc800078f08ff */
[----:B------:R-:W-:-:S05]  /*36dc0*/  LOP3.LUT R3, R3, 0xfffffffe, RZ, 0xc0, !PT ;  /* 0xfffffffe03037812 */ /* 0x000fca00078ec0ff */
[----:B------:R-:W-:-:S05]  /*36dd0*/  IMAD.IADD R3, R6, 0x1, -R3 ;  /* 0x0000000106037824 */ /* 0x000fca00078e0a03 */
[----:B------:R-:W-:-:S04]  /*36de0*/  SHF.L.U32 R3, R3, 0x1f, RZ ;  /* 0x0000001f03037819 */ /* 0x000fc800000006ff */
[----:B------:R-:W1:Y:S02]  /*36df0*/  SYNCS.PHASECHK.TRANS64.TRYWAIT P0, [R4+URZ+0x32410], R3 ;  /* 0x03241003040075a7 */ /* 0x000e64000800017f */
[----:B01----:R-:W-:Y:S05]  /*36e00*/  @!P0 BRA `(.L_x_3231) ;  /* 0x000000b000f08947 */ /* 0x003fea0003800000 */
.L_x_3254:
[----:B------:R-:W-:Y:S05]  /*36e10*/  BSYNC B1 ;  /* 0x0000000000017941 */ /* 0x000fea0003800000 */
.L_x_3230:
[----:B------:R-:W2:Y:S04]  /*36e20*/  LDL.64 R6, [UR4+0x40] ;  /* 0x00004004ff067983 */ /* 0x000ea80008100a00 */
[----:B0-----:R-:W3:Y:S04]  /*36e30*/  LDL.64 R4, [UR4] ;  /* 0x00000004ff047983 */ /* 0x001ee80008100a00 */
        /* <DEDUP_REMOVED lines=8> */
.L_x_3233:
[----:B------:R-:W-:Y:S05]  /*36ec0*/  BSYNC B1 ;  /* 0x0000000000017941 */ /* 0x000fea0003800000 */
.L_x_3232:
        /* <DEDUP_REMOVED lines=13> */
.L_x_3235:
[----:B------:R-:W-:Y:S05]  /*36fa0*/  BSYNC B1 ;  /* 0x0000000000017941 */ /* 0x000fea0003800000 */
.L_x_3234:
        /* <DEDUP_REMOVED lines=8> */
.L_x_3237:
[----:B------:R-:W-:Y:S05]  /*37030*/  BSYNC B1 ;  /* 0x0000000000017941 */ /* 0x000fea0003800000 */
.L_x_3236:
[----:B------:R-:W2:Y:S04]  /*37040*/  LDL.64 R10, [UR4] ;  /* 0x00000004ff0a7983 */ /* 0x000ea80008100a00 */
[----:B0----5:R-:W3:Y:S04]  /*37050*/  LDL.64 R8, [UR4+0x58] ;  /* 0x00005804ff087983 */ /* 0x021ee80008100a00 */
[----:B------:R-:W4:Y:S04]  /*37060*/  LDL.64 R4, [UR4+0x48] ;  /* 0x00004804ff047983 */ /* 0x000f280008100a00 */
[----:B------:R-:W3:Y:S04]  /*37070*/  LDL.64 R6, [UR4+0x50] ;  /* 0x00005004ff067983 */ /* 0x000ee80008100a00 */
[----:B------:R-:W3:Y:S04]  /*37080*/  LDL.LU R18, [R1+0x470] ;  /* 0x0004700001127983 */ /* 0x000ee80000300800 */
[----:B--2---:R-:W2:Y:S04]  /*37090*/  LD.E R15, desc[UR6][R10.64] ;  /* 0x000000060a0f7980 */ /* 0x004ea8000c101900 */
[----:B----4-:R-:W4:Y:S04]  /*370a0*/  LD.E R3, desc[UR6][R4.64] ;  /* 0x0000000604037980 */ /* 0x010f28000c101900 */
[----:B---3--:R-:W2:Y:S04]  /*370b0*/  LD.E.64 R10, desc[UR6][R8.64] ;  /* 0x00000006080a7980 */ /* 0x008ea8000c101b00 */
[----:B------:R-:W3:Y:S01]  /*370c0*/  LD.E.64 R12, desc[UR6][R6.64] ;  /* 0x00000006060c7980 */ /* 0x000ee2000c101b00 */
[----:B------:R-:W-:Y:S05]  /*370d0*/  WARPSYNC.ALL ;  /* 0x0000000000007948 */ /* 0x000fea0003800000 */
[----:B------:R-:W-:Y:S01]  /*370e0*/  WARPGROUP.ARRIVE ;  /* 0x00000000000079c5 */ /* 0x000fe20000000000 */
[----:B----4-:R-:W-:Y:S01]  /*370f0*/  ISETP.NE.U32.AND P0, PT, R3, RZ, PT ;  /* 0x000000ff0300720c */ /* 0x010fe20003f05070 */
[----:B--2---:R-:W-:-:S02]  /*37100*/  IMAD R14, R15, 0xc00, R10 ;  /* 0x00000c000f0e7824 */ /* 0x004fc400078e020a */
[----:B------:R-:W-:Y:S01]  /*37110*/  IMAD.MOV.U32 R15, RZ, RZ, R11 ;  /* 0x000000ffff0f7224 */ /* 0x000fe200078e000b */
[----:B---3--:R-:W-:Y:S02]  /*37120*/  R2UR UR8, R12 ;  /* 0x000000000c0872ca */ /* 0x008fe400000e0000 */
[----:B------:R-:W-:Y:S02]  /*37130*/  R2UR UR9, R13 ;  /* 0x000000000d0972ca */ /* 0x000fe400000e0000 */
[----:B------:R-:W-:Y:S02]  /*37140*/  R2UR UR10, R14 ;  /* 0x000000000e0a72ca */ /* 0x000fe400000e0000 */
[----:B------:R-:W-:-:S03]  /*37150*/  R2UR UR11, R15 ;  /* 0x000000000f0b72ca */ /* 0x000fc600000e0000 */
[----:B------:R-:W-:-:S10]  /*37160*/  VOTEU.ANY UP0, P0 ;  /* 0x00000000003f7886 */ /* 0x000fd40000000100 */
[----:B------:R-:W-:Y:S03]  /*37170*/  HGMMA.64x96x16.F32 R24, gdesc[UR8], R24, UP0, gsb0 ;  /* 0x01600000081879f0 */ /* 0x000fe6000b800818 */
[----:B------:R-:W-:Y:S02]  /*37180*/  WARPGROUP.DEPBAR.LE gsb0, 0x0 ;  /* 0x00008000000079c5 */ /* 0x000fe40000010000 */
[----:B------:R-:W-:Y:S04]  /*37190*/  ST.E desc[UR6][R4.64], R211 ;  /* 0x000000d304007985 */ /* 0x000fe8000c101906 */
[----:B------:R-:W2:Y:S01]  /*371a0*/  LD.E.64 R8, desc[UR6][R6.64] ;  /* 0x0000000606087980 */ /* 0x000ea2000c101b00 */
[----:B------:R-:W-:Y:S01]  /*371b0*/  VIADD R10, R14, 0x2 ;  /* 0x000000020e0a7836 */ /* 0x000fe20000000000 */
[----:B------:R-:W-:-:S04]  /*371c0*/  R2UR UR11, R11 ;  /* 0x000000000b0b72ca */ /* 0x000fc800000e0000 */
[----:B------:R-:W-:Y:S01]  /*371d0*/  R2UR UR10, R10 ;  /* 0x000000000a0a72ca */ /* 0x000fe200000e0000 */
[----:B------:R-:W-:Y:S01]  /*371e0*/  WARPGROUP.ARRIVE ;  /* 0x00000000000079c5 */ /* 0x000fe20000000000 */
        /* <DEDUP_REMOVED lines=51> */
[----:B------:R-:W-:-:S02]  /*37520*/  IADD3 R10, R14, 0x304, RZ ;  /* 0x000003040e0a7810 */ /* 0x000fc40007ffe0ff */
[----:B------:R-:W-:Y:S02]  /*37530*/  R2UR UR11, R11 ;  /* 0x000000000b0b72ca */ /* 0x000fe400000e0000 */
        /* <DEDUP_REMOVED lines=100> */
[----:B------:R-:W-:-:S06]  /*37b80*/  WARPGROUP.ARRIVE ;  /* 0x00000000000079c5 */ /* 0x000fcc0000000000 */
[----:B------:R-:W0:Y:S02]  /*37b90*/  S2R R215, SR_TID.X ;  /* 0x0000000000d77919 */ /* 0x000e240000002100 */
[----:B0-----:R-:W-:Y:S01]  /*37ba0*/  LOP3.LUT P1, RZ, R215, 0x7f, RZ, 0xc0, !PT ;  /* 0x0000007fd7ff7812 */ /* 0x001fe2000782c0ff */
[----:B--2---:R-:W-:Y:S01]  /*37bb0*/  VIADD R8, R8, 0xc06 ;  /* 0x00000c0608087836 */ /* 0x004fe20000000000 */
[----:B------:R-:W-:-:S04]  /*37bc0*/  R2UR UR9, R9 ;  /* 0x00000000090972ca */ /* 0x000fc800000e0000 */
[----:B------:R-:W-:-:S13]  /*37bd0*/  R2UR UR8, R8 ;  /* 0x00000000080872ca */ /* 0x000fda00000e0000 */
[----:B------:R-:W-:Y:S03]  /*37be0*/  HGMMA.64x96x16.F32 R24, gdesc[UR8], R24, gsb0 ;  /* 0x01600000081879f0 */ /* 0x000fe60008000818 */
[----:B------:R-:W-:Y:S02]  /*37bf0*/  WARPGROUP.DEPBAR.LE gsb0, 0x0 ;  /* 0x00008000000079c5 */ /* 0x000fe40000010000 */
[----:B------:R0:W-:Y:S04]  /*37c00*/  ST.E desc[UR6][R4.64], R211 ;  /* 0x000000d304007985 */ /* 0x0001e8000c101906 */
[----:B------:R-:W2:Y:S04]  /*37c10*/  @!P1 LDL.64 R6, [UR4+0x18] ;  /* 0x00001804ff069983 */ /* 0x000ea80008100a00 */
[----:B------:R-:W3:Y:S01]  /*37c20*/  @!P1 LDL.64 R8, [UR4] ;  /* 0x00000004ff089983 */ /* 0x000ee20008100a00 */
[----:B------:R-:W-:-:S04]  /*37c30*/  SHF.R.U32.HI R3, RZ, 0x7, R215 ;  /* 0x00000007ff037819 */ /* 0x000fc800000116d7 */
[----:B------:R-:W-:-:S05]  /*37c40*/  IADD3 R3, -R3, 0xb, RZ ;  /* 0x0000000b03037810 */ /* 0x000fca0007ffe1ff */
[----:B------:R1:W-:Y:S06]  /*37c50*/  BAR.ARV R3, 0x100 ;  /* 0x000400030000751d */ /* 0x0003ec0000002000 */
[----:B--2---:R-:W2:Y:S04]  /*37c60*/  @!P1 LD.E.64 R6, desc[UR6][R6.64+0x30] ;  /* 0x0000300606069980 */ /* 0x004ea8000c101b00 */
[----:B---3--:R-:W3:Y:S01]  /*37c70*/  @!P1 LD.E R8, desc[UR6][R8.64] ;  /* 0x0000000608089980 */ /* 0x008ee2000c101900 */
[----:B--2---:R-:W-:-:S05]  /*37c80*/  @!P1 MOV R11, R6 ;  /* 0x00000006000b9202 */ /* 0x004fca0000000f00 */
[----:B---3--:R-:W-:-:S05]  /*37c90*/  @!P1 IMAD R10, R8, 0x8, R11 ;  /* 0x00000008080a9824 */ /* 0x008fca00078e020b */
[----:B------:R-:W-:-:S04]  /*37ca0*/  @!P1 PRMT R10, RZ, 0x654, R10 ;  /* 0x00000654ff0a9816 */ /* 0x000fc8000000000a */
[----:B------:R2:W-:Y:S02]  /*37cb0*/  @!P1 SYNCS.ARRIVE.TRANS64.RED.A1T0 RZ, [R10+URZ], RZ ;  /* 0x000000ff0aff99a7 */ /* 0x0005e4000810043f */
[----:B--2---:R-:W2:Y:S01]  /*37cc0*/  LDL.64 R10, [UR4+0x68] ;  /* 0x00006804ff0a7983 */ /* 0x004ea20008100a00 */
[----:B------:R-:W-:-:S05]  /*37cd0*/  IMAD.MOV.U32 R74, RZ, RZ, R72 ;  /* 0x000000ffff4a7224 */ /* 0x000fca00078e0048 */
[----:B------:R-:W3:Y:S04]  /*37ce0*/  LD.E R76, desc[UR6][R74.64] ;  /* 0x000000064a4c7980 */ /* 0x000ee8000c101900 */
[----:B--2---:R-:W2:Y:S01]  /*37cf0*/  LD.E.64 R10, desc[UR6][R10.64] ;  /* 0x000000060a0a7980 */ /* 0x004ea2000c101b00 */
[----:B------:R-:W-:-:S03]  /*37d00*/  IMAD.MOV.U32 R72, RZ, RZ, R2 ;  /* 0x000000ffff487224 */ /* 0x000fc600078e0002 */
[----:B0-----:R-:W4:Y:S04]  /*37d10*/  LD.E R5, desc[UR6][R74.64+0x8] ;  /* 0x000008064a057980 */ /* 0x001f28000c101900 */
[----:B------:R0:W4:Y:S04]  /*37d20*/  LD.E R73, desc[UR6][R72.64] ;  /* 0x0000000648497980 */ /* 0x000128000c101900 */
[----:B-1----:R-:W3:Y:S04]  /*37d30*/  LD.E R3, desc[UR6][R74.64+0x18] ;  /* 0x000018064a037980 */ /* 0x002ee8000c101900 */
[----:B------:R-:W4:Y:S04]  /*37d40*/  LD.E R4, desc[UR6][R74.64+0x4] ;  /* 0x000004064a047980 */ /* 0x000f28000c101900 */
[----:B------:R-:W4:Y:S04]  /*37d50*/  LD.E R77, desc[UR6][R74.64+0xc] ;  /* 0x00000c064a4d7980 */ /* 0x000f28000c101900 */
[----:B------:R-:W4:Y:S04]  /*37d60*/  LD.E R78, desc[UR6][R74.64+0x10] ;  /* 0x000010064a4e7980 */ /* 0x000f28000c101900 */
[----:B------:R-:W4:Y:S04]  /*37d70*/  LD.E R79, desc[UR6][R74.64+0x14] ;  /* 0x000014064a4f7980 */ /* 0x000f28000c101900 */
[----:B--2---:R-:W2:Y:S01]  /*37d80*/  LD.E R15, desc[UR6][R10.64] ;  /* 0x000000060a0f7980 */ /* 0x004ea2000c101900 */
[----:B------:R-:W-:-:S04]  /*37d90*/  LOP3.LUT R18, R18, 0xfff7ffff, RZ, 0xc0, !PT ;  /* 0xfff7ffff12127812 */ /* 0x000fc800078ec0ff */
[----:B------:R-:W-:-:S05]  /*37da0*/  @P1 LOP3.LUT R18, R18, 0x80000, RZ, 0xfc, !PT ;  /* 0x0008000012121812 */ /* 0x000fca00078efcff */
[----:B------:R1:W-:Y:S01]  /*37db0*/  STL [R1+0x470], R18 ;  /* 0x0004701201007387 */ /* 0x0003e20000100800 */
[----:B---3--:R-:W-:Y:S01]  /*37dc0*/  ISETP.GE.AND P0, PT, R3, 0x1, PT ;  /* 0x000000010300780c */ /* 0x008fe20003f06270 */
[----:B------:R-:W-:Y:S01]  /*37dd0*/  BSSY B1, `(.L_x_3239) ;  /* 0x000009d000017945 */ /* 0x000fe20003800000 */
[----:B----4-:R-:W-:Y:S02]  /*37de0*/  IMAD R79, R0, -0x60, R79 ;  /* 0xffffffa0004f7824 */ /* 0x010fe400078e024f */
[-C--:B--2---:R-:W-:Y:S01]  /*37df0*/  FMUL.FTZ R9, R31, R15.reuse ;  /* 0x0000000f1f097220 */ /* 0x084fe20000410000 */
[----:B------:R-:W-:Y:S01]  /*37e00*/  SHF.R.S32.HI R31, RZ, 0x1f, R76 ;  /* 0x0000001fff1f7819 */ /* 0x000fe2000001144c */
[----:B------:R-:W-:-:S03]  /*37e10*/  FMUL.FTZ R33, R33, R15 ;  /* 0x0000000f21217220 */ /* 0x000fc60000410000 */
[----:B------:R-:W-:Y:S01]  /*37e20*/  LEA.HI R31, R31, R76, RZ, 0x7 ;  /* 0x0000004c1f1f7211 */ /* 0x000fe200078f38ff */
[----:B------:R2:W3:Y:S01]  /*37e30*/  MUFU.TANH R82, R33 ;  /* 0x0000002100527308 */ /* 0x0004e20000002400 */
[----:B------:R-:W-:Y:S02]  /*37e40*/  FMUL.FTZ R32, R32, R15 ;  /* 0x0000000f20207220 */ /* 0x000fe40000410000 */
[----:B--2---:R-:W-:-:S05]  /*37e50*/  LOP3.LUT R33, R31, 0xffffff80, RZ, 0xc0, !PT ;  /* 0xffffff801f217812 */ /* 0x004fca00078ec0ff */
[----:B------:R2:W4:Y:S01]  /*37e60*/  MUFU.TANH R81, R32 ;  /* 0x0000002000517308 */ /* 0x0005220000002400 */
[----:B------:R-:W-:Y:S02]  /*37e70*/  IMAD.IADD R33, R76, 0x1, -R33 ;  /* 0x000000014c217824 */ /* 0x000fe400078e0a21 */
[----:B------:R-:W-:-:S03]  /*37e80*/  FMUL.FTZ R37, R37, R15 ;  /* 0x0000000f25257220 */ /* 0x000fc60000410000 */
[----:B--2---:R-:W-:Y:S02]  /*37e90*/  SHF.R.S32.HI R32, RZ, 0x1f, R33 ;  /* 0x0000001fff207819 */ /* 0x004fe40000011421 */
[----:B------:R2:W0:Y:S01]  /*37ea0*/  MUFU.TANH R84, R37 ;  /* 0x0000002500547308 */ /* 0x0004220000002400 */
[-C--:B------:R-:W-:Y:S01]  /*37eb0*/  FMUL.FTZ R8, R30, R15.reuse ;  /* 0x0000000f1e087220 */ /* 0x080fe20000410000 */
[----:B------:R-:W-:Y:S01]  /*37ec0*/  SHF.R.S32.HI R30, RZ, 0x7, R31 ;  /* 0x00000007ff1e7819 */ /* 0x000fe2000001141f */
[-C--:B------:R-:W-:Y:S01]  /*37ed0*/  FMUL.FTZ R12, R38, R15.reuse ;  /* 0x0000000f260c7220 */ /* 0x080fe20000410000 */
[----:B------:R-:W-:Y:S01]  /*37ee0*/  FMUL.FTZ R13, R39, R15 ;  /* 0x0000000f270d7220 */ /* 0x000fe20000410000 */
[----:B--2---:R-:W-:Y:S02]  /*37ef0*/  LEA.HI R37, R32, R33, RZ, 0x2 ;  /* 0x0000002120257211 */ /* 0x004fe400078f10ff */
[----:B------:R-:W-:Y:S02]  /*37f00*/  LEA.HI R31, R31, R30, RZ, 0x1 ;  /* 0x0000001e1f1f7211 */ /* 0x000fe400078f08ff */
[----:B------:R-:W-:-:S02]  /*37f10*/  SHF.R.S32.HI R38, RZ, 0x2, R37 ;  /* 0x00000002ff267819 */ /* 0x000fc40000011425 */
[----:B------:R-:W-:Y:S02]  /*37f20*/  SHF.R.S32.HI R39, RZ, 0x1f, R37 ;  /* 0x0000001fff277819 */ /* 0x000fe40000011425 */
[----:B------:R-:W-:Y:S02]  /*37f30*/  LEA.HI R32, R32, R33, RZ, 0x5 ;  /* 0x0000002120207211 */ /* 0x000fe400078f28ff */
[----:B------:R-:W-:Y:S02]  /*37f40*/  LEA.HI R39, R39, R38, RZ, 0x3 ;  /* 0x0000002627277211 */ /* 0x000fe400078f18ff */
[----:B------:R-:W-:Y:S01]  /*37f50*/  LOP3.LUT R31, R31, 0x3fffffe, RZ, 0xc0, !PT ;  /* 0x03fffffe1f1f7812 */ /* 0x000fe200078ec0ff */
[-C--:B------:R-:W-:Y:S01]  /*37f60*/  FMUL.FTZ R28, R28, R15.reuse ;  /* 0x0000000f1c1c7220 */ /* 0x080fe20000410000 */
[-C--:B------:R-:W-:Y:S01]  /*37f70*/  FMUL.FTZ R29, R29, R15.reuse ;  /* 0x0000000f1d1d7220 */ /* 0x080fe20000410000 */
[----:B------:R-:W-:Y:S01]  /*37f80*/  FMUL.FTZ R36, R36, R15 ;  /* 0x0000000f24247220 */ /* 0x000fe20000410000 */
[----:B------:R-:W-:-:S02]  /*37f90*/  SHF.R.S32.HI R32, RZ, 0x5, R32 ;  /* 0x00000005ff207819 */ /* 0x000fc40000011420 */
[----:B------:R-:W-:Y:S02]  /*37fa0*/  LOP3.LUT R39, R39, 0xfffffff8, RZ, 0xc0, !PT ;  /* 0xfffffff827277812 */ /* 0x000fe400078ec0ff */
[----:B------:R-:W-:Y:S01]  /*37fb0*/  IADD3 R31, R30, -R31, RZ ;  /* 0x8000001f1e1f7210 */ /* 0x000fe20007ffe0ff */
[-C--:B------:R-:W-:Y:S01]  /*37fc0*/  FMUL.FTZ R7, R24, R15.reuse ;  /* 0x0000000f18077220 */ /* 0x080fe20000410000 */
[----:B------:R-:W-:Y:S01]  /*37fd0*/  LOP3.LUT R30, R37, 0x7ffffffc, RZ, 0xc0, !PT ;  /* 0x7ffffffc251e7812 */ /* 0x000fe200078ec0ff */
[-C--:B------:R-:W-:Y:S01]  /*37fe0*/  FMUL.FTZ R14, R25, R15.reuse ;  /* 0x0000000f190e7220 */ /* 0x080fe20000410000 */
[-C--:B------:R-:W-:Y:S01]  /*37ff0*/  FMUL.FTZ R2, R26, R15.reuse ;  /* 0x0000000f1a027220 */ /* 0x080fe20000410000 */
[-C--:B------:R-:W-:Y:S01]  /*38000*/  FMUL.FTZ R6, R27, R15.reuse ;  /* 0x0000000f1b067220 */ /* 0x080fe20000410000 */
[----:B0-----:R-:W0:Y:S01]  /*38010*/  MUFU.TANH R72, R28 ;  /* 0x0000001c00487308 */ /* 0x001e220000002400 */
[-C--:B------:R-:W-:Y:S01]  /*38020*/  FMUL.FTZ R10, R34, R15.reuse ;  /* 0x0000000f220a7220 */ /* 0x080fe20000410000 */
[----:B------:R-:W-:Y:S01]  /*38030*/  FMUL.FTZ R11, R35, R15 ;  /* 0x0000000f230b7220 */ /* 0x000fe20000410000 */
[----:B------:R-:W-:-:S02]  /*38040*/  IMAD R37, R0, -0x60, R5 ;  /* 0xffffffa000257824 */ /* 0x000fc400078e0205 */
[-C--:B------:R-:W-:Y:S01]  /*38050*/  FMUL.FTZ R40, R40, R15.reuse ;  /* 0x0000000f28287220 */ /* 0x080fe20000410000 */
[-C--:B-1----:R-:W-:Y:S01]  /*38060*/  FMUL.FTZ R18, R42, R15.reuse ;  /* 0x0000000f2a127220 */ /* 0x082fe20000410000 */
[-C--:B------:R-:W-:Y:S01]  /*38070*/  FMUL.FTZ R44, R44, R15.reuse ;  /* 0x0000000f2c2c7220 */ /* 0x080fe20000410000 */
[-C--:B------:R-:W-:Y:S01]  /*38080*/  FMUL.FTZ R45, R45, R15.reuse ;  /* 0x0000000f2d2d7220 */ /* 0x080fe20000410000 */
[----:B------:R1:W2:Y:S01]  /*38090*/  MUFU.TANH R80, R29 ;  /* 0x0000001d00507308 */ /* 0x0002a20000002400 */
        /* <DEDUP_REMOVED lines=19> */
[----:B------:R-:W-:Y:S01]  /*381d0*/  FMUL.FTZ R69, R69, R15 ;  /* 0x0000000f45457220 */ /* 0x000fe20000410000 */
[----:B------:R-:W-:-:S02]  /*381e0*/  IMAD R32, R73, 0x8, R32 ;  /* 0x0000000849207824 */ /* 0x000fc400078e0220 */
[-C--:B------:R-:W-:Y:S01]  /*381f0*/  FMUL.FTZ R70, R70, R15.reuse ;  /* 0x0000000f46467220 */ /* 0x080fe20000410000 */
[----:B------:R-:W-:Y:S02]  /*38200*/  IMAD.IADD R39, R38, 0x1, -R39 ;  /* 0x0000000126277824 */ /* 0x000fe400078e0a27 */
[-C--:B------:R-:W-:Y:S01]  /*38210*/  FMUL.FTZ R48, R48, R15.reuse ;  /* 0x0000000f30307220 */ /* 0x080fe20000410000 */
[-C--:B------:R-:W-:Y:S01]  /*38220*/  FMUL.FTZ R49, R49, R15.reuse ;  /* 0x0000000f31317220 */ /* 0x080fe20000410000 */
[-C--:B------:R-:W-:Y:S01]  /*38230*/  FMUL.FTZ R52, R52, R15.reuse ;  /* 0x0000000f34347220 */ /* 0x080fe20000410000 */
[-C--:B------:R-:W-:Y:S01]  /*38240*/  FMUL.FTZ R53, R53, R15.reuse ;  /* 0x0000000f35357220 */ /* 0x080fe20000410000 */
[-C--:B------:R-:W-:Y:S01]  /*38250*/  FMUL.FTZ R60, R60, R15.reuse ;  /* 0x0000000f3c3c7220 */ /* 0x080fe20000410000 */
[-C--:B------:R-:W-:Y:S01]  /*38260*/  FMUL.FTZ R41, R41, R15.reuse ;  /* 0x0000000f29297220 */ /* 0x080fe20000410000 */
[----:B------:R-:W-:Y:S01]  /*38270*/  IMAD.IADD R30, R33, 0x1, -R30 ;  /* 0x00000001211e7824 */ /* 0x000fe200078e0a1e */
[----:B------:R-:W-:Y:S01]  /*38280*/  IADD3 R33, -R4, 0x1, R37 ;  /* 0x0000000104217810 */ /* 0x000fe20007ffe125 */
[----:B------:R-:W-:Y:S01]  /*38290*/  IMAD.U32 R32, R32, 0x10, R39 ;  /* 0x0000001020207824 */ /* 0x000fe200078e0027 */
[----:B------:R-:W1:Y:S01]  /*382a0*/  MUFU.TANH R7, R7 ;  /* 0x0000000700077308 */ /* 0x000e620000002400 */
[----:B------:R-:W-:-:S02]  /*382b0*/  FMUL.FTZ R62, R62, R15 ;  /* 0x0000000f3e3e7220 */ /* 0x000fc40000410000 */
[----:B------:R-:W-:-:S05]  /*382c0*/  IMAD R33, R30, -0x2, R33 ;  /* 0xfffffffe1e217824 */ /* 0x000fca00078e0221 */
[----:B------:R-:W3:Y:S01]  /*382d0*/  MUFU.TANH R14, R14 ;  /* 0x0000000e000e7308 */ /* 0x000ee20000002400 */
[----:B------:R-:W-:-:S07]  /*382e0*/  FMUL.FTZ R15, R71, R15 ;  /* 0x0000000f470f7220 */ /* 0x000fce0000410000 */
        /* <DEDUP_REMOVED lines=38> */
[----:B------:R4:W0:Y:S02]  /*38550*/  MUFU.TANH R85, R41 ;  /* 0x0000002900557308 */ /* 0x0008240000002400 */
[----:B----4-:R-:W-:Y:S01]  /*38560*/  IMAD R41, R31, 0x40, R32 ;  /* 0x000000401f297824 */ /* 0x010fe200078e0220 */
[----:B------:R-:W-:-:S05]  /*38570*/  LOP3.LUT R32, RZ, R77, RZ, 0x33, !PT ;  /* 0x0000004dff207212 */ /* 0x000fca00078e33ff */
[----:B------:R4:W0:Y:S01]  /*38580*/  MUFU.TANH R87, R62 ;  /* 0x0000003e00577308 */ /* 0x0008220000002400 */
[C---:B------:R-:W-:Y:S02]  /*38590*/  IMAD.SHL.U32 R31, R30.reuse, 0x2, RZ ;  /* 0x000000021e1f7824 */ /* 0x040fe400078e00ff */
[----:B------:R-:W-:Y:S02]  /*385a0*/  IMAD.IADD R58, R33, 0x1, R32 ;  /* 0x00000001213a7824 */ /* 0x000fe400078e0220 */
[----:B----4-:R-:W-:-:S03]  /*385b0*/  IMAD R62, R30, -0x2, R37 ;  /* 0xfffffffe1e3e7824 */ /* 0x010fc600078e0225 */
[----:B------:R4:W0:Y:S01]  /*385c0*/  MUFU.TANH R63, R15 ;  /* 0x0000000f003f7308 */ /* 0x0008220000002400 */
[----:B------:R-:W-:Y:S01]  /*385d0*/  IMAD R59, R0, -0x60, -R31 ;  /* 0xffffffa0003b7824 */ /* 0x000fe200078e0a1f */
[----:B------:R-:W-:Y:S01]  /*385e0*/  VIADDMNMX R54, R41, R78, R62, PT ;  /* 0x0000004e29367246 */ /* 0x000fe2000380013e */
[----:B----4-:R-:W-:Y:S01]  /*385f0*/  IMAD.IADD R15, R58, 0x1, R41 ;  /* 0x000000013a0f7824 */ /* 0x010fe200078e0229 */
        /* <DEDUP_REMOVED lines=9> */
[----:B------:R-:W2:Y:S04]  /*38690*/  LD.E R31, desc[UR6][R74.64+0x1c] ;  /* 0x00001c064a1f7980 */ /* 0x000ea8000c101900 */
[----:B------:R-:W3:Y:S01]  /*386a0*/  LD.E R33, desc[UR6][R74.64+0x20] ;  /* 0x000020064a217980 */ /* 0x000ee2000c101900 */
[----:B--2---:R-:W-:-:S05]  /*386b0*/  IMAD.HI.U32 R0, R0, R31, RZ ;  /* 0x0000001f00007227 */ /* 0x004fca00078e00ff */
[----:B---3--:R-:W-:-:S07]  /*386c0*/  SHF.R.U32.HI R0, RZ, R33, R0 ;  /* 0x00000021ff007219 */ /* 0x008fce0000011600 */
.L_x_3244:
[----:B------:R-:W-:Y:S05]  /*386d0*/  BSYNC B3 ;  /* 0x0000000000037941 */ /* 0x000fea0003800000 */
.L_x_3243:
[----:B------:R-:W-:Y:S01]  /*386e0*/  LOP3.LUT R0, RZ, R0, RZ, 0x33, !PT ;  /* 0x00000000ff007212 */ /* 0x000fe200078e33ff */
[----:B------:R-:W-:Y:S06]  /*386f0*/  BRA `(.L_x_3245) ;  /* 0x0000000000187947 */ /* 0x000fec0003800000 */
.L_x_3242:
[----:B------:R-:W-:-:S13]  /*38700*/  ISETP.NE.AND P0, PT, R3, 0x1, PT ;  /* 0x000000010300780c */ /* 0x000fda0003f05270 */
[----:B------:R-:W-:Y:S05]  /*38710*/  @!P0 BRA `(.L_x_3245) ;  /* 0x0000000000108947 */ /* 0x000fea0003800000 */
[----:B------:R-:W2:Y:S04]  /*38720*/  LD.E R31, desc[UR6][R74.64+0x1c] ;  /* 0x00001c064a1f7980 */ /* 0x000ea8000c101900 */
[----:B------:R-:W3:Y:S01]  /*38730*/  LD.E R33, desc[UR6][R74.64+0x20] ;  /* 0x000020064a217980 */ /* 0x000ee2000c101900 */
[----:B--2---:R-:W-:-:S05]  /*38740*/  IMAD.HI.U32 R0, R0, R31, RZ ;  /* 0x0000001f00007227 */ /* 0x004fca00078e00ff */
[----:B---3--:R-:W-:-:S07]  /*38750*/  SHF.R.U32.HI R0, RZ, R33, R0 ;  /* 0x00000021ff007219 */ /* 0x008fce0000011600 */
.L_x_3245:
[----:B------:R-:W-:Y:S05]  /*38760*/  BSYNC B2 ;  /* 0x0000000000027941 */ /* 0x000fea0003800000 */
.L_x_3241:
[----:B------:R-:W-:-:S05]  /*38770*/  IMAD R0, R3, R0, R59 ;  /* 0x0000000003007224 */ /* 0x000fca00078e023b */
[----:B------:R-:W-:Y:S02]  /*38780*/  VIMNMX R15, R15, R0, !PT ;  /* 0x000000000f0f7248 */ /* 0x000fe40007fe0100 */
[----:B------:R-:W-:-:S07]  /*38790*/  VIADDMNMX R54, R0, R3, R54, PT ;  /* 0x0000000300367246 */ /* 0x000fce0003800136 */
.L_x_3240:
[----:B------:R-:W-:Y:S05]  /*387a0*/  BSYNC B1 ;  /* 0x0000000000017941 */ /* 0x000fea0003800000 */
.L_x_3239:
        /* <DEDUP_REMOVED lines=90> */
[----:B------:R-:W-:Y:S02]  /*38d50*/  ISETP.GE.AND P2, PT, R79, 0x4a, PT ;  /* 0x0000004a4f00780c */ /* 0x000fe40003f46270 */
[----:B------:R-:W-:-:S02]  /*38d60*/  VIADDMNMX R62, R41, R78, R62, PT ;  /* 0x0000004e293e7246 */ /* 0x000fc4000380013e */
        /* <DEDUP_REMOVED lines=40> */
.L_x_3251:
[----:B------:R-:W-:Y:S05]  /*38ff0*/  BSYNC B3 ;  /* 0x0000000000037941 */ /* 0x000fea0003800000 */
.L_x_3250:
[----:B------:R-:W-:Y:S01]  /*39000*/  LOP3.LUT R4, RZ, R4, RZ, 0x33, !PT ;  /* 0x00000004ff047212 */ /* 0x000fe200078e33ff */
[----:B------:R-:W-:Y:S06]  /*39010*/  BRA `(.L_x_3252) ;  /* 0x0000000000187947 */ /* 0x000fec0003800000 */
.L_x_3249:
[----:B------:R-:W-:-:S13]  /*39020*/  ISETP.NE.AND P6, PT, R3, 0x1, PT ;  /* 0x000000010300780c */ /* 0x000fda0003fc5270 */
[----:B------:R-:W-:Y:S05]  /*39030*/  @!P6 BRA `(.L_x_3252) ;  /* 0x000000000010e947 */ /* 0x000fea0003800000 */
[----:B------:R-:W2:Y:S04]  /*39040*/  LD.E R5, desc[UR6][R74.64+0x1c] ;  /* 0x00001c064a057980 */ /* 0x000ea8000c101900 */
[----:B------:R-:W3:Y:S01]  /*39050*/  LD.E R41, desc[UR6][R74.64+0x20] ;  /* 0x000020064a297980 */ /* 0x000ee2000c101900 */
[----:B--2---:R-:W-:-:S05]  /*39060*/  IMAD.HI.U32 R4, R4, R5, RZ ;  /* 0x0000000504047227 */ /* 0x004fca00078e00ff */
[----:B---3--:R-:W-:-:S07]  /*39070*/  SHF.R.U32.HI R4, RZ, R41, R4 ;  /* 0x00000029ff047219 */ /* 0x008fce0000011604 */
.L_x_3252:
[----:B------:R-:W-:Y:S05]  /*39080*/  BSYNC B2 ;  /* 0x0000000000027941 */ /* 0x000fea0003800000 */
.L_x_3248:
[----:B------:R-:W-:-:S05]  /*39090*/  IMAD R4, R3, R4, R59 ;  /* 0x0000000403047224 */ /* 0x000fca00078e023b */
[----:B------:R-:W-:Y:S02]  /*390a0*/  VIADDMNMX R62, R4, R3, R62, PT ;  /* 0x00000003043e7246 */ /* 0x000fe4000380013e */
[----:B------:R-:W-:-:S07]  /*390b0*/  VIMNMX R7, R7, R4, !PT ;  /* 0x0000000407077248 */ /* 0x000fce0007fe0100 */
.L_x_3247:
[----:B------:R-:W-:Y:S05]  /*390c0*/  BSYNC B1 ;  /* 0x0000000000017941 */ /* 0x000fea0003800000 */
.L_x_3246:
        /* <DEDUP_REMOVED lines=68> */
[----:B------:R-:W-:-:S04]  /*39510*/  ISETP.GT.AND P0, PT, R7, 0x48, !P1 ;  /* 0x000000480700780c */ /* 0x000fc80004f04270 */
[----:B------:R-:W-:-:S04]  /*39520*/  ISETP.LT.OR P0, PT, R62, 0x49, P0 ;  /* 0x000000493e00780c */ /* 0x000fc80000701670 */
[----:B------:R-:W-:Y:S02]  /*39530*/  FSEL R4, R87, -INF , !P0 ;  /* 0xff80000057047808 */ /* 0x000fe40004000000 */
[C---:B------:R-:W-:Y:S02]  /*39540*/  ISETP.GT.AND P0, PT, R7.reuse, RZ, !P6 ;  /* 0x000000ff0700720c */ /* 0x040fe40007704270 */
[C---:B------:R-:W-:Y:S02]  /*39550*/  ISETP.GT.AND P2, PT, R7.reuse, 0x49, !P2 ;  /* 0x000000490700780c */ /* 0x040fe40005744270 */
[----:B------:R-:W-:Y:S02]  /*39560*/  ISETP.LT.OR P0, PT, R62, 0x1, P0 ;  /* 0x000000013e00780c */ /* 0x000fe40000701670 */
[----:B------:R-:W-:Y:S02]  /*39570*/  ISETP.GT.AND P3, PT, R7, 0x50, !P3 ;  /* 0x000000500700780c */ /* 0x000fe40005f64270 */
[----:B------:R-:W-:-:S02]  /*39580*/  FSEL R13, R2, -INF , !P0 ;  /* 0xff800000020d7808 */ /* 0x000fc40004000000 */
[----:B------:R-:W2:Y:S01]  /*39590*/  LDL.64 R2, [UR4+0x70] ;  /* 0x00007004ff027983 */ /* 0x000ea20008100a00 */
        /* <DEDUP_REMOVED lines=18> */
[C---:B------:R-:W-:Y:S02]  /*396c0*/  ISETP.LT.OR P2, PT, R62.reuse, 0x4a, P2 ;  /* 0x0000004a3e00780c */ /* 0x040fe40001741670 */
[----:B------:R-:W-:Y:S02]  /*396d0*/  FMNMX.FTZ R9, R5, R6, !PT ;  /* 0x0000000605097209 */ /* 0x000fe40007810000 */
[----:B------:R-:W-:Y:S02]  /*396e0*/  ISETP.LT.OR P3, PT, R62, 0x51, P3 ;  /* 0x000000513e00780c */ /* 0x000fe40001f61670 */
[----:B------:R-:W-:Y:S02]  /*396f0*/  FSEL R26, R26, -INF , !P2 ;  /* 0xff8000001a1a7808 */ /* 0x000fe40005000000 */
[----:B------:R-:W-:-:S02]  /*39700*/  FMNMX.FTZ R9, R4, R9, !PT ;  /* 0x0000000904097209 */ /* 0x000fc40007810000 */
[----:B------:R-:W-:Y:S02]  /*39710*/  ISETP.GT.AND P5, PT, R7, 0x58, !P5 ;  /* 0x000000580700780c */ /* 0x000fe40006fa4270 */
[----:B------:R-:W-:Y:S02]  /*39720*/  ISETP.LT.OR P4, PT, R62, 0x52, P4 ;  /* 0x000000523e00780c */ /* 0x000fe40002781670 */
[----:B------:R-:W-:Y:S02]  /*39730*/  FSEL R25, R25, -INF , !P3 ;  /* 0xff80000019197808 */ /* 0x000fe40005800000 */
[----:B------:R-:W-:Y:S02]  /*39740*/  FMNMX.FTZ R6, R26, R9, !PT ;  /* 0x000000091a067209 */ /* 0x000fe40007810000 */
[----:B------:R-:W-:Y:S02]  /*39750*/  ISETP.GT.AND P0, PT, R7, 0x59, !P6 ;  /* 0x000000590700780c */ /* 0x000fe40007704270 */
[----:B------:R-:W-:-:S02]  /*39760*/  ISETP.LT.OR P5, PT, R62, 0x59, P5 ;  /* 0x000000593e00780c */ /* 0x000fc40002fa1670 */
[----:B------:R-:W-:Y:S02]  /*39770*/  FSEL R28, R28, -INF , !P4 ;  /* 0xff8000001c1c7808 */ /* 0x000fe40006000000 */
[----:B------:R-:W-:Y:S02]  /*39780*/  FMNMX.FTZ R7, R25, R6, !PT ;  /* 0x0000000619077209 */ /* 0x000fe40007810000 */
[----:B------:R-:W-:Y:S02]  /*39790*/  ISETP.LT.OR P0, PT, R62, 0x5a, P0 ;  /* 0x0000005a3e00780c */ /* 0x000fe40000701670 */
[----:B------:R-:W-:Y:S02]  /*397a0*/  FSEL R29, R70, -INF , !P5 ;  /* 0xff800000461d7808 */ /* 0x000fe40006800000 */
[----:B------:R-:W-:Y:S02]  /*397b0*/  FMNMX.FTZ R6, R28, R7, !PT ;  /* 0x000000071c067209 */ /* 0x000fe40007810000 */
[----:B------:R-:W-:-:S02]  /*397c0*/  FSEL R27, R63, -INF , !P0 ;  /* 0xff8000003f1b7808 */ /* 0x000fc40004000000 */
[----:B------:R-:W-:-:S04]  /*397d0*/  FMNMX.FTZ R6, R29, R6, !PT ;  /* 0x000000061d067209 */ /* 0x000fc80007810000 */
[----:B------:R-:W-:-:S05]  /*397e0*/  FMNMX.FTZ R9, R27, R6, !PT ;  /* 0x000000061b097209 */ /* 0x000fca0007810000 */
[----:B--2---:R0:W-:Y:S04]  /*397f0*/  ST.E desc[UR6][R2.64+0x4], R9 ;  /* 0x0000040902007985 */ /* 0x0041e8000c101906 */
        /* <DEDUP_REMOVED lines=23> */
[----:B0-----:R-:W-:-:S05]  /*39970*/  FMNMX.FTZ R9, R15, R6, !PT ;  /* 0x000000060f097209 */ /* 0x001fca0007810000 */
[----:B------:R-:W0:Y:S02]  /*39980*/  SHFL.BFLY PT, R6, R9, 0x2, 0x1f ;  /* 0x0c401f0009067f89 */ /* 0x000e2400000e0000 */
[----:B0-----:R-:W-:Y:S02]  /*39990*/  FMNMX.FTZ R8, R9, R6, !PT ;  /* 0x0000000609087209 */ /* 0x001fe40007810000 */
[----:B------:R-:W-:Y:S04]  /*399a0*/  ST.E desc[UR6][R2.64], R9 ;  /* 0x0000000902007985 */ /* 0x000fe8000c101906 */
[----:B--2---:R-:W0:Y:S02]  /*399b0*/  SHFL.BFLY PT, R7, R10, 0x2, 0x1f ;  /* 0x0c401f000a077f89 */ /* 0x004e2400000e0000 */
[----:B0-----:R-:W-:-:S02]  /*399c0*/  FMNMX.FTZ R12, R10, R7, !PT ;  /* 0x000000070a0c7209 */ /* 0x001fc40007810000 */
[----:B------:R-:W0:Y:S04]  /*399d0*/  SHFL.BFLY PT, R7, R8, 0x1, 0x1f ;  /* 0x0c201f0008077f89 */ /* 0x000e2800000e0000 */
[----:B------:R-:W1:Y:S01]  /*399e0*/  SHFL.BFLY PT, R61, R12, 0x1, 0x1f ;  /* 0x0c201f000c3d7f89 */ /* 0x000e6200000e0000 */
[----:B0-----:R-:W-:Y:S02]  /*399f0*/  FMNMX.FTZ R11, R8, R7, !PT ;  /* 0x00000007080b7209 */ /* 0x001fe40007810000 */
[----:B-1----:R-:W-:-:S03]  /*39a00*/  FMNMX.FTZ R61, R12, R61, !PT ;  /* 0x0000003d0c3d7209 */ /* 0x002fc60007810000 */
[----:B------:R-:W-:Y:S04]  /*39a10*/  ST.E desc[UR6][R2.64], R11 ;  /* 0x0000000b02007985 */ /* 0x000fe8000c101906 */
[----:B------:R0:W-:Y:S04]  /*39a20*/  ST.E desc[UR6][R2.64+0x4], R61 ;  /* 0x0000043d02007985 */ /* 0x0001e8000c101906 */
[----:B------:R-:W2:Y:S04]  /*39a30*/  LDL.64 R6, [UR4+0x70] ;  /* 0x00007004ff067983 */ /* 0x000ea80008100a00 */
[----:B--2---:R-:W2:Y:S04]  /*39a40*/  LD.E R63, desc[UR6][R6.64+0x20] ;  /* 0x00002006063f7980 */ /* 0x004ea8000c101900 */
[----:B------:R-:W2:Y:S04]  /*39a50*/  LD.E R10, desc[UR6][R6.64] ;  /* 0x00000006060a7980 */ /* 0x000ea8000c101900 */
[----:B------:R-:W3:Y:S01]  /*39a60*/  LD.E R62, desc[UR6][R6.64+0x4] ;  /* 0x00000406063e7980 */ /* 0x000ee2000c101900 */
[C---:B--2---:R-:W-:Y:S01]  /*39a70*/  FMUL.FTZ R8, R10.reuse, R63 ;  /* 0x0000003f0a087220 */ /* 0x044fe20000410000 */
[----:B------:R-:W-:-:S04]  /*39a80*/  FSETP.NEU.FTZ.AND P0, PT, R10, -INF , PT ;  /* 0xff8000000a00780b */ /* 0x000fc80003f1d000 */
[----:B------:R-:W-:Y:S02]  /*39a90*/  FSEL R12, R8, RZ, P0 ;  /* 0x000000ff080c7208 */ /* 0x000fe40000000000 */
[----:B---3--:R-:W-:-:S03]  /*39aa0*/  FSETP.NEU.FTZ.AND P0, PT, R62, -INF , PT ;  /* 0xff8000003e00780b */ /* 0x008fc60003f1d000 */
[-CC-:B------:R-:W-:Y:S01]  /*39ab0*/  FFMA.FTZ R209, R0, R63.reuse, -R12.reuse ;  /* 0x0000003f00d17223 */ /* 0x180fe2000001080c */
[----:B------:R-:W-:Y:S01]  /*39ac0*/  FMUL.FTZ R0, R63, R62 ;  /* 0x0000003e3f007220 */ /* 0x000fe20000410000 */
[----:B------:R-:W-:-:S04]  /*39ad0*/  FFMA.FTZ R172, R65, R63, -R12 ;  /* 0x0000003f41ac7223 */ /* 0x000fc8000001080c */
[----:B0-----:R-:W-:Y:S01]  /*39ae0*/  FSEL R2, R0, RZ, P0 ;  /* 0x000000ff00027208 */ /* 0x001fe20000000000 */
[-CC-:B------:R-:W-:Y:S01]  /*39af0*/  FFMA.FTZ R31, R31, R63.reuse, -R12.reuse ;  /* 0x0000003f1f1f7223 */ /* 0x180fe2000001080c */
[----:B------:R-:W-:-:S03]  /*39b00*/  FFMA.FTZ R207, R30, R63, -R12 ;  /* 0x0000003f1ecf7223 */ /* 0x000fc6000001080c */
[-CC-:B------:R-:W-:Y:S01]  /*39b10*/  FFMA.FTZ R173, R13, R63.reuse, -R2.reuse ;  /* 0x0000003f0dad7223 */ /* 0x180fe20000010802 */
[-C--:B------:R-:W-:Y:S01]  /*39b20*/  FFMA.FTZ R30, R54, R63.reuse, -R2 ;  /* 0x0000003f361e7223 */ /* 0x080fe20000010802 */
[-C--:B------:R-:W-:Y:S01]  /*39b30*/  FFMA.FTZ R174, R60, R63.reuse, -R12 ;  /* 0x0000003f3cae7223 */ /* 0x080fe2000001080c */
[-C--:B------:R-:W-:Y:S01]  /*39b40*/  FFMA.FTZ R175, R55, R63.reuse, -R2 ;  /* 0x0000003f37af7223 */ /* 0x080fe20000010802 */
[----:B------:R-:W-:Y:S01]  /*39b50*/  MUFU.EX2 R172, R172 ;  /* 0x000000ac00ac7308 */ /* 0x000fe20000000800 */
[-CC-:B------:R-:W-:Y:S01]  /*39b60*/  FFMA.FTZ R33, R33, R63.reuse, -R12.reuse ;  /* 0x0000003f21217223 */ /* 0x180fe2000001080c */
[-C--:B------:R-:W-:Y:S01]  /*39b70*/  FFMA.FTZ R203, R32, R63.reuse, -R12 ;  /* 0x0000003f20cb7223 */ /* 0x080fe2000001080c */
[----:B------:R-:W-:-:S05]  /*39b80*/  FFMA.FTZ R32, R56, R63, -R2 ;  /* 0x0000003f38207223 */ /* 0x000fca0000010802 */
[----:B------:R-:W0:Y:S01]  /*39b90*/  MUFU.EX2 R31, R31 ;  /* 0x0000001f001f7308 */ /* 0x000e220000000800 */
[-C--:B------:R-:W-:Y:S01]  /*39ba0*/  FFMA.FTZ R9, R53, R63.reuse, -R12 ;  /* 0x0000003f35097223 */ /* 0x080fe2000001080c */
[----:B------:R-:W-:-:S06]  /*39bb0*/  FFMA.FTZ R13, R57, R63, -R2 ;  /* 0x0000003f390d7223 */ /* 0x000fcc0000010802 */
[----:B------:R-:W-:Y:S08]  /*39bc0*/  MUFU.EX2 R173, R173 ;  /* 0x000000ad00ad7308 */ /* 0x000ff00000000800 */
[----:B------:R-:W1:Y:S01]  /*39bd0*/  MUFU.EX2 R30, R30 ;  /* 0x0000001e001e7308 */ /* 0x000e620000000800 */
[-CC-:B------:R-:W-:Y:S01]  /*39be0*/  FFMA.FTZ R8, R52, R63.reuse, -R12.reuse ;  /* 0x0000003f34087223 */ /* 0x180fe2000001080c */
[----:B------:R-:W-:-:S06]  /*39bf0*/  FFMA.FTZ R11, R51, R63, -R12 ;  /* 0x0000003f330b7223 */ /* 0x000fcc000001080c */
[----:B------:R-:W2:Y:S01]  /*39c00*/  MUFU.EX2 R174, R174 ;  /* 0x000000ae00ae7308 */ /* 0x000ea20000000800 */
[-CC-:B------:R-:W-:Y:S01]  /*39c10*/  FFMA.FTZ R10, R50, R63.reuse, -R12.reuse ;  /* 0x0000003f320a7223 */ /* 0x180fe2000001080c */
[-CC-:B------:R-:W-:Y:S01]  /*39c20*/  FFMA.FTZ R185, R49, R63.reuse, -R12.reuse ;  /* 0x0000003f31b97223 */ /* 0x180fe2000001080c */
[----:B------:R-:W-:-:S05]  /*39c30*/  FFMA.FTZ R184, R48, R63, -R12 ;  /* 0x0000003f30b87223 */ /* 0x000fca000001080c */
[----:B------:R-:W3:Y:S01]  /*39c40*/  MUFU.EX2 R175, R175 ;  /* 0x000000af00af7308 */ /* 0x000ee20000000800 */
[-CC-:B------:R-:W-:Y:S01]  /*39c50*/  FFMA.FTZ R187, R46, R63.reuse, -R12.reuse ;  /* 0x0000003f2ebb7223 */ /* 0x180fe2000001080c */
[-CC-:B------:R-:W-:Y:S01]  /*39c60*/  FFMA.FTZ R186, R45, R63.reuse, -R12.reuse ;  /* 0x0000003f2dba7223 */ /* 0x180fe2000001080c */
[-CC-:B------:R-:W-:Y:S01]  /*39c70*/  FFMA.FTZ R194, R44, R63.reuse, -R12.reuse ;  /* 0x0000003f2cc27223 */ /* 0x180fe2000001080c */
[-CC-:B------:R-:W-:Y:S01]  /*39c80*/  FFMA.FTZ R193, R43, R63.reuse, -R12.reuse ;  /* 0x0000003f2bc17223 */ /* 0x180fe2000001080c */
[-CC-:B------:R-:W-:Y:S01]  /*39c90*/  FFMA.FTZ R196, R42, R63.reuse, -R12.reuse ;  /* 0x0000003f2ac47223 */ /* 0x180fe2000001080c */
[-CC-:B------:R-:W-:Y:S02]  /*39ca0*/  FFMA.FTZ R195, R40, R63.reuse, -R12.reuse ;  /* 0x0000003f28c37223 */ /* 0x180fe4000001080c */
[----:B------:R-:W4:Y:S01]  /*39cb0*/  MUFU.EX2 R33, R33 ;  /* 0x0000002100217308 */ /* 0x000f220000000800 */
[-CC-:B------:R-:W-:Y:S01]  /*39cc0*/  FFMA.FTZ R202, R39, R63.reuse, -R12.reuse ;  /* 0x0000003f27ca7223 */ /* 0x180fe2000001080c */
[-CC-:B------:R-:W-:Y:S01]  /*39cd0*/  FFMA.FTZ R201, R38, R63.reuse, -R12.reuse ;  /* 0x0000003f26c97223 */ /* 0x180fe2000001080c */
[-CC-:B------:R-:W-:Y:S01]  /*39ce0*/  FFMA.FTZ R204, R37, R63.reuse, -R12.reuse ;  /* 0x0000003f25cc7223 */ /* 0x180fe2000001080c */
[-CC-:B------:R-:W-:Y:S01]  /*39cf0*/  FFMA.FTZ R206, R14, R63.reuse, -R12.reuse ;  /* 0x0000003f0ece7223 */ /* 0x180fe2000001080c */
[-C--:B------:R-:W-:Y:S01]  /*39d00*/  FFMA.FTZ R208, R15, R63.reuse, -R12 ;  /* 0x0000003f0fd07223 */ /* 0x080fe2000001080c */
[----:B------:R-:W-:-:S02]  /*39d10*/  FFMA.FTZ R12, R58, R63, -R2 ;  /* 0x0000003f3a0c7223 */ /* 0x000fc40000010802 */
[----:B------:R-:W5:Y:S01]  /*39d20*/  MUFU.EX2 R32, R32 ;  /* 0x0000002000207308 */ /* 0x000f620000000800 */
[-CC-:B------:R-:W-:Y:S01]  /*39d30*/  FFMA.FTZ R15, R59, R63.reuse, -R2.reuse ;  /* 0x0000003f3b0f7223 */ /* 0x180fe20000010802 */
[----:B------:R-:W-:Y:S01]  /*39d40*/  FFMA.FTZ R200, R20, R63, -R2 ;  /* 0x0000003f14c87223 */ /* 0x000fe20000010802 */
[----:B0-----:R-:W-:-:S05]  /*39d50*/  FADD.FTZ R3, R172, R31 ;  /* 0x0000001fac037221 */ /* 0x001fca0000010000 */
[----:B------:R-:W0:Y:S01]  /*39d60*/  MUFU.EX2 R9, R9 ;  /* 0x0000000900097308 */ /* 0x000e220000000800 */
[----:B-1----:R-:W-:Y:S01]  /*39d70*/  FADD.FTZ R20, R173, R30 ;  /* 0x0000001ead147221 */ /* 0x002fe20000010000 */
[----:B------:R-:W-:-:S06]  /*39d80*/  FFMA.FTZ R14, R47, R63, -R2 ;  /* 0x0000003f2f0e7223 */ /* 0x000fcc0000010802 */
        /* <DEDUP_REMOVED lines=8> */
[----:B-----5:R-:W-:-:S06]  /*39e10*/  FADD.FTZ R20, R32, R3 ;  /* 0x0000000320147221 */ /* 0x020fcc0000010000 */
[----:B------:R-:W4:Y:S01]  /*39e20*/  MUFU.EX2 R11, R11 ;  /* 0x0000000b000b7308 */ /* 0x000f220000000800 */
[----:B------:R-:W-:-:S07]  /*39e30*/  FFMA.FTZ R188, R36, R63, -R2 ;  /* 0x0000003f24bc7223 */ /* 0x000fce0000010802 */
[----:B------:R-:W5:Y:S01]  /*39e40*/  MUFU.EX2 R15, R15 ;  /* 0x0000000f000f7308 */ /* 0x000f620000000800 */
[----:B------:R-:W-:Y:S01]  /*39e50*/  FFMA.FTZ R199, R19, R63, -R2 ;  /* 0x0000003f13c77223 */ /* 0x000fe20000010802 */
[----:B0-----:R-:W-:-:S06]  /*39e60*/  FADD.FTZ R3, R9, R24 ;  /* 0x0000001809037221 */ /* 0x001fcc0000010000 */
[----:B------:R-:W0:Y:S01]  /*39e70*/  MUFU.EX2 R10, R10 ;  /* 0x0000000a000a7308 */ /* 0x000e220000000800 */
[----:B-1----:R-:W-:Y:S01]  /*39e80*/  FADD.FTZ R19, R13, R20 ;  /* 0x000000140d137221 */ /* 0x002fe20000010000 */
[----:B------:R-:W-:-:S06]  /*39e90*/  FFMA.FTZ R190, R35, R63, -R2 ;  /* 0x0000003f23be7223 */ /* 0x000fcc0000010802 */
[----:B------:R-:W1:Y:S01]  /*39ea0*/  MUFU.EX2 R14, R14 ;  /* 0x0000000e000e7308 */ /* 0x000e620000000800 */
[----:B--2---:R-:W-:Y:S01]  /*39eb0*/  FADD.FTZ R20, R8, R3 ;  /* 0x0000000308147221 */ /* 0x004fe20000010000 */
[----:B---3--:R-:W-:-:S06]  /*39ec0*/  FADD.FTZ R24, R12, R19 ;  /* 0x000000130c187221 */ /* 0x008fcc0000010000 */
[----:B------:R-:W2:Y:S01]  /*39ed0*/  MUFU.EX2 R185, R185 ;  /* 0x000000b900b97308 */ /* 0x000ea20000000800 */
[----:B------:R-:W-:-:S07]  /*39ee0*/  FFMA.FTZ R189, R34, R63, -R2 ;  /* 0x0000003f22bd7223 */ /* 0x000fce0000010802 */
[----:B------:R-:W3:Y:S01]  /*39ef0*/  MUFU.EX2 R0, R0 ;  /* 0x0000000000007308 */ /* 0x000ee20000000800 */
[-CC-:B------:R-:W-:Y:S01]  /*39f00*/  FFMA.FTZ R205, R18, R63.reuse, -R2.reuse ;  /* 0x0000003f12cd7223 */ /* 0x180fe20000010802 */
[----:B------:R-:W-:Y:S01]  /*39f10*/  FFMA.FTZ R18, R5, R63, -R2 ;  /* 0x0000003f05127223 */ /* 0x000fe20000010802 */
[----:B----4-:R-:W-:-:S05]  /*39f20*/  FADD.FTZ R3, R11, R20 ;  /* 0x000000140b037221 */ /* 0x010fca0000010000 */
[----:B------:R-:W4:Y:S01]  /*39f30*/  MUFU.EX2 R184, R184 ;  /* 0x000000b800b87308 */ /* 0x000f220000000800 */
[----:B-----5:R-:W-:-:S07]  /*39f40*/  FADD.FTZ R5, R15, R24 ;  /* 0x000000180f057221 */ /* 0x020fce0000010000 */
[----:B------:R-:W5:Y:S01]  /*39f50*/  MUFU.EX2 R188, R188 ;  /* 0x000000bc00bc7308 */ /* 0x000f620000000800 */
[----:B0-----:R-:W-:Y:S01]  /*39f60*/  FADD.FTZ R24, R10, R3 ;  /* 0x000000030a187221 */ /* 0x001fe20000010000 */
[----:B-1----:R-:W-:-:S06]  /*39f70*/  FADD.FTZ R5, R14, R5 ;  /* 0x000000050e057221 */ /* 0x002fcc0000010000 */
[----:B------:R-:W0:Y:S01]  /*39f80*/  MUFU.EX2 R187, R187 ;  /* 0x000000bb00bb7308 */ /* 0x000e220000000800 */
        /* <DEDUP_REMOVED lines=11> */
[----:B0-----:R-:W-:Y:S01]  /*3a040*/  FADD.FTZ R3, R187, R4 ;  /* 0x00000004bb037221 */ /* 0x001fe20000010000 */
[----:B-1----:R-:W-:-:S06]  /*3a050*/  FADD.FTZ R4, R190, R5 ;  /* 0x00000005be047221 */ /* 0x002fcc0000010000 */
[----:B------:R-:W0:Y:S08]  /*3a060*/  MUFU.EX2 R193, R193 ;  /* 0x000000c100c17308 */ /* 0x000e300000000800 */
        /* <DEDUP_REMOVED lines=47> */
[----:B-----5:R-:W-:-:S03]  /*3a360*/  FADD.FTZ R2, R21, R2 ;  /* 0x0000000215027221 */ /* 0x020fc60000010000 */
[----:B0-----:R-:W-:Y:S01]  /*3a370*/  FADD.FTZ R3, R209, R4 ;  /* 0x00000004d1037221 */ /* 0x001fe20000010000 */
[----:B-1----:R-:W-:-:S03]  /*3a380*/  FADD.FTZ R2, R181, R2 ;  /* 0x00000002b5027221 */ /* 0x002fc60000010000 */
[----:B--2---:R-:W-:Y:S01]  /*3a390*/  FADD.FTZ R27, R208, R3 ;  /* 0x00000003d01b7221 */ /* 0x004fe20000010000 */
[----:B---3--:R-:W-:-:S04]  /*3a3a0*/  FADD.FTZ R29, R159, R2 ;  /* 0x000000029f1d7221 */ /* 0x008fc80000010000 */
[----:B------:R-:W-:Y:S04]  /*3a3b0*/  ST.E desc[UR6][R6.64+0x10], R27 ;  /* 0x0000101b06007985 */ /* 0x000fe8000c101906 */
[----:B------:R0:W-:Y:S04]  /*3a3c0*/  ST.E desc[UR6][R6.64+0x14], R29 ;  /* 0x0000141d06007985 */ /* 0x0001e8000c101906 */
[----:B------:R-:W2:Y:S04]  /*3a3d0*/  LDL.64 R24, [UR4] ;  /* 0x00000004ff187983 */ /* 0x000ea80008100a00 */
[----:B------:R-:W3:Y:S04]  /*3a3e0*/  LDL.64 R4, [UR4+0x98] ;  /* 0x00009804ff047983 */ /* 0x000ee80008100a00 */
[----:B------:R-:W4:Y:S01]  /*3a3f0*/  LDL.64 R2, [UR4+0x80] ;  /* 0x00008004ff027983 */ /* 0x000f220008100a00 */
[----:B------:R-:W-:-:S03]  /*3a400*/  LEA.HI R26, R215, 0x8, RZ, 0x19 ;  /* 0x00000008d71a7811 */ /* 0x000fc600078fc8ff */
[----:B0-----:R-:W5:Y:S02]  /*3a410*/  LDL.64 R6, [UR4+0x88] ;  /* 0x00008804ff067983 */ /* 0x001f640008100a00 */
[----:B------:R0:W-:Y:S06]  /*3a420*/  BAR.SYNC.DEFER_BLOCKING R26, 0x100 ;  /* 0x0004001a0000751d */ /* 0x0001ec0000010000 */
[----:B--2---:R-:W2:Y:S04]  /*3a430*/  LD.E R25, desc[UR6][R24.64] ;  /* 0x0000000618197980 */ /* 0x004ea8000c101900 */
[----:B---3--:R-:W2:Y:S04]  /*3a440*/  LD.E.64 R4, desc[UR6][R4.64] ;  /* 0x0000000604047980 */ /* 0x008ea8000c101b00 */
[----:B----4-:R-:W3:Y:S04]  /*3a450*/  LD.E R35, desc[UR6][R2.64] ;  /* 0x0000000602237980 */ /* 0x010ee8000c101900 */
        /* <DEDUP_REMOVED lines=127> */
[----:B--2---:R-:W-:Y:S01]  /*3ac50*/  IMAD R4, R25, 0xc00, R4 ;  /* 0x00000c0019047824 */ /* 0x004fe200078e0204 */
[----:B------:R-:W-:-:S04]  /*3ac60*/  R2UR UR11, R5 ;  /* 0x00000000050b72ca */ /* 0x000fc800000e0000 */
[----:B------:R-:W-:Y:S02]  /*3ac70*/  R2UR UR10, R4 ;  /* 0x00000000040a72ca */ /* 0x000fe400000e0000 */
[----:B------:R-:W-:Y:S02]  /*3ac80*/  F2FP.F16.F32.PACK_AB R172, R31, R172 ;  /* 0x000000ac1fac723e */ /* 0x000fe400000000ff */
[----:B------:R-:W-:Y:S02]  /*3ac90*/  F2FP.F16.F32.PACK_AB R174, R33, R174 ;  /* 0x000000ae21ae723e */ /* 0x000fe400000000ff */
[----:B------:R-:W-:Y:S02]  /*3aca0*/  F2FP.F16.F32.PACK_AB R173, R30, R173 ;  /* 0x000000ad1ead723e */ /* 0x000fe400000000ff */
[----:B------:R-:W-:Y:S01]  /*3acb0*/  F2FP.F16.F32.PACK_AB R175, R32, R175 ;  /* 0x000000af20af723e */ /* 0x000fe200000000ff */
        /* <DEDUP_REMOVED lines=128> */
[----:B------:R-:W-:Y:S01]  /*3b4c0*/  ST.E desc[UR6][R6.64], RZ ;  /* 0x000000ff06007985 */ /* 0x000fe2000c101906 */
[----:B0-----:R-:W-:-:S06]  /*3b4d0*/  WARPGROUP.ARRIVE ;  /* 0x00000000000079c5 */ /* 0x001fcc0000000000 */
[----:B------:R-:W-:Y:S03]  /*3b4e0*/  HGMMA.64x256x16.F32 R24, R172, gdesc[UR8].tnspB, RZ, !UPT, gsb0 ;  /* 0x43e00008ac187df0 */ /* 0x000fe6000c0008ff */
[----:B------:R-:W-:Y:S02]  /*3b4f0*/  WARPGROUP.DEPBAR.LE gsb0, 0x0 ;  /* 0x00008000000079c5 */ /* 0x000fe40000010000 */
        /* <DEDUP_REMOVED lines=129> */
[----:B0-----:R-:W5:Y:S04]  /*3bd10*/  LD.E R24, desc[UR6][R2.64] ;  /* 0x0000000602187980 */ /* 0x001f68000c101900 */
[----:B-1----:R-:W5:Y:S04]  /*3bd20*/  LD.E R25, desc[UR6][R2.64+0x4] ;  /* 0x0000040602197980 */ /* 0x002f68000c101900 */
[----:B--2---:R-:W2:Y:S04]  /*3bd30*/  LD.E R26, desc[UR6][R2.64+0x8] ;  /* 0x00000806021a7980 */ /* 0x004ea8000c101900 */
[----:B---3--:R-:W2:Y:S04]  /*3bd40*/  LD.E R27, desc[UR6][R2.64+0xc] ;  /* 0x00000c06021b7980 */ /* 0x008ea8000c101900 */
[----:B----4-:R-:W2:Y:S04]  /*3bd50*/  LD.E R28, desc[UR6][R2.64+0x10] ;  /* 0x00001006021c7980 */ /* 0x010ea8000c101900 */
        /* <DEDUP_REMOVED lines=123> */
[----:B------:R-:W-:Y:S01]  /*3c510*/  IMAD.MOV.U32 R173, RZ, RZ, R5 ;  /* 0x000000ffffad7224 */ /* 0x000fe200078e0005 */
[----:B------:R-:W-:-:S04]  /*3c520*/  IADD3 R172, R4, 0x80, RZ ;  /* 0x0000008004ac7810 */ /* 0x000fc80007ffe0ff */
[----:B------:R-:W-:Y:S02]  /*3c530*/  R2UR UR10, R172 ;  /* 0x00000000ac0a72ca */ /* 0x000fe400000e0000 */
[----:B------:R-:W-:Y:S02]  /*3c540*/  R2UR UR11, R173 ;  /* 0x00000000ad0b72ca */ /* 0x000fe400000e0000 */
[----:B------:R-:W-:Y:S02]  /*3c550*/  F2FP.F16.F32.PACK_AB R172, R8, R9 ;  /* 0x0000000908ac723e */ /* 0x000fe400000000ff */
[----:B------:R-:W-:Y:S02]  /*3c560*/  F2FP.F16.F32.PACK_AB R174, R10, R11 ;  /* 0x0000000b0aae723e */ /* 0x000fe400000000ff */
[----:B------:R-:W-:Y:S02]  /*3c570*/  F2FP.F16.F32.PACK_AB R173, R12, R13 ;  /* 0x0000000d0cad723e */ /* 0x000fe400000000ff */
[----:B------:R-:W-:-:S04]  /*3c580*/  F2FP.F16.F32.PACK_AB R175, R14, R15 ;  /* 0x0000000f0eaf723e */ /* 0x000fc800000000ff */
[----:B--2---:R-:W-:-:S06]  /*3c590*/  WARPGROUP.ARRIVE ;  /* 0x00000000000079c5 */ /* 0x004fcc0000000000 */
[----:B------:R-:W-:Y:S03]  /*3c5a0*/  HGMMA.64x256x16.F32 R24, R172, gdesc[UR8].tnspB, R24, gsb0 ;  /* 0x43e00008ac187df0 */ /* 0x000fe60008000818 */
        /* <DEDUP_REMOVED lines=1457> */
[----:B------:R-:W-:-:S13]  /*420c0*/  LOP3.LUT P6, RZ, R215, 0x7f, RZ, 0xc0, !PT ;  /* 0x0000007fd7ff7812 */ /* 0x000fda00078cc0ff */
[----:B0-----:R-:W-:Y:S05]  /*420d0*/  @P6 BRA `(.L_x_3253) ;  /* 0x0000000000206947 */ /* 0x001fea0003800000 */
[----:B------:R-:W2:Y:S04]  /*420e0*/  LDL.64 R2, [UR4+0x40] ;  /* 0x00004004ff027983 */ /* 0x000ea80008100a00 */
[----:B------:R-:W3:Y:S04]  /*420f0*/  LDL.64 R4, [UR4] ;  /* 0x00000004ff047983 */ /* 0x000ee80008100a00 */
[----:B--2---:R-:W2:Y:S04]  /*42100*/  LD.E.64 R2, desc[UR6][R2.64+0x30] ;  /* 0x0000300602027980 */ /* 0x004ea8000c101b00 */
[----:B---3--:R-:W3:Y:S01]  /*42110*/  LD.E R4, desc[UR6][R4.64] ;  /* 0x0000000604047980 */ /* 0x008ee2000c101900 */
[----:B--2---:R-:W-:-:S05]  /*42120*/  MOV R7, R2 ;  /* 0x0000000200077202 */ /* 0x004fca0000000f00 */
[----:B---3--:R-:W-:-:S05]  /*42130*/  IMAD R0, R4, 0x8, R7 ;  /* 0x0000000804007824 */ /* 0x008fca00078e0207 */
[----:B------:R-:W-:-:S04]  /*42140*/  PRMT R0, RZ, 0x654, R0 ;  /* 0x00000654ff007816 */ /* 0x000fc80000000000 */
[----:B------:R0:W-:Y:S03]  /*42150*/  SYNCS.ARRIVE.TRANS64.RED.A1T0 RZ, [R0+URZ], RZ ;  /* 0x000000ff00ff79a7 */ /* 0x0001e6000810043f */
.L_x_3253:
[----:B------:R-:W-:-:S04]  /*42160*/  IMAD.MOV.U32 R217, RZ, RZ, 0x0 ;  /* 0x00000000ffd97424 */ /* 0x000fc800078e00ff */
[----:B0-----:R-:W-:Y:S05]  /*42170*/  RET.REL.NODEC R216 `(_ZN7cutlass13device_kernelIN5flash11enable_sm90INS1_16FlashAttnFwdSm90INS1_25CollectiveMainloopFwdSm90ILi2EN4cute5tupleIJNS5_1CILi1EEES8_S8_EEENS6_IJNS7_ILi128EEENS7_ILi96EEENS7_ILi64EEEEEELi256ENS_6half_tEfNS_4arch4Sm90ELb0ELb1ELb1ELb1ELb0ELb1ELb1ELb1ELb0ELb0ELb0ELb0EEENS1_21CollectiveEpilogueFwdINS6_IJSA_NS7_ILi256EEESB_EEES9_SE_SG_Li256ELb1ELb0ELb0ELb0EEENS1_36VarlenDynamicPersistentTileSchedulerILi128ELi96ELi256ELi32ELb0ELb0ELb1ELb1ELb0ELb1EEEEEEEEEvNT_6ParamsE) ;  /* 0xfffffbdcd8a07950 */ /* 0x001fea0003c3ffff */
.L_x_3229:
[----:B0-----:R0:W1:Y:S02]  /*42180*/  SYNCS.PHASECHK.TRANS64.TRYWAIT P0, [R8+URZ], R9 ;  /* 0x00000009080075a7 */ /* 0x001064000800017f */
[----:B-1----:R-:W-:Y:S05]  /*42190*/  @!P0 NANOSLEEP.SYNCS 0x989680 ;  /* 0x009896800000895d */ /* 0x002fea0003900000 */
[----:B------:R-:W1:Y:S02]  /*421a0*/  @!P0 SYNCS.PHASECHK.TRANS64 P0, [R8+URZ], R9 ;  /* 0x00000009080085a7 */ /* 0x000e64000800007f */
[----:B-1----:R-:W-:Y:S05]  /*421b0*/  @!P0 BRA `(.L_x_3229) ;  /* 0xfffffffc00f08947 */ /* 0x002fea000383ffff */
[----:B------:R-:W-:Y:S05]  /*421c0*/  BRA `(.L_x_3228) ;  /* 0xffffff4800087947 */ /* 0x000fea000383ffff */
.L_x_3231:
[----:B0-----:R0:W1:Y:S02]  /*421d0*/  SYNCS.PHASECHK.TRANS64.TRYWAIT P0, [R4+URZ+0x32410], R3 ;  /* 0x03241003040075a7 */ /* 0x001064000800017f */
[----:B-1----:R-:W-:Y:S05]  /*421e0*/  @!P0 NANOSLEEP.SYNCS 0x989680 ;  /* 0x009896800000895d */ /* 0x002fea0003900000 */
[----:B------:R-:W1:Y:S02]  /*421f0*/  @!P0 SYNCS.PHASECHK.TRANS64 P0, [R4+URZ+0x32410], R3 ;  /* 0x03241003040085a7 */ /* 0x000e64000800007f */
[----:B-1----:R-:W-:Y:S05]  /*42200*/  @!P0 BRA `(.L_x_3231) ;  /* 0xfffffffc00f08947 */ /* 0x002fea000383ffff */
[----:B------:R-:W-:Y:S05]  /*42210*/  BRA `(.L_x_3254) ;  /* 0xffffff4800fc7947 */ /* 0x000fea000383ffff */
.L_x_3238:
[----:B0-----:R0:W1:Y:S02]  /*42220*/  SYNCS.PHASECHK.TRANS64.TRYWAIT P0, [R8+URZ], R9 ;  /* 0x00000009080075a7 */ /* 0x001064000800017f */
[----:B-1----:R-:W-:Y:S05]  /*42230*/  @!P0 NANOSLEEP.SYNCS 0x989680 ;  /* 0x009896800000895d */ /* 0x002fea0003900000 */
[----:B------:R-:W1:Y:S02]  /*42240*/  @!P0 SYNCS.PHASECHK.TRANS64 P0, [R8+URZ], R9 ;  /* 0x00000009080085a7 */ /* 0x000e64000800007f */
[----:B-1----:R-:W-:Y:S05]  /*42250*/  @!P0 BRA `(.L_x_3238) ;  /* 0xfffffffc00f08947 */ /* 0x002fea000383ffff */
[----:B------:R-:W-:Y:S05]  /*42260*/  BRA `(.L_x_3237) ;  /* 0xffffff4c00707947 */ /* 0x000fea000383ffff */
.L_x_3255:
        /* <DEDUP_REMOVED lines=9> */
.L_x_4727:


//--------------------- .text._ZN7cutlass13device_kernelIN5flash11enable_sm90INS1_16FlashAttnFwdSm90INS1_25CollectiveMainloopFwdSm90ILi2EN4cute5tupleIJNS5_1CILi1EEES8_S8_EEENS6_IJNS7_ILi128EEENS7_ILi96EEENS7_ILi64EEEEEELi256ENS_6half_tEfNS_4arch4Sm90ELb1ELb0ELb1ELb0ELb0ELb0ELb0ELb1ELb0ELb0ELb0ELb0EEENS1_21CollectiveEpilogueFwdINS6_IJSA_NS7_ILi256EEESB_EEES9_SE_SG_Li256ELb0ELb0ELb0ELb0EEENS1_30DynamicPersistentTileSchedulerILi256ELi32ELb0ELb0ELb1EEEEEEEEEvNT_6ParamsE --------------------------
	.section	.text._ZN7cutlass13device_kernelIN5flash11enable_sm90INS1_16FlashAttnFwdSm90INS1_25CollectiveMainloopFwdSm90ILi2EN4cute5tupleIJNS5_1CILi1EEES8_S8_EEENS6_IJNS7_ILi128EEENS7_ILi96EEENS7_ILi64EEEEEELi256ENS_6half_tEfNS_4arch4Sm90ELb1ELb0ELb1ELb0ELb0ELb0ELb0ELb1ELb0ELb0ELb0ELb0EEENS1_21CollectiveEpilogueFwdINS6_IJSA_NS7_ILi256EEESB_EEES9_SE_SG_Li256ELb0ELb0ELb0ELb0EEENS1_30DynamicPersistentTileSchedulerILi256ELi32ELb0ELb0ELb1EEEEEEEEEvNT_6ParamsE,"ax",@progbits
	.align	128
.text._ZN7cutlass13device_kernelIN5flash11enable_sm90INS1_16FlashAttnFwdSm90INS1_25CollectiveMainloopFwdSm90ILi2EN4cute5tupleIJNS5_1CILi1EEES8_S8_EEENS6_IJNS7_ILi128EEENS7_ILi96EEENS7_ILi64EEEEEELi256ENS_6half_tEfNS_4arch4Sm90ELb1ELb0ELb1ELb0ELb0ELb0ELb0ELb1ELb0ELb0ELb0ELb0EEENS1_21CollectiveEpilogueFwdINS6_IJSA_NS7_ILi256EEESB_EEES9_SE_SG_Li256ELb0ELb0ELb0ELb0EEENS1_30DynamicPersistentTileSchedulerILi256ELi32ELb0ELb0ELb1EEEEEEEEEvNT_6ParamsE:
        .type           _ZN7cutlass13device_kernelIN5flash11enable_sm90INS1_16FlashAttnFwdSm90INS1_25CollectiveMainloopFwdSm90ILi2EN4cute5tupleIJNS5_1CILi1EEES8_S8_EEENS6_IJNS7_ILi128EEENS7_ILi96EEENS7_ILi64EEEEEELi256ENS_6half_tEfNS_4arch4Sm90ELb1ELb0ELb1ELb0ELb0ELb0ELb0ELb1ELb0ELb0ELb0ELb0EEENS1_21CollectiveEpilogueFwdINS6_IJSA_NS7_ILi256EEESB_EEES9_SE_SG_Li256ELb0ELb0ELb0ELb0EEENS1_30DynamicPersistentTileSchedulerILi256ELi32ELb0ELb0ELb1EEEEEEEEEvNT_6ParamsE,@function
        .size           _ZN7cutlass13device_kernelIN5flash11enable_sm90INS1_16FlashAttnFwdSm90INS1_25CollectiveMainloopFwdSm90ILi2EN4cute5tupleIJNS5_1CILi1EEES8_S8_EEENS6_IJNS7_ILi128EEENS7_ILi96EEENS7_ILi64EEEEEELi256ENS_6half_tEfNS_4arch4Sm90ELb1ELb0ELb1ELb0ELb0ELb0ELb0ELb1ELb0ELb0ELb0ELb0EEENS1_21CollectiveEpilogueFwdINS6_IJSA_NS7_ILi256EEESB_EEES9_SE_SG_Li256ELb0ELb0ELb0ELb0EEENS1_30DynamicPersistentTileSchedulerILi256ELi32ELb0ELb0ELb1EEEEEEEEEvNT_6ParamsE,(.L_x_4729 - _ZN7cutlass13device_kernelIN5flash11enable_sm90INS1_16FlashAttnFwdSm90INS1_25CollectiveMainloopFwdSm90ILi2EN4cute5tupleIJNS5_1CILi1EEES8_S8_EEENS6_IJNS7_ILi128EEENS7_ILi96EEENS7_ILi64EEEEEELi256ENS_6half_tEfNS_4arch4Sm90ELb1ELb0ELb1ELb0ELb0ELb0ELb0ELb1ELb0ELb0ELb0ELb0EEENS1_21CollectiveEpilogueFwdINS6_IJSA_NS7_ILi256EEESB_EEES9_SE_SG_Li256ELb0ELb0ELb0ELb0EEENS1_30DynamicPersistentTileSchedulerILi256ELi32ELb0ELb0ELb1EEEEEEEEEvNT_6ParamsE)
        .other          _ZN7cutlass13device_kernelIN5flash11enable_sm90INS1_16FlashAttnFwdSm90INS1_25CollectiveMainloopFwdSm90ILi2EN4cute5tupleIJNS5_1CILi1EEES8_S8_EEENS6_IJNS7_ILi128EEENS7_ILi96EEENS7_ILi64EEEEEELi256ENS_6half_tEfNS_4arch4Sm90ELb1ELb0ELb1ELb0ELb0ELb0ELb0ELb1ELb0ELb0ELb0ELb0EEENS1_21CollectiveEpilogueFwdINS6_IJSA_NS7_ILi256EEESB_EEES9_SE_SG_Li256ELb0ELb0ELb0ELb0EEENS1_30DynamicPersistentTileSchedulerILi256ELi32ELb0ELb0ELb1EEEEEEEEEvNT_6ParamsE,@"STO_CUDA_ENTRY STV_DEFAULT"
_ZN7cutlass13device_kernelIN5flash11enable_sm90INS1_16FlashAttnFwdSm90INS1_25CollectiveMainloopFwdSm90ILi2EN4cute5tupleIJNS5_1CILi1EEES8_S8_EEENS6_IJNS7_ILi128EEENS7_ILi96EEENS7_ILi64EEEEEELi256ENS_6half_tEfNS_4arch4Sm90ELb1ELb0ELb1ELb0ELb0ELb0ELb0ELb1ELb0ELb0ELb0ELb0EEENS1_21CollectiveEpilogueFwdINS6_IJSA_NS7_ILi256EEESB_EEES9_SE_SG_Li256ELb0ELb0ELb0ELb0EEENS1_30DynamicPersistentTileSchedulerILi256ELi32ELb0ELb0ELb1EEEEEEEEEvNT_6ParamsE:
        /* <DEDUP_REMOVED lines=23> */
.L_x_3257:
[----:B------:R-:W-:Y:S05]  /*0170*/  BSYNC B0 ;  /* 0x0000000000007941 */ /* 0x000fea0003800000 */
.L_x_3256:
        /* <DEDUP_REMOVED lines=37> */
.L_x_3258:
        /* <DEDUP_REMOVED lines=22> */
.L_x_3259:
        /* <DEDUP_REMOVED lines=18> */
.L_x_3260:
        /* <DEDUP_REMOVED lines=22> */
.L_x_3261:
        /* <DEDUP_REMOVED lines=22> */
.L_x_3262:
[----:B------:R-:W-:Y:S01]  /*0910*/  PLOP3.LUT P0, PT, PT, PT, UP0, 0x80, 0x0 ;  /* 0x000000000000781c */ /* 0x000fe20003f0f008 */
[----:B------:R-:W-:Y:S01]  /*0920*/  UMOV UR36, 0x1 ;  /* 0x0000000100247882 */ /* 0x000fe20000000000 */
[----:B------:R-:W-:Y:S01]  /*0930*/  NOP ;  /* 0x0000000000007918 */ /* 0x000fe20000000000 */
[----:B------:R-:W-:Y:S01]  /*0940*/  USEL UR36, UR36, 0x2, !UP0 ;  /* 0x0000000224247887 */ /* 0x000fe2000c000000 */
[----:B------:R-:W-:Y:S01]  /*0950*/  ULDC.64 UR46, c[0x0][0x208] ;  /* 0x00008200002e7ab9 */ /* 0x000fe20000000a00 */
[----:B-123--:R-:W-:Y:S08]  /*0960*/  BAR.SYNC.DEFER_BLOCKING 0x0 ;  /* 0x0000000000007b1d */ /* 0x00eff00000010000 */
[----:B------:R-:W-:Y:S05]  /*0970*/  @!P0 BRA `(.L_x_3263) ;  /* 0x000000a000908947 */ /* 0x000fea0003800000 */
.L_x_3264:
        /* <DEDUP_REMOVED lines=24> */
[----:B---3--:R-:W-:Y:S02]  /*0b00*/  UMOV UR5, UR6 ;  /* 0x0000000600057c82 */ /* 0x008fe40008000000 */
[----:B------:R-:W-:Y:S01]  /*0b10*/  MOV R17, UR5 ;  /* 0x0000000500117c02 */ /* 0x000fe20008000f00 */
[----:B------:R-:W-:Y:S01]  /*0b20*/  IMAD.U32 R16, RZ, RZ, UR4 ;  /* 0x00000004ff107e24 */ /* 0x000fe2000f8e00ff */
[----:B------:R-:W-:Y:S01]  /*0b30*/  SHF.R.S32.HI R0, RZ, 0x1f, R205 ;  /* 0x0000001fff007819 */ /* 0x000fe200000114cd */
[----:B------:R-:W-:-:S03]  /*0b40*/  UMOV UR4, UR7 ;  /* 0x0000000700047c82 */ /* 0x000fc60008000000 */
[CC--:B------:R-:W-:Y:S02]  /*0b50*/  LEA.HI R3, R0.reuse, R205.reuse, RZ, 0x4 ;  /* 0x000000cd00037211 */ /* 0x0c0fe400078f20ff */
[-C--:B------:R-:W-:Y:S02]  /*0b60*/  LEA.HI R2, R0, R205.reuse, RZ, 0x7 ;  /* 0x000000cd00027211 */ /* 0x080fe400078f38ff */
[----:B------:R-:W-:Y:S02]  /*0b70*/  SHF.R.S32.HI R4, RZ, 0x4, R3 ;  /* 0x00000004ff047819 */ /* 0x000fe40000011403 */
[----:B------:R-:W-:Y:S02]  /*0b80*/  LOP3.LUT R202, R2, 0xffffff80, RZ, 0xc0, !PT ;  /* 0xffffff8002ca7812 */ /* 0x000fe400078ec0ff */
[----:B------:R-:W-:Y:S02]  /*0b90*/  LEA.HI R5, R3, R4, RZ, 0x1 ;  /* 0x0000000403057211 */ /* 0x000fe400078f08ff */
[----:B------:R-:W-:Y:S01]  /*0ba0*/  LEA.HI R204, R0, R205, RZ, 0x5 ;  /* 0x000000cd00cc7211 */ /* 0x000fe200078f28ff */
[----:B------:R-:W-:Y:S01]  /*0bb0*/  IMAD.IADD R202, R205, 0x1, -R202 ;  /* 0x00000001cdca7824 */ /* 0x000fe200078e0aca */
[----:B------:R-:W-:-:S02]  /*0bc0*/  LOP3.LUT R5, R5, 0x1ffffffe, RZ, 0xc0, !PT ;  /* 0x1ffffffe05057812 */ /* 0x000fc400078ec0ff */
[----:B------:R-:W-:Y:S02]  /*0bd0*/  SHF.R.S32.HI R204, RZ, 0x5, R204 ;  /* 0x00000005ffcc7819 */ /* 0x000fe400000114cc */
[----:B------:R-:W-:Y:S02]  /*0be0*/  IADD3 R5, R4, -R5, RZ ;  /* 0x8000000504057210 */ /* 0x000fe40007ffe0ff */
[----:B------:R-:W-:Y:S02]  /*0bf0*/  SHF.R.S32.HI R7, RZ, 0x1f, R202 ;  /* 0x0000001fff077819 */ /* 0x000fe400000114ca */
[----:B------:R-:W-:Y:S02]  /*0c00*/  LOP3.LUT R4, R3, 0x3fffff0, RZ, 0xc0, !PT ;  /* 0x03fffff003047812 */ /* 0x000fe400078ec0ff */
[----:B------:R-:W-:Y:S02]  /*0c10*/  LEA.HI R6, R7, R202, RZ, 0x2 ;  /* 0x000000ca07067211 */ /* 0x000fe400078f10ff */
[----:B------:R-:W-:Y:S01]  /*0c20*/  SHF.R.S32.HI R203, RZ, 0x7, R2 ;  /* 0x00000007ffcb7819 */ /* 0x000fe20000011402 */
[----:B------:R-:W-:Y:S01]  /*0c30*/  IMAD.IADD R3, R205, 0x1, -R4 ;  /* 0x00000001cd037824 */ /* 0x000fe200078e0a04 */
[----:B------:R-:W-:-:S02]  /*0c40*/  SHF.R.S32.HI R4, RZ, 0x2, R6 ;  /* 0x00000002ff047819 */ /* 0x000fc40000011406 */
[----:B------:R-:W-:Y:S01]  /*0c50*/  SHF.R.S32.HI R9, RZ, 0x1f, R6 ;  /* 0x0000001fff097819 */ /* 0x000fe20000011406 */
[----:B------:R-:W-:Y:S01]  /*0c60*/  IMAD R8, R204, 0x10, R3 ;  /* 0x00000010cc087824 */ /* 0x000fe200078e0203 */
[----:B------:R-:W-:Y:S02]  /*0c70*/  LEA.HI R2, R2, R203, RZ, 0x1 ;  /* 0x000000cb02027211 */ /* 0x000fe400078f08ff */
[----:B------:R-:W-:Y:S02]  /*0c80*/  LEA.HI R9, R9, R4, RZ, 0x3 ;  /* 0x0000000409097211 */ /* 0x000fe400078f18ff */
[----:B------:R-:W-:Y:S02]  /*0c90*/  LOP3.LUT R2, R2, 0x3fffffe, RZ, 0xc0, !PT ;  /* 0x03fffffe02027812 */ /* 0x000fe400078ec0ff */
[----:B------:R-:W-:Y:S02]  /*0ca0*/  LEA R3, R8, R5, 0x3 ;  /* 0x0000000508037211 */ /* 0x000fe400078e18ff */
[----:B------:R-:W-:-:S02]  /*0cb0*/  LEA.HI R0, R0, R205, RZ, 0x3 ;  /* 0x000000cd00007211 */ /* 0x000fc400078f18ff */
[----:B------:R-:W-:Y:S01]  /*0cc0*/  LOP3.LUT R9, R9, 0xfffffff8, RZ, 0xc0, !PT ;  /* 0xfffffff809097812 */ /* 0x000fe200078ec0ff */
[----:B------:R-:W-:Y:S01]  /*0cd0*/  IMAD.SHL.U32 R3, R3, 0x8, RZ ;  /* 0x0000000803037824 */ /* 0x000fe200078e00ff */
[----:B------:R-:W-:Y:S02]  /*0ce0*/  LEA.HI R7, R7, R202, RZ, 0x5 ;  /* 0x000000ca07077211 */ /* 0x000fe400078f28ff */
[----:B------:R-:W-:Y:S01]  /*0cf0*/  IADD3 R22, R203, -R2, RZ ;  /* 0x80000002cb167210 */ /* 0x000fe20007ffe0ff */
[----:B------:R-:W-:Y:S01]  /*0d00*/  IMAD.IADD R4, R4, 0x1, -R9 ;  /* 0x0000000104047824 */ /* 0x000fe200078e0a09 */
[----:B------:R-:W-:Y:S01]  /*0d10*/  LOP3.LUT R2, R0, 0x1ffffff8, RZ, 0xc0, !PT ;  /* 0x1ffffff800027812 */ /* 0x000fe200078ec0ff */
[----:B------:R-:W-:Y:S01]  /*0d20*/  IMAD.WIDE R16, R3, 0x2, R16 ;  /* 0x0000000203107825 */ /* 0x000fe200078e0210 */
[----:B------:R-:W-:Y:S02]  /*0d30*/  SHF.R.S32.HI R7, RZ, 0x5, R7 ;  /* 0x00000005ff077819 */ /* 0x000fe40000011407 */
[----:B------:R-:W-:Y:S01]  /*0d40*/  LOP3.LUT R3, R6, 0x7ffffffc, RZ, 0xc0, !PT ;  /* 0x7ffffffc06037812 */ /* 0x000fe200078ec0ff */
[----:B------:R-:W-:Y:S01]  /*0d50*/  IMAD.IADD R2, R205, 0x1, -R2 ;  /* 0x00000001cd027824 */ /* 0x000fe200078e0a02 */
[----:B------:R-:W-:Y:S01]  /*0d60*/  SHF.R.S32.HI R200, RZ, 0x3, R0 ;  /* 0x00000003ffc87819 */ /* 0x000fe20000011400 */
[----:B------:R-:W-:-:S03]  /*0d70*/  IMAD R7, R7, 0x10, R4 ;  /* 0x0000001007077824 */ /* 0x000fc600078e0204 */
[----:B------:R-:W-:Y:S01]  /*0d80*/  SHF.L.U32 R18, R2, 0x3, RZ ;  /* 0x0000000302127819 */ /* 0x000fe200000006ff */
[----:B------:R-:W-:Y:S02]  /*0d90*/  IMAD R22, R22, 0x40, R7 ;  /* 0x0000004016167824 */ /* 0x000fe400078e0207 */
[----:B------:R-:W-:-:S07]  /*0da0*/  IMAD.IADD R2, R202, 0x1, -R3 ;  /* 0x00000001ca027824 */ /* 0x000fce00078e0a03 */
.L_x_3311:
        /* <DEDUP_REMOVED lines=20> */
.L_x_3265:
[----:B------:R-:W-:Y:S01]  /*0ef0*/  ULDC UR6, c[0x0][0xdc4] ;  /* 0x0003710000067ab9 */ /* 0x000fe20000000800 */
[----:B------:R-:W-:Y:S01]  /*0f00*/  UMOV UR40, UR7 ;  /* 0x0000000700287c82 */ /* 0x000fe20008000000 */
[----:B------:R-:W-:-:S11]  /*0f10*/  UISETP.NE.AND UP0, UPT, UR6, 0x1, UPT ;  /* 0x000000010600788c */ /* 0x000fd6000bf05270 */
[----:B------:R-:W-:Y:S02]  /*0f20*/  @UP0 ULDC.64 UR10, c[0x0][0xdc8] ;  /* 0x00037200000a0ab9 */ /* 0x000fe40000000a00 */
[----:B------:R-:W-:-:S04]  /*0f30*/  UIMAD.WIDE.U32 UR4, UR7, UR10, URZ ;  /* 0x0000000a070472a5 */ /* 0x000fc8000f8e003f */
[----:B------:R-:W-:-:S04]  /*0f40*/  @UP0 USHF.R.U32.HI UR40, URZ, UR11, UR5 ;  /* 0x0000000b3f280299 */ /* 0x000fc80008011605 */
[----:B------:R-:W-:-:S12]  /*0f50*/  UIMAD UR4, UR40, UR6, URZ ;  /* 0x00000006280472a4 */ /* 0x000fd8000f8e023f */
.L_x_3266:
[----:B------:R-:W-:Y:S01]  /*0f60*/  ULDC.64 UR10, c[0x0][0x3f8] ;  /* 0x0000fe00000a7ab9 */ /* 0x000fe20000000a00 */
[----:B------:R-:W-:Y:S01]  /*0f70*/  UIADD3 UR9, UR7, -UR4, URZ ;  /* 0x8000000407097290 */ /* 0x000fe2000fffe03f */
[----:B------:R-:W-:Y:S01]  /*0f80*/  PLOP3.LUT P0, PT, PT, PT, PT, 0x80, 0x0 ;  /* 0x000000000000781c */ /* 0x000fe20003f0f070 */
[----:B------:R-:W-:Y:S01]  /*0f90*/  UISETP.NE.U32.AND UP0, UPT, UR10, URZ, UPT ;  /* 0x0000003f0a00728c */ /* 0x000fe2000bf05070 */
[----:B------:R-:W-:Y:S01]  /*0fa0*/  CS2R R20, SRZ ;  /* 0x0000000000147805 */ /* 0x000fe2000001ff00 */
[----:B------:R-:W-:Y:S01]  /*0fb0*/  ULOP3.LUT UR4, URZ, UR40, URZ, 0x33, !UPT ;  /* 0x000000283f047292 */ /* 0x000fe2000f8e333f */
[----:B------:R-:W-:Y:S01]  /*0fc0*/  IMAD.MOV.U32 R3, RZ, RZ, RZ ;  /* 0x000000ffff037224 */ /* 0x000fe200078e00ff */
[----:B------:R-:W-:Y:S01]  /*0fd0*/  ULDC UR5, c[0x0][0xdac] ;  /* 0x00036b0000057ab9 */ /* 0x000fe20000000800 */
[----:B------:R-:W-:Y:S01]  /*0fe0*/  UISETP.NE.AND.EX UP0, UPT, UR11, URZ, UPT, UP0 ;  /* 0x0000003f0b00728c */ /* 0x000fe2000bf05300 */
[----:B------:R-:W-:Y:S01]  /*0ff0*/  CS2R R150, SRZ ;  /* 0x0000000000967805 */ /* 0x000fe2000001ff00 */
[----:B------:R-:W-:Y:S01]  /*1000*/  UIADD3 UR4, UR4, UR5, URZ ;  /* 0x0000000504047290 */ /* 0x000fe2000fffe03f */
[----:B------:R-:W-:Y:S01]  /*1010*/  CS2R R148, SRZ ;  /* 0x0000000000947805 */ /* 0x000fe2000001ff00 */
[----:B------:R-:W-:Y:S01]  /*1020*/  ULDC UR45, c[0x0][0x404] ;  /* 0x00010100002d7ab9 */ /* 0x000fe20000000800 */
[----:B------:R-:W-:Y:S01]  /*1030*/  ULDC UR6, c[0x0][0x2e0] ;  /* 0x0000b80000067ab9 */ /* 0x000fe20000000800 */
[----:B------:R-:W-:Y:S01]  /*1040*/  USEL UR45, UR45, 0x1, UP0 ;  /* 0x000000012d2d7887 */ /* 0x000fe20008000000 */
[----:B------:R-:W-:Y:S01]  /*1050*/  CS2R R146, SRZ ;  /* 0x0000000000927805 */ /* 0x000fe2000001ff00 */
[----:B------:R-:W-:Y:S01]  /*1060*/  USHF.L.U32 UR42, UR4, 0x7, URZ ;  /* 0x00000007042a7899 */ /* 0x000fe2000800063f */
[----:B------:R-:W-:Y:S01]  /*1070*/  CS2R R144, SRZ ;  /* 0x0000000000907805 */ /* 0x000fe2000001ff00 */
[----:B------:R-:W-:Y:S01]  /*1080*/  ULDC UR7, c[0x0][0x288] ;  /* 0x0000a20000077ab9 */ /* 0x000fe20000000800 */
[----:B------:R-:W-:Y:S01]  /*1090*/  UIMAD UR45, UR45, UR6, URZ ;  /* 0x000000062d2d72a4 */ /* 0x000fe2000f8e023f */
[----:B------:R-:W-:Y:S01]  /*10a0*/  CS2R R142, SRZ ;  /* 0x00000000008e7805 */ /* 0x000fe2000001ff00 */
[----:B------:R-:W-:Y:S01]  /*10b0*/  UIADD3 UR5, UR42, 0xdf, -UR7 ;  /* 0x000000df2a057890 */ /* 0x000fe2000fffe807 */
[----:B------:R-:W-:Y:S01]  /*10c0*/  CS2R R140, SRZ ;  /* 0x00000000008c7805 */ /* 0x000fe2000001ff00 */
[----:B------:R-:W-:Y:S01]  /*10d0*/  UIADD3 UR4, UR45, 0x5f, URZ ;  /* 0x0000005f2d047890 */ /* 0x000fe2000fffe03f */
[----:B------:R-:W-:Y:S01]  /*10e0*/  CS2R R138, SRZ ;  /* 0x00000000008a7805 */ /* 0x000fe2000001ff00 */
[----:B------:R-:W-:Y:S01]  /*10f0*/  UIADD3 UR6, UR45, UR5, URZ ;  /* 0x000000052d067290 */ /* 0x000fe2000fffe03f */
[----:B------:R-:W-:Y:S01]  /*1100*/  CS2R R136, SRZ ;  /* 0x0000000000887805 */ /* 0x000fe2000001ff00 */
[----:B------:R-:W-:Y:S01]  /*1110*/  UIMAD.WIDE UR4, UR4, 0x2aaaaaab, URZ ;  /* 0x2aaaaaab040478a5 */ /* 0x000fe2000f8e023f */
[----:B------:R-:W-:Y:S01]  /*1120*/  CS2R R134, SRZ ;  /* 0x0000000000867805 */ /* 0x000fe2000001ff00 */
[----:B------:R-:W-:Y:S01]  /*1130*/  UIMAD.WIDE UR6, UR6, 0x2aaaaaab, URZ ;  /* 0x2aaaaaab060678a5 */ /* 0x000fe2000f8e023f */
[----:B------:R-:W-:Y:S01]  /*1140*/  CS2R R132, SRZ ;  /* 0x0000000000847805 */ /* 0x000fe2000001ff00 */
[----:B------:R-:W-:Y:S01]  /*1150*/  USHF.R.U32.HI UR4, URZ, 0x1f, UR5 ;  /* 0x0000001f3f047899 */ /* 0x000fe20008011605 */
[----:B------:R-:W-:Y:S01]  /*1160*/  CS2R R130, SRZ ;  /* 0x0000000000827805 */ /* 0x000fe2000001ff00 */
[----:B------:R-:W-:Y:S01]  /*1170*/  USHF.R.U32.HI UR6, URZ, 0x1f, UR7 ;  /* 0x0000001f3f067899 */ /* 0x000fe20008011607 */
[----:B------:R-:W-:Y:S01]  /*1180*/  CS2R R128, SRZ ;  /* 0x0000000000807805 */ /* 0x000fe2000001ff00 */
[----:B------:R-:W-:Y:S01]  /*1190*/  ULEA.HI.SX32 UR41, UR5, UR4, 0x1c ;  /* 0x0000000405297291 */ /* 0x000fe2000f8fe23f */
[----:B------:R-:W-:Y:S01]  /*11a0*/  CS2R R126, SRZ ;  /* 0x00000000007e7805 */ /* 0x000fe2000001ff00 */
[----:B------:R-:W-:Y:S01]  /*11b0*/  ULEA.HI.SX32 UR6, UR7, UR6, 0x1c ;  /* 0x0000000607067291 */ /* 0x000fe2000f8fe23f */
[----:B------:R-:W-:Y:S01]  /*11c0*/  CS2R R124, SRZ ;  /* 0x00000000007c7805 */ /* 0x000fe2000001ff00 */
[----:B------:R-:W-:Y:S01]  /*11d0*/  ULDC UR43, c[0x0][0xdb8] ;  /* 0x00036e00002b7ab9 */ /* 0x000fe20000000800 */
[----:B------:R-:W-:Y:S01]  /*11e0*/  ULDC UR10, c[0x0][0xdc4] ;  /* 0x00037100000a7ab9 */ /* 0x000fe20000000800 */
[----:B------:R-:W-:Y:S01]  /*11f0*/  UISETP.LT.AND UP0, UPT, UR41, UR6, UPT ;  /* 0x000000062900728c */ /* 0x000fe2000bf01270 */
[----:B------:R-:W-:Y:S01]  /*1200*/  CS2R R122, SRZ ;  /* 0x00000000007a7805 */ /* 0x000fe2000001ff00 */
[----:B------:R-:W-:Y:S01]  /*1210*/  UISETP.NE.AND UP1, UPT, UR43, 0x1, UPT ;  /* 0x000000012b00788c */ /* 0x000fe2000bf25270 */
[----:B------:R-:W-:Y:S01]  /*1220*/  CS2R R120, SRZ ;  /* 0x0000000000787805 */ /* 0x000fe2000001ff00 */
[----:B------:R-:W-:Y:S01]  /*1230*/  USEL UR41, UR41, UR6, UP0 ;  /* 0x0000000629297287 */ /* 0x000fe20008000000 */
[----:B------:R-:W-:Y:S01]  /*1240*/  CS2R R118, SRZ ;  /* 0x0000000000767805 */ /* 0x000fe2000001ff00 */
[----:B------:R-:W-:Y:S01]  /*1250*/  UIMAD UR9, UR8, UR10, UR9 ;  /* 0x0000000a080972a4 */ /* 0x000fe2000f8e0209 */
[----:B------:R-:W-:Y:S01]  /*1260*/  CS2R R116, SRZ ;  /* 0x0000000000747805 */ /* 0x000fe2000001ff00 */
[----:B------:R-:W-:Y:S01]  /*1270*/  UISETP.GE.AND UP0, UPT, UR41, 0x1, UPT ;  /* 0x000000012900788c */ /* 0x000fe2000bf06270 */
[----:B------:R-:W-:-:S02]  /*1280*/  CS2R R114, SRZ ;  /* 0x0000000000727805 */ /* 0x000fc4000001ff00 */
[----:B------:R-:W-:Y:S02]  /*1290*/  CS2R R112, SRZ ;  /* 0x0000000000707805 */ /* 0x000fe4000001ff00 */
[----:B------:R-:W-:Y:S02]  /*12a0*/  CS2R R110, SRZ ;  /* 0x00000000006e7805 */ /* 0x000fe4000001ff00 */
[----:B------:R-:W-:Y:S01]  /*12b0*/  CS2R R108, SRZ ;  /* 0x00000000006c7805 */ /* 0x000fe2000001ff00 */
[----:B------:R-:W-:Y:S01]  /*12c0*/  @UP1 ULDC UR8, c[0x0][0xdbc] ;  /* 0x00036f0000081ab9 */ /* 0x000fe20000000800 */
[----:B------:R-:W-:Y:S01]  /*12d0*/  PLOP3.LUT P1, PT, PT, PT, UP0, 0x80, 0x0 ;  /* 0x000000000000781c */ /* 0x000fe20003f2f008 */
[----:B------:R-:W-:Y:S01]  /*12e0*/  UIMAD.WIDE.U32 UR4, UR9, UR8, URZ ;  /* 0x00000008090472a5 */ /* 0x000fe2000f8e003f */
[----:B------:R-:W-:Y:S01]  /*12f0*/  CS2R R106, SRZ ;  /* 0x00000000006a7805 */ /* 0x000fe2000001ff00 */
[----:B------:R-:W-:Y:S01]  /*1300*/  @UP1 ULDC UR7, c[0x0][0xdc0] ;  /* 0x0003700000071ab9 */ /* 0x000fe20000000800 */
[----:B------:R-:W-:Y:S01]  /*1310*/  UMOV UR44, UR9 ;  /* 0x00000009002c7c82 */ /* 0x000fe20008000000 */
[----:B------:R-:W-:Y:S01]  /*1320*/  @UP1 USHF.R.U32.HI UR44, URZ, UR7, UR5 ;  /* 0x000000073f2c1299 */ /* 0x000fe20008011605 */
[----:B------:R-:W-:-:S02]  /*1330*/  CS2R R104, SRZ ;  /* 0x0000000000687805 */ /* 0x000fc4000001ff00 */
[----:B------:R-:W-:Y:S02]  /*1340*/  MOV R94, RZ ;  /* 0x000000ff005e7202 */ /* 0x000fe40000000f00 */
[----:B------:R-:W-:Y:S01]  /*1350*/  CS2R R98, SRZ ;  /* 0x0000000000627805 */ /* 0x000fe2000001ff00 */
[----:B------:R-:W-:Y:S01]  /*1360*/  UIADD3 UR4, -UR44, URZ, URZ ;  /* 0x0000003f2c047290 */ /* 0x000fe2000fffe13f */
[----:B------:R-:W-:Y:S02]  /*1370*/  CS2R R100, SRZ ;  /* 0x0000000000647805 */ /* 0x000fe4000001ff00 */
[----:B------:R-:W-:Y:S02]  /*1380*/  CS2R R86, SRZ ;  /* 0x0000000000567805 */ /* 0x000fe4000001ff00 */
[----:B------:R-:W-:Y:S01]  /*1390*/  CS2R R96, SRZ ;  /* 0x0000000000607805 */ /* 0x000fe2000001ff00 */
[----:B------:R-:W-:Y:S01]  /*13a0*/  UIMAD UR43, UR43, UR4, UR9 ;  /* 0x000000042b2b72a4 */ /* 0x000fe2000f8e0209 */
        /* <DEDUP_REMOVED lines=34> */
[----:B------:R-:W-:Y:S01]  /*15d0*/  MOV R175, RZ ;  /* 0x000000ff00af7202 */ /* 0x000fe20000000f00 */
[----:B------:R-:W-:Y:S02]  /*15e0*/  IMAD.MOV.U32 R6, RZ, RZ, RZ ;  /* 0x000000ffff067224 */ /* 0x000fe400078e00ff */
[----:B------:R-:W-:Y:S01]  /*15f0*/  IMAD.MOV.U32 R0, RZ, RZ, RZ ;  /* 0x000000ffff007224 */ /* 0x000fe200078e00ff */
[----:B------:R-:W-:Y:S06]  /*1600*/  @!P1 BRA `(.L_x_3267) ;  /* 0x0000007800ec9947 */ /* 0x000fec0003800000 */
[----:B------:R-:W1:Y:S01]  /*1610*/  SHFL.IDX PT, R0, R203, RZ, 0x1f ;  /* 0x00001fffcb007589 */ /* 0x000e6200000e0000 */
[----:B------:R-:W-:-:S04]  /*1620*/  UIADD3 UR6, UR49, 0x18400, URZ ;  /* 0x0001840031067890 */ /* 0x000fc8000fffe03f */
[----:B------:R-:W-:-:S06]  /*1630*/  ULOP3.LUT UP0, URZ, UR6, 0x1bf, URZ, 0xc0, !UPT ;  /* 0x000001bf063f7892 */ /* 0x000fcc000f80c03f */
[----:B------:R-:W-:Y:S02]  /*1640*/  PLOP3.LUT P0, PT, PT, PT, UP0, 0x80, 0x0 ;  /* 0x000000000000781c */ /* 0x000fe40003f0f008 */
        /* <DEDUP_REMOVED lines=13> */
[----:B------:R-:W-:Y:S01]  /*1720*/  MOV R5, UR5 ;  /* 0x0000000500057c02 */ /* 0x000fe20008000f00 */
        /* <DEDUP_REMOVED lines=10> */
.L_x_3268:
[----:B------:R-:W-:Y:S01]  /*17d0*/  ULEA.HI UR4, UR39, UR39, URZ, 0x1 ;  /* 0x0000002727047291 */ /* 0x000fe2000f8f083f */
[----:B------:R-:W-:-:S03]  /*17e0*/  IADD3 R6, R23, 0x8, RZ ;  /* 0x0000000817067810 */ /* 0x000fc60007ffe0ff */
[----:B------:R-:W-:-:S04]  /*17f0*/  ULOP3.LUT UR4, UR4, 0xfffffffe, URZ, 0xc0, !UPT ;  /* 0xfffffffe04047892 */ /* 0x000fc8000f8ec03f */
[----:B------:R-:W-:-:S06]  /*1800*/  UIADD3 UR4, UR39, -UR4, URZ ;  /* 0x8000000427047290 */ /* 0x000fcc000fffe03f */
[----:B------:R-:W-:-:S05]  /*1810*/  IMAD.U32 R0, RZ, RZ, UR4 ;  /* 0x00000004ff007e24 */ /* 0x000fca000f8e00ff */
[----:B------:R-:W-:-:S04]  /*1820*/  SHF.L.U32 R0, R0, 0x1f, RZ ;  /* 0x0000001f00007819 */ /* 0x000fc800000006ff */
[----:B------:R-:W1:Y:S02]  /*1830*/  SYNCS.PHASECHK.TRANS64.TRYWAIT P0, [UR49+0x22800], R0 ;  /* 0x02280000ff0075a7 */ /* 0x000e640008000171 */
[----:B-1----:R-:W-:Y:S05]  /*1840*/  @!P0 BRA `(.L_x_3269) ;  /* 0x000000bc00ec8947 */ /* 0x002fea0003800000 */
.L_x_3370:
[----:B-1----:R-:W-:Y:S01]  /*1850*/  IMAD.U32 R0, RZ, RZ, UR48 ;  /* 0x00000030ff007e24 */ /* 0x002fe2000f8e00ff */
[----:B------:R-:W-:Y:S05]  /*1860*/  WARPSYNC.ALL ;  /* 0x0000000000007948 */ /* 0x000fea0003800000 */
[----:B------:R1:W-:Y:S01]  /*1870*/  BAR.SYNC.DEFER_BLOCKING R6, 0x100 ;  /* 0x000400060000751d */ /* 0x0003e20000010000 */
[----:B------:R-:W-:-:S13]  /*1880*/  ISETP.NE.AND P0, PT, R0, 0x3, PT ;  /* 0x000000030000780c */ /* 0x000fda0003f05270 */
[----:B-1----:R-:W-:Y:S05]  /*1890*/  @!P0 BRA `(.L_x_3270) ;  /* 0x0000000000048947 */ /* 0x002fea0003800000 */
[----:B------:R-:W-:Y:S01]  /*18a0*/  BPT.TRAP 0x1 ;  /* 0x000000040000795c */ /* 0x000fe20000300000 */
.L_x_3270:
[----:B------:R-:W-:Y:S01]  /*18b0*/  ULEA UR21, UR37, UR49, 0x3 ;  /* 0x0000003125157291 */ /* 0x000fe2000f8e183f */
[----:B------:R-:W-:-:S05]  /*18c0*/  IMAD.U32 R7, RZ, RZ, UR38 ;  /* 0x00000026ff077e24 */ /* 0x000fca000f8e00ff */
[----:B------:R-:W-:-:S04]  /*18d0*/  SHF.L.U32 R7, R7, 0x1f, RZ ;  /* 0x0000001f07077819 */ /* 0x000fc800000006ff */
[----:B------:R1:W2:Y:S01]  /*18e0*/  SYNCS.PHASECHK.TRANS64.TRYWAIT P1, [UR21+0x22830], R7 ;  /* 0x02283007ff0075a7 */ /* 0x0002a20008020155 */
[----:B------:R-:W-:Y:S05]  /*18f0*/  @!P0 BRA `(.L_x_3271) ;  /* 0x0000000000048947 */ /* 0x000fea0003800000 */
[----:B------:R-:W-:Y:S01]  /*1900*/  BPT.TRAP 0x1 ;  /* 0x000000040000795c */ /* 0x000fe20000300000 */
.L_x_3271:
[----:B--2---:R-:W-:Y:S05]  /*1910*/  @P1 BRA `(.L_x_3272) ;  /* 0x0000000000081947 */ /* 0x004fea0003800000 */
[----:B------:R-:W2:Y:S02]  /*1920*/  SYNCS.PHASECHK.TRANS64.TRYWAIT P1, [UR21+0x22830], R7 ;  /* 0x02283007ff0075a7 */ /* 0x000ea40008020155 */
[----:B--2---:R-:W-:Y:S05]  /*1930*/  @!P1 BRA `(.L_x_3273) ;  /* 0x000000bc00c89947 */ /* 0x004fea0003800000 */
.L_x_3272:
[----:B------:R-:W-:Y:S01]  /*1940*/  UIADD3 UR4, UR49, 0x1c400, URZ ;  /* 0x0001c40031047890 */ /* 0x000fe2000fffe03f */
[----:B------:R-:W-:Y:S01]  /*1950*/  WARPGROUP.ARRIVE ;  /* 0x00000000000079c5 */ /* 0x000fe20000000000 */
[----:B------:R-:W-:Y:S01]  /*1960*/  ULOP3.LUT UR16, UR52, 0x10000, URZ, 0xfc, !UPT ;  /* 0x0001000034107892 */ /* 0x000fe2000f8efc3f */
[----:B------:R-:W-:Y:S01]  /*1970*/  VIADD R4, R22, UR42 ;  /* 0x0000002a16047c36 */ /* 0x000fe20008000000 */
        /* <DEDUP_REMOVED lines=20> */
[----:B------:R-:W-:Y:S01]  /*1ac0*/  ULDC UR27, c[0x0][0x988] ;  /* 0x00026200001b7ab9 */ /* 0x000fe20000000800 */
[----:B------:R-:W-:-:S02]  /*1ad0*/  WARPGROUP.DEPBAR.LE gsb0, 0x0 ;  /* 0x00008000000079c5 */ /* 0x000fc40000010000 */
[----:B------:R-:W-:-:S06]  /*1ae0*/  WARPGROUP.ARRIVE ;  /* 0x00000000000079c5 */ /* 0x000fcc0000000000 */
[----:B------:R-:W-:Y:S01]  /*1af0*/  HGMMA.64x96x16.F32 R24, gdesc[UR4], R24, gsb0 ;  /* 0x01600000041879f0 */ /* 0x000fe20008000818 */
[----:B------:R-:W-:Y:S02]  /*1b00*/  UIMAD UR6, UR41, -0x60, UR45 ;  /* 0xffffffa0290678a4 */ /* 0x000fe4000f8e022d */
[----:B------:R-:W-:Y:S02]  /*1b10*/  WARPGROUP.DEPBAR.LE gsb0, 0x0 ;  /* 0x00008000000079c5 */ /* 0x000fe40000010000 */
[----:B------:R-:W-:-:S06]  /*1b20*/  WARPGROUP.ARRIVE ;  /* 0x00000000000079c5 */ /* 0x000fcc0000000000 */
[----:B------:R-:W-:Y:S01]  /*1b30*/  HGMMA.64x96x16.F32 R24, gdesc[UR8], R24, gsb0 ;  /* 0x01600000081879f0 */ /* 0x000fe20008000818 */
[----:B------:R-:W-:Y:S01]  /*1b40*/  ULDC UR11, c[0x0][0x288] ;  /* 0x0000a200000b7ab9 */ /* 0x000fe20000000800 */
[----:B------:R-:W-:Y:S01]  /*1b50*/  ULDC UR10, c[0x0][0x9d8] ;  /* 0x00027600000a7ab9 */ /* 0x000fe20000000800 */
[----:B------:R-:W-:Y:S02]  /*1b60*/  UIADD3 UR7, -UR11, 0x61, UR6 ;  /* 0x000000610b077890 */ /* 0x000fe4000fffe106 */
[----:B------:R-:W-:-:S04]  /*1b70*/  UIADD3 UR6, UR6, 0x60, URZ ;  /* 0x0000006006067890 */ /* 0x000fc8000fffe03f */
[----:B------:R-:W-:Y:S02]  /*1b80*/  MOV R3, UR7 ;  /* 0x0000000700037c02 */ /* 0x000fe40008000f00 */
[----:B------:R-:W-:-:S03]  /*1b90*/  IMAD.U32 R5, RZ, RZ, UR6 ;  /* 0x00000006ff057e24 */ /* 0x000fc6000f8e00ff */
[C---:B------:R-:W-:Y:S02]  /*1ba0*/  IMAD R3, R2.reuse, -0x2, R3 ;  /* 0xfffffffe02037824 */ /* 0x040fe400078e0203 */
[----:B--2---:R-:W-:-:S03]  /*1bb0*/  IMAD R0, R2, -0x2, R5 ;  /* 0xfffffffe02007824 */ /* 0x004fc600078e0205 */
[----:B------:R-:W-:-:S04]  /*1bc0*/  IADD3 R5, R3, 0x8, R4 ;  /* 0x0000000803057810 */ /* 0x000fc80007ffe004 */
[----:B------:R-:W-:Y:S02]  /*1bd0*/  VIMNMX R5, R0, R5, PT ;  /* 0x0000000500057248 */ /* 0x000fe40003fe0100 */
[----:B------:R-:W-:Y:S02]  /*1be0*/  VIADDMNMX R0, R4, R3, R0, PT ;  /* 0x0000000304007246 */ /* 0x000fe40003800100 */
[C---:B------:R-:W-:Y:S02]  /*1bf0*/  ISETP.GT.AND P1, PT, R5.reuse, RZ, PT ;  /* 0x000000ff0500720c */ /* 0x040fe40003f24270 */
[C---:B------:R-:W-:Y:S02]  /*1c00*/  ISETP.GT.AND P2, PT, R5.reuse, 0x1, PT ;  /* 0x000000010500780c */ /* 0x040fe40003f44270 */
[----:B------:R-:W-:Y:S02]  /*1c10*/  ISETP.GT.AND P3, PT, R5, 0x8, PT ;  /* 0x000000080500780c */ /* 0x000fe40003f64270 */
[----:B------:R-:W-:-:S02]  /*1c20*/  ISETP.GT.AND P4, PT, R0, 0x8, PT ;  /* 0x000000080000780c */ /* 0x000fc40003f84270 */
[----:B------:R-:W-:Y:S01]  /*1c30*/  ISETP.GT.AND P5, PT, R0, 0x9, PT ;  /* 0x000000090000780c */ /* 0x000fe20003fa4270 */
        /* <DEDUP_REMOVED lines=35> */
[----:B----4-:R-:W-:Y:S01]  /*1e70*/  FSEL R27, R27, -INF , P2 ;  /* 0xff8000001b1b7808 */ /* 0x010fe20001000000 */
[----:B------:R-:W-:Y:S01]  /*1e80*/  FMUL.FTZ R25, R25, UR10 ;  /* 0x0000000a19197c20 */ /* 0x000fe20008410000 */
[----:B------:R-:W-:Y:S01]  /*1e90*/  ISETP.GT.AND P2, PT, R5, 0x10, PT ;  /* 0x000000100500780c */ /* 0x000fe20003f44270 */
[----:B------:R-:W-:Y:S01]  /*1ea0*/  FMUL.FTZ R28, R28, UR10 ;  /* 0x0000000a1c1c7c20 */ /* 0x000fe20008410000 */
[----:B------:R-:W-:Y:S01]  /*1eb0*/  FMNMX.FTZ R9, R26, R27, !PT ;  /* 0x0000001b1a097209 */ /* 0x000fe20007810000 */
[----:B------:R-:W-:Y:S01]  /*1ec0*/  FMUL.FTZ R29, R29, UR10 ;  /* 0x0000000a1d1d7c20 */ /* 0x000fe20008410000 */
[----:B------:R-:W-:Y:S01]  /*1ed0*/  FMUL.FTZ R32, R32, UR10 ;  /* 0x0000000a20207c20 */ /* 0x000fe20008410000 */
[----:B------:R-:W4:Y:S01]  /*1ee0*/  MUFU.TANH R34, R34 ;  /* 0x0000002200227308 */ /* 0x000f220000002400 */
[----:B-----5:R-:W-:Y:S01]  /*1ef0*/  FSEL R30, R30, -INF , P3 ;  /* 0xff8000001e1e7808 */ /* 0x020fe20001800000 */
[----:B------:R-:W-:Y:S01]  /*1f00*/  FMUL.FTZ R33, R33, UR10 ;  /* 0x0000000a21217c20 */ /* 0x000fe20008410000 */
[----:B------:R-:W-:Y:S01]  /*1f10*/  ISETP.GT.AND P3, PT, R0, 0x1, PT ;  /* 0x000000010000780c */ /* 0x000fe20003f64270 */
[----:B------:R-:W-:Y:S01]  /*1f20*/  FMUL.FTZ R36, R36, UR10 ;  /* 0x0000000a24247c20 */ /* 0x000fe20008410000 */
[----:B------:R-:W-:Y:S01]  /*1f30*/  FMNMX.FTZ R8, R30, R9, !PT ;  /* 0x000000091e087209 */ /* 0x000fe20007810000 */
[----:B------:R-:W-:Y:S01]  /*1f40*/  FMUL.FTZ R37, R37, UR10 ;  /* 0x0000000a25257c20 */ /* 0x000fe20008410000 */
[----:B------:R-:W-:Y:S01]  /*1f50*/  FMUL.FTZ R40, R40, UR10 ;  /* 0x0000000a28287c20 */ /* 0x000fe20008410000 */
[----:B------:R-:W5:Y:S01]  /*1f60*/  MUFU.TANH R35, R35 ;  /* 0x0000002300237308 */ /* 0x000f620000002400 */
[----:B--2---:R-:W-:Y:S01]  /*1f70*/  FSEL R31, R31, -INF , P1 ;  /* 0xff8000001f1f7808 */ /* 0x004fe20000800000 */
[----:B------:R-:W-:Y:S01]  /*1f80*/  FMUL.FTZ R41, R41, UR10 ;  /* 0x0000000a29297c20 */ /* 0x000fe20008410000 */
[----:B------:R-:W-:Y:S01]  /*1f90*/  ISETP.GT.AND P1, PT, R5, 0x11, PT ;  /* 0x000000110500780c */ /* 0x000fe20003f24270 */
[----:B------:R-:W-:Y:S01]  /*1fa0*/  FMUL.FTZ R44, R44, UR10 ;  /* 0x0000000a2c2c7c20 */ /* 0x000fe20008410000 */
[----:B------:R-:W-:Y:S01]  /*1fb0*/  FMNMX.FTZ R9, R31, R8, !PT ;  /* 0x000000081f097209 */ /* 0x000fe20007810000 */
        /* <DEDUP_REMOVED lines=24> */
[----:B------:R-:W-:-:S02]  /*2140*/  FMUL.FTZ R69, R69, UR10 ;  /* 0x0000000a45457c20 */ /* 0x000fc40008410000 */
[----:B------:R-:W2:Y:S01]  /*2150*/  MUFU.TANH R43, R43 ;  /* 0x0000002b002b7308 */ /* 0x000ea20000002400 */
[----:B----4-:R-:W-:Y:S02]  /*2160*/  FSEL R39, R39, -INF , P1 ;  /* 0xff80000027277808 */ /* 0x010fe40000800000 */
[----:B------:R-:W-:Y:S02]  /*2170*/  ISETP.GT.AND P1, PT, R5, 0x21, PT ;  /* 0x000000210500780c */ /* 0x000fe40003f24270 */
[----:B------:R-:W-:-:S03]  /*2180*/  FMNMX.FTZ R9, R39, R8, !PT ;  /* 0x0000000827097209 */ /* 0x000fc60007810000 */
[----:B------:R-:W4:Y:S01]  /*2190*/  MUFU.TANH R46, R46 ;  /* 0x0000002e002e7308 */ /* 0x000f220000002400 */
[----:B-----5:R-:W-:Y:S02]  /*21a0*/  FSEL R42, R42, -INF , P2 ;  /* 0xff8000002a2a7808 */ /* 0x020fe40001000000 */
[----:B------:R-:W-:Y:S02]  /*21b0*/  ISETP.GT.AND P2, PT, R5, 0x28, PT ;  /* 0x000000280500780c */ /* 0x000fe40003f44270 */
[----:B------:R-:W-:-:S03]  /*21c0*/  FMNMX.FTZ R8, R42, R9, !PT ;  /* 0x000000092a087209 */ /* 0x000fc60007810000 */
[----:B------:R-:W5:Y:S01]  /*21d0*/  MUFU.TANH R47, R47 ;  /* 0x0000002f002f7308 */ /* 0x000f620000002400 */
[----:B--2---:R-:W-:Y:S02]  /*21e0*/  FSEL R43, R43, -INF , P1 ;  /* 0xff8000002b2b7808 */ /* 0x004fe40000800000 */
[----:B------:R-:W-:Y:S02]  /*21f0*/  ISETP.GT.AND P1, PT, R5, 0x29, PT ;  /* 0x000000290500780c */ /* 0x000fe40003f24270 */
[----:B------:R-:W-:-:S03]  /*2200*/  FMNMX.FTZ R9, R43, R8, !PT ;  /* 0x000000082b097209 */ /* 0x000fc60007810000 */
        /* <DEDUP_REMOVED lines=50> */
[----:B------:R-:W-:Y:S02]  /*2530*/  ISETP.GT.AND P2, PT, R0, RZ, PT ;  /* 0x000000ff0000720c */ /* 0x000fe40003f44270 */
[----:B------:R-:W-:-:S03]  /*2540*/  FMNMX.FTZ R8, R70, R5, !PT ;  /* 0x0000000546087209 */ /* 0x000fc60007810000 */
[----:B------:R-:W4:Y:S01]  /*2550*/  MUFU.TANH R25, R25 ;  /* 0x0000001900197308 */ /* 0x000f220000002400 */
[----:B-----5:R-:W-:Y:S02]  /*2560*/  FSEL R71, R71, -INF , P1 ;  /* 0xff80000047477808 */ /* 0x020fe40000800000 */
[----:B------:R-:W-:Y:S02]  /*2570*/  ISETP.GT.AND P1, PT, R0, 0x10, PT ;  /* 0x000000100000780c */ /* 0x000fe40003f24270 */
[----:B------:R-:W-:-:S03]  /*2580*/  FMNMX.FTZ R8, R71, R8, !PT ;  /* 0x0000000847087209 */ /* 0x000fc60007810000 */
[----:B------:R-:W5:Y:S01]  /*2590*/  MUFU.TANH R28, R28 ;  /* 0x0000001c001c7308 */ /* 0x000f620000002400 */
[----:B--2---:R-:W-:Y:S01]  /*25a0*/  FSEL R24, R24, -INF , P2 ;  /* 0xff80000018187808 */ /* 0x004fe20001000000 */
[----:B------:R-:W2:Y:S06]  /*25b0*/  SHFL.BFLY PT, R5, R8, 0x2, 0x1f ;  /* 0x0c401f0008057f89 */ /* 0x000eac00000e0000 */
[----:B------:R-:W1:Y:S01]  /*25c0*/  MUFU.TANH R29, R29 ;  /* 0x0000001d001d7308 */ /* 0x000e620000002400 */
[----:B----4-:R-:W-:-:S04]  /*25d0*/  FSEL R25, R25, -INF , P3 ;  /* 0xff80000019197808 */ /* 0x010fc80001800000 */
[----:B------:R-:W-:-:S03]  /*25e0*/  FMNMX.FTZ R3, R24, R25, !PT ;  /* 0x0000001918037209 */ /* 0x000fc60007810000 */
[----:B------:R-:W4:Y:S01]  /*25f0*/  MUFU.TANH R32, R32 ;  /* 0x0000002000207308 */ /* 0x000f220000002400 */
[----:B-----5:R-:W-:-:S07]  /*2600*/  FSEL R28, R28, -INF , P4 ;  /* 0xff8000001c1c7808 */ /* 0x020fce0002000000 */
[----:B------:R-:W-:Y:S01]  /*2610*/  MUFU.TANH R33, R33 ;  /* 0x0000002100217308 */ /* 0x000fe20000002400 */
[----:B-1----:R-:W-:Y:S02]  /*2620*/  FSEL R29, R29, -INF , P5 ;  /* 0xff8000001d1d7808 */ /* 0x002fe40002800000 */
[----:B--2---:R-:W-:-:S05]  /*2630*/  FMNMX.FTZ R5, R8, R5, !PT ;  /* 0x0000000508057209 */ /* 0x004fca0007810000 */
[----:B------:R-:W1:Y:S01]  /*2640*/  SHFL.BFLY PT, R8, R5, 0x1, 0x1f ;  /* 0x0c201f0005087f89 */ /* 0x000e6200000e0000 */
[----:B------:R-:W2:Y:S01]  /*2650*/  MUFU.TANH R36, R36 ;  /* 0x0000002400247308 */ /* 0x000ea20000002400 */
[----:B----4-:R-:W-:Y:S02]  /*2660*/  FSEL R32, R32, -INF , P1 ;  /* 0xff80000020207808 */ /* 0x010fe40000800000 */
[----:B------:R-:W-:-:S05]  /*2670*/  ISETP.GT.AND P1, PT, R0, 0x18, PT ;  /* 0x000000180000780c */ /* 0x000fca0003f24270 */
[----:B------:R-:W4:Y:S08]  /*2680*/  MUFU.TANH R37, R37 ;  /* 0x0000002500257308 */ /* 0x000f300000002400 */
[----:B------:R-:W5:Y:S01]  /*2690*/  MUFU.TANH R40, R40 ;  /* 0x0000002800287308 */ /* 0x000f620000002400 */
[----:B--2---:R-:W-:Y:S02]  /*26a0*/  FSEL R36, R36, -INF , P1 ;  /* 0xff80000024247808 */ /* 0x004fe40000800000 */
[----:B------:R-:W-:-:S02]  /*26b0*/  ISETP.GT.AND P1, PT, R0, 0x20, PT ;  /* 0x000000200000780c */ /* 0x000fc40003f24270 */
[----:B-1----:R-:W-:-:S03]  /*26c0*/  FMNMX.FTZ R4, R5, R8, !PT ;  /* 0x0000000805047209 */ /* 0x002fc60007810000 */
[----:B------:R-:W1:Y:S01]  /*26d0*/  MUFU.TANH R41, R41 ;  /* 0x0000002900297308 */ /* 0x000e620000002400 */
[----:B------:R-:W-:Y:S02]  /*26e0*/  FMNMX.FTZ R8, R28, R3, !PT ;  /* 0x000000031c087209 */ /* 0x000fe40007810000 */
[C---:B------:R-:W-:Y:S01]  /*26f0*/  FSETP.NEU.FTZ.AND P2, PT, R4.reuse, -INF , PT ;  /* 0xff8000000400780b */ /* 0x040fe20003f5d000 */
[----:B------:R-:W-:Y:S01]  /*2700*/  FMUL.FTZ R5, R4, UR27 ;  /* 0x0000001b04057c20 */ /* 0x000fe20008410000 */
[----:B------:R-:W-:-:S03]  /*2710*/  FMNMX.FTZ R3, R29, R8, !PT ;  /* 0x000000081d037209 */ /* 0x000fc60007810000 */
[----:B------:R-:W2:Y:S01]  /*2720*/  MUFU.TANH R44, R44 ;  /* 0x0000002c002c7308 */ /* 0x000ea20000002400 */
[----:B------:R-:W-:Y:S02]  /*2730*/  FSEL R9, R5, RZ, P2 ;  /* 0x000000ff05097208 */ /* 0x000fe40001000000 */
[----:B------:R-:W-:Y:S02]  /*2740*/  ISETP.GT.AND P2, PT, R0, 0x11, PT ;  /* 0x000000110000780c */ /* 0x000fe40003f44270 */
[----:B------:R-:W-:Y:S01]  /*2750*/  FMNMX.FTZ R8, R32, R3, !PT ;  /* 0x0000000320087209 */ /* 0x000fe20007810000 */
[--C-:B------:R-:W-:Y:S01]  /*2760*/  FFMA.FTZ R26, R26, UR27, -R9.reuse ;  /* 0x0000001b1a1a7c23 */ /* 0x100fe20008010809 */
[----:B------:R-:W-:Y:S01]  /*2770*/  FSEL R33, R33, -INF , P2 ;  /* 0xff80000021217808 */ /* 0x000fe20001000000 */
[----:B------:R-:W3:Y:S01]  /*2780*/  MUFU.TANH R45, R45 ;  /* 0x0000002d002d7308 */ /* 0x000ee20000002400 */
[----:B------:R-:W-:Y:S01]  /*2790*/  ISETP.GT.AND P2, PT, R0, 0x19, PT ;  /* 0x000000190000780c */ /* 0x000fe20003f44270 */
[--C-:B------:R-:W-:Y:S01]  /*27a0*/  FFMA.FTZ R27, R27, UR27, -R9.reuse ;  /* 0x0000001b1b1b7c23 */ /* 0x100fe20008010809 */
[----:B------:R-:W-:Y:S01]  /*27b0*/  FMNMX.FTZ R3, R33, R8, !PT ;  /* 0x0000000821037209 */ /* 0x000fe20007810000 */
[--C-:B------:R-:W-:Y:S01]  /*27c0*/  FFMA.FTZ R30, R30, UR27, -R9.reuse ;  /* 0x0000001b1e1e7c23 */ /* 0x100fe20008010809 */
[----:B----4-:R-:W-:Y:S01]  /*27d0*/  FSEL R37, R37, -INF , P2 ;  /* 0xff80000025257808 */ /* 0x010fe20001000000 */
[--C-:B------:R-:W-:Y:S01]  /*27e0*/  FFMA.FTZ R31, R31, UR27, -R9.reuse ;  /* 0x0000001b1f1f7c23 */ /* 0x100fe20008010809 */
[----:B------:R-:W-:Y:S01]  /*27f0*/  FMNMX.FTZ R8, R36, R3, !PT ;  /* 0x0000000324087209 */ /* 0x000fe20007810000 */
[----:B------:R-:W4:Y:S01]  /*2800*/  MUFU.TANH R48, R48 ;  /* 0x0000003000307308 */ /* 0x000f220000002400 */
[----:B------:R-:W-:Y:S01]  /*2810*/  ISETP.GT.AND P2, PT, R0, 0x21, PT ;  /* 0x000000210000780c */ /* 0x000fe20003f44270 */
[--C-:B------:R-:W-:Y:S01]  /*2820*/  FFMA.FTZ R34, R34, UR27, -R9.reuse ;  /* 0x0000001b22227c23 */ /* 0x100fe20008010809 */
[----:B-----5:R-:W-:Y:S01]  /*2830*/  FSEL R40, R40, -INF , P1 ;  /* 0xff80000028287808 */ /* 0x020fe20000800000 */
[--C-:B------:R-:W-:Y:S01]  /*2840*/  FFMA.FTZ R35, R35, UR27, -R9.reuse ;  /* 0x0000001b23237c23 */ /* 0x100fe20008010809 */
[----:B------:R-:W-:Y:S01]  /*2850*/  FMNMX.FTZ R3, R37, R8, !PT ;  /* 0x0000000825037209 */ /* 0x000fe20007810000 */
[--C-:B------:R-:W-:Y:S01]  /*2860*/  FFMA.FTZ R38, R38, UR27, -R9.reuse ;  /* 0x0000001b26267c23 */ /* 0x100fe20008010809 */
[----:B------:R-:W-:Y:S01]  /*2870*/  ISETP.GT.AND P1, PT, R0, 0x28, PT ;  /* 0x000000280000780c */ /* 0x000fe20003f24270 */
[----:B------:R-:W5:Y:S01]  /*2880*/  MUFU.TANH R49, R49 ;  /* 0x0000003100317308 */ /* 0x000f620000002400 */
[----:B-1----:R-:W-:Y:S01]  /*2890*/  FSEL R41, R41, -INF , P2 ;  /* 0xff80000029297808 */ /* 0x002fe20001000000 */
[--C-:B------:R-:W-:Y:S01]  /*28a0*/  FFMA.FTZ R39, R39, UR27, -R9.reuse ;  /* 0x0000001b27277c23 */ /* 0x100fe20008010809 */
[----:B------:R-:W-:Y:S01]  /*28b0*/  FMNMX.FTZ R8, R40, R3, !PT ;  /* 0x0000000328087209 */ /* 0x000fe20007810000 */
[--C-:B------:R-:W-:Y:S01]  /*28c0*/  FFMA.FTZ R42, R42, UR27, -R9.reuse ;  /* 0x0000001b2a2a7c23 */ /* 0x100fe20008010809 */
[----:B------:R-:W-:Y:S01]  /*28d0*/  ISETP.GT.AND P2, PT, R0, 0x29, PT ;  /* 0x000000290000780c */ /* 0x000fe20003f44270 */
[--C-:B------:R-:W-:Y:S01]  /*28e0*/  FFMA.FTZ R43, R43, UR27, -R9.reuse ;  /* 0x0000001b2b2b7c23 */ /* 0x100fe20008010809 */
[----:B--2---:R-:W-:Y:S01]  /*28f0*/  FSEL R44, R44, -INF , P1 ;  /* 0xff8000002c2c7808 */ /* 0x004fe20000800000 */
[----:B------:R-:W1:Y:S01]  /*2900*/  MUFU.TANH R52, R52 ;  /* 0x0000003400347308 */ /* 0x000e620000002400 */
[----:B------:R-:W-:Y:S01]  /*2910*/  FMNMX.FTZ R3, R41, R8, !PT ;  /* 0x0000000829037209 */ /* 0x000fe20007810000 */
[--C-:B------:R-:W-:Y:S01]  /*2920*/  FFMA.FTZ R46, R46, UR27, -R9.reuse ;  /* 0x0000001b2e2e7c23 */ /* 0x100fe20008010809 */
[----:B------:R-:W-:Y:S01]  /*2930*/  ISETP.GT.AND P1, PT, R0, 0x30, PT ;  /* 0x000000300000780c */ /* 0x000fe20003f24270 */
[--C-:B------:R-:W-:Y:S01]  /*2940*/  FFMA.FTZ R47, R47, UR27, -R9.reuse ;  /* 0x0000001b2f2f7c23 */ /* 0x100fe20008010809 */
[----:B---3--:R-:W-:Y:S01]  /*2950*/  FSEL R45, R45, -INF , P2 ;  /* 0xff8000002d2d7808 */ /* 0x008fe20001000000 */
[--C-:B------:R-:W-:Y:S01]  /*2960*/  FFMA.FTZ R50, R50, UR27, -R9.reuse ;  /* 0x0000001b32327c23 */ /* 0x100fe20008010809 */
[----:B------:R-:W-:Y:S01]  /*2970*/  FMNMX.FTZ R8, R44, R3, !PT ;  /* 0x000000032c087209 */ /* 0x000fe20007810000 */
[----:B------:R-:W2:Y:S01]  /*2980*/  MUFU.TANH R53, R53 ;  /* 0x0000003500357308 */ /* 0x000ea20000002400 */
[----:B------:R-:W-:Y:S01]  /*2990*/  ISETP.GT.AND P2, PT, R0, 0x31, PT ;  /* 0x000000310000780c */ /* 0x000fe20003f44270 */
[--C-:B------:R-:W-:Y:S01]  /*29a0*/  FFMA.FTZ R51, R51, UR27, -R9.reuse ;  /* 0x0000001b33337c23 */ /* 0x100fe20008010809 */
[----:B----4-:R-:W-:Y:S01]  /*29b0*/  FSEL R48, R48, -INF , P1 ;  /* 0xff80000030307808 */ /* 0x010fe20000800000 */
[--C-:B------:R-:W-:Y:S01]  /*29c0*/  FFMA.FTZ R54, R54, UR27, -R9.reuse ;  /* 0x0000001b36367c23 */ /* 0x100fe20008010809 */
[----:B------:R-:W-:Y:S01]  /*29d0*/  FMNMX.FTZ R3, R45, R8, !PT ;  /* 0x000000082d037209 */ /* 0x000fe20007810000 */
[--C-:B------:R-:W-:Y:S01]  /*29e0*/  FFMA.FTZ R55, R55, UR27, -R9.reuse ;  /* 0x0000001b37377c23 */ /* 0x100fe20008010809 */
[----:B------:R-:W-:Y:S01]  /*29f0*/  ISETP.GT.AND P1, PT, R0, 0x38, PT ;  /* 0x000000380000780c */ /* 0x000fe20003f24270 */
[----:B------:R-:W3:Y:S01]  /*2a00*/  MUFU.TANH R56, R56 ;  /* 0x0000003800387308 */ /* 0x000ee20000002400 */
[----:B-----5:R-:W-:Y:S01]  /*2a10*/  FSEL R49, R49, -INF , P2 ;  /* 0xff80000031317808 */ /* 0x020fe20001000000 */
[--C-:B------:R-:W-:Y:S01]  /*2a20*/  FFMA.FTZ R58, R58, UR27, -R9.reuse ;  /* 0x0000001b3a3a7c23 */ /* 0x100fe20008010809 */
[----:B------:R-:W-:Y:S01]  /*2a30*/  FMNMX.FTZ R8, R48, R3, !PT ;  /* 0x0000000330087209 */ /* 0x000fe20007810000 */
[--C-:B------:R-:W-:Y:S01]  /*2a40*/  FFMA.FTZ R59, R59, UR27, -R9.reuse ;  /* 0x0000001b3b3b7c23 */ /* 0x100fe20008010809 */
[----:B------:R-:W-:Y:S01]  /*2a50*/  ISETP.GT.AND P2, PT, R0, 0x39, PT ;  /* 0x000000390000780c */ /* 0x000fe20003f44270 */
[--C-:B------:R-:W-:Y:S01]  /*2a60*/  FFMA.FTZ R62, R62, UR27, -R9.reuse ;  /* 0x0000001b3e3e7c23 */ /* 0x100fe20008010809 */
[----:B-1----:R-:W-:Y:S01]  /*2a70*/  FSEL R52, R52, -INF , P1 ;  /* 0xff80000034347808 */ /* 0x002fe20000800000 */
[----:B------:R-:W1:Y:S01]  /*2a80*/  MUFU.TANH R57, R57 ;  /* 0x0000003900397308 */ /* 0x000e620000002400 */
[----:B------:R-:W-:Y:S01]  /*2a90*/  FMNMX.FTZ R3, R49, R8, !PT ;  /* 0x0000000831037209 */ /* 0x000fe20007810000 */
[--C-:B------:R-:W-:Y:S01]  /*2aa0*/  FFMA.FTZ R63, R63, UR27, -R9.reuse ;  /* 0x0000001b3f3f7c23 */ /* 0x100fe20008010809 */
[----:B------:R-:W-:Y:S01]  /*2ab0*/  ISETP.GT.AND P1, PT, R0, 0x40, PT ;  /* 0x000000400000780c */ /* 0x000fe20003f24270 */
[--C-:B------:R-:W-:Y:S01]  /*2ac0*/  FFMA.FTZ R66, R66, UR27, -R9.reuse ;  /* 0x0000001b42427c23 */ /* 0x100fe20008010809 */
[----:B--2---:R-:W-:Y:S01]  /*2ad0*/  FSEL R53, R53, -INF , P2 ;  /* 0xff80000035357808 */ /* 0x004fe20001000000 */
[--C-:B------:R-:W-:Y:S01]  /*2ae0*/  FFMA.FTZ R67, R67, UR27, -R9.reuse ;  /* 0x0000001b43437c23 */ /* 0x100fe20008010809 */
[----:B------:R-:W-:Y:S01]  /*2af0*/  FMNMX.FTZ R8, R52, R3, !PT ;  /* 0x0000000334087209 */ /* 0x000fe20007810000 */
[----:B------:R-:W2:Y:S01]  /*2b00*/  MUFU.TANH R60, R60 ;  /* 0x0000003c003c7308 */ /* 0x000ea20000002400 */
[----:B------:R-:W-:Y:S01]  /*2b10*/  ISETP.GT.AND P2, PT, R0, 0x41, PT ;  /* 0x000000410000780c */ /* 0x000fe20003f44270 */
[--C-:B------:R-:W-:Y:S01]  /*2b20*/  FFMA.FTZ R70, R70, UR27, -R9.reuse ;  /* 0x0000001b46467c23 */ /* 0x100fe20008010809 */
[----:B---3--:R-:W-:Y:S01]  /*2b30*/  FSEL R56, R56, -INF , P1 ;  /* 0xff80000038387808 */ /* 0x008fe20000800000 */
[----:B------:R-:W-:Y:S01]  /*2b40*/  FFMA.FTZ R9, R71, UR27, -R9 ;  /* 0x0000001b47097c23 */ /* 0x000fe20008010809 */
[----:B------:R-:W-:-:S02]  /*2b50*/  FMNMX.FTZ R3, R53, R8, !PT ;  /* 0x0000000835037209 */ /* 0x000fc40007810000 */
[----:B------:R-:W-:Y:S01]  /*2b60*/  ISETP.GT.AND P1, PT, R0, 0x48, PT ;  /* 0x000000480000780c */ /* 0x000fe20003f24270 */
[----:B------:R-:W3:Y:S01]  /*2b70*/  MUFU.TANH R61, R61 ;  /* 0x0000003d003d7308 */ /* 0x000ee20000002400 */
[----:B-1----:R-:W-:Y:S02]  /*2b80*/  FSEL R57, R57, -INF , P2 ;  /* 0xff80000039397808 */ /* 0x002fe40001000000 */
[----:B------:R-:W-:Y:S02]  /*2b90*/  FMNMX.FTZ R8, R56, R3, !PT ;  /* 0x0000000338087209 */ /* 0x000fe40007810000 */
[----:B------:R-:W-:Y:S02]  /*2ba0*/  ISETP.GT.AND P2, PT, R0, 0x49, PT ;  /* 0x000000490000780c */ /* 0x000fe40003f44270 */
[----:B------:R-:W-:Y:S01]  /*2bb0*/  FMNMX.FTZ R3, R57, R8, !PT ;  /* 0x0000000839037209 */ /* 0x000fe20007810000 */
[----:B------:R-:W1:Y:S01]  /*2bc0*/  MUFU.TANH R64, R64 ;  /* 0x0000004000407308 */ /* 0x000e620000002400 */
[----:B--2---:R-:W-:-:S02]  /*2bd0*/  FSEL R60, R60, -INF , P1 ;  /* 0xff8000003c3c7808 */ /* 0x004fc40000800000 */
[----:B------:R-:W-:Y:S02]  /*2be0*/  ISETP.GT.AND P1, PT, R0, 0x50, PT ;  /* 0x000000500000780c */ /* 0x000fe40003f24270 */
[----:B------:R-:W-:-:S03]  /*2bf0*/  FMNMX.FTZ R8, R60, R3, !PT ;  /* 0x000000033c087209 */ /* 0x000fc60007810000 */
[----:B------:R-:W2:Y:S01]  /*2c00*/  MUFU.TANH R65, R65 ;  /* 0x0000004100417308 */ /* 0x000ea20000002400 */
[----:B---3--:R-:W-:Y:S02]  /*2c10*/  FSEL R61, R61, -INF , P2 ;  /* 0xff8000003d3d7808 */ /* 0x008fe40001000000 */
[----:B------:R-:W-:Y:S02]  /*2c20*/  ISETP.GT.AND P2, PT, R0, 0x51, PT ;  /* 0x000000510000780c */ /* 0x000fe40003f44270 */
[----:B------:R-:W-:-:S03]  /*2c30*/  FMNMX.FTZ R3, R61, R8, !PT ;  /* 0x000000083d037209 */ /* 0x000fc60007810000 */
[----:B------:R-:W3:Y:S01]  /*2c40*/  MUFU.TANH R68, R68 ;  /* 0x0000004400447308 */ /* 0x000ee20000002400 */
[----:B-1----:R-:W-:Y:S02]  /*2c50*/  FSEL R64, R64, -INF , P1 ;  /* 0xff80000040407808 */ /* 0x002fe40000800000 */
[----:B------:R-:W-:Y:S02]  /*2c60*/  ISETP.GT.AND P1, PT, R0, 0x58, PT ;  /* 0x000000580000780c */ /* 0x000fe40003f24270 */
[----:B------:R-:W-:-:S03]  /*2c70*/  FMNMX.FTZ R8, R64, R3, !PT ;  /* 0x0000000340087209 */ /* 0x000fc60007810000 */
[----:B------:R-:W1:Y:S01]  /*2c80*/  MUFU.TANH R69, R69 ;  /* 0x0000004500457308 */ /* 0x000e620000002400 */
[----:B--2---:R-:W-:Y:S02]  /*2c90*/  FSEL R65, R65, -INF , P2 ;  /* 0xff80000041417808 */ /* 0x004fe40001000000 */
[----:B------:R-:W-:Y:S02]  /*2ca0*/  ISETP.GT.AND P2, PT, R0, 0x59, PT ;  /* 0x000000590000780c */ /* 0x000fe40003f44270 */
[----:B------:R-:W-:Y:S02]  /*2cb0*/  FMNMX.FTZ R3, R65, R8, !PT ;  /* 0x0000000841037209 */ /* 0x000fe40007810000 */
[----:B------:R-:W-:Y:S01]  /*2cc0*/  MOV R8, UR21 ;  /* 0x0000001500087c02 */ /* 0x000fe20008000f00 */
[----:B------:R-:W-:Y:S01]  /*2cd0*/  MUFU.EX2 R26, R26 ;  /* 0x0000001a001a7308 */ /* 0x000fe20000000800 */
[----:B---3--:R-:W-:-:S04]  /*2ce0*/  FSEL R68, R68, -INF , P1 ;  /* 0xff80000044447808 */ /* 0x008fc80000800000 */
[----:B------:R-:W-:-:S03]  /*2cf0*/  FMNMX.FTZ R0, R68, R3, !PT ;  /* 0x0000000344007209 */ /* 0x000fc60007810000 */
[----:B------:R-:W2:Y:S01]  /*2d00*/  MUFU.EX2 R27, R27 ;  /* 0x0000001b001b7308 */ /* 0x000ea20000000800 */
[----:B-1----:R-:W-:-:S04]  /*2d10*/  FSEL R69, R69, -INF , P2 ;  /* 0xff80000045457808 */ /* 0x002fc80001000000 */
[----:B------:R-:W-:-:S03]  /*2d20*/  FMNMX.FTZ R0, R69, R0, !PT ;  /* 0x0000000045007209 */ /* 0x000fc60007810000 */
[----:B------:R-:W-:Y:S02]  /*2d30*/  MUFU.EX2 R30, R30 ;  /* 0x0000001e001e7308 */ /* 0x000fe40000000800 */
[----:B------:R-:W1:Y:S06]  /*2d40*/  SHFL.BFLY PT, R3, R0, 0x2, 0x1f ;  /* 0x0c401f0000037f89 */ /* 0x000e6c00000e0000 */
[----:B------:R-:W3:Y:S01]  /*2d50*/  MUFU.EX2 R31, R31 ;  /* 0x0000001f001f7308 */ /* 0x000ee20000000800 */
[----:B--2---:R-:W-:-:S07]  /*2d60*/  F2FP.F16.F32.PACK_AB R153, R27, R26 ;  /* 0x0000001a1b99723e */ /* 0x004fce00000000ff */
[----:B------:R-:W-:Y:S08]  /*2d70*/  MUFU.EX2 R34, R34 ;  /* 0x0000002200227308 */ /* 0x000ff00000000800 */
[----:B------:R-:W2:Y:S01]  /*2d80*/  MUFU.EX2 R35, R35 ;  /* 0x0000002300237308 */ /* 0x000ea20000000800 */
[----:B---3--:R-:W-:Y:S02]  /*2d90*/  F2FP.F16.F32.PACK_AB R155, R31, R30 ;  /* 0x0000001e1f9b723e */ /* 0x008fe400000000ff */
[----:B-1----:R-:W-:-:S05]  /*2da0*/  FMNMX.FTZ R3, R0, R3, !PT ;  /* 0x0000000300037209 */ /* 0x002fca0007810000 */
[----:B------:R-:W1:Y:S01]  /*2db0*/  SHFL.BFLY PT, R0, R3, 0x1, 0x1f ;  /* 0x0c201f0003007f89 */ /* 0x000e6200000e0000 */
[----:B------:R3:W-:Y:S08]  /*2dc0*/  MUFU.EX2 R175, R9 ;  /* 0x0000000900af7308 */ /* 0x0007f00000000800 */
[----:B------:R-:W-:Y:S01]  /*2dd0*/  MUFU.EX2 R38, R38 ;  /* 0x0000002600267308 */ /* 0x000fe20000000800 */
[----:B---3--:R-:W-:Y:S01]  /*2de0*/  FADD.FTZ R9, R26, R27 ;  /* 0x0000001b1a097221 */ /* 0x008fe20000010000 */
[----:B--2---:R-:W-:-:S06]  /*2df0*/  F2FP.F16.F32.PACK_AB R157, R35, R34 ;  /* 0x00000022239d723e */ /* 0x004fcc00000000ff */
[----:B------:R-:W2:Y:S01]  /*2e00*/  MUFU.EX2 R39, R39 ;  /* 0x0000002700277308 */ /* 0x000ea20000000800 */
[----:B-1----:R-:W-:-:S07]  /*2e10*/  FMNMX.FTZ R5, R3, R0, !PT ;  /* 0x0000000003057209 */ /* 0x002fce0007810000 */
[----:B------:R-:W1:Y:S01]  /*2e20*/  MUFU.EX2 R42, R42 ;  /* 0x0000002a002a7308 */ /* 0x000e620000000800 */
[C---:B------:R-:W-:Y:S01]  /*2e30*/  FSETP.NEU.FTZ.AND P1, PT, R5.reuse, -INF , PT ;  /* 0xff8000000500780b */ /* 0x040fe20003f3d000 */
[----:B------:R-:W-:-:S06]  /*2e40*/  FMUL.FTZ R0, R5, UR27 ;  /* 0x0000001b05007c20 */ /* 0x000fcc0008410000 */
[----:B------:R-:W-:Y:S01]  /*2e50*/  MUFU.EX2 R43, R43 ;  /* 0x0000002b002b7308 */ /* 0x000fe20000000800 */
[----:B------:R-:W-:Y:S01]  /*2e60*/  FSEL R3, R0, RZ, P1 ;  /* 0x000000ff00037208 */ /* 0x000fe20000800000 */
[----:B------:R-:W-:Y:S01]  /*2e70*/  FADD.FTZ R0, R30, R9 ;  /* 0x000000091e007221 */ /* 0x000fe20000010000 */
[----:B------:R-:W-:Y:S02]  /*2e80*/  LOP3.LUT P1, RZ, R10, 0x7f, RZ, 0xc0, !PT ;  /* 0x0000007f0aff7812 */ /* 0x000fe4000782c0ff */
[----:B--2---:R-:W-:Y:S01]  /*2e90*/  F2FP.F16.F32.PACK_AB R159, R39, R38 ;  /* 0x00000026279f723e */ /* 0x004fe200000000ff */
[--C-:B------:R-:W-:Y:S01]  /*2ea0*/  FFMA.FTZ R24, R24, UR27, -R3.reuse ;  /* 0x0000001b18187c23 */ /* 0x100fe20008010803 */
[--C-:B------:R-:W-:Y:S01]  /*2eb0*/  FFMA.FTZ R25, R25, UR27, -R3.reuse ;  /* 0x0000001b19197c23 */ /* 0x100fe20008010803 */
[--C-:B------:R-:W-:Y:S01]  /*2ec0*/  FFMA.FTZ R28, R28, UR27, -R3.reuse ;  /* 0x0000001b1c1c7c23 */ /* 0x100fe20008010803 */
[--C-:B------:R-:W-:Y:S01]  /*2ed0*/  FFMA.FTZ R29, R29, UR27, -R3.reuse ;  /* 0x0000001b1d1d7c23 */ /* 0x100fe20008010803 */
[--C-:B------:R-:W-:Y:S01]  /*2ee0*/  FFMA.FTZ R32, R32, UR27, -R3.reuse ;  /* 0x0000001b20207c23 */ /* 0x100fe20008010803 */
[--C-:B------:R-:W-:Y:S01]  /*2ef0*/  FFMA.FTZ R33, R33, UR27, -R3.reuse ;  /* 0x0000001b21217c23 */ /* 0x100fe20008010803 */
[----:B------:R-:W-:Y:S01]  /*2f00*/  MUFU.EX2 R24, R24 ;  /* 0x0000001800187308 */ /* 0x000fe20000000800 */
[----:B------:R-:W-:Y:S01]  /*2f10*/  FADD.FTZ R9, R31, R0 ;  /* 0x000000001f097221 */ /* 0x000fe20000010000 */
[--C-:B------:R-:W-:Y:S01]  /*2f20*/  FFMA.FTZ R36, R36, UR27, -R3.reuse ;  /* 0x0000001b24247c23 */ /* 0x100fe20008010803 */
[--C-:B------:R-:W-:Y:S01]  /*2f30*/  FFMA.FTZ R37, R37, UR27, -R3.reuse ;  /* 0x0000001b25257c23 */ /* 0x100fe20008010803 */
[----:B------:R-:W-:Y:S01]  /*2f40*/  FFMA.FTZ R40, R40, UR27, -R3 ;  /* 0x0000001b28287c23 */ /* 0x000fe20008010803 */
[----:B------:R-:W-:Y:S01]  /*2f50*/  FADD.FTZ R0, R34, R9 ;  /* 0x0000000922007221 */ /* 0x000fe20000010000 */
[--C-:B------:R-:W-:Y:S01]  /*2f60*/  FFMA.FTZ R41, R41, UR27, -R3.reuse ;  /* 0x0000001b29297c23 */ /* 0x100fe20008010803 */
[--C-:B------:R-:W-:Y:S01]  /*2f70*/  FFMA.FTZ R44, R44, UR27, -R3.reuse ;  /* 0x0000001b2c2c7c23 */ /* 0x100fe20008010803 */
[----:B------:R-:W2:Y:S01]  /*2f80*/  MUFU.EX2 R25, R25 ;  /* 0x0000001900197308 */ /* 0x000ea20000000800 */
[----:B------:R-:W-:Y:S01]  /*2f90*/  FADD.FTZ R13, R35, R0 ;  /* 0x00000000230d7221 */ /* 0x000fe20000010000 */
[--C-:B------:R-:W-:Y:S01]  /*2fa0*/  FFMA.FTZ R45, R45, UR27, -R3.reuse ;  /* 0x0000001b2d2d7c23 */ /* 0x100fe20008010803 */
[----:B------:R-:W-:Y:S01]  /*2fb0*/  FFMA.FTZ R48, R48, UR27, -R3 ;  /* 0x0000001b30307c23 */ /* 0x000fe20008010803 */
[----:B------:R-:W-:Y:S01]  /*2fc0*/  IADD3 R9, -R23, 0xb, RZ ;  /* 0x0000000b17097810 */ /* 0x000fe20007ffe1ff */
[----:B------:R-:W-:Y:S01]  /*2fd0*/  FADD.FTZ R10, R38, R13 ;  /* 0x0000000d260a7221 */ /* 0x000fe20000010000 */
[--C-:B------:R-:W-:Y:S01]  /*2fe0*/  FFMA.FTZ R49, R49, UR27, -R3.reuse ;  /* 0x0000001b31317c23 */ /* 0x100fe20008010803 */
[--C-:B------:R-:W-:Y:S01]  /*2ff0*/  FFMA.FTZ R52, R52, UR27, -R3.reuse ;  /* 0x0000001b34347c23 */ /* 0x100fe20008010803 */
[----:B------:R-:W3:Y:S01]  /*3000*/  MUFU.EX2 R28, R28 ;  /* 0x0000001c001c7308 */ /* 0x000ee20000000800 */
[----:B------:R-:W-:Y:S01]  /*3010*/  FADD.FTZ R13, R39, R10 ;  /* 0x0000000a270d7221 */ /* 0x000fe20000010000 */
[--C-:B------:R-:W-:Y:S01]  /*3020*/  FFMA.FTZ R53, R53, UR27, -R3.reuse ;  /* 0x0000001b35357c23 */ /* 0x100fe20008010803 */
[--C-:B------:R-:W-:Y:S01]  /*3030*/  FFMA.FTZ R56, R56, UR27, -R3.reuse ;  /* 0x0000001b38387c23 */ /* 0x100fe20008010803 */
[----:B------:R-:W-:Y:S01]  /*3040*/  FFMA.FTZ R57, R57, UR27, -R3 ;  /* 0x0000001b39397c23 */ /* 0x000fe20008010803 */
[----:B-1----:R-:W-:Y:S01]  /*3050*/  FADD.FTZ R12, R42, R13 ;  /* 0x0000000d2a0c7221 */ /* 0x002fe20000010000 */
[--C-:B------:R-:W-:Y:S01]  /*3060*/  FFMA.FTZ R60, R60, UR27, -R3.reuse ;  /* 0x0000001b3c3c7c23 */ /* 0x100fe20008010803 */
[----:B------:R-:W-:Y:S01]  /*3070*/  FFMA.FTZ R61, R61, UR27, -R3 ;  /* 0x0000001b3d3d7c23 */ /* 0x000fe20008010803 */
[----:B------:R-:W1:Y:S01]  /*3080*/  MUFU.EX2 R29, R29 ;  /* 0x0000001d001d7308 */ /* 0x000e620000000800 */
[----:B--2---:R-:W-:Y:S01]  /*3090*/  FADD.FTZ R11, R24, R25 ;  /* 0x00000019180b7221 */ /* 0x004fe20000010000 */
[----:B------:R-:W-:Y:S01]  /*30a0*/  FADD.FTZ R13, R43, R12 ;  /* 0x0000000c2b0d7221 */ /* 0x000fe20000010000 */
[--C-:B------:R-:W-:Y:S01]  /*30b0*/  FFMA.FTZ R64, R64, UR27, -R3.reuse ;  /* 0x0000001b40407c23 */ /* 0x100fe20008010803 */
[--C-:B------:R-:W-:Y:S01]  /*30c0*/  FFMA.FTZ R65, R65, UR27, -R3.reuse ;  /* 0x0000001b41417c23 */ /* 0x100fe20008010803 */
[--C-:B------:R-:W-:Y:S01]  /*30d0*/  FFMA.FTZ R68, R68, UR27, -R3.reuse ;  /* 0x0000001b44447c23 */ /* 0x100fe20008010803 */
[----:B------:R-:W-:Y:S01]  /*30e0*/  FFMA.FTZ R3, R69, UR27, -R3 ;  /* 0x0000001b45037c23 */ /* 0x000fe20008010803 */
[----:B------:R-:W-:Y:S01]  /*30f0*/  F2FP.F16.F32.PACK_AB R161, R43, R42 ;  /* 0x0000002a2ba1723e */ /* 0x000fe200000000ff */
[----:B------:R-:W2:Y:S01]  /*3100*/  MUFU.EX2 R32, R32 ;  /* 0x0000002000207308 */ /* 0x000ea20000000800 */
[----:B---3--:R-:W-:Y:S01]  /*3110*/  FADD.FTZ R0, R28, R11 ;  /* 0x0000000b1c007221 */ /* 0x008fe20000010000 */
[----:B------:R-:W-:-:S06]  /*3120*/  F2FP.F16.F32.PACK_AB R152, R25, R24 ;  /* 0x000000181998723e */ /* 0x000fcc00000000ff */
[----:B------:R-:W3:Y:S01]  /*3130*/  MUFU.EX2 R33, R33 ;  /* 0x0000002100217308 */ /* 0x000ee20000000800 */
[C---:B-1----:R-:W-:Y:S01]  /*3140*/  FADD.FTZ R11, R29.reuse, R0 ;  /* 0x000000001d0b7221 */ /* 0x042fe20000010000 */
[----:B------:R-:W-:Y:S01]  /*3150*/  @!P1 VIADD R0, R8, 0x22840 ;  /* 0x0002284008009836 */ /* 0x000fe20000000000 */
[----:B------:R-:W-:-:S04]  /*3160*/  F2FP.F16.F32.PACK_AB R154, R29, R28 ;  /* 0x0000001c1d9a723e */ /* 0x000fc800000000ff */
[----:B------:R-:W-:Y:S01]  /*3170*/  @!P1 PRMT R0, RZ, 0x654, R0 ;  /* 0x00000654ff009816 */ /* 0x000fe20000000000 */
[----:B------:R-:W1:Y:S01]  /*3180*/  MUFU.EX2 R36, R36 ;  /* 0x0000002400247308 */ /* 0x000e620000000800 */
[----:B--2---:R-:W-:Y:S01]  /*3190*/  FADD.FTZ R10, R32, R11 ;  /* 0x0000000b200a7221 */ /* 0x004fe20000010000 */
[----:B------:R2:W-:Y:S06]  /*31a0*/  BAR.ARV R9, 0x100 ;  /* 0x000400090000751d */ /* 0x0005ec0000002000 */
[----:B------:R-:W4:Y:S01]  /*31b0*/  MUFU.EX2 R46, R46 ;  /* 0x0000002e002e7308 */ /* 0x000f220000000800 */
[C---:B---3--:R-:W-:Y:S01]  /*31c0*/  FADD.FTZ R11, R33.reuse, R10 ;  /* 0x0000000a210b7221 */ /* 0x048fe20000010000 */
[----:B------:R3:W-:Y:S01]  /*31d0*/  @!P1 SYNCS.ARRIVE.TRANS64.RED.A1T0 RZ, [R0+URZ], RZ ;  /* 0x000000ff00ff99a7 */ /* 0x0007e2000810043f */
[----:B------:R-:W-:-:S05]  /*31e0*/  F2FP.F16.F32.PACK_AB R156, R33, R32 ;  /* 0x00000020219c723e */ /* 0x000fca00000000ff */
[----:B------:R-:W5:Y:S01]  /*31f0*/  MUFU.EX2 R37, R37 ;  /* 0x0000002500257308 */ /* 0x000f620000000800 */
[----:B-1----:R-:W-:-:S07]  /*3200*/  FADD.FTZ R10, R36, R11 ;  /* 0x0000000b240a7221 */ /* 0x002fce0000010000 */
[----:B------:R-:W1:Y:S01]  /*3210*/  MUFU.EX2 R47, R47 ;  /* 0x0000002f002f7308 */ /* 0x000e620000000800 */
[----:B----4-:R-:W-:-:S07]  /*3220*/  FADD.FTZ R12, R46, R13 ;  /* 0x0000000d2e0c7221 */ /* 0x010fce0000010000 */
[----:B------:R-:W3:Y:S01]  /*3230*/  MUFU.EX2 R40, R40 ;  /* 0x0000002800287308 */ /* 0x000ee20000000800 */
[C---:B-----5:R-:W-:Y:S01]  /*3240*/  FADD.FTZ R11, R37.reuse, R10 ;  /* 0x0000000a250b7221 */ /* 0x060fe20000010000 */
        /* <DEDUP_REMOVED lines=59> */
[----:B----4-:R-:W-:Y:S01]  /*3600*/  FADD.FTZ R13, R61, R0 ;  /* 0x000000003d0d7221 */ /* 0x010fe20000010000 */
[C---:B------:R-:W-:Y:S01]  /*3610*/  FADD.FTZ R0, R175.reuse, R10 ;  /* 0x0000000aaf007221 */ /* 0x040fe20000010000 */
[----:B------:R-:W-:Y:S02]  /*3620*/  F2FP.F16.F32.PACK_AB R175, R175, R70 ;  /* 0x00000046afaf723e */ /* 0x000fe400000000ff */
[----:B------:R-:W-:-:S03]  /*3630*/  F2FP.F16.F32.PACK_AB R170, R61, R60 ;  /* 0x0000003c3daa723e */ /* 0x000fc600000000ff */
        /* <DEDUP_REMOVED lines=10> */
.L_x_3274:
[----:B------:R1:W2:Y:S01]  /*36e0*/  SYNCS.PHASECHK.TRANS64.TRYWAIT P2, [UR21+0x22850], R7 ;  /* 0x02285007ff0075a7 */ /* 0x0002a20008040155 */
[----:B------:R-:W-:Y:S05]  /*36f0*/  @!P0 BRA `(.L_x_3275) ;  /* 0x0000000000048947 */ /* 0x000fea0003800000 */
[----:B------:R-:W-:Y:S01]  /*3700*/  BPT.TRAP 0x1 ;  /* 0x000000040000795c */ /* 0x000fe20000300000 */
.L_x_3275:
[----:B--2---:R-:W-:Y:S05]  /*3710*/  @P2 BRA `(.L_x_3276) ;  /* 0x0000000000082947 */ /* 0x004fea0003800000 */
[----:B------:R-:W2:Y:S02]  /*3720*/  SYNCS.PHASECHK.TRANS64.TRYWAIT P2, [UR21+0x22850], R7 ;  /* 0x02285007ff0075a7 */ /* 0x000ea40008040155 */
[----:B--2---:R-:W-:Y:S05]  /*3730*/  @!P2 BRA `(.L_x_3277) ;  /* 0x000000a00060a947 */ /* 0x004fea0003800000 */
.L_x_3276:
[----:B------:R3:W-:Y:S01]  /*3740*/  BAR.SYNC.DEFER_BLOCKING R6, 0x100 ;  /* 0x000400060000751d */ /* 0x0007e20000010000 */
[----:B------:R-:W-:Y:S01]  /*3750*/  UIADD3 UR6, UR49, 0x400, URZ ;  /* 0x0000040031067890 */ /* 0x000fe2000fffe03f */
[----:B--2---:R-:W-:Y:S01]  /*3760*/  @!P1 VIADD R8, R8, 0x22860 ;  /* 0x0002286008089836 */ /* 0x004fe20000000000 */
[----:B------:R-:W-:Y:S02]  /*3770*/  UIADD3 UR29, UR41, -0x2, URZ ;  /* 0xfffffffe291d7890 */ /* 0x000fe4000fffe03f */
[----:B------:R-:W-:Y:S01]  /*3780*/  USHF.R.U32.HI UR6, URZ, 0x4, UR6 ;  /* 0x000000043f067899 */ /* 0x000fe20008011606 */
[----:B------:R-:W-:Y:S01]  /*3790*/  UMOV UR7, 0x40000040 ;  /* 0x4000004000077882 */ /* 0x000fe20000000000 */
[----:B------:R-:W-:Y:S02]  /*37a0*/  @!P1 PRMT R8, RZ, 0x654, R8 ;  /* 0x00000654ff089816 */ /* 0x000fe40000000008 */
        /* <DEDUP_REMOVED lines=36> */
[----:B------:R-:W-:-:S04]  /*39f0*/  UIADD3 UR6, UR42, -UR11, UR45 ;  /* 0x8000000b2a067290 */ /* 0x000fc8000fffe02d */
[----:B------:R-:W-:-:S04]  /*3a00*/  UIMAD.WIDE UR6, UR6, 0x2aaaaaab, URZ ;  /* 0x2aaaaaab060678a5 */ /* 0x000fc8000f8e023f */
[----:B------:R-:W-:-:S04]  /*3a10*/  USHF.R.U32.HI UR6, URZ, 0x1f, UR7 ;  /* 0x0000001f3f067899 */ /* 0x000fc80008011607 */
[----:B------:R-:W-:-:S04]  /*3a20*/  ULEA.HI.SX32 UR6, UR7, UR6, 0x1c ;  /* 0x0000000607067291 */ /* 0x000fc8000f8fe23f */
[----:B------:R-:W-:-:S04]  /*3a30*/  UISETP.LT.AND UP0, UPT, URZ, UR6, UPT ;  /* 0x000000063f00728c */ /* 0x000fc8000bf01270 */
[----:B------:R-:W-:-:S04]  /*3a40*/  USEL UR28, URZ, UR6, !UP0 ;  /* 0x000000063f1c7287 */ /* 0x000fc8000c000000 */
[----:B------:R-:W-:-:S06]  /*3a50*/  UISETP.GE.AND UP0, UPT, UR29, UR28, UPT ;  /* 0x0000001c1d00728c */ /* 0x000fcc000bf06270 */
[----:B------:R-:W-:Y:S01]  /*3a60*/  PLOP3.LUT P2, PT, PT, PT, UP0, 0x80, 0x0 ;  /* 0x000000000000781c */ /* 0x000fe20003f4f008 */
[----:B------:R-:W-:Y:S02]  /*3a70*/  WARPGROUP.DEPBAR.LE gsb0, 0x0 ;  /* 0x00008000000079c5 */ /* 0x000fe40000010000 */
[----:B------:R3:W-:Y:S10]  /*3a80*/  @!P1 SYNCS.ARRIVE.TRANS64.RED.A1T0 RZ, [R8+URZ], RZ ;  /* 0x000000ff08ff99a7 */ /* 0x0007f4000810043f */
[----:B---3--:R-:W-:Y:S05]  /*3a90*/  @!P2 BRA `(.L_x_3278) ;  /* 0x000000280084a947 */ /* 0x008fea0003800000 */
[----:B------:R-:W-:Y:S01]  /*3aa0*/  MOV R8, R4 ;  /* 0x0000000400087202 */ /* 0x000fe20000000f00 */
[----:B-1----:R-:W-:Y:S01]  /*3ab0*/  IMAD.MOV.U32 R7, RZ, RZ, R5 ;  /* 0x000000ffff077224 */ /* 0x002fe200078e0005 */
[----:B------:R-:W-:Y:S01]  /*3ac0*/  ULDC UR24, c[0x0][0x404] ;  /* 0x0001010000187ab9 */ /* 0x000fe20000000800 */
[----:B------:R-:W-:Y:S01]  /*3ad0*/  ULDC UR25, c[0x0][0x2e0] ;  /* 0x0000b80000197ab9 */ /* 0x000fe20000000800 */
[----:B------:R-:W-:Y:S01]  /*3ae0*/  ULDC UR26, c[0x0][0x9d8] ;  /* 0x00027600001a7ab9 */ /* 0x000fe20000000800 */
[----:B------:R-:W-:Y:S01]  /*3af0*/  ULDC UR27, c[0x0][0x988] ;  /* 0x00026200001b7ab9 */ /* 0x000fe20000000800 */
[----:B------:R-:W-:-:S05]  /*3b00*/  ULDC.64 UR22, c[0x0][0x3f8] ;  /* 0x0000fe0000167ab9 */ /* 0x000fca0000000a00 */
.L_x_3287:
[----:B------:R-:W-:-:S04]  /*3b10*/  UIADD3 UR37, UR37, 0x1, URZ ;  /* 0x0000000125257890 */ /* 0x000fc8000fffe03f */
[----:B------:R-:W-:-:S04]  /*3b20*/  UISETP.NE.AND UP0, UPT, UR37, 0x2, UPT ;  /* 0x000000022500788c */ /* 0x000fc8000bf05270 */
[----:B------:R-:W-:Y:S02]  /*3b30*/  USEL UR6, URZ, 0x1, UP0 ;  /* 0x000000013f067887 */ /* 0x000fe40008000000 */
[----:B------:R-:W-:Y:S02]  /*3b40*/  USEL UR37, UR37, URZ, UP0 ;  /* 0x0000003f25257287 */ /* 0x000fe40008000000 */
[----:B------:R-:W-:Y:S01]  /*3b50*/  ULOP3.LUT UR38, UR38, UR6, URZ, 0x3c, !UPT ;  /* 0x0000000626267292 */ /* 0x000fe2000f8e3c3f */
[----:B--2---:R-:W-:Y:S11]  /*3b60*/  @!P0 BRA `(.L_x_3279) ;  /* 0x0000000000048947 */ /* 0x004ff60003800000 */
[----:B------:R-:W-:Y:S01]  /*3b70*/  BPT.TRAP 0x1 ;  /* 0x000000040000795c */ /* 0x000fe20000300000 */
.L_x_3279:
[----:B------:R-:W-:Y:S01]  /*3b80*/  ULEA UR30, UR37, UR49, 0x3 ;  /* 0x00000031251e7291 */ /* 0x000fe2000f8e183f */
[----:B------:R-:W-:-:S05]  /*3b90*/  IMAD.U32 R6, RZ, RZ, UR38 ;  /* 0x00000026ff067e24 */ /* 0x000fca000f8e00ff */
[----:B------:R-:W-:-:S04]  /*3ba0*/  SHF.L.U32 R6, R6, 0x1f, RZ ;  /* 0x0000001f06067819 */ /* 0x000fc800000006ff */
[----:B------:R1:W2:Y:S01]  /*3bb0*/  SYNCS.PHASECHK.TRANS64.TRYWAIT P2, [UR30+0x22830], R6 ;  /* 0x02283006ff0075a7 */ /* 0x0002a2000804015e */
[----:B------:R-:W-:Y:S05]  /*3bc0*/  @!P0 BRA `(.L_x_3280) ;  /* 0x0000000000048947 */ /* 0x000fea0003800000 */
[----:B------:R-:W-:Y:S01]  /*3bd0*/  BPT.TRAP 0x1 ;  /* 0x000000040000795c */ /* 0x000fe20000300000 */
.L_x_3280:
[----:B--2---:R-:W-:Y:S05]  /*3be0*/  @P2 BRA `(.L_x_3281) ;  /* 0x0000000000082947 */ /* 0x004fea0003800000 */
[----:B------:R-:W2:Y:S02]  /*3bf0*/  SYNCS.PHASECHK.TRANS64.TRYWAIT P2, [UR30+0x22830], R6 ;  /* 0x02283006ff0075a7 */ /* 0x000ea4000804015e */
[----:B--2---:R-:W-:Y:S05]  /*3c00*/  @!P2 BRA `(.L_x_3282) ;  /* 0x0000009c0040a947 */ /* 0x004fea0003800000 */
.L_x_3281:
[----:B------:R-:W-:Y:S01]  /*3c10*/  UIMAD UR18, UR37, 0x300, UR20 ;  /* 0x00000300251278a4 */ /* 0x000fe2000f8e0214 */
[----:B------:R-:W-:Y:S01]  /*3c20*/  WARPGROUP.ARRIVE ;  /* 0x00000000000079c5 */ /* 0x000fe20000000000 */
[----:B------:R-:W-:Y:S01]  /*3c30*/  UMOV UR19, 0x40000040 ;  /* 0x4000004000137882 */ /* 0x000fe20000000000 */
[----:B------:R-:W-:Y:S01]  /*3c40*/  UMOV UR7, 0x40000040 ;  /* 0x4000004000077882 */ /* 0x000fe20000000000 */
[----:B------:R-:W-:Y:S01]  /*3c50*/  UIADD3 UR6, UR18, 0x2, URZ ;  /* 0x0000000212067890 */ /* 0x000fe2000fffe03f */
[----:B------:R-:W3:Y:S01]  /*3c60*/  LDC R13, c[0x0][0x288] ;  /* 0x0000a200ff0d7b82 */ /* 0x000ee20000000800 */
[----:B------:R-:W-:Y:S01]  /*3c70*/  UIADD3 UR10, UR18, 0x4, URZ ;  /* 0x00000004120a7890 */ /* 0x000fe2000fffe03f */
[----:B------:R-:W-:Y:S02]  /*3c80*/  UMOV UR11, 0x40000040 ;  /* 0x40000040000b7882 */ /* 0x000fe40000000000 */
[----:B------:R-:W-:Y:S01]  /*3c90*/  HGMMA.64x96x16.F32 R152, gdesc[UR16], RZ, !UPT, gsb0 ;  /* 0x01600000109879f0 */ /* 0x000fe2000c0008ff */
[----:B------:R-:W-:Y:S01]  /*3ca0*/  UIADD3 UR14, UR18, 0x6, URZ ;  /* 0x00000006120e7890 */ /* 0x000fe2000fffe03f */
[----:B------:R-:W-:Y:S01]  /*3cb0*/  UMOV UR15, 0x40000040 ;  /* 0x40000040000f7882 */ /* 0x000fe20000000000 */
[----:B------:R-:W-:-:S04]  /*3cc0*/  UISETP.NE.U32.AND UP0, UPT, UR22, URZ, UPT ;  /* 0x0000003f1600728c */ /* 0x000fc8000bf05070 */
[----:B------:R-:W-:Y:S01]  /*3cd0*/  UISETP.NE.AND.EX UP0, UPT, UR23, URZ, UPT, UP0 ;  /* 0x0000003f1700728c */ /* 0x000fe2000bf05300 */
[----:B------:R-:W-:Y:S02]  /*3ce0*/  WARPGROUP.DEPBAR.LE gsb0, 0x0 ;  /* 0x00008000000079c5 */ /* 0x000fe40000010000 */
[----:B------:R-:W-:-:S06]  /*3cf0*/  WARPGROUP.ARRIVE ;  /* 0x00000000000079c5 */ /* 0x000fcc0000000000 */
[----:B------:R-:W-:Y:S01]  /*3d00*/  HGMMA.64x96x16.F32 R152, gdesc[UR4], R152, gsb0 ;  /* 0x01600000049879f0 */ /* 0x000fe20008000898 */
[----:B------:R-:W-:Y:S02]  /*3d10*/  UIMAD UR6, UR29, -0x60, UR42 ;  /* 0xffffffa01d0678a4 */ /* 0x000fe4000f8e022a */
[----:B------:R-:W-:Y:S02]  /*3d20*/  USEL UR7, UR24, 0x1, UP0 ;  /* 0x0000000118077887 */ /* 0x000fe40008000000 */
[----:B------:R-:W-:-:S04]  /*3d30*/  UIADD3 UR6, UR6, 0x1, URZ ;  /* 0x0000000106067890 */ /* 0x000fc8000fffe03f */
[----:B------:R-:W-:-:S06]  /*3d40*/  UIMAD UR6, UR7, UR25, UR6 ;  /* 0x00000019070672a4 */ /* 0x000fcc000f8e0206 */
[----:B---3--:R-:W-:-:S05]  /*3d50*/  IADD3 R13, -R13, UR6, RZ ;  /* 0x000000060d0d7c10 */ /* 0x008fca000fffe1ff */
[----:B------:R-:W-:Y:S01]  /*3d60*/  IMAD R13, R2, -0x2, R13 ;  /* 0xfffffffe020d7824 */ /* 0x000fe200078e020d */
        /* <DEDUP_REMOVED lines=13> */
[----:B------:R-:W-:Y:S01]  /*3e40*/  MUFU.TANH R4, R4 ;  /* 0x0000000400047308 */ /* 0x000fe20000002400 */
[----:B------:R-:W-:Y:S01]  /*3e50*/  FMUL.FTZ R163, R167, UR26 ;  /* 0x0000001aa7a37c20 */ /* 0x000fe20008410000 */
[----:B------:R-:W-:Y:S01]  /*3e60*/  IADD3 R167, R22, R13, RZ ;  /* 0x0000000d16a77210 */ /* 0x000fe20007ffe0ff */
[----:B------:R-:W-:Y:S01]  /*3e70*/  FMUL.FTZ R172, R172, UR26 ;  /* 0x0000001aacac7c20 */ /* 0x000fe20008410000 */
[----:B------:R-:W-:Y:S01]  /*3e80*/  FMUL.FTZ R9, R161, UR26 ;  /* 0x0000001aa1097c20 */ /* 0x000fe20008410000 */
[----:B------:R-:W-:Y:S01]  /*3e90*/  FMUL.FTZ R11, R164, UR26 ;  /* 0x0000001aa40b7c20 */ /* 0x000fe20008410000 */
[----:B------:R-:W-:Y:S01]  /*3ea0*/  ISETP.GT.AND P2, PT, R167, RZ, PT ;  /* 0x000000ffa700720c */ /* 0x000fe20003f44270 */
[----:B------:R-:W-:Y:S01]  /*3eb0*/  FMUL.FTZ R12, R165, UR26 ;  /* 0x0000001aa50c7c20 */ /* 0x000fe20008410000 */
[----:B------:R-:W2:Y:S01]  /*3ec0*/  MUFU.TANH R5, R5 ;  /* 0x0000000500057308 */ /* 0x000ea20000002400 */
[----:B------:R-:W-:Y:S01]  /*3ed0*/  ISETP.GT.AND P3, PT, R167, 0x1, PT ;  /* 0x00000001a700780c */ /* 0x000fe20003f64270 */
[----:B------:R-:W-:Y:S01]  /*3ee0*/  FMUL.FTZ R168, R168, UR26 ;  /* 0x0000001aa8a87c20 */ /* 0x000fe20008410000 */
[----:B------:R-:W-:Y:S01]  /*3ef0*/  FMUL.FTZ R180, R180, UR26 ;  /* 0x0000001ab4b47c20 */ /* 0x000fe20008410000 */
[----:B------:R-:W-:Y:S01]  /*3f00*/  FMUL.FTZ R157, R159, UR26 ;  /* 0x0000001a9f9d7c20 */ /* 0x000fe20008410000 */
[----:B------:R-:W-:Y:S01]  /*3f10*/  FMUL.FTZ R159, R169, UR26 ;  /* 0x0000001aa99f7c20 */ /* 0x000fe20008410000 */
[----:B------:R-:W-:Y:S01]  /*3f20*/  FMUL.FTZ R176, R176, UR26 ;  /* 0x0000001ab0b07c20 */ /* 0x000fe20008410000 */
[----:B------:R-:W-:Y:S01]  /*3f30*/  FMUL.FTZ R206, R154, UR26 ;  /* 0x0000001a9ace7c20 */ /* 0x000fe20008410000 */
[----:B------:R-:W-:Y:S01]  /*3f40*/  MUFU.TANH R210, R210 ;  /* 0x000000d200d27308 */ /* 0x000fe20000002400 */
        /* <DEDUP_REMOVED lines=23> */
[----:B------:R4:W-:Y:S01]  /*40c0*/  MUFU.TANH R156, R172 ;  /* 0x000000ac009c7308 */ /* 0x0009e20000002400 */
[----:B---3--:R-:W-:Y:S01]  /*40d0*/  FSEL R208, R208, -INF , P3 ;  /* 0xff800000d0d07808 */ /* 0x008fe20001800000 */
[----:B------:R-:W-:Y:S01]  /*40e0*/  FMUL.FTZ R182, R182, UR26 ;  /* 0x0000001ab6b67c20 */ /* 0x000fe20008410000 */
[----:B------:R-:W-:Y:S01]  /*40f0*/  ISETP.GT.AND P3, PT, R167, 0x11, PT ;  /* 0x00000011a700780c */ /* 0x000fe20003f64270 */
[----:B------:R-:W-:-:S04]  /*4100*/  FMUL.FTZ R187, R187, UR26 ;  /* 0x0000001abbbb7c20 */ /* 0x000fc80008410000 */
[----:B------:R-:W-:Y:S01]  /*4110*/  MUFU.TANH R9, R9 ;  /* 0x0000000900097308 */ /* 0x000fe20000002400 */
[----:B----4-:R-:W-:Y:S02]  /*4120*/  FSEL R172, R4, -INF , P2 ;  /* 0xff80000004ac7808 */ /* 0x010fe40001000000 */
[C---:B------:R-:W-:Y:S02]  /*4130*/  ISETP.GT.AND P2, PT, R167.reuse, 0x8, PT ;  /* 0x00000008a700780c */ /* 0x040fe40003f44270 */
[----:B------:R-:W-:Y:S02]  /*4140*/  FMNMX.FTZ R5, R172, R7, !PT ;  /* 0x00000007ac057209 */ /* 0x000fe40007810000 */
[----:B------:R-:W-:Y:S01]  /*4150*/  FSEL R210, R210, -INF , P2 ;  /* 0xff800000d2d27808 */ /* 0x000fe20001000000 */
[----:B------:R-:W3:Y:S01]  /*4160*/  MUFU.TANH R11, R11 ;  /* 0x0000000b000b7308 */ /* 0x000ee20000002400 */
[----:B------:R-:W-:Y:S02]  /*4170*/  FMNMX.FTZ R5, R212, R5, !PT ;  /* 0x00000005d4057209 */ /* 0x000fe40007810000 */
[----:B------:R-:W-:-:S02]  /*4180*/  ISETP.GT.AND P2, PT, R167, 0x10, PT ;  /* 0x00000010a700780c */ /* 0x000fc40003f44270 */
[----:B------:R-:W-:-:S03]  /*4190*/  FMNMX.FTZ R5, R210, R5, !PT ;  /* 0x00000005d2057209 */ /* 0x000fc60007810000 */
[----:B------:R-:W-:Y:S01]  /*41a0*/  MUFU.TANH R12, R12 ;  /* 0x0000000c000c7308 */ /* 0x000fe20000002400 */
[----:B------:R-:W-:-:S07]  /*41b0*/  FMNMX.FTZ R5, R208, R5, !PT ;  /* 0x00000005d0057209 */ /* 0x000fce0007810000 */
[----:B------:R-:W4:Y:S08]  /*41c0*/  MUFU.TANH R168, R168 ;  /* 0x000000a800a87308 */ /* 0x000f300000002400 */
[----:B------:R2:W-:Y:S08]  /*41d0*/  MUFU.TANH R152, R180 ;  /* 0x000000b400987308 */ /* 0x0005f00000002400 */
[----:B------:R-:W5:Y:S01]  /*41e0*/  MUFU.TANH R159, R159 ;  /* 0x0000009f009f7308 */ /* 0x000f620000002400 */
[----:B--2---:R-:W-:-:S02]  /*41f0*/  FSEL R180, R10, -INF , P2 ;  /* 0xff8000000ab47808 */ /* 0x004fc40001000000 */
[----:B------:R-:W-:Y:S02]  /*4200*/  ISETP.GT.AND P2, PT, R167, 0x18, PT ;  /* 0x00000018a700780c */ /* 0x000fe40003f44270 */
[----:B------:R-:W-:Y:S02]  /*4210*/  FMNMX.FTZ R5, R180, R5, !PT ;  /* 0x00000005b4057209 */ /* 0x000fe40007810000 */
[----:B---3--:R-:W-:Y:S01]  /*4220*/  FSEL R174, R11, -INF , P2 ;  /* 0xff8000000bae7808 */ /* 0x008fe20001000000 */
[----:B------:R2:W-:Y:S01]  /*4230*/  MUFU.TANH R153, R176 ;  /* 0x000000b000997308 */ /* 0x0005e20000002400 */
[----:B------:R-:W-:-:S04]  /*4240*/  ISETP.GT.AND P2, PT, R167, 0x20, PT ;  /* 0x00000020a700780c */ /* 0x000fc80003f44270 */
[----:B----4-:R-:W-:Y:S02]  /*4250*/  FSEL R168, R168, -INF , P2 ;  /* 0xff800000a8a87808 */ /* 0x010fe40001000000 */
[----:B------:R-:W-:Y:S01]  /*4260*/  ISETP.GT.AND P2, PT, R167, 0x28, PT ;  /* 0x00000028a700780c */ /* 0x000fe20003f44270 */
[----:B------:R-:W3:Y:S01]  /*4270*/  MUFU.TANH R154, R154 ;  /* 0x0000009a009a7308 */ /* 0x000ee20000002400 */
[----:B--2---:R-:W-:Y:S02]  /*4280*/  FSEL R176, R9, -INF , P3 ;  /* 0xff80000009b07808 */ /* 0x004fe40001800000 */
[----:B------:R-:W-:Y:S02]  /*4290*/  ISETP.GT.AND P3, PT, R167, 0x19, PT ;  /* 0x00000019a700780c */ /* 0x000fe40003f64270 */
[----:B------:R-:W-:Y:S02]  /*42a0*/  FMNMX.FTZ R5, R176, R5, !PT ;  /* 0x00000005b0057209 */ /* 0x000fe40007810000 */
[----:B------:R-:W-:Y:S01]  /*42b0*/  FSEL R170, R12, -INF , P3 ;  /* 0xff8000000caa7808 */ /* 0x000fe20001800000 */
[----:B------:R-:W2:Y:S01]  /*42c0*/  MUFU.TANH R21, R177 ;  /* 0x000000b100157308 */ /* 0x000ea20000002400 */
[----:B------:R-:W-:-:S02]  /*42d0*/  FMNMX.FTZ R5, R174, R5, !PT ;  /* 0x00000005ae057209 */ /* 0x000fc40007810000 */
[----:B------:R-:W-:Y:S02]  /*42e0*/  ISETP.GT.AND P3, PT, R167, 0x21, PT ;  /* 0x00000021a700780c */ /* 0x000fe40003f64270 */
[----:B------:R-:W-:Y:S02]  /*42f0*/  FMNMX.FTZ R5, R170, R5, !PT ;  /* 0x00000005aa057209 */ /* 0x000fe40007810000 */
[----:B-----5:R-:W-:Y:S01]  /*4300*/  FSEL R159, R159, -INF , P3 ;  /* 0xff8000009f9f7808 */ /* 0x020fe20001800000 */
[----:B------:R4:W5:Y:S01]  /*4310*/  MUFU.TANH R15, R181 ;  /* 0x000000b5000f7308 */ /* 0x0009620000002400 */
[----:B------:R-:W-:Y:S02]  /*4320*/  FMNMX.FTZ R4, R168, R5, !PT ;  /* 0x00000005a8047209 */ /* 0x000fe40007810000 */
[----:B------:R-:W-:Y:S02]  /*4330*/  ISETP.GT.AND P3, PT, R167, 0x29, PT ;  /* 0x00000029a700780c */ /* 0x000fe40003f64270 */
[----:B------:R-:W-:-:S02]  /*4340*/  FSEL R156, R156, -INF , P2 ;  /* 0xff8000009c9c7808 */ /* 0x000fc40001000000 */
[----:B------:R-:W-:Y:S01]  /*4350*/  FMNMX.FTZ R5, R159, R4, !PT ;  /* 0x000000049f057209 */ /* 0x000fe20007810000 */
[----:B------:R-:W1:Y:S01]  /*4360*/  MUFU.TANH R20, R184 ;  /* 0x000000b800147308 */ /* 0x000e620000002400 */
[----:B------:R-:W-:Y:S01]  /*4370*/  ISETP.GT.AND P2, PT, R167, 0x30, PT ;  /* 0x00000030a700780c */ /* 0x000fe20003f44270 */
[----:B----4-:R-:W-:Y:S01]  /*4380*/  FMUL.FTZ R181, R175, UR26 ;  /* 0x0000001aafb57c20 */ /* 0x010fe20008410000 */
[----:B---3--:R-:W-:Y:S02]  /*4390*/  FSEL R154, R154, -INF , P3 ;  /* 0xff8000009a9a7808 */ /* 0x008fe40001800000 */
[----:B------:R-:W-:Y:S02]  /*43a0*/  FMNMX.FTZ R5, R156, R5, !PT ;  /* 0x000000059c057209 */ /* 0x000fe40007810000 */
[----:B------:R-:W-:Y:S01]  /*43b0*/  ISETP.GT.AND P3, PT, R167, 0x31, PT ;  /* 0x00000031a700780c */ /* 0x000fe20003f64270 */
[----:B------:R3:W4:Y:S01]  /*43c0*/  MUFU.TANH R13, R185 ;  /* 0x000000b9000d7308 */ /* 0x0007220000002400 */
[----:B------:R-:W-:-:S02]  /*43d0*/  FSEL R153, R153, -INF , P2 ;  /* 0xff80000099997808 */ /* 0x000fc40001000000 */
[----:B------:R-:W-:Y:S02]  /*43e0*/  FMNMX.FTZ R4, R154, R5, !PT ;  /* 0x000000059a047209 */ /* 0x000fe40007810000 */
[----:B------:R-:W-:Y:S02]  /*43f0*/  ISETP.GT.AND P2, PT, R167, 0x38, PT ;  /* 0x00000038a700780c */ /* 0x000fe40003f44270 */
[----:B--2---:R-:W-:Y:S01]  /*4400*/  FSEL R21, R21, -INF , P3 ;  /* 0xff80000015157808 */ /* 0x004fe20001800000 */
[----:B------:R2:W4:Y:S01]  /*4410*/  MUFU.TANH R14, R188 ;  /* 0x000000bc000e7308 */ /* 0x0005220000002400 */
[----:B------:R-:W-:Y:S01]  /*4420*/  FMNMX.FTZ R4, R153, R4, !PT ;  /* 0x0000000499047209 */ /* 0x000fe20007810000 */
[----:B---3--:R-:W-:Y:S01]  /*4430*/  FMUL.FTZ R185, R183, UR26 ;  /* 0x0000001ab7b97c20 */ /* 0x008fe20008410000 */
[----:B------:R-:W-:Y:S01]  /*4440*/  ISETP.GT.AND P3, PT, R167, 0x39, PT ;  /* 0x00000039a700780c */ /* 0x000fe20003f64270 */
[----:B------:R-:W-:Y:S01]  /*4450*/  FMUL.FTZ R183, R186, UR26 ;  /* 0x0000001abab77c20 */ /* 0x000fe20008410000 */
[----:B------:R-:W-:Y:S01]  /*4460*/  FSEL R152, R152, -INF , P2 ;  /* 0xff80000098987808 */ /* 0x000fe20001000000 */
[----:B------:R-:W-:Y:S01]  /*4470*/  FMUL.FTZ R186, R190, UR26 ;  /* 0x0000001abeba7c20 */ /* 0x000fe20008410000 */
[----:B------:R-:W-:Y:S01]  /*4480*/  FMNMX.FTZ R5, R21, R4, !PT ;  /* 0x0000000415057209 */ /* 0x000fe20007810000 */
[----:B------:R3:W4:Y:S01]  /*4490*/  MUFU.TANH R11, R189 ;  /* 0x000000bd000b7308 */ /* 0x0007220000002400 */
[----:B------:R-:W-:Y:S01]  /*44a0*/  ISETP.GT.AND P2, PT, R167, 0x40, PT ;  /* 0x00000040a700780c */ /* 0x000fe20003f44270 */
[----:B--2---:R-:W-:Y:S01]  /*44b0*/  FMUL.FTZ R188, R194, UR26 ;  /* 0x0000001ac2bc7c20 */ /* 0x004fe20008410000 */
[----:B-----5:R-:W-:Y:S01]  /*44c0*/  FSEL R15, R15, -INF , P3 ;  /* 0xff8000000f0f7808 */ /* 0x020fe20001800000 */
[----:B------:R-:W-:Y:S01]  /*44d0*/  FMUL.FTZ R190, R195, UR26 ;  /* 0x0000001ac3be7c20 */ /* 0x000fe20008410000 */
[----:B------:R-:W-:-:S02]  /*44e0*/  FMNMX.FTZ R4, R152, R5, !PT ;  /* 0x0000000598047209 */ /* 0x000fc40007810000 */
[----:B------:R-:W-:Y:S01]  /*44f0*/  ISETP.GT.AND P3, PT, R167, 0x41, PT ;  /* 0x00000041a700780c */ /* 0x000fe20003f64270 */
[----:B------:R2:W5:Y:S01]  /*4500*/  MUFU.TANH R12, R192 ;  /* 0x000000c0000c7308 */ /* 0x0005620000002400 */
[----:B-1----:R-:W-:Y:S01]  /*4510*/  FSEL R20, R20, -INF , P2 ;  /* 0xff80000014147808 */ /* 0x002fe20001000000 */
[----:B---3--:R-:W-:Y:S01]  /*4520*/  FMUL.FTZ R189, R191, UR26 ;  /* 0x0000001abfbd7c20 */ /* 0x008fe20008410000 */
[----:B------:R-:W-:Y:S01]  /*4530*/  FMNMX.FTZ R5, R15, R4, !PT ;  /* 0x000000040f057209 */ /* 0x000fe20007810000 */
[----:B------:R-:W-:Y:S01]  /*4540*/  FMUL.FTZ R191, R198, UR26 ;  /* 0x0000001ac6bf7c20 */ /* 0x000fe20008410000 */
[----:B------:R-:W-:Y:S02]  /*4550*/  ISETP.GT.AND P2, PT, R167, 0x48, PT ;  /* 0x00000048a700780c */ /* 0x000fe40003f44270 */
[----:B----4-:R-:W-:Y:S01]  /*4560*/  FSEL R13, R13, -INF , P3 ;  /* 0xff8000000d0d7808 */ /* 0x010fe20001800000 */
[----:B------:R1:W3:Y:S01]  /*4570*/  MUFU.TANH R10, R193 ;  /* 0x000000c1000a7308 */ /* 0x0002e20000002400 */
[----:B------:R-:W-:Y:S01]  /*4580*/  FMNMX.FTZ R184, R20, R5, !PT ;  /* 0x0000000514b87209 */ /* 0x000fe20007810000 */
[C---:B--2---:R-:W-:Y:S01]  /*4590*/  VIADD R192, R167.reuse, 0x8 ;  /* 0x00000008a7c07836 */ /* 0x044fe20000000000 */
[----:B------:R-:W-:-:S02]  /*45a0*/  ISETP.GT.AND P3, PT, R167, 0x49, PT ;  /* 0x00000049a700780c */ /* 0x000fc40003f64270 */
[----:B------:R-:W-:Y:S02]  /*45b0*/  FSEL R14, R14, -INF , P2 ;  /* 0xff8000000e0e7808 */ /* 0x000fe40001000000 */
[----:B------:R-:W-:Y:S01]  /*45c0*/  FMNMX.FTZ R5, R13, R184, !PT ;  /* 0x000000b80d057209 */ /* 0x000fe20007810000 */
[----:B------:R-:W2:Y:S01]  /*45d0*/  MUFU.TANH R4, R196 ;  /* 0x000000c400047308 */ /* 0x000ea20000002400 */
[----:B------:R-:W-:Y:S01]  /*45e0*/  ISETP.GT.AND P2, PT, R167, 0x50, PT ;  /* 0x00000050a700780c */ /* 0x000fe20003f44270 */
[----:B-1----:R-:W-:Y:S01]  /*45f0*/  FMUL.FTZ R193, R199, UR26 ;  /* 0x0000001ac7c17c20 */ /* 0x002fe20008410000 */
[----:B------:R-:W-:Y:S02]  /*4600*/  FSEL R11, R11, -INF , P3 ;  /* 0xff8000000b0b7808 */ /* 0x000fe40001800000 */
[----:B------:R-:W-:Y:S02]  /*4610*/  FMNMX.FTZ R184, R14, R5, !PT ;  /* 0x000000050eb87209 */ /* 0x000fe40007810000 */
[----:B------:R-:W-:Y:S01]  /*4620*/  ISETP.GT.AND P3, PT, R167, 0x51, PT ;  /* 0x00000051a700780c */ /* 0x000fe20003f64270 */
[----:B------:R-:W1:Y:S01]  /*4630*/  MUFU.TANH R9, R197 ;  /* 0x000000c500097308 */ /* 0x000e620000002400 */
[----:B-----5:R-:W-:-:S02]  /*4640*/  FSEL R12, R12, -INF , P2 ;  /* 0xff8000000c0c7808 */ /* 0x020fc40001000000 */
[----:B------:R-:W-:Y:S01]  /*4650*/  FMNMX.FTZ R5, R11, R184, !PT ;  /* 0x000000b80b057209 */ /* 0x000fe20007810000 */
[----:B------:R-:W-:Y:S01]  /*4660*/  FMUL.FTZ R184, R178, UR26 ;  /* 0x0000001ab2b87c20 */ /* 0x000fe20008410000 */
[C---:B------:R-:W-:Y:S02]  /*4670*/  ISETP.GT.AND P2, PT, R167.reuse, 0x58, PT ;  /* 0x00000058a700780c */ /* 0x040fe40003f44270 */
[----:B---3--:R-:W-:Y:S01]  /*4680*/  FSEL R10, R10, -INF , P3 ;  /* 0xff8000000a0a7808 */ /* 0x008fe20001800000 */
[----:B------:R-:W3:Y:S01]  /*4690*/  MUFU.TANH R206, R206 ;  /* 0x000000ce00ce7308 */ /* 0x000ee20000002400 */
[----:B------:R-:W-:Y:S02]  /*46a0*/  FMNMX.FTZ R5, R12, R5, !PT ;  /* 0x000000050c057209 */ /* 0x000fe40007810000 */
[----:B------:R-:W-:Y:S02]  /*46b0*/  ISETP.GT.AND P3, PT, R167, 0x59, PT ;  /* 0x00000059a700780c */ /* 0x000fe40003f64270 */
[----:B--2---:R-:W-:-:S02]  /*46c0*/  FSEL R4, R4, -INF , P2 ;  /* 0xff80000004047808 */ /* 0x004fc40001000000 */
[----:B------:R-:W-:Y:S01]  /*46d0*/  FMNMX.FTZ R5, R10, R5, !PT ;  /* 0x000000050a057209 */ /* 0x000fe20007810000 */
[----:B------:R-:W2:Y:S01]  /*46e0*/  MUFU.TANH R155, R155 ;  /* 0x0000009b009b7308 */ /* 0x000ea20000002400 */
[----:B-1----:R-:W-:Y:S02]  /*46f0*/  FSEL R9, R9, -INF , P3 ;  /* 0xff80000009097808 */ /* 0x002fe40001800000 */
[----:B------:R-:W-:Y:S02]  /*4700*/  FMNMX.FTZ R178, R4, R5, !PT ;  /* 0x0000000504b27209 */ /* 0x000fe40007810000 */
[C---:B------:R-:W-:Y:S02]  /*4710*/  ISETP.GT.AND P3, PT, R192.reuse, RZ, PT ;  /* 0x000000ffc000720c */ /* 0x040fe40003f64270 */
[----:B------:R-:W-:Y:S01]  /*4720*/  FMNMX.FTZ R178, R9, R178, !PT ;  /* 0x000000b209b27209 */ /* 0x000fe20007810000 */
[----:B------:R-:W1:Y:S01]  /*4730*/  MUFU.TANH R158, R158 ;  /* 0x0000009e009e7308 */ /* 0x000e620000002400 */
[----:B------:R-:W-:-:S02]  /*4740*/  ISETP.GT.AND P4, PT, R192, 0x1, PT ;  /* 0x00000001c000780c */ /* 0x000fc40003f84270 */
[----:B---3--:R-:W-:Y:S01]  /*4750*/  FSEL R167, R206, -INF , P3 ;  /* 0xff800000cea77808 */ /* 0x008fe20001800000 */
[----:B------:R-:W3:Y:S01]  /*4760*/  SHFL.BFLY PT, R5, R178, 0x2, 0x1f ;  /* 0x0c401f00b2057f89 */ /* 0x000ee200000e0000 */
[----:B------:R-:W-:-:S03]  /*4770*/  ISETP.GT.AND P3, PT, R192, 0x8, PT ;  /* 0x00000008c000780c */ /* 0x000fc60003f64270 */
[----:B------:R-:W4:Y:S01]  /*4780*/  MUFU.TANH R157, R157 ;  /* 0x0000009d009d7308 */ /* 0x000f220000002400 */
[----:B--2---:R-:W-:Y:S02]  /*4790*/  FSEL R155, R155, -INF , P4 ;  /* 0xff8000009b9b7808 */ /* 0x004fe40002000000 */
[----:B------:R-:W-:-:S05]  /*47a0*/  ISETP.GT.AND P4, PT, R192, 0x9, PT ;  /* 0x00000009c000780c */ /* 0x000fca0003f84270 */
[----:B------:R-:W2:Y:S01]  /*47b0*/  MUFU.TANH R161, R161 ;  /* 0x000000a100a17308 */ /* 0x000ea20000002400 */
[----:B-1----:R-:W-:Y:S02]  /*47c0*/  FSEL R158, R158, -INF , P3 ;  /* 0xff8000009e9e7808 */ /* 0x002fe40001800000 */
[----:B------:R-:W-:-:S05]  /*47d0*/  ISETP.GT.AND P3, PT, R192, 0x10, PT ;  /* 0x00000010c000780c */ /* 0x000fca0003f64270 */
[----:B------:R-:W1:Y:S01]  /*47e0*/  MUFU.TANH R160, R160 ;  /* 0x000000a000a07308 */ /* 0x000e620000002400 */
[----:B----4-:R-:W-:Y:S02]  /*47f0*/  FSEL R157, R157, -INF , P4 ;  /* 0xff8000009d9d7808 */ /* 0x010fe40002000000 */
[----:B------:R-:W-:Y:S02]  /*4800*/  ISETP.GT.AND P4, PT, R192, 0x11, PT ;  /* 0x00000011c000780c */ /* 0x000fe40003f84270 */
[----:B---3--:R-:W-:-:S03]  /*4810*/  FMNMX.FTZ R169, R178, R5, !PT ;  /* 0x00000005b2a97209 */ /* 0x008fc60007810000 */
[----:B------:R-:W3:Y:S01]  /*4820*/  MUFU.TANH R162, R162 ;  /* 0x000000a200a27308 */ /* 0x000ee20000002400 */
[----:B--2---:R-:W-:Y:S01]  /*4830*/  FSEL R161, R161, -INF , P3 ;  /* 0xff800000a1a17808 */ /* 0x004fe20001800000 */
[----:B------:R-:W2:Y:S01]  /*4840*/  SHFL.BFLY PT, R178, R169, 0x1, 0x1f ;  /* 0x0c201f00a9b27f89 */ /* 0x000ea200000e0000 */
[----:B------:R-:W-:-:S05]  /*4850*/  ISETP.GT.AND P3, PT, R192, 0x18, PT ;  /* 0x00000018c000780c */ /* 0x000fca0003f64270 */
[----:B------:R-:W4:Y:S01]  /*4860*/  MUFU.TANH R163, R163 ;  /* 0x000000a300a37308 */ /* 0x000f220000002400 */
[----:B-1----:R-:W-:Y:S02]  /*4870*/  FSEL R160, R160, -INF , P4 ;  /* 0xff800000a0a07808 */ /* 0x002fe40002000000 */
[----:B------:R-:W-:-:S05]  /*4880*/  ISETP.GT.AND P4, PT, R192, 0x19, PT ;  /* 0x00000019c000780c */ /* 0x000fca0003f84270 */
[----:B------:R-:W1:Y:S01]  /*4890*/  MUFU.TANH R164, R164 ;  /* 0x000000a400a47308 */ /* 0x000e620000002400 */
[----:B---3--:R-:W-:Y:S02]  /*48a0*/  FSEL R162, R162, -INF , P3 ;  /* 0xff800000a2a27808 */ /* 0x008fe40001800000 */
[----:B------:R-:W-:-:S05]  /*48b0*/  ISETP.GT.AND P3, PT, R192, 0x20, PT ;  /* 0x00000020c000780c */ /* 0x000fca0003f64270 */
[----:B------:R-:W3:Y:S01]  /*48c0*/  MUFU.TANH R165, R165 ;  /* 0x000000a500a57308 */ /* 0x000ee20000002400 */
[----:B--2---:R-:W-:Y:S02]  /*48d0*/  FMNMX.FTZ R5, R169, R178, !PT ;  /* 0x000000b2a9057209 */ /* 0x004fe40007810000 */
[----:B------:R-:W-:Y:S02]  /*48e0*/  FMNMX.FTZ R178, R167, R8, !PT ;  /* 0x00000008a7b27209 */ /* 0x000fe40007810000 */
[C---:B------:R-:W-:Y:S01]  /*48f0*/  FSETP.NEU.FTZ.AND P2, PT, R5.reuse, -INF , PT ;  /* 0xff8000000500780b */ /* 0x040fe20003f5d000 */
[----:B------:R-:W-:Y:S01]  /*4900*/  FMUL.FTZ R169, R5, UR27 ;  /* 0x0000001b05a97c20 */ /* 0x000fe20008410000 */
[----:B------:R-:W-:Y:S01]  /*4910*/  FMNMX.FTZ R171, R155, R178, !PT ;  /* 0x000000b29bab7209 */ /* 0x000fe20007810000 */
[----:B------:R-:W2:Y:S03]  /*4920*/  MUFU.TANH R166, R166 ;  /* 0x000000a600a67308 */ /* 0x000ea60000002400 */
[----:B------:R-:W-:-:S02]  /*4930*/  FMNMX.FTZ R178, R158, R171, !PT ;  /* 0x000000ab9eb27209 */ /* 0x000fc40007810000 */
[----:B------:R-:W-:Y:S02]  /*4940*/  FSEL R169, R169, RZ, P2 ;  /* 0x000000ffa9a97208 */ /* 0x000fe40001000000 */
[----:B------:R-:W-:Y:S01]  /*4950*/  FMNMX.FTZ R178, R157, R178, !PT ;  /* 0x000000b29db27209 */ /* 0x000fe20007810000 */
[----:B------:R-:W5:Y:S02]  /*4960*/  MUFU.TANH R181, R181 ;  /* 0x000000b500b57308 */ /* 0x000f640000002400 */
[--C-:B------:R-:W-:Y:S01]  /*4970*/  FFMA.FTZ R194, R176, UR27, -R169.reuse ;  /* 0x0000001bb0c27c23 */ /* 0x100fe200080108a9 */
[----:B------:R-:W-:Y:S01]  /*4980*/  FMNMX.FTZ R173, R161, R178, !PT ;  /* 0x000000b2a1ad7209 */ /* 0x000fe20007810000 */
[--C-:B------:R-:W-:Y:S01]  /*4990*/  FFMA.FTZ R172, R172, UR27, -R169.reuse ;  /* 0x0000001bacac7c23 */ /* 0x100fe200080108a9 */
[--C-:B------:R-:W-:Y:S01]  /*49a0*/  FFMA.FTZ R171, R212, UR27, -R169.reuse ;  /* 0x0000001bd4ab7c23 */ /* 0x100fe200080108a9 */
[--C-:B------:R-:W-:Y:S01]  /*49b0*/  FFMA.FTZ R210, R210, UR27, -R169.reuse ;  /* 0x0000001bd2d27c23 */ /* 0x100fe200080108a9 */
[----:B------:R-:W-:Y:S01]  /*49c0*/  FMNMX.FTZ R175, R160, R173, !PT ;  /* 0x000000ada0af7209 */ /* 0x000fe20007810000 */
[----:B------:R-:W5:Y:S01]  /*49d0*/  MUFU.TANH R184, R184 ;  /* 0x000000b800b87308 */ /* 0x000f620000002400 */
[----:B----4-:R-:W-:Y:S01]  /*49e0*/  FSEL R173, R163, -INF , P4 ;  /* 0xff800000a3ad7808 */ /* 0x010fe20002000000 */
        /* <DEDUP_REMOVED lines=14> */
[----:B------:R-:W3:Y:S01]  /*4ad0*/  MUFU.TANH R182, R182 ;  /* 0x000000b600b67308 */ /* 0x000ee20000002400 */
[----:B--2---:R-:W-:Y:S01]  /*4ae0*/  FSEL R177, R166, -INF , P3 ;  /* 0xff800000a6b17808 */ /* 0x004fe20001800000 */
[----:B------:R-:W-:Y:S01]  /*4af0*/  FFMA.FTZ R166, R180, UR27, -R169 ;  /* 0x0000001bb4a67c23 */ /* 0x000fe200080108a9 */
[----:B------:R-:W-:-:S02]  /*4b00*/  ISETP.GT.AND P4, PT, R192, 0x29, PT ;  /* 0x00000029c000780c */ /* 0x000fc40003f84270 */
[----:B------:R-:W-:Y:S02]  /*4b10*/  FMNMX.FTZ R180, R165, R178, !PT ;  /* 0x000000b2a5b47209 */ /* 0x000fe40007810000 */
[----:B-----5:R-:W-:Y:S01]  /*4b20*/  FSEL R178, R181, -INF , P4 ;  /* 0xff800000b5b27808 */ /* 0x020fe20002000000 */
[----:B------:R-:W2:Y:S01]  /*4b30*/  MUFU.TANH R185, R185 ;  /* 0x000000b900b97308 */ /* 0x000ea20000002400 */
[C---:B------:R-:W-:Y:S02]  /*4b40*/  ISETP.GT.AND P3, PT, R192.reuse, 0x30, PT ;  /* 0x00000030c000780c */ /* 0x040fe40003f64270 */
[----:B------:R-:W-:Y:S02]  /*4b50*/  FMNMX.FTZ R181, R177, R180, !PT ;  /* 0x000000b4b1b57209 */ /* 0x000fe40007810000 */
[----:B------:R-:W-:Y:S02]  /*4b60*/  ISETP.GT.AND P4, PT, R192, 0x31, PT ;  /* 0x00000031c000780c */ /* 0x000fe40003f84270 */
[----:B------:R-:W-:Y:S01]  /*4b70*/  FSEL R180, R184, -INF , P3 ;  /* 0xff800000b8b47808 */ /* 0x000fe20001800000 */
[----:B------:R-:W4:Y:S01]  /*4b80*/  MUFU.TANH R183, R183 ;  /* 0x000000b700b77308 */ /* 0x000f220000002400 */
[----:B------:R-:W-:-:S02]  /*4b90*/  FMNMX.FTZ R181, R178, R181, !PT ;  /* 0x000000b5b2b57209 */ /* 0x000fc40007810000 */
[----:B------:R-:W-:Y:S02]  /*4ba0*/  ISETP.GT.AND P3, PT, R192, 0x38, PT ;  /* 0x00000038c000780c */ /* 0x000fe40003f64270 */
[----:B-1----:R-:W-:Y:S02]  /*4bb0*/  FSEL R176, R179, -INF , P4 ;  /* 0xff800000b3b07808 */ /* 0x002fe40002000000 */
[----:B------:R-:W-:Y:S01]  /*4bc0*/  FMNMX.FTZ R195, R180, R181, !PT ;  /* 0x000000b5b4c37209 */ /* 0x000fe20007810000 */
[----:B------:R-:W1:Y:S01]  /*4bd0*/  MUFU.TANH R187, R187 ;  /* 0x000000bb00bb7308 */ /* 0x000e620000002400 */
[----:B------:R-:W-:Y:S02]  /*4be0*/  ISETP.GT.AND P4, PT, R192, 0x39, PT ;  /* 0x00000039c000780c */ /* 0x000fe40003f84270 */
[----:B---3--:R-:W-:Y:S02]  /*4bf0*/  FSEL R181, R182, -INF , P3 ;  /* 0xff800000b6b57808 */ /* 0x008fe40001800000 */
[----:B------:R-:W-:Y:S01]  /*4c00*/  FMNMX.FTZ R184, R176, R195, !PT ;  /* 0x000000c3b0b87209 */ /* 0x000fe20007810000 */
[----:B------:R-:W-:Y:S01]  /*4c10*/  FFMA.FTZ R195, R154, UR27, -R169 ;  /* 0x0000001b9ac37c23 */ /* 0x000fe200080108a9 */
[----:B--2---:R-:W-:Y:S01]  /*4c20*/  FSEL R182, R185, -INF , P4 ;  /* 0xff800000b9b67808 */ /* 0x004fe20002000000 */
[----:B------:R-:W2:Y:S01]  /*4c30*/  MUFU.TANH R186, R186 ;  /* 0x000000ba00ba7308 */ /* 0x000ea20000002400 */
[----:B------:R-:W-:-:S02]  /*4c40*/  ISETP.GT.AND P3, PT, R192, 0x40, PT ;  /* 0x00000040c000780c */ /* 0x000fc40003f64270 */
[----:B------:R-:W-:Y:S02]  /*4c50*/  FMNMX.FTZ R185, R181, R184, !PT ;  /* 0x000000b8b5b97209 */ /* 0x000fe40007810000 */
[----:B------:R-:W-:Y:S02]  /*4c60*/  ISETP.GT.AND P4, PT, R192, 0x41, PT ;  /* 0x00000041c000780c */ /* 0x000fe40003f84270 */
[----:B----4-:R-:W-:Y:S01]  /*4c70*/  FSEL R184, R183, -INF , P3 ;  /* 0xff800000b7b87808 */ /* 0x010fe20001800000 */
[----:B------:R-:W3:Y:S01]  /*4c80*/  MUFU.TANH R189, R189 ;  /* 0x000000bd00bd7308 */ /* 0x000ee20000002400 */
[----:B------:R-:W-:Y:S01]  /*4c90*/  FMNMX.FTZ R185, R182, R185, !PT ;  /* 0x000000b9b6b97209 */ /* 0x000fe20007810000 */
[----:B------:R-:W-:Y:S01]  /*4ca0*/  FFMA.FTZ R183, R170, UR27, -R169 ;  /* 0x0000001baab77c23 */ /* 0x000fe200080108a9 */
[----:B------:R-:W-:Y:S02]  /*4cb0*/  ISETP.GT.AND P3, PT, R192, 0x48, PT ;  /* 0x00000048c000780c */ /* 0x000fe40003f64270 */
[----:B-1----:R-:W-:-:S02]  /*4cc0*/  FSEL R170, R187, -INF , P4 ;  /* 0xff800000bbaa7808 */ /* 0x002fc40002000000 */
[----:B------:R-:W-:Y:S01]  /*4cd0*/  FMNMX.FTZ R187, R184, R185, !PT ;  /* 0x000000b9b8bb7209 */ /* 0x000fe20007810000 */
[----:B------:R-:W-:Y:S01]  /*4ce0*/  MUFU.TANH R188, R188 ;  /* 0x000000bc00bc7308 */ /* 0x000fe20000002400 */
[----:B--2---:R-:W-:Y:S02]  /*4cf0*/  FSEL R185, R186, -INF , P3 ;  /* 0xff800000bab97808 */ /* 0x004fe40001800000 */
[----:B------:R-:W-:Y:S02]  /*4d00*/  ISETP.GT.AND P4, PT, R192, 0x49, PT ;  /* 0x00000049c000780c */ /* 0x000fe40003f84270 */
[----:B------:R-:W-:Y:S02]  /*4d10*/  FMNMX.FTZ R186, R170, R187, !PT ;  /* 0x000000bbaaba7209 */ /* 0x000fe40007810000 */
[----:B------:R-:W-:Y:S01]  /*4d20*/  ISETP.GT.AND P3, PT, R192, 0x50, PT ;  /* 0x00000050c000780c */ /* 0x000fe20003f64270 */
[----:B------:R-:W1:Y:S01]  /*4d30*/  MUFU.TANH R190, R190 ;  /* 0x000000be00be7308 */ /* 0x000e620000002400 */
[----:B---3--:R-:W-:-:S02]  /*4d40*/  FSEL R187, R189, -INF , P4 ;  /* 0xff800000bdbb7808 */ /* 0x008fc40002000000 */
[----:B------:R-:W-:-:S05]  /*4d50*/  ISETP.GT.AND P4, PT, R192, 0x51, PT ;  /* 0x00000051c000780c */ /* 0x000fca0003f84270 */
[----:B------:R-:W2:Y:S08]  /*4d60*/  MUFU.TANH R191, R191 ;  /* 0x000000bf00bf7308 */ /* 0x000eb00000002400 */
[----:B------:R-:W3:Y:S01]  /*4d70*/  MUFU.TANH R193, R193 ;  /* 0x000000c100c17308 */ /* 0x000ee20000002400 */
[----:B-1----:R-:W-:Y:S02]  /*4d80*/  FSEL R190, R190, -INF , P4 ;  /* 0xff800000bebe7808 */ /* 0x002fe40002000000 */
[----:B------:R-:W-:-:S05]  /*4d90*/  ISETP.GT.AND P4, PT, R192, 0x59, PT ;  /* 0x00000059c000780c */ /* 0x000fca0003f84270 */
[----:B------:R1:W-:Y:S08]  /*4da0*/  MUFU.EX2 R179, R194 ;  /* 0x000000c200b37308 */ /* 0x0003f00000000800 */
[----:B------:R-:W-:Y:S01]  /*4db0*/  MUFU.EX2 R172, R172 ;  /* 0x000000ac00ac7308 */ /* 0x000fe20000000800 */
[----:B-1----:R-:W-:Y:S02]  /*4dc0*/  FMNMX.FTZ R194, R185, R186, !PT ;  /* 0x000000bab9c27209 */ /* 0x002fe40007810000 */
[----:B------:R-:W-:Y:S01]  /*4dd0*/  FSEL R186, R188, -INF , P3 ;  /* 0xff800000bcba7808 */ /* 0x000fe20001800000 */
[--C-:B------:R-:W-:Y:S01]  /*4de0*/  FFMA.FTZ R188, R156, UR27, -R169.reuse ;  /* 0x0000001b9cbc7c23 */ /* 0x100fe200080108a9 */
[----:B------:R-:W-:Y:S01]  /*4df0*/  FMNMX.FTZ R189, R187, R194, !PT ;  /* 0x000000c2bbbd7209 */ /* 0x000fe20007810000 */
[--C-:B------:R-:W-:Y:S01]  /*4e00*/  FFMA.FTZ R194, R15, UR27, -R169.reuse ;  /* 0x0000001b0fc27c23 */ /* 0x100fe200080108a9 */
[----:B------:R-:W-:Y:S01]  /*4e10*/  ISETP.GT.AND P3, PT, R192, 0x58, PT ;  /* 0x00000058c000780c */ /* 0x000fe20003f64270 */
[--C-:B------:R-:W-:Y:S01]  /*4e20*/  FFMA.FTZ R15, R20, UR27, -R169.reuse ;  /* 0x0000001b140f7c23 */ /* 0x100fe200080108a9 */
[----:B------:R-:W-:Y:S01]  /*4e30*/  FMNMX.FTZ R189, R186, R189, !PT ;  /* 0x000000bdbabd7209 */ /* 0x000fe20007810000 */
[--C-:B------:R-:W-:Y:S01]  /*4e40*/  FFMA.FTZ R20, R13, UR27, -R169.reuse ;  /* 0x0000001b0d147c23 */ /* 0x100fe200080108a9 */
[----:B--2---:R-:W-:Y:S01]  /*4e50*/  FSEL R191, R191, -INF , P3 ;  /* 0xff800000bfbf7808 */ /* 0x004fe20001800000 */
[--C-:B------:R-:W-:Y:S01]  /*4e60*/  FFMA.FTZ R13, R14, UR27, -R169.reuse ;  /* 0x0000001b0e0d7c23 */ /* 0x100fe200080108a9 */
[----:B------:R-:W-:Y:S01]  /*4e70*/  FMNMX.FTZ R192, R190, R189, !PT ;  /* 0x000000bdbec07209 */ /* 0x000fe20007810000 */
[--C-:B------:R-:W-:Y:S01]  /*4e80*/  FFMA.FTZ R14, R11, UR27, -R169.reuse ;  /* 0x0000001b0b0e7c23 */ /* 0x100fe200080108a9 */
[----:B---3--:R-:W-:Y:S01]  /*4e90*/  FSEL R156, R193, -INF , P4 ;  /* 0xff800000c19c7808 */ /* 0x008fe20002000000 */
[--C-:B------:R-:W-:Y:S01]  /*4ea0*/  FFMA.FTZ R11, R12, UR27, -R169.reuse ;  /* 0x0000001b0c0b7c23 */ /* 0x100fe200080108a9 */
[----:B------:R-:W-:Y:S01]  /*4eb0*/  FMNMX.FTZ R189, R191, R192, !PT ;  /* 0x000000c0bfbd7209 */ /* 0x000fe20007810000 */
[--C-:B------:R-:W-:Y:S01]  /*4ec0*/  FFMA.FTZ R192, R21, UR27, -R169.reuse ;  /* 0x0000001b15c07c23 */ /* 0x100fe200080108a9 */
[--C-:B------:R-:W-:Y:S01]  /*4ed0*/  FFMA.FTZ R21, R152, UR27, -R169.reuse ;  /* 0x0000001b98157c23 */ /* 0x100fe200080108a9 */
[--C-:B------:R-:W-:Y:S01]  /*4ee0*/  FFMA.FTZ R12, R4, UR27, -R169.reuse ;  /* 0x0000001b040c7c23 */ /* 0x100fe200080108a9 */
[----:B------:R-:W-:Y:S01]  /*4ef0*/  FMNMX.FTZ R154, R156, R189, !PT ;  /* 0x000000bd9c9a7209 */ /* 0x000fe20007810000 */
[----:B------:R-:W-:Y:S04]  /*4f00*/  MUFU.EX2 R171, R171 ;  /* 0x000000ab00ab7308 */ /* 0x000fe80000000800 */
[----:B------:R-:W1:Y:S04]  /*4f10*/  SHFL.BFLY PT, R193, R154, 0x2, 0x1f ;  /* 0x0c401f009ac17f89 */ /* 0x000e6800000e0000 */
[----:B------:R2:W-:Y:S08]  /*4f20*/  MUFU.EX2 R163, R210 ;  /* 0x000000d200a37308 */ /* 0x0005f00000000800 */
[----:B------:R-:W-:Y:S08]  /*4f30*/  MUFU.EX2 R164, R164 ;  /* 0x000000a400a47308 */ /* 0x000ff00000000800 */
[----:B------:R-:W-:Y:S01]  /*4f40*/  MUFU.EX2 R166, R166 ;  /* 0x000000a600a67308 */ /* 0x000fe20000000800 */
[----:B-1----:R-:W-:Y:S01]  /*4f50*/  FMNMX.FTZ R193, R154, R193, !PT ;  /* 0x000000c19ac17209 */ /* 0x002fe20007810000 */
[----:B------:R-:W-:-:S06]  /*4f60*/  FFMA.FTZ R154, R9, UR27, -R169 ;  /* 0x0000001b099a7c23 */ /* 0x000fcc00080108a9 */
[----:B------:R-:W-:Y:S01]  /*4f70*/  MUFU.EX2 R174, R174 ;  /* 0x000000ae00ae7308 */ /* 0x000fe20000000800 */
[----:B------:R-:W1:Y:S07]  /*4f80*/  SHFL.BFLY PT, R152, R193, 0x1, 0x1f ;  /* 0x0c201f00c1987f89 */ /* 0x000e6e00000e0000 */
[----:B------:R-:W-:Y:S08]  /*4f90*/  MUFU.EX2 R183, R183 ;  /* 0x000000b700b77308 */ /* 0x000ff00000000800 */
[----:B------:R-:W-:Y:S08]  /*4fa0*/  MUFU.EX2 R168, R168 ;  /* 0x000000a800a87308 */ /* 0x000ff00000000800 */
[----:B------:R-:W-:Y:S01]  /*4fb0*/  MUFU.EX2 R159, R159 ;  /* 0x0000009f009f7308 */ /* 0x000fe20000000800 */
[----:B-1----:R-:W-:-:S02]  /*4fc0*/  FMNMX.FTZ R4, R193, R152, !PT ;  /* 0x00000098c1047209 */ /* 0x002fc40007810000 */
[----:B------:R-:W-:Y:S02]  /*4fd0*/  FSEL R152, R5, RZ, P2 ;  /* 0x000000ff05987208 */ /* 0x000fe40001000000 */
[C---:B------:R-:W-:Y:S01]  /*4fe0*/  FSETP.NEU.FTZ.AND P2, PT, R4.reuse, -INF , PT ;  /* 0xff8000000400780b */ /* 0x040fe20003f5d000 */
[----:B------:R-:W-:Y:S02]  /*4ff0*/  FMUL.FTZ R169, R4, UR27 ;  /* 0x0000001b04a97c20 */ /* 0x000fe40008410000 */
[----:B------:R-:W-:Y:S01]  /*5000*/  FADD.FTZ R9, -R152, R7 ;  /* 0x0000000798097221 */ /* 0x000fe20000010100 */
[----:B------:R-:W-:Y:S02]  /*5010*/  MUFU.EX2 R188, R188 ;  /* 0x000000bc00bc7308 */ /* 0x000fe40000000800 */
[----:B------:R-:W-:Y:S01]  /*5020*/  FSEL R152, R169, RZ, P2 ;  /* 0x000000ffa9987208 */ /* 0x000fe20001000000 */
[----:B------:R-:W-:-:S04]  /*5030*/  FMUL.FTZ R9, R9, UR27 ;  /* 0x0000001b09097c20 */ /* 0x000fc80008410000 */
[--C-:B--2---:R-:W-:Y:S01]  /*5040*/  FFMA.FTZ R210, R165, UR27, -R152.reuse ;  /* 0x0000001ba5d27c23 */ /* 0x104fe20008010898 */
[----:B------:R1:W2:Y:S01]  /*5050*/  MUFU.EX2 R169, R9 ;  /* 0x0000000900a97308 */ /* 0x0002a20000000800 */
[--C-:B------:R-:W-:Y:S01]  /*5060*/  FFMA.FTZ R165, R177, UR27, -R152.reuse ;  /* 0x0000001bb1a57c23 */ /* 0x100fe20008010898 */
[--C-:B------:R-:W-:Y:S01]  /*5070*/  FFMA.FTZ R177, R181, UR27, -R152.reuse ;  /* 0x0000001bb5b17c23 */ /* 0x100fe20008010898 */
[--C-:B------:R-:W-:Y:S01]  /*5080*/  FFMA.FTZ R181, R184, UR27, -R152.reuse ;  /* 0x0000001bb8b57c23 */ /* 0x100fe20008010898 */
[--C-:B------:R-:W-:Y:S01]  /*5090*/  FFMA.FTZ R184, R185, UR27, -R152.reuse ;  /* 0x0000001bb9b87c23 */ /* 0x100fe20008010898 */
[----:B------:R-:W-:Y:S02]  /*50a0*/  IMAD.U32 R185, RZ, RZ, UR30 ;  /* 0x0000001effb97e24 */ /* 0x000fe4000f8e00ff */
[--C-:B------:R-:W-:Y:S01]  /*50b0*/  FFMA.FTZ R167, R167, UR27, -R152.reuse ;  /* 0x0000001ba7a77c23 */ /* 0x100fe20008010898 */
[--C-:B------:R-:W-:Y:S01]  /*50c0*/  FFMA.FTZ R196, R155, UR27, -R152.reuse ;  /* 0x0000001b9bc47c23 */ /* 0x100fe20008010898 */
[----:B------:R2:W-:Y:S01]  /*50d0*/  MUFU.EX2 R7, R154 ;  /* 0x0000009a00077308 */ /* 0x0005e20000000800 */
[----:B-1----:R-:W-:Y:S01]  /*50e0*/  IADD3 R9, -R23, 0xb, RZ ;  /* 0x0000000b17097810 */ /* 0x002fe20007ffe1ff */
[--C-:B------:R-:W-:Y:S01]  /*50f0*/  FFMA.FTZ R155, R158, UR27, -R152.reuse ;  /* 0x0000001b9e9b7c23 */ /* 0x100fe20008010898 */
[--C-:B------:R-:W-:Y:S01]  /*5100*/  FFMA.FTZ R198, R157, UR27, -R152.reuse ;  /* 0x0000001b9dc67c23 */ /* 0x100fe20008010898 */
[--C-:B------:R-:W-:Y:S01]  /*5110*/  FFMA.FTZ R157, R161, UR27, -R152.reuse ;  /* 0x0000001ba19d7c23 */ /* 0x100fe20008010898 */
[--C-:B------:R-:W-:Y:S01]  /*5120*/  FFMA.FTZ R206, R160, UR27, -R152.reuse ;  /* 0x0000001ba0ce7c23 */ /* 0x100fe20008010898 */
[--C-:B------:R-:W-:Y:S01]  /*5130*/  FFMA.FTZ R161, R162, UR27, -R152.reuse ;  /* 0x0000001ba2a17c23 */ /* 0x100fe20008010898 */
[----:B------:R-:W-:Y:S01]  /*5140*/  FFMA.FTZ R208, R173, UR27, -R152 ;  /* 0x0000001badd07c23 */ /* 0x000fe20008010898 */
[----:B------:R-:W1:Y:S01]  /*5150*/  MUFU.EX2 R189, R195 ;  /* 0x000000c300bd7308 */ /* 0x000e620000000800 */
[----:B--2---:R-:W-:Y:S01]  /*5160*/  FFMA.FTZ R154, R169, R3, R172 ;  /* 0x00000003a99a7223 */ /* 0x004fe200000100ac */
[--C-:B------:R-:W-:Y:S01]  /*5170*/  FFMA.FTZ R173, R175, UR27, -R152.reuse ;  /* 0x0000001bafad7c23 */ /* 0x100fe20008010898 */
[--C-:B------:R-:W-:Y:S01]  /*5180*/  FFMA.FTZ R178, R178, UR27, -R152.reuse ;  /* 0x0000001bb2b27c23 */ /* 0x100fe20008010898 */
[----:B------:R-:W-:Y:S01]  /*5190*/  FFMA.FTZ R175, R180, UR27, -R152 ;  /* 0x0000001bb4af7c23 */ /* 0x000fe20008010898 */
[----:B------:R-:W-:Y:S01]  /*51a0*/  FADD.FTZ R154, R171, R154 ;  /* 0x0000009aab9a7221 */ /* 0x000fe20000010000 */
[--C-:B------:R-:W-:Y:S01]  /*51b0*/  FFMA.FTZ R176, R176, UR27, -R152.reuse ;  /* 0x0000001bb0b07c23 */ /* 0x100fe20008010898 */
[----:B------:R-:W-:Y:S01]  /*51c0*/  FFMA.FTZ R180, R182, UR27, -R152 ;  /* 0x0000001bb6b47c23 */ /* 0x000fe20008010898 */
[----:B------:R-:W2:Y:S01]  /*51d0*/  MUFU.EX2 R153, R153 ;  /* 0x0000009900997308 */ /* 0x000ea20000000800 */
[----:B------:R-:W-:Y:S01]  /*51e0*/  FADD.FTZ R3, R163, R154 ;  /* 0x0000009aa3037221 */ /* 0x000fe20000010000 */
[--C-:B------:R-:W-:Y:S01]  /*51f0*/  FFMA.FTZ R182, R170, UR27, -R152.reuse ;  /* 0x0000001baab67c23 */ /* 0x100fe20008010898 */
[--C-:B------:R-:W-:Y:S01]  /*5200*/  FFMA.FTZ R187, R187, UR27, -R152.reuse ;  /* 0x0000001bbbbb7c23 */ /* 0x100fe20008010898 */
[--C-:B------:R-:W-:Y:S01]  /*5210*/  FFMA.FTZ R186, R186, UR27, -R152.reuse ;  /* 0x0000001bbaba7c23 */ /* 0x100fe20008010898 */
[----:B------:R-:W-:Y:S01]  /*5220*/  FADD.FTZ R3, R164, R3 ;  /* 0x00000003a4037221 */ /* 0x000fe20000010000 */
[--C-:B------:R-:W-:Y:S01]  /*5230*/  FFMA.FTZ R190, R190, UR27, -R152.reuse ;  /* 0x0000001bbebe7c23 */ /* 0x100fe20008010898 */
[----:B------:R-:W-:Y:S01]  /*5240*/  FFMA.FTZ R191, R191, UR27, -R152 ;  /* 0x0000001bbfbf7c23 */ /* 0x000fe20008010898 */
[----:B------:R-:W3:Y:S01]  /*5250*/  MUFU.EX2 R192, R192 ;  /* 0x000000c000c07308 */ /* 0x000ee20000000800 */
[----:B------:R-:W-:Y:S01]  /*5260*/  FADD.FTZ R154, R166, R3 ;  /* 0x00000003a69a7221 */ /* 0x000fe20000010000 */
[----:B------:R-:W-:Y:S01]  /*5270*/  F2FP.F16.F32.PACK_AB R160, R159, R168 ;  /* 0x000000a89fa0723e */ /* 0x000fe200000000ff */
[-C--:B------:R-:W-:Y:S01]  /*5280*/  FMUL.FTZ R24, R24, R169.reuse ;  /* 0x000000a918187220 */ /* 0x080fe20000410000 */
[-C--:B------:R-:W-:Y:S01]  /*5290*/  FMUL.FTZ R25, R25, R169.reuse ;  /* 0x000000a919197220 */ /* 0x080fe20000410000 */
[----:B------:R-:W-:Y:S01]  /*52a0*/  FADD.FTZ R3, R179, R154 ;  /* 0x0000009ab3037221 */ /* 0x000fe20000010000 */
[-C--:B------:R-:W-:Y:S01]  /*52b0*/  FMUL.FTZ R28, R28, R169.reuse ;  /* 0x000000a91c1c7220 */ /* 0x080fe20000410000 */
[-C--:B------:R-:W-:Y:S01]  /*52c0*/  FMUL.FTZ R29, R29, R169.reuse ;  /* 0x000000a91d1d7220 */ /* 0x080fe20000410000 */
[----:B------:R-:W4:Y:S01]  /*52d0*/  MUFU.EX2 R21, R21 ;  /* 0x0000001500157308 */ /* 0x000f220000000800 */
        /* <DEDUP_REMOVED lines=27> */
[-C--:B------:R-:W-:Y:S01]  /*5490*/  FMUL.FTZ R65, R65, R169.reuse ;  /* 0x000000a941417220 */ /* 0x080fe20000410000 */
[----:B---3--:R-:W-:Y:S01]  /*54a0*/  FADD.FTZ R154, R192, R3 ;  /* 0x00000003c09a7221 */ /* 0x008fe20000010000 */
[----:B------:R-:W-:Y:S01]  /*54b0*/  @!P1 IADD3 R3, R185, 0x22840, RZ ;  /* 0x00022840b9039810 */ /* 0x000fe20007ffe0ff */
[-C--:B------:R-:W-:Y:S01]  /*54c0*/  FMUL.FTZ R68, R68, R169.reuse ;  /* 0x000000a944447220 */ /* 0x080fe20000410000 */
[----:B------:R-:W2:Y:S01]  /*54d0*/  MUFU.EX2 R13, R13 ;  /* 0x0000000d000d7308 */ /* 0x000ea20000000800 */
[----:B----4-:R-:W-:Y:S01]  /*54e0*/  FADD.FTZ R193, R21, R154 ;  /* 0x0000009a15c17221 */ /* 0x010fe20000010000 */
[----:B------:R-:W-:Y:S01]  /*54f0*/  @!P1 PRMT R3, RZ, 0x654, R3 ;  /* 0x00000654ff039816 */ /* 0x000fe20000000003 */
[----:B------:R3:W-:Y:S06]  /*5500*/  BAR.ARV R9, 0x100 ;  /* 0x000400090000751d */ /* 0x0007ec0000002000 */
[----:B------:R-:W4:Y:S01]  /*5510*/  MUFU.EX2 R14, R14 ;  /* 0x0000000e000e7308 */ /* 0x000f220000000800 */
[----:B-----5:R-:W-:Y:S01]  /*5520*/  FADD.FTZ R154, R194, R193 ;  /* 0x000000c1c29a7221 */ /* 0x020fe20000010000 */
[----:B------:R-:W-:Y:S01]  /*5530*/  FSEL R193, R4, RZ, P2 ;  /* 0x000000ff04c17208 */ /* 0x000fe20001000000 */
[----:B------:R5:W-:Y:S01]  /*5540*/  @!P1 SYNCS.ARRIVE.TRANS64.RED.A1T0 RZ, [R3+URZ], RZ ;  /* 0x000000ff03ff99a7 */ /* 0x000be2000810043f */
[-C--:B------:R-:W-:Y:S01]  /*5550*/  FMUL.FTZ R69, R69, R169.reuse ;  /* 0x000000a945457220 */ /* 0x080fe20000410000 */
[----:B------:R-:W-:Y:S01]  /*5560*/  FADD.FTZ R195, R15, R154 ;  /* 0x0000009a0fc37221 */ /* 0x000fe20000010000 */
[-C--:B------:R-:W-:Y:S01]  /*5570*/  FMUL.FTZ R72, R72, R169.reuse ;  /* 0x000000a948487220 */ /* 0x080fe20000410000 */
[----:B------:R-:W-:Y:S01]  /*5580*/  FMUL.FTZ R73, R73, R169 ;  /* 0x000000a949497220 */ /* 0x000fe20000410000 */
[----:B------:R-:W3:Y:S01]  /*5590*/  MUFU.EX2 R11, R11 ;  /* 0x0000000b000b7308 */ /* 0x000ee20000000800 */
[----:B-1----:R-:W-:Y:S01]  /*55a0*/  FADD.FTZ R154, R20, R195 ;  /* 0x000000c3149a7221 */ /* 0x002fe20000010000 */
[----:B------:R-:W-:Y:S01]  /*55b0*/  FFMA.FTZ R195, R156, UR27, -R152 ;  /* 0x0000001b9cc37c23 */ /* 0x000fe20008010898 */
[----:B-----5:R-:W-:Y:S01]  /*55c0*/  FADD.FTZ R3, -R193, R8 ;  /* 0x00000008c1037221 */ /* 0x020fe20000010100 */
[----:B------:R-:W-:Y:S01]  /*55d0*/  F2FP.F16.F32.PACK_AB R152, R171, R172 ;  /* 0x000000acab98723e */ /* 0x000fe200000000ff */
[----:B--2---:R-:W-:Y:S01]  /*55e0*/  FADD.FTZ R197, R13, R154 ;  /* 0x0000009a0dc57221 */ /* 0x004fe20000010000 */
[----:B------:R-:W-:Y:S01]  /*55f0*/  F2FP.F16.F32.PACK_AB R154, R164, R163 ;  /* 0x000000a3a49a723e */ /* 0x000fe200000000ff */
[----:B------:R-:W-:Y:S01]  /*5600*/  FMUL.FTZ R3, R3, UR27 ;  /* 0x0000001b03037c20 */ /* 0x000fe20008410000 */
[----:B------:R-:W1:Y:S01]  /*5610*/  MUFU.EX2 R10, R10 ;  /* 0x0000000a000a7308 */ /* 0x000e620000000800 */
[----:B----4-:R-:W-:Y:S01]  /*5620*/  FADD.FTZ R158, R14, R197 ;  /* 0x000000c50e9e7221 */ /* 0x010fe20000010000 */
[----:B------:R-:W-:Y:S01]  /*5630*/  F2FP.F16.F32.PACK_AB R164, R192, R153 ;  /* 0x00000099c0a4723e */ /* 0x000fe200000000ff */
[-C--:B------:R-:W-:Y:S01]  /*5640*/  FMUL.FTZ R76, R76, R169.reuse ;  /* 0x000000a94c4c7220 */ /* 0x080fe20000410000 */
[----:B------:R-:W-:Y:S01]  /*5650*/  F2FP.F16.F32.PACK_AB R156, R179, R166 ;  /* 0x000000a6b39c723e */ /* 0x000fe200000000ff */
[-C--:B------:R-:W-:Y:S01]  /*5660*/  FMUL.FTZ R77, R77, R169.reuse ;  /* 0x000000a94d4d7220 */ /* 0x080fe20000410000 */
[-C--:B------:R-:W-:Y:S01]  /*5670*/  FMUL.FTZ R80, R80, R169.reuse ;  /* 0x000000a950507220 */ /* 0x080fe20000410000 */
[-C--:B------:R-:W-:Y:S01]  /*5680*/  FMUL.FTZ R81, R81, R169.reuse ;  /* 0x000000a951517220 */ /* 0x080fe20000410000 */
[----:B------:R-:W2:Y:S01]  /*5690*/  MUFU.EX2 R12, R12 ;  /* 0x0000000c000c7308 */ /* 0x000ea20000000800 */
[----:B---3--:R-:W-:Y:S01]  /*56a0*/  FADD.FTZ R163, R11, R158 ;  /* 0x0000009e0ba37221 */ /* 0x008fe20000010000 */
[----:B------:R-:W-:Y:S01]  /*56b0*/  F2FP.F16.F32.PACK_AB R158, R183, R174 ;  /* 0x000000aeb79e723e */ /* 0x000fe200000000ff */
[-C--:B------:R-:W-:Y:S01]  /*56c0*/  FMUL.FTZ R84, R84, R169.reuse ;  /* 0x000000a954547220 */ /* 0x080fe20000410000 */
[-C--:B------:R-:W-:Y:S01]  /*56d0*/  FMUL.FTZ R85, R85, R169.reuse ;  /* 0x000000a955557220 */ /* 0x080fe20000410000 */
[-C--:B------:R-:W-:Y:S01]  /*56e0*/  FMUL.FTZ R88, R88, R169.reuse ;  /* 0x000000a958587220 */ /* 0x080fe20000410000 */
[-C--:B------:R-:W-:Y:S01]  /*56f0*/  FMUL.FTZ R89, R89, R169.reuse ;  /* 0x000000a959597220 */ /* 0x080fe20000410000 */
[----:B------:R-:W-:Y:S01]  /*5700*/  FMUL.FTZ R92, R92, R169 ;  /* 0x000000a95c5c7220 */ /* 0x000fe20000410000 */
[----:B------:R-:W-:Y:S01]  /*5710*/  MUFU.EX2 R167, R167 ;  /* 0x000000a700a77308 */ /* 0x000fe20000000800 */
[C---:B-1----:R-:W-:Y:S01]  /*5720*/  FADD.FTZ R163, R10.reuse, R163 ;  /* 0x000000a30aa37221 */ /* 0x042fe20000010000 */
[----:B------:R-:W-:Y:S01]  /*5730*/  F2FP.F16.F32.PACK_AB R172, R10, R11 ;  /* 0x0000000b0aac723e */ /* 0x000fe200000000ff */
[-C--:B------:R-:W-:Y:S01]  /*5740*/  FMUL.FTZ R93, R93, R169.reuse ;  /* 0x000000a95d5d7220 */ /* 0x080fe20000410000 */
[-C--:B------:R-:W-:Y:S01]  /*5750*/  FMUL.FTZ R96, R96, R169.reuse ;  /* 0x000000a960607220 */ /* 0x080fe20000410000 */
[-C--:B------:R-:W-:Y:S01]  /*5760*/  FMUL.FTZ R97, R97, R169.reuse ;  /* 0x000000a961617220 */ /* 0x080fe20000410000 */
[-C--:B------:R-:W-:Y:S01]  /*5770*/  FMUL.FTZ R100, R100, R169.reuse ;  /* 0x000000a964647220 */ /* 0x080fe20000410000 */
        /* <DEDUP_REMOVED lines=18> */
[----:B---3--:R-:W-:Y:S01]  /*58a0*/  FFMA.FTZ R7, R8, R0, R167 ;  /* 0x0000000008077223 */ /* 0x008fe200000100a7 */
        /* <DEDUP_REMOVED lines=16> */
[----:B------:R-:W-:Y:S01]  /*59b0*/  FMUL.FTZ R149, R149, R169 ;  /* 0x000000a995957220 */ /* 0x000fe20000410000 */
[----:B------:R-:W-:Y:S01]  /*59c0*/  F2FP.F16.F32.PACK_AB R153, R196, R167 ;  /* 0x000000a7c499723e */ /* 0x000fe200000000ff */
[----:B------:R-:W-:Y:S01]  /*59d0*/  FMUL.FTZ R26, R26, R8 ;  /* 0x000000081a1a7220 */ /* 0x000fe20000410000 */
[----:B------:R-:W-:Y:S01]  /*59e0*/  F2FP.F16.F32.PACK_AB R162, R189, R188 ;  /* 0x000000bcbda2723e */ /* 0x000fe200000000ff */
[-C--:B------:R-:W-:Y:S01]  /*59f0*/  FMUL.FTZ R27, R27, R8.reuse ;  /* 0x000000081b1b7220 */ /* 0x080fe20000410000 */
[----:B------:R-:W-:Y:S01]  /*5a00*/  F2FP.F16.F32.PACK_AB R166, R194, R21 ;  /* 0x00000015c2a6723e */ /* 0x000fe200000000ff */
[----:B------:R-:W1:Y:S01]  /*5a10*/  MUFU.EX2 R206, R206 ;  /* 0x000000ce00ce7308 */ /* 0x000e620000000800 */
[----:B---3--:R-:W-:Y:S01]  /*5a20*/  FADD.FTZ R0, R198, R7 ;  /* 0x00000007c6007221 */ /* 0x008fe20000010000 */
[----:B------:R-:W-:Y:S01]  /*5a30*/  F2FP.F16.F32.PACK_AB R168, R20, R15 ;  /* 0x0000000f14a8723e */ /* 0x000fe200000000ff */
[-C--:B------:R-:W-:Y:S01]  /*5a40*/  FMUL.FTZ R30, R30, R8.reuse ;  /* 0x000000081e1e7220 */ /* 0x080fe20000410000 */
[----:B------:R-:W-:Y:S01]  /*5a50*/  F2FP.F16.F32.PACK_AB R170, R14, R13 ;  /* 0x0000000d0eaa723e */ /* 0x000fe200000000ff */
[-C--:B------:R-:W-:Y:S01]  /*5a60*/  FMUL.FTZ R31, R31, R8.reuse ;  /* 0x000000081f1f7220 */ /* 0x080fe20000410000 */
[----:B------:R-:W-:Y:S01]  /*5a70*/  F2FP.F16.F32.PACK_AB R155, R198, R155 ;  /* 0x0000009bc69b723e */ /* 0x000fe200000000ff */
        /* <DEDUP_REMOVED lines=86> */
[----:B------:R-:W-:-:S03]  /*5fe0*/  FMUL.FTZ R151, R151, R8 ;  /* 0x0000000897977220 */ /* 0x000fc60000410000 */
[----:B------:R-:W1:Y:S01]  /*5ff0*/  MUFU.EX2 R182, R182 ;  /* 0x000000b600b67308 */ /* 0x000e620000000800 */
[C---:B---3--:R-:W-:Y:S01]  /*6000*/  FADD.FTZ R0, R180.reuse, R7 ;  /* 0x00000007b4007221 */ /* 0x048fe20000010000 */
[----:B------:R-:W-:-:S06]  /*6010*/  F2FP.F16.F32.PACK_AB R167, R180, R177 ;  /* 0x000000b1b4a7723e */ /* 0x000fcc00000000ff */
[----:B------:R-:W3:Y:S01]  /*6020*/  MUFU.EX2 R184, R184 ;  /* 0x000000b800b87308 */ /* 0x000ee20000000800 */
[----:B--2---:R-:W-:-:S07]  /*6030*/  FADD.FTZ R7, R181, R0 ;  /* 0x00000000b5077221 */ /* 0x004fce0000010000 */
[----:B------:R-:W2:Y:S01]  /*6040*/  MUFU.EX2 R187, R187 ;  /* 0x000000bb00bb7308 */ /* 0x000ea20000000800 */
[C---:B-1----:R-:W-:Y:S01]  /*6050*/  FADD.FTZ R7, R182.reuse, R7 ;  /* 0x00000007b6077221 */ /* 0x042fe20000010000 */
[----:B------:R-:W-:-:S06]  /*6060*/  F2FP.F16.F32.PACK_AB R169, R182, R181 ;  /* 0x000000b5b6a9723e */ /* 0x000fcc00000000ff */
[----:B------:R-:W1:Y:S01]  /*6070*/  MUFU.EX2 R186, R186 ;  /* 0x000000ba00ba7308 */ /* 0x000e620000000800 */
[----:B---3--:R-:W-:-:S07]  /*6080*/  FADD.FTZ R0, R184, R7 ;  /* 0x00000007b8007221 */ /* 0x008fce0000010000 */
[----:B------:R-:W3:Y:S01]  /*6090*/  MUFU.EX2 R193, R190 ;  /* 0x000000be00c17308 */ /* 0x000ee20000000800 */
[C---:B--2---:R-:W-:Y:S01]  /*60a0*/  FADD.FTZ R7, R187.reuse, R0 ;  /* 0x00000000bb077221 */ /* 0x044fe20000010000 */
[----:B------:R-:W-:-:S06]  /*60b0*/  F2FP.F16.F32.PACK_AB R171, R187, R184 ;  /* 0x000000b8bbab723e */ /* 0x000fcc00000000ff */
[----:B------:R-:W2:Y:S01]  /*60c0*/  MUFU.EX2 R191, R191 ;  /* 0x000000bf00bf7308 */ /* 0x000ea20000000800 */
[----:B-1----:R-:W-:-:S07]  /*60d0*/  FADD.FTZ R0, R186, R7 ;  /* 0x00000007ba007221 */ /* 0x002fce0000010000 */
[----:B------:R-:W1:Y:S01]  /*60e0*/  MUFU.EX2 R10, R195 ;  /* 0x000000c3000a7308 */ /* 0x000e620000000800 */
[C---:B---3--:R-:W-:Y:S01]  /*60f0*/  FADD.FTZ R0, R193.reuse, R0 ;  /* 0x00000000c1007221 */ /* 0x048fe20000010000 */
[----:B------:R-:W-:-:S03]  /*6100*/  F2FP.F16.F32.PACK_AB R173, R193, R186 ;  /* 0x000000bac1ad723e */ /* 0x000fc600000000ff */
[----:B--2---:R-:W-:-:S04]  /*6110*/  FADD.FTZ R7, R191, R0 ;  /* 0x00000000bf077221 */ /* 0x004fc80000010000 */
[C---:B-1----:R-:W-:Y:S01]  /*6120*/  FADD.FTZ R0, R10.reuse, R7 ;  /* 0x000000070a007221 */ /* 0x042fe20000010000 */
[----:B------:R-:W-:Y:S01]  /*6130*/  F2FP.F16.F32.PACK_AB R175, R10, R191 ;  /* 0x000000bf0aaf723e */ /* 0x000fe200000000ff */
[----:B------:R-:W-:Y:S06]  /*6140*/  @!P0 BRA `(.L_x_3283) ;  /* 0x0000000000048947 */ /* 0x000fec0003800000 */
[----:B------:R-:W-:Y:S01]  /*6150*/  BPT.TRAP 0x1 ;  /* 0x000000040000795c */ /* 0x000fe20000300000 */
.L_x_3283:
[----:B------:R1:W2:Y:S01]  /*6160*/  SYNCS.PHASECHK.TRANS64.TRYWAIT P2, [UR30+0x22850], R6 ;  /* 0x02285006ff0075a7 */ /* 0x0002a2000804015e */
[----:B------:R-:W-:Y:S05]  /*6170*/  @!P0 BRA `(.L_x_3284) ;  /* 0x0000000000048947 */ /* 0x000fea0003800000 */
[----:B------:R-:W-:Y:S01]  /*6180*/  BPT.TRAP 0x1 ;  /* 0x000000040000795c */ /* 0x000fe20000300000 */
.L_x_3284:
[----:B--2---:R-:W-:Y:S05]  /*6190*/  @P2 BRA `(.L_x_3285) ;  /* 0x0000000000082947 */ /* 0x004fea0003800000 */
[----:B------:R-:W2:Y:S02]  /*61a0*/  SYNCS.PHASECHK.TRANS64.TRYWAIT P2, [UR30+0x22850], R6 ;  /* 0x02285006ff0075a7 */ /* 0x000ea4000804015e */
[----:B--2---:R-:W-:Y:S05]  /*61b0*/  @!P2 BRA `(.L_x_3286) ;  /* 0x0000007400eca947 */ /* 0x004fea0003800000 */
.L_x_3285:
[----:B-12---:R-:W-:Y:S01]  /*61c0*/  VIADD R6, R23, 0x8 ;  /* 0x0000000817067836 */ /* 0x006fe20000000000 */
[----:B------:R-:W-:Y:S01]  /*61d0*/  UIMAD UR10, UR37, 0xc00, UR21 ;  /* 0x00000c00250a78a4 */ /* 0x000fe2000f8e0215 */
[----:B------:R-:W-:Y:S01]  /*61e0*/  @!P1 VIADD R185, R185, 0x22860 ;  /* 0x00022860b9b99836 */ /* 0x000fe20000000000 */
[----:B------:R-:W-:Y:S01]  /*61f0*/  UMOV UR7, 0x40000040 ;  /* 0x4000004000077882 */ /* 0x000fe20000000000 */
[----:B------:R-:W-:Y:S01]  /*6200*/  UISETP.GT.AND UP0, UPT, UR29, UR28, UPT ;  /* 0x0000001c1d00728c */ /* 0x000fe2000bf04270 */
[----:B------:R2:W-:Y:S01]  /*6210*/  BAR.SYNC.DEFER_BLOCKING R6, 0x100 ;  /* 0x000400060000751d */ /* 0x0005e20000010000 */
[----:B------:R-:W-:Y:S01]  /*6220*/  UIADD3 UR29, UR29, -0x1, URZ ;  /* 0xffffffff1d1d7890 */ /* 0x000fe2000fffe03f */
[----:B------:R-:W-:Y:S01]  /*6230*/  @!P1 PRMT R185, RZ, 0x654, R185 ;  /* 0x00000654ffb99816 */ /* 0x000fe200000000b9 */
[----:B------:R-:W-:Y:S01]  /*6240*/  IMAD.MOV.U32 R7, RZ, RZ, R5 ;  /* 0x000000ffff077224 */ /* 0x000fe200078e0005 */
[----:B------:R-:W-:Y:S02]  /*6250*/  MOV R8, R4 ;  /* 0x0000000400087202 */ /* 0x000fe40000000f00 */
[----:B------:R-:W-:Y:S01]  /*6260*/  UMOV UR6, UR10 ;  /* 0x0000000a00067c82 */ /* 0x000fe20008000000 */
[----:B------:R-:W-:Y:S01]  /*6270*/  PLOP3.LUT P2, PT, PT, PT, UP0, 0x80, 0x0 ;  /* 0x000000000000781c */ /* 0x000fe20003f4f008 */
        /* <DEDUP_REMOVED lines=35> */
.L_x_3278:
[----:B------:R-:W-:-:S13]  /*64b0*/  ISETP.LE.AND P2, PT, RZ, UR29, PT ;  /* 0x0000001dff007c0c */ /* 0x000fda000bf43270 */
[----:B------:R-:W-:Y:S05]  /*64c0*/  @!P2 BRA `(.L_x_3288) ;  /* 0x0000002000b0a947 */ /* 0x000fea0003800000 */
[----:B-1----:R-:W-:Y:S01]  /*64d0*/  IMAD.MOV.U32 R7, RZ, RZ, R4 ;  /* 0x000000ffff077224 */ /* 0x002fe200078e0004 */
[----:B------:R-:W-:Y:S01]  /*64e0*/  MOV R206, R5 ;  /* 0x0000000500ce7202 */ /* 0x000fe20000000f00 */
[----:B------:R-:W-:Y:S01]  /*64f0*/  ULDC UR22, c[0x0][0x9d8] ;  /* 0x0002760000167ab9 */ /* 0x000fe20000000800 */
[----:B------:R-:W-:-:S05]  /*6500*/  ULDC UR27, c[0x0][0x988] ;  /* 0x00026200001b7ab9 */ /* 0x000fca0000000800 */
.L_x_3297:
[----:B------:R-:W-:-:S04]  /*6510*/  UIADD3 UR37, UR37, 0x1, URZ ;  /* 0x0000000125257890 */ /* 0x000fc8000fffe03f */
[----:B------:R-:W-:-:S04]  /*6520*/  UISETP.NE.AND UP0, UPT, UR37, 0x2, UPT ;  /* 0x000000022500788c */ /* 0x000fc8000bf05270 */
[----:B------:R-:W-:Y:S02]  /*6530*/  USEL UR6, URZ, 0x1, UP0 ;  /* 0x000000013f067887 */ /* 0x000fe40008000000 */
[----:B------:R-:W-:Y:S02]  /*6540*/  USEL UR37, UR37, URZ, UP0 ;  /* 0x0000003f25257287 */ /* 0x000fe40008000000 */
[----:B------:R-:W-:Y:S01]  /*6550*/  ULOP3.LUT UR38, UR38, UR6, URZ, 0x3c, !UPT ;  /* 0x0000000626267292 */ /* 0x000fe2000f8e3c3f */
[----:B---3--:R-:W-:Y:S11]  /*6560*/  @!P0 BRA `(.L_x_3289) ;  /* 0x0000000000048947 */ /* 0x008ff60003800000 */
[----:B------:R-:W-:Y:S01]  /*6570*/  BPT.TRAP 0x1 ;  /* 0x000000040000795c */ /* 0x000fe20000300000 */
.L_x_3289:
[----:B------:R-:W-:Y:S01]  /*6580*/  ULEA UR23, UR37, UR49, 0x3 ;  /* 0x0000003125177291 */ /* 0x000fe2000f8e183f */
[----:B--2---:R-:W-:-:S05]  /*6590*/  IMAD.U32 R6, RZ, RZ, UR38 ;  /* 0x00000026ff067e24 */ /* 0x004fca000f8e00ff */
[----:B------:R-:W-:-:S04]  /*65a0*/  SHF.L.U32 R6, R6, 0x1f, RZ ;  /* 0x0000001f06067819 */ /* 0x000fc800000006ff */
[----:B------:R1:W2:Y:S01]  /*65b0*/  SYNCS.PHASECHK.TRANS64.TRYWAIT P2, [UR23+0x22830], R6 ;  /* 0x02283006ff0075a7 */ /* 0x0002a20008040157 */
[----:B------:R-:W-:Y:S05]  /*65c0*/  @!P0 BRA `(.L_x_3290) ;  /* 0x0000000000048947 */ /* 0x000fea0003800000 */
[----:B------:R-:W-:Y:S01]  /*65d0*/  BPT.TRAP 0x1 ;  /* 0x000000040000795c */ /* 0x000fe20000300000 */
.L_x_3290:
[----:B--2---:R-:W-:Y:S05]  /*65e0*/  @P2 BRA `(.L_x_3291) ;  /* 0x0000000000082947 */ /* 0x004fea0003800000 */
[----:B------:R-:W2:Y:S02]  /*65f0*/  SYNCS.PHASECHK.TRANS64.TRYWAIT P2, [UR23+0x22830], R6 ;  /* 0x02283006ff0075a7 */ /* 0x000ea40008040157 */
[----:B--2---:R-:W-:Y:S05]  /*6600*/  @!P2 BRA `(.L_x_3292) ;  /* 0x0000007000eca947 */ /* 0x004fea0003800000 */
.L_x_3291:
        /* <DEDUP_REMOVED lines=77> */
[----:B------:R-:W-:-:S05]  /*6ae0*/  IMAD.U32 R199, RZ, RZ, UR23 ;  /* 0x00000017ffc77e24 */ /* 0x000fca000f8e00ff */
        /* <DEDUP_REMOVED lines=32> */
[----:B----4-:R-:W-:-:S07]  /*6cf0*/  FMNMX.FTZ R162, R188, R5, !PT ;  /* 0x00000005bca27209 */ /* 0x010fce0007810000 */
[----:B------:R-:W4:Y:S01]  /*6d00*/  MUFU.TANH R192, R192 ;  /* 0x000000c000c07308 */ /* 0x000f220000002400 */
[----:B--2---:R-:W-:-:S07]  /*6d10*/  FMNMX.FTZ R162, R193, R162, !PT ;  /* 0x000000a2c1a27209 */ /* 0x004fce0007810000 */
[----:B------:R-:W2:Y:S01]  /*6d20*/  MUFU.TANH R8, R8 ;  /* 0x0000000800087308 */ /* 0x000ea20000002400 */
[----:B---3--:R-:W-:Y:S01]  /*6d30*/  FMNMX.FTZ R5, R189, R162, !PT ;  /* 0x000000a2bd057209 */ /* 0x008fe20007810000 */
[----:B------:R-:W-:-:S06]  /*6d40*/  FMUL.FTZ R162, R182, UR22 ;  /* 0x00000016b6a27c20 */ /* 0x000fcc0008410000 */
[----:B------:R-:W3:Y:S01]  /*6d50*/  MUFU.TANH R9, R9 ;  /* 0x0000000900097308 */ /* 0x000ee20000002400 */
[----:B----4-:R-:W-:-:S05]  /*6d60*/  FMNMX.FTZ R5, R192, R5, !PT ;  /* 0x00000005c0057209 */ /* 0x010fca0007810000 */
        /* <DEDUP_REMOVED lines=10> */
[----:B--2---:R-:W-:Y:S01]  /*6e10*/  FMNMX.FTZ R175, R11, R174, !PT ;  /* 0x000000ae0baf7209 */ /* 0x004fe20007810000 */
[----:B------:R-:W2:Y:S06]  /*6e20*/  SHFL.BFLY PT, R5, R172, 0x1, 0x1f ;  /* 0x0c201f00ac057f89 */ /* 0x000eac00000e0000 */
[----:B------:R-:W5:Y:S08]  /*6e30*/  MUFU.TANH R14, R14 ;  /* 0x0000000e000e7308 */ /* 0x000f700000002400 */
[----:B------:R-:W1:Y:S08]  /*6e40*/  MUFU.TANH R15, R15 ;  /* 0x0000000f000f7308 */ /* 0x000e700000002400 */
[----:B------:R-:W1:Y:S01]  /*6e50*/  MUFU.TANH R20, R20 ;  /* 0x0000001400147308 */ /* 0x000e620000002400 */
[----:B--2---:R-:W-:-:S05]  /*6e60*/  FMNMX.FTZ R5, R172, R5, !PT ;  /* 0x00000005ac057209 */ /* 0x004fca0007810000 */
[C---:B------:R-:W-:Y:S02]  /*6e70*/  FMUL.FTZ R190, R5.reuse, UR27 ;  /* 0x0000001b05be7c20 */ /* 0x040fe40008410000 */
[----:B------:R-:W2:Y:S01]  /*6e80*/  MUFU.TANH R21, R21 ;  /* 0x0000001500157308 */ /* 0x000ea20000002400 */
[----:B------:R-:W-:Y:S01]  /*6e90*/  FADD.FTZ R172, -R5, R206 ;  /* 0x000000ce05ac7221 */ /* 0x000fe20000010100 */
[--C-:B------:R-:W-:Y:S01]  /*6ea0*/  FFMA.FTZ R176, R4, UR27, -R190.reuse ;  /* 0x0000001b04b07c23 */ /* 0x100fe200080108be */
[----:B---3--:R-:W-:Y:S02]  /*6eb0*/  FMNMX.FTZ R4, R12, R175, !PT ;  /* 0x000000af0c047209 */ /* 0x008fe40007810000 */
[----:B------:R-:W-:Y:S01]  /*6ec0*/  FMUL.FTZ R172, R172, UR27 ;  /* 0x0000001bacac7c20 */ /* 0x000fe20008410000 */
[--C-:B------:R-:W-:Y:S01]  /*6ed0*/  FFMA.FTZ R173, R207, UR27, -R190.reuse ;  /* 0x0000001bcfad7c23 */ /* 0x100fe200080108be */
[--C-:B------:R-:W-:Y:S01]  /*6ee0*/  FFMA.FTZ R154, R154, UR27, -R190.reuse ;  /* 0x0000001b9a9a7c23 */ /* 0x100fe200080108be */
[----:B----4-:R-:W-:Y:S01]  /*6ef0*/  FMNMX.FTZ R175, R13, R4, !PT ;  /* 0x000000040daf7209 */ /* 0x010fe20007810000 */
[----:B------:R-:W3:Y:S01]  /*6f00*/  MUFU.TANH R152, R152 ;  /* 0x0000009800987308 */ /* 0x000ee20000002400 */
[--C-:B------:R-:W-:Y:S01]  /*6f10*/  FFMA.FTZ R153, R153, UR27, -R190.reuse ;  /* 0x0000001b99997c23 */ /* 0x100fe200080108be */
[--C-:B------:R-:W-:Y:S01]  /*6f20*/  FFMA.FTZ R156, R156, UR27, -R190.reuse ;  /* 0x0000001b9c9c7c23 */ /* 0x100fe200080108be */
[----:B-----5:R-:W-:Y:S01]  /*6f30*/  FMNMX.FTZ R4, R14, R175, !PT ;  /* 0x000000af0e047209 */ /* 0x020fe20007810000 */
        /* <DEDUP_REMOVED lines=11> */
[----:B--2---:R-:W-:Y:S01]  /*6ff0*/  FMNMX.FTZ R175, R21, R4, !PT ;  /* 0x0000000415af7209 */ /* 0x004fe20007810000 */
[----:B------:R-:W2:Y:S01]  /*7000*/  MUFU.TANH R160, R160 ;  /* 0x000000a000a07308 */ /* 0x000ea20000002400 */
[--C-:B------:R-:W-:Y:S01]  /*7010*/  FFMA.FTZ R184, R184, UR27, -R190.reuse ;  /* 0x0000001bb8b87c23 */ /* 0x100fe200080108be */
[--C-:B------:R-:W-:Y:S01]  /*7020*/  FFMA.FTZ R185, R185, UR27, -R190.reuse ;  /* 0x0000001bb9b97c23 */ /* 0x100fe200080108be */
[----:B---3--:R-:W-:Y:S01]  /*7030*/  FMNMX.FTZ R4, R152, R175, !PT ;  /* 0x000000af98047209 */ /* 0x008fe20007810000 */
[--C-:B------:R-:W-:Y:S01]  /*7040*/  FFMA.FTZ R186, R216, UR27, -R190.reuse ;  /* 0x0000001bd8ba7c23 */ /* 0x100fe200080108be */
[----:B------:R-:W-:-:S03]  /*7050*/  FFMA.FTZ R189, R189, UR27, -R190 ;  /* 0x0000001bbdbd7c23 */ /* 0x000fc600080108be */
        /* <DEDUP_REMOVED lines=11> */
[----:B---3--:R-:W-:Y:S01]  /*7110*/  FMNMX.FTZ R4, R164, R175, !PT ;  /* 0x000000afa4047209 */ /* 0x008fe20007810000 */
[----:B------:R-:W-:-:S06]  /*7120*/  FFMA.FTZ R175, R208, UR27, -R190 ;  /* 0x0000001bd0af7c23 */ /* 0x000fcc00080108be */
[----:B------:R-:W3:Y:S01]  /*7130*/  MUFU.TANH R167, R167 ;  /* 0x000000a700a77308 */ /* 0x000ee20000002400 */
[----:B-1----:R-:W-:-:S07]  /*7140*/  FMNMX.FTZ R177, R165, R4, !PT ;  /* 0x00000004a5b17209 */ /* 0x002fce0007810000 */
[----:B------:R-:W1:Y:S01]  /*7150*/  MUFU.TANH R168, R168 ;  /* 0x000000a800a87308 */ /* 0x000e620000002400 */
[----:B--2---:R-:W-:-:S07]  /*7160*/  FMNMX.FTZ R4, R166, R177, !PT ;  /* 0x000000b1a6047209 */ /* 0x004fce0007810000 */
[----:B------:R-:W2:Y:S01]  /*7170*/  MUFU.TANH R169, R169 ;  /* 0x000000a900a97308 */ /* 0x000ea20000002400 */
[----:B---3--:R-:W-:-:S07]  /*7180*/  FMNMX.FTZ R177, R167, R4, !PT ;  /* 0x00000004a7b17209 */ /* 0x008fce0007810000 */
[----:B------:R-:W3:Y:S01]  /*7190*/  MUFU.TANH R170, R170 ;  /* 0x000000aa00aa7308 */ /* 0x000ee20000002400 */
[----:B-1----:R-:W-:Y:S01]  /*71a0*/  FMNMX.FTZ R4, R168, R177, !PT ;  /* 0x000000b1a8047209 */ /* 0x002fe20007810000 */
[----:B------:R-:W-:-:S06]  /*71b0*/  FFMA.FTZ R177, R210, UR27, -R190 ;  /* 0x0000001bd2b17c23 */ /* 0x000fcc00080108be */
[----:B------:R-:W1:Y:S01]  /*71c0*/  MUFU.TANH R171, R171 ;  /* 0x000000ab00ab7308 */ /* 0x000e620000002400 */
[----:B--2---:R-:W-:-:S07]  /*71d0*/  FMNMX.FTZ R179, R169, R4, !PT ;  /* 0x00000004a9b37209 */ /* 0x004fce0007810000 */
[----:B------:R2:W-:Y:S01]  /*71e0*/  MUFU.EX2 R174, R176 ;  /* 0x000000b000ae7308 */ /* 0x0005e20000000800 */
[----:B---3--:R-:W-:Y:S01]  /*71f0*/  FMNMX.FTZ R4, R170, R179, !PT ;  /* 0x000000b3aa047209 */ /* 0x008fe20007810000 */
[----:B------:R-:W-:-:S06]  /*7200*/  FFMA.FTZ R179, R212, UR27, -R190 ;  /* 0x0000001bd4b37c23 */ /* 0x000fcc00080108be */
[----:B------:R-:W3:Y:S01]  /*7210*/  MUFU.EX2 R172, R172 ;  /* 0x000000ac00ac7308 */ /* 0x000ee20000000800 */
[----:B-1----:R-:W-:Y:S01]  /*7220*/  FMNMX.FTZ R4, R171, R4, !PT ;  /* 0x00000004ab047209 */ /* 0x002fe20007810000 */
[----:B--2---:R-:W-:-:S04]  /*7230*/  FFMA.FTZ R176, R209, UR27, -R190 ;  /* 0x0000001bd1b07c23 */ /* 0x004fc800080108be */
[----:B------:R-:W1:Y:S02]  /*7240*/  SHFL.BFLY PT, R187, R4, 0x2, 0x1f ;  /* 0x0c401f0004bb7f89 */ /* 0x000e6400000e0000 */
[----:B------:R-:W2:Y:S08]  /*7250*/  MUFU.EX2 R173, R173 ;  /* 0x000000ad00ad7308 */ /* 0x000eb00000000800 */
        /* <DEDUP_REMOVED lines=14> */
[----:B-1----:R-:W-:Y:S01]  /*7340*/  FMNMX.FTZ R191, R4, R187, !PT ;  /* 0x000000bb04bf7209 */ /* 0x002fe20007810000 */
[--C-:B------:R-:W-:Y:S01]  /*7350*/  FFMA.FTZ R187, R188, UR27, -R190.reuse ;  /* 0x0000001bbcbb7c23 */ /* 0x100fe200080108be */
[--C-:B------:R-:W-:Y:S01]  /*7360*/  FFMA.FTZ R188, R193, UR27, -R190.reuse ;  /* 0x0000001bc1bc7c23 */ /* 0x100fe200080108be */
[----:B------:R-:W-:Y:S01]  /*7370*/  FFMA.FTZ R190, R192, UR27, -R190 ;  /* 0x0000001bc0be7c23 */ /* 0x000fe200080108be */
[----:B------:R-:W-:Y:S01]  /*7380*/  MUFU.EX2 R156, R156 ;  /* 0x0000009c009c7308 */ /* 0x000fe20000000800 */
[----:B------:R-:W1:Y:S01]  /*7390*/  SHFL.BFLY PT, R4, R191, 0x1, 0x1f ;  /* 0x0c201f00bf047f89 */ /* 0x000e6200000e0000 */
        /* <DEDUP_REMOVED lines=22> */
[----:B------:R-:W-:Y:S01]  /*7500*/  MUFU.EX2 R157, R157 ;  /* 0x0000009d009d7308 */ /* 0x000fe20000000800 */
        /* <DEDUP_REMOVED lines=14> */
[----:B------:R-:W-:Y:S01]  /*75f0*/  @!P1 IADD3 R152, R199, 0x22840, RZ ;  /* 0x00022840c7989810 */ /* 0x000fe20007ffe0ff */
[----:B------:R-:W-:Y:S01]  /*7600*/  MUFU.EX2 R7, R7 ;  /* 0x0000000700077308 */ /* 0x000fe20000000800 */
[--C-:B------:R-:W-:Y:S01]  /*7610*/  FFMA.FTZ R11, R11, UR27, -R192.reuse ;  /* 0x0000001b0b0b7c23 */ /* 0x100fe200080108c0 */
[----:B------:R-:W-:Y:S01]  /*7620*/  IADD3 R9, -R23, 0xb, RZ ;  /* 0x0000000b17097810 */ /* 0x000fe20007ffe1ff */
[----:B------:R-:W-:Y:S01]  /*7630*/  FFMA.FTZ R12, R12, UR27, -R192 ;  /* 0x0000001b0c0c7c23 */ /* 0x000fe200080108c0 */
[----:B------:R-:W-:Y:S01]  /*7640*/  @!P1 PRMT R152, RZ, 0x654, R152 ;  /* 0x00000654ff989816 */ /* 0x000fe20000000098 */
[--C-:B------:R-:W-:Y:S01]  /*7650*/  FFMA.FTZ R13, R13, UR27, -R192.reuse ;  /* 0x0000001b0d0d7c23 */ /* 0x100fe200080108c0 */
[--C-:B------:R-:W-:Y:S01]  /*7660*/  FFMA.FTZ R14, R14, UR27, -R192.reuse ;  /* 0x0000001b0e0e7c23 */ /* 0x100fe200080108c0 */
[----:B------:R1:W-:Y:S06]  /*7670*/  BAR.ARV R9, 0x100 ;  /* 0x000400090000751d */ /* 0x0003ec0000002000 */
[----:B------:R-:W2:Y:S01]  /*7680*/  MUFU.EX2 R8, R8 ;  /* 0x0000000800087308 */ /* 0x000ea20000000800 */
[----:B------:R4:W-:Y:S01]  /*7690*/  @!P1 SYNCS.ARRIVE.TRANS64.RED.A1T0 RZ, [R152+URZ], RZ ;  /* 0x000000ff98ff99a7 */ /* 0x0009e2000810043f */
[--C-:B------:R-:W-:Y:S01]  /*76a0*/  FFMA.FTZ R15, R15, UR27, -R192.reuse ;  /* 0x0000001b0f0f7c23 */ /* 0x100fe200080108c0 */
[--C-:B------:R-:W-:Y:S01]  /*76b0*/  FFMA.FTZ R20, R20, UR27, -R192.reuse ;  /* 0x0000001b14147c23 */ /* 0x100fe200080108c0 */
[--C-:B------:R-:W-:Y:S01]  /*76c0*/  FFMA.FTZ R21, R21, UR27, -R192.reuse ;  /* 0x0000001b15157c23 */ /* 0x100fe200080108c0 */
[--C-:B------:R-:W-:Y:S01]  /*76d0*/  FFMA.FTZ R194, R159, UR27, -R192.reuse ;  /* 0x0000001b9fc27c23 */ /* 0x100fe200080108c0 */
[--C-:B------:R-:W-:Y:S01]  /*76e0*/  FFMA.FTZ R195, R160, UR27, -R192.reuse ;  /* 0x0000001ba0c37c23 */ /* 0x100fe200080108c0 */
[--C-:B------:R-:W-:Y:S01]  /*76f0*/  FFMA.FTZ R196, R161, UR27, -R192.reuse ;  /* 0x0000001ba1c47c23 */ /* 0x100fe200080108c0 */
[----:B------:R-:W5:Y:S01]  /*7700*/  MUFU.EX2 R191, R191 ;  /* 0x000000bf00bf7308 */ /* 0x000f620000000800 */
[----:B----4-:R-:W-:Y:S01]  /*7710*/  FADD.FTZ R152, R154, R3 ;  /* 0x000000039a987221 */ /* 0x010fe20000010000 */
[----:B---3--:R-:W-:Y:S01]  /*7720*/  F2FP.F16.F32.PACK_AB R154, R153, R154 ;  /* 0x0000009a999a723e */ /* 0x008fe200000000ff */
[--C-:B------:R-:W-:Y:S01]  /*7730*/  FFMA.FTZ R197, R162, UR27, -R192.reuse ;  /* 0x0000001ba2c57c23 */ /* 0x100fe200080108c0 */
[----:B------:R-:W-:Y:S01]  /*7740*/  FFMA.FTZ R198, R163, UR27, -R192 ;  /* 0x0000001ba3c67c23 */ /* 0x000fe200080108c0 */
[----:B------:R-:W-:Y:S01]  /*7750*/  FADD.FTZ R3, R153, R152 ;  /* 0x0000009899037221 */ /* 0x000fe20000010000 */
[--C-:B------:R-:W-:Y:S01]  /*7760*/  FFMA.FTZ R206, R164, UR27, -R192.reuse ;  /* 0x0000001ba4ce7c23 */ /* 0x100fe200080108c0 */
[----:B------:R-:W-:Y:S01]  /*7770*/  FFMA.FTZ R207, R165, UR27, -R192 ;  /* 0x0000001ba5cf7c23 */ /* 0x000fe200080108c0 */
[----:B------:R-:W3:Y:S01]  /*7780*/  MUFU.EX2 R10, R10 ;  /* 0x0000000a000a7308 */ /* 0x000ee20000000800 */
[----:B--2---:R-:W-:Y:S01]  /*7790*/  FFMA.FTZ R0, R7, R0, R8 ;  /* 0x0000000007007223 */ /* 0x004fe20000010008 */
[----:B------:R-:W-:Y:S01]  /*77a0*/  FADD.FTZ R152, R156, R3 ;  /* 0x000000039c987221 */ /* 0x000fe20000010000 */
[--C-:B------:R-:W-:Y:S01]  /*77b0*/  FFMA.FTZ R208, R166, UR27, -R192.reuse ;  /* 0x0000001ba6d07c23 */ /* 0x100fe200080108c0 */
[--C-:B------:R-:W-:Y:S01]  /*77c0*/  FFMA.FTZ R209, R167, UR27, -R192.reuse ;  /* 0x0000001ba7d17c23 */ /* 0x100fe200080108c0 */
[----:B------:R-:W-:Y:S01]  /*77d0*/  FFMA.FTZ R168, R168, UR27, -R192 ;  /* 0x0000001ba8a87c23 */ /* 0x000fe200080108c0 */
[----:B------:R-:W-:Y:S01]  /*77e0*/  FADD.FTZ R3, R155, R152 ;  /* 0x000000989b037221 */ /* 0x000fe20000010000 */
[----:B------:R-:W-:Y:S01]  /*77f0*/  FFMA.FTZ R169, R169, UR27, -R192 ;  /* 0x0000001ba9a97c23 */ /* 0x000fe200080108c0 */
[----:B------:R-:W2:Y:S01]  /*7800*/  MUFU.EX2 R11, R11 ;  /* 0x0000000b000b7308 */ /* 0x000ea20000000800 */
[----:B-----5:R-:W-:Y:S01]  /*7810*/  FADD.FTZ R153, R191, R0 ;  /* 0x00000000bf997221 */ /* 0x020fe20000010000 */
[----:B------:R-:W-:Y:S01]  /*7820*/  FADD.FTZ R152, R158, R3 ;  /* 0x000000039e987221 */ /* 0x000fe20000010000 */
[--C-:B------:R-:W-:Y:S01]  /*7830*/  FFMA.FTZ R159, R170, UR27, -R192.reuse ;  /* 0x0000001baa9f7c23 */ /* 0x100fe200080108c0 */
[----:B------:R-:W-:Y:S01]  /*7840*/  FFMA.FTZ R171, R171, UR27, -R192 ;  /* 0x0000001babab7c23 */ /* 0x000fe200080108c0 */
[C---:B------:R-:W-:Y:S01]  /*7850*/  F2FP.F16.F32.PACK_AB R158, R157.reuse, R158 ;  /* 0x0000009e9d9e723e */ /* 0x040fe200000000ff */
[----:B------:R-:W-:Y:S01]  /*7860*/  FADD.FTZ R152, R157, R152 ;  /* 0x000000989d987221 */ /* 0x000fe20000010000 */
[-C--:B------:R-:W-:Y:S01]  /*7870*/  FMUL.FTZ R26, R26, R7.reuse ;  /* 0x000000071a1a7220 */ /* 0x080fe20000410000 */
[----:B------:R-:W4:Y:S01]  /*7880*/  MUFU.EX2 R12, R12 ;  /* 0x0000000c000c7308 */ /* 0x000f220000000800 */
[----:B---3--:R-:W-:Y:S01]  /*7890*/  FADD.FTZ R0, R10, R153 ;  /* 0x000000990a007221 */ /* 0x008fe20000010000 */
[----:B------:R-:W-:Y:S01]  /*78a0*/  FADD.FTZ R3, R175, R152 ;  /* 0x00000098af037221 */ /* 0x000fe20000010000 */
        /* <DEDUP_REMOVED lines=82> */
[----:B------:R-:W-:Y:S01]  /*7dd0*/  FMUL.FTZ R151, R151, R7 ;  /* 0x0000000797977220 */ /* 0x000fe20000410000 */
        /* <DEDUP_REMOVED lines=38> */
[----:B------:R-:W-:Y:S01]  /*8040*/  FMUL.FTZ R149, R149, R172 ;  /* 0x000000ac95957220 */ /* 0x000fe20000410000 */
[----:B------:R-:W-:-:S02]  /*8050*/  F2FP.F16.F32.PACK_AB R156, R155, R156 ;  /* 0x0000009c9b9c723e */ /* 0x000fc400000000ff */
[----:B------:R-:W-:Y:S01]  /*8060*/  F2FP.F16.F32.PACK_AB R162, R178, R177 ;  /* 0x000000b1b2a2723e */ /* 0x000fe200000000ff */
[----:B------:R-:W3:Y:S01]  /*8070*/  MUFU.EX2 R196, R196 ;  /* 0x000000c400c47308 */ /* 0x000ee20000000800 */
[----:B--2---:R-:W-:Y:S01]  /*8080*/  FADD.FTZ R153, R195, R0 ;  /* 0x00000000c3997221 */ /* 0x004fe20000010000 */
[----:B------:R-:W-:Y:S02]  /*8090*/  F2FP.F16.F32.PACK_AB R164, R180, R179 ;  /* 0x000000b3b4a4723e */ /* 0x000fe400000000ff */
[----:B------:R-:W-:Y:S02]  /*80a0*/  F2FP.F16.F32.PACK_AB R155, R11, R10 ;  /* 0x0000000a0b9b723e */ /* 0x000fe400000000ff */
[----:B------:R-:W-:Y:S02]  /*80b0*/  F2FP.F16.F32.PACK_AB R161, R21, R20 ;  /* 0x0000001415a1723e */ /* 0x000fe400000000ff */
[----:B------:R-:W2:Y:S01]  /*80c0*/  MUFU.EX2 R183, R183 ;  /* 0x000000b700b77308 */ /* 0x000ea20000000800 */
[C---:B----4-:R-:W-:Y:S01]  /*80d0*/  FADD.FTZ R152, R182.reuse, R3 ;  /* 0x00000003b6987221 */ /* 0x050fe20000010000 */
[----:B------:R-:W-:-:S02]  /*80e0*/  F2FP.F16.F32.PACK_AB R166, R182, R181 ;  /* 0x000000b5b6a6723e */ /* 0x000fc400000000ff */
[----:B------:R-:W-:-:S04]  /*80f0*/  F2FP.F16.F32.PACK_AB R163, R194, R193 ;  /* 0x000000c1c2a3723e */ /* 0x000fc800000000ff */
[----:B------:R-:W4:Y:S01]  /*8100*/  MUFU.EX2 R197, R197 ;  /* 0x000000c500c57308 */ /* 0x000f220000000800 */
[C---:B---3--:R-:W-:Y:S01]  /*8110*/  FADD.FTZ R0, R196.reuse, R153 ;  /* 0x00000099c4007221 */ /* 0x048fe20000010000 */
[----:B------:R-:W-:-:S06]  /*8120*/  F2FP.F16.F32.PACK_AB R165, R196, R195 ;  /* 0x000000c3c4a5723e */ /* 0x000fcc00000000ff */
[----:B------:R-:W3:Y:S01]  /*8130*/  MUFU.EX2 R184, R184 ;  /* 0x000000b800b87308 */ /* 0x000ee20000000800 */
[----:B--2---:R-:W-:-:S07]  /*8140*/  FADD.FTZ R3, R183, R152 ;  /* 0x00000098b7037221 */ /* 0x004fce0000010000 */
[----:B------:R-:W2:Y:S01]  /*8150*/  MUFU.EX2 R198, R198 ;  /* 0x000000c600c67308 */ /* 0x000ea20000000800 */
[----:B----4-:R-:W-:-:S07]  /*8160*/  FADD.FTZ R153, R197, R0 ;  /* 0x00000000c5997221 */ /* 0x010fce0000010000 */
[----:B------:R-:W4:Y:S01]  /*8170*/  MUFU.EX2 R185, R185 ;  /* 0x000000b900b97308 */ /* 0x000f220000000800 */
[----:B---3--:R-:W-:-:S07]  /*8180*/  FADD.FTZ R152, R184, R3 ;  /* 0x00000003b8987221 */ /* 0x008fce0000010000 */
[----:B------:R-:W3:Y:S01]  /*8190*/  MUFU.EX2 R206, R206 ;  /* 0x000000ce00ce7308 */ /* 0x000ee20000000800 */
[C---:B--2---:R-:W-:Y:S01]  /*81a0*/  FADD.FTZ R153, R198.reuse, R153 ;  /* 0x00000099c6997221 */ /* 0x044fe20000010000 */
[----:B------:R-:W-:-:S06]  /*81b0*/  F2FP.F16.F32.PACK_AB R167, R198, R197 ;  /* 0x000000c5c6a7723e */ /* 0x000fcc00000000ff */
[----:B------:R-:W2:Y:S01]  /*81c0*/  MUFU.EX2 R186, R186 ;  /* 0x000000ba00ba7308 */ /* 0x000ea20000000800 */
[----:B----4-:R-:W-:Y:S01]  /*81d0*/  FADD.FTZ R3, R185, R152 ;  /* 0x00000098b9037221 */ /* 0x010fe20000010000 */
[----:B------:R-:W-:-:S06]  /*81e0*/  F2FP.F16.F32.PACK_AB R152, R174, R173 ;  /* 0x000000adae98723e */ /* 0x000fcc00000000ff */
[----:B------:R-:W4:Y:S01]  /*81f0*/  MUFU.EX2 R207, R207 ;  /* 0x000000cf00cf7308 */ /* 0x000f220000000800 */
[----:B---3--:R-:W-:-:S07]  /*8200*/  FADD.FTZ R0, R206, R153 ;  /* 0x00000099ce007221 */ /* 0x008fce0000010000 */
[----:B------:R-:W3:Y:S01]  /*8210*/  MUFU.EX2 R187, R187 ;  /* 0x000000bb00bb7308 */ /* 0x000ee20000000800 */
[C---:B--2---:R-:W-:Y:S01]  /*8220*/  FADD.FTZ R160, R186.reuse, R3 ;  /* 0x00000003baa07221 */ /* 0x044fe20000010000 */
[----:B------:R-:W-:-:S06]  /*8230*/  F2FP.F16.F32.PACK_AB R170, R186, R185 ;  /* 0x000000b9baaa723e */ /* 0x000fcc00000000ff */
[----:B------:R-:W2:Y:S01]  /*8240*/  MUFU.EX2 R208, R208 ;  /* 0x000000d000d07308 */ /* 0x000ea20000000800 */
[----:B----4-:R-:W-:-:S07]  /*8250*/  FADD.FTZ R153, R207, R0 ;  /* 0x00000000cf997221 */ /* 0x010fce0000010000 */
[----:B------:R-:W4:Y:S01]  /*8260*/  MUFU.EX2 R209, R209 ;  /* 0x000000d100d17308 */ /* 0x000f220000000800 */
[----:B---3--:R-:W-:Y:S01]  /*8270*/  FADD.FTZ R3, R187, R160 ;  /* 0x000000a0bb037221 */ /* 0x008fe20000010000 */
[----:B------:R-:W-:-:S06]  /*8280*/  F2FP.F16.F32.PACK_AB R160, R176, R175 ;  /* 0x000000afb0a0723e */ /* 0x000fcc00000000ff */
[----:B------:R-:W3:Y:S01]  /*8290*/  MUFU.EX2 R192, R168 ;  /* 0x000000a800c07308 */ /* 0x000ee20000000800 */
[----:B--2---:R-:W-:Y:S01]  /*82a0*/  FADD.FTZ R0, R208, R153 ;  /* 0x00000099d0007221 */ /* 0x004fe20000010000 */
[----:B------:R-:W-:-:S06]  /*82b0*/  F2FP.F16.F32.PACK_AB R153, R191, R8 ;  /* 0x00000008bf99723e */ /* 0x000fcc00000000ff */
[----:B------:R-:W2:Y:S01]  /*82c0*/  MUFU.EX2 R188, R188 ;  /* 0x000000bc00bc7308 */ /* 0x000ea20000000800 */
[----:B----4-:R-:W-:-:S07]  /*82d0*/  FADD.FTZ R157, R209, R0 ;  /* 0x00000000d19d7221 */ /* 0x010fce0000010000 */
[----:B------:R4:W5:Y:S01]  /*82e0*/  MUFU.EX2 R173, R169 ;  /* 0x000000a900ad7308 */ /* 0x0009620000000800 */
[----:B---3--:R-:W-:Y:S01]  /*82f0*/  FADD.FTZ R0, R192, R157 ;  /* 0x0000009dc0007221 */ /* 0x008fe20000010000 */
[----:B------:R-:W-:-:S06]  /*8300*/  F2FP.F16.F32.PACK_AB R157, R13, R12 ;  /* 0x0000000c0d9d723e */ /* 0x000fcc00000000ff */
[----:B------:R-:W3:Y:S01]  /*8310*/  MUFU.EX2 R189, R189 ;  /* 0x000000bd00bd7308 */ /* 0x000ee20000000800 */
[C---:B--2---:R-:W-:Y:S01]  /*8320*/  FADD.FTZ R168, R188.reuse, R3 ;  /* 0x00000003bca87221 */ /* 0x044fe20000010000 */
[----:B------:R-:W-:Y:S02]  /*8330*/  F2FP.F16.F32.PACK_AB R172, R188, R187 ;  /* 0x000000bbbcac723e */ /* 0x000fe400000000ff */
[----:B----4-:R-:W-:-:S04]  /*8340*/  F2FP.F16.F32.PACK_AB R169, R207, R206 ;  /* 0x000000cecfa9723e */ /* 0x010fc800000000ff */
[----:B------:R2:W4:Y:S01]  /*8350*/  MUFU.EX2 R175, R159 ;  /* 0x0000009f00af7308 */ /* 0x0005220000000800 */
[C---:B-----5:R-:W-:Y:S01]  /*8360*/  FADD.FTZ R0, R173.reuse, R0 ;  /* 0x00000000ad007221 */ /* 0x060fe20000010000 */
[----:B------:R-:W-:-:S06]  /*8370*/  F2FP.F16.F32.PACK_AB R173, R173, R192 ;  /* 0x000000c0adad723e */ /* 0x000fcc00000000ff */
[----:B------:R-:W5:Y:S01]  /*8380*/  MUFU.EX2 R190, R190 ;  /* 0x000000be00be7308 */ /* 0x000f620000000800 */
[----:B---3--:R-:W-:Y:S01]  /*8390*/  FADD.FTZ R3, R189, R168 ;  /* 0x000000a8bd037221 */ /* 0x008fe20000010000 */
[----:B------:R-:W-:Y:S02]  /*83a0*/  F2FP.F16.F32.PACK_AB R168, R184, R183 ;  /* 0x000000b7b8a8723e */ /* 0x000fe400000000ff */
[----:B--2---:R-:W-:-:S04]  /*83b0*/  F2FP.F16.F32.PACK_AB R159, R15, R14 ;  /* 0x0000000e0f9f723e */ /* 0x004fc800000000ff */
[----:B------:R2:W3:Y:S01]  /*83c0*/  MUFU.EX2 R176, R171 ;  /* 0x000000ab00b07308 */ /* 0x0004e20000000800 */
[----:B----4-:R-:W-:Y:S01]  /*83d0*/  FADD.FTZ R7, R175, R0 ;  /* 0x00000000af077221 */ /* 0x010fe20000010000 */
[C---:B-----5:R-:W-:Y:S01]  /*83e0*/  FADD.FTZ R3, R190.reuse, R3 ;  /* 0x00000003be037221 */ /* 0x060fe20000010000 */
[----:B------:R-:W-:Y:S02]  /*83f0*/  F2FP.F16.F32.PACK_AB R174, R190, R189 ;  /* 0x000000bdbeae723e */ /* 0x000fe400000000ff */
[----:B--2---:R-:W-:Y:S01]  /*8400*/  F2FP.F16.F32.PACK_AB R171, R209, R208 ;  /* 0x000000d0d1ab723e */ /* 0x004fe200000000ff */
[C---:B---3--:R-:W-:Y:S01]  /*8410*/  FADD.FTZ R0, R176.reuse, R7 ;  /* 0x00000007b0007221 */ /* 0x048fe20000010000 */
[----:B------:R-:W-:Y:S01]  /*8420*/  F2FP.F16.F32.PACK_AB R175, R176, R175 ;  /* 0x000000afb0af723e */ /* 0x000fe200000000ff */
[----:B-1----:R-:W-:Y:S06]  /*8430*/  @!P0 BRA `(.L_x_3293) ;  /* 0x0000000000048947 */ /* 0x002fec0003800000 */
[----:B------:R-:W-:Y:S01]  /*8440*/  BPT.TRAP 0x1 ;  /* 0x000000040000795c */ /* 0x000fe20000300000 */
.L_x_3293:
[----:B------:R1:W2:Y:S01]  /*8450*/  SYNCS.PHASECHK.TRANS64.TRYWAIT P2, [UR23+0x22850], R6 ;  /* 0x02285006ff0075a7 */ /* 0x0002a20008040157 */
[----:B------:R-:W-:Y:S05]  /*8460*/  @!P0 BRA `(.L_x_3294) ;  /* 0x0000000000048947 */ /* 0x000fea0003800000 */
[----:B------:R-:W-:Y:S01]  /*8470*/  BPT.TRAP 0x1 ;  /* 0x000000040000795c */ /* 0x000fe20000300000 */
.L_x_3294:
[----:B--2---:R-:W-:Y:S05]  /*8480*/  @P2 BRA `(.L_x_3295) ;  /* 0x0000000000082947 */ /* 0x004fea0003800000 */
[----:B------:R-:W2:Y:S02]  /*8490*/  SYNCS.PHASECHK.TRANS64.TRYWAIT P2, [UR23+0x22850], R6 ;  /* 0x02285006ff0075a7 */ /* 0x000ea40008040157 */
[----:B--2---:R-:W-:Y:S05]  /*84a0*/  @!P2 BRA `(.L_x_3296) ;  /* 0x00000054005ca947 */ /* 0x004fea0003800000 */
.L_x_3295:
[----:B-12---:R-:W-:Y:S01]  /*84b0*/  VIADD R6, R23, 0x8 ;  /* 0x0000000817067836 */ /* 0x006fe20000000000 */
[----:B------:R-:W-:-:S04]  /*84c0*/  UIMAD UR10, UR37, 0xc00, UR21 ;  /* 0x00000c00250a78a4 */ /* 0x000fc8000f8e0215 */
[----:B------:R3:W-:Y:S01]  /*84d0*/  BAR.SYNC.DEFER_BLOCKING R6, 0x100 ;  /* 0x000400060000751d */ /* 0x0007e20000010000 */
[----:B------:R-:W-:Y:S01]  /*84e0*/  ISETP.LT.AND P2, PT, RZ, UR29, PT ;  /* 0x0000001dff007c0c */ /* 0x000fe2000bf41270 */
[----:B------:R-:W-:Y:S01]  /*84f0*/  @!P1 VIADD R199, R199, 0x22860 ;  /* 0x00022860c7c79836 */ /* 0x000fe20000000000 */
[----:B------:R-:W-:Y:S01]  /*8500*/  UIADD3 UR29, UR29, -0x1, URZ ;  /* 0xffffffff1d1d7890 */ /* 0x000fe2000fffe03f */
[----:B------:R-:W-:Y:S01]  /*8510*/  MOV R7, R4 ;  /* 0x0000000400077202 */ /* 0x000fe20000000f00 */
[----:B------:R-:W-:Y:S01]  /*8520*/  IMAD.MOV.U32 R206, RZ, RZ, R5 ;  /* 0x000000ffffce7224 */ /* 0x000fe200078e0005 */
[----:B------:R-:W-:Y:S01]  /*8530*/  UMOV UR6, UR10 ;  /* 0x0000000a00067c82 */ /* 0x000fe20008000000 */
[----:B------:R-:W-:Y:S01]  /*8540*/  UMOV UR7, 0x40000040 ;  /* 0x4000004000077882 */ /* 0x000fe20000000000 */
        /* <DEDUP_REMOVED lines=36> */
.L_x_3288:
[----:B--23--:R-:W2:Y:S01]  /*8790*/  SHFL.BFLY PT, R6, R3, 0x2, 0x1f ;  /* 0x0c401f0003067f89 */ /* 0x00cea200000e0000 */
[----:B------:R-:W-:Y:S01]  /*87a0*/  IMAD.MOV.U32 R13, RZ, RZ, RZ ;  /* 0x000000ffff0d7224 */ /* 0x000fe200078e00ff */
[----:B------:R-:W-:Y:S01]  /*87b0*/  UIADD3 UR37, UR37, 0x1, URZ ;  /* 0x0000000125257890 */ /* 0x000fe2000fffe03f */
[----:B------:R-:W-:Y:S01]  /*87c0*/  MOV R178, UR27 ;  /* 0x0000001b00b27c02 */ /* 0x000fe20008000f00 */
[----:B------:R-:W3:Y:S01]  /*87d0*/  SHFL.BFLY PT, R11, R0, 0x2, 0x1f ;  /* 0x0c401f00000b7f89 */ /* 0x000ee200000e0000 */
        /* <DEDUP_REMOVED lines=8> */
[----:B--2---:R-:W-:Y:S01]  /*8860*/  FADD.FTZ R6, R6, R3 ;  /* 0x0000000306067221 */ /* 0x004fe20000010000 */
[----:B------:R-:W-:Y:S01]  /*8870*/  IMAD.MOV.U32 R3, RZ, RZ, -0x800000 ;  /* 0xff800000ff037424 */ /* 0x000fe200078e00ff */
[----:B------:R-:W-:Y:S01]  /*8880*/  USEL UR37, UR37, URZ, UP0 ;  /* 0x0000003f25257287 */ /* 0x000fe20008000000 */
[----:B---3--:R-:W-:-:S02]  /*8890*/  FADD.FTZ R11, R11, R0 ;  /* 0x000000000b0b7221 */ /* 0x008fc40000010000 */
[----:B-1----:R-:W1:Y:S01]  /*88a0*/  SHFL.BFLY PT, R7, R6, 0x1, 0x1f ;  /* 0x0c201f0006077f89 */ /* 0x002e6200000e0000 */
[----:B------:R-:W-:-:S03]  /*88b0*/  ULOP3.LUT UR38, UR38, UR4, URZ, 0x3c, !UPT ;  /* 0x0000000426267292 */ /* 0x000fc6000f8e3c3f */
[----:B------:R-:W2:Y:S01]  /*88c0*/  SHFL.BFLY PT, R8, R11, 0x1, 0x1f ;  /* 0x0c201f000b087f89 */ /* 0x000ea200000e0000 */
[----:B-1----:R-:W-:Y:S01]  /*88d0*/  FADD.FTZ R174, R6, R7 ;  /* 0x0000000706ae7221 */ /* 0x002fe20000010000 */
[----:B------:R-:W-:Y:S01]  /*88e0*/  MOV R7, RZ ;  /* 0x000000ff00077202 */ /* 0x000fe20000000f00 */
[----:B--2---:R-:W-:-:S03]  /*88f0*/  FADD.FTZ R176, R11, R8 ;  /* 0x000000080bb07221 */ /* 0x004fc60000010000 */
[----:B------:R-:W-:Y:S02]  /*8900*/  FSETP.NE.FTZ.AND P1, PT, R174, RZ, PT ;  /* 0x000000ffae00720b */ /* 0x000fe40003f35000 */
[----:B------:R-:W-:-:S11]  /*8910*/  FSETP.NE.FTZ.AND P2, PT, R176, RZ, PT ;  /* 0x000000ffb000720b */ /* 0x000fd60003f55000 */
[----:B------:R-:W1:Y:S01]  /*8920*/  @P1 MUFU.RCP R13, R174 ;  /* 0x000000ae000d1308 */ /* 0x000e620000001000 */
[----:B------:R-:W-:Y:S01]  /*8930*/  @P1 FMUL.FTZ R172, R172, 0.69314718246459960938 ;  /* 0x3f317218acac1820 */ /* 0x000fe20000410000 */
[----:B------:R-:W-:-:S06]  /*8940*/  @P2 FMUL.FTZ R178, R178, 0.69314718246459960938 ;  /* 0x3f317218b2b22820 */ /* 0x000fcc0000410000 */
[----:B------:R-:W2:Y:S08]  /*8950*/  @P2 MUFU.RCP R7, R176 ;  /* 0x000000b000072308 */ /* 0x000eb00000001000 */
[----:B------:R-:W3:Y:S01]  /*8960*/  @P1 MUFU.LG2 R174, R174 ;  /* 0x000000ae00ae1308 */ /* 0x000ee20000000c00 */
[-C--:B-1----:R-:W-:Y:S01]  /*8970*/  FMUL.FTZ R0, R24, R13.reuse ;  /* 0x0000000d18007220 */ /* 0x082fe20000410000 */
[-C--:B------:R-:W-:Y:S01]  /*8980*/  FMUL.FTZ R6, R28, R13.reuse ;  /* 0x0000000d1c067220 */ /* 0x080fe20000410000 */
[-C--:B------:R-:W-:Y:S01]  /*8990*/  FMUL.FTZ R25, R25, R13.reuse ;  /* 0x0000000d19197220 */ /* 0x080fe20000410000 */
[-C--:B------:R-:W-:Y:S01]  /*89a0*/  FMUL.FTZ R29, R29, R13.reuse ;  /* 0x0000000d1d1d7220 */ /* 0x080fe20000410000 */
[-C--:B------:R-:W-:Y:S01]  /*89b0*/  FMUL.FTZ R32, R32, R13.reuse ;  /* 0x0000000d20207220 */ /* 0x080fe20000410000 */
[-C--:B------:R-:W-:Y:S01]  /*89c0*/  FMUL.FTZ R33, R33, R13.reuse ;  /* 0x0000000d21217220 */ /* 0x080fe20000410000 */
[----:B------:R-:W-:Y:S01]  /*89d0*/  FMUL.FTZ R36, R36, R13 ;  /* 0x0000000d24247220 */ /* 0x000fe20000410000 */
[----:B------:R-:W1:Y:S01]  /*89e0*/  @P2 MUFU.LG2 R176, R176 ;  /* 0x000000b000b02308 */ /* 0x000e620000000c00 */
[-C--:B--2---:R-:W-:Y:S01]  /*89f0*/  FMUL.FTZ R175, R27, R7.reuse ;  /* 0x000000071baf7220 */ /* 0x084fe20000410000 */
[-C--:B------:R-:W-:Y:S01]  /*8a00*/  FMUL.FTZ R173, R31, R7.reuse ;  /* 0x000000071fad7220 */ /* 0x080fe20000410000 */
[-C--:B------:R-:W-:Y:S01]  /*8a10*/  FMUL.FTZ R157, R87, R7.reuse ;  /* 0x00000007579d7220 */ /* 0x080fe20000410000 */
[----:B------:R-:W-:Y:S01]  /*8a20*/  FMUL.FTZ R155, R91, R7 ;  /* 0x000000075b9b7220 */ /* 0x000fe20000410000 */
        /* <DEDUP_REMOVED lines=121> */
.L_x_3267:
        /* <DEDUP_REMOVED lines=11> */
[----:B------:R-:W-:Y:S01]  /*9270*/  VIADD R95, R22, UR42 ;  /* 0x0000002a165f7c36 */ /* 0x000fe20008000000 */
[----:B------:R-:W-:Y:S01]  /*9280*/  LOP3.LUT R26, R27, 0x380, RZ, 0xc0, !PT ;  /* 0x000003801b1a7812 */ /* 0x000fe200078ec0ff */
[----:B------:R-:W-:Y:S01]  /*9290*/  USHF.R.S32.HI UR5, URZ, 0x1f, UR43 ;  /* 0x0000001f3f057899 */ /* 0x000fe2000801142b */
[----:B------:R-:W-:Y:S01]  /*92a0*/  IADD3 R39, P3, R16, 0x4000, RZ ;  /* 0x0000400010277810 */ /* 0x000fe20007f7e0ff */
[----:B------:R-:W-:Y:S01]  /*92b0*/  ULDC UR10, c[0x0][0xa88] ;  /* 0x0002a200000a7ab9 */ /* 0x000fe20000000800 */
[----:B------:R-:W-:Y:S01]  /*92c0*/  SHF.R.U64 R26, R26, 0x3, RZ ;  /* 0x000000031a1a7819 */ /* 0x000fe200000012ff */
[----:B------:R-:W-:Y:S01]  /*92d0*/  ULDC.64 UR6, c[0x0][0xb70] ;  /* 0x0002dc0000067ab9 */ /* 0x000fe20000000a00 */
[----:B------:R-:W-:Y:S01]  /*92e0*/  LOP3.LUT R34, R35, 0x380, RZ, 0xc0, !PT ;  /* 0x0000038023227812 */ /* 0x000fe200078ec0ff */
[----:B------:R-:W-:Y:S01]  /*92f0*/  UIMAD UR5, UR5, UR6, URZ ;  /* 0x00000006050572a4 */ /* 0x000fe2000f8e023f */
[----:B------:R-:W-:Y:S01]  /*9300*/  LOP3.LUT R26, R26, R27, RZ, 0x3c, !PT ;  /* 0x0000001b1a1a7212 */ /* 0x000fe200078e3cff */
[----:B------:R-:W-:Y:S01]  /*9310*/  IMAD.X R27, RZ, RZ, R17, P6 ;  /* 0x000000ffff1b7224 */ /* 0x000fe200030e0611 */
[C---:B------:R-:W-:Y:S01]  /*9320*/  IADD3 R47, P6, R16.reuse, 0x4040, RZ ;  /* 0x00004040102f7810 */ /* 0x040fe20007fde0ff */
[----:B------:R-:W-:Y:S01]  /*9330*/  UIMAD.WIDE.U32 UR8, UR43, UR6, URZ ;  /* 0x000000062b0872a5 */ /* 0x000fe2000f8e003f */
[----:B------:R-:W-:Y:S01]  /*9340*/  LOP3.LUT R38, R39, 0x380, RZ, 0xc0, !PT ;  /* 0x0000038027267812 */ /* 0x000fe200078ec0ff */
[----:B------:R-:W-:Y:S01]  /*9350*/  UIMAD UR5, UR43, UR7, UR5 ;  /* 0x000000072b0572a4 */ /* 0x000fe2000f8e0205 */
[----:B------:R-:W-:-:S02]  /*9360*/  IADD3 R31, P5, R16, 0x40, RZ ;  /* 0x00000040101f7810 */ /* 0x000fc40007fbe0ff */
[----:B------:R-:W-:Y:S01]  /*9370*/  LOP3.LUT R46, R47, 0x380, RZ, 0xc0, !PT ;  /* 0x000003802f2e7812 */ /* 0x000fe200078ec0ff */
[----:B------:R-:W-:Y:S01]  /*9380*/  UIADD3 UR5, UR9, UR5, URZ ;  /* 0x0000000509057290 */ /* 0x000fe2000fffe03f */
[----:B------:R-:W-:Y:S01]  /*9390*/  SHF.R.U64 R34, R34, 0x3, RZ ;  /* 0x0000000322227819 */ /* 0x000fe200000012ff */
[----:B------:R-:W-:Y:S01]  /*93a0*/  ULDC.64 UR6, c[0x0][0xb40] ;  /* 0x0002d00000067ab9 */ /* 0x000fe20000000a00 */
[----:B------:R-:W-:Y:S02]  /*93b0*/  SHF.R.U64 R38, R38, 0x3, RZ ;  /* 0x0000000326267819 */ /* 0x000fe400000012ff */
[----:B------:R-:W-:Y:S02]  /*93c0*/  IADD3 R43, P2, R16, 0x4020, RZ ;  /* 0x00004020102b7810 */ /* 0x000fe40007f5e0ff */
[----:B------:R-:W-:Y:S02]  /*93d0*/  LOP3.LUT R30, R31, 0x380, RZ, 0xc0, !PT ;  /* 0x000003801f1e7812 */ /* 0x000fe400078ec0ff */
[----:B------:R-:W-:-:S02]  /*93e0*/  SHF.R.U64 R46, R46, 0x3, RZ ;  /* 0x000000032e2e7819 */ /* 0x000fc400000012ff */
[----:B------:R-:W-:Y:S02]  /*93f0*/  LOP3.LUT R34, R34, R35, RZ, 0x3c, !PT ;  /* 0x0000002322227212 */ /* 0x000fe400078e3cff */
[----:B------:R-:W-:Y:S01]  /*9400*/  LOP3.LUT R38, R38, R39, RZ, 0x3c, !PT ;  /* 0x0000002726267212 */ /* 0x000fe200078e3cff */
[----:B------:R-:W-:Y:S01]  /*9410*/  IMAD.X R39, RZ, RZ, R17, P3 ;  /* 0x000000ffff277224 */ /* 0x000fe200018e0611 */
[----:B------:R-:W-:Y:S02]  /*9420*/  IADD3.X R35, RZ, R17, RZ, P4, !PT ;  /* 0x00000011ff237210 */ /* 0x000fe400027fe4ff */
[----:B------:R-:W-:Y:S02]  /*9430*/  LOP3.LUT R42, R43, 0x380, RZ, 0xc0, !PT ;  /* 0x000003802b2a7812 */ /* 0x000fe400078ec0ff */
[----:B------:R-:W-:Y:S02]  /*9440*/  SHF.R.U64 R30, R30, 0x3, RZ ;  /* 0x000000031e1e7819 */ /* 0x000fe400000012ff */
[----:B------:R-:W-:-:S02]  /*9450*/  IADD3 R55, P4, R16, 0x8000, RZ ;  /* 0x0000800010377810 */ /* 0x000fc40007f9e0ff */
[----:B------:R-:W-:Y:S02]  /*9460*/  IADD3 R59, P3, R16, 0x8020, RZ ;  /* 0x00008020103b7810 */ /* 0x000fe40007f7e0ff */
[----:B------:R-:W-:Y:S02]  /*9470*/  LOP3.LUT R46, R46, R47, RZ, 0x3c, !PT ;  /* 0x0000002f2e2e7212 */ /* 0x000fe400078e3cff */
[----:B------:R-:W-:Y:S02]  /*9480*/  LOP3.LUT R5, R16, 0x380, RZ, 0xc0, !PT ;  /* 0x0000038010057812 */ /* 0x000fe400078ec0ff */
[----:B------:R-:W-:Y:S02]  /*9490*/  IADD3.X R47, RZ, R17, RZ, P6, !PT ;  /* 0x00000011ff2f7210 */ /* 0x000fe400037fe4ff */
[----:B------:R-:W-:Y:S02]  /*94a0*/  SHF.R.U64 R42, R42, 0x3, RZ ;  /* 0x000000032a2a7819 */ /* 0x000fe400000012ff */
[----:B------:R-:W-:-:S02]  /*94b0*/  IADD3 R67, P6, R16, 0x8060, RZ ;  /* 0x0000806010437810 */ /* 0x000fc40007fde0ff */
[----:B------:R-:W-:Y:S01]  /*94c0*/  LOP3.LUT R30, R30, R31, RZ, 0x3c, !PT ;  /* 0x0000001f1e1e7212 */ /* 0x000fe200078e3cff */
[----:B------:R-:W-:Y:S01]  /*94d0*/  IMAD.X R31, RZ, RZ, R17, P5 ;  /* 0x000000ffff1f7224 */ /* 0x000fe200028e0611 */
[----:B------:R-:W-:Y:S02]  /*94e0*/  LOP3.LUT R54, R55, 0x380, RZ, 0xc0, !PT ;  /* 0x0000038037367812 */ /* 0x000fe400078ec0ff */
[----:B------:R-:W-:Y:S02]  /*94f0*/  LOP3.LUT R58, R59, 0x380, RZ, 0xc0, !PT ;  /* 0x000003803b3a7812 */ /* 0x000fe400078ec0ff */
[----:B------:R-:W-:Y:S02]  /*9500*/  LOP3.LUT P0, RZ, R202, 0x3, RZ, 0xc0, !PT ;  /* 0x00000003caff7812 */ /* 0x000fe4000780c0ff */
[----:B------:R-:W-:Y:S02]  /*9510*/  IADD3 R4, R95, 0x8, RZ ;  /* 0x000000085f047810 */ /* 0x000fe40007ffe0ff */
[----:B------:R-:W-:-:S02]  /*9520*/  IADD3 R51, P5, R16, 0x4060, RZ ;  /* 0x0000406010337810 */ /* 0x000fc40007fbe0ff */
[----:B------:R-:W-:Y:S02]  /*9530*/  SHF.R.U64 R5, R5, 0x3, RZ ;  /* 0x0000000305057819 */ /* 0x000fe400000012ff */
[----:B------:R-:W-:Y:S01]  /*9540*/  LOP3.LUT R42, R42, R43, RZ, 0x3c, !PT ;  /* 0x0000002b2a2a7212 */ /* 0x000fe200078e3cff */
[----:B------:R-:W-:Y:S01]  /*9550*/  IMAD.X R43, RZ, RZ, R17, P2 ;  /* 0x000000ffff2b7224 */ /* 0x000fe200010e0611 */
[----:B------:R-:W-:Y:S02]  /*9560*/  LOP3.LUT R66, R67, 0x380, RZ, 0xc0, !PT ;  /* 0x0000038043427812 */ /* 0x000fe400078ec0ff */
[----:B------:R-:W-:Y:S02]  /*9570*/  SHF.R.U64 R54, R54, 0x3, RZ ;  /* 0x0000000336367819 */ /* 0x000fe400000012ff */
[----:B------:R-:W-:Y:S02]  /*9580*/  SHF.R.U64 R58, R58, 0x3, RZ ;  /* 0x000000033a3a7819 */ /* 0x000fe400000012ff */
[----:B------:R-:W-:-:S02]  /*9590*/  ISETP.GE.OR P1, PT, R4, UR10, P0 ;  /* 0x0000000a04007c0c */ /* 0x000fc40008726670 */
[----:B------:R-:W-:Y:S02]  /*95a0*/  IADD3 R63, P2, R16, 0x8040, RZ ;  /* 0x00008040103f7810 */ /* 0x000fe40007f5e0ff */
[----:B------:R-:W-:Y:S02]  /*95b0*/  LOP3.LUT R50, R51, 0x380, RZ, 0xc0, !PT ;  /* 0x0000038033327812 */ /* 0x000fe400078ec0ff */
[----:B------:R-:W-:Y:S01]  /*95c0*/  LOP3.LUT R4, R5, R16, RZ, 0x3c, !PT ;  /* 0x0000001005047212 */ /* 0x000fe200078e3cff */
[--C-:B------:R-:W-:Y:S01]  /*95d0*/  IMAD.MOV.U32 R5, RZ, RZ, R17.reuse ;  /* 0x000000ffff057224 */ /* 0x100fe200078e0011 */
[----:B------:R-:W-:Y:S02]  /*95e0*/  SHF.R.U64 R66, R66, 0x3, RZ ;  /* 0x0000000342427819 */ /* 0x000fe400000012ff */
[----:B------:R-:W-:Y:S02]  /*95f0*/  LOP3.LUT R54, R54, R55, RZ, 0x3c, !PT ;  /* 0x0000003736367212 */ /* 0x000fe400078e3cff */
[----:B------:R-:W-:Y:S01]  /*9600*/  LOP3.LUT R58, R58, R59, RZ, 0x3c, !PT ;  /* 0x0000003b3a3a7212 */ /* 0x000fe200078e3cff */
[----:B------:R-:W-:Y:S01]  /*9610*/  IMAD.X R59, RZ, RZ, R17, P3 ;  /* 0x000000ffff3b7224 */ /* 0x000fe200018e0611 */
[----:B------:R-:W-:-:S02]  /*9620*/  LOP3.LUT R62, R63, 0x380, RZ, 0xc0, !PT ;  /* 0x000003803f3e7812 */ /* 0x000fc400078ec0ff */
[----:B------:R-:W-:Y:S02]  /*9630*/  IADD3.X R55, RZ, R17, RZ, P4, !PT ;  /* 0x00000011ff377210 */ /* 0x000fe400027fe4ff */
[----:B------:R-:W-:Y:S02]  /*9640*/  SHF.R.U64 R50, R50, 0x3, RZ ;  /* 0x0000000332327819 */ /* 0x000fe400000012ff */
[C---:B------:R-:W-:Y:S02]  /*9650*/  IADD3 R83, P4, R16.reuse, 0xc020, RZ ;  /* 0x0000c02010537810 */ /* 0x040fe40007f9e0ff */
[----:B------:R-:W-:Y:S02]  /*9660*/  IADD3 R75, P3, R16, 0xc040, RZ ;  /* 0x0000c040104b7810 */ /* 0x000fe40007f7e0ff */
[----:B------:R-:W-:Y:S02]  /*9670*/  LOP3.LUT R66, R66, R67, RZ, 0x3c, !PT ;  /* 0x0000004342427212 */ /* 0x000fe400078e3cff */
[----:B------:R-:W-:-:S02]  /*9680*/  MOV R67, R4 ;  /* 0x0000000400437202 */ /* 0x000fc40000000f00 */
[----:B------:R-:W-:Y:S02]  /*9690*/  SHF.R.U64 R62, R62, 0x3, RZ ;  /* 0x000000033e3e7819 */ /* 0x000fe400000012ff */
[----:B------:R-:W-:Y:S02]  /*96a0*/  F2FP.F16.F32.PACK_AB R4, R25, R0 ;  /* 0x000000001904723e */ /* 0x000fe400000000ff */
[----:B------:R-:W-:Y:S02]  /*96b0*/  F2FP.F16.F32.PACK_AB R5, R175, R168 ;  /* 0x000000a8af05723e */ /* 0x000fe400000000ff */
[----:B------:R-:W-:Y:S02]  /*96c0*/  F2FP.F16.F32.PACK_AB R6, R29, R6 ;  /* 0x000000061d06723e */ /* 0x000fe400000000ff */
[----:B------:R-:W-:Y:S02]  /*96d0*/  F2FP.F16.F32.PACK_AB R7, R173, R170 ;  /* 0x000000aaad07723e */ /* 0x000fe400000000ff */
[----:B------:R-:W-:Y:S01]  /*96e0*/  LOP3.LUT R50, R50, R51, RZ, 0x3c, !PT ;  /* 0x0000003332327212 */ /* 0x000fe200078e3cff */
[----:B------:R-:W-:Y:S01]  /*96f0*/  IMAD.X R51, RZ, RZ, R17, P5 ;  /* 0x000000ffff337224 */ /* 0x000fe200028e0611 */
[----:B------:R-:W-:Y:S01]  /*9700*/  LOP3.LUT R82, R83, 0x380, RZ, 0xc0, !PT ;  /* 0x0000038053527812 */ /* 0x000fe200078ec0ff */
[----:B------:R1:W-:Y:S01]  /*9710*/  STSM.16.M88.4 [R67], R4 ;  /* 0x0000000443007844 */ /* 0x0003e20000000200 */
[----:B------:R-:W-:-:S02]  /*9720*/  LOP3.LUT R74, R75, 0x380, RZ, 0xc0, !PT ;  /* 0x000003804b4a7812 */ /* 0x000fc400078ec0ff */
[----:B------:R-:W-:Y:S02]  /*9730*/  IADD3 R71, P5, R16, 0xc000, RZ ;  /* 0x0000c00010477810 */ /* 0x000fe40007fbe0ff */
[----:B------:R-:W-:Y:S01]  /*9740*/  LOP3.LUT R62, R62, R63, RZ, 0x3c, !PT ;  /* 0x0000003f3e3e7212 */ /* 0x000fe200078e3cff */
[----:B------:R-:W-:Y:S01]  /*9750*/  IMAD.X R63, RZ, RZ, R17, P2 ;  /* 0x000000ffff3f7224 */ /* 0x000fe200010e0611 */
[----:B------:R-:W-:Y:S02]  /*9760*/  SHF.R.U64 R82, R82, 0x3, RZ ;  /* 0x0000000352527819 */ /* 0x000fe400000012ff */
[----:B------:R-:W-:Y:S02]  /*9770*/  SHF.R.U64 R74, R74, 0x3, RZ ;  /* 0x000000034a4a7819 */ /* 0x000fe400000012ff */
[----:B------:R-:W-:Y:S02]  /*9780*/  IADD3 R79, P2, R16, 0xc060, RZ ;  /* 0x0000c060104f7810 */ /* 0x000fe40007f5e0ff */
[----:B------:R-:W-:-:S02]  /*9790*/  LOP3.LUT R70, R71, 0x380, RZ, 0xc0, !PT ;  /* 0x0000038047467812 */ /* 0x000fc400078ec0ff */
[----:B------:R-:W-:Y:S01]  /*97a0*/  LOP3.LUT R82, R82, R83, RZ, 0x3c, !PT ;  /* 0x0000005352527212 */ /* 0x000fe200078e3cff */
[----:B------:R-:W-:Y:S01]  /*97b0*/  IMAD.X R83, RZ, RZ, R17, P4 ;  /* 0x000000ffff537224 */ /* 0x000fe200020e0611 */
[----:B-1----:R-:W-:Y:S02]  /*97c0*/  F2FP.F16.F32.PACK_AB R4, R33, R32 ;  /* 0x000000202104723e */ /* 0x002fe400000000ff */
[----:B------:R-:W1:Y:S01]  /*97d0*/  LDC.64 R32, c[0x0][0xb78] ;  /* 0x0002de00ff207b82 */ /* 0x000e620000000a00 */
[----:B------:R-:W-:Y:S02]  /*97e0*/  LOP3.LUT R74, R74, R75, RZ, 0x3c, !PT ;  /* 0x0000004b4a4a7212 */ /* 0x000fe400078e3cff */
[----:B------:R-:W-:Y:S02]  /*97f0*/  LOP3.LUT R78, R79, 0x380, RZ, 0xc0, !PT ;  /* 0x000003804f4e7812 */ /* 0x000fe400078ec0ff */
[----:B------:R-:W-:Y:S02]  /*9800*/  MOV R168, R26 ;  /* 0x0000001a00a87202 */ /* 0x000fe40000000f00 */
[----:B------:R-:W-:-:S02]  /*9810*/  IADD3.X R75, RZ, R17, RZ, P3, !PT ;  /* 0x00000011ff4b7210 */ /* 0x000fc40001ffe4ff */
[----:B------:R-:W-:Y:S02]  /*9820*/  F2FP.F16.F32.PACK_AB R5, R166, R153 ;  /* 0x00000099a605723e */ /* 0x000fe400000000ff */
[----:B------:R-:W-:Y:S02]  /*9830*/  F2FP.F16.F32.PACK_AB R6, R37, R36 ;  /* 0x000000242506723e */ /* 0x000fe400000000ff */
[----:B------:R-:W-:Y:S02]  /*9840*/  F2FP.F16.F32.PACK_AB R7, R171, R152 ;  /* 0x00000098ab07723e */ /* 0x000fe400000000ff */
[----:B------:R-:W-:Y:S02]  /*9850*/  SHF.R.U64 R70, R70, 0x3, RZ ;  /* 0x0000000346467819 */ /* 0x000fe400000012ff */
[----:B------:R-:W-:Y:S01]  /*9860*/  MOV R103, R30 ;  /* 0x0000001e00677202 */ /* 0x000fe20000000f00 */
[----:B------:R1:W-:Y:S01]  /*9870*/  STSM.16.M88.4 [R168], R4 ;  /* 0x00000004a8007844 */ /* 0x0003e20000000200 */
[----:B------:R-:W-:-:S02]  /*9880*/  F2FP.F16.F32.PACK_AB R8, R41, R8 ;  /* 0x000000082908723e */ /* 0x000fc400000000ff */
[----:B------:R-:W-:Y:S01]  /*9890*/  F2FP.F16.F32.PACK_AB R9, R164, R9 ;  /* 0x00000009a409723e */ /* 0x000fe200000000ff */
[----:B------:R-:W2:Y:S01]  /*98a0*/  SHFL.IDX PT, R6, R204, RZ, 0x1f ;  /* 0x00001fffcc067589 */ /* 0x000ea200000e0000 */
[----:B------:R-:W-:Y:S02]  /*98b0*/  F2FP.F16.F32.PACK_AB R10, R45, R10 ;  /* 0x0000000a2d0a723e */ /* 0x000fe400000000ff */
[----:B------:R-:W-:Y:S02]  /*98c0*/  F2FP.F16.F32.PACK_AB R11, R162, R11 ;  /* 0x0000000ba20b723e */ /* 0x000fe400000000ff */
[----:B------:R-:W-:Y:S01]  /*98d0*/  MOV R102, R34 ;  /* 0x0000002200667202 */ /* 0x000fe20000000f00 */
[----:B------:R-:W-:Y:S01]  /*98e0*/  IMAD.U32 R35, RZ, RZ, UR9 ;  /* 0x00000009ff237e24 */ /* 0x000fe2000f8e00ff */
[----:B------:R-:W-:Y:S01]  /*98f0*/  F2FP.F16.F32.PACK_AB R12, R49, R12 ;  /* 0x0000000c310c723e */ /* 0x000fe200000000ff */
[----:B------:R3:W-:Y:S01]  /*9900*/  STSM.16.M88.4 [R103], R8 ;  /* 0x0000000867007844 */ /* 0x0007e20000000200 */
[----:B------:R-:W-:-:S02]  /*9910*/  F2FP.F16.F32.PACK_AB R13, R160, R13 ;  /* 0x0000000da00d723e */ /* 0x000fc400000000ff */
[----:B------:R-:W-:Y:S02]  /*9920*/  F2FP.F16.F32.PACK_AB R14, R53, R14 ;  /* 0x0000000e350e723e */ /* 0x000fe400000000ff */
[----:B------:R-:W-:Y:S02]  /*9930*/  F2FP.F16.F32.PACK_AB R15, R158, R15 ;  /* 0x0000000f9e0f723e */ /* 0x000fe400000000ff */
[----:B------:R-:W-:Y:S02]  /*9940*/  MOV R39, R38 ;  /* 0x0000002600277202 */ /* 0x000fe40000000f00 */
[----:B------:R-:W-:Y:S01]  /*9950*/  F2FP.F16.F32.PACK_AB R24, R57, R24 ;  /* 0x000000183918723e */ /* 0x000fe200000000ff */
[----:B------:R3:W-:Y:S01]  /*9960*/  STSM.16.M88.4 [R102], R12 ;  /* 0x0000000c66007844 */ /* 0x0007e20000000200 */
[----:B------:R-:W-:Y:S02]  /*9970*/  F2FP.F16.F32.PACK_AB R25, R169, R64 ;  /* 0x00000040a919723e */ /* 0x000fe400000000ff */
[----:B------:R-:W-:-:S02]  /*9980*/  F2FP.F16.F32.PACK_AB R26, R61, R60 ;  /* 0x0000003c3d1a723e */ /* 0x000fc400000000ff */
[----:B------:R-:W-:Y:S02]  /*9990*/  F2FP.F16.F32.PACK_AB R27, R167, R56 ;  /* 0x00000038a71b723e */ /* 0x000fe400000000ff */
[----:B------:R-:W-:Y:S02]  /*99a0*/  SHF.R.U64 R78, R78, 0x3, RZ ;  /* 0x000000034e4e7819 */ /* 0x000fe400000012ff */
[----:B------:R-:W-:Y:S01]  /*99b0*/  MOV R42, R42 ;  /* 0x0000002a002a7202 */ /* 0x000fe20000000f00 */
[----:B------:R3:W-:Y:S01]  /*99c0*/  STSM.16.M88.4 [R39], R24 ;  /* 0x0000001827007844 */ /* 0x0007e20000000200 */
[----:B------:R-:W-:Y:S02]  /*99d0*/  MOV R0, R74 ;  /* 0x0000004a00007202 */ /* 0x000fe40000000f00 */
[----:B------:R-:W-:Y:S02]  /*99e0*/  F2FP.F16.F32.PACK_AB R28, R65, R28 ;  /* 0x0000001c411c723e */ /* 0x000fe400000000ff */
[----:B------:R-:W-:-:S02]  /*99f0*/  F2FP.F16.F32.PACK_AB R29, R165, R52 ;  /* 0x00000034a51d723e */ /* 0x000fc400000000ff */
[----:B------:R-:W-:Y:S02]  /*9a00*/  F2FP.F16.F32.PACK_AB R30, R69, R68 ;  /* 0x00000044451e723e */ /* 0x000fe400000000ff */
[----:B------:R-:W-:Y:S02]  /*9a10*/  F2FP.F16.F32.PACK_AB R31, R163, R48 ;  /* 0x00000030a31f723e */ /* 0x000fe400000000ff */
[----:B------:R-:W-:Y:S02]  /*9a20*/  F2FP.F16.F32.PACK_AB R72, R73, R72 ;  /* 0x000000484948723e */ /* 0x000fe400000000ff */
[----:B------:R-:W-:Y:S01]  /*9a30*/  LOP3.LUT R70, R70, R71, RZ, 0x3c, !PT ;  /* 0x0000004746467212 */ /* 0x000fe200078e3cff */
[----:B------:R-:W-:Y:S01]  /*9a40*/  IMAD.X R71, RZ, RZ, R17, P5 ;  /* 0x000000ffff477224 */ /* 0x000fe200028e0611 */
[----:B------:R-:W-:Y:S01]  /*9a50*/  MOV R46, R46 ;  /* 0x0000002e002e7202 */ /* 0x000fe20000000f00 */
        /* <DEDUP_REMOVED lines=9> */
[----:B------:R-:W-:Y:S02]  /*9af0*/  IADD3.X R67, RZ, R17, RZ, P6, !PT ;  /* 0x00000011ff437210 */ /* 0x000fe400037fe4ff */
        /* <DEDUP_REMOVED lines=12> */
[----:B------:R-:W-:Y:S01]  /*9bc0*/  LOP3.LUT R78, R78, R79, RZ, 0x3c, !PT ;  /* 0x0000004f4e4e7212 */ /* 0x000fe200078e3cff */
[----:B------:R-:W-:Y:S01]  /*9bd0*/  IMAD.X R79, RZ, RZ, R17, P2 ;  /* 0x000000ffff4f7224 */ /* 0x000fe200010e0611 */
        /* <DEDUP_REMOVED lines=32> */
[----:B------:R-:W-:Y:S01]  /*9de0*/  MOV R35, UR5 ;  /* 0x0000000500237c02 */ /* 0x000fe20008000f00 */
[----:B------:R-:W-:Y:S01]  /*9df0*/  USHF.R.S32.HI UR5, URZ, 0x1f, UR44 ;  /* 0x0000001f3f057899 */ /* 0x000fe2000801142c */
[----:B------:R-:W-:Y:S01]  /*9e00*/  MOV R78, R78 ;  /* 0x0000004e004e7202 */ /* 0x000fe20000000f00 */
[----:B------:R3:W-:Y:S01]  /*9e10*/  STSM.16.M88.4 [R0], R136 ;  /* 0x0000008800007844 */ /* 0x0007e20000000200 */
[----:B------:R-:W-:Y:S02]  /*9e20*/  F2FP.F16.F32.PACK_AB R146, R149, R148 ;  /* 0x000000949592723e */ /* 0x000fe400000000ff */
[----:B------:R-:W-:Y:S01]  /*9e30*/  F2FP.F16.F32.PACK_AB R147, R151, R150 ;  /* 0x000000969793723e */ /* 0x000fe200000000ff */
[----:B-1----:R-:W-:Y:S01]  /*9e40*/  IMAD R4, R32, UR5, RZ ;  /* 0x0000000520047c24 */ /* 0x002fe2000f8e02ff */
[----:B------:R-:W-:-:S02]  /*9e50*/  MOV R34, UR8 ;  /* 0x0000000800227c02 */ /* 0x000fc40008000f00 */
[----:B------:R-:W-:Y:S01]  /*9e60*/  ISETP.GE.OR P0, PT, R95, UR10, P0 ;  /* 0x0000000a5f007c0c */ /* 0x000fe20008706670 */
[----:B------:R3:W-:Y:S01]  /*9e70*/  STSM.16.M88.4 [R78], R144 ;  /* 0x000000904e007844 */ /* 0x0007e20000000200 */
[----:B------:R-:W-:Y:S01]  /*9e80*/  IMAD R4, R33, UR44, R4 ;  /* 0x0000002c21047c24 */ /* 0x000fe2000f8e0204 */
[----:B------:R-:W-:Y:S01]  /*9e90*/  SHF.R.S32.HI R5, RZ, 0x1f, R95 ;  /* 0x0000001fff057819 */ /* 0x000fe2000001145f */
[----:B------:R-:W-:Y:S01]  /*9ea0*/  IMAD.WIDE.U32 R32, R32, UR44, R34 ;  /* 0x0000002c20207c25 */ /* 0x000fe2000f8e0022 */
[----:B------:R-:W-:Y:S01]  /*9eb0*/  @!PT LDS RZ, [RZ] ;  /* 0x00000000fffff984 */ /* 0x000fe20000000800 */
[----:B------:R-:W-:Y:S01]  /*9ec0*/  @!PT LDS RZ, [RZ] ;  /* 0x00000000fffff984 */ /* 0x000fe20000000800 */
[----:B------:R-:W-:Y:S01]  /*9ed0*/  @!PT LDS RZ, [RZ] ;  /* 0x00000000fffff984 */ /* 0x000fe20000000800 */
[----:B------:R1:W-:Y:S06]  /*9ee0*/  MEMBAR.ALL.CTA ;  /* 0x0000000000007992 */ /* 0x0003ec0000008000 */
[----:B-1----:R-:W1:Y:S02]  /*9ef0*/  FENCE.VIEW.ASYNC.S ;  /* 0x00000000000073c6 */ /* 0x002e640000000000 */
[----:B-1----:R-:W-:Y:S06]  /*9f00*/  BAR.ARV 0x1, 0x120 ;  /* 0x0044800000007b1d */ /* 0x002fec0000002000 */
[----:B------:R-:W-:-:S04]  /*9f10*/  IADD3 R95, P2, R95, R32, RZ ;  /* 0x000000205f5f7210 */ /* 0x000fc80007f5e0ff */
[----:B------:R-:W-:Y:S02]  /*9f20*/  IADD3.X R32, R5, R33, R4, P2, !PT ;  /* 0x0000002105207210 */ /* 0x000fe400017fe404 */
[----:B------:R-:W-:-:S04]  /*9f30*/  LEA R4, P2, R95, UR6, 0x2 ;  /* 0x000000065f047c11 */ /* 0x000fc8000f8410ff */
[----:B------:R-:W-:-:S05]  /*9f40*/  LEA.HI.X R5, R95, UR7, R32, 0x2, P2 ;  /* 0x000000075f057c11 */ /* 0x000fca00090f1420 */
[----:B------:R3:W-:Y:S04]  /*9f50*/  @!P1 STG.E desc[UR46][R4.64+0x20], R20 ;  /* 0x0000201404009986 */ /* 0x0007e8000c10192e */
[----:B------:R3:W-:Y:S01]  /*9f60*/  @!P0 STG.E desc[UR46][R4.64], R3 ;  /* 0x0000000304008986 */ /* 0x0007e2000c10192e */
[----:B--2---:R-:W-:-:S13]  /*9f70*/  ISETP.NE.AND P0, PT, R6, 0x7, PT ;  /* 0x000000070600780c */ /* 0x004fda0003f05270 */
[----:B---3--:R-:W-:Y:S05]  /*9f80*/  @P0 BRA `(.L_x_3299) ;  /* 0x0000000800fc0947 */ /* 0x008fea0003800000 */
        /* <DEDUP_REMOVED lines=30> */
.L_x_3301:
[----:B------:R-:W-:Y:S05]  /*a170*/  BSYNC B0 ;  /* 0x0000000000007941 */ /* 0x000fea0003800000 */
.L_x_3300:
[----:B------:R-:W-:Y:S05]  /*a180*/  BRA `(.L_x_3299) ;  /* 0x00000008007c7947 */ /* 0x000fea0003800000 */
.L_x_3298:
[----:B------:R-:W1:Y:S01]  /*a190*/  LDC.64 R10, c[0x0][0xae0] ;  /* 0x0002b800ff0a7b82 */ /* 0x000e620000000a00 */
        /* <DEDUP_REMOVED lines=23> */
[----:B----4-:R-:W-:-:S03]  /*a310*/  IMAD R0, R14, UR6, RZ ;  /* 0x000000060e007c24 */ /* 0x010fc6000f8e02ff */
[----:B------:R-:W-:Y:S01]  /*a320*/  IADD3 R5, R5, R3, RZ ;  /* 0x0000000305057210 */ /* 0x000fe20007ffe0ff */
[----:B------:R-:W-:Y:S02]  /*a330*/  IMAD R3, R15, UR44, R0 ;  /* 0x0000002c0f037c24 */ /* 0x000fe4000f8e0200 */
[----:B------:R-:W-:-:S04]  /*a340*/  IMAD.WIDE.U32 R4, R14, UR44, R4 ;  /* 0x0000002c0e047c25 */ /* 0x000fc8000f8e0004 */
[----:B------:R-:W-:Y:S01]  /*a350*/  IMAD.IADD R3, R5, 0x1, R3 ;  /* 0x0000000105037824 */ /* 0x000fe200078e0203 */
[----:B------:R-:W-:-:S04]  /*a360*/  LEA R6, P0, R4, UR8, 0x2 ;  /* 0x0000000804067c11 */ /* 0x000fc8000f8010ff */
[----:B------:R-:W-:Y:S02]  /*a370*/  LEA.HI.X R7, R4, UR9, R3, 0x2, P0 ;  /* 0x0000000904077c11 */ /* 0x000fe400080f1403 */
[----:B------:R-:W-:-:S05]  /*a380*/  MOV R3, 0xff800000 ;  /* 0xff80000000037802 */ /* 0x000fca0000000f00 */
[----:B------:R1:W-:Y:S02]  /*a390*/  STG.E desc[UR46][R6.64], R3 ;  /* 0x0000000306007986 */ /* 0x0003e4000c10192e */
.L_x_3303:
[----:B------:R-:W-:Y:S05]  /*a3a0*/  BSYNC B0 ;  /* 0x0000000000007941 */ /* 0x000fea0003800000 */
.L_x_3302:
[----:B------:R-:W-:Y:S01]  /*a3b0*/  ULDC UR5, c[0x0][0xa88] ;  /* 0x0002a20000057ab9 */ /* 0x000fe20000000800 */
[C---:B------:R-:W-:Y:S01]  /*a3c0*/  VIADD R0, R200.reuse, 0x20 ;  /* 0x00000020c8007836 */ /* 0x040fe20000000000 */
[----:B------:R-:W-:Y:S01]  /*a3d0*/  UIADD3 UR42, -UR42, UR5, URZ ;  /* 0x000000052a2a7290 */ /* 0x000fe2000fffe13f */
[----:B-1----:R-:W-:Y:S01]  /*a3e0*/  IMAD R3, R11, UR43, R10 ;  /* 0x0000002b0b037c24 */ /* 0x002fe2000f8e020a */
[----:B------:R-:W-:Y:S01]  /*a3f0*/  ULOP3.LUT UR40, URZ, UR40, URZ, 0x33, !UPT ;  /* 0x000000283f287292 */ /* 0x000fe2000f8e333f */
[----:B------:R-:W-:Y:S01]  /*a400*/  SHF.R.S32.HI R201, RZ, 0x1f, R200 ;  /* 0x0000001fffc97819 */ /* 0x000fe200000114c8 */
[----:B------:R-:W-:Y:S01]  /*a410*/  BSSY B0, `(.L_x_3304) ;  /* 0x0000024000007945 */ /* 0x000fe20003800000 */
[----:B------:R-:W-:Y:S01]  /*a420*/  IMAD.IADD R9, R9, 0x1, R3 ;  /* 0x0000000109097824 */ /* 0x000fe200078e0203 */
[C---:B------:R-:W-:Y:S01]  /*a430*/  ISETP.GE.AND P2, PT, R200.reuse, UR42, PT ;  /* 0x0000002ac8007c0c */ /* 0x040fe2000bf46270 */
[----:B------:R-:W-:Y:S01]  /*a440*/  VIADD R10, R200, 0x60 ;  /* 0x00000060c80a7836 */ /* 0x000fe20000000000 */
[----:B------:R-:W-:Y:S01]  /*a450*/  ISETP.GE.AND P0, PT, R0, UR42, PT ;  /* 0x0000002a00007c0c */ /* 0x000fe2000bf06270 */
[----:B---3--:R-:W-:Y:S01]  /*a460*/  IMAD R0, R12, UR6, RZ ;  /* 0x000000060c007c24 */ /* 0x008fe2000f8e02ff */
[----:B--2---:R-:W-:Y:S01]  /*a470*/  IADD3 R7, R20, UR40, RZ ;  /* 0x0000002814077c10 */ /* 0x004fe2000fffe0ff */
[----:B------:R-:W-:Y:S01]  /*a480*/  IMAD.WIDE.U32 R8, R12, UR44, R8 ;  /* 0x0000002c0c087c25 */ /* 0x000fe2000f8e0008 */
[----:B------:R-:W-:-:S03]  /*a490*/  IADD3 R4, R200, 0x40, RZ ;  /* 0x00000040c8047810 */ /* 0x000fc60007ffe0ff */
[----:B------:R-:W-:Y:S01]  /*a4a0*/  IMAD R3, R13, UR44, R0 ;  /* 0x0000002c0d037c24 */ /* 0x000fe2000f8e0200 */
[----:B------:R-:W-:Y:S01]  /*a4b0*/  ISETP.GE.AND P1, PT, R4, UR42, PT ;  /* 0x0000002a04007c0c */ /* 0x000fe2000bf26270 */
[----:B------:R-:W-:-:S03]  /*a4c0*/  IMAD.WIDE R6, R7, 0x80, R200 ;  /* 0x0000008007067825 */ /* 0x000fc600078e02c8 */
[----:B------:R-:W-:Y:S01]  /*a4d0*/  IADD3 R11, R9, R3, RZ ;  /* 0x00000003090b7210 */ /* 0x000fe20007ffe0ff */
[----:B------:R-:W-:Y:S08]  /*a4e0*/  @P2 BRA `(.L_x_3305) ;  /* 0x0000000000582947 */ /* 0x000ff00003800000 */
[C---:B------:R-:W-:Y:S01]  /*a4f0*/  VIADD R0, R18.reuse, 0x40 ;  /* 0x0000004012007836 */ /* 0x040fe20000000000 */
[----:B------:R-:W-:Y:S01]  /*a500*/  IADD3 R3, R18, 0x80, RZ ;  /* 0x0000008012037810 */ /* 0x000fe20007ffe0ff */
[----:B------:R-:W-:Y:S01]  /*a510*/  ULDC UR5, c[0x0][0xa8c] ;  /* 0x0002a30000057ab9 */ /* 0x000fe20000000800 */
[----:B------:R-:W-:Y:S01]  /*a520*/  ULDC.64 UR6, c[0x0][0xad8] ;  /* 0x0002b60000067ab9 */ /* 0x000fe20000000a00 */
[----:B------:R-:W-:Y:S01]  /*a530*/  MOV R4, R8 ;  /* 0x0000000800047202 */ /* 0x000fe20000000f00 */
[----:B------:R-:W-:Y:S01]  /*a540*/  IMAD.MOV.U32 R5, RZ, RZ, R11 ;  /* 0x000000ffff057224 */ /* 0x000fe200078e000b */
[----:B------:R-:W-:Y:S01]  /*a550*/  ISETP.GE.AND P3, PT, R0, UR5, PT ;  /* 0x0000000500007c0c */ /* 0x000fe2000bf66270 */
[C---:B------:R-:W-:Y:S01]  /*a560*/  VIADD R0, R18.reuse, 0xc0 ;  /* 0x000000c012007836 */ /* 0x040fe20000000000 */
[----:B------:R-:W-:Y:S01]  /*a570*/  ISETP.GE.AND P4, PT, R3, UR5, PT ;  /* 0x0000000503007c0c */ /* 0x000fe2000bf86270 */
[----:B------:R-:W-:Y:S01]  /*a580*/  IMAD R3, R7, UR6, RZ ;  /* 0x0000000607037c24 */ /* 0x000fe2000f8e02ff */
[----:B------:R-:W-:Y:S01]  /*a590*/  ISETP.GE.AND P2, PT, R18, UR5, PT ;  /* 0x0000000512007c0c */ /* 0x000fe2000bf46270 */
[----:B------:R-:W-:Y:S01]  /*a5a0*/  IMAD.WIDE.U32 R4, R6, UR6, R4 ;  /* 0x0000000606047c25 */ /* 0x000fe2000f8e0004 */
[----:B------:R-:W-:-:S03]  /*a5b0*/  ISETP.GE.AND P5, PT, R0, UR5, PT ;  /* 0x0000000500007c0c */ /* 0x000fc6000bfa6270 */
        /* <DEDUP_REMOVED lines=9> */
.L_x_3305:
[----:B------:R-:W-:Y:S05]  /*a650*/  BSYNC B0 ;  /* 0x0000000000007941 */ /* 0x000fea0003800000 */
.L_x_3304:
[----:B------:R-:W-:Y:S01]  /*a660*/  BSSY B0, `(.L_x_3306) ;  /* 0x000001b000007945 */ /* 0x000fe20003800000 */
[----:B------:R-:W-:-:S03]  /*a670*/  ISETP.GE.AND P2, PT, R10, UR42, PT ;  /* 0x0000002a0a007c0c */ /* 0x000fc6000bf46270 */
[----:B------:R-:W-:Y:S10]  /*a680*/  @P0 BRA `(.L_x_3307) ;  /* 0x0000000000600947 */ /* 0x000ff40003800000 */
[----:B------:R-:W-:Y:S01]  /*a690*/  IADD3 R3, P0, R6, 0x20, RZ ;  /* 0x0000002006037810 */ /* 0x000fe20007f1e0ff */
[C---:B------:R-:W-:Y:S01]  /*a6a0*/  VIADD R4, R18.reuse, 0x40 ;  /* 0x0000004012047836 */ /* 0x040fe20000000000 */
[----:B------:R-:W-:Y:S01]  /*a6b0*/  IADD3 R5, R18, 0x80, RZ ;  /* 0x0000008012057810 */ /* 0x000fe20007ffe0ff */
[----:B------:R-:W-:Y:S01]  /*a6c0*/  ULDC UR5, c[0x0][0xa8c] ;  /* 0x0002a30000057ab9 */ /* 0x000fe20000000800 */
[----:B------:R-:W-:Y:S01]  /*a6d0*/  ULDC.64 UR6, c[0x0][0xad8] ;  /* 0x0002b60000067ab9 */ /* 0x000fe20000000a00 */
[----:B------:R-:W-:Y:S01]  /*a6e0*/  IMAD.X R0, RZ, RZ, R7, P0 ;  /* 0x000000ffff007224 */ /* 0x000fe200000e0607 */
[----:B------:R-:W-:Y:S02]  /*a6f0*/  ISETP.GE.AND P5, PT, R5, UR5, PT ;  /* 0x0000000505007c0c */ /* 0x000fe4000bfa6270 */
[----:B------:R-:W-:Y:S01]  /*a700*/  ISETP.GE.AND P4, PT, R4, UR5, PT ;  /* 0x0000000504007c0c */ /* 0x000fe2000bf86270 */
[----:B------:R-:W-:Y:S01]  /*a710*/  IMAD.MOV.U32 R4, RZ, RZ, R8 ;  /* 0x000000ffff047224 */ /* 0x000fe200078e0008 */
[----:B------:R-:W-:Y:S01]  /*a720*/  MOV R5, R11 ;  /* 0x0000000b00057202 */ /* 0x000fe20000000f00 */
[----:B------:R-:W-:Y:S01]  /*a730*/  IMAD R0, R0, UR6, RZ ;  /* 0x0000000600007c24 */ /* 0x000fe2000f8e02ff */
[----:B------:R-:W-:-:S02]  /*a740*/  IADD3 R10, R18, 0xc0, RZ ;  /* 0x000000c0120a7810 */ /* 0x000fc40007ffe0ff */
[----:B------:R-:W-:Y:S01]  /*a750*/  ISETP.GE.AND P3, PT, R18, UR5, PT ;  /* 0x0000000512007c0c */ /* 0x000fe2000bf66270 */
[----:B------:R-:W-:Y:S01]  /*a760*/  IMAD.WIDE.U32 R4, R3, UR6, R4 ;  /* 0x0000000603047c25 */ /* 0x000fe2000f8e0004 */
[----:B------:R-:W-:-:S03]  /*a770*/  ISETP.GE.AND P6, PT, R10, UR5, PT ;  /* 0x000000050a007c0c */ /* 0x000fc6000bfc6270 */
        /* <DEDUP_REMOVED lines=9> */
.L_x_3307:
[----:B------:R-:W-:Y:S05]  /*a810*/  BSYNC B0 ;  /* 0x0000000000007941 */ /* 0x000fea0003800000 */
.L_x_3306:
[----:B------:R-:W-:Y:S04]  /*a820*/  BSSY B0, `(.L_x_3308) ;  /* 0x000001a000007945 */ /* 0x000fe80003800000 */
[----:B------:R-:W-:Y:S05]  /*a830*/  @P1 BRA `(.L_x_3309) ;  /* 0x0000000000601947 */ /* 0x000fea0003800000 */
[----:B------:R-:W-:Y:S01]  /*a840*/  IADD3 R3, P0, R6, 0x40, RZ ;  /* 0x0000004006037810 */ /* 0x000fe20007f1e0ff */
[C---:B------:R-:W-:Y:S01]  /*a850*/  VIADD R5, R18.reuse, 0x80 ;  /* 0x0000008012057836 */ /* 0x040fe20000000000 */
[----:B------:R-:W-:Y:S01]  /*a860*/  IADD3 R4, R18, 0x40, RZ ;  /* 0x0000004012047810 */ /* 0x000fe20007ffe0ff */
[----:B------:R-:W-:Y:S01]  /*a870*/  ULDC UR5, c[0x0][0xa8c] ;  /* 0x0002a30000057ab9 */ /* 0x000fe20000000800 */
[----:B------:R-:W-:Y:S01]  /*a880*/  IADD3.X R0, RZ, R7, RZ, P0, !PT ;  /* 0x00000007ff007210 */ /* 0x000fe200007fe4ff */
[----:B------:R-:W-:Y:S01]  /*a890*/  ULDC.64 UR6, c[0x0][0xad8] ;  /* 0x0002b60000067ab9 */ /* 0x000fe20000000a00 */
        /* <DEDUP_REMOVED lines=11> */
[----:B-12---:R-:W-:Y:S02]  /*a950*/  LEA R12, P0, R4, UR6, 0x1 ;  /* 0x00000006040c7c11 */ /* 0x006fe4000f8008ff */
[----:B------:R-:W-:-:S04]  /*a960*/  IADD3 R3, R5, R3, RZ ;  /* 0x0000000305037210 */ /* 0x000fc80007ffe0ff */
[----:B------:R-:W-:-:S05]  /*a970*/  LEA.HI.X R13, R4, UR7, R3, 0x1, P0 ;  /* 0x00000007040d7c11 */ /* 0x000fca00080f0c03 */
[----:B------:R3:W-:Y:S04]  /*a980*/  @!P1 STG.E.128 desc[UR46][R12.64], RZ ;  /* 0x000000ff0c009986 */ /* 0x0007e8000c101d2e */
[----:B------:R3:W-:Y:S04]  /*a990*/  @!P3 STG.E.128 desc[UR46][R12.64+0x80], RZ ;  /* 0x000080ff0c00b986 */ /* 0x0007e8000c101d2e */
[----:B------:R3:W-:Y:S04]  /*a9a0*/  @!P4 STG.E.128 desc[UR46][R12.64+0x100], RZ ;  /* 0x000100ff0c00c986 */ /* 0x0007e8000c101d2e */
[----:B------:R3:W-:Y:S02]  /*a9b0*/  @!P5 STG.E.128 desc[UR46][R12.64+0x180], RZ ;  /* 0x000180ff0c00d986 */ /* 0x0007e4000c101d2e */
.L_x_3309:
[----:B------:R-:W-:Y:S05]  /*a9c0*/  BSYNC B0 ;  /* 0x0000000000007941 */ /* 0x000fea0003800000 */
.L_x_3308:
[----:B------:R-:W-:Y:S04]  /*a9d0*/  BSSY B0, `(.L_x_3299) ;  /* 0x000001a000007945 */ /* 0x000fe80003800000 */
[----:B------:R-:W-:Y:S05]  /*a9e0*/  @P2 BRA `(.L_x_3310) ;  /* 0x0000000000602947 */ /* 0x000fea0003800000 */
[----:B------:R-:W-:Y:S01]  /*a9f0*/  IADD3 R3, P0, R6, 0x60, RZ ;  /* 0x0000006006037810 */ /* 0x000fe20007f1e0ff */
[----:B------:R-:W-:Y:S01]  /*aa00*/  VIADD R0, R18, 0x40 ;  /* 0x0000004012007836 */ /* 0x000fe20000000000 */
[----:B------:R-:W-:Y:S01]  /*aa10*/  MOV R5, R11 ;  /* 0x0000000b00057202 */ /* 0x000fe20000000f00 */
[----:B------:R-:W-:Y:S01]  /*aa20*/  ULDC UR5, c[0x0][0xa8c] ;  /* 0x0002a30000057ab9 */ /* 0x000fe20000000800 */
[----:B------:R-:W-:Y:S01]  /*aa30*/  IADD3.X R6, RZ, R7, RZ, P0, !PT ;  /* 0x00000007ff067210 */ /* 0x000fe200007fe4ff */
[----:B------:R-:W-:Y:S01]  /*aa40*/  ULDC.64 UR6, c[0x0][0xad8] ;  /* 0x0002b60000067ab9 */ /* 0x000fe20000000a00 */
[----:B------:R-:W-:Y:S01]  /*aa50*/  IMAD.MOV.U32 R4, RZ, RZ, R8 ;  /* 0x000000ffff047224 */ /* 0x000fe200078e0008 */
[----:B------:R-:W-:Y:S01]  /*aa60*/  ISETP.GE.AND P2, PT, R0, UR5, PT ;  /* 0x0000000500007c0c */ /* 0x000fe2000bf46270 */
[C---:B------:R-:W-:Y:S01]  /*aa70*/  VIADD R7, R18.reuse, 0x80 ;  /* 0x0000008012077836 */ /* 0x040fe20000000000 */
[----:B------:R-:W-:Y:S01]  /*aa80*/  IADD3 R0, R18, 0xc0, RZ ;  /* 0x000000c012007810 */ /* 0x000fe20007ffe0ff */
[----:B------:R-:W-:Y:S01]  /*aa90*/  IMAD R6, R6, UR6, RZ ;  /* 0x0000000606067c24 */ /* 0x000fe2000f8e02ff */
[----:B------:R-:W-:Y:S01]  /*aaa0*/  ISETP.GE.AND P1, PT, R18, UR5, PT ;  /* 0x0000000512007c0c */ /* 0x000fe2000bf26270 */
[----:B------:R-:W-:Y:S01]  /*aab0*/  IMAD.WIDE.U32 R4, R3, UR6, R4 ;  /* 0x0000000603047c25 */ /* 0x000fe2000f8e0004 */
[----:B------:R-:W-:-:S02]  /*aac0*/  ISETP.GE.AND P3, PT, R7, UR5, PT ;  /* 0x0000000507007c0c */ /* 0x000fc4000bf66270 */
        /* <DEDUP_REMOVED lines=10> */
.L_x_3310:
[----:B------:R-:W-:Y:S05]  /*ab70*/  BSYNC B0 ;  /* 0x0000000000007941 */ /* 0x000fea0003800000 */
.L_x_3299:
[----:B------:R-:W5:Y:S02]  /*ab80*/  LDC R0, c[0x0][0xda8] ;  /* 0x00036a00ff007b82 */ /* 0x000f640000000800 */
[----:B-----5:R-:W-:-:S13]  /*ab90*/  ISETP.LE.AND P0, PT, R0, UR4, PT ;  /* 0x0000000400007c0c */ /* 0x020fda000bf03270 */
[----:B------:R-:W-:Y:S05]  /*aba0*/  @!P0 BRA `(.L_x_3311) ;  /* 0xffffff6000808947 */ /* 0x000fea000383ffff */
[----:B------:R-:W-:Y:S05]  /*abb0*/  EXIT ;  /* 0x000000000000794d */ /* 0x000fea0003800000 */
.L_x_3263:
        /* <DEDUP_REMOVED lines=8> */
[----:B------:R-:W-:Y:S01]  /*ac40*/  MOV R17, 0x1 ;  /* 0x0000000100117802 */ /* 0x000fe20000000f00 */
[----:B------:R-:W-:-:S05]  /*ac50*/  IMAD.MOV.U32 R16, RZ, RZ, RZ ;  /* 0x000000ffff107224 */ /* 0x000fca00078e00ff */
[----:B------:R-:W1:Y:S02]  /*ac60*/  LDC R0, c[0x0][0xda8] ;  /* 0x00036a00ff007b82 */ /* 0x000e640000000800 */
[----:B-1----:R-:W-:-:S13]  /*ac70*/  ISETP.LE.AND P0, PT, R0, UR4, PT ;  /* 0x0000000400007c0c */ /* 0x002fda000bf03270 */
[----:B------:R-:W-:Y:S05]  /*ac80*/  @P0 BRA `(.L_x_3312) ;  /* 0x00000028000c0947 */ /* 0x000fea0003800000 */
[----:B------:R-:W1:Y:S01]  /*ac90*/  S2R R2, SR_TID.X ;  /* 0x0000000000027919 */ /* 0x000e620000002100 */
[----:B------:R-:W-:Y:S01]  /*aca0*/  MOV R18, UR4 ;  /* 0x0000000400127c02 */ /* 0x000fe20008000f00 */
[----:B------:R-:W-:Y:S01]  /*acb0*/  IMAD.MOV.U32 R16, RZ, RZ, RZ ;  /* 0x000000ffff107224 */ /* 0x000fe200078e00ff */
[----:B------:R-:W-:Y:S01]  /*acc0*/  MOV R17, 0x1 ;  /* 0x0000000100117802 */ /* 0x000fe20000000f00 */
[----:B------:R-:W-:Y:S01]  /*acd0*/  ULDC UR39, c[0x0][0xc] ;  /* 0x0000030000277ab9 */ /* 0x000fe20000000800 */
[----:B------:R-:W-:Y:S01]  /*ace0*/  ULDC.64 UR48, c[0x0][0x198] ;  /* 0x0000660000307ab9 */ /* 0x000fe20000000a00 */
[----:B------:R-:W-:Y:S01]  /*acf0*/  UMOV UR44, URZ ;  /* 0x0000003f002c7c82 */ /* 0x000fe20008000000 */
[----:B-1----:R-:W-:-:S07]  /*ad00*/  LOP3.LUT R19, R2, 0x1f, RZ, 0xc0, !PT ;  /* 0x0000001f02137812 */ /* 0x002fce00078ec0ff */
.L_x_3360:
        /* <DEDUP_REMOVED lines=21> */
.L_x_3313:
[----:B------:R-:W-:Y:S01]  /*ae60*/  ULDC UR11, c[0x0][0xdc4] ;  /* 0x00037100000b7ab9 */ /* 0x000fe20000000800 */
[----:B------:R-:W-:Y:S01]  /*ae70*/  UMOV UR8, UR9 ;  /* 0x0000000900087c82 */ /* 0x000fe20008000000 */
[----:B------:R-:W-:-:S11]  /*ae80*/  UISETP.NE.AND UP0, UPT, UR11, 0x1, UPT ;  /* 0x000000010b00788c */ /* 0x000fd6000bf05270 */
[----:B------:R-:W-:Y:S02]  /*ae90*/  @UP0 ULDC.64 UR12, c[0x0][0xdc8] ;  /* 0x00037200000c0ab9 */ /* 0x000fe40000000a00 */
[----:B------:R-:W-:-:S04]  /*aea0*/  UIMAD.WIDE.U32 UR6, UR9, UR12, URZ ;  /* 0x0000000c090672a5 */ /* 0x000fc8000f8e003f */
[----:B------:R-:W-:-:S04]  /*aeb0*/  @UP0 USHF.R.U32.HI UR8, URZ, UR13, UR7 ;  /* 0x0000000d3f080299 */ /* 0x000fc80008011607 */
[----:B------:R-:W-:-:S12]  /*aec0*/  UIMAD UR6, UR8, UR11, URZ ;  /* 0x0000000b080672a4 */ /* 0x000fd8000f8e023f */
.L_x_3314:
[----:B------:R-:W-:Y:S01]  /*aed0*/  ULDC.64 UR12, c[0x0][0x3f8] ;  /* 0x0000fe00000c7ab9 */ /* 0x000fe20000000a00 */
[----:B------:R-:W-:Y:S01]  /*aee0*/  ULOP3.LUT UR8, URZ, UR8, URZ, 0x33, !UPT ;  /* 0x000000083f087292 */ /* 0x000fe2000f8e333f */
[----:B------:R-:W-:Y:S01]  /*aef0*/  BSSY B6, `(.L_x_3315) ;  /* 0x000024d000067945 */ /* 0x000fe20003800000 */
[----:B------:R-:W-:Y:S02]  /*af00*/  UISETP.NE.U32.AND UP0, UPT, UR12, URZ, UPT ;  /* 0x0000003f0c00728c */ /* 0x000fe4000bf05070 */
[----:B------:R-:W-:Y:S02]  /*af10*/  UIADD3 UR11, UR9, -UR6, URZ ;  /* 0x80000006090b7290 */ /* 0x000fe4000fffe03f */
[----:B------:R-:W-:Y:S01]  /*af20*/  UISETP.NE.AND.EX UP0, UPT, UR13, URZ, UPT, UP0 ;  /* 0x0000003f0d00728c */ /* 0x000fe2000bf05300 */
[----:B------:R-:W-:Y:S01]  /*af30*/  ULDC UR6, c[0x0][0xdac] ;  /* 0x00036b0000067ab9 */ /* 0x000fe20000000800 */
[----:B------:R-:W-:Y:S01]  /*af40*/  ULDC UR7, c[0x0][0x404] ;  /* 0x0001010000077ab9 */ /* 0x000fe20000000800 */
[----:B------:R-:W-:Y:S01]  /*af50*/  UIADD3 UR8, UR8, UR6, URZ ;  /* 0x0000000608087290 */ /* 0x000fe2000fffe03f */
[----:B------:R-:W-:-:S02]  /*af60*/  ULDC UR9, c[0x0][0x2e0] ;  /* 0x0000b80000097ab9 */ /* 0x000fc40000000800 */
[----:B------:R-:W-:Y:S01]  /*af70*/  ULDC UR6, c[0x0][0x288] ;  /* 0x0000a20000067ab9 */ /* 0x000fe20000000800 */
[----:B------:R-:W-:Y:S02]  /*af80*/  USHF.L.U32 UR41, UR8, 0x7, URZ ;  /* 0x0000000708297899 */ /* 0x000fe4000800063f */
[----:B------:R-:W-:Y:S02]  /*af90*/  USEL UR8, UR7, 0x1, UP0 ;  /* 0x0000000107087887 */ /* 0x000fe40008000000 */
[----:B------:R-:W-:Y:S02]  /*afa0*/  UIADD3 UR7, UR41, 0xdf, -UR6 ;  /* 0x000000df29077890 */ /* 0x000fe4000fffe806 */
[----:B------:R-:W-:Y:S02]  /*afb0*/  UIMAD UR6, UR8, UR9, 0x5f ;  /* 0x0000005f080674a4 */ /* 0x000fe4000f8e0209 */
[----:B------:R-:W-:Y:S02]  /*afc0*/  UIMAD UR8, UR8, UR9, UR7 ;  /* 0x00000009080872a4 */ /* 0x000fe4000f8e0207 */
[----:B------:R-:W-:Y:S01]  /*afd0*/  UIMAD.WIDE UR6, UR6, 0x2aaaaaab, URZ ;  /* 0x2aaaaaab060678a5 */ /* 0x000fe2000f8e023f */
[----:B------:R-:W-:Y:S01]  /*afe0*/  ULDC UR12, c[0x0][0xdc4] ;  /* 0x00037100000c7ab9 */ /* 0x000fe20000000800 */
[----:B------:R-:W-:-:S02]  /*aff0*/  UIMAD.WIDE UR8, UR8, 0x2aaaaaab, URZ ;  /* 0x2aaaaaab080878a5 */ /* 0x000fc4000f8e023f */
[----:B------:R-:W-:Y:S02]  /*b000*/  UIMAD UR12, UR10, UR12, UR11 ;  /* 0x0000000c0a0c72a4 */ /* 0x000fe4000f8e020b */
[----:B------:R-:W-:Y:S01]  /*b010*/  USHF.R.U32.HI UR8, URZ, 0x1f, UR9 ;  /* 0x0000001f3f087899 */ /* 0x000fe20008011609 */
[----:B------:R-:W-:Y:S01]  /*b020*/  UMOV UR10, UR7 ;  /* 0x00000007000a7c82 */ /* 0x000fe20008000000 */
[----:B------:R-:W-:Y:S01]  /*b030*/  ULDC UR13, c[0x0][0xdb8] ;  /* 0x00036e00000d7ab9 */ /* 0x000fe20000000800 */
[----:B------:R-:W-:Y:S02]  /*b040*/  USHF.R.U32.HI UR11, URZ, 0x1f, UR10 ;  /* 0x0000001f3f0b7899 */ /* 0x000fe4000801160a */
[----:B------:R-:W-:Y:S02]  /*b050*/  ULEA.HI.SX32 UR8, UR9, UR8, 0x1c ;  /* 0x0000000809087291 */ /* 0x000fe4000f8fe23f */
[----:B------:R-:W-:Y:S02]  /*b060*/  ULEA.HI.SX32 UR11, UR10, UR11, 0x1c ;  /* 0x0000000b0a0b7291 */ /* 0x000fe4000f8fe23f */
[----:B------:R-:W-:-:S02]  /*b070*/  UISETP.NE.AND UP1, UPT, UR13, 0x1, UPT ;  /* 0x000000010d00788c */ /* 0x000fc4000bf25270 */
[----:B------:R-:W-:Y:S01]  /*b080*/  UISETP.LT.AND UP0, UPT, UR11, UR8, UPT ;  /* 0x000000080b00728c */ /* 0x000fe2000bf01270 */
[----:B------:R-:W-:-:S03]  /*b090*/  UMOV UR43, UR12 ;  /* 0x0000000c002b7c82 */ /* 0x000fc60008000000 */
[----:B------:R-:W-:-:S05]  /*b0a0*/  USEL UR38, UR11, UR8, UP0 ;  /* 0x000000080b267287 */ /* 0x000fca0008000000 */
[----:B------:R-:W-:Y:S01]  /*b0b0*/  @UP1 ULDC UR14, c[0x0][0xdbc] ;  /* 0x00036f00000e1ab9 */ /* 0x000fe20000000800 */
[----:B------:R-:W-:Y:S01]  /*b0c0*/  ISETP.LT.AND P0, PT, RZ, UR38, PT ;  /* 0x00000026ff007c0c */ /* 0x000fe2000bf01270 */
[----:B------:R-:W-:Y:S01]  /*b0d0*/  UIMAD.WIDE.U32 UR6, UR12, UR14, URZ ;  /* 0x0000000e0c0672a5 */ /* 0x000fe2000f8e003f */
[----:B------:R-:W-:-:S03]  /*b0e0*/  @UP1 ULDC UR9, c[0x0][0xdc0] ;  /* 0x0003700000091ab9 */ /* 0x000fc60000000800 */
[----:B------:R-:W-:-:S04]  /*b0f0*/  @UP1 USHF.R.U32.HI UR43, URZ, UR9, UR7 ;  /* 0x000000093f2b1299 */ /* 0x000fc80008011607 */
[----:B------:R-:W-:-:S04]  /*b100*/  UIADD3 UR42, -UR43, URZ, URZ ;  /* 0x0000003f2b2a7290 */ /* 0x000fc8000fffe13f */
[----:B------:R-:W-:Y:S01]  /*b110*/  UIMAD UR42, UR13, UR42, UR12 ;  /* 0x0000002a0d2a72a4 */ /* 0x000fe2000f8e020c */
[----:B------:R-:W-:Y:S11]  /*b120*/  @P0 BRA `(.L_x_3316) ;  /* 0x0000000000400947 */ /* 0x000ff60003800000 */
        /* <DEDUP_REMOVED lines=16> */
.L_x_3316:
        /* <DEDUP_REMOVED lines=11> */
[----:B------:R-:W-:Y:S01]  /*b2e0*/  MOV R4, UR6 ;  /* 0x0000000600047c02 */ /* 0x000fe20008000f00 */
[----:B------:R-:W-:Y:S01]  /*b2f0*/  IMAD.U32 R5, RZ, RZ, UR7 ;  /* 0x00000007ff057e24 */ /* 0x000fe2000f8e00ff */
[----:B------:R-:W1:Y:S01]  /*b300*/  LDC.64 R2, c[0x4][R2] ;  /* 0x0100000002027b82 */ /* 0x000e620000000a00 */
[----:B------:R-:W-:Y:S01]  /*b310*/  MOV R6, UR8 ;  /* 0x0000000800067c02 */ /* 0x000fe20008000f00 */
[----:B------:R-:W-:Y:S01]  /*b320*/  IMAD.U32 R7, RZ, RZ, UR9 ;  /* 0x00000009ff077e24 */ /* 0x000fe2000f8e00ff */
[----:B------:R-:W-:Y:S01]  /*b330*/  MOV R10, UR4 ;  /* 0x00000004000a7c02 */ /* 0x000fe20008000f00 */
[----:B------:R-:W-:Y:S01]  /*b340*/  IMAD.U32 R11, RZ, RZ, UR5 ;  /* 0x00000005ff0b7e24 */ /* 0x000fe2000f8e00ff */
[----:B------:R-:W-:Y:S01]  /*b350*/  MOV R8, 0x70 ;  /* 0x0000007000087802 */ /* 0x000fe20000000f00 */
[----:B------:R-:W-:Y:S01]  /*b360*/  IMAD.MOV.U32 R12, RZ, RZ, 0x1 ;  /* 0x00000001ff0c7424 */ /* 0x000fe200078e00ff */
[----:B------:R-:W-:-:S07]  /*b370*/  MOV R13, RZ ;  /* 0x000000ff000d7202 */ /* 0x000fce0000000f00 */
[----:B------:R-:W-:-:S07]  /*b380*/  LEPC R20, `(.L_x_3318) ;  /* 0x000000001014794e */ /* 0x000fce0000000000 */
[----:B-1----:R-:W-:Y:S05]  /*b390*/  CALL.ABS.NOINC R2 ;  /* 0x0000000002007343 */ /* 0x002fea0003c00000 */
.L_x_3318:
        /* <DEDUP_REMOVED lines=14> */
[----:B------:R-:W-:Y:S01]  /*b480*/  MOV R11, UR5 ;  /* 0x00000005000b7c02 */ /* 0x000fe20008000f00 */
[----:B------:R-:W-:Y:S01]  /*b490*/  IMAD.MOV.U32 R8, RZ, RZ, 0x70 ;  /* 0x00000070ff087424 */ /* 0x000fe200078e00ff */
[----:B------:R-:W-:Y:S01]  /*b4a0*/  MOV R12, 0x1 ;  /* 0x00000001000c7802 */ /* 0x000fe20000000f00 */
[----:B-1----:R-:W-:-:S07]  /*b4b0*/  IMAD.MOV.U32 R13, RZ, RZ, RZ ;  /* 0x000000ffff0d7224 */ /* 0x002fce00078e00ff */
[----:B------:R-:W-:-:S07]  /*b4c0*/  LEPC R20, `(.L_x_3320) ;  /* 0x000000001014794e */ /* 0x000fce0000000000 */
[----:B--2---:R-:W-:Y:S05]  /*b4d0*/  CALL.ABS.NOINC R2 ;  /* 0x0000000002007343 */ /* 0x004fea0003c00000 */
.L_x_3320:
        /* <DEDUP_REMOVED lines=16> */
.L_x_3319:
[----:B------:R-:W-:Y:S01]  /*b5e0*/  ULDC.64 UR4, c[0x0][0x9f8] ;  /* 0x00027e0000047ab9 */ /* 0x000fe20000000a00 */
[----:B------:R-:W-:Y:S01]  /*b5f0*/  IMAD.U32 R5, RZ, RZ, UR43 ;  /* 0x0000002bff057e24 */ /* 0x000fe2000f8e00ff */
[----:B------:R-:W-:Y:S01]  /*b600*/  ISETP.NE.U32.AND P0, PT, RZ, UR4, PT ;  /* 0x00000004ff007c0c */ /* 0x000fe2000bf05070 */
[----:B------:R-:W1:Y:S01]  /*b610*/  LDC R0, c[0x0][0x428] ;  /* 0x00010a00ff007b82 */ /* 0x000e620000000800 */
[----:B------:R-:W-:Y:S02]  /*b620*/  MOV R6, UR43 ;  /* 0x0000002b00067c02 */ /* 0x000fe40008000f00 */
        /* <DEDUP_REMOVED lines=8> */
[----:B------:R-:W-:Y:S01]  /*b6b0*/  MOV R10, UR38 ;  /* 0x00000026000a7c02 */ /* 0x000fe20008000f00 */
[----:B------:R-:W-:Y:S01]  /*b6c0*/  UMOV UR6, 0xffffffff ;  /* 0xffffffff00067882 */ /* 0x000fe20000000000 */
        /* <DEDUP_REMOVED lines=14> */
.L_x_3372:
[----:B------:R-:W-:Y:S01]  /*b7b0*/  UMOV UR4, 0xffffffff ;  /* 0xffffffff00047882 */ /* 0x000fe20000000000 */
[----:B------:R-:W-:Y:S02]  /*b7c0*/  SHF.R.S32.HI R7, RZ, 0x1f, R6 ;  /* 0x0000001fff077819 */ /* 0x000fe40000011406 */
[----:B------:R-:W-:Y:S05]  /*b7d0*/  BRA.DIV UR4, `(.L_x_3322) ;  /* 0x0000002204d07947 */ /* 0x000fea000b800000 */
[----:B------:R-:W-:-:S13]  /*b7e0*/  ELECT P6, URZ, PT ;  /* 0x00000000003f782f */ /* 0x000fda00038c0000 */
.L_x_3375:
[----:B------:R-:W-:Y:S05]  /*b7f0*/  @!P6 BRA `(.L_x_3323) ;  /* 0x0000000000c4e947 */ /* 0x000fea0003800000 */
[----:B------:R-:W-:Y:S01]  /*b800*/  MOV R4, R6 ;  /* 0x0000000600047202 */ /* 0x000fe20000000f00 */
        /* <DEDUP_REMOVED lines=10> */
[----:B------:R-:W-:Y:S02]  /*b8b0*/  SHF.R.S32.HI R5, RZ, 0x1f, R11 ;  /* 0x0000001fff057819 */ /* 0x000fe4000001140b */
[----:B------:R-:W-:-:S05]  /*b8c0*/  MOV R4, R11 ;  /* 0x0000000b00047202 */ /* 0x000fca0000000f00 */
[----:B------:R-:W-:-:S04]  /*b8d0*/  IMAD.WIDE.U32 R4, R6, UR4, R4 ;  /* 0x0000000406047c25 */ /* 0x000fc8000f8e0004 */
[----:B------:R-:W-:Y:S01]  /*b8e0*/  IMAD.IADD R5, R5, 0x1, R9 ;  /* 0x0000000105057824 */ /* 0x000fe200078e0209 */
[----:B------:R-:W-:-:S04]  /*b8f0*/  LEA R8, P2, R4, R2, 0x2 ;  /* 0x0000000204087211 */ /* 0x000fc800078410ff */
[----:B------:R-:W-:-:S05]  /*b900*/  LEA.HI.X R9, R4, R3, R5, 0x2, P2 ;  /* 0x0000000304097211 */ /* 0x000fca00010f1405 */
[----:B------:R1:W5:Y:S01]  /*b910*/  LDG.E R4, desc[UR46][R8.64] ;  /* 0x0000002e08047981 */ /* 0x000362000c1e1900 */
[----:B------:R-:W-:-:S05]  /*b920*/  IADD3 R5, -R11, RZ, RZ ;  /* 0x000000ff0b057210 */ /* 0x000fca0007ffe1ff */
[----:B------:R-:W-:-:S07]  /*b930*/  IMAD R10, R12, R5, R10 ;  /* 0x000000050c0a7224 */ /* 0x000fce00078e020a */
.L_x_3324:
[----:B------:R-:W2:Y:S01]  /*b940*/  S2R R5, SR_TID.X ;  /* 0x0000000000057919 */ /* 0x000ea20000002100 */
[----:B-1----:R-:W-:Y:S02]  /*b950*/  LEA R8, R16, UR37, 0x3 ;  /* 0x0000002510087c11 */ /* 0x002fe4000f8e18ff */
[----:B--2---:R-:W-:Y:S02]  /*b960*/  LOP3.LUT R9, R5, 0x7f, RZ, 0xc0, !PT ;  /* 0x0000007f05097812 */ /* 0x004fe400078ec0ff */
[----:B------:R-:W-:Y:S02]  /*b970*/  SHF.L.U32 R5, R17, 0x1f, RZ ;  /* 0x0000001f11057819 */ /* 0x000fe400000006ff */
[----:B------:R-:W-:Y:S02]  /*b980*/  ISETP.NE.AND P3, PT, R9, RZ, PT ;  /* 0x000000ff0900720c */ /* 0x000fe40003f65270 */
[----:B------:R-:W1:Y:S02]  /*b990*/  SYNCS.PHASECHK.TRANS64.TRYWAIT P2, [R8+URZ+0x22840], R5 ;  /* 0x02284005080075a7 */ /* 0x000e64000804017f */
[----:B-1----:R-:W-:Y:S09]  /*b9a0*/  @!P2 BRA `(.L_x_3325) ;  /* 0x00000020007ca947 */ /* 0x002ff20003800000 */
.L_x_3376:
[----:B------:R-:W-:Y:S05]  /*b9b0*/  @P3 BRA `(.L_x_3326) ;  /* 0x0000000000143947 */ /* 0x000fea0003800000 */
[----:B------:R-:W-:Y:S01]  /*b9c0*/  ISETP.NE.AND P2, PT, R19, RZ, PT ;  /* 0x000000ff1300720c */ /* 0x000fe20003f45270 */
[----:B-1----:R-:W-:-:S04]  /*b9d0*/  IMAD.MOV.U32 R5, RZ, RZ, 0x3000 ;  /* 0x00003000ff057424 */ /* 0x002fc800078e00ff */
[----:B------:R2:W-:Y:S08]  /*b9e0*/  SYNCS.ARRIVE.TRANS64 RZ, [R8+URZ+0x22830], R5 ;  /* 0x0228300508ff79a7 */ /* 0x0005f0000800003f */
[----:B------:R-:W-:Y:S05]  /*b9f0*/  @!P2 BRA `(.L_x_3326) ;  /* 0x000000000004a947 */ /* 0x000fea0003800000 */
[----:B------:R-:W-:Y:S01]  /*ba00*/  BPT.TRAP 0x1 ;  /* 0x000000040000795c */ /* 0x000fe20000300000 */
.L_x_3326:
        /* <DEDUP_REMOVED lines=16> */
.L_x_3323:
        /* <DEDUP_REMOVED lines=9> */
[----:B-12---:R-:W-:Y:S01]  /*bba0*/  @P2 MOV R5, 0x4000 ;  /* 0x0000400000052802 */ /* 0x006fe20000000f00 */
        /* <DEDUP_REMOVED lines=14> */
.L_x_3377:
        /* <DEDUP_REMOVED lines=10> */
.L_x_3378:
[----:B------:R-:W-:Y:S05]  /*bd30*/  @P3 BRA `(.L_x_3331) ;  /* 0x0000000000143947 */ /* 0x000fea0003800000 */
[----:B------:R-:W-:Y:S02]  /*bd40*/  ISETP.NE.AND P2, PT, R19, RZ, PT ;  /* 0x000000ff1300720c */ /* 0x000fe40003f45270 */
[----:B-1----:R-:W-:-:S04]  /*bd50*/  MOV R5, 0xc000 ;  /* 0x0000c00000057802 */ /* 0x002fc80000000f00 */
[----:B------:R2:W-:Y:S07]  /*bd60*/  SYNCS.ARRIVE.TRANS64 RZ, [R8+URZ+0x22850], R5 ;  /* 0x0228500508ff79a7 */ /* 0x0005ee000800003f */
[----:B------:R-:W-:Y:S05]  /*bd70*/  @!P2 BRA `(.L_x_3331) ;  /* 0x000000000004a947 */ /* 0x000fea0003800000 */
[----:B------:R-:W-:Y:S01]  /*bd80*/  BPT.TRAP 0x1 ;  /* 0x000000040000795c */ /* 0x000fe20000300000 */
.L_x_3331:
        /* <DEDUP_REMOVED lines=31> */
.L_x_3329:
[----:B------:R-:W-:Y:S05]  /*bf80*/  BSYNC B0 ;  /* 0x0000000000007941 */ /* 0x000fea0003800000 */
.L_x_3328:
[----:B------:R-:W-:-:S06]  /*bf90*/  UISETP.GE.AND UP0, UPT, UR38, 0x2, UPT ;  /* 0x000000022600788c */ /* 0x000fcc000bf06270 */
[----:B------:R-:W-:-:S13]  /*bfa0*/  PLOP3.LUT P2, PT, PT, PT, UP0, 0x80, 0x0 ;  /* 0x000000000000781c */ /* 0x000fda0003f4f008 */
[----:B------:R-:W-:Y:S05]  /*bfb0*/  @!P2 BRA `(.L_x_3332) ;  /* 0x0000001000aca947 */ /* 0x000fea0003800000 */
[----:B------:R-:W-:Y:S02]  /*bfc0*/  ULOP3.LUT UR6, UR38, 0x1, URZ, 0xc0, !UPT ;  /* 0x0000000126067892 */ /* 0x000fe4000f8ec03f */
[----:B------:R-:W-:Y:S02]  /*bfd0*/  IMAD.U32 R9, RZ, RZ, UR38 ;  /* 0x00000026ff097e24 */ /* 0x000fe4000f8e00ff */
[----:B------:R-:W-:-:S03]  /*bfe0*/  UISETP.NE.U32.AND UP0, UPT, UR6, 0x1, UPT ;  /* 0x000000010600788c */ /* 0x000fc6000bf05070 */
[----:B------:R-:W-:-:S03]  /*bff0*/  IADD3 R9, R9, -0x2, RZ ;  /* 0xfffffffe09097810 */ /* 0x000fc60007ffe0ff */
[----:B------:R-:W-:Y:S02]  /*c000*/  PLOP3.LUT P2, PT, PT, PT, UP0, 0x80, 0x0 ;  /* 0x000000000000781c */ /* 0x000fe40003f4f008 */
[----:B-12---:R-:W-:-:S11]  /*c010*/  IMAD.MOV.U32 R8, RZ, RZ, R9 ;  /* 0x000000ffff087224 */ /* 0x006fd600078e0009 */
[----:B------:R-:W-:Y:S05]  /*c020*/  @!P2 BRA `(.L_x_3333) ;  /* 0x000000040080a947 */ /* 0x000fea0003800000 */
[----:B------:R-:W-:Y:S01]  /*c030*/  IADD3 R16, R16, 0x1, RZ ;  /* 0x0000000110107810 */ /* 0x000fe20007ffe0ff */
[----:B------:R-:W-:Y:S03]  /*c040*/  BSSY B0, `(.L_x_3334) ;  /* 0x000005c000007945 */ /* 0x000fe60003800000 */
[----:B------:R-:W-:-:S04]  /*c050*/  ISETP.NE.AND P2, PT, R16, 0x2, PT ;  /* 0x000000021000780c */ /* 0x000fc80003f45270 */
[----:B------:R-:W-:Y:S02]  /*c060*/  SEL R8, RZ, 0x1, P2 ;  /* 0x00000001ff087807 */ /* 0x000fe40001000000 */
[----:B------:R-:W-:Y:S02]  /*c070*/  SEL R16, R16, RZ, P2 ;  /* 0x000000ff10107207 */ /* 0x000fe40001000000 */
[----:B------:R-:W-:Y:S01]  /*c080*/  LOP3.LUT R17, R17, R8, RZ, 0x3c, !PT ;  /* 0x0000000811117212 */ /* 0x000fe200078e3cff */
[----:B------:R-:W-:Y:S06]  /*c090*/  @!P6 BRA `(.L_x_3335) ;  /* 0x000000040058e947 */ /* 0x000fec0003800000 */
[----:B------:R-:W-:Y:S01]  /*c0a0*/  IMAD.MOV.U32 R8, RZ, RZ, R9 ;  /* 0x000000ffff087224 */ /* 0x000fe200078e0009 */
[----:B------:R-:W-:Y:S06]  /*c0b0*/  @!P0 BRA `(.L_x_3336) ;  /* 0x0000000000488947 */ /* 0x000fec0003800000 */
[----:B------:R-:W1:Y:S01]  /*c0c0*/  LDC R8, c[0x0][0x41c] ;  /* 0x00010700ff087b82 */ /* 0x000e620000000800 */
[----:B------:R-:W-:Y:S01]  /*c0d0*/  MOV R10, R9 ;  /* 0x00000009000a7202 */ /* 0x000fe20000000f00 */
        /* <DEDUP_REMOVED lines=9> */
[----:B------:R-:W-:-:S03]  /*c170*/  IMAD.WIDE.U32 R4, R6, UR6, R4 ;  /* 0x0000000606047c25 */ /* 0x000fc6000f8e0004 */
[----:B------:R-:W-:Y:S02]  /*c180*/  LEA R2, P2, R4, R2, 0x2 ;  /* 0x0000000204027211 */ /* 0x000fe400078410ff */
[----:B------:R-:W-:-:S04]  /*c190*/  IADD3 R5, R11, R5, RZ ;  /* 0x000000050b057210 */ /* 0x000fc80007ffe0ff */
[----:B------:R-:W-:-:S05]  /*c1a0*/  LEA.HI.X R3, R4, R3, R5, 0x2, P2 ;  /* 0x0000000304037211 */ /* 0x000fca00010f1405 */
[----:B------:R1:W5:Y:S01]  /*c1b0*/  LDG.E R4, desc[UR46][R2.64] ;  /* 0x0000002e02047981 */ /* 0x000362000c1e1900 */
[----:B------:R-:W-:-:S04]  /*c1c0*/  IMAD.MOV R5, RZ, RZ, -R10 ;  /* 0x000000ffff057224 */ /* 0x000fc800078e0a0a */
[----:B------:R-:W-:-:S07]  /*c1d0*/  IMAD R8, R8, R5, R9 ;  /* 0x0000000508087224 */ /* 0x000fce00078e0209 */
.L_x_3336:
[----:B-1----:R-:W1:Y:S01]  /*c1e0*/  S2R R2, SR_TID.X ;  /* 0x0000000000027919 */ /* 0x002e620000002100 */
[----:B------:R-:W-:Y:S02]  /*c1f0*/  SHF.L.U32 R3, R17, 0x1f, RZ ;  /* 0x0000001f11037819 */ /* 0x000fe400000006ff */
[----:B-1----:R-:W-:Y:S02]  /*c200*/  LOP3.LUT R5, R2, 0x7f, RZ, 0xc0, !PT ;  /* 0x0000007f02057812 */ /* 0x002fe400078ec0ff */
[----:B------:R-:W-:Y:S02]  /*c210*/  LEA R2, R16, UR37, 0x3 ;  /* 0x0000002510027c11 */ /* 0x000fe4000f8e18ff */
[----:B------:R-:W-:Y:S02]  /*c220*/  ISETP.NE.AND P2, PT, R5, RZ, PT ;  /* 0x000000ff0500720c */ /* 0x000fe40003f45270 */
[----:B------:R-:W1:Y:S02]  /*c230*/  SYNCS.PHASECHK.TRANS64.TRYWAIT P3, [R2+URZ+0x22840], R3 ;  /* 0x02284003020075a7 */ /* 0x000e64000806017f */
[----:B-1----:R-:W-:Y:S09]  /*c240*/  @!P3 BRA `(.L_x_3337) ;  /* 0x000000180094b947 */ /* 0x002ff20003800000 */
.L_x_3379:
[----:B------:R-:W-:Y:S05]  /*c250*/  @P2 BRA `(.L_x_3338) ;  /* 0x0000000000142947 */ /* 0x000fea0003800000 */
[----:B------:R-:W-:Y:S02]  /*c260*/  ISETP.NE.AND P3, PT, R19, RZ, PT ;  /* 0x000000ff1300720c */ /* 0x000fe40003f65270 */
[----:B------:R-:W-:-:S04]  /*c270*/  MOV R5, 0x3000 ;  /* 0x0000300000057802 */ /* 0x000fc80000000f00 */
[----:B------:R2:W-:Y:S07]  /*c280*/  SYNCS.ARRIVE.TRANS64 RZ, [R2+URZ+0x22830], R5 ;  /* 0x0228300502ff79a7 */ /* 0x0005ee000800003f */
[----:B------:R-:W-:Y:S05]  /*c290*/  @!P3 BRA `(.L_x_3338) ;  /* 0x000000000004b947 */ /* 0x000fea0003800000 */
[----:B------:R-:W-:Y:S01]  /*c2a0*/  BPT.TRAP 0x1 ;  /* 0x000000040000795c */ /* 0x000fe20000300000 */
.L_x_3338:
        /* <DEDUP_REMOVED lines=17> */
.L_x_3380:
[----:B------:R-:W-:Y:S05]  /*c3c0*/  @P2 BRA `(.L_x_3340) ;  /* 0x0000000000142947 */ /* 0x000fea0003800000 */
[----:B------:R-:W-:Y:S01]  /*c3d0*/  ISETP.NE.AND P2, PT, R19, RZ, PT ;  /* 0x000000ff1300720c */ /* 0x000fe20003f45270 */
[----:B-12---:R-:W-:-:S04]  /*c3e0*/  IMAD.MOV.U32 R3, RZ, RZ, 0xc000 ;  /* 0x0000c000ff037424 */ /* 0x006fc800078e00ff */
[----:B------:R3:W-:Y:S08]  /*c3f0*/  SYNCS.ARRIVE.TRANS64 RZ, [R2+URZ+0x22850], R3 ;  /* 0x0228500302ff79a7 */ /* 0x0007f0000800003f */
[----:B------:R-:W-:Y:S05]  /*c400*/  @!P2 BRA `(.L_x_3340) ;  /* 0x000000000004a947 */ /* 0x000fea0003800000 */
[----:B------:R-:W-:Y:S01]  /*c410*/  BPT.TRAP 0x1 ;  /* 0x000000040000795c */ /* 0x000fe20000300000 */
.L_x_3340:
        /* <DEDUP_REMOVED lines=30> */
.L_x_3335:
[----:B------:R-:W-:Y:S05]  /*c600*/  BSYNC B0 ;  /* 0x0000000000007941 */ /* 0x000fea0003800000 */
.L_x_3334:
[----:B------:R-:W-:-:S06]  /*c610*/  UIADD3 UR6, UR38, -0x3, URZ ;  /* 0xfffffffd26067890 */ /* 0x000fcc000fffe03f */
[----:B------:R-:W-:-:S07]  /*c620*/  MOV R8, UR6 ;  /* 0x0000000600087c02 */ /* 0x000fce0008000f00 */
.L_x_3333:
[----:B------:R-:W-:Y:S01]  /*c630*/  ISETP.NE.AND P2, PT, R9, RZ, PT ;  /* 0x000000ff0900720c */ /* 0x000fe20003f45270 */
[----:B------:R-:W-:-:S12]  /*c640*/  BSSY B0, `(.L_x_3332) ;  /* 0x00000c2000007945 */ /* 0x000fd80003800000 */
[----:B------:R-:W-:Y:S05]  /*c650*/  @!P2 BRA `(.L_x_3341) ;  /* 0x0000000c0000a947 */ /* 0x000fea0003800000 */
.L_x_3356:
        /* <DEDUP_REMOVED lines=8> */
[----:B------:R-:W-:Y:S01]  /*c6e0*/  MOV R10, R8 ;  /* 0x00000008000a7202 */ /* 0x000fe20000000f00 */
        /* <DEDUP_REMOVED lines=14> */
[----:B--2---:R-:W-:-:S04]  /*c7d0*/  LEA R4, P2, R2, R4, 0x2 ;  /* 0x0000000402047211 */ /* 0x004fc800078410ff */
[----:B------:R-:W-:-:S05]  /*c7e0*/  LEA.HI.X R5, R2, R5, R3, 0x2, P2 ;  /* 0x0000000502057211 */ /* 0x000fca00010f1403 */
[----:B------:R1:W5:Y:S01]  /*c7f0*/  LDG.E R4, desc[UR46][R4.64] ;  /* 0x0000002e04047981 */ /* 0x000362000c1e1900 */
[----:B------:R-:W-:-:S05]  /*c800*/  IADD3 R3, -R11, RZ, RZ ;  /* 0x000000ff0b037210 */ /* 0x000fca0007ffe1ff */
[----:B------:R-:W-:-:S07]  /*c810*/  IMAD R10, R10, R3, R8 ;  /* 0x000000030a0a7224 */ /* 0x000fce00078e0208 */
.L_x_3344:
[----:B------:R-:W1:Y:S01]  /*c820*/  S2R R2, SR_TID.X ;  /* 0x0000000000027919 */ /* 0x000e620000002100 */
[----:B------:R-:W-:Y:S02]  /*c830*/  LEA R3, R9, UR37, 0x3 ;  /* 0x0000002509037c11 */ /* 0x000fe4000f8e18ff */
[----:B-1----:R-:W-:Y:S02]  /*c840*/  LOP3.LUT R5, R2, 0x7f, RZ, 0xc0, !PT ;  /* 0x0000007f02057812 */ /* 0x002fe400078ec0ff */
[----:B------:R-:W-:Y:S02]  /*c850*/  SHF.L.U32 R2, R17, 0x1f, RZ ;  /* 0x0000001f11027819 */ /* 0x000fe400000006ff */
[----:B------:R-:W-:Y:S02]  /*c860*/  ISETP.NE.AND P2, PT, R5, RZ, PT ;  /* 0x000000ff0500720c */ /* 0x000fe40003f45270 */
[----:B------:R-:W1:Y:S02]  /*c870*/  SYNCS.PHASECHK.TRANS64.TRYWAIT P3, [R3+URZ+0x22840], R2 ;  /* 0x02284002030075a7 */ /* 0x000e64000806017f */
[----:B-1----:R-:W-:Y:S09]  /*c880*/  @!P3 BRA `(.L_x_3345) ;  /* 0x00000014002cb947 */ /* 0x002ff20003800000 */
.L_x_3381:
[----:B------:R-:W-:Y:S05]  /*c890*/  @P2 BRA `(.L_x_3346) ;  /* 0x0000000000142947 */ /* 0x000fea0003800000 */
[----:B------:R-:W-:Y:S01]  /*c8a0*/  ISETP.NE.AND P3, PT, R19, RZ, PT ;  /* 0x000000ff1300720c */ /* 0x000fe20003f65270 */
[----:B------:R-:W-:-:S04]  /*c8b0*/  IMAD.MOV.U32 R12, RZ, RZ, 0x3000 ;  /* 0x00003000ff0c7424 */ /* 0x000fc800078e00ff */
[----:B------:R2:W-:Y:S08]  /*c8c0*/  SYNCS.ARRIVE.TRANS64 RZ, [R3+URZ+0x22830], R12 ;  /* 0x0228300c03ff79a7 */ /* 0x0005f0000800003f */
[----:B------:R-:W-:Y:S05]  /*c8d0*/  @!P3 BRA `(.L_x_3346) ;  /* 0x000000000004b947 */ /* 0x000fea0003800000 */
[----:B------:R-:W-:Y:S01]  /*c8e0*/  BPT.TRAP 0x1 ;  /* 0x000000040000795c */ /* 0x000fe20000300000 */
.L_x_3346:
        /* <DEDUP_REMOVED lines=17> */
.L_x_3382:
[----:B------:R-:W-:Y:S05]  /*ca00*/  @P2 BRA `(.L_x_3348) ;  /* 0x0000000000142947 */ /* 0x000fea0003800000 */
[----:B------:R-:W-:Y:S02]  /*ca10*/  ISETP.NE.AND P2, PT, R19, RZ, PT ;  /* 0x000000ff1300720c */ /* 0x000fe40003f45270 */
[----:B-1-3--:R-:W-:-:S04]  /*ca20*/  MOV R2, 0xc000 ;  /* 0x0000c00000027802 */ /* 0x00afc80000000f00 */
[----:B------:R4:W-:Y:S07]  /*ca30*/  SYNCS.ARRIVE.TRANS64 RZ, [R3+URZ+0x22850], R2 ;  /* 0x0228500203ff79a7 */ /* 0x0009ee000800003f */
[----:B------:R-:W-:Y:S05]  /*ca40*/  @!P2 BRA `(.L_x_3348) ;  /* 0x000000000004a947 */ /* 0x000fea0003800000 */
[----:B------:R-:W-:Y:S01]  /*ca50*/  BPT.TRAP 0x1 ;  /* 0x000000040000795c */ /* 0x000fe20000300000 */
.L_x_3348:
        /* <DEDUP_REMOVED lines=30> */
.L_x_3343:
[----:B------:R-:W-:Y:S05]  /*cc40*/  BSYNC B1 ;  /* 0x0000000000017941 */ /* 0x000fea0003800000 */
.L_x_3342:
[----:B------:R-:W-:Y:S01]  /*cc50*/  VIADD R9, R9, 0x1 ;  /* 0x0000000109097836 */ /* 0x000fe20000000000 */
[----:B------:R-:W-:Y:S04]  /*cc60*/  BSSY B1, `(.L_x_3349) ;  /* 0x000005c000017945 */ /* 0x000fe80003800000 */
[----:B------:R-:W-:-:S04]  /*cc70*/  ISETP.NE.AND P2, PT, R9, 0x2, PT ;  /* 0x000000020900780c */ /* 0x000fc80003f45270 */
[----:B---34-:R-:W-:Y:S02]  /*cc80*/  SEL R2, RZ, 0x1, P2 ;  /* 0x00000001ff027807 */ /* 0x018fe40001000000 */
[----:B------:R-:W-:Y:S02]  /*cc90*/  SEL R16, R9, RZ, P2 ;  /* 0x000000ff09107207 */ /* 0x000fe40001000000 */
[----:B------:R-:W-:Y:S01]  /*cca0*/  LOP3.LUT R17, R17, R2, RZ, 0x3c, !PT ;  /* 0x0000000211117212 */ /* 0x000fe200078e3cff */
[----:B------:R-:W-:Y:S06]  /*ccb0*/  @!P6 BRA `(.L_x_3350) ;  /* 0x000000040058e947 */ /* 0x000fec0003800000 */
[----:B------:R-:W-:Y:S01]  /*ccc0*/  IADD3 R10, R8, -0x1, RZ ;  /* 0xffffffff080a7810 */ /* 0x000fe20007ffe0ff */
[----:B------:R-:W-:Y:S06]  /*ccd0*/  @!P0 BRA `(.L_x_3351) ;  /* 0x0000000000488947 */ /* 0x000fec0003800000 */
[----:B------:R-:W1:Y:S01]  /*cce0*/  LDC R9, c[0x0][0x41c] ;  /* 0x00010700ff097b82 */ /* 0x000e620000000800 */
[----:B------:R-:W-:Y:S02]  /*ccf0*/  IMAD.MOV.U32 R11, RZ, RZ, R10 ;  /* 0x000000ffff0b7224 */ /* 0x000fe400078e000a */
[----:B------:R-:W-:-:S04]  /*cd00*/  IMAD R13, R7, UR4, RZ ;  /* 0x00000004070d7c24 */ /* 0x000fc8000f8e02ff */
[----:B------:R-:W-:Y:S01]  /*cd10*/  IMAD R13, R6, UR5, R13 ;  /* 0x00000005060d7c24 */ /* 0x000fe2000f8e020d */
[----:B------:R-:W3:Y:S01]  /*cd20*/  LDC.64 R4, c[0x0][0x3f8] ;  /* 0x0000fe00ff047b82 */ /* 0x000ee20000000a00 */
[----:B-1----:R-:W-:-:S13]  /*cd30*/  ISETP.NE.AND P2, PT, R9, 0x1, PT ;  /* 0x000000010900780c */ /* 0x002fda0003f45270 */
[----:B--2---:R-:W1:Y:S02]  /*cd40*/  @P2 LDC.64 R2, c[0x0][0x420] ;  /* 0x00010800ff022b82 */ /* 0x004e640000000a00 */
[----:B-1----:R-:W-:-:S05]  /*cd50*/  @P2 IMAD.HI.U32 R2, R10, R2, RZ ;  /* 0x000000020a022227 */ /* 0x002fca00078e00ff */
[----:B------:R-:W-:-:S04]  /*cd60*/  @P2 SHF.R.U32.HI R11, RZ, R3, R2 ;  /* 0x00000003ff0b2219 */ /* 0x000fc80000011602 */
[----:B------:R-:W-:Y:S02]  /*cd70*/  SHF.R.S32.HI R3, RZ, 0x1f, R11 ;  /* 0x0000001fff037819 */ /* 0x000fe4000001140b */
[----:B------:R-:W-:-:S05]  /*cd80*/  MOV R2, R11 ;  /* 0x0000000b00027202 */ /* 0x000fca0000000f00 */
[----:B------:R-:W-:-:S04]  /*cd90*/  IMAD.WIDE.U32 R2, R6, UR4, R2 ;  /* 0x0000000406027c25 */ /* 0x000fc8000f8e0002 */
[----:B------:R-:W-:Y:S01]  /*cda0*/  IMAD.IADD R3, R13, 0x1, R3 ;  /* 0x000000010d037824 */ /* 0x000fe200078e0203 */
[----:B---3--:R-:W-:-:S04]  /*cdb0*/  LEA R4, P2, R2, R4, 0x2 ;  /* 0x0000000402047211 */ /* 0x008fc800078410ff */
[----:B------:R-:W-:-:S05]  /*cdc0*/  LEA.HI.X R5, R2, R5, R3, 0x2, P2 ;  /* 0x0000000502057211 */ /* 0x000fca00010f1403 */
[----:B------:R1:W5:Y:S01]  /*cdd0*/  LDG.E R4, desc[UR46][R4.64] ;  /* 0x0000002e04047981 */ /* 0x000362000c1e1900 */
[----:B------:R-:W-:-:S05]  /*cde0*/  IADD3 R2, -R11, RZ, RZ ;  /* 0x000000ff0b027210 */ /* 0x000fca0007ffe1ff */
[----:B------:R-:W-:-:S07]  /*cdf0*/  IMAD R10, R9, R2, R10 ;  /* 0x00000002090a7224 */ /* 0x000fce00078e020a */
.L_x_3351:
[----:B------:R-:W1:Y:S01]  /*ce00*/  S2R R2, SR_TID.X ;  /* 0x0000000000027919 */ /* 0x000e620000002100 */
[----:B--2---:R-:W-:Y:S02]  /*ce10*/  SHF.L.U32 R3, R17, 0x1f, RZ ;  /* 0x0000001f11037819 */ /* 0x004fe400000006ff */
[----:B-1----:R-:W-:Y:S02]  /*ce20*/  LOP3.LUT R5, R2, 0x7f, RZ, 0xc0, !PT ;  /* 0x0000007f02057812 */ /* 0x002fe400078ec0ff */
[----:B------:R-:W-:Y:S02]  /*ce30*/  LEA R2, R16, UR37, 0x3 ;  /* 0x0000002510027c11 */ /* 0x000fe4000f8e18ff */
[----:B------:R-:W-:Y:S02]  /*ce40*/  ISETP.NE.AND P2, PT, R5, RZ, PT ;  /* 0x000000ff0500720c */ /* 0x000fe40003f45270 */
[----:B------:R-:W1:Y:S02]  /*ce50*/  SYNCS.PHASECHK.TRANS64.TRYWAIT P3, [R2+URZ+0x22840], R3 ;  /* 0x02284003020075a7 */ /* 0x000e64000806017f */
[----:B-1----:R-:W-:Y:S09]  /*ce60*/  @!P3 BRA `(.L_x_3352) ;  /* 0x0000000c00dcb947 */ /* 0x002ff20003800000 */
.L_x_3383:
[----:B------:R-:W-:Y:S05]  /*ce70*/  @P2 BRA `(.L_x_3353) ;  /* 0x0000000000142947 */ /* 0x000fea0003800000 */
[----:B------:R-:W-:Y:S01]  /*ce80*/  ISETP.NE.AND P3, PT, R19, RZ, PT ;  /* 0x000000ff1300720c */ /* 0x000fe20003f65270 */
[----:B------:R-:W-:-:S04]  /*ce90*/  IMAD.MOV.U32 R5, RZ, RZ, 0x3000 ;  /* 0x00003000ff057424 */ /* 0x000fc800078e00ff */
[----:B------:R2:W-:Y:S08]  /*cea0*/  SYNCS.ARRIVE.TRANS64 RZ, [R2+URZ+0x22830], R5 ;  /* 0x0228300502ff79a7 */ /* 0x0005f0000800003f */
[----:B------:R-:W-:Y:S05]  /*ceb0*/  @!P3 BRA `(.L_x_3353) ;  /* 0x000000000004b947 */ /* 0x000fea0003800000 */
[----:B------:R-:W-:Y:S01]  /*cec0*/  BPT.TRAP 0x1 ;  /* 0x000000040000795c */ /* 0x000fe20000300000 */
.L_x_3353:
        /* <DEDUP_REMOVED lines=17> */
.L_x_3384:
[----:B------:R-:W-:Y:S05]  /*cfe0*/  @P2 BRA `(.L_x_3355) ;  /* 0x0000000000142947 */ /* 0x000fea0003800000 */
[----:B------:R-:W-:Y:S02]  /*cff0*/  ISETP.NE.AND P2, PT, R19, RZ, PT ;  /* 0x000000ff1300720c */ /* 0x000fe40003f45270 */
[----:B-1-3--:R-:W-:-:S04]  /*d000*/  MOV R3, 0xc000 ;  /* 0x0000c00000037802 */ /* 0x00afc80000000f00 */
[----:B------:R4:W-:Y:S07]  /*d010*/  SYNCS.ARRIVE.TRANS64 RZ, [R2+URZ+0x22850], R3 ;  /* 0x0228500302ff79a7 */ /* 0x0009ee000800003f */
[----:B------:R-:W-:Y:S05]  /*d020*/  @!P2 BRA `(.L_x_3355) ;  /* 0x000000000004a947 */ /* 0x000fea0003800000 */
[----:B------:R-:W-:Y:S01]  /*d030*/  BPT.TRAP 0x1 ;  /* 0x000000040000795c */ /* 0x000fe20000300000 */
.L_x_3355:
        /* <DEDUP_REMOVED lines=30> */
.L_x_3350:
[----:B------:R-:W-:Y:S05]  /*d220*/  BSYNC B1 ;  /* 0x0000000000017941 */ /* 0x000fea0003800000 */
.L_x_3349:
[C---:B------:R-:W-:Y:S01]  /*d230*/  ISETP.GT.AND P2, PT, R8.reuse, 0x1, PT ;  /* 0x000000010800780c */ /* 0x040fe20003f44270 */
[----:B------:R-:W-:-:S12]  /*d240*/  VIADD R8, R8, 0xfffffffe ;  /* 0xfffffffe08087836 */ /* 0x000fd80000000000 */
[----:B------:R-:W-:Y:S05]  /*d250*/  @P2 BRA `(.L_x_3356) ;  /* 0xfffffff400002947 */ /* 0x000fea000383ffff */
.L_x_3341:
[----:B------:R-:W-:Y:S05]  /*d260*/  BSYNC B0 ;  /* 0x0000000000007941 */ /* 0x000fea0003800000 */
.L_x_3332:
[----:B------:R-:W-:Y:S01]  /*d270*/  IADD3 R16, R16, 0x1, RZ ;  /* 0x0000000110107810 */ /* 0x000fe20007ffe0ff */
[----:B------:R-:W-:Y:S03]  /*d280*/  BSSY B0, `(.L_x_3357) ;  /* 0x0000011000007945 */ /* 0x000fe60003800000 */
        /* <DEDUP_REMOVED lines=16> */
.L_x_3358:
[----:B------:R-:W-:Y:S05]  /*d390*/  BSYNC B0 ;  /* 0x0000000000007941 */ /* 0x000fea0003800000 */
.L_x_3357:
[----:B------:R-:W-:Y:S01]  /*d3a0*/  SEL R16, R16, RZ, P0 ;  /* 0x000000ff10107207 */ /* 0x000fe20000000000 */
[----:B------:R-:W-:-:S07]  /*d3b0*/  IMAD.MOV.U32 R13, RZ, RZ, R18 ;  /* 0x000000ffff0d7224 */ /* 0x000fce00078e0012 */
.L_x_3317:
[----:B------:R-:W-:Y:S05]  /*d3c0*/  BSYNC B6 ;  /* 0x0000000000067941 */ /* 0x000fea0003800000 */
.L_x_3315:
[----:B------:R-:W-:-:S03]  /*d3d0*/  UMOV UR6, 0xffffffff ;  /* 0xffffffff00067882 */ /* 0x000fc60000000000 */
[----:B------:R-:W-:Y:S05]  /*d3e0*/  BRA.DIV UR6, `(.L_x_3359) ;  /* 0x0000000a06a47947 */ /* 0x000fea000b800000 */
[----:B------:R1:W1:Y:S02]  /*d3f0*/  SHFL.IDX PT, R14, R13, RZ, 0x1f ;  /* 0x00001fff0d0e7589 */ /* 0x00026400000e0000 */
.L_x_3387:
[----:B------:R-:W-:Y:S01]  /*d400*/  ISETP.NE.AND P0, PT, R19, RZ, PT ;  /* 0x000000ff1300720c */ /* 0x000fe20003f05270 */
[----:B------:R-:W-:Y:S05]  /*d410*/  WARPSYNC.ALL ;  /* 0x0000000000007948 */ /* 0x000fea0003800000 */
[----:B------:R-:W-:Y:S01]  /*d420*/  BAR.SYNC.DEFER_BLOCKING 0x4, 0x120 ;  /* 0x0104800000007b1d */ /* 0x000fe20000010000 */
[----:B-1----:R-:W-:-:S05]  /*d430*/  MOV R18, R14 ;  /* 0x0000000e00127202 */ /* 0x002fca0000000f00 */
        /* <DEDUP_REMOVED lines=8> */
.L_x_3312:
        /* <DEDUP_REMOVED lines=11> */
.L_x_3388:
        /* <DEDUP_REMOVED lines=10> */
[----:B------:R-:W-:-:S04]  /*d610*/  MOV R0, UR4 ;  /* 0x0000000400007c02 */ /* 0x000fc80008000f00 */
[----:B------:R-:W-:-:S13]  /*d620*/  ISETP.NE.AND P2, PT, R0, 0x3, PT ;  /* 0x000000030000780c */ /* 0x000fda0003f45270 */
[----:B------:R-:W-:Y:S05]  /*d630*/  @!P2 BRA `(.L_x_3364) ;  /* 0x000000000004a947 */ /* 0x000fea0003800000 */
[----:B------:R-:W-:Y:S01]  /*d640*/  BPT.TRAP 0x1 ;  /* 0x000000040000795c */ /* 0x000fe20000300000 */
.L_x_3364:
[----:B------:R-:W-:Y:S01]  /*d650*/  VIADD R3, R7, 0x22840 ;  /* 0x0002284007037836 */ /* 0x000fe20000000000 */
[----:B------:R-:W-:Y:S01]  /*d660*/  SHF.L.U32 R4, R17, 0x1f, RZ ;  /* 0x0000001f11047819 */ /* 0x000fe200000006ff */
[----:B------:R-:W-:-:S03]  /*d670*/  VIADD R0, R16, 0x1 ;  /* 0x0000000110007836 */ /* 0x000fc60000000000 */
[----:B------:R-:W-:Y:S02]  /*d680*/  LEA R5, R16, R3, 0x3 ;  /* 0x0000000310057211 */ /* 0x000fe400078e18ff */
[----:B------:R-:W-:Y:S02]  /*d690*/  ISETP.NE.AND P1, PT, R0, 0x2, PT ;  /* 0x000000020000780c */ /* 0x000fe40003f25270 */
[----:B------:R-:W1:Y:S02]  /*d6a0*/  SYNCS.PHASECHK.TRANS64.TRYWAIT P0, [R5+URZ], R4 ;  /* 0x00000004050075a7 */ /* 0x000e64000800017f */
[----:B------:R-:W-:-:S04]  /*d6b0*/  SEL R2, RZ, 0x1, P1 ;  /* 0x00000001ff027807 */ /* 0x000fc80000800000 */
[----:B------:R-:W-:Y:S02]  /*d6c0*/  LOP3.LUT R17, R17, R2, RZ, 0x3c, !PT ;  /* 0x0000000211117212 */ /* 0x000fe400078e3cff */
[----:B------:R-:W-:Y:S02]  /*d6d0*/  SEL R2, R0, RZ, P1 ;  /* 0x000000ff00027207 */ /* 0x000fe40000800000 */
[----:B------:R-:W-:Y:S02]  /*d6e0*/  SHF.L.U32 R0, R17, 0x1f, RZ ;  /* 0x0000001f11007819 */ /* 0x000fe400000006ff */
[----:B------:R-:W-:Y:S01]  /*d6f0*/  LEA R3, R2, R3, 0x3 ;  /* 0x0000000302037211 */ /* 0x000fe200078e18ff */
[----:B-1----:R-:W-:Y:S06]  /*d700*/  @!P0 BRA `(.L_x_3365) ;  /* 0x0000000800148947 */ /* 0x002fec0003800000 */
.L_x_3389:
[----:B------:R-:W2:Y:S02]  /*d710*/  SYNCS.PHASECHK.TRANS64.TRYWAIT P0, [R3+URZ], R0 ;  /* 0x00000000030075a7 */ /* 0x000ea4000800017f */
[----:B--2---:R-:W-:Y:S05]  /*d720*/  @!P0 BRA `(.L_x_3366) ;  /* 0x0000000800208947 */ /* 0x004fea0003800000 */
.L_x_3390:
[----:B------:R-:W-:Y:S05]  /*d730*/  @!P2 BRA `(.L_x_3367) ;  /* 0x000000000004a947 */ /* 0x000fea0003800000 */
[----:B------:R-:W-:Y:S01]  /*d740*/  BPT.TRAP 0x1 ;  /* 0x000000040000795c */ /* 0x000fe20000300000 */
.L_x_3367:
[----:B--2---:R-:W-:-:S05]  /*d750*/  VIADD R3, R7, 0x22860 ;  /* 0x0002286007037836 */ /* 0x004fca0000000000 */
[----:B-1----:R-:W-:-:S04]  /*d760*/  LEA R5, R16, R3, 0x3 ;  /* 0x0000000310057211 */ /* 0x002fc800078e18ff */
[----:B------:R-:W1:Y:S02]  /*d770*/  SYNCS.PHASECHK.TRANS64.TRYWAIT P0, [R5+URZ], R4 ;  /* 0x00000004050075a7 */ /* 0x000e64000800017f */
[----:B-1----:R-:W-:Y:S05]  /*d780*/  @!P0 BRA `(.L_x_3368) ;  /* 0x00000008001c8947 */ /* 0x002fea0003800000 */
.L_x_3391:
[----:B------:R-:W-:-:S07]  /*d790*/  IMAD R3, R2, 0x8, R3 ;  /* 0x0000000802037824 */ /* 0x000fce00078e0203 */
.L_x_3369:
[----:B--2---:R2:W3:Y:S02]  /*d7a0*/  SYNCS.PHASECHK.TRANS64.TRYWAIT P0, [R3+URZ], R0 ;  /* 0x00000000030075a7 */ /* 0x0044e4000800017f */
[----:B---3--:R-:W-:Y:S05]  /*d7b0*/  @!P0 NANOSLEEP.SYNCS 0x989680 ;  /* 0x009896800000895d */ /* 0x008fea0003900000 */
[----:B------:R-:W3:Y:S02]  /*d7c0*/  @!P0 SYNCS.PHASECHK.TRANS64 P0, [R3+URZ], R0 ;  /* 0x00000000030085a7 */ /* 0x000ee4000800007f */
[----:B---3--:R-:W-:Y:S05]  /*d7d0*/  @!P0 BRA `(.L_x_3369) ;  /* 0xfffffffc00f08947 */ /* 0x008fea000383ffff */
.L_x_3363:
[----:B------:R-:W-:Y:S05]  /*d7e0*/  BSYNC B0 ;  /* 0x0000000000007941 */ /* 0x000fea0003800000 */
.L_x_3362:
[----:B------:R-:W-:Y:S05]  /*d7f0*/  EXIT ;  /* 0x000000000000794d */ /* 0x000fea0003800000 */
.L_x_3269:
[----:B-1----:R-:W-:-:S04]  /*d800*/  MOV R3, UR49 ;  /* 0x0000003100037c02 */ /* 0x002fc80008000f00 */
[----:B------:R1:W2:Y:S03]  /*d810*/  SYNCS.PHASECHK.TRANS64.TRYWAIT P0, [R3+URZ+0x22800], R0 ;  /* 0x02280000030075a7 */ /* 0x0002a6000800017f */
[----:B--2---:R-:W-:Y:S05]  /*d820*/  @!P0 NANOSLEEP.SYNCS 0x989680 ;  /* 0x009896800000895d */ /* 0x004fea0003900000 */
[----:B------:R-:W2:Y:S02]  /*d830*/  @!P0 SYNCS.PHASECHK.TRANS64 P0, [R3+URZ+0x22800], R0 ;  /* 0x02280000030085a7 */ /* 0x000ea4000800007f */
[----:B--2---:R-:W-:Y:S05]  /*d840*/  @!P0 BRA `(.L_x_3269) ;  /* 0xfffffffc00ec8947 */ /* 0x004fea000383ffff */
[----:B------:R-:W-:Y:S05]  /*d850*/  BRA `(.L_x_3370) ;  /* 0xffffff3c00fc7947 */ /* 0x000fea000383ffff */
.L_x_3273:
[----:B--2---:R-:W-:-:S04]  /*d860*/  IMAD.U32 R0, RZ, RZ, UR21 ;  /* 0x00000015ff007e24 */ /* 0x004fc8000f8e00ff */
[----:B------:R2:W3:Y:S03]  /*d870*/  SYNCS.PHASECHK.TRANS64.TRYWAIT P1, [R0+URZ+0x22830], R7 ;  /* 0x02283007000075a7 */ /* 0x0004e6000802017f */
[----:B---3--:R-:W-:Y:S05]  /*d880*/  @!P1 NANOSLEEP.SYNCS 0x989680 ;  /* 0x009896800000995d */ /* 0x008fea0003900000 */
[----:B------:R-:W3:Y:S02]  /*d890*/  @!P1 SYNCS.PHASECHK.TRANS64 P1, [R0+URZ+0x22830], R7 ;  /* 0x02283007000095a7 */ /* 0x000ee4000802007f */
[----:B---3--:R-:W-:Y:S05]  /*d8a0*/  @!P1 BRA `(.L_x_3273) ;  /* 0xfffffffc00ec9947 */ /* 0x008fea000383ffff */
[----:B------:R-:W-:Y:S05]  /*d8b0*/  BRA `(.L_x_3272) ;  /* 0xffffff4000207947 */ /* 0x000fea000383ffff */
.L_x_3277:
[----:B--2---:R2:W3:Y:S02]  /*d8c0*/  SYNCS.PHASECHK.TRANS64.TRYWAIT P2, [R8+URZ+0x22850], R7 ;  /* 0x02285007080075a7 */ /* 0x0044e4000804017f */
[----:B---3--:R-:W-:Y:S05]  /*d8d0*/  @!P2 NANOSLEEP.SYNCS 0x989680 ;  /* 0x009896800000a95d */ /* 0x008fea0003900000 */
[----:B------:R-:W3:Y:S02]  /*d8e0*/  @!P2 SYNCS.PHASECHK.TRANS64 P2, [R8+URZ+0x22850], R7 ;  /* 0x022850070800a5a7 */ /* 0x000ee4000804007f */
[----:B---3--:R-:W-:Y:S05]  /*d8f0*/  @!P2 BRA `(.L_x_3277) ;  /* 0xfffffffc00f0a947 */ /* 0x008fea000383ffff */
[----:B------:R-:W-:Y:S05]  /*d900*/  BRA `(.L_x_3276) ;  /* 0xffffff5c008c7947 */ /* 0x000fea000383ffff */
.L_x_3282:
[----:B--2---:R-:W-:-:S04]  /*d910*/  MOV R5, UR30 ;  /* 0x0000001e00057c02 */ /* 0x004fc80008000f00 */
[----:B------:R2:W3:Y:S03]  /*d920*/  SYNCS.PHASECHK.TRANS64.TRYWAIT P2, [R5+URZ+0x22830], R6 ;  /* 0x02283006050075a7 */ /* 0x0004e6000804017f */
[----:B---3--:R-:W-:Y:S05]  /*d930*/  @!P2 NANOSLEEP.SYNCS 0x989680 ;  /* 0x009896800000a95d */ /* 0x008fea0003900000 */
[----:B------:R-:W3:Y:S02]  /*d940*/  @!P2 SYNCS.PHASECHK.TRANS64 P2, [R5+URZ+0x22830], R6 ;  /* 0x022830060500a5a7 */ /* 0x000ee4000804007f */
[----:B---3--:R-:W-:Y:S05]  /*d950*/  @!P2 BRA `(.L_x_3282) ;  /* 0xfffffffc00eca947 */ /* 0x008fea000383ffff */
[----:B------:R-:W-:Y:S05]  /*d960*/  BRA `(.L_x_3281) ;  /* 0xffffff6000a87947 */ /* 0x000fea000383ffff */
.L_x_3286:
[----:B--2---:R2:W3:Y:S02]  /*d970*/  SYNCS.PHASECHK.TRANS64.TRYWAIT P2, [R185+URZ+0x22850], R6 ;  /* 0x02285006b90075a7 */ /* 0x0044e4000804017f */
[----:B---3--:R-:W-:Y:S05]  /*d980*/  @!P2 NANOSLEEP.SYNCS 0x989680 ;  /* 0x009896800000a95d */ /* 0x008fea0003900000 */
[----:B------:R-:W3:Y:S02]  /*d990*/  @!P2 SYNCS.PHASECHK.TRANS64 P2, [R185+URZ+0x22850], R6 ;  /* 0x02285006b900a5a7 */ /* 0x000ee4000804007f */
[----:B---3--:R-:W-:Y:S05]  /*d9a0*/  @!P2 BRA `(.L_x_3286) ;  /* 0xfffffffc00f0a947 */ /* 0x008fea000383ffff */
[----:B------:R-:W-:Y:S05]  /*d9b0*/  BRA `(.L_x_3285) ;  /* 0xffffff8800007947 */ /* 0x000fea000383ffff */
.L_x_3292:
[----:B--2---:R-:W-:-:S04]  /*d9c0*/  IMAD.U32 R5, RZ, RZ, UR23 ;  /* 0x00000017ff057e24 */ /* 0x004fc8000f8e00ff */
[----:B------:R2:W3:Y:S03]  /*d9d0*/  SYNCS.PHASECHK.TRANS64.TRYWAIT P2, [R5+URZ+0x22830], R6 ;  /* 0x02283006050075a7 */ /* 0x0004e6000804017f */
[----:B---3--:R-:W-:Y:S05]  /*d9e0*/  @!P2 NANOSLEEP.SYNCS 0x989680 ;  /* 0x009896800000a95d */ /* 0x008fea0003900000 */
[----:B------:R-:W3:Y:S02]  /*d9f0*/  @!P2 SYNCS.PHASECHK.TRANS64 P2, [R5+URZ+0x22830], R6 ;  /* 0x022830060500a5a7 */ /* 0x000ee4000804007f */
[----:B---3--:R-:W-:Y:S05]  /*da00*/  @!P2 BRA `(.L_x_3292) ;  /* 0xfffffffc00eca947 */ /* 0x008fea000383ffff */
[----:B------:R-:W-:Y:S05]  /*da10*/  BRA `(.L_x_3291) ;  /* 0xffffff8800fc7947 */ /* 0x000fea000383ffff */
.L_x_3296:
[----:B--2---:R2:W3:Y:S02]  /*da20*/  SYNCS.PHASECHK.TRANS64.TRYWAIT P2, [R199+URZ+0x22850], R6 ;  /* 0x02285006c70075a7 */ /* 0x0044e4000804017f */
[----:B---3--:R-:W-:Y:S05]  /*da30*/  @!P2 NANOSLEEP.SYNCS 0x989680 ;  /* 0x009896800000a95d */ /* 0x008fea0003900000 */
[----:B------:R-:W3:Y:S02]  /*da40*/  @!P2 SYNCS.PHASECHK.TRANS64 P2, [R199+URZ+0x22850], R6 ;  /* 0x02285006c700a5a7 */ /* 0x000ee4000804007f */
[----:B---3--:R-:W-:Y:S05]  /*da50*/  @!P2 BRA `(.L_x_3296) ;  /* 0xfffffffc00f0a947 */ /* 0x008fea000383ffff */
[----:B------:R-:W-:Y:S05]  /*da60*/  BRA `(.L_x_3295) ;  /* 0xffffffa800907947 */ /* 0x000fea000383ffff */
.L_x_3321:
[----:B------:R-:W1:Y:S01]  /*da70*/  S2R R7, SR_TID.X ;  /* 0x0000000000077919 */ /* 0x000e620000002100 */
[----:B------:R-:W-:Y:S01]  /*da80*/  IMAD.MOV.U32 R12, RZ, RZ, RZ ;  /* 0x000000ffff0c7224 */ /* 0x000fe200078e00ff */
[----:B------:R-:W-:Y:S01]  /*da90*/  MOV R11, 0x1f ;  /* 0x0000001f000b7802 */ /* 0x000fe20000000f00 */
[----:B------:R-:W-:Y:S01]  /*daa0*/  IMAD.MOV.U32 R15, RZ, RZ, -0x1 ;  /* 0xffffffffff0f7424 */ /* 0x000fe200078e00ff */
[----:B-1----:R-:W-:-:S04]  /*dab0*/  SHF.R.U32.HI R7, RZ, 0x5, R7 ;  /* 0x00000005ff077819 */ /* 0x002fc80000011607 */
[----:B------:R-:W-:-:S04]  /*dac0*/  LOP3.LUT R7, R7, 0x3, RZ, 0xc0, !PT ;  /* 0x0000000307077812 */ /* 0x000fc800078ec0ff */
[----:B------:R-:W-:-:S07]  /*dad0*/  MOV R13, R7 ;  /* 0x00000007000d7202 */ /* 0x000fce0000000f00 */
[----:B------:R-:W-:Y:S05]  /*dae0*/  WARPSYNC.COLLECTIVE R15, `(.L_x_3371) ;  /* 0x000000000f087348 */ /* 0x000fea0003c00000 */
[----:B------:R1:W2:Y:S02]  /*daf0*/  SHFL.IDX P6, R14, R13, R12, R11 ;  /* 0x0000000c0d0e7389 */ /* 0x0002a400000c000b */
[----:B-12---:R-:W-:Y:S01]  /*db00*/  ENDCOLLECTIVE ;  /* 0x000000000000791b */ /* 0x006fe20003800000 */
.L_x_3371:
[----:B------:R-:W-:Y:S05]  /*db10*/  BRA `(.L_x_3372) ;  /* 0xffffffdc00247947 */ /* 0x000fea000383ffff */
.L_x_3322:
[----:B------:R-:W-:Y:S01]  /*db20*/  BSSY B0, `(.L_x_3373) ;  /* 0x0000006000007945 */ /* 0x000fe20003800000 */
[----:B------:R-:W-:-:S07]  /*db30*/  MOV R15, 0xffffffff ;  /* 0xffffffff000f7802 */ /* 0x000fce0000000f00 */
[----:B------:R-:W-:Y:S05]  /*db40*/  WARPSYNC.COLLECTIVE R15, `(.L_x_3374) ;  /* 0x000000000f0c7348 */ /* 0x000fea0003c00000 */
[----:B------:R-:W-:Y:S02]  /*db50*/  ELECT P6, UR62, PT ;  /* 0x00000000003e782f */ /* 0x000fe400038c0000 */
[----:B------:R-:W-:Y:S01]  /*db60*/  MOV R14, UR62 ;  /* 0x0000003e000e7c02 */ /* 0x000fe20008000f00 */
[----:B------:R-:W-:Y:S10]  /*db70*/  ENDCOLLECTIVE ;  /* 0x000000000000791b */ /* 0x000ff40003800000 */
.L_x_3374:
[----:B------:R-:W-:Y:S05]  /*db80*/  BSYNC B0 ;  /* 0x0000000000007941 */ /* 0x000fea0003800000 */
.L_x_3373:
[----:B------:R-:W-:Y:S05]  /*db90*/  BRA `(.L_x_3375) ;  /* 0xffffffdc00147947 */ /* 0x000fea000383ffff */
.L_x_3325:
[----:B-1----:R1:W2:Y:S02]  /*dba0*/  SYNCS.PHASECHK.TRANS64.TRYWAIT P2, [R8+URZ+0x22840], R5 ;  /* 0x02284005080075a7 */ /* 0x0022a4000804017f */
[----:B--2---:R-:W-:Y:S05]  /*dbb0*/  @!P2 NANOSLEEP.SYNCS 0x989680 ;  /* 0x009896800000a95d */ /* 0x004fea0003900000 */
[----:B------:R-:W2:Y:S02]  /*dbc0*/  @!P2 SYNCS.PHASECHK.TRANS64 P2, [R8+URZ+0x22840], R5 ;  /* 0x022840050800a5a7 */ /* 0x000ea4000804007f */
[----:B--2---:R-:W-:Y:S05]  /*dbd0*/  @!P2 BRA `(.L_x_3325) ;  /* 0xfffffffc00f0a947 */ /* 0x004fea000383ffff */
[----:B------:R-:W-:Y:S05]  /*dbe0*/  BRA `(.L_x_3376) ;  /* 0xffffffdc00707947 */ /* 0x000fea000383ffff */
.L_x_3327:
[----:B-1----:R-:W-:-:S04]  /*dbf0*/  IMAD.U32 R8, RZ, RZ, UR37 ;  /* 0x00000025ff087e24 */ /* 0x002fc8000f8e00ff */
[----:B------:R1:W2:Y:S03]  /*dc00*/  SYNCS.PHASECHK.TRANS64.TRYWAIT P2, [R8+URZ+0x22820], R5 ;  /* 0x02282005080075a7 */ /* 0x0002a6000804017f */
[----:B--2---:R-:W-:Y:S05]  /*dc10*/  @!P2 NANOSLEEP.SYNCS 0x989680 ;  /* 0x009896800000a95d */ /* 0x004fea0003900000 */
[----:B------:R-:W2:Y:S02]  /*dc20*/  @!P2 SYNCS.PHASECHK.TRANS64 P2, [R8+URZ+0x22820], R5 ;  /* 0x022820050800a5a7 */ /* 0x000ea4000804007f */
[----:B--2---:R-:W-:Y:S05]  /*dc30*/  @!P2 BRA `(.L_x_3327) ;  /* 0xfffffffc00eca947 */ /* 0x004fea000383ffff */
[----:B------:R-:W-:Y:S05]  /*dc40*/  BRA `(.L_x_3377) ;  /* 0xffffffe000107947 */ /* 0x000fea000383ffff */
.L_x_3330:
[----:B-1----:R1:W2:Y:S02]  /*dc50*/  SYNCS.PHASECHK.TRANS64.TRYWAIT P2, [R8+URZ+0x22860], R5 ;  /* 0x02286005080075a7 */ /* 0x0022a4000804017f */
[----:B--2---:R-:W-:Y:S05]  /*dc60*/  @!P2 NANOSLEEP.SYNCS 0x989680 ;  /* 0x009896800000a95d */ /* 0x004fea0003900000 */
[----:B------:R-:W2:Y:S02]  /*dc70*/  @!P2 SYNCS.PHASECHK.TRANS64 P2, [R8+URZ+0x22860], R5 ;  /* 0x022860050800a5a7 */ /* 0x000ea4000804007f */
[----:B--2---:R-:W-:Y:S05]  /*dc80*/  @!P2 BRA `(.L_x_3330) ;  /* 0xfffffffc00f0a947 */ /* 0x004fea000383ffff */
[----:B------:R-:W-:Y:S05]  /*dc90*/  BRA `(.L_x_3378) ;  /* 0xffffffe000247947 */ /* 0x000fea000383ffff */
.L_x_3337:
[----:B-1----:R1:W2:Y:S02]  /*dca0*/  SYNCS.PHASECHK.TRANS64.TRYWAIT P3, [R2+URZ+0x22840], R3 ;  /* 0x02284003020075a7 */ /* 0x0022a4000806017f */
[----:B--2---:R-:W-:Y:S05]  /*dcb0*/  @!P3 NANOSLEEP.SYNCS 0x989680 ;  /* 0x009896800000b95d */ /* 0x004fea0003900000 */
[----:B------:R-:W2:Y:S02]  /*dcc0*/  @!P3 SYNCS.PHASECHK.TRANS64 P3, [R2+URZ+0x22840], R3 ;  /* 0x022840030200b5a7 */ /* 0x000ea4000806007f */
[----:B--2---:R-:W-:Y:S05]  /*dcd0*/  @!P3 BRA `(.L_x_3337) ;  /* 0xfffffffc00f0b947 */ /* 0x004fea000383ffff */
[----:B------:R-:W-:Y:S05]  /*dce0*/  BRA `(.L_x_3379) ;  /* 0xffffffe400587947 */ /* 0x000fea000383ffff */
.L_x_3339:
[----:B--2---:R2:W3:Y:S02]  /*dcf0*/  SYNCS.PHASECHK.TRANS64.TRYWAIT P3, [R2+URZ+0x22860], R3 ;  /* 0x02286003020075a7 */ /* 0x0044e4000806017f */
[----:B---3--:R-:W-:Y:S05]  /*dd00*/  @!P3 NANOSLEEP.SYNCS 0x989680 ;  /* 0x009896800000b95d */ /* 0x008fea0003900000 */
[----:B------:R-:W3:Y:S02]  /*dd10*/  @!P3 SYNCS.PHASECHK.TRANS64 P3, [R2+URZ+0x22860], R3 ;  /* 0x022860030200b5a7 */ /* 0x000ee4000806007f */
[----:B---3--:R-:W-:Y:S05]  /*dd20*/  @!P3 BRA `(.L_x_3339) ;  /* 0xfffffffc00f0b947 */ /* 0x008fea000383ffff */
[----:B------:R-:W-:Y:S05]  /*dd30*/  BRA `(.L_x_3380) ;  /* 0xffffffe400a07947 */ /* 0x000fea000383ffff */
.L_x_3345:
[----:B-1----:R1:W2:Y:S02]  /*dd40*/  SYNCS.PHASECHK.TRANS64.TRYWAIT P3, [R3+URZ+0x22840], R2 ;  /* 0x02284002030075a7 */ /* 0x0022a4000806017f */
[----:B--2---:R-:W-:Y:S05]  /*dd50*/  @!P3 NANOSLEEP.SYNCS 0x989680 ;  /* 0x009896800000b95d */ /* 0x004fea0003900000 */
[----:B------:R-:W2:Y:S02]  /*dd60*/  @!P3 SYNCS.PHASECHK.TRANS64 P3, [R3+URZ+0x22840], R2 ;  /* 0x022840020300b5a7 */ /* 0x000ea4000806007f */
[----:B--2---:R-:W-:Y:S05]  /*dd70*/  @!P3 BRA `(.L_x_3345) ;  /* 0xfffffffc00f0b947 */ /* 0x004fea000383ffff */
[----:B------:R-:W-:Y:S05]  /*dd80*/  BRA `(.L_x_3381) ;  /* 0xffffffe800c07947 */ /* 0x000fea000383ffff */
.L_x_3347:
[----:B---3--:R3:W4:Y:S02]  /*dd90*/  SYNCS.PHASECHK.TRANS64.TRYWAIT P3, [R3+URZ+0x22860], R2 ;  /* 0x02286002030075a7 */ /* 0x008724000806017f */
[----:B----4-:R-:W-:Y:S05]  /*dda0*/  @!P3 NANOSLEEP.SYNCS 0x989680 ;  /* 0x009896800000b95d */ /* 0x010fea0003900000 */
[----:B------:R-:W4:Y:S02]  /*ddb0*/  @!P3 SYNCS.PHASECHK.TRANS64 P3, [R3+URZ+0x22860], R2 ;  /* 0x022860020300b5a7 */ /* 0x000f24000806007f */
[----:B----4-:R-:W-:Y:S05]  /*ddc0*/  @!P3 BRA `(.L_x_3347) ;  /* 0xfffffffc00f0b947 */ /* 0x010fea000383ffff */
[----:B------:R-:W-:Y:S05]  /*ddd0*/  BRA `(.L_x_3382) ;  /* 0xffffffec00087947 */ /* 0x000fea000383ffff */
.L_x_3352:
[----:B-1----:R1:W2:Y:S02]  /*dde0*/  SYNCS.PHASECHK.TRANS64.TRYWAIT P3, [R2+URZ+0x22840], R3 ;  /* 0x02284003020075a7 */ /* 0x0022a4000806017f */
[----:B--2---:R-:W-:Y:S05]  /*ddf0*/  @!P3 NANOSLEEP.SYNCS 0x989680 ;  /* 0x009896800000b95d */ /* 0x004fea0003900000 */
[----:B------:R-:W2:Y:S02]  /*de00*/  @!P3 SYNCS.PHASECHK.TRANS64 P3, [R2+URZ+0x22840], R3 ;  /* 0x022840030200b5a7 */ /* 0x000ea4000806007f */
[----:B--2---:R-:W-:Y:S05]  /*de10*/  @!P3 BRA `(.L_x_3352) ;  /* 0xfffffffc00f0b947 */ /* 0x004fea000383ffff */
[----:B------:R-:W-:Y:S05]  /*de20*/  BRA `(.L_x_3383) ;  /* 0xfffffff000107947 */ /* 0x000fea000383ffff */
.L_x_3354:
[----:B---3--:R3:W4:Y:S02]  /*de30*/  SYNCS.PHASECHK.TRANS64.TRYWAIT P3, [R2+URZ+0x22860], R3 ;  /* 0x02286003020075a7 */ /* 0x008724000806017f */
[----:B----4-:R-:W-:Y:S05]  /*de40*/  @!P3 NANOSLEEP.SYNCS 0x989680 ;  /* 0x009896800000b95d */ /* 0x010fea0003900000 */
[----:B------:R-:W4:Y:S02]  /*de50*/  @!P3 SYNCS.PHASECHK.TRANS64 P3, [R2+URZ+0x22860], R3 ;  /* 0x022860030200b5a7 */ /* 0x000f24000806007f */
[----:B----4-:R-:W-:Y:S05]  /*de60*/  @!P3 BRA `(.L_x_3354) ;  /* 0xfffffffc00f0b947 */ /* 0x010fea000383ffff */
[----:B------:R-:W-:Y:S05]  /*de70*/  BRA `(.L_x_3384) ;  /* 0xfffffff000587947 */ /* 0x000fea000383ffff */
.L_x_3359:
[----:B------:R-:W-:Y:S01]  /*de80*/  BSSY B0, `(.L_x_3385) ;  /* 0x0000007000007945 */ /* 0x000fe20003800000 */
[----:B--2---:R-:W-:Y:S01]  /*de90*/  MOV R12, RZ ;  /* 0x000000ff000c7202 */ /* 0x004fe20000000f00 */
[----:B------:R-:W-:Y:S01]  /*dea0*/  IMAD.MOV.U32 R11, RZ, RZ, 0x1f ;  /* 0x0000001fff0b7424 */ /* 0x000fe200078e00ff */
[----:B------:R-:W-:-:S07]  /*deb0*/  MOV R15, 0xffffffff ;  /* 0xffffffff000f7802 */ /* 0x000fce0000000f00 */
[----:B-1-34-:R-:W-:Y:S05]  /*dec0*/  WARPSYNC.COLLECTIVE R15, `(.L_x_3386) ;  /* 0x000000000f087348 */ /* 0x01afea0003c00000 */
[----:B------:R2:W1:Y:S02]  /*ded0*/  SHFL.IDX P6, R14, R13, R12, R11 ;  /* 0x0000000c0d0e7389 */ /* 0x00046400000c000b */
[----:B-1234-:R-:W-:Y:S01]  /*dee0*/  ENDCOLLECTIVE ;  /* 0x000000000000791b */ /* 0x01efe20003800000 */
.L_x_3386:
[----:B------:R-:W-:Y:S05]  /*def0*/  BSYNC B0 ;  /* 0x0000000000007941 */ /* 0x000fea0003800000 */
.L_x_3385:
[----:B------:R-:W-:Y:S05]  /*df00*/  BRA `(.L_x_3387) ;  /* 0xfffffff4003c7947 */ /* 0x000fea000383ffff */
.L_x_3361:
[----:B-1----:R1:W2:Y:S02]  /*df10*/  SYNCS.PHASECHK.TRANS64.TRYWAIT P0, [R7+URZ+0x22820], R0 ;  /* 0x02282000070075a7 */ /* 0x0022a4000800017f */
[----:B--2---:R-:W-:Y:S05]  /*df20*/  @!P0 NANOSLEEP.SYNCS 0x989680 ;  /* 0x009896800000895d */ /* 0x004fea0003900000 */
[----:B------:R-:W2:Y:S02]  /*df30*/  @!P0 SYNCS.PHASECHK.TRANS64 P0, [R7+URZ+0x22820], R0 ;  /* 0x02282000070085a7 */ /* 0x000ea4000800007f */
[----:B--2---:R-:W-:Y:S05]  /*df40*/  @!P0 BRA `(.L_x_3361) ;  /* 0xfffffffc00f08947 */ /* 0x004fea000383ffff */
[----:B------:R-:W-:Y:S05]  /*df50*/  BRA `(.L_x_3388) ;  /* 0xfffffff400847947 */ /* 0x000fea000383ffff */
.L_x_3365:
[----:B-1----:R1:W2:Y:S02]  /*df60*/  SYNCS.PHASECHK.TRANS64.TRYWAIT P0, [R5+URZ], R4 ;  /* 0x00000004050075a7 */ /* 0x0022a4000800017f */
[----:B--2---:R-:W-:Y:S05]  /*df70*/  @!P0 NANOSLEEP.SYNCS 0x989680 ;  /* 0x009896800000895d */ /* 0x004fea0003900000 */
[----:B------:R-:W2:Y:S02]  /*df80*/  @!P0 SYNCS.PHASECHK.TRANS64 P0, [R5+URZ], R4 ;  /* 0x00000004050085a7 */ /* 0x000ea4000800007f */
[----:B--2---:R-:W-:Y:S05]  /*df90*/  @!P0 BRA `(.L_x_3365) ;  /* 0xfffffffc00f08947 */ /* 0x004fea000383ffff */
[----:B------:R-:W-:Y:S05]  /*dfa0*/  BRA `(.L_x_3389) ;  /* 0xfffffff400d87947 */ /* 0x000fea000383ffff */
.L_x_3366:
[----:B--2---:R2:W3:Y:S02]  /*dfb0*/  SYNCS.PHASECHK.TRANS64.TRYWAIT P0, [R3+URZ], R0 ;  /* 0x00000000030075a7 */ /* 0x0044e4000800017f */
[----:B---3--:R-:W-:Y:S05]  /*dfc0*/  @!P0 NANOSLEEP.SYNCS 0x989680 ;  /* 0x009896800000895d */ /* 0x008fea0003900000 */
[----:B------:R-:W3:Y:S02]  /*dfd0*/  @!P0 SYNCS.PHASECHK.TRANS64 P0, [R3+URZ], R0 ;  /* 0x00000000030085a7 */ /* 0x000ee4000800007f */
[----:B---3--:R-:W-:Y:S05]  /*dfe0*/  @!P0 BRA `(.L_x_3366) ;  /* 0xfffffffc00f08947 */ /* 0x008fea000383ffff */
[----:B------:R-:W-:Y:S05]  /*dff0*/  BRA `(.L_x_3390) ;  /* 0xfffffff400cc7947 */ /* 0x000fea000383ffff */
.L_x_3368:
[----:B-1----:R1:W2:Y:S02]  /*e000*/  SYNCS.PHASECHK.TRANS64.TRYWAIT P0, [R5+URZ], R4 ;  /* 0x00000004050075a7 */ /* 0x0022a4000800017f */
[----:B--2---:R-:W-:Y:S05]  /*e010*/  @!P0 NANOSLEEP.SYNCS 0x989680 ;  /* 0x009896800000895d */ /* 0x004fea0003900000 */
[----:B------:R-:W2:Y:S02]  /*e020*/  @!P0 SYNCS.PHASECHK.TRANS64 P0, [R5+URZ], R4 ;  /* 0x00000004050085a7 */ /* 0x000ea4000800007f */
[----:B--2---:R-:W-:Y:S05]  /*e030*/  @!P0 BRA `(.L_x_3368) ;  /* 0xfffffffc00f08947 */ /* 0x004fea000383ffff */
[----:B------:R-:W-:Y:S05]  /*e040*/  BRA `(.L_x_3391) ;  /* 0xfffffff400d07947 */ /* 0x000fea000383ffff */
.L_x_3392:
        /* <DEDUP_REMOVED lines=11> */
.L_x_4729:


//--------------------- .text._ZN7cutlass13device_kernelIN5flash11enable_sm90INS1_16FlashAttnFwdSm90INS1_25CollectiveMainloopFwdSm90ILi2EN4cute5tupleIJNS5_1CILi1EEES8_S8_EEENS6_IJNS7_ILi128EEENS7_ILi96EEENS7_ILi64EEEEEELi256ENS_6half_tEfNS_4arch4Sm90ELb1ELb0ELb1ELb0ELb0ELb0ELb1ELb1ELb0ELb0ELb0ELb0EEENS1_21CollectiveEpilogueFwdINS6_IJSA_NS7_ILi256EEESB_EEES9_SE_SG_Li256ELb0ELb0ELb0ELb0EEENS1_30DynamicPersistentTileSchedulerILi256ELi32ELb0ELb0ELb1EEEEEEEEEvNT_6ParamsE --------------------------
	.section	.text._ZN7cutlass13device_kernelIN5flash11enable_sm90INS1_16FlashAttnFwdSm90INS1_25CollectiveMainloopFwdSm90ILi2EN4cute5tupleIJNS5_1CILi1EEES8_S8_EEENS6_IJNS7_ILi128EEENS7_ILi96EEENS7_ILi64EEEEEELi256ENS_6half_tEfNS_4arch4Sm90ELb1ELb0ELb1ELb0ELb0ELb0ELb1ELb1ELb0ELb0ELb0ELb0EEENS1_21CollectiveEpilogueFwdINS6_IJSA_NS7_ILi256EEESB_EEES9_SE_SG_Li256ELb0ELb0ELb0ELb0EEENS1_30DynamicPersistentTileSchedulerILi256ELi32ELb0ELb0ELb1EEEEEEEEEvNT_6ParamsE,"ax",@progbits
	.align	128
.text._ZN7cutlass13device_kernelIN5flash11enable_sm90INS1_16FlashAttnFwdSm90INS1_25CollectiveMainloopFwdSm90ILi2EN4cute5tupleIJNS5_1CILi1EEES8_S8_EEENS6_IJNS7_ILi128EEENS7_ILi96EEENS7_ILi64EEEEEELi256ENS_6half_tEfNS_4arch4Sm90ELb1ELb0ELb1ELb0ELb0ELb0ELb1ELb1ELb0ELb0ELb0ELb0EEENS1_21CollectiveEpilogueFwdINS6_IJSA_NS7_ILi256EEESB_EEES9_SE_SG_Li256ELb0ELb0ELb0ELb0EEENS1_30DynamicPersistentTileSchedulerILi256ELi32ELb0ELb0ELb1EEEEEEEEEvNT_6ParamsE:
        .type           _ZN7cutlass13device_kernelIN5flash11enable_sm90INS1_16FlashAttnFwdSm90INS1_25CollectiveMainloopFwdSm90ILi2EN4cute5tupleIJNS5_1CILi1EEES8_S8_EEENS6_IJNS7_ILi128EEENS7_ILi96EEENS7_ILi64EEEEEELi256ENS_6half_tEfNS_4arch4Sm90ELb1ELb0ELb1ELb0ELb0ELb0ELb1ELb1ELb0ELb0ELb0ELb0EEENS1_21CollectiveEpilogueFwdINS6_IJSA_NS7_ILi256EEESB_EEES9_SE_SG_Li256ELb0ELb0ELb0ELb0EEENS1_30DynamicPersistentTileSchedulerILi256ELi32ELb0ELb0ELb1EEEEEEEEEvNT_6ParamsE,@function
        .size           _ZN7cutlass13device_kernelIN5flash11enable_sm90INS1_16FlashAttnFwdSm90INS1_25CollectiveMainloopFwdSm90ILi2EN4cute5tupleIJNS5_1CILi1EEES8_S8_EEENS6_IJNS7_ILi128EEENS7_ILi96EEENS7_ILi64EEEEEELi256ENS_6half_tEfNS_4arch4Sm90ELb1ELb0ELb1ELb0ELb0ELb0ELb1ELb1ELb0ELb0ELb0ELb0EEENS1_21CollectiveEpilogueFwdINS6_IJSA_NS7_ILi256EEESB_EEES9_SE_SG_Li256ELb0ELb0ELb0ELb0EEENS1_30DynamicPersistentTileSchedulerILi256ELi32ELb0ELb0ELb1EEEEEEEEEvNT_6ParamsE,(.L_x_4730 - _ZN7cutlass13device_kernelIN5flash11enable_sm90INS1_16FlashAttnFwdSm90INS1_25CollectiveMainloopFwdSm90ILi2EN4cute5tupleIJNS5_1CILi1EEES8_S8_EEENS6_IJNS7_ILi128EEENS7_ILi96EEENS7_ILi64EEEEEELi256ENS_6half_tEfNS_4arch4Sm90ELb1ELb0ELb1ELb0ELb0ELb0ELb1ELb1ELb0ELb0ELb0ELb0EEENS1_21CollectiveEpilogueFwdINS6_IJSA_NS7_ILi256EEESB_EEES9_SE_SG_Li256ELb0ELb0ELb0ELb0EEENS1_30DynamicPersistentTileSchedulerILi256ELi32ELb0ELb0ELb1EEEEEEEEEvNT_6ParamsE)
        .other          _ZN7cutlass13device_kernelIN5flash11enable_sm90INS1_16FlashAttnFwdSm90INS1_25CollectiveMainloopFwdSm90ILi2EN4cute5tupleIJNS5_1CILi1EEES8_S8_EEENS6_IJNS7_ILi128EEENS7_ILi96EEENS7_ILi64EEEEEELi256ENS_6half_tEfNS_4arch4Sm90ELb1ELb0ELb1ELb0ELb0ELb0ELb1ELb1ELb0ELb0ELb0ELb0EEENS1_21CollectiveEpilogueFwdINS6_IJSA_NS7_ILi256EEESB_EEES9_SE_SG_Li256ELb0ELb0ELb0ELb0EEENS1_30DynamicPersistentTileSchedulerILi256ELi32ELb0ELb0ELb1EEEEEEEEEvNT_6ParamsE,@"STO_CUDA_ENTRY STV_DEFAULT"
_ZN7cutlass13device_kernelIN5flash11enable_sm90INS1_16FlashAttnFwdSm90INS1_25CollectiveMainloopFwdSm90ILi2EN4cute5tupleIJNS5_1CILi1EEES8_S8_EEENS6_IJNS7_ILi128EEENS7_ILi96EEENS7_ILi64EEEEEELi256ENS_6half_tEfNS_4arch4Sm90ELb1ELb0ELb1ELb0ELb0ELb0ELb1ELb1ELb0ELb0ELb0ELb0EEENS1_21CollectiveEpilogueFwdINS6_IJSA_NS7_ILi256EEESB_EEES9_SE_SG_Li256ELb0ELb0ELb0ELb0EEENS1_30DynamicPersistentTileSchedulerILi256ELi32ELb0ELb0ELb1EEEEEEEEEvNT_6ParamsE:
[----:B------:R-:W1:Y:S02]  /*0000*/  LDC R1, c[0x0][0x28] ;  /* 0x00000a00ff017b82 */ /* 0x000e640000000800 */
[----:B-1----:R-:W-:Y:S01]  /*0010*/  VIADD R1, R1, 0xfffffff0 ;  /* 0xfffffff001017836 */ /* 0x002fe20000000000 */
[----:B------:R-:W1:Y:S01]  /*0020*/  S2R R3, SR_TID.X ;  /* 0x0000000000037919 */ /* 0x000e620000002100 */
[----:B------:R-:W-:Y:S01]  /*0030*/  ELECT P0, URZ, PT ;  /* 0x00000000003f782f */ /* 0x000fe20003800000 */
[----:B------:R-:W-:Y:S01]  /*0040*/  BSSY B0, `(.L_x_3393) ;  /* 0x0000016000007945 */ /* 0x000fe20003800000 */
[----:B-1----:R-:W-:-:S05]  /*0050*/  SHF.R.U32.HI R0, RZ, 0x5, R3 ;  /* 0x00000005ff007819 */ /* 0x002fca0000011603 */
        /* <DEDUP_REMOVED lines=20> */
.L_x_3394:
[----:B------:R-:W-:Y:S05]  /*01a0*/  BSYNC B0 ;  /* 0x0000000000007941 */ /* 0x000fea0003800000 */
.L_x_3393:
[----:B------:R-:W-:Y:S01]  /*01b0*/  VOTEU.ANY UP0, P0 ;  /* 0x00000000003f7886 */ /* 0x000fe20000000100 */
[----:B------:R-:W1:Y:S01]  /*01c0*/  SHFL.IDX PT, R2, R0, RZ, 0x1f ;  /* 0x00001fff00027589 */ /* 0x000e6200000e0000 */
[----:B------:R-:W-:Y:S01]  /*01d0*/  UMOV UR4, 0x1 ;  /* 0x0000000100047882 */ /* 0x000fe20000000000 */
[----:B------:R-:W-:Y:S01]  /*01e0*/  VOTEU.ANY UP1, P0 ;  /* 0x00000000003f7886 */ /* 0x000fe20000020100 */
[----:B------:R-:W-:Y:S01]  /*01f0*/  SHF.R.U32.HI R3, RZ, 0x7, R3 ;  /* 0x00000007ff037819 */ /* 0x000fe20000011603 */
[----:B------:R-:W2:Y:S01]  /*0200*/  @UP0 S2UR UR7, SR_CgaCtaId ;  /* 0x00000000000709c3 */ /* 0x000ea20000008800 */
[----:B------:R-:W-:Y:S01]  /*0210*/  @UP0 UMOV UR6, 0x400 ;  /* 0x0000040000060882 */ /* 0x000fe20000000000 */
[----:B------:R-:W-:-:S04]  /*0220*/  @UP0 UIADD3 UR4, -UR4, 0x100000, URZ ;  /* 0x0010000004040890 */ /* 0x000fc8000fffe13f */
[----:B------:R-:W-:Y:S02]  /*0230*/  @UP0 USHF.L.U32 UR5, UR4, 0xb, URZ ;  /* 0x0000000b04050899 */ /* 0x000fe4000800063f */
[----:B------:R-:W-:Y:S01]  /*0240*/  @UP0 USHF.L.U32 UR4, UR4, 0x1, URZ ;  /* 0x0000000104040899 */ /* 0x000fe2000800063f */
[----:B------:R-:W-:Y:S01]  /*0250*/  VOTEU.ANY UP2, P0 ;  /* 0x00000000003f7886 */ /* 0x000fe20000040100 */
[----:B-1----:R-:W-:Y:S02]  /*0260*/  ISETP.NE.AND P1, PT, R2, RZ, PT ;  /* 0x000000ff0200720c */ /* 0x002fe40003f25270 */
[----:B------:R1:W3:Y:S01]  /*0270*/  SHFL.IDX PT, R2, R3, RZ, 0x1f ;  /* 0x00001fff03027589 */ /* 0x0002e200000e0000 */
[----:B--2---:R-:W-:Y:S01]  /*0280*/  @UP0 ULEA UR6, UR7, UR6, 0x18 ;  /* 0x0000000607060291 */ /* 0x004fe2000f8ec03f */
[----:B------:R-:W-:Y:S02]  /*0290*/  VOTEU.ANY UP0, P0 ;  /* 0x00000000003f7886 */ /* 0x000fe40000000100 */
[----:B------:R-:W2:Y:S09]  /*02a0*/  FENCE.VIEW.ASYNC.S ;  /* 0x00000000000073c6 */ /* 0x000eb20000000000 */
[----:B--2---:R1:W2:Y:S01]  /*02b0*/  @UP0 SYNCS.EXCH.64 URZ, [UR6+0x32400], UR4 ;  /* 0x03240004063f05b2 */ /* 0x0042a20008000100 */
[----:B------:R1:W4:Y:S01]  /*02c0*/  @UP1 SYNCS.EXCH.64 URZ, [UR6+0x32410], UR4 ;  /* 0x03241004063f15b2 */ /* 0x0003220008000100 */
[----:B------:R1:W1:Y:S01]  /*02d0*/  @UP2 SYNCS.EXCH.64 URZ, [UR6+0x32420], UR4 ;  /* 0x03242004063f25b2 */ /* 0x0002620008000100 */
        /* <DEDUP_REMOVED lines=19> */
.L_x_3395:
[----:B-1----:R-:W1:Y:S01]  /*0410*/  SHFL.IDX PT, R3, R0, RZ, 0x1f ;  /* 0x00001fff00037589 */ /* 0x002e6200000e0000 */
[----:B------:R-:W-:Y:S01]  /*0420*/  NOP ;  /* 0x0000000000007918 */ /* 0x000fe20000000000 */
[----:B-1----:R-:W-:-:S13]  /*0430*/  ISETP.NE.AND P0, PT, R3, RZ, PT ;  /* 0x000000ff0300720c */ /* 0x002fda0003f05270 */
[----:B------:R-:W-:Y:S05]  /*0440*/  @P0 BRA `(.L_x_3396) ;  /* 0x0000000000480947 */ /* 0x000fea0003800000 */
[----:B------:R-:W1:Y:S01]  /*0450*/  S2UR UR5, SR_CgaCtaId ;  /* 0x00000000000579c3 */ /* 0x000e620000008800 */
        /* <DEDUP_REMOVED lines=17> */
.L_x_3396:
        /* <DEDUP_REMOVED lines=18> */
.L_x_3397:
        /* <DEDUP_REMOVED lines=22> */
.L_x_3398:
        /* <DEDUP_REMOVED lines=22> */
.L_x_3399:
[----:B---3--:R-:W-:Y:S01]  /*0950*/  ISETP.NE.AND P0, PT, R2, RZ, PT ;  /* 0x000000ff0200720c */ /* 0x008fe20003f05270 */
[----:B------:R-:W-:Y:S01]  /*0960*/  IMAD.MOV.U32 R2, RZ, RZ, 0x1 ;  /* 0x00000001ff027424 */ /* 0x000fe200078e00ff */
[----:B------:R-:W-:Y:S01]  /*0970*/  NOP ;  /* 0x0000000000007918 */ /* 0x000fe20000000000 */
[----:B------:R-:W-:-:S03]  /*0980*/  ULDC.64 UR46, c[0x0][0x208] ;  /* 0x00008200002e7ab9 */ /* 0x000fc60000000a00 */
[----:B------:R-:W-:-:S05]  /*0990*/  SEL R2, R2, 0x2, !P0 ;  /* 0x0000000202027807 */ /* 0x000fca0004000000 */
[----:B------:R3:W-:Y:S01]  /*09a0*/  STL [R1+0x8], R2 ;  /* 0x0000080201007387 */ /* 0x0007e20000100800 */
[----:B-12-4-:R-:W-:Y:S06]  /*09b0*/  BAR.SYNC.DEFER_BLOCKING 0x0 ;  /* 0x0000000000007b1d */ /* 0x016fec0000010000 */
[----:B------:R-:W-:Y:S05]  /*09c0*/  @!P0 BRA `(.L_x_3400) ;  /* 0x000000b800608947 */ /* 0x000fea0003800000 */
.L_x_3401:
[----:B------:R-:W-:-:S08]  /*09d0*/  NOP ;  /* 0x0000000000007918 */ /* 0x000fd00000000000 */
[----:B------:R-:W1:Y:S02]  /*09e0*/  USETMAXREG.TRY_ALLOC.CTAPOOL UP0, 0xf0 ;  /* 0x000000f0000079c8 */ /* 0x000e640008000600 */
[----:B-1----:R-:W-:-:S13]  /*09f0*/  PLOP3.LUT P0, PT, PT, PT, UP0, 0x80, 0x0 ;  /* 0x000000000000781c */ /* 0x002fda0003f0f008 */
[----:B------:R-:W-:Y:S05]  /*0a00*/  @!P0 BRA `(.L_x_3401) ;  /* 0xfffffffc00f08947 */ /* 0x000fea000383ffff */
[----:B------:R-:W1:Y:S01]  /*0a10*/  S2R R0, SR_TID.X ;  /* 0x0000000000007919 */ /* 0x000e620000002100 */
[----:B------:R-:W2:Y:S08]  /*0a20*/  S2UR UR7, SR_CTAID.X ;  /* 0x00000000000779c3 */ /* 0x000eb00000002500 */
[----:B------:R-:W-:Y:S08]  /*0a30*/  BAR.ARV 0x4, 0x120 ;  /* 0x0104800000007b1d */ /* 0x000ff00000002000 */
[----:B------:R-:W-:Y:S06]  /*0a40*/  BAR.ARV 0x8, 0x120 ;  /* 0x0204800000007b1d */ /* 0x000fec0000002000 */
[----:B-1----:R-:W-:-:S04]  /*0a50*/  SHF.R.U32.HI R0, RZ, 0x7, R0 ;  /* 0x00000007ff007819 */ /* 0x002fc80000011600 */
[----:B------:R-:W-:Y:S02]  /*0a60*/  ISETP.NE.AND P0, PT, R0, 0x1, PT ;  /* 0x000000010000780c */ /* 0x000fe40003f05270 */
[----:B------:R-:W2:Y:S11]  /*0a70*/  LDC R0, c[0x0][0xea8] ;  /* 0x0003aa00ff007b82 */ /* 0x000eb60000000800 */
[----:B------:R-:W-:Y:S06]  /*0a80*/  @!P0 BAR.ARV 0x9, 0x100 ;  /* 0x0244000000008b1d */ /* 0x000fec0000002000 */
[----:B--2---:R-:W-:-:S13]  /*0a90*/  ISETP.LE.AND P0, PT, R0, UR7, PT ;  /* 0x0000000700007c0c */ /* 0x004fda000bf03270 */
[----:B------:R-:W-:Y:S05]  /*0aa0*/  @P0 EXIT ;  /* 0x000000000000094d */ /* 0x000fea0003800000 */
[----:B------:R-:W2:Y:S01]  /*0ab0*/  LDL.LU R11, [R1+0x8] ;  /* 0x00000800010b7983 */ /* 0x000ea20000300800 */
[----:B---3--:R-:W1:Y:S01]  /*0ac0*/  S2R R2, SR_TID.X ;  /* 0x0000000000027919 */ /* 0x008e620000002100 */
[----:B------:R-:W3:Y:S08]  /*0ad0*/  S2UR UR4, SR_CgaCtaId ;  /* 0x00000000000479c3 */ /* 0x000ef00000008800 */
[----:B------:R-:W4:Y:S01]  /*0ae0*/  S2UR UR6, SR_SWINHI ;  /* 0x00000000000679c3 */ /* 0x000f220000002f00 */
[----:B-1----:R-:W-:-:S05]  /*0af0*/  VIADD R227, R2, 0xffffff80 ;  /* 0xffffff8002e37836 */ /* 0x002fca0000000000 */
[----:B------:R-:W-:-:S04]  /*0b00*/  SHF.R.S32.HI R0, RZ, 0x1f, R227 ;  /* 0x0000001fff007819 */ /* 0x000fc800000114e3 */
[----:B------:R-:W-:-:S04]  /*0b10*/  LEA.HI R2, R0, R227, RZ, 0x7 ;  /* 0x000000e300027211 */ /* 0x000fc800078f38ff */
[----:B------:R-:W-:Y:S02]  /*0b20*/  LOP3.LUT R4, R2, 0xffffff80, RZ, 0xc0, !PT ;  /* 0xffffff8002047812 */ /* 0x000fe400078ec0ff */
[CC--:B------:R-:W-:Y:S02]  /*0b30*/  LEA.HI R3, R0.reuse, R227.reuse, RZ, 0x4 ;  /* 0x000000e300037211 */ /* 0x0c0fe400078f20ff */
[----:B------:R-:W-:Y:S02]  /*0b40*/  IADD3 R224, R227, -R4, RZ ;  /* 0x80000004e3e07210 */ /* 0x000fe40007ffe0ff */
[----:B------:R-:W-:Y:S02]  /*0b50*/  LEA.HI R4, R0, R227, RZ, 0x5 ;  /* 0x000000e300047211 */ /* 0x000fe400078f28ff */
[----:B------:R-:W-:Y:S02]  /*0b60*/  SHF.R.S32.HI R6, RZ, 0x4, R3 ;  /* 0x00000004ff067819 */ /* 0x000fe40000011403 */
[----:B------:R-:W-:-:S02]  /*0b70*/  SHF.R.S32.HI R7, RZ, 0x1f, R224 ;  /* 0x0000001fff077819 */ /* 0x000fc400000114e0 */
[----:B------:R-:W-:Y:S02]  /*0b80*/  SHF.R.S32.HI R5, RZ, 0x5, R4 ;  /* 0x00000005ff057819 */ /* 0x000fe40000011404 */
[C---:B------:R-:W-:Y:S02]  /*0b90*/  LOP3.LUT R4, R3.reuse, 0x3fffff0, RZ, 0xc0, !PT ;  /* 0x03fffff003047812 */ /* 0x040fe400078ec0ff */
[----:B------:R-:W-:Y:S02]  /*0ba0*/  LEA.HI R3, R3, R6, RZ, 0x1 ;  /* 0x0000000603037211 */ /* 0x000fe400078f08ff */
[----:B------:R-:W-:Y:S02]  /*0bb0*/  LEA.HI R8, R7, R224, RZ, 0x2 ;  /* 0x000000e007087211 */ /* 0x000fe400078f10ff */
[----:B------:R-:W-:Y:S02]  /*0bc0*/  LOP3.LUT R3, R3, 0x1ffffffe, RZ, 0xc0, !PT ;  /* 0x1ffffffe03037812 */ /* 0x000fe400078ec0ff */
[----:B------:R-:W-:-:S02]  /*0bd0*/  SHF.R.S32.HI R9, RZ, 0x2, R8 ;  /* 0x00000002ff097819 */ /* 0x000fc40000011408 */
[----:B------:R-:W-:Y:S01]  /*0be0*/  SHF.R.S32.HI R10, RZ, 0x1f, R8 ;  /* 0x0000001fff0a7819 */ /* 0x000fe20000011408 */
[----:B------:R-:W-:Y:S01]  /*0bf0*/  IMAD.IADD R6, R6, 0x1, -R3 ;  /* 0x0000000106067824 */ /* 0x000fe200078e0a03 */
[----:B------:R-:W-:Y:S01]  /*0c00*/  SHF.R.S32.HI R3, RZ, 0x7, R2 ;  /* 0x00000007ff037819 */ /* 0x000fe20000011402 */
[----:B------:R-:W-:Y:S01]  /*0c10*/  IMAD.IADD R4, R227, 0x1, -R4 ;  /* 0x00000001e3047824 */ /* 0x000fe200078e0a04 */
[----:B------:R-:W-:Y:S01]  /*0c20*/  LEA.HI R10, R10, R9, RZ, 0x3 ;  /* 0x000000090a0a7211 */ /* 0x000fe200078f18ff */
[----:B------:R-:W-:Y:S01]  /*0c30*/  UMOV UR39, 0x400 ;  /* 0x0000040000277882 */ /* 0x000fe20000000000 */
[----:B------:R-:W-:Y:S01]  /*0c40*/  LEA.HI R2, R2, R3, RZ, 0x1 ;  /* 0x0000000302027211 */ /* 0x000fe200078f08ff */
[----:B------:R-:W-:Y:S01]  /*0c50*/  IMAD R5, R5, 0x10, R4 ;  /* 0x0000001005057824 */ /* 0x000fe200078e0204 */
[----:B------:R-:W-:Y:S01]  /*0c60*/  LOP3.LUT R10, R10, 0xfffffff8, RZ, 0xc0, !PT ;  /* 0xfffffff80a0a7812 */ /* 0x000fe200078ec0ff */
[----:B---3--:R-:W-:Y:S01]  /*0c70*/  ULEA UR39, UR4, UR39, 0x18 ;  /* 0x0000002704277291 */ /* 0x008fe2000f8ec03f */
[----:B------:R-:W-:-:S02]  /*0c80*/  LEA.HI R7, R7, R224, RZ, 0x5 ;  /* 0x000000e007077211 */ /* 0x000fc400078f28ff */
[----:B------:R-:W-:Y:S01]  /*0c90*/  LEA.HI R0, R0, R227, RZ, 0x3 ;  /* 0x000000e300007211 */ /* 0x000fe200078f18ff */
[----:B------:R-:W-:Y:S01]  /*0ca0*/  IMAD.IADD R10, R9, 0x1, -R10 ;  /* 0x00000001090a7824 */ /* 0x000fe200078e0a0a */
[----:B------:R-:W-:Y:S02]  /*0cb0*/  LOP3.LUT R2, R2, 0x3fffffe, RZ, 0xc0, !PT ;  /* 0x03fffffe02027812 */ /* 0x000fe400078ec0ff */
[----:B------:R-:W-:Y:S02]  /*0cc0*/  SHF.R.S32.HI R7, RZ, 0x5, R7 ;  /* 0x00000005ff077819 */ /* 0x000fe40000011407 */
[----:B------:R-:W-:Y:S02]  /*0cd0*/  LEA R5, R5, R6, 0x3 ;  /* 0x0000000605057211 */ /* 0x000fe400078e18ff */
[----:B------:R-:W-:Y:S01]  /*0ce0*/  LOP3.LUT R0, R0, 0x1ffffff8, RZ, 0xc0, !PT ;  /* 0x1ffffff800007812 */ /* 0x000fe200078ec0ff */
[----:B------:R-:W-:Y:S01]  /*0cf0*/  UMOV UR4, UR39 ;  /* 0x0000002700047c82 */ /* 0x000fe20008000000 */
[----:B----4-:R-:W-:Y:S01]  /*0d00*/  UMOV UR5, UR6 ;  /* 0x0000000600057c82 */ /* 0x010fe20008000000 */
[----:B------:R-:W-:Y:S01]  /*0d10*/  LOP3.LUT R9, R8, 0x7ffffffc, RZ, 0xc0, !PT ;  /* 0x7ffffffc08097812 */ /* 0x000fe200078ec0ff */
[----:B------:R-:W-:Y:S01]  /*0d20*/  IMAD.IADD R2, R3, 0x1, -R2 ;  /* 0x0000000103027824 */ /* 0x000fe200078e0a02 */
[----:B------:R-:W-:Y:S01]  /*0d30*/  SHF.L.U32 R5, R5, 0x3, RZ ;  /* 0x0000000305057819 */ /* 0x000fe200000006ff */
[----:B------:R-:W-:-:S02]  /*0d40*/  IMAD R7, R7, 0x10, R10 ;  /* 0x0000001007077824 */ /* 0x000fc400078e020a */
[----:B------:R-:W-:Y:S02]  /*0d50*/  IMAD.U32 R202, RZ, RZ, UR4 ;  /* 0x00000004ffca7e24 */ /* 0x000fe4000f8e00ff */
[----:B------:R-:W-:Y:S02]  /*0d60*/  IMAD.U32 R203, RZ, RZ, UR5 ;  /* 0x00000005ffcb7e24 */ /* 0x000fe4000f8e00ff */
[----:B------:R-:W-:Y:S01]  /*0d70*/  IMAD.IADD R0, R227, 0x1, -R0 ;  /* 0x00000001e3007824 */ /* 0x000fe200078e0a00 */
[----:B------:R-:W-:Y:S01]  /*0d80*/  LEA R225, R2, R7, 0x6 ;  /* 0x0000000702e17211 */ /* 0x000fe200078e30ff */
[----:B------:R-:W-:Y:S02]  /*0d90*/  IMAD.IADD R224, R224, 0x1, -R9 ;  /* 0x00000001e0e07824 */ /* 0x000fe400078e0a09 */
[----:B------:R-:W-:Y:S01]  /*0da0*/  IMAD.WIDE R202, R5, 0x2, R202 ;  /* 0x0000000205ca7825 */ /* 0x000fe200078e02ca */
[----:B------:R-:W-:-:S03]  /*0db0*/  UMOV UR4, UR7 ;  /* 0x0000000700047c82 */ /* 0x000fc60008000000 */
[----:B------:R-:W-:Y:S02]  /*0dc0*/  IMAD.MOV.U32 R226, RZ, RZ, RZ ;  /* 0x000000ffffe27224 */ /* 0x000fe400078e00ff */
[----:B------:R-:W-:Y:S01]  /*0dd0*/  IMAD.SHL.U32 R204, R0, 0x8, RZ ;  /* 0x0000000800cc7824 */ /* 0x000fe200078e00ff */
[----:B------:R-:W-:Y:S01]  /*0de0*/  ULDC.64 UR60, c[0x0][0x198] ;  /* 0x00006600003c7ab9 */ /* 0x000fe20000000a00 */
[----:B------:R-:W-:Y:S01]  /*0df0*/  UMOV UR37, URZ ;  /* 0x0000003f00257c82 */ /* 0x000fe20008000000 */
[----:B------:R-:W-:Y:S01]  /*0e00*/  UMOV UR36, URZ ;  /* 0x0000003f00247c82 */ /* 0x000fe20008000000 */
[----:B--2---:R-:W-:-:S07]  /*0e10*/  LOP3.LUT R219, R11, 0x1, RZ, 0xfc, !PT ;  /* 0x000000010bdb7812 */ /* 0x004fce00078efcff */
.L_x_3449:
        /* <DEDUP_REMOVED lines=20> */
.L_x_3402:
[----:B------:R-:W-:Y:S01]  /*0f60*/  ULDC UR6, c[0x0][0xec4] ;  /* 0x0003b10000067ab9 */ /* 0x000fe20000000800 */
[----:B------:R-:W-:Y:S01]  /*0f70*/  UMOV UR40, UR7 ;  /* 0x0000000700287c82 */ /* 0x000fe20008000000 */
[----:B------:R-:W-:-:S11]  /*0f80*/  UISETP.NE.AND UP0, UPT, UR6, 0x1, UPT ;  /* 0x000000010600788c */ /* 0x000fd6000bf05270 */
[----:B------:R-:W-:Y:S02]  /*0f90*/  @UP0 ULDC.64 UR10, c[0x0][0xec8] ;  /* 0x0003b200000a0ab9 */ /* 0x000fe40000000a00 */
[----:B------:R-:W-:-:S04]  /*0fa0*/  UIMAD.WIDE.U32 UR4, UR7, UR10, URZ ;  /* 0x0000000a070472a5 */ /* 0x000fc8000f8e003f */
[----:B------:R-:W-:-:S04]  /*0fb0*/  @UP0 USHF.R.U32.HI UR40, URZ, UR11, UR5 ;  /* 0x0000000b3f280299 */ /* 0x000fc80008011605 */
[----:B------:R-:W-:-:S12]  /*0fc0*/  UIMAD UR4, UR40, UR6, URZ ;  /* 0x00000006280472a4 */ /* 0x000fd8000f8e023f */
.L_x_3403:
[----:B------:R-:W1:Y:S01]  /*0fd0*/  LDC R2, c[0x0][0x288] ;  /* 0x0000a200ff027b82 */ /* 0x000e620000000800 */
[----:B------:R-:W-:Y:S01]  /*0fe0*/  ULOP3.LUT UR5, URZ, UR40, URZ, 0x33, !UPT ;  /* 0x000000283f057292 */ /* 0x000fe2000f8e333f */
[----:B------:R-:W-:Y:S01]  /*0ff0*/  PLOP3.LUT P0, PT, PT, PT, PT, 0x80, 0x0 ;  /* 0x000000000000781c */ /* 0x000fe20003f0f070 */
[----:B------:R-:W-:Y:S01]  /*1000*/  ULDC UR6, c[0x0][0xeac] ;  /* 0x0003ab0000067ab9 */ /* 0x000fe20000000800 */
[----:B------:R-:W-:Y:S01]  /*1010*/  ULDC.64 UR10, c[0x0][0x3f8] ;  /* 0x0000fe00000a7ab9 */ /* 0x000fe20000000a00 */
[----:B------:R-:W-:Y:S01]  /*1020*/  UIADD3 UR5, UR5, UR6, URZ ;  /* 0x0000000605057290 */ /* 0x000fe2000fffe03f */
[----:B------:R-:W-:Y:S01]  /*1030*/  MOV R150, RZ ;  /* 0x000000ff00967202 */ /* 0x000fe20000000f00 */
[----:B------:R-:W-:Y:S01]  /*1040*/  UISETP.NE.U32.AND UP0, UPT, UR10, URZ, UPT ;  /* 0x0000003f0a00728c */ /* 0x000fe2000bf05070 */
[----:B------:R-:W2:Y:S01]  /*1050*/  LDC R157, c[0x0][0x2e0] ;  /* 0x0000b800ff9d7b82 */ /* 0x000ea20000000800 */
[----:B------:R-:W-:Y:S01]  /*1060*/  USHF.L.U32 UR42, UR5, 0x7, URZ ;  /* 0x00000007052a7899 */ /* 0x000fe2000800063f */
[----:B------:R-:W-:Y:S01]  /*1070*/  CS2R R148, SRZ ;  /* 0x0000000000947805 */ /* 0x000fe2000001ff00 */
[----:B------:R-:W-:Y:S01]  /*1080*/  UISETP.NE.AND.EX UP0, UPT, UR11, URZ, UPT, UP0 ;  /* 0x0000003f0b00728c */ /* 0x000fe2000bf05300 */
[----:B------:R-:W-:Y:S01]  /*1090*/  CS2R R146, SRZ ;  /* 0x0000000000927805 */ /* 0x000fe2000001ff00 */
[----:B------:R-:W-:Y:S01]  /*10a0*/  ULDC UR6, c[0x0][0x404] ;  /* 0x0001010000067ab9 */ /* 0x000fe20000000800 */
[----:B------:R-:W-:Y:S01]  /*10b0*/  ULDC UR43, c[0x0][0xeb8] ;  /* 0x0003ae00002b7ab9 */ /* 0x000fe20000000800 */
[----:B------:R-:W-:Y:S01]  /*10c0*/  USEL UR5, UR6, 0x1, UP0 ;  /* 0x0000000106057887 */ /* 0x000fe20008000000 */
[----:B------:R-:W-:Y:S01]  /*10d0*/  MOV R223, UR42 ;  /* 0x0000002a00df7c02 */ /* 0x000fe20008000f00 */
[----:B------:R-:W-:Y:S01]  /*10e0*/  UISETP.NE.AND UP0, UPT, UR43, 0x1, UPT ;  /* 0x000000012b00788c */ /* 0x000fe2000bf05270 */
[----:B------:R-:W-:Y:S01]  /*10f0*/  CS2R R144, SRZ ;  /* 0x0000000000907805 */ /* 0x000fe2000001ff00 */
[----:B------:R-:W-:Y:S01]  /*1100*/  UIADD3 UR4, UR7, -UR4, URZ ;  /* 0x8000000407047290 */ /* 0x000fe2000fffe03f */
[----:B------:R-:W-:-:S02]  /*1110*/  CS2R R142, SRZ ;  /* 0x00000000008e7805 */ /* 0x000fc4000001ff00 */
[----:B------:R-:W-:Y:S02]  /*1120*/  CS2R R140, SRZ ;  /* 0x00000000008c7805 */ /* 0x000fe4000001ff00 */
[----:B------:R-:W-:Y:S02]  /*1130*/  CS2R R138, SRZ ;  /* 0x00000000008a7805 */ /* 0x000fe4000001ff00 */
[----:B------:R-:W-:Y:S02]  /*1140*/  CS2R R136, SRZ ;  /* 0x0000000000887805 */ /* 0x000fe4000001ff00 */
[----:B-1----:R-:W-:Y:S02]  /*1150*/  IADD3 R2, R223, 0xdf, -R2 ;  /* 0x000000dfdf027810 */ /* 0x002fe40007ffe802 */
[----:B------:R-:W-:Y:S02]  /*1160*/  CS2R R134, SRZ ;  /* 0x0000000000867805 */ /* 0x000fe4000001ff00 */
[----:B------:R-:W-:-:S02]  /*1170*/  CS2R R132, SRZ ;  /* 0x0000000000847805 */ /* 0x000fc4000001ff00 */
[----:B------:R-:W-:Y:S01]  /*1180*/  CS2R R130, SRZ ;  /* 0x0000000000827805 */ /* 0x000fe2000001ff00 */
[----:B------:R-:W-:Y:S01]  /*1190*/  @UP0 ULDC UR6, c[0x0][0xec0] ;  /* 0x0003b00000060ab9 */ /* 0x000fe20000000800 */
[----:B------:R-:W-:Y:S02]  /*11a0*/  CS2R R128, SRZ ;  /* 0x0000000000807805 */ /* 0x000fe4000001ff00 */
[----:B------:R-:W-:Y:S02]  /*11b0*/  CS2R R126, SRZ ;  /* 0x00000000007e7805 */ /* 0x000fe4000001ff00 */
[----:B------:R-:W-:Y:S01]  /*11c0*/  CS2R R124, SRZ ;  /* 0x00000000007c7805 */ /* 0x000fe2000001ff00 */
[----:B--2---:R-:W-:Y:S01]  /*11d0*/  IMAD R157, R157, UR5, RZ ;  /* 0x000000059d9d7c24 */ /* 0x004fe2000f8e02ff */
[----:B------:R-:W-:Y:S01]  /*11e0*/  ULDC UR5, c[0x0][0xec4] ;  /* 0x0003b10000057ab9 */ /* 0x000fe20000000800 */
[----:B------:R-:W-:Y:S01]  /*11f0*/  CS2R R122, SRZ ;  /* 0x00000000007a7805 */ /* 0x000fe2000001ff00 */
[----:B------:R-:W-:Y:S01]  /*1200*/  UIMAD UR8, UR8, UR5, UR4 ;  /* 0x00000005080872a4 */ /* 0x000fe2000f8e0204 */
[C---:B------:R-:W-:Y:S01]  /*1210*/  VIADD R0, R157.reuse, 0x5f ;  /* 0x0000005f9d007836 */ /* 0x040fe20000000000 */
[----:B------:R-:W-:Y:S01]  /*1220*/  CS2R R120, SRZ ;  /* 0x0000000000787805 */ /* 0x000fe2000001ff00 */
[----:B------:R-:W-:Y:S01]  /*1230*/  IMAD.IADD R2, R157, 0x1, R2 ;  /* 0x000000019d027824 */ /* 0x000fe200078e0202 */
[----:B------:R-:W-:Y:S01]  /*1240*/  @UP0 ULDC UR4, c[0x0][0xebc] ;  /* 0x0003af0000040ab9 */ /* 0x000fe20000000800 */
[----:B------:R-:W-:Y:S01]  /*1250*/  IMAD.HI R0, R0, 0x2aaaaaab, RZ ;  /* 0x2aaaaaab00007827 */ /* 0x000fe200078e02ff */
[----:B------:R-:W-:Y:S01]  /*1260*/  UIMAD.WIDE.U32 UR4, UR8, UR4, URZ ;  /* 0x00000004080472a5 */ /* 0x000fe2000f8e003f */
[----:B------:R-:W-:Y:S01]  /*1270*/  CS2R R118, SRZ ;  /* 0x0000000000767805 */ /* 0x000fe2000001ff00 */
[----:B------:R-:W-:Y:S01]  /*1280*/  UMOV UR44, UR8 ;  /* 0x00000008002c7c82 */ /* 0x000fe20008000000 */
[----:B------:R-:W-:Y:S01]  /*1290*/  IMAD.HI R2, R2, 0x2aaaaaab, RZ ;  /* 0x2aaaaaab02027827 */ /* 0x000fe200078e02ff */
[----:B------:R-:W-:Y:S01]  /*12a0*/  SHF.R.U32.HI R3, RZ, 0x1f, R0 ;  /* 0x0000001fff037819 */ /* 0x000fe20000011600 */
[----:B------:R-:W-:Y:S01]  /*12b0*/  @UP0 USHF.R.U32.HI UR44, URZ, UR6, UR5 ;  /* 0x000000063f2c0299 */ /* 0x000fe20008011605 */
[----:B------:R-:W-:-:S02]  /*12c0*/  CS2R R116, SRZ ;  /* 0x0000000000747805 */ /* 0x000fc4000001ff00 */
[----:B------:R-:W-:Y:S02]  /*12d0*/  CS2R R114, SRZ ;  /* 0x0000000000727805 */ /* 0x000fe4000001ff00 */
[----:B------:R-:W-:Y:S01]  /*12e0*/  SHF.R.U32.HI R5, RZ, 0x1f, R2 ;  /* 0x0000001fff057819 */ /* 0x000fe20000011602 */
[----:B------:R-:W-:Y:S01]  /*12f0*/  UIADD3 UR4, -UR44, URZ, URZ ;  /* 0x0000003f2c047290 */ /* 0x000fe2000fffe13f */
[----:B------:R-:W-:Y:S01]  /*1300*/  LEA.HI.SX32 R3, R0, R3, 0x1c ;  /* 0x0000000300037211 */ /* 0x000fe200078fe2ff */
[----:B------:R-:W-:Y:S01]  /*1310*/  IMAD.MOV.U32 R0, RZ, RZ, RZ ;  /* 0x000000ffff007224 */ /* 0x000fe200078e00ff */
[----:B------:R-:W-:Y:S01]  /*1320*/  LEA.HI.SX32 R2, R2, R5, 0x1c ;  /* 0x0000000502027211 */ /* 0x000fe200078fe2ff */
[----:B------:R-:W-:Y:S01]  /*1330*/  UIMAD UR43, UR43, UR4, UR8 ;  /* 0x000000042b2b72a4 */ /* 0x000fe2000f8e0208 */
[----:B------:R-:W-:Y:S02]  /*1340*/  CS2R R112, SRZ ;  /* 0x0000000000707805 */ /* 0x000fe4000001ff00 */
[----:B------:R-:W-:-:S02]  /*1350*/  CS2R R110, SRZ ;  /* 0x00000000006e7805 */ /* 0x000fc4000001ff00 */
[----:B------:R-:W-:Y:S02]  /*1360*/  VIMNMX R159, R3, R2, PT ;  /* 0x00000002039f7248 */ /* 0x000fe40003fe0100 */
[----:B------:R-:W-:Y:S02]  /*1370*/  CS2R R2, SRZ ;  /* 0x0000000000027805 */ /* 0x000fe4000001ff00 */
[----:B------:R-:W-:Y:S02]  /*1380*/  CS2R R108, SRZ ;  /* 0x00000000006c7805 */ /* 0x000fe4000001ff00 */
[----:B------:R-:W-:Y:S02]  /*1390*/  CS2R R106, SRZ ;  /* 0x00000000006a7805 */ /* 0x000fe4000001ff00 */
[----:B------:R-:W-:Y:S02]  /*13a0*/  ISETP.GE.AND P1, PT, R159, 0x1, PT ;  /* 0x000000019f00780c */ /* 0x000fe40003f26270 */
        /* <DEDUP_REMOVED lines=41> */
[----:B------:R-:W-:Y:S01]  /*1640*/  IMAD.MOV.U32 R168, RZ, RZ, RZ ;  /* 0x000000ffffa87224 */ /* 0x000fe200078e00ff */
[----:B------:R-:W-:Y:S01]  /*1650*/  MOV R25, RZ ;  /* 0x000000ff00197202 */ /* 0x000fe20000000f00 */
        /* <DEDUP_REMOVED lines=13> */
[----:B------:R-:W-:Y:S02]  /*1730*/  USHF.R.U32.HI UR4, URZ, 0x4, UR5 ;  /* 0x000000043f047899 */ /* 0x000fe40008011605 */
[----:B------:R-:W-:Y:S02]  /*1740*/  UIADD3 UR5, UR5, 0xa000, URZ ;  /* 0x0000a00005057890 */ /* 0x000fe4000fffe03f */
[----:B------:R-:W-:Y:S02]  /*1750*/  ULOP3.LUT UR4, UR4, 0x3fff, URZ, 0xc0, !UPT ;  /* 0x00003fff04047892 */ /* 0x000fe4000f8ec03f */
[----:B------:R-:W-:Y:S02]  /*1760*/  USHF.R.U32.HI UR5, URZ, 0x4, UR5 ;  /* 0x000000043f057899 */ /* 0x000fe40008011605 */
[----:B------:R-:W-:Y:S02]  /*1770*/  ULOP3.LUT UR41, UR4, 0x10000, URZ, 0xfc, !UPT ;  /* 0x0001000004297892 */ /* 0x000fe4000f8efc3f */
[----:B------:R-:W-:-:S03]  /*1780*/  ULOP3.LUT UR45, UR5, 0x3fff, URZ, 0xc0, !UPT ;  /* 0x00003fff052d7892 */ /* 0x000fc6000f8ec03f */
[----:B------:R-:W-:Y:S02]  /*1790*/  UMOV UR5, 0x40000040 ;  /* 0x4000004000057882 */ /* 0x000fe40000000000 */
[----:B------:R-:W-:Y:S01]  /*17a0*/  UMOV UR4, UR41 ;  /* 0x0000002900047c82 */ /* 0x000fe20008000000 */
[----:B------:R-:W-:Y:S02]  /*17b0*/  IMAD.U32 R201, RZ, RZ, UR5 ;  /* 0x00000005ffc97e24 */ /* 0x000fe4000f8e00ff */
[----:B------:R-:W-:Y:S01]  /*17c0*/  IMAD.U32 R200, RZ, RZ, UR4 ;  /* 0x00000004ffc87e24 */ /* 0x000fe2000f8e00ff */
[----:B------:R-:W-:Y:S06]  /*17d0*/  @!P0 BRA `(.L_x_3405) ;  /* 0x0000000000408947 */ /* 0x000fec0003800000 */
[----:B------:R-:W-:Y:S01]  /*17e0*/  MOV R0, 0x0 ;  /* 0x0000000000007802 */ /* 0x000fe20000000f00 */
[----:B------:R-:W-:Y:S01]  /*17f0*/  ULDC.64 UR4, c[0x4][0x90] ;  /* 0x0100240000047ab9 */ /* 0x000fe20000000a00 */
[----:B------:R-:W-:Y:S01]  /*1800*/  ULDC.64 UR6, c[0x4][0x28] ;  /* 0x01000a0000067ab9 */ /* 0x000fe20000000a00 */
[----:B------:R-:W-:Y:S01]  /*1810*/  IMAD.U32 R4, RZ, RZ, UR4 ;  /* 0x00000004ff047e24 */ /* 0x000fe2000f8e00ff */
[----:B------:R1:W2:Y:S01]  /*1820*/  LDC.64 R2, c[0x4][R0] ;  /* 0x0100000000027b82 */ /* 0x0002a20000000a00 */
[----:B------:R-:W-:Y:S01]  /*1830*/  MOV R5, UR5 ;  /* 0x0000000500057c02 */ /* 0x000fe20008000f00 */
[----:B------:R-:W-:Y:S01]  /*1840*/  ULDC.64 UR4, c[0x4][0x98] ;  /* 0x0100260000047ab9 */ /* 0x000fe20000000a00 */
[----:B------:R-:W-:Y:S01]  /*1850*/  IMAD.U32 R10, RZ, RZ, UR6 ;  /* 0x00000006ff0a7e24 */ /* 0x000fe2000f8e00ff */
[----:B------:R-:W-:Y:S01]  /*1860*/  MOV R11, UR7 ;  /* 0x00000007000b7c02 */ /* 0x000fe20008000f00 */
[----:B------:R-:W-:Y:S02]  /*1870*/  IMAD.U32 R6, RZ, RZ, UR4 ;  /* 0x00000004ff067e24 */ /* 0x000fe4000f8e00ff */
[----:B------:R-:W-:-:S02]  /*1880*/  IMAD.U32 R7, RZ, RZ, UR5 ;  /* 0x00000005ff077e24 */ /* 0x000fc4000f8e00ff */
[----:B------:R-:W-:Y:S02]  /*1890*/  IMAD.MOV.U32 R8, RZ, RZ, 0x70 ;  /* 0x00000070ff087424 */ /* 0x000fe400078e00ff */
[----:B------:R-:W-:Y:S02]  /*18a0*/  IMAD.MOV.U32 R12, RZ, RZ, 0x1 ;  /* 0x00000001ff0c7424 */ /* 0x000fe400078e00ff */
[----:B-1----:R-:W-:-:S07]  /*18b0*/  IMAD.MOV.U32 R13, RZ, RZ, RZ ;  /* 0x000000ffff0d7224 */ /* 0x002fce00078e00ff */
[----:B------:R-:W-:-:S07]  /*18c0*/  LEPC R20, `(.L_x_3405) ;  /* 0x000000001014794e */ /* 0x000fce0000000000 */
[----:B--2---:R-:W-:Y:S05]  /*18d0*/  CALL.ABS.NOINC R2 ;  /* 0x0000000002007343 */ /* 0x004fea0003c00000 */
.L_x_3405:
[----:B------:R-:W-:Y:S01]  /*18e0*/  LEA.HI R0, R226, R226, RZ, 0x1 ;  /* 0x000000e2e2007211 */ /* 0x000fe200078f08ff */
[----:B------:R-:W1:Y:S03]  /*18f0*/  S2R R2, SR_TID.X ;  /* 0x0000000000027919 */ /* 0x000e660000002100 */
[----:B------:R-:W-:-:S04]  /*1900*/  LOP3.LUT R3, R0, 0xfffffffe, RZ, 0xc0, !PT ;  /* 0xfffffffe00037812 */ /* 0x000fc800078ec0ff */
[----:B------:R-:W-:-:S04]  /*1910*/  IADD3 R0, R226, -R3, RZ ;  /* 0x80000003e2007210 */ /* 0x000fc80007ffe0ff */
[----:B------:R-:W-:-:S04]  /*1920*/  SHF.L.U32 R0, R0, 0x1f, RZ ;  /* 0x0000001f00007819 */ /* 0x000fc800000006ff */
[----:B------:R-:W2:Y:S01]  /*1930*/  SYNCS.PHASECHK.TRANS64.TRYWAIT P0, [UR39+0x32400], R0 ;  /* 0x03240000ff0075a7 */ /* 0x000ea20008000167 */
[----:B-1----:R-:W-:-:S05]  /*1940*/  SHF.R.U32.HI R2, RZ, 0x7, R2 ;  /* 0x00000007ff027819 */ /* 0x002fca0000011602 */
[----:B------:R-:W-:Y:S01]  /*1950*/  VIADD R188, R2, 0x8 ;  /* 0x0000000802bc7836 */ /* 0x000fe20000000000 */
[----:B--2---:R-:W-:Y:S06]  /*1960*/  @!P0 BRA `(.L_x_3406) ;  /* 0x000000d800488947 */ /* 0x004fec0003800000 */
.L_x_3510:
[----:B------:R-:W-:Y:S01]  /*1970*/  ISETP.NE.AND P0, PT, R219, 0x3, PT ;  /* 0x00000003db00780c */ /* 0x000fe20003f05270 */
[----:B------:R-:W-:Y:S05]  /*1980*/  WARPSYNC.ALL ;  /* 0x0000000000007948 */ /* 0x000fea0003800000 */
[----:B------:R2:W-:Y:S07]  /*1990*/  BAR.SYNC.DEFER_BLOCKING R188, 0x100 ;  /* 0x000400bc0000751d */ /* 0x0005ee0000010000 */
[----:B------:R-:W-:Y:S05]  /*19a0*/  @!P0 BRA `(.L_x_3407) ;  /* 0x0000000000048947 */ /* 0x000fea0003800000 */
[----:B------:R-:W-:Y:S01]  /*19b0*/  BPT.TRAP 0x1 ;  /* 0x000000040000795c */ /* 0x000fe20000300000 */
.L_x_3407:
[----:B------:R-:W-:Y:S01]  /*19c0*/  ULEA UR7, UR36, UR39, 0x3 ;  /* 0x0000002724077291 */ /* 0x000fe2000f8e183f */
[----:B------:R-:W-:-:S05]  /*19d0*/  IMAD.U32 R2, RZ, RZ, UR37 ;  /* 0x00000025ff027e24 */ /* 0x000fca000f8e00ff */
[----:B------:R-:W-:-:S04]  /*19e0*/  SHF.L.U32 R2, R2, 0x1f, RZ ;  /* 0x0000001f02027819 */ /* 0x000fc800000006ff */
[----:B------:R3:W4:Y:S01]  /*19f0*/  SYNCS.PHASECHK.TRANS64.TRYWAIT P1, [UR7+0x32430], R2 ;  /* 0x03243002ff0075a7 */ /* 0x0007220008020147 */
[----:B------:R-:W-:Y:S05]  /*1a00*/  @!P0 BRA `(.L_x_3408) ;  /* 0x0000000000048947 */ /* 0x000fea0003800000 */
[----:B------:R-:W-:Y:S01]  /*1a10*/  BPT.TRAP 0x1 ;  /* 0x000000040000795c */ /* 0x000fe20000300000 */
.L_x_3408:
[----:B----4-:R-:W-:Y:S05]  /*1a20*/  @P1 BRA `(.L_x_3409) ;  /* 0x0000000000081947 */ /* 0x010fea0003800000 */
[----:B------:R-:W4:Y:S02]  /*1a30*/  SYNCS.PHASECHK.TRANS64.TRYWAIT P1, [UR7+0x32430], R2 ;  /* 0x03243002ff0075a7 */ /* 0x000f240008020147 */
[----:B----4-:R-:W-:Y:S05]  /*1a40*/  @!P1 BRA `(.L_x_3410) ;  /* 0x000000d800289947 */ /* 0x010fea0003800000 */
.L_x_3409:
[----:B------:R-:W-:Y:S01]  /*1a50*/  UIADD3 UR4, UR39, 0x1c400, URZ ;  /* 0x0001c40027047890 */ /* 0x000fe2000fffe03f */
[----:B------:R-:W-:Y:S01]  /*1a60*/  R2UR UR8, R200 ;  /* 0x00000000c80872ca */ /* 0x000fe200000e0000 */
[----:B------:R-:W-:Y:S01]  /*1a70*/  WARPGROUP.ARRIVE ;  /* 0x00000000000079c5 */ /* 0x000fe20000000000 */
[----:B------:R-:W-:Y:S01]  /*1a80*/  R2UR UR9, R201 ;  /* 0x00000000c90972ca */ /* 0x000fe200000e0000 */
[----:B------:R-:W-:Y:S01]  /*1a90*/  USHF.R.U32.HI UR4, URZ, 0x4, UR4 ;  /* 0x000000043f047899 */ /* 0x000fe20008011604 */
[----:B------:R-:W-:Y:S01]  /*1aa0*/  UMOV UR11, 0x40000040 ;  /* 0x40000040000b7882 */ /* 0x000fe20000000000 */
[----:B------:R-:W-:Y:S02]  /*1ab0*/  UIADD3 UR5, UR41, 0x2, URZ ;  /* 0x0000000229057890 */ /* 0x000fe4000fffe03f */
[----:B------:R-:W-:-:S04]  /*1ac0*/  ULOP3.LUT UR4, UR4, 0x3fff, URZ, 0xc0, !UPT ;  /* 0x00003fff04047892 */ /* 0x000fc8000f8ec03f */
[----:B------:R-:W-:-:S04]  /*1ad0*/  ULOP3.LUT UR38, UR4, 0x10000, URZ, 0xfc, !UPT ;  /* 0x0001000004267892 */ /* 0x000fc8000f8efc3f */
[----:B------:R-:W-:-:S04]  /*1ae0*/  UIMAD UR4, UR36, 0x300, UR38 ;  /* 0x00000300240478a4 */ /* 0x000fc8000f8e0226 */
[----:B------:R-:W-:-:S03]  /*1af0*/  UIADD3 UR6, UR4, 0x2, URZ ;  /* 0x0000000204067890 */ /* 0x000fc6000fffe03f */
[----:B------:R-:W-:Y:S02]  /*1b00*/  UMOV UR10, UR4 ;  /* 0x00000004000a7c82 */ /* 0x000fe40008000000 */
        /* <DEDUP_REMOVED lines=8> */
[----:B------:R-:W-:Y:S01]  /*1b90*/  MOV R23, UR9 ;  /* 0x0000000900177c02 */ /* 0x000fe20008000f00 */
        /* <DEDUP_REMOVED lines=18> */
[----:B------:R-:W-:Y:S01]  /*1cc0*/  IMAD.U32 R18, RZ, RZ, UR8 ;  /* 0x00000008ff127e24 */ /* 0x000fe2000f8e00ff */
[----:B------:R-:W-:Y:S01]  /*1cd0*/  MOV R19, UR9 ;  /* 0x0000000900137c02 */ /* 0x000fe20008000f00 */
[----:B------:R-:W-:Y:S02]  /*1ce0*/  WARPGROUP.DEPBAR.LE gsb0, 0x0 ;  /* 0x00008000000079c5 */ /* 0x000fe40000010000 */
[----:B------:R-:W-:-:S06]  /*1cf0*/  WARPGROUP.ARRIVE ;  /* 0x00000000000079c5 */ /* 0x000fcc0000000000 */
[----:B------:R-:W-:Y:S03]  /*1d00*/  HGMMA.64x96x16.F32 R24, gdesc[UR8], R24, gsb0 ;  /* 0x01600000081879f0 */ /* 0x000fe60008000818 */
[----:B------:R-:W-:Y:S02]  /*1d10*/  WARPGROUP.DEPBAR.LE gsb0, 0x0 ;  /* 0x00008000000079c5 */ /* 0x000fe40000010000 */
[----:B------:R-:W4:Y:S02]  /*1d20*/  SYNCS.PHASECHK.TRANS64.TRYWAIT P1, [UR39+0x32410], R0 ;  /* 0x03241000ff0075a7 */ /* 0x000f240008020167 */
[----:B----4-:R-:W-:Y:S05]  /*1d30*/  @!P1 BRA `(.L_x_3411) ;  /* 0x000000d400849947 */ /* 0x010fea0003800000 */
.L_x_3511:
[----:B------:R-:W-:Y:S05]  /*1d40*/  @!P0 BRA `(.L_x_3412) ;  /* 0x0000000000048947 */ /* 0x000fea0003800000 */
[----:B------:R-:W-:Y:S01]  /*1d50*/  BPT.TRAP 0x1 ;  /* 0x000000040000795c */ /* 0x000fe20000300000 */
.L_x_3412:
[----:B------:R4:W1:Y:S01]  /*1d60*/  SYNCS.PHASECHK.TRANS64.TRYWAIT P1, [UR7+0x32450], R2 ;  /* 0x03245002ff0075a7 */ /* 0x0008620008020147 */
[----:B------:R-:W-:Y:S05]  /*1d70*/  @!P0 BRA `(.L_x_3413) ;  /* 0x0000000000048947 */ /* 0x000fea0003800000 */
[----:B------:R-:W-:Y:S01]  /*1d80*/  BPT.TRAP 0x1 ;  /* 0x000000040000795c */ /* 0x000fe20000300000 */
.L_x_3413:
[----:B-1----:R-:W-:Y:S05]  /*1d90*/  @P1 BRA `(.L_x_3414) ;  /* 0x0000000000081947 */ /* 0x002fea0003800000 */
[----:B------:R-:W1:Y:S02]  /*1da0*/  SYNCS.PHASECHK.TRANS64.TRYWAIT P1, [UR7+0x32450], R2 ;  /* 0x03245002ff0075a7 */ /* 0x000e640008020147 */
[----:B-1----:R-:W-:Y:S05]  /*1db0*/  @!P1 BRA `(.L_x_3415) ;  /* 0x000000d4007c9947 */ /* 0x002fea0003800000 */
.L_x_3414:
[----:B------:R-:W-:Y:S01]  /*1dc0*/  UIADD3 UR4, UR39, 0x400, URZ ;  /* 0x0000040027047890 */ /* 0x000fe2000fffe03f */
[----:B------:R-:W-:Y:S01]  /*1dd0*/  WARPGROUP.ARRIVE ;  /* 0x00000000000079c5 */ /* 0x000fe20000000000 */
[----:B------:R-:W-:Y:S01]  /*1de0*/  UMOV UR9, 0x40000040 ;  /* 0x4000004000097882 */ /* 0x000fe20000000000 */
[----:B------:R-:W-:Y:S01]  /*1df0*/  UMOV UR11, 0x40000040 ;  /* 0x40000040000b7882 */ /* 0x000fe20000000000 */
[----:B------:R-:W-:Y:S01]  /*1e00*/  USHF.R.U32.HI UR4, URZ, 0x4, UR4 ;  /* 0x000000043f047899 */ /* 0x000fe20008011604 */
[----:B------:R-:W-:Y:S01]  /*1e10*/  IMAD.U32 R17, RZ, RZ, UR9 ;  /* 0x00000009ff117e24 */ /* 0x000fe2000f8e00ff */
[----:B------:R-:W-:Y:S01]  /*1e20*/  UMOV UR13, 0x40000040 ;  /* 0x40000040000d7882 */ /* 0x000fe20000000000 */
[----:B------:R-:W-:Y:S01]  /*1e30*/  UMOV UR15, 0x40000040 ;  /* 0x40000040000f7882 */ /* 0x000fe20000000000 */
[----:B------:R-:W-:Y:S01]  /*1e40*/  ULOP3.LUT UR41, UR4, 0x3fff, URZ, 0xc0, !UPT ;  /* 0x00003fff04297892 */ /* 0x000fe2000f8ec03f */
[----:B------:R-:W-:Y:S01]  /*1e50*/  MOV R15, UR13 ;  /* 0x0000000d000f7c02 */ /* 0x000fe20008000f00 */
[----:B------:R-:W-:Y:S01]  /*1e60*/  ULOP3.LUT UR4, UR45, 0x10000, URZ, 0xfc, !UPT ;  /* 0x000100002d047892 */ /* 0x000fe2000f8efc3f */
[----:B------:R-:W1:Y:S01]  /*1e70*/  LDC R0, c[0x0][0x288] ;  /* 0x0000a200ff007b82 */ /* 0x000e620000000800 */
[----:B------:R-:W-:Y:S01]  /*1e80*/  ULOP3.LUT UR6, UR41, 0x10000, URZ, 0xfc, !UPT ;  /* 0x0001000029067892 */ /* 0x000fe2000f8efc3f */
[----:B------:R-:W-:Y:S01]  /*1e90*/  IMAD R13, R159, -0x60, R157 ;  /* 0xffffffa09f0d7824 */ /* 0x000fe200078e029d */
[----:B------:R-:W-:Y:S01]  /*1ea0*/  UIADD3 UR16, UR4, 0x800, URZ ;  /* 0x0000080004107890 */ /* 0x000fe2000fffe03f */
[----:B------:R-:W5:Y:S01]  /*1eb0*/  S2R R74, SR_TID.X ;  /* 0x00000000004a7919 */ /* 0x000f620000002100 */
[----:B------:R-:W-:Y:S01]  /*1ec0*/  UIMAD UR5, UR36, 0xc00, UR6 ;  /* 0x00000c00240578a4 */ /* 0x000fe2000f8e0206 */
[----:B------:R-:W-:Y:S01]  /*1ed0*/  VIADD R73, R13, 0x60 ;  /* 0x000000600d497836 */ /* 0x000fe20000000000 */
[----:B------:R-:W-:Y:S01]  /*1ee0*/  UMOV UR8, UR4 ;  /* 0x0000000400087c82 */ /* 0x000fe20008000000 */
[----:B------:R-:W-:Y:S01]  /*1ef0*/  UMOV UR17, 0x40000040 ;  /* 0x4000004000117882 */ /* 0x000fe20000000000 */
[----:B------:R-:W-:Y:S01]  /*1f00*/  IMAD.U32 R16, RZ, RZ, UR8 ;  /* 0x00000008ff107e24 */ /* 0x000fe2000f8e00ff */
[----:B------:R-:W-:Y:S01]  /*1f10*/  UIADD3 UR18, UR5, 0x600, URZ ;  /* 0x0000060005127890 */ /* 0x000fe2000fffe03f */
[----:B------:R-:W-:Y:S01]  /*1f20*/  IMAD R73, R224, -0x2, R73 ;  /* 0xfffffffee0497824 */ /* 0x000fe200078e0249 */
[----:B------:R-:W-:Y:S01]  /*1f30*/  UMOV UR10, UR5 ;  /* 0x00000005000a7c82 */ /* 0x000fe20008000000 */
[----:B------:R-:W-:Y:S01]  /*1f40*/  UMOV UR19, 0x40000040 ;  /* 0x4000004000137882 */ /* 0x000fe20000000000 */
[----:B------:R-:W-:Y:S01]  /*1f50*/  HGMMA.64x96x16.F32 R24, gdesc[UR8], R24, gsb0 ;  /* 0x01600000081879f0 */ /* 0x000fe20008000818 */
[----:B------:R-:W-:Y:S01]  /*1f60*/  UIADD3 UR8, UR4, 0x2, URZ ;  /* 0x0000000204087890 */ /* 0x000fe2000fffe03f */
[----:B------:R-:W-:Y:S01]  /*1f70*/  IMAD.U32 R165, RZ, RZ, UR7 ;  /* 0x00000007ffa57e24 */ /* 0x000fe2000f8e00ff */
[----:B------:R-:W-:-:S02]  /*1f80*/  UIADD3 UR9, UR5, 0x2, URZ ;  /* 0x0000000205097890 */ /* 0x000fc4000fffe03f */
[----:B------:R-:W-:Y:S01]  /*1f90*/  UIADD3 UR10, UR5, 0x304, URZ ;  /* 0x00000304050a7890 */ /* 0x000fe2000fffe03f */
[----:B------:R-:W-:Y:S02]  /*1fa0*/  UMOV UR11, 0x40000040 ;  /* 0x40000040000b7882 */ /* 0x000fe40000000000 */
[----:B------:R-:W-:Y:S01]  /*1fb0*/  UMOV UR12, UR8 ;  /* 0x00000008000c7c82 */ /* 0x000fe20008000000 */
[----:B------:R-:W-:Y:S01]  /*1fc0*/  UIADD3 UR8, UR4, 0x4, URZ ;  /* 0x0000000404087890 */ /* 0x000fe2000fffe03f */
[----:B------:R-:W-:Y:S01]  /*1fd0*/  IMAD.U32 R14, RZ, RZ, UR12 ;  /* 0x0000000cff0e7e24 */ /* 0x000fe2000f8e00ff */
[----:B------:R-:W-:Y:S01]  /*1fe0*/  UMOV UR14, UR9 ;  /* 0x00000009000e7c82 */ /* 0x000fe20008000000 */
[----:B------:R-:W-:Y:S01]  /*1ff0*/  UIADD3 UR9, UR5, 0x4, URZ ;  /* 0x0000000405097890 */ /* 0x000fe2000fffe03f */
[C---:B-1----:R-:W-:Y:S01]  /*2000*/  IADD3 R13, -R0.reuse, 0x61, R13 ;  /* 0x00000061000d7810 */ /* 0x042fe20007ffe10d */
[----:B------:R-:W-:Y:S01]  /*2010*/  UIADD3 UR20, UR4, 0x802, URZ ;  /* 0x0000080204147890 */ /* 0x000fe2000fffe03f */
[----:B------:R-:W-:Y:S01]  /*2020*/  IADD3 R0, -R0, UR42, R157 ;  /* 0x0000002a00007c10 */ /* 0x000fe2000fffe19d */
[----:B------:R-:W-:Y:S01]  /*2030*/  UIADD3 UR22, UR5, 0x602, URZ ;  /* 0x0000060205167890 */ /* 0x000fe2000fffe03f */
[----:B------:R-:W-:Y:S01]  /*2040*/  UMOV UR21, 0x40000040 ;  /* 0x4000004000157882 */ /* 0x000fe20000000000 */
[----:B------:R-:W-:Y:S01]  /*2050*/  UMOV UR23, 0x40000040 ;  /* 0x4000004000177882 */ /* 0x000fe20000000000 */
[----:B------:R-:W-:Y:S01]  /*2060*/  UIADD3 UR24, UR4, 0x804, URZ ;  /* 0x0000080404187890 */ /* 0x000fe2000fffe03f */
[----:B------:R-:W-:Y:S01]  /*2070*/  IMAD R12, R224, -0x2, R13 ;  /* 0xfffffffee00c7824 */ /* 0x000fe200078e020d */
[----:B------:R-:W-:Y:S01]  /*2080*/  UIADD3 UR26, UR5, 0x604, URZ ;  /* 0x00000604051a7890 */ /* 0x000fe2000fffe03f */
[----:B------:R-:W-:Y:S01]  /*2090*/  IADD3 R13, R225, UR42, RZ ;  /* 0x0000002ae10d7c10 */ /* 0x000fe2000fffe0ff */
[----:B------:R-:W-:Y:S01]  /*20a0*/  UMOV UR25, 0x40000040 ;  /* 0x4000004000197882 */ /* 0x000fe20000000000 */
[----:B------:R-:W-:Y:S01]  /*20b0*/  UMOV UR27, 0x40000040 ;  /* 0x40000040001b7882 */ /* 0x000fe20000000000 */
[----:B------:R-:W-:Y:S01]  /*20c0*/  UIADD3 UR28, UR4, 0x806, URZ ;  /* 0x00000806041c7890 */ /* 0x000fe2000fffe03f */
[----:B------:R-:W-:Y:S01]  /*20d0*/  VIADDMNMX R72, R13, R12, R73, PT ;  /* 0x0000000c0d487246 */ /* 0x000fe20003800149 */
[----:B------:R-:W-:Y:S01]  /*20e0*/  UIADD3 UR30, UR5, 0x606, URZ ;  /* 0x00000606051e7890 */ /* 0x000fe2000fffe03f */
[----:B------:R-:W-:Y:S01]  /*20f0*/  IADD3 R12, R12, 0x8, R13 ;  /* 0x000000080c0c7810 */ /* 0x000fe20007ffe00d */
[----:B------:R-:W-:Y:S01]  /*2100*/  UMOV UR29, 0x40000040 ;  /* 0x40000040001d7882 */ /* 0x000fe20000000000 */
[----:B------:R-:W-:Y:S01]  /*2110*/  UMOV UR31, 0x40000040 ;  /* 0x40000040001f7882 */ /* 0x000fe20000000000 */
[----:B------:R-:W-:Y:S01]  /*2120*/  UIADD3 UR32, UR4, 0xc00, URZ ;  /* 0x00000c0004207890 */ /* 0x000fe2000fffe03f */
[C---:B------:R-:W-:Y:S01]  /*2130*/  ISETP.GT.AND P5, PT, R72.reuse, RZ, PT ;  /* 0x000000ff4800720c */ /* 0x040fe20003fa4270 */
[----:B------:R-:W-:Y:S01]  /*2140*/  UIADD3 UR34, UR5, 0x900, URZ ;  /* 0x0000090005227890 */ /* 0x000fe2000fffe03f */
[C---:B------:R-:W-:Y:S01]  /*2150*/  ISETP.GT.AND P6, PT, R72.reuse, 0x1, PT ;  /* 0x000000014800780c */ /* 0x040fe20003fc4270 */
[----:B------:R-:W-:Y:S01]  /*2160*/  UMOV UR33, 0x40000040 ;  /* 0x4000004000217882 */ /* 0x000fe20000000000 */
[----:B------:R-:W-:Y:S01]  /*2170*/  UMOV UR35, 0x40000040 ;  /* 0x4000004000237882 */ /* 0x000fe20000000000 */
[----:B------:R-:W-:Y:S01]  /*2180*/  UIADD3 UR48, UR4, 0xc02, URZ ;  /* 0x00000c0204307890 */ /* 0x000fe2000fffe03f */
[C---:B------:R-:W-:Y:S01]  /*2190*/  ISETP.GT.AND P1, PT, R72.reuse, 0x8, PT ;  /* 0x000000084800780c */ /* 0x040fe20003f24270 */
[----:B------:R-:W-:Y:S01]  /*21a0*/  UIADD3 UR50, UR5, 0x902, URZ ;  /* 0x0000090205327890 */ /* 0x000fe2000fffe03f */
[----:B------:R-:W-:Y:S01]  /*21b0*/  VIMNMX R12, R73, R12, PT ;  /* 0x0000000c490c7248 */ /* 0x000fe20003fe0100 */
[----:B------:R-:W-:Y:S01]  /*21c0*/  UMOV UR49, 0x40000040 ;  /* 0x4000004000317882 */ /* 0x000fe20000000000 */
[----:B------:R-:W-:Y:S01]  /*21d0*/  UMOV UR51, 0x40000040 ;  /* 0x4000004000337882 */ /* 0x000fe20000000000 */
[----:B------:R-:W-:Y:S01]  /*21e0*/  UIADD3 UR52, UR4, 0xc04, URZ ;  /* 0x00000c0404347890 */ /* 0x000fe2000fffe03f */
[C---:B------:R-:W-:Y:S01]  /*21f0*/  ISETP.GT.AND P2, PT, R72.reuse, 0x9, PT ;  /* 0x000000094800780c */ /* 0x040fe20003f44270 */
[----:B------:R-:W-:Y:S01]  /*2200*/  UIADD3 UR54, UR5, 0x904, URZ ;  /* 0x0000090405367890 */ /* 0x000fe2000fffe03f */
[C---:B------:R-:W-:Y:S01]  /*2210*/  ISETP.GT.AND P3, PT, R72.reuse, 0x10, PT ;  /* 0x000000104800780c */ /* 0x040fe20003f64270 */
[----:B------:R-:W-:Y:S01]  /*2220*/  UMOV UR53, 0x40000040 ;  /* 0x4000004000357882 */ /* 0x000fe20000000000 */
[----:B------:R-:W-:Y:S01]  /*2230*/  UMOV UR55, 0x40000040 ;  /* 0x4000004000377882 */ /* 0x000fe20000000000 */
[----:B------:R-:W-:Y:S01]  /*2240*/  UMOV UR57, 0x40000040 ;  /* 0x4000004000397882 */ /* 0x000fe20000000000 */
[----:B------:R-:W-:Y:S01]  /*2250*/  UMOV UR59, 0x40000040 ;  /* 0x40000040003b7882 */ /* 0x000fe20000000000 */
[----:B------:R-:W-:Y:S01]  /*2260*/  ISETP.GT.AND P4, PT, R72, 0x11, PT ;  /* 0x000000114800780c */ /* 0x000fe20003f84270 */
[----:B------:R-:W-:Y:S01]  /*2270*/  ULOP3.LUT UR7, UR41, 0x3000000, URZ, 0xfc, !UPT ;  /* 0x0300000029077892 */ /* 0x000fe2000f8efc3f */
[----:B------:R-:W-:-:S04]  /*2280*/  IMAD.HI R0, R0, 0x2aaaaaab, RZ ;  /* 0x2aaaaaab00007827 */ /* 0x000fc800078e02ff */
        /* <DEDUP_REMOVED lines=43> */
[----:B------:R-:W-:Y:S01]  /*2540*/  UMOV UR9, 0x40000040 ;  /* 0x4000004000097882 */ /* 0x000fe20000000000 */
[----:B------:R-:W-:Y:S01]  /*2550*/  MOV R5, UR13 ;  /* 0x0000000d00057c02 */ /* 0x000fe20008000f00 */
[----:B------:R-:W-:Y:S02]  /*2560*/  WARPGROUP.DEPBAR.LE gsb0, 0x0 ;  /* 0x00008000000079c5 */ /* 0x000fe40000010000 */
[----:B------:R-:W-:-:S06]  /*2570*/  WARPGROUP.ARRIVE ;  /* 0x00000000000079c5 */ /* 0x000fcc0000000000 */
[----:B------:R-:W-:Y:S01]  /*2580*/  HGMMA.64x96x16.F32 R24, gdesc[UR12], R24, gsb0 ;  /* 0x016000000c1879f0 */ /* 0x000fe20008000818 */
[----:B------:R-:W-:Y:S02]  /*2590*/  UIADD3 UR12, UR4, 0x406, URZ ;  /* 0x00000406040c7890 */ /* 0x000fe4000fffe03f */
[----:B------:R-:W-:Y:S01]  /*25a0*/  UIADD3 UR14, UR5, 0x306, URZ ;  /* 0x00000306050e7890 */ /* 0x000fe2000fffe03f */
[----:B------:R-:W-:Y:S01]  /*25b0*/  UMOV UR13, 0x40000040 ;  /* 0x40000040000d7882 */ /* 0x000fe20000000000 */
[----:B------:R-:W-:Y:S01]  /*25c0*/  UMOV UR15, 0x40000040 ;  /* 0x40000040000f7882 */ /* 0x000fe20000000000 */
[----:B------:R-:W-:Y:S02]  /*25d0*/  UIADD3 UR4, UR4, 0xc06, URZ ;  /* 0x00000c0604047890 */ /* 0x000fe4000fffe03f */
[----:B------:R-:W-:-:S05]  /*25e0*/  UIADD3 UR5, UR5, 0x906, URZ ;  /* 0x0000090605057890 */ /* 0x000fca000fffe03f */
[----:B------:R-:W-:Y:S01]  /*25f0*/  UMOV UR56, UR4 ;  /* 0x0000000400387c82 */ /* 0x000fe20008000000 */
[----:B------:R-:W-:Y:S01]  /*2600*/  ULDC UR4, c[0x0][0xad0] ;  /* 0x0002b40000047ab9 */ /* 0x000fe20000000800 */
[----:B------:R-:W-:Y:S01]  /*2610*/  UMOV UR58, UR5 ;  /* 0x00000005003a7c82 */ /* 0x000fe20008000000 */
[----:B---34-:R-:W-:Y:S01]  /*2620*/  IMAD.U32 R2, RZ, RZ, UR56 ;  /* 0x00000038ff027e24 */ /* 0x018fe2000f8e00ff */
        /* <DEDUP_REMOVED lines=57> */
[----:B-1----:R-:W-:Y:S01]  /*29c0*/  FSEL R13, R24, -INF , P5 ;  /* 0xff800000180d7808 */ /* 0x002fe20002800000 */
[----:B------:R-:W-:Y:S01]  /*29d0*/  FMUL.FTZ R30, R30, UR4 ;  /* 0x000000041e1e7c20 */ /* 0x000fe20008410000 */
[----:B------:R-:W-:Y:S01]  /*29e0*/  ISETP.GT.AND P5, PT, R72, 0x18, PT ;  /* 0x000000184800780c */ /* 0x000fe20003fa4270 */
[----:B------:R-:W-:Y:S01]  /*29f0*/  FMUL.FTZ R68, R68, UR4 ;  /* 0x0000000444447c20 */ /* 0x000fe20008410000 */
[----:B------:R-:W-:Y:S01]  /*2a00*/  FMUL.FTZ R31, R31, UR4 ;  /* 0x000000041f1f7c20 */ /* 0x000fe20008410000 */
[----:B------:R-:W1:Y:S01]  /*2a10*/  MUFU.TANH R36, R36 ;  /* 0x0000002400247308 */ /* 0x000e620000002400 */
[----:B---3--:R-:W-:Y:S01]  /*2a20*/  FSEL R25, R25, -INF , P6 ;  /* 0xff80000019197808 */ /* 0x008fe20003000000 */
[----:B------:R-:W-:Y:S01]  /*2a30*/  FMUL.FTZ R35, R35, UR4 ;  /* 0x0000000423237c20 */ /* 0x000fe20008410000 */
[----:B------:R-:W-:Y:S01]  /*2a40*/  ISETP.GT.AND P6, PT, R72, 0x19, PT ;  /* 0x000000194800780c */ /* 0x000fe20003fc4270 */
        /* <DEDUP_REMOVED lines=13> */
[----:B-1----:R-:W-:Y:S01]  /*2b20*/  FSEL R173, R36, -INF , P5 ;  /* 0xff80000024ad7808 */ /* 0x002fe20002800000 */
[----:B------:R-:W-:Y:S01]  /*2b30*/  FMUL.FTZ R47, R47, UR4 ;  /* 0x000000042f2f7c20 */ /* 0x000fe20008410000 */
[----:B------:R-:W-:Y:S01]  /*2b40*/  ISETP.GT.AND P5, PT, R72, 0x30, PT ;  /* 0x000000304800780c */ /* 0x000fe20003fa4270 */
[----:B------:R-:W-:Y:S01]  /*2b50*/  FMUL.FTZ R50, R50, UR4 ;  /* 0x0000000432327c20 */ /* 0x000fe20008410000 */
[----:B------:R-:W-:Y:S01]  /*2b60*/  FMUL.FTZ R57, R57, UR4 ;  /* 0x0000000439397c20 */ /* 0x000fe20008410000 */
[----:B------:R-:W-:Y:S01]  /*2b70*/  FMUL.FTZ R51, R51, UR4 ;  /* 0x0000000433337c20 */ /* 0x000fe20008410000 */
[----:B------:R-:W-:Y:S01]  /*2b80*/  FMUL.FTZ R54, R54, UR4 ;  /* 0x0000000436367c20 */ /* 0x000fe20008410000 */
[----:B------:R-:W1:Y:S01]  /*2b90*/  MUFU.TANH R40, R40 ;  /* 0x0000002800287308 */ /* 0x000e620000002400 */
[----:B---3--:R-:W-:Y:S01]  /*2ba0*/  FSEL R175, R37, -INF , P6 ;  /* 0xff80000025af7808 */ /* 0x008fe20003000000 */
[----:B------:R-:W-:Y:S01]  /*2bb0*/  FMUL.FTZ R55, R55, UR4 ;  /* 0x0000000437377c20 */ /* 0x000fe20008410000 */
[----:B------:R-:W-:Y:S01]  /*2bc0*/  ISETP.GT.AND P6, PT, R72, 0x31, PT ;  /* 0x000000314800780c */ /* 0x000fe20003fc4270 */
[----:B------:R-:W-:Y:S01]  /*2bd0*/  FMUL.FTZ R58, R58, UR4 ;  /* 0x000000043a3a7c20 */ /* 0x000fe20008410000 */
[----:B------:R-:W-:Y:S01]  /*2be0*/  FMUL.FTZ R59, R59, UR4 ;  /* 0x000000043b3b7c20 */ /* 0x000fe20008410000 */
        /* <DEDUP_REMOVED lines=14> */
[----:B------:R-:W-:-:S02]  /*2cd0*/  ULDC UR4, c[0x0][0xa80] ;  /* 0x0002a00000047ab9 */ /* 0x000fc40000000800 */
[----:B------:R-:W-:Y:S01]  /*2ce0*/  IMAD.U32 R195, RZ, RZ, UR4 ;  /* 0x00000004ffc37e24 */ /* 0x000fe2000f8e00ff */
[----:B------:R-:W-:Y:S01]  /*2cf0*/  UIMAD UR4, UR36, 0xc00, UR7 ;  /* 0x00000c00240478a4 */ /* 0x000fe2000f8e0207 */
[----:B------:R-:W1:Y:S01]  /*2d00*/  MUFU.TANH R32, R32 ;  /* 0x0000002000207308 */ /* 0x000e620000002400 */
[----:B---3--:R-:W-:Y:S02]  /*2d10*/  FSEL R233, R48, -INF , P5 ;  /* 0xff80000030e97808 */ /* 0x008fe40002800000 */
[----:B------:R-:W-:-:S03]  /*2d20*/  ISETP.GT.AND P5, PT, R72, 0x48, PT ;  /* 0x000000484800780c */ /* 0x000fc60003fa4270 */
[----:B------:R-:W-:Y:S02]  /*2d30*/  UMOV UR10, UR4 ;  /* 0x00000004000a7c82 */ /* 0x000fe40008000000 */
[----:B------:R-:W3:Y:S01]  /*2d40*/  MUFU.TANH R41, R41 ;  /* 0x0000002900297308 */ /* 0x000ee20000002400 */
[----:B----4-:R-:W-:Y:S02]  /*2d50*/  FSEL R215, R49, -INF , P6 ;  /* 0xff80000031d77808 */ /* 0x010fe40003000000 */
[----:B------:R-:W-:-:S05]  /*2d60*/  ISETP.GT.AND P6, PT, R72, 0x49, PT ;  /* 0x000000494800780c */ /* 0x000fca0003fc4270 */
[----:B------:R-:W4:Y:S01]  /*2d70*/  MUFU.TANH R52, R52 ;  /* 0x0000003400347308 */ /* 0x000f220000002400 */
[----:B-1----:R-:W-:Y:S02]  /*2d80*/  FSEL R169, R32, -INF , P3 ;  /* 0xff80000020a97808 */ /* 0x002fe40001800000 */
[----:B------:R-:W-:Y:S02]  /*2d90*/  ISETP.GT.AND P3, PT, R72, 0x28, PT ;  /* 0x000000284800780c */ /* 0x000fe40003f64270 */
[----:B------:R-:W-:-:S03]  /*2da0*/  FMNMX.FTZ R24, R169, R24, !PT ;  /* 0x00000018a9187209 */ /* 0x000fc60007810000 */
[----:B------:R-:W1:Y:S01]  /*2db0*/  MUFU.TANH R60, R60 ;  /* 0x0000003c003c7308 */ /* 0x000e620000002400 */
[----:B---3--:R-:W-:Y:S02]  /*2dc0*/  FSEL R194, R41, -INF , P2 ;  /* 0xff80000029c27808 */ /* 0x008fe40001000000 */
[----:B------:R-:W-:-:S05]  /*2dd0*/  ISETP.GT.AND P2, PT, R72, 0x39, PT ;  /* 0x000000394800780c */ /* 0x000fca0003f44270 */
[----:B------:R-:W3:Y:S01]  /*2de0*/  MUFU.TANH R61, R61 ;  /* 0x0000003d003d7308 */ /* 0x000ee20000002400 */
[----:B----4-:R-:W-:Y:S02]  /*2df0*/  FSEL R231, R52, -INF , P1 ;  /* 0xff80000034e77808 */ /* 0x010fe40000800000 */
[----:B------:R-:W-:-:S05]  /*2e00*/  ISETP.GT.AND P1, PT, R72, 0x50, PT ;  /* 0x000000504800780c */ /* 0x000fca0003f24270 */
[----:B------:R-:W4:Y:S01]  /*2e10*/  MUFU.TANH R44, R44 ;  /* 0x0000002c002c7308 */ /* 0x000f220000002400 */
[----:B-1----:R-:W-:Y:S02]  /*2e20*/  FSEL R181, R60, -INF , P5 ;  /* 0xff8000003cb57808 */ /* 0x002fe40002800000 */
[----:B------:R-:W-:-:S05]  /*2e30*/  ISETP.GT.AND P5, PT, R12, RZ, PT ;  /* 0x000000ff0c00720c */ /* 0x000fca0003fa4270 */
        /* <DEDUP_REMOVED lines=17> */
[----:B------:R-:W-:Y:S02]  /*2f50*/  FMNMX.FTZ R26, R171, R24, !PT ;  /* 0x00000018ab1a7209 */ /* 0x000fe40007810000 */
[----:B------:R-:W-:Y:S02]  /*2f60*/  ISETP.GT.AND P5, PT, R12, 0x11, PT ;  /* 0x000000110c00780c */ /* 0x000fe40003fa4270 */
[----:B------:R-:W-:Y:S01]  /*2f70*/  FMNMX.FTZ R26, R173, R26, !PT ;  /* 0x0000001aad1a7209 */ /* 0x000fe20007810000 */
[----:B------:R-:W1:Y:S01]  /*2f80*/  MUFU.TANH R65, R65 ;  /* 0x0000004100417308 */ /* 0x000e620000002400 */
[----:B---3--:R-:W-:Y:S02]  /*2f90*/  FSEL R27, R27, -INF , P6 ;  /* 0xff8000001b1b7808 */ /* 0x008fe40003000000 */
[----:B------:R-:W-:-:S02]  /*2fa0*/  FMNMX.FTZ R26, R175, R26, !PT ;  /* 0x0000001aaf1a7209 */ /* 0x000fc40007810000 */
[----:B------:R-:W-:Y:S02]  /*2fb0*/  FMNMX.FTZ R24, R33, R27, !PT ;  /* 0x0000001b21187209 */ /* 0x000fe40007810000 */
[----:B------:R-:W-:Y:S01]  /*2fc0*/  FMNMX.FTZ R41, R193, R26, !PT ;  /* 0x0000001ac1297209 */ /* 0x000fe20007810000 */
[----:B------:R-:W3:Y:S01]  /*2fd0*/  MUFU.TANH R30, R30 ;  /* 0x0000001e001e7308 */ /* 0x000ee20000002400 */
[----:B----4-:R-:W-:Y:S02]  /*2fe0*/  FSEL R177, R56, -INF , P3 ;  /* 0xff80000038b17808 */ /* 0x010fe40001800000 */
[----:B------:R-:W-:Y:S02]  /*2ff0*/  ISETP.GT.AND P3, PT, R72, 0x58, PT ;  /* 0x000000584800780c */ /* 0x000fe40003f64270 */
[----:B------:R-:W-:Y:S02]  /*3000*/  ISETP.GT.AND P6, PT, R12, 0x18, PT ;  /* 0x000000180c00780c */ /* 0x000fe40003fc4270 */
[----:B------:R-:W-:Y:S01]  /*3010*/  FMNMX.FTZ R41, R194, R41, !PT ;  /* 0x00000029c2297209 */ /* 0x000fe20007810000 */
[----:B------:R-:W4:Y:S01]  /*3020*/  MUFU.TANH R68, R68 ;  /* 0x0000004400447308 */ /* 0x000f220000002400 */
[----:B-1----:R-:W-:-:S02]  /*3030*/  FSEL R168, R65, -INF , P2 ;  /* 0xff80000041a87808 */ /* 0x002fc40001000000 */
[----:B------:R-:W-:-:S05]  /*3040*/  ISETP.GT.AND P2, PT, R12, 0x9, PT ;  /* 0x000000090c00780c */ /* 0x000fca0003f44270 */
[----:B------:R-:W1:Y:S01]  /*3050*/  MUFU.TANH R31, R31 ;  /* 0x0000001f001f7308 */ /* 0x000e620000002400 */
[----:B---3--:R-:W-:Y:S02]  /*3060*/  FSEL R37, R30, -INF , P1 ;  /* 0xff8000001e257808 */ /* 0x008fe40000800000 */
[----:B------:R-:W-:Y:S02]  /*3070*/  ISETP.GT.AND P1, PT, R12, 0x19, PT ;  /* 0x000000190c00780c */ /* 0x000fe40003f24270 */
[----:B------:R-:W-:-:S03]  /*3080*/  FMNMX.FTZ R24, R37, R24, !PT ;  /* 0x0000001825187209 */ /* 0x000fc60007810000 */
        /* <DEDUP_REMOVED lines=8> */
[----:B------:R-:W-:Y:S02]  /*3110*/  FMNMX.FTZ R35, R31, R24, !PT ;  /* 0x000000181f237209 */ /* 0x000fe40007810000 */
[----:B------:R-:W-:Y:S02]  /*3120*/  FMNMX.FTZ R24, R196, R41, !PT ;  /* 0x00000029c4187209 */ /* 0x000fe40007810000 */
[----:B------:R-:W-:Y:S01]  /*3130*/  ISETP.GT.AND P5, PT, R12, 0x28, PT ;  /* 0x000000280c00780c */ /* 0x000fe20003fa4270 */
[----:B------:R-:W3:Y:S01]  /*3140*/  MUFU.TANH R45, R45 ;  /* 0x0000002d002d7308 */ /* 0x000ee20000002400 */
[----:B----4-:R-:W-:Y:S02]  /*3150*/  FSEL R190, R34, -INF , P3 ;  /* 0xff80000022be7808 */ /* 0x010fe40001800000 */
[----:B------:R-:W-:-:S02]  /*3160*/  ISETP.GT.AND P3, PT, R12, 0x21, PT ;  /* 0x000000210c00780c */ /* 0x000fc40003f64270 */
[----:B------:R-:W-:-:S03]  /*3170*/  FMNMX.FTZ R35, R190, R35, !PT ;  /* 0x00000023be237209 */ /* 0x000fc60007810000 */
[----:B------:R-:W4:Y:S01]  /*3180*/  MUFU.TANH R39, R39 ;  /* 0x0000002700277308 */ /* 0x000f220000002400 */
[----:B-1----:R-:W-:Y:S02]  /*3190*/  FSEL R198, R38, -INF , P6 ;  /* 0xff80000026c67808 */ /* 0x002fe40003000000 */
[----:B------:R-:W-:Y:S02]  /*31a0*/  FMNMX.FTZ R35, R192, R35, !PT ;  /* 0x00000023c0237209 */ /* 0x000fe40007810000 */
[----:B------:R-:W-:Y:S02]  /*31b0*/  ISETP.GT.AND P6, PT, R12, 0x29, PT ;  /* 0x000000290c00780c */ /* 0x000fe40003fc4270 */
[----:B------:R-:W-:Y:S01]  /*31c0*/  FMNMX.FTZ R35, R198, R35, !PT ;  /* 0x00000023c6237209 */ /* 0x000fe20007810000 */
[----:B------:R-:W1:Y:S01]  /*31d0*/  MUFU.TANH R42, R42 ;  /* 0x0000002a002a7308 */ /* 0x000e620000002400 */
[----:B---3--:R-:W-:Y:S02]  /*31e0*/  FSEL R199, R45, -INF , P4 ;  /* 0xff8000002dc77808 */ /* 0x008fe40002000000 */
[----:B------:R-:W-:-:S02]  /*31f0*/  ISETP.GT.AND P4, PT, R72, 0x41, PT ;  /* 0x000000414800780c */ /* 0x000fc40003f84270 */
[----:B------:R-:W-:-:S03]  /*3200*/  FMNMX.FTZ R26, R199, R24, !PT ;  /* 0x00000018c71a7209 */ /* 0x000fc60007810000 */
[----:B------:R-:W3:Y:S01]  /*3210*/  MUFU.TANH R43, R43 ;  /* 0x0000002b002b7308 */ /* 0x000ee20000002400 */
[----:B----4-:R-:W-:Y:S02]  /*3220*/  FSEL R206, R39, -INF , P1 ;  /* 0xff80000027ce7808 */ /* 0x010fe40000800000 */
[----:B------:R-:W-:Y:S02]  /*3230*/  FMNMX.FTZ R26, R233, R26, !PT ;  /* 0x0000001ae91a7209 */ /* 0x000fe40007810000 */
[----:B------:R-:W-:Y:S02]  /*3240*/  FMNMX.FTZ R24, R206, R35, !PT ;  /* 0x00000023ce187209 */ /* 0x000fe40007810000 */
[----:B------:R-:W-:Y:S01]  /*3250*/  FMNMX.FTZ R26, R215, R26, !PT ;  /* 0x0000001ad71a7209 */ /* 0x000fe20007810000 */
[----:B------:R-:W4:Y:S01]  /*3260*/  MUFU.TANH R46, R46 ;  /* 0x0000002e002e7308 */ /* 0x000f220000002400 */
[----:B-1----:R-:W-:Y:S02]  /*3270*/  FSEL R237, R42, -INF , P2 ;  /* 0xff8000002aed7808 */ /* 0x002fe40001000000 */
[----:B------:R-:W-:-:S02]  /*3280*/  FMNMX.FTZ R26, R231, R26, !PT ;  /* 0x0000001ae71a7209 */ /* 0x000fc40007810000 */
[----:B------:R-:W-:Y:S02]  /*3290*/  FMNMX.FTZ R24, R237, R24, !PT ;  /* 0x00000018ed187209 */ /* 0x000fe40007810000 */
[C---:B------:R-:W-:Y:S01]  /*32a0*/  ISETP.GT.AND P1, PT, R12.reuse, 0x30, PT ;  /* 0x000000300c00780c */ /* 0x040fe20003f24270 */
[----:B------:R-:W1:Y:S01]  /*32b0*/  MUFU.TANH R47, R47 ;  /* 0x0000002f002f7308 */ /* 0x000e620000002400 */
[----:B---3--:R-:W-:Y:S02]  /*32c0*/  FSEL R207, R43, -INF , P3 ;  /* 0xff8000002bcf7808 */ /* 0x008fe40001800000 */
[----:B------:R-:W-:Y:S02]  /*32d0*/  FMNMX.FTZ R26, R229, R26, !PT ;  /* 0x0000001ae51a7209 */ /* 0x000fe40007810000 */
[----:B------:R-:W-:Y:S02]  /*32e0*/  FMNMX.FTZ R24, R207, R24, !PT ;  /* 0x00000018cf187209 */ /* 0x000fe40007810000 */
[----:B------:R-:W-:Y:S01]  /*32f0*/  ISETP.GT.AND P2, PT, R12, 0x31, PT ;  /* 0x000000310c00780c */ /* 0x000fe20003f44270 */
[----:B------:R-:W3:Y:S01]  /*3300*/  MUFU.TANH R50, R50 ;  /* 0x0000003200327308 */ /* 0x000ee20000002400 */
[----:B----4-:R-:W-:-:S02]  /*3310*/  FSEL R235, R46, -INF , P5 ;  /* 0xff8000002eeb7808 */ /* 0x010fc40002800000 */
[----:B------:R-:W-:Y:S02]  /*3320*/  FMNMX.FTZ R26, R177, R26, !PT ;  /* 0x0000001ab11a7209 */ /* 0x000fe40007810000 */
[----:B------:R-:W-:Y:S02]  /*3330*/  FMNMX.FTZ R24, R235, R24, !PT ;  /* 0x00000018eb187209 */ /* 0x000fe40007810000 */
[C---:B------:R-:W-:Y:S01]  /*3340*/  ISETP.GT.AND P3, PT, R12.reuse, 0x38, PT ;  /* 0x000000380c00780c */ /* 0x040fe20003f64270 */
[----:B------:R-:W4:Y:S01]  /*3350*/  MUFU.TANH R57, R57 ;  /* 0x0000003900397308 */ /* 0x000f220000002400 */
[----:B-1----:R-:W-:Y:S02]  /*3360*/  FSEL R209, R47, -INF , P6 ;  /* 0xff8000002fd17808 */ /* 0x002fe40003000000 */
[----:B------:R-:W-:Y:S02]  /*3370*/  ISETP.GT.AND P5, PT, R12, 0x39, PT ;  /* 0x000000390c00780c */ /* 0x000fe40003fa4270 */
[----:B------:R-:W-:-:S02]  /*3380*/  FMNMX.FTZ R24, R209, R24, !PT ;  /* 0x00000018d1187209 */ /* 0x000fc40007810000 */
[----:B------:R-:W-:Y:S01]  /*3390*/  ISETP.GT.AND P6, PT, R12, 0x40, PT ;  /* 0x000000400c00780c */ /* 0x000fe20003fc4270 */
[----:B------:R-:W1:Y:S01]  /*33a0*/  MUFU.TANH R51, R51 ;  /* 0x0000003300337308 */ /* 0x000e620000002400 */
[----:B---3--:R-:W-:Y:S02]  /*33b0*/  FSEL R221, R50, -INF , P1 ;  /* 0xff80000032dd7808 */ /* 0x008fe40000800000 */
[----:B------:R-:W-:Y:S02]  /*33c0*/  ISETP.GT.AND P1, PT, R12, 0x41, PT ;  /* 0x000000410c00780c */ /* 0x000fe40003f24270 */
[----:B------:R-:W-:-:S03]  /*33d0*/  FMNMX.FTZ R24, R221, R24, !PT ;  /* 0x00000018dd187209 */ /* 0x000fc60007810000 */
[----:B------:R-:W3:Y:S01]  /*33e0*/  MUFU.TANH R54, R54 ;  /* 0x0000003600367308 */ /* 0x000ee20000002400 */
[----:B----4-:R-:W-:Y:S02]  /*33f0*/  FSEL R179, R57, -INF , P4 ;  /* 0xff80000039b37808 */ /* 0x010fe40002000000 */
[----:B------:R-:W-:Y:S02]  /*3400*/  ISETP.GT.AND P4, PT, R72, 0x59, PT ;  /* 0x000000594800780c */ /* 0x000fe40003f84270 */
[----:B------:R-:W-:-:S03]  /*3410*/  FMNMX.FTZ R26, R179, R26, !PT ;  /* 0x0000001ab31a7209 */ /* 0x000fc60007810000 */
[----:B------:R-:W4:Y:S01]  /*3420*/  MUFU.TANH R55, R55 ;  /* 0x0000003700377308 */ /* 0x000f220000002400 */
[----:B-1----:R-:W-:Y:S02]  /*3430*/  FSEL R217, R51, -INF , P2 ;  /* 0xff80000033d97808 */ /* 0x002fe40001000000 */
[----:B------:R-:W-:Y:S02]  /*3440*/  FMNMX.FTZ R26, R181, R26, !PT ;  /* 0x0000001ab51a7209 */ /* 0x000fe40007810000 */
[----:B------:R-:W-:Y:S02]  /*3450*/  FMNMX.FTZ R24, R217, R24, !PT ;  /* 0x00000018d9187209 */ /* 0x000fe40007810000 */
[----:B------:R-:W-:Y:S01]  /*3460*/  FMNMX.FTZ R35, R183, R26, !PT ;  /* 0x0000001ab7237209 */ /* 0x000fe20007810000 */
[----:B------:R-:W1:Y:S01]  /*3470*/  MUFU.TANH R58, R58 ;  /* 0x0000003a003a7308 */ /* 0x000e620000002400 */
[----:B---3--:R-:W-:Y:S02]  /*3480*/  FSEL R213, R54, -INF , P3 ;  /* 0xff80000036d57808 */ /* 0x008fe40001800000 */
[----:B------:R-:W-:-:S02]  /*3490*/  FMNMX.FTZ R35, R166, R35, !PT ;  /* 0x00000023a6237209 */ /* 0x000fc40007810000 */
[----:B------:R-:W-:Y:S02]  /*34a0*/  FMNMX.FTZ R24, R213, R24, !PT ;  /* 0x00000018d5187209 */ /* 0x000fe40007810000 */
[----:B------:R-:W-:Y:S01]  /*34b0*/  ISETP.GT.AND P2, PT, R12, 0x48, PT ;  /* 0x000000480c00780c */ /* 0x000fe20003f44270 */
[----:B------:R-:W3:Y:S01]  /*34c0*/  MUFU.TANH R59, R59 ;  /* 0x0000003b003b7308 */ /* 0x000ee20000002400 */
[----:B----4-:R-:W-:Y:S02]  /*34d0*/  FSEL R211, R55, -INF , P5 ;  /* 0xff80000037d37808 */ /* 0x010fe40002800000 */
[----:B------:R-:W-:Y:S02]  /*34e0*/  FMNMX.FTZ R35, R168, R35, !PT ;  /* 0x00000023a8237209 */ /* 0x000fe40007810000 */
[----:B------:R-:W-:Y:S02]  /*34f0*/  FMNMX.FTZ R24, R211, R24, !PT ;  /* 0x00000018d3187209 */ /* 0x000fe40007810000 */
[----:B------:R-:W-:Y:S01]  /*3500*/  ISETP.GT.AND P3, PT, R12, 0x49, PT ;  /* 0x000000490c00780c */ /* 0x000fe20003f64270 */
[----:B------:R-:W4:Y:S01]  /*3510*/  MUFU.TANH R62, R62 ;  /* 0x0000003e003e7308 */ /* 0x000f220000002400 */
[----:B-1----:R-:W-:-:S02]  /*3520*/  FSEL R185, R58, -INF , P6 ;  /* 0xff8000003ab97808 */ /* 0x002fc40003000000 */
[----:B------:R-:W-:Y:S02]  /*3530*/  FMNMX.FTZ R35, R170, R35, !PT ;  /* 0x00000023aa237209 */ /* 0x000fe40007810000 */
[----:B------:R-:W-:Y:S02]  /*3540*/  FMNMX.FTZ R24, R185, R24, !PT ;  /* 0x00000018b9187209 */ /* 0x000fe40007810000 */
[C---:B------:R-:W-:Y:S01]  /*3550*/  ISETP.GT.AND P5, PT, R12.reuse, 0x50, PT ;  /* 0x000000500c00780c */ /* 0x040fe20003fa4270 */
        /* <DEDUP_REMOVED lines=9> */
[----:B-1----:R-:W-:-:S04]  /*35f0*/  FSEL R172, R69, -INF , P4 ;  /* 0xff80000045ac7808 */ /* 0x002fc80002000000 */
[----:B------:R-:W-:-:S03]  /*3600*/  FMNMX.FTZ R26, R172, R35, !PT ;  /* 0x00000023ac1a7209 */ /* 0x000fc60007810000 */
[----:B------:R-:W1:Y:S01]  /*3610*/  MUFU.TANH R67, R67 ;  /* 0x0000004300437308 */ /* 0x000e620000002400 */
[----:B---3--:R-:W-:Y:S01]  /*3620*/  FSEL R191, R63, -INF , P3 ;  /* 0xff8000003fbf7808 */ /* 0x008fe20001800000 */
[----:B------:R-:W3:Y:S03]  /*3630*/  SHFL.BFLY PT, R39, R26, 0x2, 0x1f ;  /* 0x0c401f001a277f89 */ /* 0x000ee600000e0000 */
[----:B------:R-:W-:-:S03]  /*3640*/  FMNMX.FTZ R35, R191, R24, !PT ;  /* 0x00000018bf237209 */ /* 0x000fc60007810000 */
[----:B------:R-:W2:Y:S01]  /*3650*/  MUFU.TANH R70, R70 ;  /* 0x0000004600467308 */ /* 0x000ea20000002400 */
[----:B----4-:R-:W-:-:S04]  /*3660*/  FSEL R174, R66, -INF , P5 ;  /* 0xff80000042ae7808 */ /* 0x010fc80002800000 */
[----:B------:R-:W-:-:S03]  /*3670*/  FMNMX.FTZ R35, R174, R35, !PT ;  /* 0x00000023ae237209 */ /* 0x000fc60007810000 */
[----:B------:R-:W4:Y:S01]  /*3680*/  MUFU.TANH R71, R71 ;  /* 0x0000004700477308 */ /* 0x000f220000002400 */
[----:B-1----:R-:W-:Y:S02]  /*3690*/  FSEL R176, R67, -INF , P1 ;  /* 0xff80000043b07808 */ /* 0x002fe40000800000 */
[----:B------:R-:W-:Y:S02]  /*36a0*/  ISETP.GT.AND P1, PT, R12, 0x59, PT ;  /* 0x000000590c00780c */ /* 0x000fe40003f24270 */
[----:B------:R-:W-:Y:S02]  /*36b0*/  FMNMX.FTZ R35, R176, R35, !PT ;  /* 0x00000023b0237209 */ /* 0x000fe40007810000 */
[----:B--2---:R-:W-:Y:S02]  /*36c0*/  FSEL R178, R70, -INF , P2 ;  /* 0xff80000046b27808 */ /* 0x004fe40001000000 */
[----:B---3--:R-:W-:Y:S02]  /*36d0*/  FMNMX.FTZ R39, R26, R39, !PT ;  /* 0x000000271a277209 */ /* 0x008fe40007810000 */
[----:B------:R-:W-:-:S03]  /*36e0*/  FMNMX.FTZ R35, R178, R35, !PT ;  /* 0x00000023b2237209 */ /* 0x000fc60007810000 */
[----:B------:R-:W1:Y:S01]  /*36f0*/  SHFL.BFLY PT, R12, R39, 0x1, 0x1f ;  /* 0x0c201f00270c7f89 */ /* 0x000e6200000e0000 */
[----:B----4-:R-:W-:-:S04]  /*3700*/  FSEL R180, R71, -INF , P1 ;  /* 0xff80000047b47808 */ /* 0x010fc80000800000 */
[----:B------:R-:W-:-:S05]  /*3710*/  FMNMX.FTZ R35, R180, R35, !PT ;  /* 0x00000023b4237209 */ /* 0x000fca0007810000 */
[----:B------:R-:W2:Y:S01]  /*3720*/  SHFL.BFLY PT, R24, R35, 0x2, 0x1f ;  /* 0x0c401f0023187f89 */ /* 0x000ea200000e0000 */
[----:B-1----:R-:W-:-:S04]  /*3730*/  FMNMX.FTZ R197, R39, R12, !PT ;  /* 0x0000000c27c57209 */ /* 0x002fc80007810000 */
[C---:B------:R-:W-:Y:S01]  /*3740*/  FSETP.NEU.FTZ.AND P1, PT, R197.reuse, -INF , PT ;  /* 0xff800000c500780b */ /* 0x040fe20003f3d000 */
[----:B------:R-:W-:Y:S01]  /*3750*/  FMUL.FTZ R182, R197, R195 ;  /* 0x000000c3c5b67220 */ /* 0x000fe20000410000 */
[----:B--2---:R-:W-:-:S04]  /*3760*/  FMNMX.FTZ R24, R35, R24, !PT ;  /* 0x0000001823187209 */ /* 0x004fc80007810000 */
[----:B------:R-:W-:Y:S01]  /*3770*/  FSEL R182, R182, RZ, P1 ;  /* 0x000000ffb6b67208 */ /* 0x000fe20000800000 */
[----:B------:R-:W1:Y:S04]  /*3780*/  SHFL.BFLY PT, R41, R24, 0x1, 0x1f ;  /* 0x0c201f0018297f89 */ /* 0x000e6800000e0000 */
        /* <DEDUP_REMOVED lines=18> */
[-CC-:B------:R-:W-:Y:S01]  /*38b0*/  FFMA.FTZ R179, R181, R195.reuse, -R182.reuse ;  /* 0x000000c3b5b37223 */ /* 0x180fe200000108b6 */
[-CC-:B------:R-:W-:Y:S01]  /*38c0*/  FFMA.FTZ R218, R183, R195.reuse, -R182.reuse ;  /* 0x000000c3b7da7223 */ /* 0x180fe200000108b6 */
[-CC-:B------:R-:W-:Y:S01]  /*38d0*/  FFMA.FTZ R177, R177, R195.reuse, -R182.reuse ;  /* 0x000000c3b1b17223 */ /* 0x180fe200000108b6 */
[----:B------:R-:W-:Y:S01]  /*38e0*/  FFMA.FTZ R166, R166, R195, -R182 ;  /* 0x000000c3a6a67223 */ /* 0x000fe200000108b6 */
[----:B-1----:R-:W-:Y:S01]  /*38f0*/  FMNMX.FTZ R156, R24, R41, !PT ;  /* 0x00000029189c7209 */ /* 0x002fe20007810000 */
[----:B------:R-:W-:Y:S03]  /*3900*/  MUFU.EX2 R160, R160 ;  /* 0x000000a000a07308 */ /* 0x000fe60000000800 */
[C---:B------:R-:W-:Y:S01]  /*3910*/  FSETP.NEU.FTZ.AND P1, PT, R156.reuse, -INF , PT ;  /* 0xff8000009c00780b */ /* 0x040fe20003f3d000 */
[----:B------:R-:W-:-:S04]  /*3920*/  FMUL.FTZ R184, R156, R195 ;  /* 0x000000c39cb87220 */ /* 0x000fc80000410000 */
[----:B------:R-:W1:Y:S01]  /*3930*/  MUFU.EX2 R161, R161 ;  /* 0x000000a100a17308 */ /* 0x000e620000000800 */
[----:B------:R-:W-:Y:S02]  /*3940*/  FSEL R184, R184, RZ, P1 ;  /* 0x000000ffb8b87208 */ /* 0x000fe40000800000 */
[----:B-----5:R-:W-:Y:S02]  /*3950*/  LOP3.LUT P1, RZ, R74, 0x7f, RZ, 0xc0, !PT ;  /* 0x0000007f4aff7812 */ /* 0x020fe4000782c0ff */
[----:B------:R-:W-:Y:S01]  /*3960*/  SHF.R.U32.HI R74, RZ, 0x7, R74 ;  /* 0x00000007ff4a7819 */ /* 0x000fe2000001164a */
[-CC-:B------:R-:W-:Y:S01]  /*3970*/  FFMA.FTZ R162, R33, R195.reuse, -R184.reuse ;  /* 0x000000c321a27223 */ /* 0x180fe200000108b8 */
[-CC-:B------:R-:W-:Y:S01]  /*3980*/  FFMA.FTZ R163, R27, R195.reuse, -R184.reuse ;  /* 0x000000c31ba37223 */ /* 0x180fe200000108b8 */
[-CC-:B------:R-:W-:Y:S01]  /*3990*/  FFMA.FTZ R164, R37, R195.reuse, -R184.reuse ;  /* 0x000000c325a47223 */ /* 0x180fe200000108b8 */
[----:B------:R-:W-:Y:S01]  /*39a0*/  IADD3 R158, -R74, 0xb, RZ ;  /* 0x0000000b4a9e7810 */ /* 0x000fe20007ffe1ff */
[-CC-:B------:R-:W-:Y:S01]  /*39b0*/  FFMA.FTZ R167, R31, R195.reuse, -R184.reuse ;  /* 0x000000c31fa77223 */ /* 0x180fe200000108b8 */
[----:B--2---:R-:W-:Y:S01]  /*39c0*/  F2FP.F16.F32.PACK_AB R152, R13, R12 ;  /* 0x0000000c0d98723e */ /* 0x004fe200000000ff */
[----:B------:R-:W-:Y:S01]  /*39d0*/  MUFU.EX2 R162, R162 ;  /* 0x000000a200a27308 */ /* 0x000fe20000000800 */
[-CC-:B------:R-:W-:Y:S01]  /*39e0*/  FFMA.FTZ R173, R190, R195.reuse, -R184.reuse ;  /* 0x000000c3bead7223 */ /* 0x180fe200000108b8 */
[-CC-:B------:R-:W-:Y:S01]  /*39f0*/  FFMA.FTZ R190, R192, R195.reuse, -R184.reuse ;  /* 0x000000c3c0be7223 */ /* 0x180fe200000108b8 */
[-CC-:B------:R-:W-:Y:S01]  /*3a00*/  FFMA.FTZ R192, R206, R195.reuse, -R184.reuse ;  /* 0x000000c3cec07223 */ /* 0x180fe200000108b8 */
[----:B------:R-:W-:Y:S01]  /*3a10*/  @!P1 VIADD R24, R165, 0x32440 ;  /* 0x00032440a5189836 */ /* 0x000fe20000000000 */
[----:B-1----:R-:W-:Y:S01]  /*3a20*/  F2FP.F16.F32.PACK_AB R154, R161, R160 ;  /* 0x000000a0a19a723e */ /* 0x002fe200000000ff */
[-CC-:B------:R-:W-:Y:S01]  /*3a30*/  FFMA.FTZ R207, R207, R195.reuse, -R184.reuse ;  /* 0x000000c3cfcf7223 */ /* 0x180fe200000108b8 */
[-C--:B------:R-:W-:Y:S01]  /*3a40*/  FFMA.FTZ R206, R235, R195.reuse, -R184 ;  /* 0x000000c3ebce7223 */ /* 0x080fe200000108b8 */
[----:B------:R-:W1:Y:S01]  /*3a50*/  MUFU.EX2 R163, R163 ;  /* 0x000000a300a37308 */ /* 0x000e620000000800 */
[----:B------:R-:W-:Y:S01]  /*3a60*/  @!P1 PRMT R24, RZ, 0x654, R24 ;  /* 0x00000654ff189816 */ /* 0x000fe20000000018 */
[----:B------:R2:W-:Y:S06]  /*3a70*/  BAR.ARV R158, 0x100 ;  /* 0x0004009e0000751d */ /* 0x0005ec0000002000 */
[----:B------:R3:W-:Y:S01]  /*3a80*/  @!P1 SYNCS.ARRIVE.TRANS64.RED.A1T0 RZ, [R24+URZ], RZ ;  /* 0x000000ff18ff99a7 */ /* 0x0007e2000810043f */
[----:B------:R-:W-:Y:S01]  /*3a90*/  MUFU.EX2 R164, R164 ;  /* 0x000000a400a47308 */ /* 0x000fe20000000800 */
[----:B------:R4:W-:Y:S01]  /*3aa0*/  BAR.SYNC.DEFER_BLOCKING R188, 0x100 ;  /* 0x000400bc0000751d */ /* 0x0009e20000010000 */
[-CC-:B------:R-:W-:Y:S01]  /*3ab0*/  FFMA.FTZ R209, R209, R195.reuse, -R184.reuse ;  /* 0x000000c3d1d17223 */ /* 0x180fe200000108b8 */
[-CC-:B------:R-:W-:Y:S01]  /*3ac0*/  FFMA.FTZ R212, R221, R195.reuse, -R184.reuse ;  /* 0x000000c3ddd47223 */ /* 0x180fe200000108b8 */
[-CC-:B------:R-:W-:Y:S01]  /*3ad0*/  FFMA.FTZ R217, R217, R195.reuse, -R184.reuse ;  /* 0x000000c3d9d97223 */ /* 0x180fe200000108b8 */
[-CC-:B------:R-:W-:Y:S01]  /*3ae0*/  FFMA.FTZ R213, R213, R195.reuse, -R184.reuse ;  /* 0x000000c3d5d57223 */ /* 0x180fe200000108b8 */
[-CC-:B------:R-:W-:Y:S01]  /*3af0*/  FFMA.FTZ R214, R211, R195.reuse, -R184.reuse ;  /* 0x000000c3d3d67223 */ /* 0x180fe200000108b8 */
[-C--:B------:R-:W-:Y:S01]  /*3b00*/  FFMA.FTZ R181, R185, R195.reuse, -R184 ;  /* 0x000000c3b9b57223 */ /* 0x080fe200000108b8 */
[----:B------:R-:W5:Y:S01]  /*3b10*/  MUFU.EX2 R167, R167 ;  /* 0x000000a700a77308 */ /* 0x000f620000000800 */
[----:B-1----:R-:W-:Y:S01]  /*3b20*/  F2FP.F16.F32.PACK_AB R153, R163, R162 ;  /* 0x000000a2a399723e */ /* 0x002fe200000000ff */
[-C--:B----4-:R-:W-:Y:S01]  /*3b30*/  FFMA.FTZ R188, R175, R195.reuse, -R182 ;  /* 0x000000c3afbc7223 */ /* 0x090fe200000108b6 */
[-CC-:B------:R-:W-:Y:S01]  /*3b40*/  FFMA.FTZ R175, R198, R195.reuse, -R184.reuse ;  /* 0x000000c3c6af7223 */ /* 0x180fe200000108b8 */
[-CC-:B------:R-:W-:Y:S01]  /*3b50*/  FFMA.FTZ R198, R237, R195.reuse, -R184.reuse ;  /* 0x000000c3edc67223 */ /* 0x180fe200000108b8 */
[-CC-:B------:R-:W-:Y:S01]  /*3b60*/  FFMA.FTZ R220, R187, R195.reuse, -R184.reuse ;  /* 0x000000c3bbdc7223 */ /* 0x180fe200000108b8 */
[-CC-:B------:R-:W-:Y:S01]  /*3b70*/  FFMA.FTZ R183, R189, R195.reuse, -R184.reuse ;  /* 0x000000c3bdb77223 */ /* 0x180fe200000108b8 */
[-C--:B------:R-:W-:Y:S01]  /*3b80*/  FFMA.FTZ R222, R191, R195.reuse, -R184 ;  /* 0x000000c3bfde7223 */ /* 0x080fe200000108b8 */
[----:B------:R-:W-:Y:S01]  /*3b90*/  MUFU.EX2 R169, R169 ;  /* 0x000000a900a97308 */ /* 0x000fe20000000800 */
[-CC-:B------:R-:W-:Y:S01]  /*3ba0*/  FFMA.FTZ R185, R168, R195.reuse, -R182.reuse ;  /* 0x000000c3a8b97223 */ /* 0x180fe200000108b6 */
[-CC-:B------:R-:W-:Y:S01]  /*3bb0*/  FFMA.FTZ R168, R170, R195.reuse, -R182.reuse ;  /* 0x000000c3aaa87223 */ /* 0x180fe200000108b6 */
[-C--:B------:R-:W-:Y:S01]  /*3bc0*/  FFMA.FTZ R187, R172, R195.reuse, -R182 ;  /* 0x000000c3acbb7223 */ /* 0x080fe200000108b6 */
[-CC-:B------:R-:W-:Y:S01]  /*3bd0*/  FFMA.FTZ R189, R174, R195.reuse, -R184.reuse ;  /* 0x000000c3aebd7223 */ /* 0x180fe200000108b8 */
[-CC-:B------:R-:W-:Y:S01]  /*3be0*/  FFMA.FTZ R170, R176, R195.reuse, -R184.reuse ;  /* 0x000000c3b0aa7223 */ /* 0x180fe200000108b8 */
[-CC-:B------:R-:W-:Y:S01]  /*3bf0*/  FFMA.FTZ R172, R178, R195.reuse, -R184.reuse ;  /* 0x000000c3b2ac7223 */ /* 0x180fe200000108b8 */
[----:B------:R-:W-:Y:S01]  /*3c00*/  FFMA.FTZ R191, R180, R195, -R184 ;  /* 0x000000c3b4bf7223 */ /* 0x000fe200000108b8 */
[----:B------:R-:W1:Y:S01]  /*3c10*/  MUFU.EX2 R186, R186 ;  /* 0x000000ba00ba7308 */ /* 0x000e620000000800 */
[----:B-----5:R-:W-:Y:S01]  /*3c20*/  F2FP.F16.F32.PACK_AB R155, R167, R164 ;  /* 0x000000a4a79b723e */ /* 0x020fe200000000ff */
[----:B------:R-:W-:Y:S01]  /*3c30*/  FADD.FTZ R13, R12, R13 ;  /* 0x0000000d0c0d7221 */ /* 0x000fe20000010000 */
[----:B------:R-:W-:Y:S01]  /*3c40*/  FADD.FTZ R163, R162, R163 ;  /* 0x000000a3a2a37221 */ /* 0x000fe20000010000 */
[----:B------:R-:W-:Y:S01]  /*3c50*/  @!P1 IADD3 R165, R165, 0x32460, RZ ;  /* 0x00032460a5a59810 */ /* 0x000fe20007ffe0ff */
[----:B---3--:R-:W-:Y:S01]  /*3c60*/  WARPGROUP.ARRIVE ;  /* 0x00000000000079c5 */ /* 0x008fe20000000000 */
[----:B------:R-:W-:Y:S01]  /*3c70*/  FADD.FTZ R160, R160, R13 ;  /* 0x0000000da0a07221 */ /* 0x000fe20000010000 */
[----:B------:R-:W-:Y:S01]  /*3c80*/  FADD.FTZ R164, R164, R163 ;  /* 0x000000a3a4a47221 */ /* 0x000fe20000010000 */
[----:B------:R-:W-:Y:S01]  /*3c90*/  MUFU.EX2 R171, R171 ;  /* 0x000000ab00ab7308 */ /* 0x000fe20000000800 */
[----:B------:R-:W-:Y:S01]  /*3ca0*/  SHF.R.U32.HI R13, RZ, 0x1f, R0 ;  /* 0x0000001fff0d7819 */ /* 0x000fe20000011600 */
[----:B------:R-:W-:Y:S01]  /*3cb0*/  FADD.FTZ R160, R161, R160 ;  /* 0x000000a0a1a07221 */ /* 0x000fe20000010000 */
[----:B------:R-:W-:Y:S01]  /*3cc0*/  HGMMA.64x256x16.F32 R24, R152, gdesc[UR8].tnspB, RZ, !UPT, gsb0 ;  /* 0x43e0000898187df0 */ /* 0x000fe2000c0008ff */
[----:B------:R-:W-:Y:S01]  /*3cd0*/  UIADD3 UR10, UR4, 0x80, URZ ;  /* 0x00000080040a7890 */ /* 0x000fe2000fffe03f */
[----:B------:R-:W-:Y:S01]  /*3ce0*/  FADD.FTZ R164, R167, R164 ;  /* 0x000000a4a7a47221 */ /* 0x000fe20000010000 */
[----:B------:R-:W-:Y:S01]  /*3cf0*/  UMOV UR11, 0x40000040 ;  /* 0x40000040000b7882 */ /* 0x000fe20000000000 */
[----:B------:R-:W-:Y:S01]  /*3d00*/  @!P1 PRMT R165, RZ, 0x654, R165 ;  /* 0x00000654ffa59816 */ /* 0x000fe200000000a5 */
        /* <DEDUP_REMOVED lines=70> */
[----:B------:R-:W-:Y:S01]  /*4170*/  LEA.HI.SX32 R206, R0, R13, 0x1c ;  /* 0x0000000d00ce7211 */ /* 0x000fe200078fe2ff */
[----:B------:R-:W-:Y:S01]  /*4180*/  UMOV UR11, 0x40000040 ;  /* 0x40000040000b7882 */ /* 0x000fe20000000000 */
[----:B------:R-:W-:Y:S02]  /*4190*/  VIADD R13, R159, 0xfffffffe ;  /* 0xfffffffe9f0d7836 */ /* 0x000fe40000000000 */
[----:B------:R-:W-:-:S04]  /*41a0*/  VIMNMX R206, RZ, R206, !PT ;  /* 0x000000ceffce7248 */ /* 0x000fc80007fe0100 */
[----:B------:R-:W-:Y:S01]  /*41b0*/  ISETP.GE.AND P2, PT, R13, R206, PT ;  /* 0x000000ce0d00720c */ /* 0x000fe20003f46270 */
        /* <DEDUP_REMOVED lines=17> */
[----:B------:R-:W-:Y:S01]  /*42d0*/  UIADD3 UR4, UR4, 0x280, URZ ;  /* 0x0000028004047890 */ /* 0x000fe2000fffe03f */
        /* <DEDUP_REMOVED lines=13> */
[----:B------:R-:W-:-:S07]  /*43b0*/  FADD.FTZ R222, R222, R183 ;  /* 0x000000b7dede7221 */ /* 0x000fce0000010000 */
[----:B------:R-:W-:Y:S01]  /*43c0*/  HGMMA.64x256x16.F32 R24, R152, gdesc[UR8].tnspB, R24, gsb0 ;  /* 0x43e0000898187df0 */ /* 0x000fe20008000818 */
[----:B------:R-:W-:Y:S01]  /*43d0*/  UMOV UR10, UR4 ;  /* 0x00000004000a7c82 */ /* 0x000fe20008000000 */
[----:B------:R-:W-:Y:S01]  /*43e0*/  UMOV UR11, 0x40000040 ;  /* 0x40000040000b7882 */ /* 0x000fe20000000000 */
[----:B------:R-:W-:Y:S02]  /*43f0*/  WARPGROUP.DEPBAR.LE gsb0, 0x0 ;  /* 0x00008000000079c5 */ /* 0x000fe40000010000 */
[----:B------:R-:W-:Y:S01]  /*4400*/  F2FP.F16.F32.PACK_AB R152, R185, R166 ;  /* 0x000000a6b998723e */ /* 0x000fe200000000ff */
[----:B------:R-:W-:Y:S01]  /*4410*/  FADD.FTZ R166, R166, R179 ;  /* 0x000000b3a6a67221 */ /* 0x000fe20000010000 */
[C---:B-1----:R-:W-:Y:S01]  /*4420*/  F2FP.F16.F32.PACK_AB R153, R170.reuse, R189 ;  /* 0x000000bdaa99723e */ /* 0x042fe200000000ff */
        /* <DEDUP_REMOVED lines=14> */
[----:B------:R-:W-:Y:S02]  /*4510*/  IMAD.MOV.U32 R207, RZ, RZ, R156 ;  /* 0x000000ffffcf7224 */ /* 0x000fe400078e009c */
[----:B------:R-:W-:-:S07]  /*4520*/  IMAD.MOV.U32 R208, RZ, RZ, R197 ;  /* 0x000000ffffd07224 */ /* 0x000fce00078e00c5 */
.L_x_3425:
[----:B------:R-:W-:-:S04]  /*4530*/  UIADD3 UR36, UR36, 0x1, URZ ;  /* 0x0000000124247890 */ /* 0x000fc8000fffe03f */
[----:B------:R-:W-:-:S04]  /*4540*/  UISETP.NE.AND UP0, UPT, UR36, 0x2, UPT ;  /* 0x000000022400788c */ /* 0x000fc8000bf05270 */
[----:B------:R-:W-:Y:S02]  /*4550*/  USEL UR4, URZ, 0x1, UP0 ;  /* 0x000000013f047887 */ /* 0x000fe40008000000 */
[----:B------:R-:W-:Y:S02]  /*4560*/  USEL UR36, UR36, URZ, UP0 ;  /* 0x0000003f24247287 */ /* 0x000fe40008000000 */
[----:B------:R-:W-:Y:S01]  /*4570*/  ULOP3.LUT UR37, UR37, UR4, URZ, 0x3c, !UPT ;  /* 0x0000000425257292 */ /* 0x000fe2000f8e3c3f */
[----:B--2---:R-:W-:Y:S11]  /*4580*/  @!P0 BRA `(.L_x_3417) ;  /* 0x0000000000048947 */ /* 0x004ff60003800000 */
[----:B------:R-:W-:Y:S01]  /*4590*/  BPT.TRAP 0x1 ;  /* 0x000000040000795c */ /* 0x000fe20000300000 */
.L_x_3417:
[----:B------:R-:W-:Y:S01]  /*45a0*/  ULEA UR4, UR36, UR39, 0x3 ;  /* 0x0000002724047291 */ /* 0x000fe2000f8e183f */
[----:B------:R-:W-:-:S04]  /*45b0*/  MOV R209, UR37 ;  /* 0x0000002500d17c02 */ /* 0x000fc80008000f00 */
[----:B------:R-:W-:-:S04]  /*45c0*/  SHF.L.U32 R209, R209, 0x1f, RZ ;  /* 0x0000001fd1d17819 */ /* 0x000fc800000006ff */
[----:B------:R2:W3:Y:S01]  /*45d0*/  SYNCS.PHASECHK.TRANS64.TRYWAIT P2, [UR4+0x32430], R209 ;  /* 0x032430d1ff0075a7 */ /* 0x0004e20008040144 */
[----:B------:R-:W-:Y:S05]  /*45e0*/  @!P0 BRA `(.L_x_3418) ;  /* 0x0000000000048947 */ /* 0x000fea0003800000 */
[----:B------:R-:W-:Y:S01]  /*45f0*/  BPT.TRAP 0x1 ;  /* 0x000000040000795c */ /* 0x000fe20000300000 */
.L_x_3418:
[----:B---3--:R-:W-:Y:S05]  /*4600*/  @P2 BRA `(.L_x_3419) ;  /* 0x0000000000082947 */ /* 0x008fea0003800000 */
[----:B------:R-:W3:Y:S02]  /*4610*/  SYNCS.PHASECHK.TRANS64.TRYWAIT P2, [UR4+0x32430], R209 ;  /* 0x032430d1ff0075a7 */ /* 0x000ee40008040144 */
[----:B---3--:R-:W-:Y:S05]  /*4620*/  @!P2 BRA `(.L_x_3420) ;  /* 0x000000ac0078a947 */ /* 0x008fea0003800000 */
.L_x_3419:
[----:B------:R-:W-:Y:S01]  /*4630*/  R2UR UR56, R200 ;  /* 0x00000000c83872ca */ /* 0x000fe200000e0000 */
[----:B------:R-:W-:Y:S01]  /*4640*/  UIMAD UR5, UR36, 0x300, UR38 ;  /* 0x00000300240578a4 */ /* 0x000fe2000f8e0226 */
[----:B------:R-:W-:Y:S01]  /*4650*/  R2UR UR57, R201 ;  /* 0x00000000c93972ca */ /* 0x000fe200000e0000 */
[----:B-1-3--:R-:W-:Y:S01]  /*4660*/  WARPGROUP.ARRIVE ;  /* 0x00000000000079c5 */ /* 0x00afe20000000000 */
        /* <DEDUP_REMOVED lines=27> */
.L_x_3421:
[----:B------:R1:W3:Y:S01]  /*4820*/  SYNCS.PHASECHK.TRANS64.TRYWAIT P2, [UR4+0x32450], R209 ;  /* 0x032450d1ff0075a7 */ /* 0x0002e20008040144 */
[----:B------:R-:W-:Y:S05]  /*4830*/  @!P0 BRA `(.L_x_3422) ;  /* 0x0000000000048947 */ /* 0x000fea0003800000 */
[----:B------:R-:W-:Y:S01]  /*4840*/  BPT.TRAP 0x1 ;  /* 0x000000040000795c */ /* 0x000fe20000300000 */
.L_x_3422:
[----:B---3--:R-:W-:Y:S05]  /*4850*/  @P2 BRA `(.L_x_3423) ;  /* 0x0000000000082947 */ /* 0x008fea0003800000 */
[----:B------:R-:W3:Y:S02]  /*4860*/  SYNCS.PHASECHK.TRANS64.TRYWAIT P2, [UR4+0x32450], R209 ;  /* 0x032450d1ff0075a7 */ /* 0x000ee40008040144 */
[----:B---3--:R-:W-:Y:S05]  /*4870*/  @!P2 BRA `(.L_x_3424) ;  /* 0x000000a800fca947 */ /* 0x008fea0003800000 */
.L_x_3423:
[----:B------:R-:W-:Y:S01]  /*4880*/  R2UR UR56, R16 ;  /* 0x00000000103872ca */ /* 0x000fe200000e0000 */
[----:B------:R-:W-:Y:S01]  /*4890*/  UIMAD UR5, UR36, 0xc00, UR6 ;  /* 0x00000c00240578a4 */ /* 0x000fe2000f8e0206 */
[----:B------:R-:W-:Y:S01]  /*48a0*/  R2UR UR57, R17 ;  /* 0x00000000113972ca */ /* 0x000fe200000e0000 */
[----:B------:R-:W-:Y:S01]  /*48b0*/  WARPGROUP.ARRIVE ;  /* 0x00000000000079c5 */ /* 0x000fe20000000000 */
[----:B------:R-:W-:Y:S01]  /*48c0*/  UMOV UR59, 0x40000040 ;  /* 0x40000040003b7882 */ /* 0x000fe20000000000 */
[----:B------:R-:W-:-:S04]  /*48d0*/  UIADD3 UR10, UR5, 0x304, URZ ;  /* 0x00000304050a7890 */ /* 0x000fc8000fffe03f */
[----:B------:R-:W4:Y:S01]  /*48e0*/  S2R R229, SR_TID.X ;  /* 0x0000000000e57919 */ /* 0x000f220000002100 */
        /* <DEDUP_REMOVED lines=23> */
[----:B----4-:R-:W-:Y:S01]  /*4a60*/  SHF.R.U32.HI R229, RZ, 0x7, R229 ;  /* 0x00000007ffe57819 */ /* 0x010fe200000116e5 */
        /* <DEDUP_REMOVED lines=35> */
[----:B------:R-:W-:Y:S01]  /*4ca0*/  ULDC UR5, c[0x0][0xad0] ;  /* 0x0002b40000057ab9 */ /* 0x000fe20000000800 */
[----:B------:R-:W-:Y:S02]  /*4cb0*/  WARPGROUP.DEPBAR.LE gsb0, 0x0 ;  /* 0x00008000000079c5 */ /* 0x000fe40000010000 */
[----:B------:R-:W-:-:S06]  /*4cc0*/  WARPGROUP.ARRIVE ;  /* 0x00000000000079c5 */ /* 0x000fcc0000000000 */
[----:B------:R-:W-:Y:S01]  /*4cd0*/  HGMMA.64x96x16.F32 R152, gdesc[UR8], R152, gsb0 ;  /* 0x01600000089879f0 */ /* 0x000fe20008000898 */
[----:B------:R-:W-:Y:S02]  /*4ce0*/  ULDC.64 UR10, c[0x0][0x3f8] ;  /* 0x0000fe00000a7ab9 */ /* 0x000fe40000000a00 */
[----:B------:R-:W-:-:S03]  /*4cf0*/  UISETP.NE.U32.AND UP0, UPT, UR10, URZ, UPT ;  /* 0x0000003f0a00728c */ /* 0x000fc6000bf05070 */
[----:B------:R-:W-:Y:S01]  /*4d00*/  ULDC UR10, c[0x0][0x404] ;  /* 0x00010100000a7ab9 */ /* 0x000fe20000000800 */
[----:B------:R-:W-:-:S03]  /*4d10*/  UISETP.NE.AND.EX UP0, UPT, UR11, URZ, UPT, UP0 ;  /* 0x0000003f0b00728c */ /* 0x000fc6000bf05300 */
[----:B------:R-:W-:Y:S01]  /*4d20*/  UMOV UR11, 0x40000040 ;  /* 0x40000040000b7882 */ /* 0x000fe20000000000 */
[----:B------:R-:W-:Y:S01]  /*4d30*/  USEL UR10, UR10, 0x1, UP0 ;  /* 0x000000010a0a7887 */ /* 0x000fe20008000000 */
        /* <DEDUP_REMOVED lines=29> */
[----:B---3--:R-:W-:Y:S01]  /*4f10*/  FMUL.FTZ R210, R152, UR5 ;  /* 0x0000000598d27c20 */ /* 0x008fe20008410000 */
[----:B------:R-:W3:Y:S01]  /*4f20*/  LDC R165, c[0x0][0x2e0] ;  /* 0x0000b800ffa57b82 */ /* 0x000ee20000000800 */
[----:B------:R-:W-:Y:S01]  /*4f30*/  FMUL.FTZ R152, R154, UR5 ;  /* 0x000000059a987c20 */ /* 0x000fe20008410000 */
[----:B------:R-:W-:Y:S01]  /*4f40*/  FMUL.FTZ R154, R158, UR5 ;  /* 0x000000059e9a7c20 */ /* 0x000fe20008410000 */
[----:B------:R-:W-:Y:S01]  /*4f50*/  FMUL.FTZ R158, R163, UR5 ;  /* 0x00000005a39e7c20 */ /* 0x000fe20008410000 */
[----:B------:R-:W-:-:S02]  /*4f60*/  IMAD R163, R13, -0x60, R223 ;  /* 0xffffffa00da37824 */ /* 0x000fc400078e02df */
[----:B------:R-:W-:Y:S01]  /*4f70*/  FMUL.FTZ R213, R160, UR5 ;  /* 0x00000005a0d57c20 */ /* 0x000fe20008410000 */
[----:B------:R-:W-:Y:S01]  /*4f80*/  FMUL.FTZ R160, R164, UR5 ;  /* 0x00000005a4a07c20 */ /* 0x000fe20008410000 */
[----:B-12---:R-:W-:Y:S01]  /*4f90*/  FMUL.FTZ R209, R153, UR5 ;  /* 0x0000000599d17c20 */ /* 0x006fe20008410000 */
[----:B------:R-:W-:Y:S02]  /*4fa0*/  VIADD R164, R163, 0x1 ;  /* 0x00000001a3a47836 */ /* 0x000fe40000000000 */
        /* <DEDUP_REMOVED lines=15> */
[----:B---3--:R-:W-:Y:S01]  /*50a0*/  IMAD R164, R165, UR10, R164 ;  /* 0x0000000aa5a47c24 */ /* 0x008fe2000f8e02a4 */
[----:B------:R-:W-:Y:S01]  /*50b0*/  ULDC UR10, c[0x0][0x288] ;  /* 0x0000a200000a7ab9 */ /* 0x000fe20000000800 */
[----:B------:R-:W-:Y:S01]  /*50c0*/  FMUL.FTZ R180, R181, UR5 ;  /* 0x00000005b5b47c20 */ /* 0x000fe20008410000 */
[----:B------:R-:W-:Y:S01]  /*50d0*/  FMUL.FTZ R174, R176, UR5 ;  /* 0x00000005b0ae7c20 */ /* 0x000fe20008410000 */
[----:B------:R-:W-:Y:S01]  /*50e0*/  VIADD R165, R164, -UR10 ;  /* 0x8000000aa4a57c36 */ /* 0x000fe20008000000 */
[----:B------:R-:W3:Y:S01]  /*50f0*/  MUFU.TANH R211, R211 ;  /* 0x000000d300d37308 */ /* 0x000ee20000002400 */
[----:B------:R-:W-:Y:S01]  /*5100*/  FMUL.FTZ R221, R177, UR5 ;  /* 0x00000005b1dd7c20 */ /* 0x000fe20008410000 */
[----:B------:R-:W-:Y:S01]  /*5110*/  FMUL.FTZ R181, R184, UR5 ;  /* 0x00000005b8b57c20 */ /* 0x000fe20008410000 */
[----:B------:R-:W-:-:S02]  /*5120*/  IMAD R164, R224, -0x2, R165 ;  /* 0xfffffffee0a47824 */ /* 0x000fc400078e02a5 */
[----:B------:R-:W-:Y:S01]  /*5130*/  FMUL.FTZ R161, R166, UR5 ;  /* 0x00000005a6a17c20 */ /* 0x000fe20008410000 */
[----:B------:R-:W-:Y:S01]  /*5140*/  FMUL.FTZ R185, R185, UR5 ;  /* 0x00000005b9b97c20 */ /* 0x000fe20008410000 */
[----:B------:R-:W-:Y:S01]  /*5150*/  FMUL.FTZ R177, R183, UR5 ;  /* 0x00000005b7b17c20 */ /* 0x000fe20008410000 */
[----:B------:R-:W-:Y:S01]  /*5160*/  IMAD.IADD R175, R225, 0x1, R164 ;  /* 0x00000001e1af7824 */ /* 0x000fe200078e02a4 */
[----:B------:R-:W-:Y:S01]  /*5170*/  MUFU.TANH R157, R157 ;  /* 0x0000009d009d7308 */ /* 0x000fe20000002400 */
[----:B------:R-:W-:Y:S01]  /*5180*/  FMUL.FTZ R164, R188, UR5 ;  /* 0x00000005bca47c20 */ /* 0x000fe20008410000 */
[----:B------:R-:W-:Y:S01]  /*5190*/  FMUL.FTZ R183, R189, UR5 ;  /* 0x00000005bdb77c20 */ /* 0x000fe20008410000 */
[----:B------:R-:W-:Y:S01]  /*51a0*/  FMUL.FTZ R156, R162, UR5 ;  /* 0x00000005a29c7c20 */ /* 0x000fe20008410000 */
[----:B------:R-:W-:Y:S01]  /*51b0*/  ISETP.GT.AND P5, PT, R175, 0x1, PT ;  /* 0x00000001af00780c */ /* 0x000fe20003fa4270 */
[----:B------:R-:W-:Y:S01]  /*51c0*/  FMUL.FTZ R162, R167, UR5 ;  /* 0x00000005a7a27c20 */ /* 0x000fe20008410000 */
[C---:B------:R-:W-:Y:S01]  /*51d0*/  ISETP.GT.AND P6, PT, R175.reuse, RZ, PT ;  /* 0x000000ffaf00720c */ /* 0x040fe20003fc4270 */
[----:B------:R-:W-:Y:S01]  /*51e0*/  FMUL.FTZ R228, R196, UR5 ;  /* 0x00000005c4e47c20 */ /* 0x000fe20008410000 */
[----:B------:R-:W4:Y:S01]  /*51f0*/  MUFU.TANH R160, R160 ;  /* 0x000000a000a07308 */ /* 0x000f220000002400 */
[----:B------:R-:W-:Y:S01]  /*5200*/  ISETP.GT.AND P2, PT, R175, 0x8, PT ;  /* 0x00000008af00780c */ /* 0x000fe20003f44270 */
[----:B------:R-:W-:Y:S01]  /*5210*/  FMUL.FTZ R184, R192, UR5 ;  /* 0x00000005c0b87c20 */ /* 0x000fe20008410000 */
[----:B-1----:R-:W-:Y:S01]  /*5220*/  FSEL R166, R209, -INF , P5 ;  /* 0xff800000d1a67808 */ /* 0x002fe20002800000 */
[----:B------:R-:W-:Y:S01]  /*5230*/  FMUL.FTZ R214, R170, UR5 ;  /* 0x00000005aad67c20 */ /* 0x000fe20008410000 */
[----:B------:R-:W-:Y:S01]  /*5240*/  ISETP.GT.AND P4, PT, R175, 0x9, PT ;  /* 0x00000009af00780c */ /* 0x000fe20003f84270 */
[----:B------:R-:W-:Y:S01]  /*5250*/  FMUL.FTZ R170, R191, UR5 ;  /* 0x00000005bfaa7c20 */ /* 0x000fe20008410000 */
[C---:B------:R-:W-:Y:S01]  /*5260*/  ISETP.GT.AND P5, PT, R175.reuse, 0x18, PT ;  /* 0x00000018af00780c */ /* 0x040fe20003fa4270 */
[----:B------:R-:W1:Y:S01]  /*5270*/  MUFU.TANH R213, R213 ;  /* 0x000000d500d57308 */ /* 0x000e620000002400 */
[----:B------:R-:W-:Y:S01]  /*5280*/  ISETP.GT.AND P3, PT, R175, 0x10, PT ;  /* 0x00000010af00780c */ /* 0x000fe20003f64270 */
[----:B------:R-:W-:Y:S01]  /*5290*/  FMUL.FTZ R222, R193, UR5 ;  /* 0x00000005c1de7c20 */ /* 0x000fe20008410000 */
[----:B--2---:R-:W-:Y:S01]  /*52a0*/  FSEL R167, R210, -INF , P6 ;  /* 0xff800000d2a77808 */ /* 0x004fe20003000000 */
[----:B------:R-:W-:Y:S01]  /*52b0*/  FMUL.FTZ R176, R194, UR5 ;  /* 0x00000005c2b07c20 */ /* 0x000fe20008410000 */
[----:B---3--:R-:W-:Y:S01]  /*52c0*/  FSEL R165, R211, -INF , P2 ;  /* 0xff800000d3a57808 */ /* 0x008fe20001000000 */
[----:B------:R-:W-:Y:S01]  /*52d0*/  FMUL.FTZ R215, R171, UR5 ;  /* 0x00000005abd77c20 */ /* 0x000fe20008410000 */
[----:B------:R-:W-:Y:S01]  /*52e0*/  ISETP.GT.AND P6, PT, R175, 0x11, PT ;  /* 0x00000011af00780c */ /* 0x000fe20003fc4270 */
[----:B------:R-:W2:Y:S01]  /*52f0*/  MUFU.TANH R159, R159 ;  /* 0x0000009f009f7308 */ /* 0x000ea20000002400 */
[----:B----4-:R-:W-:Y:S01]  /*5300*/  FSEL R211, R160, -INF , P5 ;  /* 0xff800000a0d37808 */ /* 0x010fe20002800000 */
[----:B------:R-:W-:Y:S01]  /*5310*/  FMUL.FTZ R179, R179, UR5 ;  /* 0x00000005b3b37c20 */ /* 0x000fe20008410000 */
[C---:B------:R-:W-:Y:S01]  /*5320*/  ISETP.GT.AND P2, PT, R175.reuse, 0x19, PT ;  /* 0x00000019af00780c */ /* 0x040fe20003f44270 */
[----:B------:R-:W-:Y:S01]  /*5330*/  FMUL.FTZ R171, R186, UR5 ;  /* 0x00000005baab7c20 */ /* 0x000fe20008410000 */
[----:B------:R-:W-:Y:S01]  /*5340*/  ISETP.GT.AND P5, PT, R175, 0x29, PT ;  /* 0x00000029af00780c */ /* 0x000fe20003fa4270 */
[----:B------:R-:W-:Y:S01]  /*5350*/  FMUL.FTZ R169, R198, UR5 ;  /* 0x00000005c6a97c20 */ /* 0x000fe20008410000 */
[----:B------:R-:W-:Y:S01]  /*5360*/  FMUL.FTZ R182, R182, UR5 ;  /* 0x00000005b6b67c20 */ /* 0x000fe20008410000 */
[----:B------:R-:W3:Y:S01]  /*5370*/  MUFU.TANH R212, R212 ;  /* 0x000000d400d47308 */ /* 0x000ee20000002400 */
[----:B-1----:R-:W-:Y:S01]  /*5380*/  FSEL R213, R213, -INF , P3 ;  /* 0xff800000d5d57808 */ /* 0x002fe20001800000 */
[----:B------:R-:W-:Y:S01]  /*5390*/  FMUL.FTZ R187, R187, UR5 ;  /* 0x00000005bbbb7c20 */ /* 0x000fe20008410000 */
[----:B------:R-:W-:Y:S01]  /*53a0*/  ISETP.GT.AND P3, PT, R175, 0x21, PT ;  /* 0x00000021af00780c */ /* 0x000fe20003f64270 */
[----:B------:R-:W-:Y:S01]  /*53b0*/  FMUL.FTZ R190, R190, UR5 ;  /* 0x00000005bebe7c20 */ /* 0x000fe20008410000 */
[----:B------:R-:W-:Y:S01]  /*53c0*/  FMUL.FTZ R168, R199, UR5 ;  /* 0x00000005c7a87c20 */ /* 0x000fe20008410000 */
[----:B------:R-:W-:Y:S01]  /*53d0*/  FMUL.FTZ R195, R195, UR5 ;  /* 0x00000005c3c37c20 */ /* 0x000fe20008410000 */
[----:B------:R-:W-:Y:S01]  /*53e0*/  FMUL.FTZ R197, R197, UR5 ;  /* 0x00000005c5c57c20 */ /* 0x000fe20008410000 */
[----:B------:R-:W-:Y:S01]  /*53f0*/  MUFU.TANH R218, R218 ;  /* 0x000000da00da7308 */ /* 0x000fe20000002400 */
[----:B--2---:R-:W-:-:S02]  /*5400*/  FSEL R210, R159, -INF , P6 ;  /* 0xff8000009fd27808 */ /* 0x004fc40003000000 */
[----:B------:R-:W-:-:S05]  /*5410*/  ISETP.GT.AND P6, PT, R175, 0x28, PT ;  /* 0x00000028af00780c */ /* 0x000fca0003fc4270 */
[----:B------:R-:W1:Y:S01]  /*5420*/  MUFU.TANH R173, R173 ;  /* 0x000000ad00ad7308 */ /* 0x000e620000002400 */
[----:B---3--:R-:W-:Y:S02]  /*5430*/  FSEL R212, R212, -INF , P2 ;  /* 0xff800000d4d47808 */ /* 0x008fe40001000000 */
[----:B------:R-:W-:-:S05]  /*5440*/  ISETP.GT.AND P2, PT, R175, 0x30, PT ;  /* 0x00000030af00780c */ /* 0x000fca0003f44270 */
[----:B------:R-:W2:Y:S08]  /*5450*/  MUFU.TANH R220, R220 ;  /* 0x000000dc00dc7308 */ /* 0x000eb00000002400 */
[----:B------:R-:W3:Y:S01]  /*5460*/  MUFU.TANH R172, R172 ;  /* 0x000000ac00ac7308 */ /* 0x000ee20000002400 */
[----:B-1----:R-:W-:Y:S02]  /*5470*/  FSEL R194, R173, -INF , P5 ;  /* 0xff800000adc27808 */ /* 0x002fe40002800000 */
[----:B------:R-:W-:-:S05]  /*5480*/  ISETP.GT.AND P5, PT, R175, 0x40, PT ;  /* 0x00000040af00780c */ /* 0x000fca0003fa4270 */
[----:B------:R-:W1:Y:S01]  /*5490*/  MUFU.TANH R174, R174 ;  /* 0x000000ae00ae7308 */ /* 0x000e620000002400 */
[----:B--2---:R-:W-:Y:S02]  /*54a0*/  FSEL R192, R220, -INF , P3 ;  /* 0xff800000dcc07808 */ /* 0x004fe40001800000 */
[----:B------:R-:W-:-:S05]  /*54b0*/  ISETP.GT.AND P3, PT, R175, 0x38, PT ;  /* 0x00000038af00780c */ /* 0x000fca0003f64270 */
[----:B------:R-:W-:Y:S01]  /*54c0*/  MUFU.TANH R221, R221 ;  /* 0x000000dd00dd7308 */ /* 0x000fe20000002400 */
[----:B---3--:R-:W-:Y:S02]  /*54d0*/  FSEL R193, R172, -INF , P6 ;  /* 0xff800000acc17808 */ /* 0x008fe40003000000 */
[----:B------:R-:W-:-:S05]  /*54e0*/  ISETP.GT.AND P6, PT, R175, 0x39, PT ;  /* 0x00000039af00780c */ /* 0x000fca0003fc4270 */
[----:B------:R-:W2:Y:S01]  /*54f0*/  MUFU.TANH R181, R181 ;  /* 0x000000b500b57308 */ /* 0x000ea20000002400 */
[----:B-1----:R-:W-:Y:S02]  /*5500*/  FSEL R186, R174, -INF , P2 ;  /* 0xff800000aeba7808 */ /* 0x002fe40001000000 */
[----:B------:R-:W-:-:S05]  /*5510*/  ISETP.GT.AND P2, PT, R175, 0x41, PT ;  /* 0x00000041af00780c */ /* 0x000fca0003f44270 */
[----:B------:R-:W-:Y:S08]  /*5520*/  MUFU.TANH R178, R178 ;  /* 0x000000b200b27308 */ /* 0x000ff00000002400 */
[----:B------:R-:W1:Y:S01]  /*5530*/  MUFU.TANH R180, R180 ;  /* 0x000000b400b47308 */ /* 0x000e620000002400 */
[----:B--2---:R-:W-:Y:S02]  /*5540*/  FSEL R172, R181, -INF , P5 ;  /* 0xff800000b5ac7808 */ /* 0x004fe40002800000 */
[----:B------:R-:W-:-:S02]  /*5550*/  FMNMX.FTZ R181, R167, R208, !PT ;  /* 0x000000d0a7b57209 */ /* 0x000fc40007810000 */
[----:B------:R-:W-:-:S03]  /*5560*/  ISETP.GT.AND P5, PT, R175, 0x51, PT ;  /* 0x00000051af00780c */ /* 0x000fc60003fa4270 */
[----:B------:R1:W2:Y:S08]  /*5570*/  MUFU.TANH R188, R185 ;  /* 0x000000b900bc7308 */ /* 0x0002b00000002400 */
[----:B------:R3:W4:Y:S01]  /*5580*/  MUFU.TANH R189, R164 ;  /* 0x000000a400bd7308 */ /* 0x0007220000002400 */
[----:B-1----:R-:W-:Y:S02]  /*5590*/  FSEL R185, R180, -INF , P6 ;  /* 0xff800000b4b97808 */ /* 0x002fe40003000000 */
[----:B------:R-:W-:-:S05]  /*55a0*/  ISETP.GT.AND P6, PT, R175, 0x50, PT ;  /* 0x00000050af00780c */ /* 0x000fca0003fc4270 */
[----:B------:R1:W-:Y:S01]  /*55b0*/  MUFU.TANH R196, R183 ;  /* 0x000000b700c47308 */ /* 0x0003e20000002400 */
[----:B---3--:R-:W-:Y:S02]  /*55c0*/  FSEL R164, R157, -INF , P4 ;  /* 0xff8000009da47808 */ /* 0x008fe40002000000 */
[C---:B------:R-:W-:Y:S02]  /*55d0*/  ISETP.GT.AND P4, PT, R175.reuse, 0x20, PT ;  /* 0x00000020af00780c */ /* 0x040fe40003f84270 */
[----:B--2---:R-:W-:Y:S02]  /*55e0*/  FSEL R173, R188, -INF , P2 ;  /* 0xff800000bcad7808 */ /* 0x004fe40001000000 */
[----:B------:R-:W-:Y:S01]  /*55f0*/  FSEL R191, R218, -INF , P4 ;  /* 0xff800000dabf7808 */ /* 0x000fe20002000000 */
[----:B------:R-:W-:Y:S01]  /*5600*/  MUFU.TANH R152, R152 ;  /* 0x0000009800987308 */ /* 0x000fe20000002400 */
[C---:B------:R-:W-:Y:S02]  /*5610*/  ISETP.GT.AND P4, PT, R175.reuse, 0x31, PT ;  /* 0x00000031af00780c */ /* 0x040fe40003f84270 */
[----:B------:R-:W-:-:S02]  /*5620*/  ISETP.GT.AND P2, PT, R175, 0x58, PT ;  /* 0x00000058af00780c */ /* 0x000fc40003f44270 */
[----:B-1----:R-:W-:Y:S02]  /*5630*/  FSEL R183, R221, -INF , P4 ;  /* 0xff800000ddb77808 */ /* 0x002fe40002000000 */
[----:B------:R-:W-:Y:S01]  /*5640*/  ISETP.GT.AND P4, PT, R175, 0x48, PT ;  /* 0x00000048af00780c */ /* 0x000fe20003f84270 */
[----:B------:R1:W2:Y:S03]  /*5650*/  MUFU.TANH R157, R184 ;  /* 0x000000b8009d7308 */ /* 0x0002a60000002400 */
[----:B----4-:R-:W-:Y:S02]  /*5660*/  FSEL R174, R189, -INF , P4 ;  /* 0xff800000bdae7808 */ /* 0x010fe40002000000 */
[----:B------:R-:W-:-:S03]  /*5670*/  ISETP.GT.AND P4, PT, R175, 0x59, PT ;  /* 0x00000059af00780c */ /* 0x000fc60003f84270 */
[----:B------:R-:W-:Y:S01]  /*5680*/  MUFU.TANH R156, R156 ;  /* 0x0000009c009c7308 */ /* 0x000fe20000002400 */
[----:B-1----:R-:W-:Y:S02]  /*5690*/  FSEL R184, R178, -INF , P3 ;  /* 0xff800000b2b87808 */ /* 0x002fe40001800000 */
[----:B------:R-:W-:Y:S02]  /*56a0*/  ISETP.GT.AND P3, PT, R175, 0x49, PT ;  /* 0x00000049af00780c */ /* 0x000fe40003f64270 */
[----:B------:R-:W-:-:S03]  /*56b0*/  FMNMX.FTZ R178, R166, R181, !PT ;  /* 0x000000b5a6b27209 */ /* 0x000fc60007810000 */
[----:B------:R-:W1:Y:S01]  /*56c0*/  MUFU.TANH R222, R222 ;  /* 0x000000de00de7308 */ /* 0x000e620000002400 */
[----:B------:R-:W-:Y:S02]  /*56d0*/  FMNMX.FTZ R181, R165, R178, !PT ;  /* 0x000000b2a5b57209 */ /* 0x000fe40007810000 */
[----:B--2---:R-:W-:Y:S02]  /*56e0*/  FSEL R160, R157, -INF , P6 ;  /* 0xff8000009da07808 */ /* 0x004fe40003000000 */
[----:B------:R-:W-:-:S03]  /*56f0*/  FMNMX.FTZ R178, R164, R181, !PT ;  /* 0x000000b5a4b27209 */ /* 0x000fc60007810000 */
[----:B------:R-:W2:Y:S01]  /*5700*/  MUFU.TANH R153, R153 ;  /* 0x0000009900997308 */ /* 0x000ea20000002400 */
[----:B------:R-:W-:-:S04]  /*5710*/  FMNMX.FTZ R181, R213, R178, !PT ;  /* 0x000000b2d5b57209 */ /* 0x000fc80007810000 */
[----:B------:R-:W-:-:S03]  /*5720*/  FMNMX.FTZ R178, R210, R181, !PT ;  /* 0x000000b5d2b27209 */ /* 0x000fc60007810000 */
[----:B------:R3:W-:Y:S01]  /*5730*/  MUFU.TANH R198, R179 ;  /* 0x000000b300c67308 */ /* 0x0007e20000002400 */
[----:B-1----:R-:W-:Y:S02]  /*5740*/  FSEL R157, R222, -INF , P5 ;  /* 0xff800000de9d7808 */ /* 0x002fe40002800000 */
[----:B------:R-:W-:-:S05]  /*5750*/  FMNMX.FTZ R189, R211, R178, !PT ;  /* 0x000000b2d3bd7209 */ /* 0x000fca0007810000 */
[----:B------:R-:W1:Y:S01]  /*5760*/  MUFU.TANH R159, R228 ;  /* 0x000000e4009f7308 */ /* 0x000e620000002400 */
[----:B---3--:R-:W-:Y:S02]  /*5770*/  IADD3 R179, R175, 0x8, RZ ;  /* 0x00000008afb37810 */ /* 0x008fe40007ffe0ff */
[----:B------:R-:W-:Y:S02]  /*5780*/  FSEL R175, R196, -INF , P3 ;  /* 0xff800000c4af7808 */ /* 0x000fe40001800000 */
[C---:B------:R-:W-:Y:S02]  /*5790*/  ISETP.GT.AND P3, PT, R179.reuse, RZ, PT ;  /* 0x000000ffb300720c */ /* 0x040fe40003f64270 */
[C---:B------:R-:W-:Y:S01]  /*57a0*/  ISETP.GT.AND P6, PT, R179.reuse, 0x1, PT ;  /* 0x00000001b300780c */ /* 0x040fe20003fc4270 */
[----:B------:R-:W3:Y:S01]  /*57b0*/  MUFU.TANH R154, R154 ;  /* 0x0000009a009a7308 */ /* 0x000ee20000002400 */
[----:B------:R-:W-:Y:S02]  /*57c0*/  FSEL R152, R152, -INF , P3 ;  /* 0xff80000098987808 */ /* 0x000fe40001800000 */
[----:B------:R-:W-:-:S02]  /*57d0*/  ISETP.GT.AND P3, PT, R179, 0x10, PT ;  /* 0x00000010b300780c */ /* 0x000fc40003f64270 */
[----:B------:R-:W-:Y:S02]  /*57e0*/  ISETP.GT.AND P5, PT, R179, 0x8, PT ;  /* 0x00000008b300780c */ /* 0x000fe40003fa4270 */
[----:B------:R-:W-:Y:S01]  /*57f0*/  FSEL R218, R156, -INF , P3 ;  /* 0xff8000009cda7808 */ /* 0x000fe20001800000 */
[----:B------:R-:W4:Y:S01]  /*5800*/  MUFU.TANH R155, R155 ;  /* 0x0000009b009b7308 */ /* 0x000f220000002400 */
[----:B--2---:R-:W-:Y:S02]  /*5810*/  FSEL R153, R153, -INF , P6 ;  /* 0xff80000099997808 */ /* 0x004fe40003000000 */
[----:B------:R-:W-:Y:S02]  /*5820*/  FMNMX.FTZ R156, R152, R207, !PT ;  /* 0x000000cf989c7209 */ /* 0x000fe40007810000 */
[----:B-1----:R-:W-:Y:S02]  /*5830*/  FSEL R159, R159, -INF , P2 ;  /* 0xff8000009f9f7808 */ /* 0x002fe40001000000 */
[----:B------:R-:W-:Y:S01]  /*5840*/  ISETP.GT.AND P2, PT, R179, 0x9, PT ;  /* 0x00000009b300780c */ /* 0x000fe20003f44270 */
[----:B------:R-:W1:Y:S01]  /*5850*/  MUFU.TANH R158, R158 ;  /* 0x0000009e009e7308 */ /* 0x000e620000002400 */
[----:B---3--:R-:W-:-:S02]  /*5860*/  FSEL R154, R154, -INF , P5 ;  /* 0xff8000009a9a7808 */ /* 0x008fc40002800000 */
[----:B------:R-:W-:Y:S02]  /*5870*/  FMNMX.FTZ R181, R153, R156, !PT ;  /* 0x0000009c99b57209 */ /* 0x000fe40007810000 */
[C---:B------:R-:W-:Y:S02]  /*5880*/  ISETP.GT.AND P6, PT, R179.reuse, 0x11, PT ;  /* 0x00000011b300780c */ /* 0x040fe40003fc4270 */
[----:B------:R-:W-:Y:S01]  /*5890*/  ISETP.GT.AND P5, PT, R179, 0x18, PT ;  /* 0x00000018b300780c */ /* 0x000fe20003fa4270 */
[----:B------:R-:W2:Y:S01]  /*58a0*/  MUFU.TANH R161, R161 ;  /* 0x000000a100a17308 */ /* 0x000ea20000002400 */
[----:B----4-:R-:W-:Y:S02]  /*58b0*/  FSEL R155, R155, -INF , P2 ;  /* 0xff8000009b9b7808 */ /* 0x010fe40001000000 */
[----:B------:R-:W-:Y:S02]  /*58c0*/  FMNMX.FTZ R156, R154, R181, !PT ;  /* 0x000000b59a9c7209 */ /* 0x000fe40007810000 */
[----:B------:R-:W-:-:S02]  /*58d0*/  ISETP.GT.AND P2, PT, R179, 0x19, PT ;  /* 0x00000019b300780c */ /* 0x000fc40003f44270 */
[C---:B------:R-:W-:Y:S01]  /*58e0*/  ISETP.GT.AND P3, PT, R179.reuse, 0x20, PT ;  /* 0x00000020b300780c */ /* 0x040fe20003f64270 */
[----:B------:R-:W3:Y:S01]  /*58f0*/  MUFU.TANH R162, R162 ;  /* 0x000000a200a27308 */ /* 0x000ee20000002400 */
[----:B-1----:R-:W-:Y:S02]  /*5900*/  FSEL R220, R158, -INF , P6 ;  /* 0xff8000009edc7808 */ /* 0x002fe40003000000 */
[----:B------:R-:W-:Y:S02]  /*5910*/  FMNMX.FTZ R158, R212, R189, !PT ;  /* 0x000000bdd49e7209 */ /* 0x000fe40007810000 */
[----:B------:R-:W-:Y:S02]  /*5920*/  ISETP.GT.AND P6, PT, R179, 0x21, PT ;  /* 0x00000021b300780c */ /* 0x000fe40003fc4270 */
[----:B------:R-:W-:Y:S01]  /*5930*/  FMNMX.FTZ R181, R191, R158, !PT ;  /* 0x0000009ebfb57209 */ /* 0x000fe20007810000 */
[----:B------:R-:W1:Y:S01]  /*5940*/  MUFU.TANH R214, R214 ;  /* 0x000000d600d67308 */ /* 0x000e620000002400 */
[----:B--2---:R-:W-:-:S02]  /*5950*/  FSEL R221, R161, -INF , P5 ;  /* 0xff800000a1dd7808 */ /* 0x004fc40002800000 */
[----:B------:R-:W-:Y:S02]  /*5960*/  FMNMX.FTZ R161, R155, R156, !PT ;  /* 0x0000009c9ba17209 */ /* 0x000fe40007810000 */
[----:B------:R-:W-:Y:S02]  /*5970*/  FMNMX.FTZ R158, R192, R181, !PT ;  /* 0x000000b5c09e7209 */ /* 0x000fe40007810000 */
[----:B------:R-:W-:Y:S01]  /*5980*/  FMNMX.FTZ R161, R218, R161, !PT ;  /* 0x000000a1daa17209 */ /* 0x000fe20007810000 */
[----:B------:R-:W2:Y:S01]  /*5990*/  MUFU.TANH R215, R215 ;  /* 0x000000d700d77308 */ /* 0x000ea20000002400 */
[----:B------:R-:W-:Y:S02]  /*59a0*/  FMNMX.FTZ R181, R193, R158, !PT ;  /* 0x0000009ec1b57209 */ /* 0x000fe40007810000 */
[----:B------:R-:W-:Y:S02]  /*59b0*/  FMNMX.FTZ R156, R220, R161, !PT ;  /* 0x000000a1dc9c7209 */ /* 0x000fe40007810000 */
[----:B---3--:R-:W-:-:S02]  /*59c0*/  FSEL R222, R162, -INF , P2 ;  /* 0xff800000a2de7808 */ /* 0x008fc40001000000 */
[----:B------:R-:W-:Y:S01]  /*59d0*/  FMNMX.FTZ R161, R221, R156, !PT ;  /* 0x0000009cdda17209 */ /* 0x000fe20007810000 */
[----:B------:R-:W3:Y:S01]  /*59e0*/  MUFU.TANH R216, R216 ;  /* 0x000000d800d87308 */ /* 0x000ee20000002400 */
[----:B------:R-:W-:Y:S02]  /*59f0*/  FMNMX.FTZ R181, R194, R181, !PT ;  /* 0x000000b5c2b57209 */ /* 0x000fe40007810000 */
[----:B-1----:R-:W-:Y:S02]  /*5a00*/  FSEL R214, R214, -INF , P3 ;  /* 0xff800000d6d67808 */ /* 0x002fe40001800000 */
[----:B------:R-:W-:Y:S02]  /*5a10*/  FMNMX.FTZ R161, R222, R161, !PT ;  /* 0x000000a1dea17209 */ /* 0x000fe40007810000 */
[----:B------:R-:W-:Y:S01]  /*5a20*/  FMNMX.FTZ R162, R186, R181, !PT ;  /* 0x000000b5baa27209 */ /* 0x000fe20007810000 */
[----:B------:R-:W1:Y:S01]  /*5a30*/  MUFU.TANH R217, R217 ;  /* 0x000000d900d97308 */ /* 0x000e620000002400 */
[----:B------:R-:W-:-:S02]  /*5a40*/  ISETP.GT.AND P5, PT, R179, 0x28, PT ;  /* 0x00000028b300780c */ /* 0x000fc40003fa4270 */
[----:B--2---:R-:W-:Y:S02]  /*5a50*/  FSEL R215, R215, -INF , P6 ;  /* 0xff800000d7d77808 */ /* 0x004fe40003000000 */
[----:B------:R-:W-:Y:S02]  /*5a60*/  FMNMX.FTZ R158, R214, R161, !PT ;  /* 0x000000a1d69e7209 */ /* 0x000fe40007810000 */
[----:B------:R-:W-:Y:S01]  /*5a70*/  FMNMX.FTZ R181, R183, R162, !PT ;  /* 0x000000a2b7b57209 */ /* 0x000fe20007810000 */
[----:B------:R-:W2:Y:S01]  /*5a80*/  MUFU.TANH R163, R163 ;  /* 0x000000a300a37308 */ /* 0x000ea20000002400 */
[----:B------:R-:W-:Y:S02]  /*5a90*/  ISETP.GT.AND P2, PT, R179, 0x29, PT ;  /* 0x00000029b300780c */ /* 0x000fe40003f44270 */
[----:B---3--:R-:W-:Y:S02]  /*5aa0*/  FSEL R216, R216, -INF , P5 ;  /* 0xff800000d8d87808 */ /* 0x008fe40002800000 */
[----:B------:R-:W-:-:S02]  /*5ab0*/  FMNMX.FTZ R161, R215, R158, !PT ;  /* 0x0000009ed7a17209 */ /* 0x000fc40007810000 */
[----:B------:R-:W-:Y:S01]  /*5ac0*/  ISETP.GT.AND P3, PT, R179, 0x30, PT ;  /* 0x00000030b300780c */ /* 0x000fe20003f64270 */
[----:B------:R-:W3:Y:S01]  /*5ad0*/  MUFU.TANH R182, R182 ;  /* 0x000000b600b67308 */ /* 0x000ee20000002400 */
[----:B------:R-:W-:Y:S02]  /*5ae0*/  FMNMX.FTZ R162, R184, R181, !PT ;  /* 0x000000b5b8a27209 */ /* 0x000fe40007810000 */
[----:B-1----:R-:W-:Y:S02]  /*5af0*/  FSEL R217, R217, -INF , P2 ;  /* 0xff800000d9d97808 */ /* 0x002fe40001000000 */
[----:B------:R-:W-:Y:S02]  /*5b00*/  FMNMX.FTZ R158, R216, R161, !PT ;  /* 0x000000a1d89e7209 */ /* 0x000fe40007810000 */
[----:B------:R-:W-:Y:S01]  /*5b10*/  ISETP.GT.AND P6, PT, R179, 0x31, PT ;  /* 0x00000031b300780c */ /* 0x000fe20003fc4270 */
[----:B------:R-:W1:Y:S01]  /*5b20*/  MUFU.TANH R177, R177 ;  /* 0x000000b100b17308 */ /* 0x000e620000002400 */
[----:B--2---:R-:W-:-:S02]  /*5b30*/  FSEL R196, R163, -INF , P3 ;  /* 0xff800000a3c47808 */ /* 0x004fc40001800000 */
[----:B------:R-:W-:Y:S02]  /*5b40*/  FMNMX.FTZ R163, R185, R162, !PT ;  /* 0x000000a2b9a37209 */ /* 0x000fe40007810000 */
[----:B------:R-:W-:Y:S02]  /*5b50*/  FMNMX.FTZ R161, R217, R158, !PT ;  /* 0x0000009ed9a17209 */ /* 0x000fe40007810000 */
[----:B------:R-:W-:Y:S01]  /*5b60*/  FMNMX.FTZ R158, R172, R163, !PT ;  /* 0x000000a3ac9e7209 */ /* 0x000fe20007810000 */
[----:B------:R-:W2:Y:S01]  /*5b70*/  MUFU.TANH R171, R171 ;  /* 0x000000ab00ab7308 */ /* 0x000ea20000002400 */
[----:B------:R-:W-:Y:S02]  /*5b80*/  ISETP.GT.AND P5, PT, R179, 0x38, PT ;  /* 0x00000038b300780c */ /* 0x000fe40003fa4270 */
[----:B------:R-:W-:Y:S02]  /*5b90*/  FSEL R198, R198, -INF , P6 ;  /* 0xff800000c6c67808 */ /* 0x000fe40003000000 */
[----:B------:R-:W-:-:S02]  /*5ba0*/  FMNMX.FTZ R161, R196, R161, !PT ;  /* 0x000000a1c4a17209 */ /* 0x000fc40007810000 */
[----:B------:R-:W-:Y:S01]  /*5bb0*/  FMNMX.FTZ R163, R173, R158, !PT ;  /* 0x0000009eada37209 */ /* 0x000fe20007810000 */
[----:B------:R2:W4:Y:S01]  /*5bc0*/  MUFU.TANH R188, R187 ;  /* 0x000000bb00bc7308 */ /* 0x0005220000002400 */
[C---:B------:R-:W-:Y:S02]  /*5bd0*/  ISETP.GT.AND P2, PT, R179.reuse, 0x39, PT ;  /* 0x00000039b300780c */ /* 0x040fe40003f44270 */
[----:B---3--:R-:W-:Y:S02]  /*5be0*/  FSEL R199, R182, -INF , P5 ;  /* 0xff800000b6c77808 */ /* 0x008fe40002800000 */
[----:B------:R-:W-:Y:S02]  /*5bf0*/  FMNMX.FTZ R158, R198, R161, !PT ;  /* 0x000000a1c69e7209 */ /* 0x000fe40007810000 */
[----:B------:R-:W-:Y:S01]  /*5c00*/  FMNMX.FTZ R162, R174, R163, !PT ;  /* 0x000000a3aea27209 */ /* 0x000fe20007810000 */
[----:B------:R-:W3:Y:S01]  /*5c10*/  MUFU.TANH R189, R190 ;  /* 0x000000be00bd7308 */ /* 0x000ee20000002400 */
[----:B------:R-:W-:-:S02]  /*5c20*/  ISETP.GT.AND P3, PT, R179, 0x40, PT ;  /* 0x00000040b300780c */ /* 0x000fc40003f64270 */
[----:B-1----:R-:W-:Y:S02]  /*5c30*/  FSEL R209, R177, -INF , P2 ;  /* 0xff800000b1d17808 */ /* 0x002fe40001000000 */
[----:B------:R-:W-:Y:S02]  /*5c40*/  FMNMX.FTZ R158, R199, R158, !PT ;  /* 0x0000009ec79e7209 */ /* 0x000fe40007810000 */
[----:B------:R-:W-:Y:S01]  /*5c50*/  FMNMX.FTZ R161, R175, R162, !PT ;  /* 0x000000a2afa17209 */ /* 0x000fe20007810000 */
[----:B------:R-:W1:Y:S01]  /*5c60*/  MUFU.TANH R170, R170 ;  /* 0x000000aa00aa7308 */ /* 0x000e620000002400 */
[----:B------:R-:W-:Y:S02]  /*5c70*/  ISETP.GT.AND P6, PT, R179, 0x41, PT ;  /* 0x00000041b300780c */ /* 0x000fe40003fc4270 */
[----:B--2---:R-:W-:Y:S02]  /*5c80*/  FSEL R187, R171, -INF , P3 ;  /* 0xff800000abbb7808 */ /* 0x004fe40001800000 */
[----:B------:R-:W-:-:S02]  /*5c90*/  FMNMX.FTZ R158, R209, R158, !PT ;  /* 0x0000009ed19e7209 */ /* 0x000fc40007810000 */
[----:B------:R-:W-:Y:S01]  /*5ca0*/  FMNMX.FTZ R162, R160, R161, !PT ;  /* 0x000000a1a0a27209 */ /* 0x000fe20007810000 */
[----:B------:R-:W2:Y:S01]  /*5cb0*/  MUFU.TANH R156, R176 ;  /* 0x000000b0009c7308 */ /* 0x000ea20000002400 */
[----:B------:R-:W-:Y:S02]  /*5cc0*/  ISETP.GT.AND P5, PT, R179, 0x48, PT ;  /* 0x00000048b300780c */ /* 0x000fe40003fa4270 */
[----:B----4-:R-:W-:Y:S02]  /*5cd0*/  FSEL R188, R188, -INF , P6 ;  /* 0xff800000bcbc7808 */ /* 0x010fe40003000000 */
[----:B------:R-:W-:Y:S02]  /*5ce0*/  FMNMX.FTZ R161, R187, R158, !PT ;  /* 0x0000009ebba17209 */ /* 0x000fe40007810000 */
[----:B------:R-:W-:Y:S01]  /*5cf0*/  ISETP.GT.AND P2, PT, R179, 0x49, PT ;  /* 0x00000049b300780c */ /* 0x000fe20003f44270 */
[----:B------:R4:W5:Y:S01]  /*5d00*/  MUFU.TANH R178, R195 ;  /* 0x000000c300b27308 */ /* 0x0009620000002400 */
[----:B---3--:R-:W-:-:S02]  /*5d10*/  FSEL R189, R189, -INF , P5 ;  /* 0xff800000bdbd7808 */ /* 0x008fc40002800000 */
[----:B------:R-:W-:Y:S02]  /*5d20*/  FMNMX.FTZ R158, R188, R161, !PT ;  /* 0x000000a1bc9e7209 */ /* 0x000fe40007810000 */
[----:B------:R-:W-:Y:S02]  /*5d30*/  ISETP.GT.AND P3, PT, R179, 0x50, PT ;  /* 0x00000050b300780c */ /* 0x000fe40003f64270 */
[----:B-1----:R-:W-:Y:S01]  /*5d40*/  FSEL R190, R170, -INF , P2 ;  /* 0xff800000aabe7808 */ /* 0x002fe20001000000 */
[----:B------:R-:W1:Y:S01]  /*5d50*/  MUFU.TANH R169, R169 ;  /* 0x000000a900a97308 */ /* 0x000e620000002400 */
[----:B------:R-:W-:Y:S01]  /*5d60*/  FMNMX.FTZ R161, R189, R158, !PT ;  /* 0x0000009ebda17209 */ /* 0x000fe20007810000 */
[----:B----4-:R-:W3:Y:S01]  /*5d70*/  LDC R195, c[0x0][0xa80] ;  /* 0x0002a000ffc37b82 */ /* 0x010ee20000000800 */
[----:B--2---:R-:W-:Y:S02]  /*5d80*/  FSEL R177, R156, -INF , P3 ;  /* 0xff8000009cb17808 */ /* 0x004fe40001800000 */
[----:B------:R-:W-:-:S02]  /*5d90*/  ISETP.GT.AND P2, PT, R179, 0x51, PT ;  /* 0x00000051b300780c */ /* 0x000fc40003f44270 */
[----:B------:R-:W-:Y:S01]  /*5da0*/  FMNMX.FTZ R156, R190, R161, !PT ;  /* 0x000000a1be9c7209 */ /* 0x000fe20007810000 */
[----:B------:R-:W2:Y:S01]  /*5db0*/  MUFU.TANH R176, R197 ;  /* 0x000000c500b07308 */ /* 0x000ea20000002400 */
[----:B------:R-:W-:Y:S02]  /*5dc0*/  ISETP.GT.AND P3, PT, R179, 0x58, PT ;  /* 0x00000058b300780c */ /* 0x000fe40003f64270 */
[----:B-----5:R-:W-:Y:S02]  /*5dd0*/  FSEL R178, R178, -INF , P2 ;  /* 0xff800000b2b27808 */ /* 0x020fe40001000000 */
[----:B------:R-:W-:Y:S02]  /*5de0*/  FMNMX.FTZ R161, R177, R156, !PT ;  /* 0x0000009cb1a17209 */ /* 0x000fe40007810000 */
[----:B------:R-:W-:Y:S01]  /*5df0*/  FMNMX.FTZ R162, R157, R162, !PT ;  /* 0x000000a29da27209 */ /* 0x000fe20007810000 */
[----:B------:R-:W4:Y:S01]  /*5e00*/  MUFU.TANH R168, R168 ;  /* 0x000000a800a87308 */ /* 0x000f220000002400 */
[----:B------:R-:W-:-:S02]  /*5e10*/  ISETP.GT.AND P2, PT, R179, 0x59, PT ;  /* 0x00000059b300780c */ /* 0x000fc40003f44270 */
[----:B-1----:R-:W-:Y:S01]  /*5e20*/  FSEL R179, R169, -INF , P3 ;  /* 0xff800000a9b37808 */ /* 0x002fe20001800000 */
[----:B------:R-:W-:Y:S01]  /*5e30*/  IMAD.U32 R169, RZ, RZ, UR4 ;  /* 0x00000004ffa97e24 */ /* 0x000fe2000f8e00ff */
[----:B------:R-:W-:Y:S01]  /*5e40*/  FMNMX.FTZ R156, R178, R161, !PT ;  /* 0x000000a1b29c7209 */ /* 0x000fe20007810000 */
[----:B------:R-:W-:Y:S01]  /*5e50*/  UIMAD UR4, UR36, 0xc00, UR7 ;  /* 0x00000c00240478a4 */ /* 0x000fe2000f8e0207 */
[----:B------:R-:W-:Y:S02]  /*5e60*/  FMNMX.FTZ R163, R159, R162, !PT ;  /* 0x000000a29fa37209 */ /* 0x000fe40007810000 */
[----:B--2---:R-:W-:Y:S02]  /*5e70*/  FSEL R176, R176, -INF , P4 ;  /* 0xff800000b0b07808 */ /* 0x004fe40002000000 */
[----:B------:R-:W-:Y:S02]  /*5e80*/  FMNMX.FTZ R161, R179, R156, !PT ;  /* 0x0000009cb3a17209 */ /* 0x000fe40007810000 */
[----:B------:R-:W-:Y:S01]  /*5e90*/  FMNMX.FTZ R163, R176, R163, !PT ;  /* 0x000000a3b0a37209 */ /* 0x000fe20007810000 */
[----:B------:R-:W-:Y:S01]  /*5ea0*/  UMOV UR10, UR4 ;  /* 0x00000004000a7c82 */ /* 0x000fe20008000000 */
[----:B----4-:R-:W-:-:S03]  /*5eb0*/  FSEL R180, R168, -INF , P2 ;  /* 0xff800000a8b47808 */ /* 0x010fc60001000000 */
[----:B------:R-:W1:Y:S01]  /*5ec0*/  SHFL.BFLY PT, R158, R163, 0x2, 0x1f ;  /* 0x0c401f00a39e7f89 */ /* 0x000e6200000e0000 */
[----:B------:R-:W-:-:S05]  /*5ed0*/  FMNMX.FTZ R161, R180, R161, !PT ;  /* 0x000000a1b4a17209 */ /* 0x000fca0007810000 */
[----:B------:R-:W2:Y:S01]  /*5ee0*/  SHFL.BFLY PT, R156, R161, 0x2, 0x1f ;  /* 0x0c401f00a19c7f89 */ /* 0x000ea200000e0000 */
[----:B-1----:R-:W-:-:S05]  /*5ef0*/  FMNMX.FTZ R158, R163, R158, !PT ;  /* 0x0000009ea39e7209 */ /* 0x002fca0007810000 */
[----:B------:R-:W1:Y:S01]  /*5f00*/  SHFL.BFLY PT, R197, R158, 0x1, 0x1f ;  /* 0x0c201f009ec57f89 */ /* 0x000e6200000e0000 */
[----:B--2---:R-:W-:-:S05]  /*5f10*/  FMNMX.FTZ R163, R161, R156, !PT ;  /* 0x0000009ca1a37209 */ /* 0x004fca0007810000 */
[----:B------:R-:W2:Y:S01]  /*5f20*/  SHFL.BFLY PT, R156, R163, 0x1, 0x1f ;  /* 0x0c201f00a39c7f89 */ /* 0x000ea200000e0000 */
[----:B-1----:R-:W-:Y:S02]  /*5f30*/  FMNMX.FTZ R197, R158, R197, !PT ;  /* 0x000000c59ec57209 */ /* 0x002fe40007810000 */
[----:B------:R-:W-:-:S05]  /*5f40*/  IADD3 R158, -R229, 0xb, RZ ;  /* 0x0000000be59e7810 */ /* 0x000fca0007ffe1ff */
[----:B------:R4:W-:Y:S06]  /*5f50*/  BAR.ARV R158, 0x100 ;  /* 0x0004009e0000751d */ /* 0x0009ec0000002000 */
[----:B--2---:R-:W-:Y:S01]  /*5f60*/  FMNMX.FTZ R156, R163, R156, !PT ;  /* 0x0000009ca39c7209 */ /* 0x004fe20007810000 */
[CC--:B---3--:R-:W-:Y:S01]  /*5f70*/  FMUL.FTZ R181, R197.reuse, R195.reuse ;  /* 0x000000c3c5b57220 */ /* 0x0c8fe20000410000 */
[----:B------:R-:W-:Y:S02]  /*5f80*/  FSETP.NEU.FTZ.AND P2, PT, R197, -INF , PT ;  /* 0xff800000c500780b */ /* 0x000fe40003f5d000 */
[C---:B------:R-:W-:Y:S01]  /*5f90*/  FSETP.NEU.FTZ.AND P3, PT, R156.reuse, -INF , PT ;  /* 0xff8000009c00780b */ /* 0x040fe20003f7d000 */
[----:B------:R-:W-:Y:S01]  /*5fa0*/  FMUL.FTZ R182, R156, R195 ;  /* 0x000000c39cb67220 */ /* 0x000fe20000410000 */
[----:B------:R-:W-:-:S04]  /*5fb0*/  FSEL R181, R181, RZ, P2 ;  /* 0x000000ffb5b57208 */ /* 0x000fc80001000000 */
[----:B------:R-:W-:Y:S01]  /*5fc0*/  FSEL R182, R182, RZ, P3 ;  /* 0x000000ffb6b67208 */ /* 0x000fe20001800000 */
[-CC-:B------:R-:W-:Y:S01]  /*5fd0*/  FFMA.FTZ R162, R166, R195.reuse, -R181.reuse ;  /* 0x000000c3a6a27223 */ /* 0x180fe200000108b5 */
[-CC-:B------:R-:W-:Y:S01]  /*5fe0*/  FFMA.FTZ R167, R167, R195.reuse, -R181.reuse ;  /* 0x000000c3a7a77223 */ /* 0x180fe200000108b5 */
[-CC-:B------:R-:W-:Y:S01]  /*5ff0*/  FFMA.FTZ R163, R165, R195.reuse, -R181.reuse ;  /* 0x000000c3a5a37223 */ /* 0x180fe200000108b5 */
[-CC-:B------:R-:W-:Y:S01]  /*6000*/  FFMA.FTZ R164, R164, R195.reuse, -R181.reuse ;  /* 0x000000c3a4a47223 */ /* 0x180fe200000108b5 */
[-CC-:B------:R-:W-:Y:S01]  /*6010*/  FFMA.FTZ R166, R153, R195.reuse, -R182.reuse ;  /* 0x000000c399a67223 */ /* 0x180fe200000108b6 */
[----:B------:R-:W-:Y:S01]  /*6020*/  FSEL R153, R197, RZ, P2 ;  /* 0x000000ffc5997208 */ /* 0x000fe20001000000 */
[----:B------:R1:W-:Y:S01]  /*6030*/  MUFU.EX2 R161, R167 ;  /* 0x000000a700a17308 */ /* 0x0003e20000000800 */
[-CC-:B------:R-:W-:Y:S01]  /*6040*/  FFMA.FTZ R165, R152, R195.reuse, -R182.reuse ;  /* 0x000000c398a57223 */ /* 0x180fe200000108b6 */
[-C--:B------:R-:W-:Y:S01]  /*6050*/  FFMA.FTZ R168, R155, R195.reuse, -R182 ;  /* 0x000000c39ba87223 */ /* 0x080fe200000108b6 */
[-CC-:B------:R-:W-:Y:S01]  /*6060*/  FFMA.FTZ R191, R191, R195.reuse, -R181.reuse ;  /* 0x000000c3bfbf7223 */ /* 0x180fe200000108b5 */
[----:B------:R-:W-:Y:S01]  /*6070*/  FADD.FTZ R152, -R153, R208 ;  /* 0x000000d099987221 */ /* 0x000fe20000010100 */
[-CC-:B------:R-:W-:Y:S01]  /*6080*/  FFMA.FTZ R208, R210, R195.reuse, -R181.reuse ;  /* 0x000000c3d2d07223 */ /* 0x180fe200000108b5 */
[-CC-:B------:R-:W-:Y:S01]  /*6090*/  FFMA.FTZ R210, R211, R195.reuse, -R181.reuse ;  /* 0x000000c3d3d27223 */ /* 0x180fe200000108b5 */
[-C--:B------:R-:W-:Y:S01]  /*60a0*/  FFMA.FTZ R211, R212, R195.reuse, -R181 ;  /* 0x000000c3d4d37223 */ /* 0x080fe200000108b5 */
[-C--:B------:R-:W-:Y:S01]  /*60b0*/  FMUL.FTZ R170, R152, R195.reuse ;  /* 0x000000c398aa7220 */ /* 0x080fe20000410000 */
[-CC-:B-1----:R-:W-:Y:S01]  /*60c0*/  FFMA.FTZ R167, R154, R195.reuse, -R182.reuse ;  /* 0x000000c39aa77223 */ /* 0x182fe200000108b6 */
[----:B------:R-:W-:Y:S01]  /*60d0*/  FSEL R154, R156, RZ, P3 ;  /* 0x000000ff9c9a7208 */ /* 0x000fe20001800000 */
[----:B------:R-:W-:Y:S01]  /*60e0*/  @!P1 VIADD R152, R169, 0x32440 ;  /* 0x00032440a9989836 */ /* 0x000fe20000000000 */
[----:B------:R-:W1:Y:S01]  /*60f0*/  MUFU.EX2 R162, R162 ;  /* 0x000000a200a27308 */ /* 0x000e620000000800 */
[-CC-:B------:R-:W-:Y:S01]  /*6100*/  FFMA.FTZ R212, R218, R195.reuse, -R182.reuse ;  /* 0x000000c3dad47223 */ /* 0x180fe200000108b6 */
[-C--:B------:R-:W-:Y:S01]  /*6110*/  FFMA.FTZ R218, R221, R195.reuse, -R182 ;  /* 0x000000c3ddda7223 */ /* 0x080fe200000108b6 */
[----:B------:R-:W-:Y:S01]  /*6120*/  FADD.FTZ R154, -R154, R207 ;  /* 0x000000cf9a9a7221 */ /* 0x000fe20000010100 */
[----:B------:R-:W-:Y:S01]  /*6130*/  VIADD R207, R229, 0x8 ;  /* 0x00000008e5cf7836 */ /* 0x000fe20000000000 */
[----:B------:R-:W-:Y:S01]  /*6140*/  @!P1 PRMT R152, RZ, 0x654, R152 ;  /* 0x00000654ff989816 */ /* 0x000fe20000000098 */
[-CC-:B------:R-:W-:Y:S01]  /*6150*/  FFMA.FTZ R192, R192, R195.reuse, -R181.reuse ;  /* 0x000000c3c0c07223 */ /* 0x180fe200000108b5 */
[-C--:B------:R-:W-:Y:S01]  /*6160*/  FMUL.FTZ R171, R154, R195.reuse ;  /* 0x000000c39aab7220 */ /* 0x080fe20000410000 */
[----:B------:R-:W2:Y:S01]  /*6170*/  MUFU.EX2 R170, R170 ;  /* 0x000000aa00aa7308 */ /* 0x000ea20000000800 */
[----:B------:R1:W-:Y:S01]  /*6180*/  @!P1 SYNCS.ARRIVE.TRANS64.RED.A1T0 RZ, [R152+URZ], RZ ;  /* 0x000000ff98ff99a7 */ /* 0x0003e2000810043f */
[----:B------:R3:W-:Y:S01]  /*6190*/  BAR.SYNC.DEFER_BLOCKING R207, 0x100 ;  /* 0x000400cf0000751d */ /* 0x0007e20000010000 */
[-CC-:B------:R-:W-:Y:S01]  /*61a0*/  FFMA.FTZ R193, R193, R195.reuse, -R181.reuse ;  /* 0x000000c3c1c17223 */ /* 0x180fe200000108b5 */
[-CC-:B------:R-:W-:Y:S01]  /*61b0*/  FFMA.FTZ R194, R194, R195.reuse, -R181.reuse ;  /* 0x000000c3c2c27223 */ /* 0x180fe200000108b5 */
[-CC-:B------:R-:W-:Y:S01]  /*61c0*/  FFMA.FTZ R214, R214, R195.reuse, -R182.reuse ;  /* 0x000000c3d6d67223 */ /* 0x180fe200000108b6 */
[-CC-:B------:R-:W-:Y:S01]  /*61d0*/  FFMA.FTZ R215, R215, R195.reuse, -R182.reuse ;  /* 0x000000c3d7d77223 */ /* 0x180fe200000108b6 */
[--C-:B------:R-:W-:Y:S01]  /*61e0*/  FFMA.FTZ R216, R216, R195, -R182.reuse ;  /* 0x000000c3d8d87223 */ /* 0x100fe200000108b6 */
[----:B------:R-:W5:Y:S01]  /*61f0*/  MUFU.EX2 R171, R171 ;  /* 0x000000ab00ab7308 */ /* 0x000f620000000800 */
[----:B-1----:R-:W-:Y:S01]  /*6200*/  F2FP.F16.F32.PACK_AB R152, R162, R161 ;  /* 0x000000a1a298723e */ /* 0x002fe200000000ff */
[-CC-:B---3--:R-:W-:Y:S01]  /*6210*/  FFMA.FTZ R207, R213, R195.reuse, -R181.reuse ;  /* 0x000000c3d5cf7223 */ /* 0x188fe200000108b5 */
[-CC-:B------:R-:W-:Y:S01]  /*6220*/  FFMA.FTZ R213, R220, R195.reuse, -R182.reuse ;  /* 0x000000c3dcd57223 */ /* 0x180fe200000108b6 */
[-CC-:B------:R-:W-:Y:S01]  /*6230*/  FFMA.FTZ R220, R222, R195.reuse, -R182.reuse ;  /* 0x000000c3dedc7223 */ /* 0x180fe200000108b6 */
[-CC-:B------:R-:W-:Y:S01]  /*6240*/  FFMA.FTZ R217, R217, R195.reuse, -R182.reuse ;  /* 0x000000c3d9d97223 */ /* 0x180fe200000108b6 */
[-CC-:B------:R-:W-:Y:S01]  /*6250*/  FFMA.FTZ R221, R198, R195.reuse, -R182.reuse ;  /* 0x000000c3c6dd7223 */ /* 0x180fe200000108b6 */
[--C-:B------:R-:W-:Y:S01]  /*6260*/  FFMA.FTZ R198, R199, R195, -R182.reuse ;  /* 0x000000c3c7c67223 */ /* 0x100fe200000108b6 */
[----:B------:R-:W-:Y:S01]  /*6270*/  MUFU.EX2 R163, R163 ;  /* 0x000000a300a37308 */ /* 0x000fe20000000800 */
[-C--:B--2---:R-:W-:Y:S01]  /*6280*/  FMUL.FTZ R24, R24, R170.reuse ;  /* 0x000000aa18187220 */ /* 0x084fe20000410000 */
        /* <DEDUP_REMOVED lines=132> */
[----:B-1----:R-:W-:Y:S01]  /*6ad0*/  F2FP.F16.F32.PACK_AB R154, R164, R163 ;  /* 0x000000a3a49a723e */ /* 0x002fe200000000ff */
[----:B------:R-:W-:Y:S01]  /*6ae0*/  MUFU.EX2 R207, R207 ;  /* 0x000000cf00cf7308 */ /* 0x000fe20000000800 */
[----:B--2---:R-:W-:Y:S01]  /*6af0*/  F2FP.F16.F32.PACK_AB R153, R166, R165 ;  /* 0x000000a5a699723e */ /* 0x004fe200000000ff */
[--C-:B------:R-:W-:Y:S01]  /*6b00*/  FFMA.FTZ R186, R186, R195, -R181.reuse ;  /* 0x000000c3baba7223 */ /* 0x100fe200000108b5 */
[----:B---3--:R-:W-:Y:S01]  /*6b10*/  F2FP.F16.F32.PACK_AB R155, R168, R167 ;  /* 0x000000a7a89b723e */ /* 0x008fe200000000ff */
[-CC-:B------:R-:W-:Y:S01]  /*6b20*/  FFMA.FTZ R183, R183, R195.reuse, -R181.reuse ;  /* 0x000000c3b7b77223 */ /* 0x180fe200000108b5 */
[-CC-:B------:R-:W-:Y:S01]  /*6b30*/  FFMA.FTZ R184, R184, R195.reuse, -R181.reuse ;  /* 0x000000c3b8b87223 */ /* 0x180fe200000108b5 */
[-CC-:B------:R-:W-:Y:S01]  /*6b40*/  FFMA.FTZ R185, R185, R195.reuse, -R181.reuse ;  /* 0x000000c3b9b97223 */ /* 0x180fe200000108b5 */
[----:B------:R-:W-:Y:S01]  /*6b50*/  WARPGROUP.ARRIVE ;  /* 0x00000000000079c5 */ /* 0x000fe20000000000 */
[----:B------:R-:W1:Y:S01]  /*6b60*/  MUFU.EX2 R208, R208 ;  /* 0x000000d000d07308 */ /* 0x000e620000000800 */
[-CC-:B------:R-:W-:Y:S01]  /*6b70*/  FFMA.FTZ R196, R196, R195.reuse, -R182.reuse ;  /* 0x000000c3c4c47223 */ /* 0x180fe200000108b6 */
[-CC-:B------:R-:W-:Y:S01]  /*6b80*/  FFMA.FTZ R199, R209, R195.reuse, -R182.reuse ;  /* 0x000000c3d1c77223 */ /* 0x180fe200000108b6 */
[-CC-:B------:R-:W-:Y:S01]  /*6b90*/  FFMA.FTZ R172, R172, R195.reuse, -R181.reuse ;  /* 0x000000c3acac7223 */ /* 0x180fe200000108b5 */
[-CC-:B------:R-:W-:Y:S01]  /*6ba0*/  FFMA.FTZ R173, R173, R195.reuse, -R181.reuse ;  /* 0x000000c3adad7223 */ /* 0x180fe200000108b5 */
[----:B------:R-:W-:Y:S01]  /*6bb0*/  HGMMA.64x256x16.F32 R24, R152, gdesc[UR8].tnspB, R24, gsb0 ;  /* 0x43e0000898187df0 */ /* 0x000fe20008000818 */
[----:B------:R-:W-:Y:S01]  /*6bc0*/  UIADD3 UR10, UR4, 0x80, URZ ;  /* 0x00000080040a7890 */ /* 0x000fe2000fffe03f */
[-CC-:B------:R-:W-:Y:S01]  /*6bd0*/  FFMA.FTZ R174, R174, R195.reuse, -R181.reuse ;  /* 0x000000c3aeae7223 */ /* 0x180fe200000108b5 */
[----:B------:R-:W-:Y:S01]  /*6be0*/  MUFU.EX2 R210, R210 ;  /* 0x000000d200d27308 */ /* 0x000fe20000000800 */
[----:B------:R-:W-:Y:S01]  /*6bf0*/  UMOV UR11, 0x40000040 ;  /* 0x40000040000b7882 */ /* 0x000fe20000000000 */
        /* <DEDUP_REMOVED lines=14> */
[----:B------:R-:W-:Y:S01]  /*6ce0*/  MUFU.EX2 R212, R212 ;  /* 0x000000d400d47308 */ /* 0x000fe20000000800 */
[----:B------:R-:W-:Y:S01]  /*6cf0*/  FFMA.FTZ R161, R170, R12, R161 ;  /* 0x0000000caaa17223 */ /* 0x000fe200000100a1 */
[----:B------:R-:W-:Y:S01]  /*6d00*/  FFMA.FTZ R165, R171, R0, R165 ;  /* 0x00000000aba57223 */ /* 0x000fe200000100a5 */
[C---:B------:R-:W-:Y:S01]  /*6d10*/  ISETP.GT.AND P2, PT, R13.reuse, R206, PT ;  /* 0x000000ce0d00720c */ /* 0x040fe20003f44270 */
[----:B------:R-:W-:-:S02]  /*6d20*/  VIADD R13, R13, 0xffffffff ;  /* 0xffffffff0d0d7836 */ /* 0x000fc40000000000 */
[----:B------:R-:W-:Y:S01]  /*6d30*/  FADD.FTZ R162, R162, R161 ;  /* 0x000000a1a2a27221 */ /* 0x000fe20000010000 */
[----:B------:R-:W-:Y:S01]  /*6d40*/  FADD.FTZ R166, R166, R165 ;  /* 0x000000a5a6a67221 */ /* 0x000fe20000010000 */
[----:B------:R-:W-:Y:S01]  /*6d50*/  @!P1 IADD3 R169, R169, 0x32460, RZ ;  /* 0x00032460a9a99810 */ /* 0x000fe20007ffe0ff */
[----:B------:R-:W2:Y:S01]  /*6d60*/  MUFU.EX2 R213, R213 ;  /* 0x000000d500d57308 */ /* 0x000ea20000000800 */
[----:B------:R-:W-:Y:S01]  /*6d70*/  FADD.FTZ R163, R163, R162 ;  /* 0x000000a2a3a37221 */ /* 0x000fe20000010000 */
[----:B------:R-:W-:Y:S01]  /*6d80*/  FADD.FTZ R167, R167, R166 ;  /* 0x000000a6a7a77221 */ /* 0x000fe20000010000 */
[----:B------:R-:W-:Y:S02]  /*6d90*/  @!P1 PRMT R169, RZ, 0x654, R169 ;  /* 0x00000654ffa99816 */ /* 0x000fe400000000a9 */
[----:B------:R-:W-:Y:S01]  /*6da0*/  FADD.FTZ R164, R164, R163 ;  /* 0x000000a3a4a47221 */ /* 0x000fe20000010000 */
[----:B------:R-:W-:Y:S02]  /*6db0*/  FADD.FTZ R167, R168, R167 ;  /* 0x000000a7a8a77221 */ /* 0x000fe40000010000 */
[----:B------:R-:W-:Y:S08]  /*6dc0*/  MUFU.EX2 R218, R218 ;  /* 0x000000da00da7308 */ /* 0x000ff00000000800 */
[----:B------:R-:W3:Y:S08]  /*6dd0*/  MUFU.EX2 R220, R220 ;  /* 0x000000dc00dc7308 */ /* 0x000ef00000000800 */
[----:B------:R-:W-:Y:S08]  /*6de0*/  MUFU.EX2 R191, R191 ;  /* 0x000000bf00bf7308 */ /* 0x000ff00000000800 */
[----:B------:R-:W5:Y:S08]  /*6df0*/  MUFU.EX2 R192, R192 ;  /* 0x000000c000c07308 */ /* 0x000f700000000800 */
[----:B------:R-:W-:Y:S08]  /*6e00*/  MUFU.EX2 R193, R193 ;  /* 0x000000c100c17308 */ /* 0x000ff00000000800 */
[----:B------:R-:W-:Y:S08]  /*6e10*/  MUFU.EX2 R194, R194 ;  /* 0x000000c200c27308 */ /* 0x000ff00000000800 */
[----:B------:R-:W-:Y:S08]  /*6e20*/  MUFU.EX2 R214, R214 ;  /* 0x000000d600d67308 */ /* 0x000ff00000000800 */
[----:B------:R-:W4:Y:S08]  /*6e30*/  MUFU.EX2 R215, R215 ;  /* 0x000000d700d77308 */ /* 0x000f300000000800 */
[----:B------:R-:W-:Y:S08]  /*6e40*/  MUFU.EX2 R216, R216 ;  /* 0x000000d800d87308 */ /* 0x000ff00000000800 */
[----:B------:R-:W4:Y:S08]  /*6e50*/  MUFU.EX2 R217, R217 ;  /* 0x000000d900d97308 */ /* 0x000f300000000800 */
[----:B------:R-:W-:Y:S08]  /*6e60*/  MUFU.EX2 R186, R186 ;  /* 0x000000ba00ba7308 */ /* 0x000ff00000000800 */
[----:B------:R-:W4:Y:S08]  /*6e70*/  MUFU.EX2 R183, R183 ;  /* 0x000000b700b77308 */ /* 0x000f300000000800 */
        /* <DEDUP_REMOVED lines=17> */
[----:B------:R-:W-:Y:S01]  /*6f90*/  MUFU.EX2 R176, R176 ;  /* 0x000000b000b07308 */ /* 0x000fe20000000800 */
[----:B------:R-:W-:-:S02]  /*6fa0*/  WARPGROUP.DEPBAR.LE gsb0, 0x0 ;  /* 0x00008000000079c5 */ /* 0x000fc40000010000 */
[----:B-1----:R-:W-:Y:S01]  /*6fb0*/  F2FP.F16.F32.PACK_AB R152, R208, R207 ;  /* 0x000000cfd098723e */ /* 0x002fe200000000ff */
[----:B------:R-:W-:Y:S01]  /*6fc0*/  FADD.FTZ R207, R207, R164 ;  /* 0x000000a4cfcf7221 */ /* 0x000fe20000010000 */
[----:B--2---:R-:W-:-:S03]  /*6fd0*/  F2FP.F16.F32.PACK_AB R153, R213, R212 ;  /* 0x000000d4d599723e */ /* 0x004fc600000000ff */
[----:B------:R-:W-:Y:S01]  /*6fe0*/  MUFU.EX2 R177, R177 ;  /* 0x000000b100b17308 */ /* 0x000fe20000000800 */
[----:B------:R-:W-:Y:S01]  /*6ff0*/  F2FP.F16.F32.PACK_AB R154, R211, R210 ;  /* 0x000000d2d39a723e */ /* 0x000fe200000000ff */
[----:B------:R-:W-:Y:S01]  /*7000*/  FADD.FTZ R212, R212, R167 ;  /* 0x000000a7d4d47221 */ /* 0x000fe20000010000 */
[----:B---3--:R-:W-:Y:S01]  /*7010*/  F2FP.F16.F32.PACK_AB R155, R220, R218 ;  /* 0x000000dadc9b723e */ /* 0x008fe200000000ff */
[----:B------:R-:W-:Y:S01]  /*7020*/  FADD.FTZ R207, R208, R207 ;  /* 0x000000cfd0cf7221 */ /* 0x000fe20000010000 */
[----:B------:R-:W-:Y:S02]  /*7030*/  IMAD.MOV.U32 R208, RZ, RZ, R197 ;  /* 0x000000ffffd07224 */ /* 0x000fe400078e00c5 */
[----:B------:R-:W-:Y:S01]  /*7040*/  FADD.FTZ R213, R213, R212 ;  /* 0x000000d4d5d57221 */ /* 0x000fe20000010000 */
[----:B------:R-:W-:Y:S01]  /*7050*/  WARPGROUP.ARRIVE ;  /* 0x00000000000079c5 */ /* 0x000fe20000000000 */
[----:B------:R-:W1:Y:S01]  /*7060*/  MUFU.EX2 R178, R178 ;  /* 0x000000b200b27308 */ /* 0x000e620000000800 */
[----:B------:R-:W-:Y:S01]  /*7070*/  FADD.FTZ R210, R210, R207 ;  /* 0x000000cfd2d27221 */ /* 0x000fe20000010000 */
[----:B------:R-:W-:Y:S01]  /*7080*/  FADD.FTZ R213, R218, R213 ;  /* 0x000000d5dad57221 */ /* 0x000fe20000010000 */
[----:B------:R-:W-:-:S02]  /*7090*/  IMAD.MOV.U32 R207, RZ, RZ, R156 ;  /* 0x000000ffffcf7224 */ /* 0x000fc400078e009c */
[----:B------:R-:W-:Y:S01]  /*70a0*/  HGMMA.64x256x16.F32 R24, R152, gdesc[UR8].tnspB, R24, gsb0 ;  /* 0x43e0000898187df0 */ /* 0x000fe20008000818 */
[----:B------:R-:W-:Y:S01]  /*70b0*/  UIADD3 UR10, UR4, 0x100, URZ ;  /* 0x00000100040a7890 */ /* 0x000fe2000fffe03f */
[----:B------:R-:W-:Y:S01]  /*70c0*/  FADD.FTZ R210, R211, R210 ;  /* 0x000000d2d3d27221 */ /* 0x000fe20000010000 */
[----:B------:R-:W-:Y:S01]  /*70d0*/  UMOV UR11, 0x40000040 ;  /* 0x40000040000b7882 */ /* 0x000fe20000000000 */
[----:B------:R-:W-:Y:S01]  /*70e0*/  MUFU.EX2 R179, R179 ;  /* 0x000000b300b37308 */ /* 0x000fe20000000800 */
[----:B------:R-:W-:-:S07]  /*70f0*/  FADD.FTZ R213, R220, R213 ;  /* 0x000000d5dcd57221 */ /* 0x000fce0000010000 */
[----:B------:R-:W2:Y:S01]  /*7100*/  MUFU.EX2 R180, R180 ;  /* 0x000000b400b47308 */ /* 0x000ea20000000800 */
[----:B------:R-:W-:Y:S02]  /*7110*/  WARPGROUP.DEPBAR.LE gsb0, 0x0 ;  /* 0x00008000000079c5 */ /* 0x000fe40000010000 */
[----:B-----5:R-:W-:Y:S01]  /*7120*/  F2FP.F16.F32.PACK_AB R152, R192, R191 ;  /* 0x000000bfc098723e */ /* 0x020fe200000000ff */
[----:B------:R-:W-:Y:S01]  /*7130*/  FADD.FTZ R191, R191, R210 ;  /* 0x000000d2bfbf7221 */ /* 0x000fe20000010000 */
[----:B----4-:R-:W-:Y:S01]  /*7140*/  F2FP.F16.F32.PACK_AB R153, R215, R214 ;  /* 0x000000d6d799723e */ /* 0x010fe200000000ff */
        /* <DEDUP_REMOVED lines=30> */
[----:B------:R-:W-:Y:S01]  /*7330*/  UIADD3 UR4, UR4, 0x280, URZ ;  /* 0x0000028004047890 */ /* 0x000fe2000fffe03f */
        /* <DEDUP_REMOVED lines=35> */
.L_x_3416:
[----:B------:R-:W-:-:S13]  /*7570*/  ISETP.GE.AND P2, PT, R13, RZ, PT ;  /* 0x000000ff0d00720c */ /* 0x000fda0003f46270 */
[----:B------:R-:W-:Y:S05]  /*7580*/  @!P2 BRA `(.L_x_3426) ;  /* 0x000000280048a947 */ /* 0x000fea0003800000 */
[----:B------:R-:W-:Y:S01]  /*7590*/  MOV R207, R156 ;  /* 0x0000009c00cf7202 */ /* 0x000fe20000000f00 */
[----:B------:R-:W-:-:S07]  /*75a0*/  IMAD.MOV.U32 R206, RZ, RZ, R197 ;  /* 0x000000ffffce7224 */ /* 0x000fce00078e00c5 */
.L_x_3435:
[----:B------:R-:W-:-:S04]  /*75b0*/  UIADD3 UR36, UR36, 0x1, URZ ;  /* 0x0000000124247890 */ /* 0x000fc8000fffe03f */
[----:B------:R-:W-:-:S04]  /*75c0*/  UISETP.NE.AND UP0, UPT, UR36, 0x2, UPT ;  /* 0x000000022400788c */ /* 0x000fc8000bf05270 */
[----:B------:R-:W-:Y:S02]  /*75d0*/  USEL UR4, URZ, 0x1, UP0 ;  /* 0x000000013f047887 */ /* 0x000fe40008000000 */
[----:B------:R-:W-:Y:S02]  /*75e0*/  USEL UR36, UR36, URZ, UP0 ;  /* 0x0000003f24247287 */ /* 0x000fe40008000000 */
[----:B------:R-:W-:Y:S01]  /*75f0*/  ULOP3.LUT UR37, UR37, UR4, URZ, 0x3c, !UPT ;  /* 0x0000000425257292 */ /* 0x000fe2000f8e3c3f */
[----:B---3--:R-:W-:Y:S11]  /*7600*/  @!P0 BRA `(.L_x_3427) ;  /* 0x0000000000048947 */ /* 0x008ff60003800000 */
[----:B------:R-:W-:Y:S01]  /*7610*/  BPT.TRAP 0x1 ;  /* 0x000000040000795c */ /* 0x000fe20000300000 */
.L_x_3427:
[----:B------:R-:W-:Y:S01]  /*7620*/  ULEA UR4, UR36, UR39, 0x3 ;  /* 0x0000002724047291 */ /* 0x000fe2000f8e183f */
[----:B------:R-:W-:-:S05]  /*7630*/  IMAD.U32 R208, RZ, RZ, UR37 ;  /* 0x00000025ffd07e24 */ /* 0x000fca000f8e00ff */
[----:B------:R-:W-:-:S04]  /*7640*/  SHF.L.U32 R208, R208, 0x1f, RZ ;  /* 0x0000001fd0d07819 */ /* 0x000fc800000006ff */
[----:B------:R3:W4:Y:S01]  /*7650*/  SYNCS.PHASECHK.TRANS64.TRYWAIT P2, [UR4+0x32430], R208 ;  /* 0x032430d0ff0075a7 */ /* 0x0007220008040144 */
[----:B------:R-:W-:Y:S05]  /*7660*/  @!P0 BRA `(.L_x_3428) ;  /* 0x0000000000048947 */ /* 0x000fea0003800000 */
[----:B------:R-:W-:Y:S01]  /*7670*/  BPT.TRAP 0x1 ;  /* 0x000000040000795c */ /* 0x000fe20000300000 */
.L_x_3428:
[----:B----4-:R-:W-:Y:S05]  /*7680*/  @P2 BRA `(.L_x_3429) ;  /* 0x0000000000082947 */ /* 0x010fea0003800000 */
[----:B------:R-:W4:Y:S02]  /*7690*/  SYNCS.PHASECHK.TRANS64.TRYWAIT P2, [UR4+0x32430], R208 ;  /* 0x032430d0ff0075a7 */ /* 0x000f240008040144 */
[----:B----4-:R-:W-:Y:S05]  /*76a0*/  @!P2 BRA `(.L_x_3430) ;  /* 0x0000007c0088a947 */ /* 0x010fea0003800000 */
.L_x_3429:
[----:B------:R-:W-:Y:S01]  /*76b0*/  R2UR UR56, R200 ;  /* 0x00000000c83872ca */ /* 0x000fe200000e0000 */
[----:B------:R-:W-:Y:S01]  /*76c0*/  UIMAD UR5, UR36, 0x300, UR38 ;  /* 0x00000300240578a4 */ /* 0x000fe2000f8e0226 */
[----:B------:R-:W-:Y:S01]  /*76d0*/  R2UR UR57, R201 ;  /* 0x00000000c93972ca */ /* 0x000fe200000e0000 */
[----:B-12-4-:R-:W-:Y:S01]  /*76e0*/  WARPGROUP.ARRIVE ;  /* 0x00000000000079c5 */ /* 0x016fe20000000000 */
        /* <DEDUP_REMOVED lines=27> */
.L_x_3431:
[----:B------:R1:W2:Y:S01]  /*78a0*/  SYNCS.PHASECHK.TRANS64.TRYWAIT P2, [UR4+0x32450], R208 ;  /* 0x032450d0ff0075a7 */ /* 0x0002a20008040144 */
[----:B------:R-:W-:Y:S05]  /*78b0*/  @!P0 BRA `(.L_x_3432) ;  /* 0x0000000000048947 */ /* 0x000fea0003800000 */
[----:B------:R-:W-:Y:S01]  /*78c0*/  BPT.TRAP 0x1 ;  /* 0x000000040000795c */ /* 0x000fe20000300000 */
.L_x_3432:
[----:B--2---:R-:W-:Y:S05]  /*78d0*/  @P2 BRA `(.L_x_3433) ;  /* 0x0000000000082947 */ /* 0x004fea0003800000 */
[----:B------:R-:W2:Y:S02]  /*78e0*/  SYNCS.PHASECHK.TRANS64.TRYWAIT P2, [UR4+0x32450], R208 ;  /* 0x032450d0ff0075a7 */ /* 0x000ea40008040144 */
[----:B--2---:R-:W-:Y:S05]  /*78f0*/  @!P2 BRA `(.L_x_3434) ;  /* 0x0000007c000ca947 */ /* 0x004fea0003800000 */
.L_x_3433:
        /* <DEDUP_REMOVED lines=10> */
[C---:B------:R-:W-:Y:S01]  /*79a0*/  ISETP.GT.AND P2, PT, R13.reuse, RZ, PT ;  /* 0x000000ff0d00720c */ /* 0x040fe20003f44270 */
[----:B------:R-:W-:Y:S01]  /*79b0*/  UMOV UR15, 0x40000040 ;  /* 0x40000040000f7882 */ /* 0x000fe20000000000 */
[----:B------:R-:W-:Y:S01]  /*79c0*/  UIADD3 UR18, UR5, 0x600, URZ ;  /* 0x0000060005127890 */ /* 0x000fe2000fffe03f */
[----:B------:R-:W-:Y:S01]  /*79d0*/  VIADD R13, R13, 0xffffffff ;  /* 0xffffffff0d0d7836 */ /* 0x000fe20000000000 */
        /* <DEDUP_REMOVED lines=116> */
[----:B-123--:R-:W-:Y:S01]  /*8120*/  FMNMX.FTZ R208, R152, R206, !PT ;  /* 0x000000ce98d07209 */ /* 0x00efe20007810000 */
[----:B------:R-:W1:Y:S01]  /*8130*/  MUFU.TANH R157, R157 ;  /* 0x0000009d009d7308 */ /* 0x000e620000002400 */
[----:B------:R-:W-:Y:S01]  /*8140*/  FMUL.FTZ R181, R182, UR5 ;  /* 0x00000005b6b57c20 */ /* 0x000fe20008410000 */
[----:B------:R-:W-:Y:S01]  /*8150*/  FMUL.FTZ R154, R154, UR5 ;  /* 0x000000059a9a7c20 */ /* 0x000fe20008410000 */
[----:B------:R-:W-:Y:S01]  /*8160*/  FMUL.FTZ R182, R183, UR5 ;  /* 0x00000005b7b67c20 */ /* 0x000fe20008410000 */
[----:B------:R-:W-:Y:S01]  /*8170*/  FMUL.FTZ R183, R184, UR5 ;  /* 0x00000005b8b77c20 */ /* 0x000fe20008410000 */
[----:B------:R-:W-:Y:S01]  /*8180*/  FMUL.FTZ R184, R185, UR5 ;  /* 0x00000005b9b87c20 */ /* 0x000fe20008410000 */
[----:B----4-:R-:W-:Y:S01]  /*8190*/  FMNMX.FTZ R209, R153, R208, !PT ;  /* 0x000000d099d17209 */ /* 0x010fe20007810000 */
[----:B------:R-:W-:Y:S01]  /*81a0*/  FMUL.FTZ R185, R186, UR5 ;  /* 0x00000005bab97c20 */ /* 0x000fe20008410000 */
[----:B------:R-:W2:Y:S01]  /*81b0*/  MUFU.TANH R217, R217 ;  /* 0x000000d900d97308 */ /* 0x000ea20000002400 */
[----:B------:R-:W-:Y:S01]  /*81c0*/  FMUL.FTZ R155, R155, UR5 ;  /* 0x000000059b9b7c20 */ /* 0x000fe20008410000 */
[----:B------:R-:W-:Y:S01]  /*81d0*/  FMUL.FTZ R186, R187, UR5 ;  /* 0x00000005bbba7c20 */ /* 0x000fe20008410000 */
[----:B------:R-:W-:Y:S01]  /*81e0*/  FMUL.FTZ R187, R188, UR5 ;  /* 0x00000005bcbb7c20 */ /* 0x000fe20008410000 */
[----:B-----5:R-:W-:Y:S01]  /*81f0*/  FMNMX.FTZ R188, R156, R209, !PT ;  /* 0x000000d19cbc7209 */ /* 0x020fe20007810000 */
[----:B------:R-:W-:Y:S01]  /*8200*/  FMUL.FTZ R158, R158, UR5 ;  /* 0x000000059e9e7c20 */ /* 0x000fe20008410000 */
[----:B------:R-:W-:-:S02]  /*8210*/  FMUL.FTZ R159, R159, UR5 ;  /* 0x000000059f9f7c20 */ /* 0x000fc40008410000 */
[----:B------:R-:W3:Y:S01]  /*8220*/  MUFU.TANH R160, R160 ;  /* 0x000000a000a07308 */ /* 0x000ee20000002400 */
[----:B-1----:R-:W-:Y:S01]  /*8230*/  FMNMX.FTZ R208, R157, R188, !PT ;  /* 0x000000bc9dd07209 */ /* 0x002fe20007810000 */
[----:B------:R-:W-:-:S06]  /*8240*/  FMUL.FTZ R188, R189, UR5 ;  /* 0x00000005bdbc7c20 */ /* 0x000fcc0008410000 */
[----:B------:R-:W1:Y:S01]  /*8250*/  MUFU.TANH R163, R163 ;  /* 0x000000a300a37308 */ /* 0x000e620000002400 */
[----:B--2---:R-:W-:-:S07]  /*8260*/  FMNMX.FTZ R189, R217, R208, !PT ;  /* 0x000000d0d9bd7209 */ /* 0x004fce0007810000 */
[----:B------:R-:W2:Y:S01]  /*8270*/  MUFU.TANH R154, R154 ;  /* 0x0000009a009a7308 */ /* 0x000ea20000002400 */
[----:B---3--:R-:W-:Y:S01]  /*8280*/  FMNMX.FTZ R208, R160, R189, !PT ;  /* 0x000000bda0d07209 */ /* 0x008fe20007810000 */
[----:B------:R-:W-:-:S06]  /*8290*/  FMUL.FTZ R189, R190, UR5 ;  /* 0x00000005bebd7c20 */ /* 0x000fcc0008410000 */
        /* <DEDUP_REMOVED lines=8> */
[----:B------:R-:W-:-:S06]  /*8320*/  FMUL.FTZ R190, R191, UR5 ;  /* 0x00000005bfbe7c20 */ /* 0x000fcc0008410000 */
[----:B------:R-:W1:Y:S01]  /*8330*/  MUFU.TANH R168, R168 ;  /* 0x000000a800a87308 */ /* 0x000e620000002400 */
[----:B--2---:R-:W-:-:S07]  /*8340*/  FMNMX.FTZ R191, R167, R210, !PT ;  /* 0x000000d2a7bf7209 */ /* 0x004fce0007810000 */
[----:B------:R-:W2:Y:S01]  /*8350*/  MUFU.TANH R159, R159 ;  /* 0x0000009f009f7308 */ /* 0x000ea20000002400 */
[----:B---3--:R-:W-:-:S07]  /*8360*/  FMNMX.FTZ R208, R158, R209, !PT ;  /* 0x000000d19ed07209 */ /* 0x008fce0007810000 */
[----:B------:R-:W3:Y:S01]  /*8370*/  MUFU.TANH R171, R171 ;  /* 0x000000ab00ab7308 */ /* 0x000ee20000002400 */
[----:B-1----:R-:W-:Y:S01]  /*8380*/  FMNMX.FTZ R210, R168, R191, !PT ;  /* 0x000000bfa8d27209 */ /* 0x002fe20007810000 */
[----:B------:R-:W-:Y:S01]  /*8390*/  FMUL.FTZ R191, R192, UR5 ;  /* 0x00000005c0bf7c20 */ /* 0x000fe20008410000 */
[----:B------:R-:W-:-:S05]  /*83a0*/  FMUL.FTZ R192, R193, UR5 ;  /* 0x00000005c1c07c20 */ /* 0x000fca0008410000 */
        /* <DEDUP_REMOVED lines=35> */
[----:B------:R-:W-:-:S06]  /*85e0*/  FMUL.FTZ R211, R199, UR5 ;  /* 0x00000005c7d37c20 */ /* 0x000fcc0008410000 */
        /* <DEDUP_REMOVED lines=25> */
[----:B--2---:R-:W-:-:S05]  /*8780*/  FMNMX.FTZ R197, R196, R197, !PT ;  /* 0x000000c5c4c57209 */ /* 0x004fca0007810000 */
[----:B------:R-:W2:Y:S02]  /*8790*/  SHFL.BFLY PT, R210, R197, 0x2, 0x1f ;  /* 0x0c401f00c5d27f89 */ /* 0x000ea400000e0000 */
[----:B------:R-:W4:Y:S01]  /*87a0*/  MUFU.TANH R190, R190 ;  /* 0x000000be00be7308 */ /* 0x000f220000002400 */
[----:B---3--:R-:W-:-:S07]  /*87b0*/  FMNMX.FTZ R198, R186, R195, !PT ;  /* 0x000000c3bac67209 */ /* 0x008fce0007810000 */
[----:B------:R-:W3:Y:S01]  /*87c0*/  MUFU.TANH R193, R193 ;  /* 0x000000c100c17308 */ /* 0x000ee20000002400 */
[----:B-1----:R-:W-:-:S07]  /*87d0*/  FMNMX.FTZ R195, R189, R198, !PT ;  /* 0x000000c6bdc37209 */ /* 0x002fce0007810000 */
[----:B------:R-:W1:Y:S01]  /*87e0*/  MUFU.TANH R208, R208 ;  /* 0x000000d000d07308 */ /* 0x000e620000002400 */
[----:B----4-:R-:W-:Y:S02]  /*87f0*/  FMNMX.FTZ R198, R190, R195, !PT ;  /* 0x000000c3bec67209 */ /* 0x010fe40007810000 */
[----:B--2---:R-:W-:-:S05]  /*8800*/  FMNMX.FTZ R210, R197, R210, !PT ;  /* 0x000000d2c5d27209 */ /* 0x004fca0007810000 */
[----:B------:R-:W2:Y:S01]  /*8810*/  MUFU.TANH R209, R209 ;  /* 0x000000d100d17308 */ /* 0x000ea20000002400 */
[----:B---3--:R-:W-:Y:S01]  /*8820*/  FMNMX.FTZ R195, R193, R198, !PT ;  /* 0x000000c6c1c37209 */ /* 0x008fe20007810000 */
[----:B------:R-:W3:Y:S06]  /*8830*/  SHFL.BFLY PT, R213, R210, 0x1, 0x1f ;  /* 0x0c201f00d2d57f89 */ /* 0x000eec00000e0000 */
[----:B------:R-:W4:Y:S01]  /*8840*/  MUFU.TANH R211, R211 ;  /* 0x000000d300d37308 */ /* 0x000f220000002400 */
[----:B-1----:R-:W-:Y:S02]  /*8850*/  FMNMX.FTZ R198, R208, R195, !PT ;  /* 0x000000c3d0c67209 */ /* 0x002fe40007810000 */
[----:B------:R-:W1:Y:S02]  /*8860*/  LDC R195, c[0x0][0xa80] ;  /* 0x0002a000ffc37b82 */ /* 0x000e640000000800 */
[----:B--2---:R-:W-:-:S04]  /*8870*/  FMNMX.FTZ R198, R209, R198, !PT ;  /* 0x000000c6d1c67209 */ /* 0x004fc80007810000 */
[----:B----4-:R-:W-:Y:S02]  /*8880*/  FMNMX.FTZ R199, R211, R198, !PT ;  /* 0x000000c6d3c77209 */ /* 0x010fe40007810000 */
[----:B---3--:R-:W-:-:S03]  /*8890*/  FMNMX.FTZ R197, R210, R213, !PT ;  /* 0x000000d5d2c57209 */ /* 0x008fc60007810000 */
[----:B------:R-:W2:Y:S02]  /*88a0*/  SHFL.BFLY PT, R198, R199, 0x2, 0x1f ;  /* 0x0c401f00c7c67f89 */ /* 0x000ea400000e0000 */
[----:B-1----:R-:W-:-:S04]  /*88b0*/  FMUL.FTZ R212, R197, R195 ;  /* 0x000000c3c5d47220 */ /* 0x002fc80000410000 */
        /* <DEDUP_REMOVED lines=13> */
[-C--:B------:R-:W-:Y:S01]  /*8990*/  FFMA.FTZ R179, R179, R195.reuse, -R212 ;  /* 0x000000c3b3b37223 */ /* 0x080fe200000108d4 */
[----:B------:R-:W-:Y:S01]  /*89a0*/  MUFU.EX2 R217, R217 ;  /* 0x000000d900d97308 */ /* 0x000fe20000000800 */
[----:B--2---:R-:W-:Y:S01]  /*89b0*/  FMNMX.FTZ R214, R199, R198, !PT ;  /* 0x000000c6c7d67209 */ /* 0x004fe20007810000 */
[----:B------:R-:W-:Y:S01]  /*89c0*/  FADD.FTZ R198, -R197, R206 ;  /* 0x000000cec5c67221 */ /* 0x000fe20000010100 */
[-CC-:B------:R-:W-:Y:S01]  /*89d0*/  FFMA.FTZ R206, R153, R195.reuse, -R212.reuse ;  /* 0x000000c399ce7223 */ /* 0x180fe200000108d4 */
[-CC-:B------:R-:W-:Y:S01]  /*89e0*/  FFMA.FTZ R153, R157, R195.reuse, -R212.reuse ;  /* 0x000000c39d997223 */ /* 0x180fe200000108d4 */
[-CC-:B------:R-:W-:Y:S01]  /*89f0*/  FFMA.FTZ R180, R180, R195.reuse, -R212.reuse ;  /* 0x000000c3b4b47223 */ /* 0x180fe200000108d4 */
[----:B------:R-:W1:Y:S01]  /*8a00*/  SHFL.BFLY PT, R213, R214, 0x1, 0x1f ;  /* 0x0c201f00d6d57f89 */ /* 0x000e6200000e0000 */
[-C--:B------:R-:W-:Y:S01]  /*8a10*/  FMUL.FTZ R198, R198, R195.reuse ;  /* 0x000000c3c6c67220 */ /* 0x080fe20000410000 */
        /* <DEDUP_REMOVED lines=9> */
[----:B------:R-:W-:-:S07]  /*8ab0*/  FFMA.FTZ R194, R194, R195, -R212 ;  /* 0x000000c3c2c27223 */ /* 0x000fce00000108d4 */
[----:B------:R-:W-:Y:S01]  /*8ac0*/  MUFU.EX2 R206, R206 ;  /* 0x000000ce00ce7308 */ /* 0x000fe20000000800 */
[----:B-1----:R-:W-:Y:S01]  /*8ad0*/  FMNMX.FTZ R156, R214, R213, !PT ;  /* 0x000000d5d69c7209 */ /* 0x002fe20007810000 */
[----:B------:R-:W-:Y:S01]  /*8ae0*/  IMAD.U32 R214, RZ, RZ, UR4 ;  /* 0x00000004ffd67e24 */ /* 0x000fe2000f8e00ff */
[----:B------:R-:W-:Y:S01]  /*8af0*/  UIMAD UR4, UR36, 0xc00, UR7 ;  /* 0x00000c00240478a4 */ /* 0x000fe2000f8e0207 */
[-C--:B--2---:R-:W-:Y:S01]  /*8b00*/  FMUL.FTZ R24, R24, R198.reuse ;  /* 0x000000c618187220 */ /* 0x084fe20000410000 */
[-C--:B------:R-:W-:Y:S01]  /*8b10*/  FMUL.FTZ R25, R25, R198.reuse ;  /* 0x000000c619197220 */ /* 0x080fe20000410000 */
[C---:B------:R-:W-:Y:S01]  /*8b20*/  FADD.FTZ R152, -R156.reuse, R207 ;  /* 0x000000cf9c987221 */ /* 0x040fe20000010100 */
[-C--:B------:R-:W-:Y:S01]  /*8b30*/  FMUL.FTZ R218, R156, R195.reuse ;  /* 0x000000c39cda7220 */ /* 0x080fe20000410000 */
[----:B------:R1:W-:Y:S01]  /*8b40*/  MUFU.EX2 R207, R153 ;  /* 0x0000009900cf7308 */ /* 0x0003e20000000800 */
[----:B------:R-:W-:Y:S01]  /*8b50*/  FMUL.FTZ R28, R28, R198 ;  /* 0x000000c61c1c7220 */ /* 0x000fe20000410000 */
[-C--:B------:R-:W-:Y:S01]  /*8b60*/  FMUL.FTZ R157, R152, R195.reuse ;  /* 0x000000c3989d7220 */ /* 0x080fe20000410000 */
[----:B------:R-:W-:Y:S01]  /*8b70*/  @!P1 IADD3 R152, R214, 0x32440, RZ ;  /* 0x00032440d6989810 */ /* 0x000fe20007ffe0ff */
[-CC-:B------:R-:W-:Y:S01]  /*8b80*/  FFMA.FTZ R216, R158, R195.reuse, -R218.reuse ;  /* 0x000000c39ed87223 */ /* 0x180fe200000108da */
[----:B------:R-:W-:Y:S01]  /*8b90*/  IADD3 R158, -R220, 0xb, RZ ;  /* 0x0000000bdc9e7810 */ /* 0x000fe20007ffe1ff */
[-C--:B------:R-:W-:Y:S01]  /*8ba0*/  FFMA.FTZ R213, R154, R195.reuse, -R218 ;  /* 0x000000c39ad57223 */ /* 0x080fe200000108da */
[----:B------:R-:W-:Y:S01]  /*8bb0*/  @!P1 PRMT R152, RZ, 0x654, R152 ;  /* 0x00000654ff989816 */ /* 0x000fe20000000098 */
[----:B------:R-:W-:Y:S01]  /*8bc0*/  FFMA.FTZ R215, R155, R195, -R218 ;  /* 0x000000c39bd77223 */ /* 0x000fe200000108da */
[----:B-1----:R-:W-:-:S02]  /*8bd0*/  VIADD R153, R220, 0x8 ;  /* 0x00000008dc997836 */ /* 0x002fc40000000000 */
[--C-:B------:R-:W-:Y:S01]  /*8be0*/  FFMA.FTZ R159, R159, R195, -R218.reuse ;  /* 0x000000c39f9f7223 */ /* 0x100fe200000108da */
[----:B------:R3:W-:Y:S06]  /*8bf0*/  BAR.ARV R158, 0x100 ;  /* 0x0004009e0000751d */ /* 0x0007ec0000002000 */
[----:B------:R1:W-:Y:S01]  /*8c00*/  @!P1 SYNCS.ARRIVE.TRANS64.RED.A1T0 RZ, [R152+URZ], RZ ;  /* 0x000000ff98ff99a7 */ /* 0x0003e2000810043f */
        /* <DEDUP_REMOVED lines=132> */
[----:B------:R-:W-:Y:S01]  /*9450*/  UMOV UR10, UR4 ;  /* 0x00000004000a7c82 */ /* 0x000fe20008000000 */
[----:B------:R-:W-:Y:S01]  /*9460*/  F2FP.F16.F32.PACK_AB R154, R207, R210 ;  /* 0x000000d2cf9a723e */ /* 0x000fe200000000ff */
[--C-:B------:R-:W-:Y:S01]  /*9470*/  FFMA.FTZ R161, R161, R195, -R218.reuse ;  /* 0x000000c3a1a17223 */ /* 0x100fe200000108da */
[----:B----4-:R-:W-:Y:S01]  /*9480*/  F2FP.F16.F32.PACK_AB R153, R215, R213 ;  /* 0x000000d5d799723e */ /* 0x010fe200000000ff */
[-CC-:B------:R-:W-:Y:S01]  /*9490*/  FFMA.FTZ R162, R162, R195.reuse, -R218.reuse ;  /* 0x000000c3a2a27223 */ /* 0x180fe200000108da */
[----:B-----5:R-:W-:Y:S01]  /*94a0*/  F2FP.F16.F32.PACK_AB R155, R159, R216 ;  /* 0x000000d89f9b723e */ /* 0x020fe200000000ff */
[-CC-:B------:R-:W-:Y:S01]  /*94b0*/  FFMA.FTZ R165, R165, R195.reuse, -R218.reuse ;  /* 0x000000c3a5a57223 */ /* 0x180fe200000108da */
[-CC-:B------:R-:W-:Y:S01]  /*94c0*/  FFMA.FTZ R166, R166, R195.reuse, -R218.reuse ;  /* 0x000000c3a6a67223 */ /* 0x180fe200000108da */
[----:B------:R-:W1:Y:S01]  /*94d0*/  MUFU.EX2 R160, R160 ;  /* 0x000000a000a07308 */ /* 0x000e620000000800 */
[----:B------:R-:W-:Y:S01]  /*94e0*/  WARPGROUP.ARRIVE ;  /* 0x00000000000079c5 */ /* 0x000fe20000000000 */
[-CC-:B------:R-:W-:Y:S01]  /*94f0*/  FFMA.FTZ R169, R169, R195.reuse, -R218.reuse ;  /* 0x000000c3a9a97223 */ /* 0x180fe200000108da */
[-CC-:B------:R-:W-:Y:S01]  /*9500*/  FFMA.FTZ R170, R170, R195.reuse, -R218.reuse ;  /* 0x000000c3aaaa7223 */ /* 0x180fe200000108da */
[-CC-:B------:R-:W-:Y:S01]  /*9510*/  FFMA.FTZ R173, R173, R195.reuse, -R218.reuse ;  /* 0x000000c3adad7223 */ /* 0x180fe200000108da */
[-CC-:B------:R-:W-:Y:S01]  /*9520*/  FFMA.FTZ R174, R174, R195.reuse, -R218.reuse ;  /* 0x000000c3aeae7223 */ /* 0x180fe200000108da */
[-CC-:B------:R-:W-:Y:S01]  /*9530*/  FFMA.FTZ R177, R177, R195.reuse, -R218.reuse ;  /* 0x000000c3b1b17223 */ /* 0x180fe200000108da */
[----:B------:R-:W-:Y:S01]  /*9540*/  HGMMA.64x256x16.F32 R24, R152, gdesc[UR8].tnspB, R24, gsb0 ;  /* 0x43e0000898187df0 */ /* 0x000fe20008000818 */
[----:B------:R-:W-:Y:S01]  /*9550*/  MUFU.EX2 R163, R163 ;  /* 0x000000a300a37308 */ /* 0x000fe20000000800 */
[----:B------:R-:W-:Y:S01]  /*9560*/  UIADD3 UR10, UR4, 0x80, URZ ;  /* 0x00000080040a7890 */ /* 0x000fe2000fffe03f */
[-CC-:B------:R-:W-:Y:S01]  /*9570*/  FFMA.FTZ R178, R178, R195.reuse, -R218.reuse ;  /* 0x000000c3b2b27223 */ /* 0x180fe200000108da */
[----:B------:R-:W-:Y:S01]  /*9580*/  UMOV UR11, 0x40000040 ;  /* 0x40000040000b7882 */ /* 0x000fe20000000000 */
        /* <DEDUP_REMOVED lines=10> */
[----:B------:R-:W-:Y:S01]  /*9630*/  FFMA.FTZ R209, R211, R195, -R218 ;  /* 0x000000c3d3d17223 */ /* 0x000fe200000108da */
[----:B------:R-:W-:Y:S01]  /*9640*/  FFMA.FTZ R199, R198, R12, R199 ;  /* 0x0000000cc6c77223 */ /* 0x000fe200000100c7 */
[----:B------:R-:W-:Y:S01]  /*9650*/  MUFU.EX2 R161, R161 ;  /* 0x000000a100a17308 */ /* 0x000fe20000000800 */
[----:B------:R-:W-:Y:S01]  /*9660*/  FFMA.FTZ R0, R157, R0, R213 ;  /* 0x000000009d007223 */ /* 0x000fe200000100d5 */
[----:B------:R-:W-:-:S02]  /*9670*/  @!P1 VIADD R214, R214, 0x32460 ;  /* 0x00032460d6d69836 */ /* 0x000fc40000000000 */
[----:B------:R-:W-:Y:S01]  /*9680*/  FADD.FTZ R199, R206, R199 ;  /* 0x000000c7cec77221 */ /* 0x000fe20000010000 */
[----:B------:R-:W-:Y:S02]  /*9690*/  IMAD.MOV.U32 R206, RZ, RZ, R197 ;  /* 0x000000ffffce7224 */ /* 0x000fe400078e00c5 */
[----:B------:R-:W-:Y:S01]  /*96a0*/  FADD.FTZ R215, R215, R0 ;  /* 0x00000000d7d77221 */ /* 0x000fe20000010000 */
[----:B------:R-:W-:Y:S01]  /*96b0*/  FADD.FTZ R210, R210, R199 ;  /* 0x000000c7d2d27221 */ /* 0x000fe20000010000 */
[----:B------:R-:W4:Y:S02]  /*96c0*/  MUFU.EX2 R162, R162 ;  /* 0x000000a200a27308 */ /* 0x000f240000000800 */
[----:B------:R-:W-:Y:S01]  /*96d0*/  FADD.FTZ R216, R216, R215 ;  /* 0x000000d7d8d87221 */ /* 0x000fe20000010000 */
[----:B------:R-:W-:Y:S01]  /*96e0*/  @!P1 PRMT R214, RZ, 0x654, R214 ;  /* 0x00000654ffd69816 */ /* 0x000fe200000000d6 */
[----:B------:R-:W-:Y:S01]  /*96f0*/  FADD.FTZ R210, R207, R210 ;  /* 0x000000d2cfd27221 */ /* 0x000fe20000010000 */
[----:B------:R-:W-:Y:S01]  /*9700*/  MOV R207, R156 ;  /* 0x0000009c00cf7202 */ /* 0x000fe20000000f00 */
[----:B------:R-:W-:-:S02]  /*9710*/  FADD.FTZ R216, R159, R216 ;  /* 0x000000d89fd87221 */ /* 0x000fc40000010000 */
[----:B------:R-:W-:Y:S08]  /*9720*/  MUFU.EX2 R165, R165 ;  /* 0x000000a500a57308 */ /* 0x000ff00000000800 */
[----:B------:R-:W5:Y:S08]  /*9730*/  MUFU.EX2 R166, R166 ;  /* 0x000000a600a67308 */ /* 0x000f700000000800 */
[----:B------:R-:W-:Y:S08]  /*9740*/  MUFU.EX2 R167, R167 ;  /* 0x000000a700a77308 */ /* 0x000ff00000000800 */
[----:B------:R-:W3:Y:S08]  /*9750*/  MUFU.EX2 R168, R168 ;  /* 0x000000a800a87308 */ /* 0x000ef00000000800 */
        /* <DEDUP_REMOVED lines=25> */
[----:B------:R-:W3:Y:S01]  /*98f0*/  MUFU.EX2 R221, R221 ;  /* 0x000000dd00dd7308 */ /* 0x000ee20000000800 */
[----:B------:R-:W-:-:S02]  /*9900*/  WARPGROUP.DEPBAR.LE gsb0, 0x0 ;  /* 0x00008000000079c5 */ /* 0x000fc40000010000 */
[----:B-1----:R-:W-:-:S05]  /*9910*/  F2FP.F16.F32.PACK_AB R152, R160, R217 ;  /* 0x000000d9a098723e */ /* 0x002fca00000000ff */
[----:B------:R-:W-:Y:S01]  /*9920*/  MUFU.EX2 R193, R193 ;  /* 0x000000c100c17308 */ /* 0x000fe20000000800 */
[----:B--2---:R-:W-:Y:S01]  /*9930*/  F2FP.F16.F32.PACK_AB R154, R164, R163 ;  /* 0x000000a3a49a723e */ /* 0x004fe200000000ff */
[----:B------:R-:W-:Y:S01]  /*9940*/  FADD.FTZ R217, R217, R210 ;  /* 0x000000d2d9d97221 */ /* 0x000fe20000010000 */
[----:B----4-:R-:W-:Y:S01]  /*9950*/  F2FP.F16.F32.PACK_AB R153, R162, R161 ;  /* 0x000000a1a299723e */ /* 0x010fe200000000ff */
[----:B------:R-:W-:Y:S01]  /*9960*/  FADD.FTZ R161, R161, R216 ;  /* 0x000000d8a1a17221 */ /* 0x000fe20000010000 */
[----:B-----5:R-:W-:Y:S01]  /*9970*/  F2FP.F16.F32.PACK_AB R155, R166, R165 ;  /* 0x000000a5a69b723e */ /* 0x020fe200000000ff */
[----:B------:R-:W-:Y:S02]  /*9980*/  FADD.FTZ R160, R160, R217 ;  /* 0x000000d9a0a07221 */ /* 0x000fe40000010000 */
[----:B------:R-:W1:Y:S01]  /*9990*/  MUFU.EX2 R196, R196 ;  /* 0x000000c400c47308 */ /* 0x000e620000000800 */
[----:B------:R-:W-:Y:S01]  /*99a0*/  WARPGROUP.ARRIVE ;  /* 0x00000000000079c5 */ /* 0x000fe20000000000 */
[----:B------:R-:W-:Y:S01]  /*99b0*/  FADD.FTZ R162, R162, R161 ;  /* 0x000000a1a2a27221 */ /* 0x000fe20000010000 */
[----:B------:R-:W-:-:S03]  /*99c0*/  FADD.FTZ R163, R163, R160 ;  /* 0x000000a0a3a37221 */ /* 0x000fc60000010000 */
[----:B------:R-:W-:Y:S01]  /*99d0*/  FADD.FTZ R165, R165, R162 ;  /* 0x000000a2a5a57221 */ /* 0x000fe20000010000 */
[----:B------:R-:W-:Y:S01]  /*99e0*/  HGMMA.64x256x16.F32 R24, R152, gdesc[UR8].tnspB, R24, gsb0 ;  /* 0x43e0000898187df0 */ /* 0x000fe20008000818 */
[----:B------:R-:W-:Y:S01]  /*99f0*/  UIADD3 UR10, UR4, 0x100, URZ ;  /* 0x00000100040a7890 */ /* 0x000fe2000fffe03f */
[----:B------:R-:W-:Y:S01]  /*9a00*/  MUFU.EX2 R208, R208 ;  /* 0x000000d000d07308 */ /* 0x000fe20000000800 */
[----:B------:R-:W-:Y:S01]  /*9a10*/  UMOV UR11, 0x40000040 ;  /* 0x40000040000b7882 */ /* 0x000fe20000000000 */
[----:B------:R-:W-:Y:S01]  /*9a20*/  FADD.FTZ R164, R164, R163 ;  /* 0x000000a3a4a47221 */ /* 0x000fe20000010000 */
[----:B------:R-:W-:-:S05]  /*9a30*/  FADD.FTZ R166, R166, R165 ;  /* 0x000000a5a6a67221 */ /* 0x000fca0000010000 */
[----:B------:R-:W2:Y:S01]  /*9a40*/  MUFU.EX2 R209, R209 ;  /* 0x000000d100d17308 */ /* 0x000ea20000000800 */
[----:B------:R-:W-:Y:S02]  /*9a50*/  WARPGROUP.DEPBAR.LE gsb0, 0x0 ;  /* 0x00008000000079c5 */ /* 0x000fe40000010000 */
[----:B---3--:R-:W-:Y:S01]  /*9a60*/  F2FP.F16.F32.PACK_AB R152, R168, R167 ;  /* 0x000000a7a898723e */ /* 0x008fe200000000ff */
        /* <DEDUP_REMOVED lines=13> */
[----:B------:R-:W-:Y:S01]  /*9b40*/  FADD.FTZ R174, R174, R173 ;  /* 0x000000adaeae7221 */ /* 0x000fe20000010000 */
[----:B------:R-:W-:Y:S01]  /*9b50*/  UMOV UR11, 0x40000040 ;  /* 0x40000040000b7882 */ /* 0x000fe20000000000 */
[----:B------:R-:W-:-:S02]  /*9b60*/  WARPGROUP.DEPBAR.LE gsb0, 0x0 ;  /* 0x00008000000079c5 */ /* 0x000fc40000010000 */
[----:B------:R-:W-:Y:S01]  /*9b70*/  F2FP.F16.F32.PACK_AB R152, R176, R175 ;  /* 0x000000afb098723e */ /* 0x000fe200000000ff */
[----:B------:R-:W-:Y:S01]  /*9b80*/  FADD.FTZ R175, R175, R172 ;  /* 0x000000acafaf7221 */ /* 0x000fe20000010000 */
[----:B------:R-:W-:Y:S02]  /*9b90*/  F2FP.F16.F32.PACK_AB R154, R180, R179 ;  /* 0x000000b3b49a723e */ /* 0x000fe400000000ff */
        /* <DEDUP_REMOVED lines=10> */
[----:B------:R-:W-:Y:S01]  /*9c40*/  UIADD3 UR10, UR4, 0x200, URZ ;  /* 0x00000200040a7890 */ /* 0x000fe2000fffe03f */
[----:B------:R-:W-:Y:S01]  /*9c50*/  FADD.FTZ R182, R182, R181 ;  /* 0x000000b5b6b67221 */ /* 0x000fe20000010000 */
[----:B------:R-:W-:Y:S01]  /*9c60*/  UMOV UR11, 0x40000040 ;  /* 0x40000040000b7882 */ /* 0x000fe20000000000 */
[----:B------:R-:W-:Y:S01]  /*9c70*/  UIADD3 UR4, UR4, 0x280, URZ ;  /* 0x0000028004047890 */ /* 0x000fe2000fffe03f */
        /* <DEDUP_REMOVED lines=12> */
[----:B------:R-:W-:-:S06]  /*9d40*/  FADD.FTZ R188, R188, R187 ;  /* 0x000000bbbcbc7221 */ /* 0x000fcc0000010000 */
[----:B------:R-:W-:Y:S01]  /*9d50*/  HGMMA.64x256x16.F32 R24, R152, gdesc[UR8].tnspB, R24, gsb0 ;  /* 0x43e0000898187df0 */ /* 0x000fe20008000818 */
[----:B------:R-:W-:Y:S01]  /*9d60*/  UMOV UR10, UR4 ;  /* 0x00000004000a7c82 */ /* 0x000fe20008000000 */
[----:B------:R-:W-:Y:S01]  /*9d70*/  UMOV UR11, 0x40000040 ;  /* 0x40000040000b7882 */ /* 0x000fe20000000000 */
[----:B------:R-:W-:Y:S01]  /*9d80*/  FADD.FTZ R190, R190, R189 ;  /* 0x000000bdbebe7221 */ /* 0x000fe20000010000 */
[----:B------:R-:W-:Y:S02]  /*9d90*/  WARPGROUP.DEPBAR.LE gsb0, 0x0 ;  /* 0x00008000000079c5 */ /* 0x000fe40000010000 */
[----:B------:R-:W-:Y:S01]  /*9da0*/  F2FP.F16.F32.PACK_AB R152, R192, R191 ;  /* 0x000000bfc098723e */ /* 0x000fe200000000ff */
[----:B------:R-:W-:Y:S01]  /*9db0*/  FADD.FTZ R191, R191, R188 ;  /* 0x000000bcbfbf7221 */ /* 0x000fe20000010000 */
[----:B------:R-:W-:Y:S02]  /*9dc0*/  F2FP.F16.F32.PACK_AB R154, R221, R194 ;  /* 0x000000c2dd9a723e */ /* 0x000fe400000000ff */
[----:B-1----:R-:W-:Y:S01]  /*9dd0*/  F2FP.F16.F32.PACK_AB R153, R196, R193 ;  /* 0x000000c1c499723e */ /* 0x002fe200000000ff */
[----:B------:R-:W-:Y:S01]  /*9de0*/  FADD.FTZ R193, R193, R190 ;  /* 0x000000bec1c17221 */ /* 0x000fe20000010000 */
[----:B--2---:R-:W-:Y:S01]  /*9df0*/  F2FP.F16.F32.PACK_AB R155, R209, R208 ;  /* 0x000000d0d19b723e */ /* 0x004fe200000000ff */
        /* <DEDUP_REMOVED lines=11> */
.L_x_3426:
[----:B------:R-:W4:Y:S01]  /*9eb0*/  SHFL.BFLY PT, R3, R12, 0x2, 0x1f ;  /* 0x0c401f000c037f89 */ /* 0x000f2200000e0000 */
[----:B------:R-:W-:Y:S01]  /*9ec0*/  IMAD.MOV.U32 R7, RZ, RZ, RZ ;  /* 0x000000ffff077224 */ /* 0x000fe200078e00ff */
[----:B------:R-:W-:Y:S01]  /*9ed0*/  UIADD3 UR36, UR36, 0x1, URZ ;  /* 0x0000000124247890 */ /* 0x000fe2000fffe03f */
[----:B------:R5:W-:Y:S06]  /*9ee0*/  BAR.ARV R158, 0x100 ;  /* 0x0004009e0000751d */ /* 0x000bec0000002000 */
[----:B------:R-:W-:Y:S02]  /*9ef0*/  UISETP.NE.AND UP0, UPT, UR36, 0x2, UPT ;  /* 0x000000022400788c */ /* 0x000fe4000bf05270 */
[----:B------:R-:W-:Y:S06]  /*9f00*/  BAR.ARV 0x8, 0x120 ;  /* 0x0204800000007b1d */ /* 0x000fec0000002000 */
[----:B------:R-:W-:Y:S01]  /*9f10*/  USEL UR4, URZ, 0x1, UP0 ;  /* 0x000000013f047887 */ /* 0x000fe20008000000 */
[----:B------:R-:W-:Y:S01]  /*9f20*/  PLOP3.LUT P0, PT, PT, PT, PT, 0x8, 0x0 ;  /* 0x000000000000781c */ /* 0x000fe20003f0e170 */
[----:B------:R-:W1:Y:S01]  /*9f30*/  SHFL.BFLY PT, R5, R0, 0x2, 0x1f ;  /* 0x0c401f0000057f89 */ /* 0x000e6200000e0000 */
[----:B------:R-:W-:Y:S01]  /*9f40*/  VIADD R226, R226, 0x1 ;  /* 0x00000001e2e27836 */ /* 0x000fe20000000000 */
[----:B------:R-:W-:Y:S01]  /*9f50*/  USEL UR36, UR36, URZ, UP0 ;  /* 0x0000003f24247287 */ /* 0x000fe20008000000 */
[----:B----4-:R-:W-:Y:S01]  /*9f60*/  FADD.FTZ R2, R3, R12 ;  /* 0x0000000c03027221 */ /* 0x010fe20000010000 */
[----:B------:R-:W-:-:S04]  /*9f70*/  ULOP3.LUT UR37, UR37, UR4, URZ, 0x3c, !UPT ;  /* 0x0000000425257292 */ /* 0x000fc8000f8e3c3f */
[----:B------:R-:W4:Y:S01]  /*9f80*/  SHFL.BFLY PT, R3, R2, 0x1, 0x1f ;  /* 0x0c201f0002037f89 */ /* 0x000f2200000e0000 */
[----:B-1----:R-:W-:Y:S01]  /*9f90*/  FADD.FTZ R5, R5, R0 ;  /* 0x0000000005057221 */ /* 0x002fe20000010000 */
[----:B------:R-:W-:-:S04]  /*9fa0*/  MOV R0, 0xff800000 ;  /* 0xff80000000007802 */ /* 0x000fc80000000f00 */
[----:B------:R-:W1:Y:S01]  /*9fb0*/  SHFL.BFLY PT, R4, R5, 0x1, 0x1f ;  /* 0x0c201f0005047f89 */ /* 0x000e6200000e0000 */
[----:B----4-:R-:W-:Y:S01]  /*9fc0*/  FADD.FTZ R21, R2, R3 ;  /* 0x0000000302157221 */ /* 0x010fe20000010000 */
[----:B------:R-:W-:Y:S02]  /*9fd0*/  IMAD.MOV.U32 R3, RZ, RZ, RZ ;  /* 0x000000ffff037224 */ /* 0x000fe400078e00ff */
[----:B------:R-:W-:Y:S02]  /*9fe0*/  IMAD.MOV.U32 R2, RZ, RZ, -0x800000 ;  /* 0xff800000ff027424 */ /* 0x000fe400078e00ff */
[----:B------:R-:W-:-:S13]  /*9ff0*/  FSETP.NE.FTZ.AND P1, PT, R21, RZ, PT ;  /* 0x000000ff1500720b */ /* 0x000fda0003f35000 */
[----:B------:R-:W4:Y:S01]  /*a000*/  @P1 MUFU.RCP R7, R21 ;  /* 0x0000001500071308 */ /* 0x000f220000001000 */
[----:B------:R-:W-:Y:S01]  /*a010*/  @P1 FMUL.FTZ R20, R195, 0.69314718246459960938 ;  /* 0x3f317218c3141820 */ /* 0x000fe20000410000 */
[----:B-1----:R-:W-:-:S05]  /*a020*/  FADD.FTZ R22, R5, R4 ;  /* 0x0000000405167221 */ /* 0x002fca0000010000 */
[----:B------:R-:W-:Y:S01]  /*a030*/  FSETP.NE.FTZ.AND P2, PT, R22, RZ, PT ;  /* 0x000000ff1600720b */ /* 0x000fe20003f55000 */
[----:B------:R-:W1:Y:S01]  /*a040*/  @P1 MUFU.LG2 R21, R21 ;  /* 0x0000001500151308 */ /* 0x000e620000000c00 */
[-C--:B----4-:R-:W-:Y:S01]  /*a050*/  FMUL.FTZ R4, R24, R7.reuse ;  /* 0x0000000718047220 */ /* 0x090fe20000410000 */
[-C--:B------:R-:W-:Y:S01]  /*a060*/  FMUL.FTZ R25, R25, R7.reuse ;  /* 0x0000000719197220 */ /* 0x080fe20000410000 */
[----:B------:R-:W-:-:S09]  /*a070*/  FMUL.FTZ R6, R28, R7 ;  /* 0x000000071c067220 */ /* 0x000fd20000410000 */
[----:B------:R-:W4:Y:S01]  /*a080*/  @P2 MUFU.RCP R3, R22 ;  /* 0x0000001600032308 */ /* 0x000f220000001000 */
[----:B------:R-:W-:Y:S01]  /*a090*/  @P2 FMUL.FTZ R24, R195, 0.69314718246459960938 ;  /* 0x3f317218c3182820 */ /* 0x000fe20000410000 */
[-C--:B------:R-:W-:Y:S01]  /*a0a0*/  FMUL.FTZ R29, R29, R7.reuse ;  /* 0x000000071d1d7220 */ /* 0x080fe20000410000 */
[-C--:B------:R-:W-:Y:S01]  /*a0b0*/  FMUL.FTZ R32, R32, R7.reuse ;  /* 0x0000000720207220 */ /* 0x080fe20000410000 */
[-C--:B------:R-:W-:Y:S01]  /*a0c0*/  FMUL.FTZ R33, R33, R7.reuse ;  /* 0x0000000721217220 */ /* 0x080fe20000410000 */
[----:B-1----:R-:W-:Y:S01]  /*a0d0*/  @P1 FMUL.FTZ R21, R21, 0.69314718246459960938 ;  /* 0x3f31721815151820 */ /* 0x002fe20000410000 */
        /* <DEDUP_REMOVED lines=14> */
[----:B------:R-:W-:Y:S01]  /*a1c0*/  FMUL.FTZ R78, R79, R3 ;  /* 0x000000034f4e7220 */ /* 0x000fe20000410000 */
        /* <DEDUP_REMOVED lines=111> */
.L_x_3404:
        /* <DEDUP_REMOVED lines=16> */
[----:B------:R-:W-:Y:S01]  /*a9c0*/  UIMAD.WIDE.U32 UR8, UR43, UR6, URZ ;  /* 0x000000062b0872a5 */ /* 0x000fe2000f8e003f */
[----:B------:R-:W-:Y:S01]  /*a9d0*/  SHF.R.U64 R34, R34, 0x3, RZ ;  /* 0x0000000322227819 */ /* 0x000fe200000012ff */
[----:B------:R-:W-:Y:S01]  /*a9e0*/  UIMAD UR5, UR5, UR6, URZ ;  /* 0x00000006050572a4 */ /* 0x000fe2000f8e023f */
[----:B------:R-:W-:-:S02]  /*a9f0*/  LOP3.LUT R22, R22, R23, RZ, 0x3c, !PT ;  /* 0x0000001716167212 */ /* 0x000fc400078e3cff */
[----:B------:R-:W-:Y:S01]  /*aa00*/  LOP3.LUT R34, R34, R35, RZ, 0x3c, !PT ;  /* 0x0000002322227212 */ /* 0x000fe200078e3cff */
[----:B------:R-:W-:Y:S01]  /*aa10*/  ULDC UR6, c[0x0][0xb88] ;  /* 0x0002e20000067ab9 */ /* 0x000fe20000000800 */
[----:B------:R-:W-:Y:S01]  /*aa20*/  IADD3.X R23, RZ, R203, RZ, P0, !PT ;  /* 0x000000cbff177210 */ /* 0x000fe200007fe4ff */
[----:B------:R-:W-:Y:S01]  /*aa30*/  UIMAD UR5, UR43, UR7, UR5 ;  /* 0x000000072b0572a4 */ /* 0x000fe2000f8e0205 */
[C---:B------:R-:W-:Y:S02]  /*aa40*/  IADD3 R35, P0, R202.reuse, 0x8020, RZ ;  /* 0x00008020ca237810 */ /* 0x040fe40007f1e0ff */
[C---:B------:R-:W-:Y:S01]  /*aa50*/  IADD3 R21, P6, R202.reuse, 0x20, RZ ;  /* 0x00000020ca157810 */ /* 0x040fe20007fde0ff */
[----:B------:R-:W-:Y:S01]  /*aa60*/  UIADD3 UR5, UR9, UR5, URZ ;  /* 0x0000000509057290 */ /* 0x000fe2000fffe03f */
[----:B------:R-:W-:Y:S02]  /*aa70*/  LOP3.LUT R24, R35, 0x380, RZ, 0xc0, !PT ;  /* 0x0000038023187812 */ /* 0x000fe400078ec0ff */
[----:B------:R-:W-:-:S02]  /*aa80*/  IADD3 R31, P2, R202, 0x4000, RZ ;  /* 0x00004000ca1f7810 */ /* 0x000fc40007f5e0ff */
[----:B------:R-:W-:Y:S02]  /*aa90*/  SHF.R.U64 R24, R24, 0x3, RZ ;  /* 0x0000000318187819 */ /* 0x000fe400000012ff */
[----:B------:R-:W-:Y:S02]  /*aaa0*/  LOP3.LUT R20, R21, 0x380, RZ, 0xc0, !PT ;  /* 0x0000038015147812 */ /* 0x000fe400078ec0ff */
[----:B------:R-:W-:Y:S02]  /*aab0*/  LOP3.LUT R30, R31, 0x380, RZ, 0xc0, !PT ;  /* 0x000003801f1e7812 */ /* 0x000fe400078ec0ff */
[----:B------:R-:W-:Y:S01]  /*aac0*/  LOP3.LUT R24, R24, R35, RZ, 0x3c, !PT ;  /* 0x0000002318187212 */ /* 0x000fe200078e3cff */
[----:B------:R-:W-:Y:S01]  /*aad0*/  IMAD.X R35, RZ, RZ, R203, P3 ;  /* 0x000000ffff237224 */ /* 0x000fe200018e06cb */
[----:B------:R-:W-:Y:S02]  /*aae0*/  IADD3 R27, P1, R202, 0x60, RZ ;  /* 0x00000060ca1b7810 */ /* 0x000fe40007f3e0ff */
[----:B------:R-:W-:-:S02]  /*aaf0*/  SHF.R.U64 R20, R20, 0x3, RZ ;  /* 0x0000000314147819 */ /* 0x000fc400000012ff */
[----:B------:R-:W-:Y:S02]  /*ab00*/  IADD3 R39, P4, R202, 0x4040, RZ ;  /* 0x00004040ca277810 */ /* 0x000fe40007f9e0ff */
[----:B------:R-:W-:Y:S02]  /*ab10*/  SHF.R.U64 R30, R30, 0x3, RZ ;  /* 0x000000031e1e7819 */ /* 0x000fe400000012ff */
[----:B------:R-:W-:Y:S02]  /*ab20*/  IADD3 R55, P3, R202, 0xc000, RZ ;  /* 0x0000c000ca377810 */ /* 0x000fe40007f7e0ff */
[----:B------:R-:W-:Y:S02]  /*ab30*/  LOP3.LUT R26, R27, 0x380, RZ, 0xc0, !PT ;  /* 0x000003801b1a7812 */ /* 0x000fe400078ec0ff */
[----:B------:R-:W-:Y:S01]  /*ab40*/  LOP3.LUT R20, R20, R21, RZ, 0x3c, !PT ;  /* 0x0000001514147212 */ /* 0x000fe200078e3cff */
[----:B------:R-:W-:Y:S01]  /*ab50*/  IMAD.X R21, RZ, RZ, R203, P6 ;  /* 0x000000ffff157224 */ /* 0x000fe200030e06cb */
[----:B------:R-:W-:-:S02]  /*ab60*/  LOP3.LUT R38, R39, 0x380, RZ, 0xc0, !PT ;  /* 0x0000038027267812 */ /* 0x000fc400078ec0ff */
[----:B------:R-:W-:Y:S01]  /*ab70*/  LOP3.LUT R30, R30, R31, RZ, 0x3c, !PT ;  /* 0x0000001f1e1e7212 */ /* 0x000fe200078e3cff */
[----:B------:R-:W-:Y:S01]  /*ab80*/  IMAD.X R31, RZ, RZ, R203, P2 ;  /* 0x000000ffff1f7224 */ /* 0x000fe200010e06cb */
[----:B------:R-:W-:Y:S02]  /*ab90*/  LOP3.LUT R54, R55, 0x380, RZ, 0xc0, !PT ;  /* 0x0000038037367812 */ /* 0x000fe400078ec0ff */
[C---:B------:R-:W-:Y:S02]  /*aba0*/  IADD3 R47, P6, R202.reuse, 0x8000, RZ ;  /* 0x00008000ca2f7810 */ /* 0x040fe40007fde0ff */
[----:B------:R-:W-:Y:S02]  /*abb0*/  IADD3 R51, P2, R202, 0x8060, RZ ;  /* 0x00008060ca337810 */ /* 0x000fe40007f5e0ff */
[----:B------:R-:W-:Y:S02]  /*abc0*/  SHF.R.U64 R26, R26, 0x3, RZ ;  /* 0x000000031a1a7819 */ /* 0x000fe400000012ff */
[----:B------:R-:W-:-:S02]  /*abd0*/  LOP3.LUT R67, R202, 0x380, RZ, 0xc0, !PT ;  /* 0x00000380ca437812 */ /* 0x000fc400078ec0ff */
[----:B------:R-:W-:Y:S02]  /*abe0*/  SHF.R.U64 R38, R38, 0x3, RZ ;  /* 0x0000000326267819 */ /* 0x000fe400000012ff */
[----:B------:R-:W-:Y:S02]  /*abf0*/  SHF.R.U64 R54, R54, 0x3, RZ ;  /* 0x0000000336367819 */ /* 0x000fe400000012ff */
[----:B------:R-:W-:Y:S02]  /*ac00*/  LOP3.LUT R46, R47, 0x380, RZ, 0xc0, !PT ;  /* 0x000003802f2e7812 */ /* 0x000fe400078ec0ff */
[----:B------:R-:W-:Y:S02]  /*ac10*/  SHF.R.S32.HI R86, RZ, 0x1f, R227 ;  /* 0x0000001fff567819 */ /* 0x000fe400000114e3 */
[----:B------:R-:W-:Y:S02]  /*ac20*/  LOP3.LUT R50, R51, 0x380, RZ, 0xc0, !PT ;  /* 0x0000038033327812 */ /* 0x000fe400078ec0ff */
[----:B------:R-:W-:Y:S01]  /*ac30*/  LOP3.LUT R26, R26, R27, RZ, 0x3c, !PT ;  /* 0x0000001b1a1a7212 */ /* 0x000fe200078e3cff */
[----:B------:R-:W-:Y:S01]  /*ac40*/  IMAD.X R27, RZ, RZ, R203, P1 ;  /* 0x000000ffff1b7224 */ /* 0x000fe200008e06cb */
[----:B------:R-:W-:-:S02]  /*ac50*/  SHF.R.U64 R67, R67, 0x3, RZ ;  /* 0x0000000343437819 */ /* 0x000fc400000012ff */
[----:B------:R-:W-:Y:S02]  /*ac60*/  LOP3.LUT R38, R38, R39, RZ, 0x3c, !PT ;  /* 0x0000002726267212 */ /* 0x000fe400078e3cff */
[----:B------:R-:W-:Y:S02]  /*ac70*/  LOP3.LUT R54, R54, R55, RZ, 0x3c, !PT ;  /* 0x0000003736367212 */ /* 0x000fe400078e3cff */
[C---:B------:R-:W-:Y:S02]  /*ac80*/  IADD3 R43, P5, R202.reuse, 0x4060, RZ ;  /* 0x00004060ca2b7810 */ /* 0x040fe40007fbe0ff */
[----:B------:R-:W-:Y:S02]  /*ac90*/  IADD3 R39, P1, R202, 0x8040, RZ ;  /* 0x00008040ca277810 */ /* 0x000fe40007f3e0ff */
[----:B------:R-:W-:Y:S02]  /*aca0*/  SHF.R.U64 R46, R46, 0x3, RZ ;  /* 0x000000032e2e7819 */ /* 0x000fe400000012ff */
[----:B------:R-:W-:-:S02]  /*acb0*/  LEA.HI R55, R86, R227, RZ, 0x7 ;  /* 0x000000e356377211 */ /* 0x000fc400078f38ff */
[----:B------:R-:W-:Y:S02]  /*acc0*/  SHF.R.U64 R50, R50, 0x3, RZ ;  /* 0x0000000332327819 */ /* 0x000fe400000012ff */
[----:B------:R-:W-:Y:S02]  /*acd0*/  LOP3.LUT R66, R67, R202, RZ, 0x3c, !PT ;  /* 0x000000ca43427212 */ /* 0x000fe400078e3cff */
[----:B------:R-:W-:Y:S02]  /*ace0*/  MOV R67, R203 ;  /* 0x000000cb00437202 */ /* 0x000fe40000000f00 */
[----:B------:R-:W-:Y:S02]  /*acf0*/  LOP3.LUT R42, R43, 0x380, RZ, 0xc0, !PT ;  /* 0x000003802b2a7812 */ /* 0x000fe400078ec0ff */
[----:B------:R-:W-:Y:S02]  /*ad00*/  LOP3.LUT R28, R39, 0x380, RZ, 0xc0, !PT ;  /* 0x00000380271c7812 */ /* 0x000fe400078ec0ff */
[----:B------:R-:W-:Y:S01]  /*ad10*/  LOP3.LUT R46, R46, R47, RZ, 0x3c, !PT ;  /* 0x0000002f2e2e7212 */ /* 0x000fe200078e3cff */
[--C-:B------:R-:W-:Y:S01]  /*ad20*/  IMAD.X R47, RZ, RZ, R203.reuse, P6 ;  /* 0x000000ffff2f7224 */ /* 0x100fe200030e06cb */
[----:B------:R-:W-:Y:S01]  /*ad30*/  LOP3.LUT R94, R55, 0xffffff80, RZ, 0xc0, !PT ;  /* 0xffffff80375e7812 */ /* 0x000fe200078ec0ff */
[----:B------:R-:W-:Y:S01]  /*ad40*/  IMAD.X R55, RZ, RZ, R203, P3 ;  /* 0x000000ffff377224 */ /* 0x000fe200018e06cb */
[----:B------:R-:W-:-:S02]  /*ad50*/  LOP3.LUT R50, R50, R51, RZ, 0x3c, !PT ;  /* 0x0000003332327212 */ /* 0x000fc400078e3cff */
[----:B------:R-:W-:Y:S01]  /*ad60*/  IADD3 R51, P6, R202, 0xc060, RZ ;  /* 0x0000c060ca337810 */ /* 0x000fe20007fde0ff */
[----:B------:R-:W-:Y:S01]  /*ad70*/  IMAD.IADD R94, R227, 0x1, -R94 ;  /* 0x00000001e35e7824 */ /* 0x000fe200078e0a5e */
[----:B------:R-:W-:Y:S02]  /*ad80*/  MOV R67, R66 ;  /* 0x0000004200437202 */ /* 0x000fe40000000f00 */
[----:B------:R-:W-:Y:S01]  /*ad90*/  F2FP.F16.F32.PACK_AB R4, R25, R4 ;  /* 0x000000041904723e */ /* 0x000fe200000000ff */
[----:B------:R-:W-:Y:S01]  /*ada0*/  IMAD.X R25, RZ, RZ, R203, P0 ;  /* 0x000000ffff197224 */ /* 0x000fe200000e06cb */
[----:B------:R-:W-:Y:S02]  /*adb0*/  F2FP.F16.F32.PACK_AB R5, R168, R5 ;  /* 0x00000005a805723e */ /* 0x000fe400000000ff */
[----:B------:R-:W-:Y:S02]  /*adc0*/  F2FP.F16.F32.PACK_AB R6, R29, R6 ;  /* 0x000000061d06723e */ /* 0x000fe400000000ff */
[----:B------:R-:W-:-:S02]  /*add0*/  F2FP.F16.F32.PACK_AB R7, R166, R7 ;  /* 0x00000007a607723e */ /* 0x000fc400000000ff */
[----:B------:R-:W-:Y:S02]  /*ade0*/  SHF.R.U64 R42, R42, 0x3, RZ ;  /* 0x000000032a2a7819 */ /* 0x000fe400000012ff */
[----:B------:R-:W-:Y:S01]  /*adf0*/  SHF.R.U64 R28, R28, 0x3, RZ ;  /* 0x000000031c1c7819 */ /* 0x000fe200000012ff */
[----:B------:R1:W-:Y:S01]  /*ae00*/  STSM.16.M88.4 [R67], R4 ;  /* 0x0000000443007844 */ /* 0x0003e20000000200 */
[----:B------:R-:W-:Y:S01]  /*ae10*/  MOV R26, R26 ;  /* 0x0000001a001a7202 */ /* 0x000fe20000000f00 */
[----:B------:R-:W-:Y:S01]  /*ae20*/  VIADD R27, R225, UR42 ;  /* 0x0000002ae11b7c36 */ /* 0x000fe20008000000 */
[----:B------:R-:W-:Y:S02]  /*ae30*/  LOP3.LUT R66, R51, 0x380, RZ, 0xc0, !PT ;  /* 0x0000038033427812 */ /* 0x000fe400078ec0ff */
[----:B------:R-:W-:Y:S01]  /*ae40*/  LOP3.LUT R42, R42, R43, RZ, 0x3c, !PT ;  /* 0x0000002b2a2a7212 */ /* 0x000fe200078e3cff */
[----:B------:R-:W-:Y:S01]  /*ae50*/  IMAD.X R43, RZ, RZ, R203, P5 ;  /* 0x000000ffff2b7224 */ /* 0x000fe200028e06cb */
[----:B------:R-:W-:-:S02]  /*ae60*/  LOP3.LUT R28, R28, R39, RZ, 0x3c, !PT ;  /* 0x000000271c1c7212 */ /* 0x000fc400078e3cff */
[-C--:B------:R-:W-:Y:S02]  /*ae70*/  IADD3.X R39, RZ, R203.reuse, RZ, P4, !PT ;  /* 0x000000cbff277210 */ /* 0x080fe400027fe4ff */
[C---:B------:R-:W-:Y:S02]  /*ae80*/  IADD3 R59, P4, R202.reuse, 0xc020, RZ ;  /* 0x0000c020ca3b7810 */ /* 0x040fe40007f9e0ff */
[----:B------:R-:W-:Y:S02]  /*ae90*/  IADD3 R63, P5, R202, 0xc040, RZ ;  /* 0x0000c040ca3f7810 */ /* 0x000fe40007fbe0ff */
[----:B------:R-:W-:Y:S01]  /*aea0*/  SHF.R.U64 R66, R66, 0x3, RZ ;  /* 0x0000000342427819 */ /* 0x000fe200000012ff */
[----:B-1----:R-:W-:Y:S01]  /*aeb0*/  VIADD R4, R27, 0x8 ;  /* 0x000000081b047836 */ /* 0x002fe20000000000 */
[----:B------:R-:W-:Y:S02]  /*aec0*/  LOP3.LUT P0, RZ, R94, 0x3, RZ, 0xc0, !PT ;  /* 0x000000035eff7812 */ /* 0x000fe4000780c0ff */
[----:B------:R-:W-:-:S02]  /*aed0*/  IADD3.X R29, RZ, R203, RZ, P1, !PT ;  /* 0x000000cbff1d7210 */ /* 0x000fc40000ffe4ff */
[----:B------:R-:W-:Y:S02]  /*aee0*/  LOP3.LUT R58, R59, 0x380, RZ, 0xc0, !PT ;  /* 0x000003803b3a7812 */ /* 0x000fe400078ec0ff */
[----:B------:R-:W-:Y:S02]  /*aef0*/  LOP3.LUT R62, R63, 0x380, RZ, 0xc0, !PT ;  /* 0x000003803f3e7812 */ /* 0x000fe400078ec0ff */
[----:B------:R-:W-:Y:S01]  /*af00*/  LOP3.LUT R66, R66, R51, RZ, 0x3c, !PT ;  /* 0x0000003342427212 */ /* 0x000fe200078e3cff */
[----:B------:R-:W-:Y:S01]  /*af10*/  IMAD.X R51, RZ, RZ, R203, P2 ;  /* 0x000000ffff337224 */ /* 0x000fe200010e06cb */
[----:B------:R-:W-:Y:S02]  /*af20*/  IADD3.X R67, RZ, R203, RZ, P6, !PT ;  /* 0x000000cbff437210 */ /* 0x000fe400037fe4ff */
[----:B------:R-:W-:Y:S02]  /*af30*/  ISETP.GE.OR P1, PT, R4, UR6, P0 ;  /* 0x0000000604007c0c */ /* 0x000fe40008726670 */
[----:B------:R-:W-:Y:S01]  /*af40*/  MOV R94, R20 ;  /* 0x00000014005e7202 */ /* 0x000fe20000000f00 */
[----:B------:R-:W-:Y:S01]  /*af50*/  IMAD.U32 R21, RZ, RZ, UR9 ;  /* 0x00000009ff157e24 */ /* 0x000fe2000f8e00ff */
[----:B------:R-:W-:Y:S01]  /*af60*/  F2FP.F16.F32.PACK_AB R4, R33, R32 ;  /* 0x000000202104723e */ /* 0x000fe200000000ff */
[----:B------:R-:W-:Y:S01]  /*af70*/  IMAD.U32 R20, RZ, RZ, UR8 ;  /* 0x00000008ff147e24 */ /* 0x000fe2000f8e00ff */
[----:B------:R-:W-:-:S02]  /*af80*/  F2FP.F16.F32.PACK_AB R5, R167, R48 ;  /* 0x00000030a705723e */ /* 0x000fc400000000ff */
[----:B------:R-:W-:Y:S02]  /*af90*/  F2FP.F16.F32.PACK_AB R6, R37, R36 ;  /* 0x000000242506723e */ /* 0x000fe400000000ff */
[----:B------:R-:W-:Y:S02]  /*afa0*/  F2FP.F16.F32.PACK_AB R7, R165, R44 ;  /* 0x0000002ca507723e */ /* 0x000fe400000000ff */
[----:B------:R-:W-:Y:S02]  /*afb0*/  MOV R87, R22 ;  /* 0x0000001600577202 */ /* 0x000fe40000000f00 */
[----:B------:R-:W-:Y:S01]  /*afc0*/  F2FP.F16.F32.PACK_AB R8, R41, R8 ;  /* 0x000000082908723e */ /* 0x000fe200000000ff */
[----:B------:R-:W1:Y:S01]  /*afd0*/  LDC.64 R22, c[0x0][0xc78] ;  /* 0x00031e00ff167b82 */ /* 0x000e620000000a00 */
[----:B------:R-:W-:Y:S01]  /*afe0*/  F2FP.F16.F32.PACK_AB R9, R164, R9 ;  /* 0x00000009a409723e */ /* 0x000fe200000000ff */
[----:B------:R4:W-:Y:S01]  /*aff0*/  STSM.16.M88.4 [R94], R4 ;  /* 0x000000045e007844 */ /* 0x0009e20000000200 */
[----:B------:R-:W-:-:S02]  /*b000*/  F2FP.F16.F32.PACK_AB R10, R45, R10 ;  /* 0x0000000a2d0a723e */ /* 0x000fc400000000ff */
[----:B------:R-:W-:Y:S02]  /*b010*/  F2FP.F16.F32.PACK_AB R11, R162, R11 ;  /* 0x0000000ba20b723e */ /* 0x000fe400000000ff */
[----:B------:R-:W-:Y:S02]  /*b020*/  MOV R25, R24 ;  /* 0x0000001800197202 */ /* 0x000fe40000000f00 */
[----:B------:R-:W-:Y:S01]  /*b030*/  F2FP.F16.F32.PACK_AB R12, R49, R12 ;  /* 0x0000000c310c723e */ /* 0x000fe200000000ff */
[----:B------:R-:W-:Y:S01]  /*b040*/  STSM.16.M88.4 [R87], R8 ;  /* 0x0000000857007844 */ /* 0x000fe20000000200 */
[----:B------:R-:W-:Y:S02]  /*b050*/  F2FP.F16.F32.PACK_AB R13, R160, R13 ;  /* 0x0000000da00d723e */ /* 0x000fe400000000ff */
[----:B------:R-:W-:Y:S02]  /*b060*/  F2FP.F16.F32.PACK_AB R14, R53, R14 ;  /* 0x0000000e350e723e */ /* 0x000fe400000000ff */
[----:B------:R-:W-:-:S02]  /*b070*/  F2FP.F16.F32.PACK_AB R15, R158, R15 ;  /* 0x0000000f9e0f723e */ /* 0x000fc400000000ff */
[----:B------:R-:W-:Y:S02]  /*b080*/  SHF.R.U64 R58, R58, 0x3, RZ ;  /* 0x000000033a3a7819 */ /* 0x000fe400000012ff */
[----:B------:R-:W-:Y:S01]  /*b090*/  SHF.R.U64 R62, R62, 0x3, RZ ;  /* 0x000000033e3e7819 */ /* 0x000fe200000012ff */
[----:B------:R-:W-:Y:S01]  /*b0a0*/  STSM.16.M88.4 [R26], R12 ;  /* 0x0000000c1a007844 */ /* 0x000fe20000000200 */
[----:B------:R-:W-:Y:S02]  /*b0b0*/  MOV R30, R30 ;  /* 0x0000001e001e7202 */ /* 0x000fe40000000f00 */
[----:B------:R-:W-:Y:S02]  /*b0c0*/  MOV R24, R66 ;  /* 0x0000004200187202 */ /* 0x000fe40000000f00 */
[----:B------:R-:W-:Y:S02]  /*b0d0*/  F2FP.F16.F32.PACK_AB R16, R57, R16 ;  /* 0x000000103910723e */ /* 0x000fe400000000ff */
[----:B------:R-:W-:-:S02]  /*b0e0*/  F2FP.F16.F32.PACK_AB R17, R154, R17 ;  /* 0x000000119a11723e */ /* 0x000fc400000000ff */
        /* <DEDUP_REMOVED lines=22> */
[----:B------:R-:W-:Y:S01]  /*b250*/  F2FP.F16.F32.PACK_AB R96, R97, R96 ;  /* 0x000000606160723e */ /* 0x000fe200000000ff */
[----:B------:R-:W-:Y:S01]  /*b260*/  STSM.16.M88.4 [R42], R80 ;  /* 0x000000502a007844 */ /* 0x000fe20000000200 */
[----:B------:R-:W-:Y:S02]  /*b270*/  LOP3.LUT R58, R58, R59, RZ, 0x3c, !PT ;  /* 0x0000003b3a3a7212 */ /* 0x000fe400078e3cff */
[----:B------:R-:W-:Y:S01]  /*b280*/  LOP3.LUT R62, R62, R63, RZ, 0x3c, !PT ;  /* 0x0000003f3e3e7212 */ /* 0x000fe200078e3cff */
[----:B------:R-:W-:Y:S01]  /*b290*/  IMAD.X R63, RZ, RZ, R203, P5 ;  /* 0x000000ffff3f7224 */ /* 0x000fe200028e06cb */
[----:B------:R-:W-:Y:S02]  /*b2a0*/  MOV R46, R46 ;  /* 0x0000002e002e7202 */ /* 0x000fe40000000f00 */
[----:B------:R-:W-:-:S02]  /*b2b0*/  F2FP.F16.F32.PACK_AB R90, R93, R92 ;  /* 0x0000005c5d5a723e */ /* 0x000fc400000000ff */
[----:B------:R-:W-:Y:S02]  /*b2c0*/  F2FP.F16.F32.PACK_AB R91, R56, R91 ;  /* 0x0000005b385b723e */ /* 0x000fe400000000ff */
[----:B------:R-:W-:Y:S02]  /*b2d0*/  F2FP.F16.F32.PACK_AB R97, R71, R98 ;  /* 0x000000624761723e */ /* 0x000fe400000000ff */
[----:B------:R-:W-:Y:S01]  /*b2e0*/  F2FP.F16.F32.PACK_AB R104, R105, R104 ;  /* 0x000000686968723e */ /* 0x000fe200000000ff */
[----:B------:R-:W-:Y:S01]  /*b2f0*/  STSM.16.M88.4 [R46], R88 ;  /* 0x000000582e007844 */ /* 0x000fe20000000200 */
[----:B------:R-:W-:Y:S02]  /*b300*/  IADD3.X R59, RZ, R203, RZ, P4, !PT ;  /* 0x000000cbff3b7210 */ /* 0x000fe400027fe4ff */
        /* <DEDUP_REMOVED lines=35> */
[----:B------:R-:W-:Y:S02]  /*b540*/  F2FP.F16.F32.PACK_AB R147, R3, R150 ;  /* 0x000000960393723e */ /* 0x000fe400000000ff */
[----:B------:R-:W-:Y:S02]  /*b550*/  LEA.HI R86, R86, R227, RZ, 0x5 ;  /* 0x000000e356567211 */ /* 0x000fe400078f28ff */
[----:B------:R-:W-:Y:S01]  /*b560*/  MOV R21, UR5 ;  /* 0x0000000500157c02 */ /* 0x000fe20008000f00 */
[----:B------:R-:W-:Y:S01]  /*b570*/  STSM.16.M88.4 [R24], R144 ;  /* 0x0000009018007844 */ /* 0x000fe20000000200 */
[----:B------:R-:W-:Y:S01]  /*b580*/  USHF.R.S32.HI UR5, URZ, 0x1f, UR44 ;  /* 0x0000001f3f057899 */ /* 0x000fe2000801142c */
[----:B------:R-:W-:Y:S01]  /*b590*/  SHF.R.S32.HI R86, RZ, 0x5, R86 ;  /* 0x00000005ff567819 */ /* 0x000fe20000011456 */
[----:B------:R-:W-:Y:S01]  /*b5a0*/  @!PT LDS RZ, [RZ] ;  /* 0x00000000fffff984 */ /* 0x000fe20000000800 */
[----:B------:R-:W-:Y:S01]  /*b5b0*/  @!PT LDS RZ, [RZ] ;  /* 0x00000000fffff984 */ /* 0x000fe20000000800 */
[----:B------:R-:W-:Y:S01]  /*b5c0*/  @!PT LDS RZ, [RZ] ;  /* 0x00000000fffff984 */ /* 0x000fe20000000800 */
[----:B------:R-:W-:Y:S01]  /*b5d0*/  @!PT LDS RZ, [RZ] ;  /* 0x00000000fffff984 */ /* 0x000fe20000000800 */
[----:B------:R5:W-:Y:S06]  /*b5e0*/  MEMBAR.ALL.CTA ;  /* 0x0000000000007992 */ /* 0x000bec0000008000 */
[----:B-----5:R-:W5:Y:S01]  /*b5f0*/  FENCE.VIEW.ASYNC.S ;  /* 0x00000000000073c6 */ /* 0x020f620000000000 */
[----:B-1----:R-:W-:Y:S01]  /*b600*/  IMAD.WIDE.U32 R20, R22, UR44, R20 ;  /* 0x0000002c16147c25 */ /* 0x002fe2000f8e0014 */
[----:B----4-:R-:W-:-:S02]  /*b610*/  SHF.R.S32.HI R5, RZ, 0x1f, R27 ;  /* 0x0000001fff057819 */ /* 0x010fc4000001141b */
[----:B-----5:R-:W1:Y:S01]  /*b620*/  SHFL.IDX PT, R3, R86, RZ, 0x1f ;  /* 0x00001fff56037589 */ /* 0x020e6200000e0000 */
[----:B------:R-:W-:Y:S01]  /*b630*/  IMAD R4, R22, UR5, RZ ;  /* 0x0000000516047c24 */ /* 0x000fe2000f8e02ff */
[----:B------:R-:W-:Y:S06]  /*b640*/  BAR.ARV 0x1, 0x120 ;  /* 0x0044800000007b1d */ /* 0x000fec0000002000 */
[----:B------:R-:W-:Y:S01]  /*b650*/  IMAD R4, R23, UR44, R4 ;  /* 0x0000002c17047c24 */ /* 0x000fe2000f8e0204 */
[C---:B------:R-:W-:Y:S02]  /*b660*/  IADD3 R6, P2, R27.reuse, R20, RZ ;  /* 0x000000141b067210 */ /* 0x040fe40007f5e0ff */
[----:B------:R-:W-:Y:S01]  /*b670*/  ISETP.GE.OR P0, PT, R27, UR6, P0 ;  /* 0x000000061b007c0c */ /* 0x000fe20008706670 */
[----:B------:R-:W-:Y:S01]  /*b680*/  ULDC.64 UR6, c[0x0][0xc40] ;  /* 0x0003100000067ab9 */ /* 0x000fe20000000a00 */
[----:B------:R-:W-:-:S02]  /*b690*/  IADD3.X R5, R5, R21, R4, P2, !PT ;  /* 0x0000001505057210 */ /* 0x000fc400017fe404 */
[----:B------:R-:W-:-:S04]  /*b6a0*/  LEA R4, P2, R6, UR6, 0x2 ;  /* 0x0000000606047c11 */ /* 0x000fc8000f8410ff */
[----:B------:R-:W-:-:S05]  /*b6b0*/  LEA.HI.X R5, R6, UR7, R5, 0x2, P2 ;  /* 0x0000000706057c11 */ /* 0x000fca00090f1405 */
[----:B------:R4:W-:Y:S04]  /*b6c0*/  @!P1 STG.E desc[UR46][R4.64+0x20], R2 ;  /* 0x0000200204009986 */ /* 0x0009e8000c10192e */
[----:B------:R4:W-:Y:S01]  /*b6d0*/  @!P0 STG.E desc[UR46][R4.64], R0 ;  /* 0x0000000004008986 */ /* 0x0009e2000c10192e */
[----:B-1----:R-:W-:-:S13]  /*b6e0*/  ISETP.NE.AND P0, PT, R3, 0x7, PT ;  /* 0x000000070300780c */ /* 0x002fda0003f05270 */
        /* <DEDUP_REMOVED lines=31> */
.L_x_3439:
[----:B------:R-:W-:Y:S05]  /*b8e0*/  BSYNC B0 ;  /* 0x0000000000007941 */ /* 0x000fea0003800000 */
.L_x_3438:
[----:B------:R-:W-:Y:S05]  /*b8f0*/  BRA `(.L_x_3437) ;  /* 0x0000000800847947 */ /* 0x000fea0003800000 */
.L_x_3436:
[----:B------:R-:W1:Y:S01]  /*b900*/  LDC R12, c[0x0][0xeac] ;  /* 0x0003ab00ff0c7b82 */ /* 0x000e620000000800 */
[----:B------:R-:W-:Y:S01]  /*b910*/  ISETP.GT.AND P0, PT, R227, 0x7f, PT ;  /* 0x0000007fe300780c */ /* 0x000fe20003f04270 */
[----:B------:R-:W-:Y:S01]  /*b920*/  USHF.R.S32.HI UR5, URZ, 0x1f, UR43 ;  /* 0x0000001f3f057899 */ /* 0x000fe2000801142b */
[----:B------:R-:W-:Y:S01]  /*b930*/  BSSY B0, `(.L_x_3440) ;  /* 0x000001c000007945 */ /* 0x000fe20003800000 */
[----:B------:R-:W-:Y:S01]  /*b940*/  USHF.R.S32.HI UR6, URZ, 0x1f, UR44 ;  /* 0x0000001f3f067899 */ /* 0x000fe2000801142c */
[----:B------:R-:W-:Y:S02]  /*b950*/  SHF.R.S32.HI R205, RZ, 0x1f, R204 ;  /* 0x0000001fffcd7819 */ /* 0x000fe400000114cc */
[----:B------:R-:W-:Y:S01]  /*b960*/  SHF.R.S32.HI R14, RZ, 0x1f, R227 ;  /* 0x0000001fff0e7819 */ /* 0x000fe200000114e3 */
[----:B------:R-:W4:Y:S08]  /*b970*/  LDC.64 R6, c[0x0][0xbe0] ;  /* 0x0002f800ff067b82 */ /* 0x000f300000000a00 */
[----:B------:R-:W1:Y:S01]  /*b980*/  LDC.64 R8, c[0x0][0xbe8] ;  /* 0x0002fa00ff087b82 */ /* 0x000e620000000a00 */
[----:B------:R-:W-:Y:S05]  /*b990*/  @P0 BRA `(.L_x_3441) ;  /* 0x0000000000540947 */ /* 0x000fea0003800000 */
[----:B------:R-:W5:Y:S01]  /*b9a0*/  S2R R0, SR_TID.X ;  /* 0x0000000000007919 */ /* 0x000f620000002100 */
[----:B------:R-:W-:Y:S01]  /*b9b0*/  ULDC UR7, c[0x0][0xb88] ;  /* 0x0002e20000077ab9 */ /* 0x000fe20000000800 */
[----:B-----5:R-:W-:-:S04]  /*b9c0*/  IADD3 R2, R223, -0x80, R0 ;  /* 0xffffff80df027810 */ /* 0x020fc80007ffe000 */
[----:B------:R-:W-:-:S13]  /*b9d0*/  ISETP.GE.AND P0, PT, R2, UR7, PT ;  /* 0x0000000702007c0c */ /* 0x000fda000bf06270 */
[----:B------:R-:W-:Y:S05]  /*b9e0*/  @P0 BRA `(.L_x_3441) ;  /* 0x0000000000400947 */ /* 0x000fea0003800000 */
[----:B------:R-:W5:Y:S01]  /*b9f0*/  LDC.64 R4, c[0x0][0xc70] ;  /* 0x00031c00ff047b82 */ /* 0x000f620000000a00 */
[----:B------:R-:W-:Y:S01]  /*ba00*/  SHF.R.S32.HI R3, RZ, 0x1f, R2 ;  /* 0x0000001fff037819 */ /* 0x000fe20000011402 */
[----:B------:R-:W-:-:S06]  /*ba10*/  ULDC.64 UR8, c[0x0][0xc40] ;  /* 0x0003100000087ab9 */ /* 0x000fcc0000000a00 */
[----:B------:R-:W1:Y:S01]  /*ba20*/  LDC.64 R10, c[0x0][0xc78] ;  /* 0x00031e00ff0a7b82 */ /* 0x000e620000000a00 */
[C---:B-----5:R-:W-:Y:S02]  /*ba30*/  IMAD R0, R4.reuse, UR5, RZ ;  /* 0x0000000504007c24 */ /* 0x060fe4000f8e02ff */
[----:B------:R-:W-:-:S04]  /*ba40*/  IMAD.WIDE.U32 R2, R4, UR43, R2 ;  /* 0x0000002b04027c25 */ /* 0x000fc8000f8e0002 */
[----:B------:R-:W-:Y:S02]  /*ba50*/  IMAD R5, R5, UR43, R0 ;  /* 0x0000002b05057c24 */ /* 0x000fe4000f8e0200 */
[C---:B-1----:R-:W-:Y:S02]  /*ba60*/  IMAD R0, R10.reuse, UR6, RZ ;  /* 0x000000060a007c24 */ /* 0x042fe4000f8e02ff */
[----:B------:R-:W-:Y:S02]  /*ba70*/  IMAD.IADD R3, R3, 0x1, R5 ;  /* 0x0000000103037824 */ /* 0x000fe400078e0205 */
[----:B------:R-:W-:Y:S02]  /*ba80*/  IMAD R5, R11, UR44, R0 ;  /* 0x0000002c0b057c24 */ /* 0x000fe4000f8e0200 */
[----:B------:R-:W-:-:S05]  /*ba90*/  IMAD.WIDE.U32 R2, R10, UR44, R2 ;  /* 0x0000002c0a027c25 */ /* 0x000fca000f8e0002 */
[----:B------:R-:W-:Y:S02]  /*baa0*/  IADD3 R3, R3, R5, RZ ;  /* 0x0000000503037210 */ /* 0x000fe40007ffe0ff */
[----:B------:R-:W-:-:S04]  /*bab0*/  LEA R4, P0, R2, UR8, 0x2 ;  /* 0x0000000802047c11 */ /* 0x000fc8000f8010ff */
[----:B------:R-:W-:Y:S01]  /*bac0*/  LEA.HI.X R5, R2, UR9, R3, 0x2, P0 ;  /* 0x0000000902057c11 */ /* 0x000fe200080f1403 */
[----:B------:R-:W-:-:S05]  /*bad0*/  IMAD.MOV.U32 R3, RZ, RZ, -0x800000 ;  /* 0xff800000ff037424 */ /* 0x000fca00078e00ff */
[----:B------:R1:W-:Y:S03]  /*bae0*/  STG.E desc[UR46][R4.64], R3 ;  /* 0x0000000304007986 */ /* 0x0003e6000c10192e */
.L_x_3441:
[----:B------:R-:W-:Y:S05]  /*baf0*/  BSYNC B0 ;  /* 0x0000000000007941 */ /* 0x000fea0003800000 */
.L_x_3440:
[----:B----4-:R-:W-:Y:S01]  /*bb00*/  IMAD R0, R6, UR5, RZ ;  /* 0x0000000506007c24 */ /* 0x010fe2000f8e02ff */
[----:B------:R-:W-:Y:S01]  /*bb10*/  LEA.HI R14, R14, R227, RZ, 0x3 ;  /* 0x000000e30e0e7211 */ /* 0x000fe200078f18ff */
[----:B------:R-:W-:Y:S01]  /*bb20*/  ULDC UR5, c[0x0][0xb88] ;  /* 0x0002e20000057ab9 */ /* 0x000fe20000000800 */
[----:B-1----:R-:W-:Y:S01]  /*bb30*/  IMAD.WIDE.U32 R4, R6, UR43, R204 ;  /* 0x0000002b06047c25 */ /* 0x002fe2000f8e00cc */
[----:B------:R-:W-:Y:S01]  /*bb40*/  UIADD3 UR42, -UR42, UR5, URZ ;  /* 0x000000052a2a7290 */ /* 0x000fe2000fffe13f */
[----:B------:R-:W-:Y:S01]  /*bb50*/  SHF.R.S32.HI R2, RZ, 0x3, R14 ;  /* 0x00000003ff027819 */ /* 0x000fe2000001140e */
[----:B------:R-:W-:Y:S01]  /*bb60*/  ULOP3.LUT UR40, URZ, UR40, URZ, 0x33, !UPT ;  /* 0x000000283f287292 */ /* 0x000fe2000f8e333f */
[----:B------:R-:W-:Y:S01]  /*bb70*/  IMAD R3, R7, UR43, R0 ;  /* 0x0000002b07037c24 */ /* 0x000fe2000f8e0200 */
[----:B------:R-:W-:Y:S01]  /*bb80*/  BSSY B0, `(.L_x_3442) ;  /* 0x0000026000007945 */ /* 0x000fe20003800000 */
[C---:B------:R-:W-:Y:S01]  /*bb90*/  IADD3 R6, R2.reuse, 0x40, RZ ;  /* 0x0000004002067810 */ /* 0x040fe20007ffe0ff */
[C---:B------:R-:W-:Y:S01]  /*bba0*/  VIADD R0, R2.reuse, 0x20 ;  /* 0x0000002002007836 */ /* 0x040fe20000000000 */
[----:B------:R-:W-:Y:S01]  /*bbb0*/  ISETP.GE.AND P2, PT, R2, UR42, PT ;  /* 0x0000002a02007c0c */ /* 0x000fe2000bf46270 */
[----:B------:R-:W-:Y:S01]  /*bbc0*/  IMAD.IADD R5, R5, 0x1, R3 ;  /* 0x0000000105057824 */ /* 0x000fe200078e0203 */
[----:B------:R-:W-:Y:S01]  /*bbd0*/  SHF.R.S32.HI R3, RZ, 0x1f, R2 ;  /* 0x0000001fff037819 */ /* 0x000fe20000011402 */
[----:B------:R-:W-:Y:S01]  /*bbe0*/  VIADD R11, R12, UR40 ;  /* 0x000000280c0b7c36 */ /* 0x000fe20008000000 */
[----:B------:R-:W-:Y:S01]  /*bbf0*/  ISETP.GE.AND P0, PT, R0, UR42, PT ;  /* 0x0000002a00007c0c */ /* 0x000fe2000bf06270 */
[----:B------:R-:W-:Y:S01]  /*bc00*/  IMAD R0, R8, UR6, RZ ;  /* 0x0000000608007c24 */ /* 0x000fe2000f8e02ff */
[----:B------:R-:W-:Y:S01]  /*bc10*/  ISETP.GE.AND P1, PT, R6, UR42, PT ;  /* 0x0000002a06007c0c */ /* 0x000fe2000bf26270 */
[----:B------:R-:W-:-:S04]  /*bc20*/  IMAD.WIDE.U32 R6, R8, UR44, R4 ;  /* 0x0000002c08067c25 */ /* 0x000fc8000f8e0004 */
[----:B------:R-:W-:Y:S01]  /*bc30*/  IMAD R9, R9, UR44, R0 ;  /* 0x0000002c09097c24 */ /* 0x000fe2000f8e0200 */
[----:B------:R-:W-:Y:S01]  /*bc40*/  IADD3 R0, R2, 0x60, RZ ;  /* 0x0000006002007810 */ /* 0x000fe20007ffe0ff */
        /* <DEDUP_REMOVED lines=12> */
[----:B------:R-:W-:Y:S01]  /*bd10*/  MOV R3, R11 ;  /* 0x0000000b00037202 */ /* 0x000fe20000000f00 */
[----:B------:R-:W-:Y:S01]  /*bd20*/  IMAD R9, R4, UR7, R9 ;  /* 0x0000000704097c24 */ /* 0x000fe2000f8e0209 */
[----:B------:R-:W-:-:S02]  /*bd30*/  ISETP.GE.AND P2, PT, R204, UR5, PT ;  /* 0x00000005cc007c0c */ /* 0x000fc4000bf46270 */
        /* <DEDUP_REMOVED lines=10> */
.L_x_3443:
[----:B------:R-:W-:Y:S05]  /*bde0*/  BSYNC B0 ;  /* 0x0000000000007941 */ /* 0x000fea0003800000 */
.L_x_3442:
[----:B------:R-:W-:Y:S01]  /*bdf0*/  BSSY B0, `(.L_x_3444) ;  /* 0x000001b000007945 */ /* 0x000fe20003800000 */
[----:B------:R-:W-:-:S03]  /*be00*/  ISETP.GE.AND P2, PT, R0, UR42, PT ;  /* 0x0000002a00007c0c */ /* 0x000fc6000bf46270 */
[----:B------:R-:W-:Y:S10]  /*be10*/  @P0 BRA `(.L_x_3445) ;  /* 0x0000000000600947 */ /* 0x000ff40003800000 */
[----:B-1----:R-:W-:Y:S01]  /*be20*/  IADD3 R9, P0, R4, 0x20, RZ ;  /* 0x0000002004097810 */ /* 0x002fe20007f1e0ff */
[C---:B------:R-:W-:Y:S01]  /*be30*/  VIADD R2, R204.reuse, 0x40 ;  /* 0x00000040cc027836 */ /* 0x040fe20000000000 */
[----:B------:R-:W-:Y:S01]  /*be40*/  IADD3 R3, R204, 0x80, RZ ;  /* 0x00000080cc037810 */ /* 0x000fe20007ffe0ff */
[----:B------:R-:W-:Y:S01]  /*be50*/  ULDC UR5, c[0x0][0xb8c] ;  /* 0x0002e30000057ab9 */ /* 0x000fe20000000800 */
        /* <DEDUP_REMOVED lines=20> */
.L_x_3445:
[----:B------:R-:W-:Y:S05]  /*bfa0*/  BSYNC B0 ;  /* 0x0000000000007941 */ /* 0x000fea0003800000 */
.L_x_3444:
[----:B------:R-:W-:Y:S04]  /*bfb0*/  BSSY B0, `(.L_x_3446) ;  /* 0x000001a000007945 */ /* 0x000fe80003800000 */
[----:B------:R-:W-:Y:S05]  /*bfc0*/  @P1 BRA `(.L_x_3447) ;  /* 0x0000000000601947 */ /* 0x000fea0003800000 */
[----:B-1--4-:R-:W-:Y:S01]  /*bfd0*/  IADD3 R9, P0, R4, 0x40, RZ ;  /* 0x0000004004097810 */ /* 0x012fe20007f1e0ff */
        /* <DEDUP_REMOVED lines=9> */
[----:B------:R-:W-:Y:S01]  /*c070*/  IADD3 R8, R204, 0xc0, RZ ;  /* 0x000000c0cc087810 */ /* 0x000fe20007ffe0ff */
        /* <DEDUP_REMOVED lines=13> */
.L_x_3447:
[----:B------:R-:W-:Y:S05]  /*c150*/  BSYNC B0 ;  /* 0x0000000000007941 */ /* 0x000fea0003800000 */
.L_x_3446:
[----:B------:R-:W-:Y:S04]  /*c160*/  BSSY B0, `(.L_x_3437) ;  /* 0x000001a000007945 */ /* 0x000fe80003800000 */
[----:B------:R-:W-:Y:S05]  /*c170*/  @P2 BRA `(.L_x_3448) ;  /* 0x0000000000602947 */ /* 0x000fea0003800000 */
[----:B------:R-:W-:Y:S01]  /*c180*/  IADD3 R7, P0, R4, 0x60, RZ ;  /* 0x0000006004077810 */ /* 0x000fe20007f1e0ff */
[----:B------:R-:W-:Y:S01]  /*c190*/  ULDC UR5, c[0x0][0xb8c] ;  /* 0x0002e30000057ab9 */ /* 0x000fe20000000800 */
[C---:B------:R-:W-:Y:S01]  /*c1a0*/  IADD3 R0, R204.reuse, 0x40, RZ ;  /* 0x00000040cc007810 */ /* 0x040fe20007ffe0ff */
        /* <DEDUP_REMOVED lines=21> */
.L_x_3448:
[----:B------:R-:W-:Y:S05]  /*c300*/  BSYNC B0 ;  /* 0x0000000000007941 */ /* 0x000fea0003800000 */
.L_x_3437:
[----:B------:R-:W5:Y:S02]  /*c310*/  LDC R0, c[0x0][0xea8] ;  /* 0x0003aa00ff007b82 */ /* 0x000f640000000800 */
[----:B-----5:R-:W-:-:S13]  /*c320*/  ISETP.LE.AND P0, PT, R0, UR4, PT ;  /* 0x0000000400007c0c */ /* 0x020fda000bf03270 */
[----:B------:R-:W-:Y:S05]  /*c330*/  @!P0 BRA `(.L_x_3449) ;  /* 0xffffff4800b88947 */ /* 0x000fea000383ffff */
[----:B------:R-:W-:Y:S05]  /*c340*/  EXIT ;  /* 0x000000000000794d */ /* 0x000fea0003800000 */
.L_x_3400:
[----:B------:R-:W-:-:S08]  /*c350*/  NOP ;  /* 0x0000000000007918 */ /* 0x000fd00000000000 */
[----:B---3--:R-:W1:-:S00]  /*c360*/  USETMAXREG.DEALLOC.CTAPOOL 0x18 ;  /* 0x00000018000079c8 */ /* 0x008e4000080e0500 */
[----:B-1----:R-:W-:-:S06]  /*c370*/  LOP3.LUT R0, R0, 0x3, RZ, 0xc0, !PT ;  /* 0x0000000300007812 */ /* 0x002fcc00078ec0ff */
[----:B------:R-:W1:Y:S02]  /*c380*/  SHFL.IDX PT, R0, R0, RZ, 0x1f ;  /* 0x00001fff00007589 */ /* 0x000e6400000e0000 */
[----:B-1----:R-:W-:-:S13]  /*c390*/  ISETP.NE.AND P0, PT, R0, RZ, PT ;  /* 0x000000ff0000720c */ /* 0x002fda0003f05270 */
[----:B------:R-:W-:Y:S05]  /*c3a0*/  @P0 EXIT ;  /* 0x000000000000094d */ /* 0x000fea0003800000 */
[----:B------:R-:W1:Y:S01]  /*c3b0*/  S2UR UR4, SR_CTAID.X ;  /* 0x00000000000479c3 */ /* 0x000e620000002500 */
[----:B------:R2:W-:Y:S01]  /*c3c0*/  STL [R1+0x4], RZ ;  /* 0x000004ff01007387 */ /* 0x0005e20000100800 */
[----:B------:R-:W-:Y:S01]  /*c3d0*/  IMAD.MOV.U32 R16, RZ, RZ, RZ ;  /* 0x000000ffff107224 */ /* 0x000fe200078e00ff */
[----:B------:R-:W-:-:S05]  /*c3e0*/  MOV R17, 0x1 ;  /* 0x0000000100117802 */ /* 0x000fca0000000f00 */
[----:B------:R-:W1:Y:S02]  /*c3f0*/  LDC R0, c[0x0][0xea8] ;  /* 0x0003aa00ff007b82 */ /* 0x000e640000000800 */
[----:B-1----:R-:W-:-:S13]  /*c400*/  ISETP.LE.AND P0, PT, R0, UR4, PT ;  /* 0x0000000400007c0c */ /* 0x002fda000bf03270 */
[----:B--2---:R-:W-:Y:S05]  /*c410*/  @P0 BRA `(.L_x_3450) ;  /* 0x0000002800cc0947 */ /* 0x004fea0003800000 */
[----:B------:R-:W-:Y:S01]  /*c420*/  IMAD.U32 R0, RZ, RZ, UR4 ;  /* 0x00000004ff007e24 */ /* 0x000fe2000f8e00ff */
[----:B------:R-:W-:Y:S01]  /*c430*/  MOV R16, RZ ;  /* 0x000000ff00107202 */ /* 0x000fe20000000f00 */
[----:B------:R-:W-:Y:S01]  /*c440*/  IMAD.MOV.U32 R17, RZ, RZ, 0x1 ;  /* 0x00000001ff117424 */ /* 0x000fe200078e00ff */
[----:B------:R-:W-:Y:S01]  /*c450*/  ULDC UR44, c[0x0][0xc] ;  /* 0x00000300002c7ab9 */ /* 0x000fe20000000800 */
[----:B------:R-:W-:Y:S01]  /*c460*/  ULDC.64 UR38, c[0x0][0x198] ;  /* 0x0000660000267ab9 */ /* 0x000fe20000000a00 */
[----:B------:R1:W-:Y:S04]  /*c470*/  STL [R1], R0 ;  /* 0x0000000001007387 */ /* 0x0003e80000100800 */
[----:B------:R1:W-:Y:S02]  /*c480*/  STL [R1+0x4], RZ ;  /* 0x000004ff01007387 */ /* 0x0003e40000100800 */
.L_x_3500:
[----:B--23--:R-:W2:Y:S01]  /*c490*/  LDL R6, [R1] ;  /* 0x0000000001067983 */ /* 0x00cea20000100800 */
        /* <DEDUP_REMOVED lines=12> */
[----:B----4-:R-:W-:Y:S05]  /*c560*/  @!P0 BRA `(.L_x_3451) ;  /* 0x0000000000208947 */ /* 0x010fea0003800000 */
        /* <DEDUP_REMOVED lines=8> */
.L_x_3451:
[----:B------:R-:W-:Y:S01]  /*c5f0*/  ULDC UR11, c[0x0][0xec4] ;  /* 0x0003b100000b7ab9 */ /* 0x000fe20000000800 */
[----:B------:R-:W-:Y:S01]  /*c600*/  UMOV UR9, UR10 ;  /* 0x0000000a00097c82 */ /* 0x000fe20008000000 */
[----:B------:R-:W-:-:S11]  /*c610*/  UISETP.NE.AND UP0, UPT, UR11, 0x1, UPT ;  /* 0x000000010b00788c */ /* 0x000fd6000bf05270 */
[----:B------:R-:W-:Y:S02]  /*c620*/  @UP0 ULDC.64 UR12, c[0x0][0xec8] ;  /* 0x0003b200000c0ab9 */ /* 0x000fe40000000a00 */
[----:B------:R-:W-:-:S04]  /*c630*/  UIMAD.WIDE.U32 UR6, UR10, UR12, URZ ;  /* 0x0000000c0a0672a5 */ /* 0x000fc8000f8e003f */
[----:B------:R-:W-:-:S04]  /*c640*/  @UP0 USHF.R.U32.HI UR9, URZ, UR13, UR7 ;  /* 0x0000000d3f090299 */ /* 0x000fc80008011607 */
[----:B------:R-:W-:-:S12]  /*c650*/  UIMAD UR6, UR9, UR11, URZ ;  /* 0x0000000b090672a4 */ /* 0x000fd8000f8e023f */
.L_x_3452:
[----:B------:R-:W1:Y:S01]  /*c660*/  LDC R0, c[0x0][0x404] ;  /* 0x00010100ff007b82 */ /* 0x000e620000000800 */
[----:B------:R-:W-:Y:S01]  /*c670*/  ULOP3.LUT UR7, URZ, UR9, URZ, 0x33, !UPT ;  /* 0x000000093f077292 */ /* 0x000fe2000f8e333f */
[----:B------:R-:W-:Y:S01]  /*c680*/  BSSY B6, `(.L_x_3453) ;  /* 0x000027a000067945 */ /* 0x000fe20003800000 */
[----:B------:R-:W-:Y:S01]  /*c690*/  ULDC.64 UR12, c[0x0][0x3f8] ;  /* 0x0000fe00000c7ab9 */ /* 0x000fe20000000a00 */
[----:B------:R-:W-:Y:S01]  /*c6a0*/  ULDC UR9, c[0x0][0xeac] ;  /* 0x0003ab0000097ab9 */ /* 0x000fe20000000800 */
[----:B------:R-:W-:Y:S01]  /*c6b0*/  ISETP.NE.U32.AND P0, PT, RZ, UR12, PT ;  /* 0x0000000cff007c0c */ /* 0x000fe2000bf05070 */
[----:B------:R-:W-:Y:S02]  /*c6c0*/  UIADD3 UR7, UR7, UR9, URZ ;  /* 0x0000000907077290 */ /* 0x000fe4000fffe03f */
[----:B------:R-:W2:Y:S01]  /*c6d0*/  LDC R2, c[0x0][0x288] ;  /* 0x0000a200ff027b82 */ /* 0x000ea20000000800 */
[----:B------:R-:W-:Y:S01]  /*c6e0*/  ISETP.NE.AND.EX P0, PT, RZ, UR13, PT, P0 ;  /* 0x0000000dff007c0c */ /* 0x000fe2000bf05300 */
[----:B------:R-:W-:Y:S01]  /*c6f0*/  USHF.L.U32 UR41, UR7, 0x7, URZ ;  /* 0x0000000707297899 */ /* 0x000fe2000800063f */
[----:B------:R-:W-:Y:S01]  /*c700*/  ULDC UR9, c[0x0][0xeb8] ;  /* 0x0003ae0000097ab9 */ /* 0x000fe20000000800 */
[----:B------:R-:W-:-:S02]  /*c710*/  UIADD3 UR6, UR10, -UR6, URZ ;  /* 0x800000060a067290 */ /* 0x000fc4000fffe03f */
[----:B------:R-:W-:Y:S02]  /*c720*/  UISETP.NE.AND UP0, UPT, UR9, 0x1, UPT ;  /* 0x000000010900788c */ /* 0x000fe4000bf05270 */
[----:B------:R-:W3:Y:S01]  /*c730*/  LDC R4, c[0x0][0x2e0] ;  /* 0x0000b800ff047b82 */ /* 0x000ee20000000800 */
[----:B------:R-:W-:Y:S01]  /*c740*/  IMAD.U32 R5, RZ, RZ, UR41 ;  /* 0x00000029ff057e24 */ /* 0x000fe2000f8e00ff */
[----:B------:R-:W-:Y:S02]  /*c750*/  ULDC UR7, c[0x0][0xec4] ;  /* 0x0003b10000077ab9 */ /* 0x000fe40000000800 */
[----:B------:R-:W-:Y:S01]  /*c760*/  UIMAD UR8, UR8, UR7, UR6 ;  /* 0x00000007080872a4 */ /* 0x000fe2000f8e0206 */
[----:B-1----:R-:W-:-:S04]  /*c770*/  SEL R3, R0, 0x1, P0 ;  /* 0x0000000100037807 */ /* 0x002fc80000000000 */
[----:B------:R-:W-:Y:S01]  /*c780*/  @UP0 ULDC UR6, c[0x0][0xebc] ;  /* 0x0003af0000060ab9 */ /* 0x000fe20000000800 */
[----:B------:R-:W-:Y:S01]  /*c790*/  @UP0 ULDC UR10, c[0x0][0xec0] ;  /* 0x0003b000000a0ab9 */ /* 0x000fe20000000800 */
[----:B------:R-:W-:Y:S02]  /*c7a0*/  UIMAD.WIDE.U32 UR6, UR8, UR6, URZ ;  /* 0x00000006080672a5 */ /* 0x000fe4000f8e003f */
[----:B------:R-:W-:Y:S01]  /*c7b0*/  UMOV UR43, UR8 ;  /* 0x00000008002b7c82 */ /* 0x000fe20008000000 */
[----:B--2---:R-:W-:Y:S01]  /*c7c0*/  IADD3 R2, R5, 0xdf, -R2 ;  /* 0x000000df05027810 */ /* 0x004fe20007ffe802 */
[----:B------:R-:W-:-:S04]  /*c7d0*/  @UP0 USHF.R.U32.HI UR43, URZ, UR10, UR7 ;  /* 0x0000000a3f2b0299 */ /* 0x000fc80008011607 */
[----:B------:R-:W-:Y:S01]  /*c7e0*/  UIADD3 UR42, -UR43, URZ, URZ ;  /* 0x0000003f2b2a7290 */ /* 0x000fe2000fffe13f */
[----:B---3--:R-:W-:-:S03]  /*c7f0*/  IMAD R0, R3, R4, 0x5f ;  /* 0x0000005f03007424 */ /* 0x008fc600078e0204 */
[----:B------:R-:W-:Y:S01]  /*c800*/  UIMAD UR42, UR9, UR42, UR8 ;  /* 0x0000002a092a72a4 */ /* 0x000fe2000f8e0208 */
[----:B------:R-:W-:Y:S02]  /*c810*/  IMAD R2, R3, R4, R2 ;  /* 0x0000000403027224 */ /* 0x000fe400078e0202 */
[----:B------:R-:W-:-:S04]  /*c820*/  IMAD.HI R0, R0, 0x2aaaaaab, RZ ;  /* 0x2aaaaaab00007827 */ /* 0x000fc800078e02ff */
[----:B------:R-:W-:Y:S01]  /*c830*/  IMAD.HI R2, R2, 0x2aaaaaab, RZ ;  /* 0x2aaaaaab02027827 */ /* 0x000fe200078e02ff */
[----:B------:R-:W-:-:S04]  /*c840*/  SHF.R.U32.HI R3, RZ, 0x1f, R0 ;  /* 0x0000001fff037819 */ /* 0x000fc80000011600 */
[----:B------:R-:W-:Y:S02]  /*c850*/  SHF.R.U32.HI R5, RZ, 0x1f, R2 ;  /* 0x0000001fff057819 */ /* 0x000fe40000011602 */
[----:B------:R-:W-:Y:S02]  /*c860*/  LEA.HI.SX32 R3, R0, R3, 0x1c ;  /* 0x0000000300037211 */ /* 0x000fe400078fe2ff */
[----:B------:R-:W-:-:S04]  /*c870*/  LEA.HI.SX32 R2, R2, R5, 0x1c ;  /* 0x0000000502027211 */ /* 0x000fc800078fe2ff */
[----:B------:R-:W-:-:S04]  /*c880*/  VIMNMX R19, R3, R2, PT ;  /* 0x0000000203137248 */ /* 0x000fc80003fe0100 */
[----:B------:R-:W-:-:S13]  /*c890*/  ISETP.GT.AND P0, PT, R19, RZ, PT ;  /* 0x000000ff1300720c */ /* 0x000fda0003f04270 */
        /* <DEDUP_REMOVED lines=19> */
.L_x_3454:
[----:B------:R-:W1:Y:S01]  /*c9d0*/  S2R R3, SR_CgaCtaId ;  /* 0x0000000000037919 */ /* 0x000e620000008800 */
[----:B------:R-:W-:-:S04]  /*c9e0*/  MOV R18, 0x400 ;  /* 0x0000040000127802 */ /* 0x000fc80000000f00 */
[----:B-1----:R-:W-:-:S04]  /*c9f0*/  LEA R18, R3, R18, 0x18 ;  /* 0x0000001203127211 */ /* 0x002fc800078ec0ff */
[----:B------:R-:W-:-:S04]  /*ca00*/  IADD3 R0, R18, 0x1c400, RZ ;  /* 0x0001c40012007810 */ /* 0x000fc80007ffe0ff */
[----:B------:R-:W-:-:S13]  /*ca10*/  LOP3.LUT P0, RZ, R0, 0x3ff, RZ, 0xc0, !PT ;  /* 0x000003ff00ff7812 */ /* 0x000fda000780c0ff */
[----:B------:R-:W-:Y:S05]  /*ca20*/  @!P0 BRA `(.L_x_3456) ;  /* 0x0000000000408947 */ /* 0x000fea0003800000 */
        /* <DEDUP_REMOVED lines=16> */
.L_x_3456:
        /* <DEDUP_REMOVED lines=19> */
.L_x_3458:
        /* <DEDUP_REMOVED lines=16> */
.L_x_3457:
[----:B------:R-:W-:Y:S01]  /*cd60*/  ULDC.64 UR4, c[0x0][0xaf0] ;  /* 0x0002bc0000047ab9 */ /* 0x000fe20000000a00 */
[----:B------:R-:W-:Y:S01]  /*cd70*/  IMAD.U32 R5, RZ, RZ, UR43 ;  /* 0x0000002bff057e24 */ /* 0x000fe2000f8e00ff */
[----:B------:R-:W-:Y:S01]  /*cd80*/  ISETP.NE.U32.AND P0, PT, RZ, UR4, PT ;  /* 0x00000004ff007c0c */ /* 0x000fe2000bf05070 */
[----:B------:R-:W1:Y:S01]  /*cd90*/  LDC R0, c[0x0][0x428] ;  /* 0x00010a00ff007b82 */ /* 0x000e620000000800 */
[----:B------:R-:W-:Y:S01]  /*cda0*/  MOV R6, UR43 ;  /* 0x0000002b00067c02 */ /* 0x000fe20008000f00 */
        /* <DEDUP_REMOVED lines=25> */
.L_x_3513:
[----:B------:R-:W-:Y:S01]  /*cf40*/  UMOV UR4, 0xffffffff ;  /* 0xffffffff00047882 */ /* 0x000fe20000000000 */
[----:B------:R-:W-:Y:S02]  /*cf50*/  SHF.R.S32.HI R7, RZ, 0x1f, R6 ;  /* 0x0000001fff077819 */ /* 0x000fe40000011406 */
[----:B------:R-:W-:Y:S05]  /*cf60*/  BRA.DIV UR4, `(.L_x_3460) ;  /* 0x0000002604b47947 */ /* 0x000fea000b800000 */
[----:B------:R-:W-:-:S13]  /*cf70*/  ELECT P6, URZ, PT ;  /* 0x00000000003f782f */ /* 0x000fda00038c0000 */
.L_x_3516:
[----:B------:R-:W-:Y:S05]  /*cf80*/  @!P6 BRA `(.L_x_3461) ;  /* 0x0000000000c8e947 */ /* 0x000fea0003800000 */
[----:B------:R-:W-:Y:S01]  /*cf90*/  MOV R4, R6 ;  /* 0x0000000600047202 */ /* 0x000fe20000000f00 */
        /* <DEDUP_REMOVED lines=13> */
[----:B------:R-:W-:-:S05]  /*d070*/  IMAD.WIDE.U32 R4, R6, UR4, R4 ;  /* 0x0000000406047c25 */ /* 0x000fca000f8e0004 */
[----:B------:R-:W-:Y:S02]  /*d080*/  IADD3 R9, R5, R9, RZ ;  /* 0x0000000905097210 */ /* 0x000fe40007ffe0ff */
[----:B------:R-:W-:-:S04]  /*d090*/  LEA R10, P2, R4, R2, 0x2 ;  /* 0x00000002040a7211 */ /* 0x000fc800078410ff */
[----:B------:R-:W-:-:S05]  /*d0a0*/  LEA.HI.X R11, R4, R3, R9, 0x2, P2 ;  /* 0x00000003040b7211 */ /* 0x000fca00010f1409 */
[----:B------:R1:W5:Y:S04]  /*d0b0*/  LDG.E R4, desc[UR46][R10.64] ;  /* 0x0000002e0a047981 */ /* 0x000368000c1e1900 */
.L_x_3462:
[----:B-1----:R-:W-:Y:S01]  /*d0c0*/  IMAD R10, R16, 0x8, R18 ;  /* 0x00000008100a7824 */ /* 0x002fe200078e0212 */
[----:B------:R-:W-:-:S04]  /*d0d0*/  SHF.L.U32 R5, R17, 0x1f, RZ ;  /* 0x0000001f11057819 */ /* 0x000fc800000006ff */
[----:B------:R-:W1:Y:S02]  /*d0e0*/  SYNCS.PHASECHK.TRANS64.TRYWAIT P2, [R10+URZ+0x32440], R5 ;  /* 0x032440050a0075a7 */ /* 0x000e64000804017f */
[----:B-1----:R-:W-:Y:S05]  /*d0f0*/  @!P2 BRA `(.L_x_3463) ;  /* 0x000000240070a947 */ /* 0x002fea0003800000 */
.L_x_3517:
        /* <DEDUP_REMOVED lines=11> */
.L_x_3464:
        /* <DEDUP_REMOVED lines=16> */
.L_x_3461:
[----:B------:R-:W2:Y:S01]  /*d2b0*/  LDL.LU R9, [R1+0x4] ;  /* 0x0000040001097983 */ /* 0x000ea20000300800 */
[----:B------:R-:W-:Y:S05]  /*d2c0*/  WARPSYNC.ALL ;  /* 0x0000000000007948 */ /* 0x000fea0003800000 */
[----:B------:R-:W-:Y:S01]  /*d2d0*/  BAR.SYNC.DEFER_BLOCKING 0x8, 0x120 ;  /* 0x0204800000007b1d */ /* 0x000fe20000010000 */
[----:B------:R-:W-:-:S05]  /*d2e0*/  ELECT P2, URZ, PT ;  /* 0x00000000003f782f */ /* 0x000fca0003840000 */
[----:B------:R-:W-:Y:S01]  /*d2f0*/  BSSY B0, `(.L_x_3465) ;  /* 0x0000030000007945 */ /* 0x000fe20003800000 */
[----:B--2---:R-:W-:-:S05]  /*d300*/  IADD3 R9, R9, 0x1, RZ ;  /* 0x0000000109097810 */ /* 0x004fca0007ffe0ff */
[----:B------:R1:W-:Y:S02]  /*d310*/  STL [R1+0x4], R9 ;  /* 0x0000040901007387 */ /* 0x0003e40000100800 */
[----:B------:R-:W-:Y:S05]  /*d320*/  @!P2 BRA `(.L_x_3466) ;  /* 0x0000000000b0a947 */ /* 0x000fea0003800000 */
        /* <DEDUP_REMOVED lines=14> */
[----:B--2---:R-:W-:Y:S01]  /*d410*/  IMAD.MOV.U32 R5, RZ, RZ, 0x10000 ;  /* 0x00010000ff057424 */ /* 0x004fe200078e00ff */
        /* <DEDUP_REMOVED lines=22> */
[----:B--2---:R-:W-:Y:S01]  /*d580*/  UIADD3 UR8, UR17, 0x2e400, URZ ;  /* 0x0002e40011087890 */ /* 0x004fe2000fffe03f */
[----:B------:R-:W-:-:S02]  /*d590*/  UMOV UR10, 0xc0 ;  /* 0x000000c0000a7882 */ /* 0x000fc40000000000 */
[----:B------:R-:W-:Y:S01]  /*d5a0*/  UMOV UR17, UR33 ;  /* 0x0000002100117c82 */ /* 0x000fe20008000000 */
[----:B------:R-:W-:Y:S01]  /*d5b0*/  UMOV UR9, UR33 ;  /* 0x0000002100097c82 */ /* 0x000fe20008000000 */
[----:B------:R3:W-:Y:S04]  /*d5c0*/  UTMALDG.4D [UR16], [UR6], desc[UR14] ;  /* 0x00000e10060075b4 */ /* 0x0007e80008019000 */
[----:B------:R3:W-:Y:S02]  /*d5d0*/  UTMALDG.4D [UR8], [UR6], desc[UR14] ;  /* 0x00000e08060075b4 */ /* 0x0007e40008019000 */
[----:B---3--:R-:W-:Y:S01]  /*d5e0*/  NOP ;  /* 0x0000000000007918 */ /* 0x008fe20000000000 */
.L_x_3466:
[----:B------:R-:W-:Y:S05]  /*d5f0*/  BSYNC B0 ;  /* 0x0000000000007941 */ /* 0x000fea0003800000 */
.L_x_3465:
[----:B------:R-:W-:-:S04]  /*d600*/  LEA.HI R5, R9, R9, RZ, 0x1 ;  /* 0x0000000909057211 */ /* 0x000fc800078f08ff */
[----:B------:R-:W-:-:S04]  /*d610*/  LOP3.LUT R5, R5, 0xfffffffe, RZ, 0xc0, !PT ;  /* 0xfffffffe05057812 */ /* 0x000fc800078ec0ff */
[----:B------:R-:W-:-:S04]  /*d620*/  IADD3 R5, R9, -R5, RZ ;  /* 0x8000000509057210 */ /* 0x000fc80007ffe0ff */
[----:B------:R-:W-:-:S04]  /*d630*/  SHF.L.U32 R5, R5, 0x1f, RZ ;  /* 0x0000001f05057819 */ /* 0x000fc800000006ff */
[----:B------:R-:W2:Y:S02]  /*d640*/  SYNCS.PHASECHK.TRANS64.TRYWAIT P2, [R18+URZ+0x32420], R5 ;  /* 0x03242005120075a7 */ /* 0x000ea4000804017f */
[----:B--2---:R-:W-:Y:S05]  /*d650*/  @!P2 BRA `(.L_x_3467) ;  /* 0x00000020002ca947 */ /* 0x004fea0003800000 */
.L_x_3518:
[----:B------:R-:W-:Y:S01]  /*d660*/  ULDC.64 UR4, c[0x0][0x408] ;  /* 0x0001020000047ab9 */ /* 0x000fe20000000a00 */
[----:B------:R-:W-:Y:S04]  /*d670*/  BSSY B0, `(.L_x_3468) ;  /* 0x0000030000007945 */ /* 0x000fe80003800000 */
[----:B------:R-:W-:Y:S05]  /*d680*/  @!P6 BRA `(.L_x_3469) ;  /* 0x0000000000b8e947 */ /* 0x000fea0003800000 */
[----:B------:R-:W-:Y:S01]  /*d690*/  IMAD R10, R16, 0x8, R18 ;  /* 0x00000008100a7824 */ /* 0x000fe200078e0212 */
[----:B--2---:R-:W-:Y:S01]  /*d6a0*/  SHF.L.U32 R5, R17, 0x1f, RZ ;  /* 0x0000001f11057819 */ /* 0x004fe200000006ff */
[----:B-1----:R-:W1:Y:S03]  /*d6b0*/  S2R R9, SR_TID.X ;  /* 0x0000000000097919 */ /* 0x002e660000002100 */
[----:B------:R-:W2:Y:S01]  /*d6c0*/  SYNCS.PHASECHK.TRANS64.TRYWAIT P2, [R10+URZ+0x32460], R5 ;  /* 0x032460050a0075a7 */ /* 0x000ea2000804017f */
[----:B-1----:R-:W-:-:S04]  /*d6d0*/  LOP3.LUT R9, R9, 0x7f, RZ, 0xc0, !PT ;  /* 0x0000007f09097812 */ /* 0x002fc800078ec0ff */
[----:B------:R-:W-:Y:S01]  /*d6e0*/  ISETP.NE.AND P3, PT, R9, RZ, PT ;  /* 0x000000ff0900720c */ /* 0x000fe20003f65270 */
[----:B--2---:R-:W-:-:S12]  /*d6f0*/  @!P2 BRA `(.L_x_3470) ;  /* 0x000000200018a947 */ /* 0x004fd80003800000 */
.L_x_3519:
        /* <DEDUP_REMOVED lines=8> */
.L_x_3471:
        /* <DEDUP_REMOVED lines=31> */
.L_x_3469:
[----:B------:R-:W-:Y:S05]  /*d970*/  BSYNC B0 ;  /* 0x0000000000007941 */ /* 0x000fea0003800000 */
.L_x_3468:
[----:B------:R-:W-:-:S13]  /*d980*/  ISETP.GE.AND P2, PT, R19, 0x2, PT ;  /* 0x000000021300780c */ /* 0x000fda0003f46270 */
[----:B------:R-:W-:Y:S05]  /*d990*/  @!P2 BRA `(.L_x_3472) ;  /* 0x0000001000c4a947 */ /* 0x000fea0003800000 */
[C---:B--2---:R-:W-:Y:S02]  /*d9a0*/  LOP3.LUT R5, R19.reuse, 0x1, RZ, 0xc0, !PT ;  /* 0x0000000113057812 */ /* 0x044fe400078ec0ff */
[----:B-1----:R-:W-:Y:S02]  /*d9b0*/  IADD3 R9, R19, -0x2, RZ ;  /* 0xfffffffe13097810 */ /* 0x002fe40007ffe0ff */
[----:B------:R-:W-:-:S03]  /*d9c0*/  ISETP.NE.U32.AND P2, PT, R5, 0x1, PT ;  /* 0x000000010500780c */ /* 0x000fc60003f45070 */
[----:B------:R-:W-:-:S10]  /*d9d0*/  IMAD.MOV.U32 R8, RZ, RZ, R9 ;  /* 0x000000ffff087224 */ /* 0x000fd400078e0009 */
[----:B------:R-:W-:Y:S05]  /*d9e0*/  @!P2 BRA `(.L_x_3473) ;  /* 0x000000040088a947 */ /* 0x000fea0003800000 */
[----:B------:R-:W-:Y:S01]  /*d9f0*/  VIADD R16, R16, 0x1 ;  /* 0x0000000110107836 */ /* 0x000fe20000000000 */
[----:B------:R-:W-:Y:S04]  /*da00*/  BSSY B0, `(.L_x_3474) ;  /* 0x000005f000007945 */ /* 0x000fe80003800000 */
[----:B------:R-:W-:-:S04]  /*da10*/  ISETP.NE.AND P2, PT, R16, 0x2, PT ;  /* 0x000000021000780c */ /* 0x000fc80003f45270 */
[----:B------:R-:W-:Y:S02]  /*da20*/  SEL R8, RZ, 0x1, P2 ;  /* 0x00000001ff087807 */ /* 0x000fe40001000000 */
[----:B------:R-:W-:Y:S02]  /*da30*/  SEL R16, R16, RZ, P2 ;  /* 0x000000ff10107207 */ /* 0x000fe40001000000 */
[----:B------:R-:W-:Y:S01]  /*da40*/  LOP3.LUT R17, R17, R8, RZ, 0x3c, !PT ;  /* 0x0000000811117212 */ /* 0x000fe200078e3cff */
[----:B------:R-:W-:Y:S06]  /*da50*/  @!P6 BRA `(.L_x_3475) ;  /* 0x000000040064e947 */ /* 0x000fec0003800000 */
        /* <DEDUP_REMOVED lines=14> */
[----:B------:R-:W-:-:S03]  /*db40*/  IMAD.WIDE.U32 R4, R6, UR6, R4 ;  /* 0x0000000606047c25 */ /* 0x000fc6000f8e0004 */
[----:B------:R-:W-:Y:S02]  /*db50*/  LEA R2, P2, R4, R2, 0x2 ;  /* 0x0000000204027211 */ /* 0x000fe400078410ff */
[----:B------:R-:W-:-:S04]  /*db60*/  IADD3 R10, R10, R5, RZ ;  /* 0x000000050a0a7210 */ /* 0x000fc80007ffe0ff */
[----:B------:R-:W-:-:S05]  /*db70*/  LEA.HI.X R3, R4, R3, R10, 0x2, P2 ;  /* 0x0000000304037211 */ /* 0x000fca00010f140a */
[----:B------:R1:W5:Y:S02]  /*db80*/  LDG.E R4, desc[UR46][R2.64] ;  /* 0x0000002e02047981 */ /* 0x000364000c1e1900 */
.L_x_3476:
[----:B-1----:R-:W1:Y:S01]  /*db90*/  S2R R2, SR_TID.X ;  /* 0x0000000000027919 */ /* 0x002e620000002100 */
[----:B------:R-:W-:Y:S02]  /*dba0*/  SHF.L.U32 R3, R17, 0x1f, RZ ;  /* 0x0000001f11037819 */ /* 0x000fe400000006ff */
[----:B-1----:R-:W-:Y:S01]  /*dbb0*/  LOP3.LUT R5, R2, 0x7f, RZ, 0xc0, !PT ;  /* 0x0000007f02057812 */ /* 0x002fe200078ec0ff */
[----:B------:R-:W-:-:S03]  /*dbc0*/  IMAD R2, R16, 0x8, R18 ;  /* 0x0000000810027824 */ /* 0x000fc600078e0212 */
[----:B------:R-:W-:Y:S01]  /*dbd0*/  ISETP.NE.AND P2, PT, R5, RZ, PT ;  /* 0x000000ff0500720c */ /* 0x000fe20003f45270 */
[----:B------:R-:W1:Y:S02]  /*dbe0*/  SYNCS.PHASECHK.TRANS64.TRYWAIT P3, [R2+URZ+0x32440], R3 ;  /* 0x03244003020075a7 */ /* 0x000e64000806017f */
[----:B-1----:R-:W-:Y:S10]  /*dbf0*/  @!P3 BRA `(.L_x_3477) ;  /* 0x0000001800ecb947 */ /* 0x002ff40003800000 */
.L_x_3520:
        /* <DEDUP_REMOVED lines=8> */
.L_x_3478:
        /* <DEDUP_REMOVED lines=17> */
.L_x_3521:
        /* <DEDUP_REMOVED lines=8> */
.L_x_3480:
        /* <DEDUP_REMOVED lines=30> */
.L_x_3475:
[----:B------:R-:W-:Y:S05]  /*dff0*/  BSYNC B0 ;  /* 0x0000000000007941 */ /* 0x000fea0003800000 */
.L_x_3474:
[----:B------:R-:W-:-:S07]  /*e000*/  VIADD R8, R19, 0xfffffffd ;  /* 0xfffffffd13087836 */ /* 0x000fce0000000000 */
.L_x_3473:
[----:B------:R-:W-:Y:S01]  /*e010*/  ISETP.NE.AND P2, PT, R9, RZ, PT ;  /* 0x000000ff0900720c */ /* 0x000fe20003f45270 */
[----:B------:R-:W-:-:S12]  /*e020*/  BSSY B0, `(.L_x_3472) ;  /* 0x00000c8000007945 */ /* 0x000fd80003800000 */
[----:B------:R-:W-:Y:S05]  /*e030*/  @!P2 BRA `(.L_x_3481) ;  /* 0x0000000c0018a947 */ /* 0x000fea0003800000 */
.L_x_3496:
        /* <DEDUP_REMOVED lines=8> */
[----:B------:R-:W-:Y:S01]  /*e0c0*/  MOV R10, R8 ;  /* 0x00000008000a7202 */ /* 0x000fe20000000f00 */
        /* <DEDUP_REMOVED lines=13> */
[----:B------:R-:W-:-:S05]  /*e1a0*/  IMAD.WIDE.U32 R2, R6, UR4, R2 ;  /* 0x0000000406027c25 */ /* 0x000fca000f8e0002 */
[----:B------:R-:W-:Y:S02]  /*e1b0*/  IADD3 R11, R11, R3, RZ ;  /* 0x000000030b0b7210 */ /* 0x000fe40007ffe0ff */
[----:B-1----:R-:W-:-:S04]  /*e1c0*/  LEA R4, P2, R2, R4, 0x2 ;  /* 0x0000000402047211 */ /* 0x002fc800078410ff */
[----:B------:R-:W-:-:S05]  /*e1d0*/  LEA.HI.X R5, R2, R5, R11, 0x2, P2 ;  /* 0x0000000502057211 */ /* 0x000fca00010f140b */
[----:B------:R1:W5:Y:S04]  /*e1e0*/  LDG.E R4, desc[UR46][R4.64] ;  /* 0x0000002e04047981 */ /* 0x000368000c1e1900 */
.L_x_3484:
[----:B------:R-:W1:Y:S01]  /*e1f0*/  S2R R2, SR_TID.X ;  /* 0x0000000000027919 */ /* 0x000e620000002100 */
[----:B------:R-:W-:Y:S01]  /*e200*/  IMAD R3, R9, 0x8, R18 ;  /* 0x0000000809037824 */ /* 0x000fe200078e0212 */
[----:B-1----:R-:W-:Y:S02]  /*e210*/  LOP3.LUT R5, R2, 0x7f, RZ, 0xc0, !PT ;  /* 0x0000007f02057812 */ /* 0x002fe400078ec0ff */
[----:B------:R-:W-:Y:S02]  /*e220*/  SHF.L.U32 R2, R17, 0x1f, RZ ;  /* 0x0000001f11027819 */ /* 0x000fe400000006ff */
[----:B------:R-:W-:Y:S02]  /*e230*/  ISETP.NE.AND P2, PT, R5, RZ, PT ;  /* 0x000000ff0500720c */ /* 0x000fe40003f45270 */
[----:B------:R-:W1:Y:S02]  /*e240*/  SYNCS.PHASECHK.TRANS64.TRYWAIT P3, [R3+URZ+0x32440], R2 ;  /* 0x03244002030075a7 */ /* 0x000e64000806017f */
[----:B-1----:R-:W-:Y:S09]  /*e250*/  @!P3 BRA `(.L_x_3485) ;  /* 0x00000014007cb947 */ /* 0x002ff20003800000 */
.L_x_3522:
        /* <DEDUP_REMOVED lines=8> */
.L_x_3486:
        /* <DEDUP_REMOVED lines=17> */
.L_x_3523:
        /* <DEDUP_REMOVED lines=8> */
.L_x_3488:
        /* <DEDUP_REMOVED lines=30> */
.L_x_3483:
[----:B------:R-:W-:Y:S05]  /*e650*/  BSYNC B1 ;  /* 0x0000000000017941 */ /* 0x000fea0003800000 */
.L_x_3482:
[----:B------:R-:W-:Y:S01]  /*e660*/  VIADD R9, R9, 0x1 ;  /* 0x0000000109097836 */ /* 0x000fe20000000000 */
[----:B------:R-:W-:Y:S04]  /*e670*/  BSSY B1, `(.L_x_3489) ;  /* 0x000005f000017945 */ /* 0x000fe80003800000 */
        /* <DEDUP_REMOVED lines=8> */
[----:B------:R-:W-:-:S04]  /*e700*/  IMAD R11, R7, UR4, RZ ;  /* 0x00000004070b7c24 */ /* 0x000fc8000f8e02ff */
[----:B------:R-:W-:Y:S01]  /*e710*/  IMAD R11, R6, UR5, R11 ;  /* 0x00000005060b7c24 */ /* 0x000fe2000f8e020b */
[----:B-1----:R-:W-:-:S13]  /*e720*/  ISETP.NE.AND P2, PT, R5, 0x1, PT ;  /* 0x000000010500780c */ /* 0x002fda0003f45270 */
[----:B------:R-:W1:Y:S02]  /*e730*/  @P2 LDC.64 R2, c[0x0][0x420] ;  /* 0x00010800ff022b82 */ /* 0x000e640000000a00 */
[----:B-1----:R-:W-:Y:S01]  /*e740*/  @P2 IMAD.HI.U32 R4, R9, R2, RZ ;  /* 0x0000000209042227 */ /* 0x002fe200078e00ff */
[----:B------:R-:W-:-:S04]  /*e750*/  MOV R2, R9 ;  /* 0x0000000900027202 */ /* 0x000fc80000000f00 */
[----:B------:R-:W-:-:S04]  /*e760*/  @P2 SHF.R.U32.HI R2, RZ, R3, R4 ;  /* 0x00000003ff022219 */ /* 0x000fc80000011604 */
[--C-:B------:R-:W-:Y:S01]  /*e770*/  SHF.R.S32.HI R3, RZ, 0x1f, R2.reuse ;  /* 0x0000001fff037819 */ /* 0x100fe20000011402 */
[----:B------:R-:W-:-:S04]  /*e780*/  IMAD.MOV R4, RZ, RZ, -R2 ;  /* 0x000000ffff047224 */ /* 0x000fc800078e0a02 */
[----:B------:R-:W-:Y:S02]  /*e790*/  IMAD R9, R5, R4, R9 ;  /* 0x0000000405097224 */ /* 0x000fe400078e0209 */
[----:B------:R-:W1:Y:S01]  /*e7a0*/  LDC.64 R4, c[0x0][0x3f8] ;  /* 0x0000fe00ff047b82 */ /* 0x000e620000000a00 */
[----:B------:R-:W-:-:S04]  /*e7b0*/  IMAD.WIDE.U32 R2, R6, UR4, R2 ;  /* 0x0000000406027c25 */ /* 0x000fc8000f8e0002 */
[----:B------:R-:W-:Y:S01]  /*e7c0*/  IMAD.IADD R11, R11, 0x1, R3 ;  /* 0x000000010b0b7824 */ /* 0x000fe200078e0203 */
[----:B-1----:R-:W-:-:S04]  /*e7d0*/  LEA R4, P2, R2, R4, 0x2 ;  /* 0x0000000402047211 */ /* 0x002fc800078410ff */
[----:B------:R-:W-:-:S05]  /*e7e0*/  LEA.HI.X R5, R2, R5, R11, 0x2, P2 ;  /* 0x0000000502057211 */ /* 0x000fca00010f140b */
[----:B------:R1:W5:Y:S04]  /*e7f0*/  LDG.E R4, desc[UR46][R4.64] ;  /* 0x0000002e04047981 */ /* 0x000368000c1e1900 */
.L_x_3491:
[----:B------:R-:W1:Y:S01]  /*e800*/  S2R R2, SR_TID.X ;  /* 0x0000000000027919 */ /* 0x000e620000002100 */
[----:B------:R-:W-:Y:S02]  /*e810*/  SHF.L.U32 R3, R17, 0x1f, RZ ;  /* 0x0000001f11037819 */ /* 0x000fe400000006ff */
[----:B-1----:R-:W-:Y:S02]  /*e820*/  LOP3.LUT R5, R2, 0x7f, RZ, 0xc0, !PT ;  /* 0x0000007f02057812 */ /* 0x002fe400078ec0ff */
[----:B------:R-:W-:Y:S02]  /*e830*/  LEA R2, R16, R18, 0x3 ;  /* 0x0000001210027211 */ /* 0x000fe400078e18ff */
[----:B------:R-:W-:Y:S02]  /*e840*/  ISETP.NE.AND P2, PT, R5, RZ, PT ;  /* 0x000000ff0500720c */ /* 0x000fe40003f45270 */
[----:B------:R-:W1:Y:S02]  /*e850*/  SYNCS.PHASECHK.TRANS64.TRYWAIT P3, [R2+URZ+0x32440], R3 ;  /* 0x03244003020075a7 */ /* 0x000e64000806017f */
[----:B-1----:R-:W-:Y:S09]  /*e860*/  @!P3 BRA `(.L_x_3492) ;  /* 0x000000100020b947 */ /* 0x002ff20003800000 */
.L_x_3524:
        /* <DEDUP_REMOVED lines=8> */
.L_x_3493:
        /* <DEDUP_REMOVED lines=17> */
.L_x_3525:
        /* <DEDUP_REMOVED lines=8> */
.L_x_3495:
        /* <DEDUP_REMOVED lines=30> */
.L_x_3490:
[----:B------:R-:W-:Y:S05]  /*ec60*/  BSYNC B1 ;  /* 0x0000000000017941 */ /* 0x000fea0003800000 */
.L_x_3489:
[C---:B------:R-:W-:Y:S02]  /*ec70*/  ISETP.GT.AND P2, PT, R8.reuse, 0x1, PT ;  /* 0x000000010800780c */ /* 0x040fe40003f44270 */
[----:B------:R-:W-:-:S11]  /*ec80*/  IADD3 R8, R8, -0x2, RZ ;  /* 0xfffffffe08087810 */ /* 0x000fd60007ffe0ff */
[----:B------:R-:W-:Y:S05]  /*ec90*/  @P2 BRA `(.L_x_3496) ;  /* 0xfffffff000e82947 */ /* 0x000fea000383ffff */
.L_x_3481:
[----:B------:R-:W-:Y:S05]  /*eca0*/  BSYNC B0 ;  /* 0x0000000000007941 */ /* 0x000fea0003800000 */
.L_x_3472:
[----:B------:R3:W5:Y:S01]  /*ecb0*/  LDL R6, [R1] ;  /* 0x0000000001067983 */ /* 0x0007620000100800 */
[----:B------:R-:W-:Y:S01]  /*ecc0*/  VIADD R16, R16, 0x1 ;  /* 0x0000000110107836 */ /* 0x000fe20000000000 */
[----:B------:R-:W-:Y:S04]  /*ecd0*/  BSSY B0, `(.L_x_3497) ;  /* 0x0000012000007945 */ /* 0x000fe80003800000 */
[----:B------:R-:W-:-:S04]  /*ece0*/  ISETP.NE.AND P0, PT, R16, 0x2, PT ;  /* 0x000000021000780c */ /* 0x000fc80003f05270 */
[----:B------:R-:W-:-:S04]  /*ecf0*/  SEL R0, RZ, 0x1, P0 ;  /* 0x00000001ff007807 */ /* 0x000fc80000000000 */
[----:B------:R-:W-:Y:S01]  /*ed00*/  LOP3.LUT R17, R17, R0, RZ, 0x3c, !PT ;  /* 0x0000000011117212 */ /* 0x000fe200078e3cff */
[----:B---3--:R-:W-:Y:S06]  /*ed10*/  @P1 BRA `(.L_x_3498) ;  /* 0x0000000000341947 */ /* 0x008fec0003800000 */
[----:B--2---:R-:W2:Y:S01]  /*ed20*/  S2R R5, SR_LANEID ;  /* 0x0000000000057919 */ /* 0x004ea20000000000 */
[----:B------:R-:W-:Y:S01]  /*ed30*/  VOTEU.ANY UR6, UPT, PT ;  /* 0x0000000000067886 */ /* 0x000fe200038e0100 */
[----:B------:R-:W3:Y:S01]  /*ed40*/  LDC.64 R2, c[0x0][0xef0] ;  /* 0x0003bc00ff027b82 */ /* 0x000ee20000000a00 */
[----:B------:R-:W2:Y:S02]  /*ed50*/  FLO.U32 R0, UR6 ;  /* 0x0000000600007d00 */ /* 0x000ea400080e0000 */
[----:B--2---:R-:W-:-:S06]  /*ed60*/  ISETP.EQ.U32.AND P1, PT, R0, R5, PT ;  /* 0x000000050000720c */ /* 0x004fcc0003f22070 */
[----:B------:R-:W3:Y:S07]  /*ed70*/  POPC R5, UR6 ;  /* 0x0000000600057d09 */ /* 0x000eee0008000000 */
[----:B---3--:R-:W2:Y:S01]  /*ed80*/  @P1 ATOMG.E.ADD.STRONG.GPU PT, R3, desc[UR46][R2.64], R5 ;  /* 0x00000005020319a8 */ /* 0x008ea200081ee1ee */
[----:B------:R-:W3:Y:S02]  /*ed90*/  S2R R4, SR_LTMASK ;  /* 0x0000000000047919 */ /* 0x000ee40000003900 */
[----:B---3--:R-:W-:-:S04]  /*eda0*/  LOP3.LUT R4, R4, UR6, RZ, 0xc0, !PT ;  /* 0x0000000604047c12 */ /* 0x008fc8000f8ec0ff */
[----:B------:R-:W3:Y:S01]  /*edb0*/  POPC R7, R4 ;  /* 0x0000000400077309 */ /* 0x000ee20000000000 */
[----:B--2---:R-:W3:Y:S02]  /*edc0*/  SHFL.IDX PT, R0, R3, R0, 0x1f ;  /* 0x00001f0003007589 */ /* 0x004ee400000e0000 */
[----:B---3-5:R-:W-:-:S05]  /*edd0*/  IADD3 R6, R0, UR44, R7 ;  /* 0x0000002c00067c10 */ /* 0x028fca000fffe007 */
[----:B------:R3:W-:Y:S02]  /*ede0*/  STL [R1], R6 ;  /* 0x0000000601007387 */ /* 0x0007e40000100800 */
.L_x_3498:
[----:B------:R-:W-:Y:S05]  /*edf0*/  BSYNC B0 ;  /* 0x0000000000007941 */ /* 0x000fea0003800000 */
.L_x_3497:
[----:B------:R-:W-:Y:S01]  /*ee00*/  SEL R16, R16, RZ, P0 ;  /* 0x000000ff10107207 */ /* 0x000fe20000000000 */
[----:B-----5:R-:W-:-:S07]  /*ee10*/  IMAD.MOV.U32 R13, RZ, RZ, R6 ;  /* 0x000000ffff0d7224 */ /* 0x020fce00078e0006 */
.L_x_3455:
[----:B------:R-:W-:Y:S05]  /*ee20*/  BSYNC B6 ;  /* 0x0000000000067941 */ /* 0x000fea0003800000 */
.L_x_3453:
[----:B------:R-:W-:-:S03]  /*ee30*/  UMOV UR6, 0xffffffff ;  /* 0xffffffff00067882 */ /* 0x000fc60000000000 */
[----:B------:R-:W-:Y:S05]  /*ee40*/  BRA.DIV UR6, `(.L_x_3499) ;  /* 0x0000000a06d07947 */ /* 0x000fea000b800000 */
[----:B------:R4:W1:Y:S02]  /*ee50*/  SHFL.IDX PT, R14, R13, RZ, 0x1f ;  /* 0x00001fff0d0e7589 */ /* 0x00086400000e0000 */
.L_x_3528:
[----:B------:R-:W5:Y:S01]  /*ee60*/  S2R R0, SR_TID.X ;  /* 0x0000000000007919 */ /* 0x000f620000002100 */
[----:B------:R-:W-:Y:S05]  /*ee70*/  WARPSYNC.ALL ;  /* 0x0000000000007948 */ /* 0x000fea0003800000 */
[----:B------:R-:W-:Y:S01]  /*ee80*/  BAR.SYNC.DEFER_BLOCKING 0x4, 0x120 ;  /* 0x0104800000007b1d */ /* 0x000fe20000010000 */
[----:B-1----:R-:W-:-:S05]  /*ee90*/  MOV R2, R14 ;  /* 0x0000000e00027202 */ /* 0x002fca0000000f00 */
[----:B------:R-:W-:Y:S01]  /*eea0*/  ULDC UR6, c[0x0][0xea8] ;  /* 0x0003aa0000067ab9 */ /* 0x000fe20000000800 */
[----:B------:R1:W-:Y:S01]  /*eeb0*/  STL [R1], R2 ;  /* 0x0000000201007387 */ /* 0x0003e20000100800 */
        /* <DEDUP_REMOVED lines=8> */
[----:B-1----:R-:W-:Y:S05]  /*ef40*/  @!P0 BRA `(.L_x_3500) ;  /* 0xffffffd400508947 */ /* 0x002fea000383ffff */
.L_x_3450:
[----:B------:R-:W5:Y:S01]  /*ef50*/  LDL.LU R0, [R1+0x4] ;  /* 0x0000040001007983 */ /* 0x000f620000300800 */
[----:B--2---:R-:W1:Y:S01]  /*ef60*/  S2R R5, SR_CgaCtaId ;  /* 0x0000000000057919 */ /* 0x004e620000008800 */
[----:B-----5:R-:W-:-:S05]  /*ef70*/  VIADD R0, R0, 0x1 ;  /* 0x0000000100007836 */ /* 0x020fca0000000000 */
        /* <DEDUP_REMOVED lines=8> */
.L_x_3529:
        /* <DEDUP_REMOVED lines=9> */
[----:B------:R-:W2:Y:S02]  /*f090*/  LDL.LU R2, [R1+0x8] ;  /* 0x0000080001027983 */ /* 0x000ea40000300800 */
[----:B--2---:R-:W-:-:S04]  /*f0a0*/  LOP3.LUT R0, R2, 0x2, RZ, 0xfc, !PT ;  /* 0x0000000202007812 */ /* 0x004fc800078efcff */
[----:B------:R-:W-:-:S13]  /*f0b0*/  ISETP.NE.AND P2, PT, R0, 0x3, PT ;  /* 0x000000030000780c */ /* 0x000fda0003f45270 */
[----:B------:R-:W-:Y:S05]  /*f0c0*/  @!P2 BRA `(.L_x_3504) ;  /* 0x000000000004a947 */ /* 0x000fea0003800000 */
[----:B------:R-:W-:Y:S01]  /*f0d0*/  BPT.TRAP 0x1 ;  /* 0x000000040000795c */ /* 0x000fe20000300000 */
.L_x_3504:
[----:B------:R-:W-:Y:S01]  /*f0e0*/  IADD3 R3, R7, 0x32440, RZ ;  /* 0x0003244007037810 */ /* 0x000fe20007ffe0ff */
[----:B------:R-:W-:Y:S01]  /*f0f0*/  VIADD R0, R16, 0x1 ;  /* 0x0000000110007836 */ /* 0x000fe20000000000 */
[----:B------:R-:W-:-:S03]  /*f100*/  SHF.L.U32 R4, R17, 0x1f, RZ ;  /* 0x0000001f11047819 */ /* 0x000fc600000006ff */
[----:B------:R-:W-:Y:S01]  /*f110*/  IMAD R5, R16, 0x8, R3 ;  /* 0x0000000810057824 */ /* 0x000fe200078e0203 */
[----:B------:R-:W-:-:S03]  /*f120*/  ISETP.NE.AND P1, PT, R0, 0x2, PT ;  /* 0x000000020000780c */ /* 0x000fc60003f25270 */
[----:B------:R-:W1:Y:S01]  /*f130*/  SYNCS.PHASECHK.TRANS64.TRYWAIT P0, [R5+URZ], R4 ;  /* 0x00000004050075a7 */ /* 0x000e62000800017f */
[----:B------:R-:W-:-:S04]  /*f140*/  SEL R2, RZ, 0x1, P1 ;  /* 0x00000001ff027807 */ /* 0x000fc80000800000 */
[----:B------:R-:W-:Y:S02]  /*f150*/  LOP3.LUT R17, R17, R2, RZ, 0x3c, !PT ;  /* 0x0000000211117212 */ /* 0x000fe400078e3cff */
[----:B------:R-:W-:Y:S02]  /*f160*/  SEL R2, R0, RZ, P1 ;  /* 0x000000ff00027207 */ /* 0x000fe40000800000 */
[----:B------:R-:W-:Y:S02]  /*f170*/  SHF.L.U32 R0, R17, 0x1f, RZ ;  /* 0x0000001f11007819 */ /* 0x000fe400000006ff */
[----:B------:R-:W-:Y:S01]  /*f180*/  LEA R3, R2, R3, 0x3 ;  /* 0x0000000302037211 */ /* 0x000fe200078e18ff */
[----:B-1----:R-:W-:Y:S06]  /*f190*/  @!P0 BRA `(.L_x_3505) ;  /* 0x0000000800348947 */ /* 0x002fec0003800000 */
.L_x_3530:
[----:B------:R-:W2:Y:S02]  /*f1a0*/  SYNCS.PHASECHK.TRANS64.TRYWAIT P0, [R3+URZ], R0 ;  /* 0x00000000030075a7 */ /* 0x000ea4000800017f */
[----:B--2---:R-:W-:Y:S05]  /*f1b0*/  @!P0 BRA `(.L_x_3506) ;  /* 0x0000000800408947 */ /* 0x004fea0003800000 */
.L_x_3531:
[----:B------:R-:W-:Y:S05]  /*f1c0*/  @!P2 BRA `(.L_x_3507) ;  /* 0x000000000004a947 */ /* 0x000fea0003800000 */
[----:B------:R-:W-:Y:S01]  /*f1d0*/  BPT.TRAP 0x1 ;  /* 0x000000040000795c */ /* 0x000fe20000300000 */
.L_x_3507:
[----:B--2---:R-:W-:-:S04]  /*f1e0*/  VIADD R3, R7, 0x32460 ;  /* 0x0003246007037836 */ /* 0x004fc80000000000 */
[----:B-1----:R-:W-:-:S04]  /*f1f0*/  IMAD R5, R16, 0x8, R3 ;  /* 0x0000000810057824 */ /* 0x002fc800078e0203 */
[----:B------:R-:W1:Y:S02]  /*f200*/  SYNCS.PHASECHK.TRANS64.TRYWAIT P0, [R5+URZ], R4 ;  /* 0x00000004050075a7 */ /* 0x000e64000800017f */
[----:B-1----:R-:W-:Y:S05]  /*f210*/  @!P0 BRA `(.L_x_3508) ;  /* 0x00000008003c8947 */ /* 0x002fea0003800000 */
.L_x_3532:
[----:B------:R-:W-:-:S07]  /*f220*/  LEA R3, R2, R3, 0x3 ;  /* 0x0000000302037211 */ /* 0x000fce00078e18ff */
.L_x_3509:
[----:B--2---:R2:W1:Y:S02]  /*f230*/  SYNCS.PHASECHK.TRANS64.TRYWAIT P0, [R3+URZ], R0 ;  /* 0x00000000030075a7 */ /* 0x004464000800017f */
[----:B-1----:R-:W-:Y:S05]  /*f240*/  @!P0 NANOSLEEP.SYNCS 0x989680 ;  /* 0x009896800000895d */ /* 0x002fea0003900000 */
[----:B------:R-:W1:Y:S02]  /*f250*/  @!P0 SYNCS.PHASECHK.TRANS64 P0, [R3+URZ], R0 ;  /* 0x00000000030085a7 */ /* 0x000e64000800007f */
[----:B-1----:R-:W-:Y:S05]  /*f260*/  @!P0 BRA `(.L_x_3509) ;  /* 0xfffffffc00f08947 */ /* 0x002fea000383ffff */
.L_x_3503:
[----:B------:R-:W-:Y:S05]  /*f270*/  BSYNC B0 ;  /* 0x0000000000007941 */ /* 0x000fea0003800000 */
.L_x_3502:
[----:B------:R-:W-:Y:S05]  /*f280*/  EXIT ;  /* 0x000000000000794d */ /* 0x000fea0003800000 */
.L_x_3406:
[----:B-1----:R-:W-:-:S04]  /*f290*/  IMAD.U32 R3, RZ, RZ, UR39 ;  /* 0x00000027ff037e24 */ /* 0x002fc8000f8e00ff */
[----:B------:R1:W2:Y:S03]  /*f2a0*/  SYNCS.PHASECHK.TRANS64.TRYWAIT P0, [R3+URZ+0x32400], R0 ;  /* 0x03240000030075a7 */ /* 0x0002a6000800017f */
[----:B--2---:R-:W-:Y:S05]  /*f2b0*/  @!P0 NANOSLEEP.SYNCS 0x989680 ;  /* 0x009896800000895d */ /* 0x004fea0003900000 */
[----:B------:R-:W2:Y:S02]  /*f2c0*/  @!P0 SYNCS.PHASECHK.TRANS64 P0, [R3+URZ+0x32400], R0 ;  /* 0x03240000030085a7 */ /* 0x000ea4000800007f */
[----:B--2---:R-:W-:Y:S05]  /*f2d0*/  @!P0 BRA `(.L_x_3406) ;  /* 0xfffffffc00ec8947 */ /* 0x004fea000383ffff */
[----:B------:R-:W-:Y:S05]  /*f2e0*/  BRA `(.L_x_3510) ;  /* 0xffffff2400a07947 */ /* 0x000fea000383ffff */
.L_x_3410:
[----:B-1----:R-:W-:-:S04]  /*f2f0*/  IMAD.U32 R3, RZ, RZ, UR7 ;  /* 0x00000007ff037e24 */ /* 0x002fc8000f8e00ff */
[----:B------:R1:W4:Y:S03]  /*f300*/  SYNCS.PHASECHK.TRANS64.TRYWAIT P1, [R3+URZ+0x32430], R2 ;  /* 0x03243002030075a7 */ /* 0x000326000802017f */
[----:B----4-:R-:W-:Y:S05]  /*f310*/  @!P1 NANOSLEEP.SYNCS 0x989680 ;  /* 0x009896800000995d */ /* 0x010fea0003900000 */
[----:B------:R-:W4:Y:S02]  /*f320*/  @!P1 SYNCS.PHASECHK.TRANS64 P1, [R3+URZ+0x32430], R2 ;  /* 0x03243002030095a7 */ /* 0x000f24000802007f */
[----:B----4-:R-:W-:Y:S05]  /*f330*/  @!P1 BRA `(.L_x_3410) ;  /* 0xfffffffc00ec9947 */ /* 0x010fea000383ffff */
[----:B------:R-:W-:Y:S05]  /*f340*/  BRA `(.L_x_3409) ;  /* 0xffffff2400c07947 */ /* 0x000fea000383ffff */
.L_x_3411:
[----:B-1----:R-:W-:-:S04]  /*f350*/  MOV R3, UR39 ;  /* 0x0000002700037c02 */ /* 0x002fc80008000f00 */
[----:B------:R1:W4:Y:S03]  /*f360*/  SYNCS.PHASECHK.TRANS64.TRYWAIT P1, [R3+URZ+0x32410], R0 ;  /* 0x03241000030075a7 */ /* 0x000326000802017f */
[----:B----4-:R-:W-:Y:S05]  /*f370*/  @!P1 NANOSLEEP.SYNCS 0x989680 ;  /* 0x009896800000995d */ /* 0x010fea0003900000 */
[----:B------:R-:W4:Y:S02]  /*f380*/  @!P1 SYNCS.PHASECHK.TRANS64 P1, [R3+URZ+0x32410], R0 ;  /* 0x03241000030095a7 */ /* 0x000f24000802007f */
[----:B----4-:R-:W-:Y:S05]  /*f390*/  @!P1 BRA `(.L_x_3411) ;  /* 0xfffffffc00ec9947 */ /* 0x010fea000383ffff */
[----:B------:R-:W-:Y:S05]  /*f3a0*/  BRA `(.L_x_3511) ;  /* 0xffffff2800647947 */ /* 0x000fea000383ffff */
.L_x_3415:
[----:B------:R-:W-:-:S04]  /*f3b0*/  IMAD.U32 R3, RZ, RZ, UR7 ;  /* 0x00000007ff037e24 */ /* 0x000fc8000f8e00ff */
[----:B------:R1:W1:Y:S03]  /*f3c0*/  SYNCS.PHASECHK.TRANS64.TRYWAIT P1, [R3+URZ+0x32450], R2 ;  /* 0x03245002030075a7 */ /* 0x000266000802017f */
[----:B-1----:R-:W-:Y:S05]  /*f3d0*/  @!P1 NANOSLEEP.SYNCS 0x989680 ;  /* 0x009896800000995d */ /* 0x002fea0003900000 */
[----:B------:R-:W1:Y:S02]  /*f3e0*/  @!P1 SYNCS.PHASECHK.TRANS64 P1, [R3+URZ+0x32450], R2 ;  /* 0x03245002030095a7 */ /* 0x000e64000802007f */
[----:B-1----:R-:W-:Y:S05]  /*f3f0*/  @!P1 BRA `(.L_x_3415) ;  /* 0xfffffffc00ec9947 */ /* 0x002fea000383ffff */
[----:B------:R-:W-:Y:S05]  /*f400*/  BRA `(.L_x_3414) ;  /* 0xffffff28006c7947 */ /* 0x000fea000383ffff */
.L_x_3420:
[----:B---3--:R-:W-:-:S04]  /*f410*/  IMAD.U32 R152, RZ, RZ, UR4 ;  /* 0x00000004ff987e24 */ /* 0x008fc8000f8e00ff */
[----:B------:R3:W4:Y:S03]  /*f420*/  SYNCS.PHASECHK.TRANS64.TRYWAIT P2, [R152+URZ+0x32430], R209 ;  /* 0x032430d1980075a7 */ /* 0x000726000804017f */
[----:B----4-:R-:W-:Y:S05]  /*f430*/  @!P2 NANOSLEEP.SYNCS 0x989680 ;  /* 0x009896800000a95d */ /* 0x010fea0003900000 */
[----:B------:R-:W4:Y:S02]  /*f440*/  @!P2 SYNCS.PHASECHK.TRANS64 P2, [R152+URZ+0x32430], R209 ;  /* 0x032430d19800a5a7 */ /* 0x000f24000804007f */
[----:B----4-:R-:W-:Y:S05]  /*f450*/  @!P2 BRA `(.L_x_3420) ;  /* 0xfffffffc00eca947 */ /* 0x010fea000383ffff */
[----:B------:R-:W-:Y:S05]  /*f460*/  BRA `(.L_x_3419) ;  /* 0xffffff5000707947 */ /* 0x000fea000383ffff */
.L_x_3424:
[----:B---3--:R-:W-:-:S04]  /*f470*/  MOV R210, UR4 ;  /* 0x0000000400d27c02 */ /* 0x008fc80008000f00 */
[----:B------:R3:W4:Y:S03]  /*f480*/  SYNCS.PHASECHK.TRANS64.TRYWAIT P2, [R210+URZ+0x32450], R209 ;  /* 0x032450d1d20075a7 */ /* 0x000726000804017f */
[----:B----4-:R-:W-:Y:S05]  /*f490*/  @!P2 NANOSLEEP.SYNCS 0x989680 ;  /* 0x009896800000a95d */ /* 0x010fea0003900000 */
[----:B------:R-:W4:Y:S02]  /*f4a0*/  @!P2 SYNCS.PHASECHK.TRANS64 P2, [R210+URZ+0x32450], R209 ;  /* 0x032450d1d200a5a7 */ /* 0x000f24000804007f */
[----:B----4-:R-:W-:Y:S05]  /*f4b0*/  @!P2 BRA `(.L_x_3424) ;  /* 0xfffffffc00eca947 */ /* 0x010fea000383ffff */
[----:B------:R-:W-:Y:S05]  /*f4c0*/  BRA `(.L_x_3423) ;  /* 0xffffff5000ec7947 */ /* 0x000fea000383ffff */
.L_x_3430:
[----:B----4-:R-:W-:-:S04]  /*f4d0*/  IMAD.U32 R153, RZ, RZ, UR4 ;  /* 0x00000004ff997e24 */ /* 0x010fc8000f8e00ff */
[----:B------:R4:W1:Y:S03]  /*f4e0*/  SYNCS.PHASECHK.TRANS64.TRYWAIT P2, [R153+URZ+0x32430], R208 ;  /* 0x032430d0990075a7 */ /* 0x000866000804017f */
[----:B-1----:R-:W-:Y:S05]  /*f4f0*/  @!P2 NANOSLEEP.SYNCS 0x989680 ;  /* 0x009896800000a95d */ /* 0x002fea0003900000 */
[----:B------:R-:W1:Y:S02]  /*f500*/  @!P2 SYNCS.PHASECHK.TRANS64 P2, [R153+URZ+0x32430], R208 ;  /* 0x032430d09900a5a7 */ /* 0x000e64000804007f */
[----:B-1----:R-:W-:Y:S05]  /*f510*/  @!P2 BRA `(.L_x_3430) ;  /* 0xfffffffc00eca947 */ /* 0x002fea000383ffff */
[----:B------:R-:W-:Y:S05]  /*f520*/  BRA `(.L_x_3429) ;  /* 0xffffff8000607947 */ /* 0x000fea000383ffff */
.L_x_3434:
[----:B--2---:R-:W-:-:S04]  /*f530*/  IMAD.U32 R209, RZ, RZ, UR4 ;  /* 0x00000004ffd17e24 */ /* 0x004fc8000f8e00ff */
[----:B------:R2:W4:Y:S03]  /*f540*/  SYNCS.PHASECHK.TRANS64.TRYWAIT P2, [R209+URZ+0x32450], R208 ;  /* 0x032450d0d10075a7 */ /* 0x000526000804017f */
[----:B----4-:R-:W-:Y:S05]  /*f550*/  @!P2 NANOSLEEP.SYNCS 0x989680 ;  /* 0x009896800000a95d */ /* 0x010fea0003900000 */
[----:B------:R-:W4:Y:S02]  /*f560*/  @!P2 SYNCS.PHASECHK.TRANS64 P2, [R209+URZ+0x32450], R208 ;  /* 0x032450d0d100a5a7 */ /* 0x000f24000804007f */
[----:B----4-:R-:W-:Y:S05]  /*f570*/  @!P2 BRA `(.L_x_3434) ;  /* 0xfffffffc00eca947 */ /* 0x010fea000383ffff */
[----:B------:R-:W-:Y:S05]  /*f580*/  BRA `(.L_x_3433) ;  /* 0xffffff8000dc7947 */ /* 0x000fea000383ffff */
.L_x_3459:
[----:B------:R-:W1:Y:S01]  /*f590*/  S2R R7, SR_TID.X ;  /* 0x0000000000077919 */ /* 0x000e620000002100 */
[----:B------:R-:W-:Y:S01]  /*f5a0*/  IMAD.MOV.U32 R12, RZ, RZ, RZ ;  /* 0x000000ffff0c7224 */ /* 0x000fe200078e00ff */
[----:B------:R-:W-:Y:S01]  /*f5b0*/  MOV R15, 0xffffffff ;  /* 0xffffffff000f7802 */ /* 0x000fe20000000f00 */
[----:B------:R-:W-:Y:S01]  /*f5c0*/  IMAD.MOV.U32 R11, RZ, RZ, 0x1f ;  /* 0x0000001fff0b7424 */ /* 0x000fe200078e00ff */
[----:B-1----:R-:W-:-:S04]  /*f5d0*/  SHF.R.U32.HI R7, RZ, 0x5, R7 ;  /* 0x00000005ff077819 */ /* 0x002fc80000011607 */
[----:B------:R-:W-:-:S04]  /*f5e0*/  LOP3.LUT R7, R7, 0x3, RZ, 0xc0, !PT ;  /* 0x0000000307077812 */ /* 0x000fc800078ec0ff */
[----:B------:R-:W-:-:S07]  /*f5f0*/  MOV R13, R7 ;  /* 0x00000007000d7202 */ /* 0x000fce0000000f00 */
[----:B------:R-:W-:Y:S05]  /*f600*/  WARPSYNC.COLLECTIVE R15, `(.L_x_3512) ;  /* 0x000000000f087348 */ /* 0x000fea0003c00000 */
[----:B------:R1:W2:Y:S02]  /*f610*/  SHFL.IDX P6, R14, R13, R12, R11 ;  /* 0x0000000c0d0e7389 */ /* 0x0002a400000c000b */
[----:B-12---:R-:W-:Y:S01]  /*f620*/  ENDCOLLECTIVE ;  /* 0x000000000000791b */ /* 0x006fe20003800000 */
.L_x_3512:
[----:B------:R-:W-:Y:S05]  /*f630*/  BRA `(.L_x_3513) ;  /* 0xffffffd800407947 */ /* 0x000fea000383ffff */
.L_x_3460:
[----:B------:R-:W-:Y:S01]  /*f640*/  BSSY B0, `(.L_x_3514) ;  /* 0x0000006000007945 */ /* 0x000fe20003800000 */
[----:B------:R-:W-:-:S07]  /*f650*/  IMAD.MOV.U32 R15, RZ, RZ, -0x1 ;  /* 0xffffffffff0f7424 */ /* 0x000fce00078e00ff */
[----:B------:R-:W-:Y:S05]  /*f660*/  WARPSYNC.COLLECTIVE R15, `(.L_x_3515) ;  /* 0x000000000f0c7348 */ /* 0x000fea0003c00000 */
[----:B------:R-:W-:Y:S02]  /*f670*/  ELECT P6, UR62, PT ;  /* 0x00000000003e782f */ /* 0x000fe400038c0000 */
[----:B------:R-:W-:Y:S01]  /*f680*/  MOV R14, UR62 ;  /* 0x0000003e000e7c02 */ /* 0x000fe20008000f00 */
[----:B------:R-:W-:Y:S10]  /*f690*/  ENDCOLLECTIVE ;  /* 0x000000000000791b */ /* 0x000ff40003800000 */
.L_x_3515:
[----:B------:R-:W-:Y:S05]  /*f6a0*/  BSYNC B0 ;  /* 0x0000000000007941 */ /* 0x000fea0003800000 */
.L_x_3514:
[----:B------:R-:W-:Y:S05]  /*f6b0*/  BRA `(.L_x_3516) ;  /* 0xffffffd800307947 */ /* 0x000fea000383ffff */
.L_x_3463:
[----:B-1----:R1:W2:Y:S02]  /*f6c0*/  SYNCS.PHASECHK.TRANS64.TRYWAIT P2, [R10+URZ+0x32440], R5 ;  /* 0x032440050a0075a7 */ /* 0x0022a4000804017f */
[----:B--2---:R-:W-:Y:S05]  /*f6d0*/  @!P2 NANOSLEEP.SYNCS 0x989680 ;  /* 0x009896800000a95d */ /* 0x004fea0003900000 */
[----:B------:R-:W2:Y:S02]  /*f6e0*/  @!P2 SYNCS.PHASECHK.TRANS64 P2, [R10+URZ+0x32440], R5 ;  /* 0x032440050a00a5a7 */ /* 0x000ea4000804007f */
[----:B--2---:R-:W-:Y:S05]  /*f6f0*/  @!P2 BRA `(.L_x_3463) ;  /* 0xfffffffc00f0a947 */ /* 0x004fea000383ffff */
[----:B------:R-:W-:Y:S05]  /*f700*/  BRA `(.L_x_3517) ;  /* 0xffffffd8007c7947 */ /* 0x000fea000383ffff */
.L_x_3467:
[----:B--2---:R2:W3:Y:S02]  /*f710*/  SYNCS.PHASECHK.TRANS64.TRYWAIT P2, [R18+URZ+0x32420], R5 ;  /* 0x03242005120075a7 */ /* 0x0044e4000804017f */
[----:B---3--:R-:W-:Y:S05]  /*f720*/  @!P2 NANOSLEEP.SYNCS 0x989680 ;  /* 0x009896800000a95d */ /* 0x008fea0003900000 */
[----:B------:R-:W3:Y:S02]  /*f730*/  @!P2 SYNCS.PHASECHK.TRANS64 P2, [R18+URZ+0x32420], R5 ;  /* 0x032420051200a5a7 */ /* 0x000ee4000804007f */
[----:B---3--:R-:W-:Y:S05]  /*f740*/  @!P2 BRA `(.L_x_3467) ;  /* 0xfffffffc00f0a947 */ /* 0x008fea000383ffff */
[----:B------:R-:W-:Y:S05]  /*f750*/  BRA `(.L_x_3518) ;  /* 0xffffffdc00c07947 */ /* 0x000fea000383ffff */
.L_x_3470:
[----:B-1----:R1:W2:Y:S02]  /*f760*/  SYNCS.PHASECHK.TRANS64.TRYWAIT P2, [R10+URZ+0x32460], R5 ;  /* 0x032460050a0075a7 */ /* 0x0022a4000804017f */
[----:B--2---:R-:W-:Y:S05]  /*f770*/  @!P2 NANOSLEEP.SYNCS 0x989680 ;  /* 0x009896800000a95d */ /* 0x004fea0003900000 */
[----:B------:R-:W2:Y:S02]  /*f780*/  @!P2 SYNCS.PHASECHK.TRANS64 P2, [R10+URZ+0x32460], R5 ;  /* 0x032460050a00a5a7 */ /* 0x000ea4000804007f */
[----:B--2---:R-:W-:Y:S05]  /*f790*/  @!P2 BRA `(.L_x_3470) ;  /* 0xfffffffc00f0a947 */ /* 0x004fea000383ffff */
[----:B------:R-:W-:Y:S05]  /*f7a0*/  BRA `(.L_x_3519) ;  /* 0xffffffdc00d47947 */ /* 0x000fea000383ffff */
.L_x_3477:
[----:B-1----:R1:W2:Y:S02]  /*f7b0*/  SYNCS.PHASECHK.TRANS64.TRYWAIT P3, [R2+URZ+0x32440], R3 ;  /* 0x03244003020075a7 */ /* 0x0022a4000806017f */
[----:B--2---:R-:W-:Y:S05]  /*f7c0*/  @!P3 NANOSLEEP.SYNCS 0x989680 ;  /* 0x009896800000b95d */ /* 0x004fea0003900000 */
[----:B------:R-:W2:Y:S02]  /*f7d0*/  @!P3 SYNCS.PHASECHK.TRANS64 P3, [R2+URZ+0x32440], R3 ;  /* 0x032440030200b5a7 */ /* 0x000ea4000806007f */
[----:B--2---:R-:W-:Y:S05]  /*f7e0*/  @!P3 BRA `(.L_x_3477) ;  /* 0xfffffffc00f0b947 */ /* 0x004fea000383ffff */
[----:B------:R-:W-:Y:S05]  /*f7f0*/  BRA `(.L_x_3520) ;  /* 0xffffffe400007947 */ /* 0x000fea000383ffff */
.L_x_3479:
[----:B--2---:R2:W3:Y:S02]  /*f800*/  SYNCS.PHASECHK.TRANS64.TRYWAIT P3, [R2+URZ+0x32460], R3 ;  /* 0x03246003020075a7 */ /* 0x0044e4000806017f */
[----:B---3--:R-:W-:Y:S05]  /*f810*/  @!P3 NANOSLEEP.SYNCS 0x989680 ;  /* 0x009896800000b95d */ /* 0x008fea0003900000 */
[----:B------:R-:W3:Y:S02]  /*f820*/  @!P3 SYNCS.PHASECHK.TRANS64 P3, [R2+URZ+0x32460], R3 ;  /* 0x032460030200b5a7 */ /* 0x000ee4000806007f */
[----:B---3--:R-:W-:Y:S05]  /*f830*/  @!P3 BRA `(.L_x_3479) ;  /* 0xfffffffc00f0b947 */ /* 0x008fea000383ffff */
[----:B------:R-:W-:Y:S05]  /*f840*/  BRA `(.L_x_3521) ;  /* 0xffffffe400507947 */ /* 0x000fea000383ffff */
.L_x_3485:
[----:B-1----:R1:W2:Y:S02]  /*f850*/  SYNCS.PHASECHK.TRANS64.TRYWAIT P3, [R3+URZ+0x32440], R2 ;  /* 0x03244002030075a7 */ /* 0x0022a4000806017f */
[----:B--2---:R-:W-:Y:S05]  /*f860*/  @!P3 NANOSLEEP.SYNCS 0x989680 ;  /* 0x009896800000b95d */ /* 0x004fea0003900000 */
[----:B------:R-:W2:Y:S02]  /*f870*/  @!P3 SYNCS.PHASECHK.TRANS64 P3, [R3+URZ+0x32440], R2 ;  /* 0x032440020300b5a7 */ /* 0x000ea4000806007f */
[----:B--2---:R-:W-:Y:S05]  /*f880*/  @!P3 BRA `(.L_x_3485) ;  /* 0xfffffffc00f0b947 */ /* 0x004fea000383ffff */
[----:B------:R-:W-:Y:S05]  /*f890*/  BRA `(.L_x_3522) ;  /* 0xffffffe800707947 */ /* 0x000fea000383ffff */
.L_x_3487:
[----:B--2---:R2:W3:Y:S02]  /*f8a0*/  SYNCS.PHASECHK.TRANS64.TRYWAIT P3, [R3+URZ+0x32460], R2 ;  /* 0x03246002030075a7 */ /* 0x0044e4000806017f */
[----:B---3--:R-:W-:Y:S05]  /*f8b0*/  @!P3 NANOSLEEP.SYNCS 0x989680 ;  /* 0x009896800000b95d */ /* 0x008fea0003900000 */
[----:B------:R-:W3:Y:S02]  /*f8c0*/  @!P3 SYNCS.PHASECHK.TRANS64 P3, [R3+URZ+0x32460], R2 ;  /* 0x032460020300b5a7 */ /* 0x000ee4000806007f */
[----:B---3--:R-:W-:Y:S05]  /*f8d0*/  @!P3 BRA `(.L_x_3487) ;  /* 0xfffffffc00f0b947 */ /* 0x008fea000383ffff */
[----:B------:R-:W-:Y:S05]  /*f8e0*/  BRA `(.L_x_3523) ;  /* 0xffffffe800c07947 */ /* 0x000fea000383ffff */
.L_x_3492:
[----:B-1----:R1:W2:Y:S02]  /*f8f0*/  SYNCS.PHASECHK.TRANS64.TRYWAIT P3, [R2+URZ+0x32440], R3 ;  /* 0x03244003020075a7 */ /* 0x0022a4000806017f */
[----:B--2---:R-:W-:Y:S05]  /*f900*/  @!P3 NANOSLEEP.SYNCS 0x989680 ;  /* 0x009896800000b95d */ /* 0x004fea0003900000 */
[----:B------:R-:W2:Y:S02]  /*f910*/  @!P3 SYNCS.PHASECHK.TRANS64 P3, [R2+URZ+0x32440], R3 ;  /* 0x032440030200b5a7 */ /* 0x000ea4000806007f */
[----:B--2---:R-:W-:Y:S05]  /*f920*/  @!P3 BRA `(.L_x_3492) ;  /* 0xfffffffc00f0b947 */ /* 0x004fea000383ffff */
[----:B------:R-:W-:Y:S05]  /*f930*/  BRA `(.L_x_3524) ;  /* 0xffffffec00cc7947 */ /* 0x000fea000383ffff */
.L_x_3494:
[----:B--2---:R2:W3:Y:S02]  /*f940*/  SYNCS.PHASECHK.TRANS64.TRYWAIT P3, [R2+URZ+0x32460], R3 ;  /* 0x03246003020075a7 */ /* 0x0044e4000806017f */
[----:B---3--:R-:W-:Y:S05]  /*f950*/  @!P3 NANOSLEEP.SYNCS 0x989680 ;  /* 0x009896800000b95d */ /* 0x008fea0003900000 */
[----:B------:R-:W3:Y:S02]  /*f960*/  @!P3 SYNCS.PHASECHK.TRANS64 P3, [R2+URZ+0x32460], R3 ;  /* 0x032460030200b5a7 */ /* 0x000ee4000806007f */
[----:B---3--:R-:W-:Y:S05]  /*f970*/  @!P3 BRA `(.L_x_3494) ;  /* 0xfffffffc00f0b947 */ /* 0x008fea000383ffff */
[----:B------:R-:W-:Y:S05]  /*f980*/  BRA `(.L_x_3525) ;  /* 0xfffffff0001c7947 */ /* 0x000fea000383ffff */
.L_x_3499:
[----:B------:R-:W-:Y:S01]  /*f990*/  BSSY B0, `(.L_x_3526) ;  /* 0x0000007000007945 */ /* 0x000fe20003800000 */
[----:B------:R-:W-:Y:S01]  /*f9a0*/  IMAD.MOV.U32 R12, RZ, RZ, RZ ;  /* 0x000000ffff0c7224 */ /* 0x000fe200078e00ff */
[----:B------:R-:W-:Y:S01]  /*f9b0*/  MOV R11, 0x1f ;  /* 0x0000001f000b7802 */ /* 0x000fe20000000f00 */
[----:B------:R-:W-:-:S07]  /*f9c0*/  IMAD.MOV.U32 R15, RZ, RZ, -0x1 ;  /* 0xffffffffff0f7424 */ /* 0x000fce00078e00ff */
[----:B-123--:R-:W-:Y:S05]  /*f9d0*/  WARPSYNC.COLLECTIVE R15, `(.L_x_3527) ;  /* 0x000000000f087348 */ /* 0x00efea0003c00000 */
[----:B------:R4:W1:Y:S02]  /*f9e0*/  SHFL.IDX P6, R14, R13, R12, R11 ;  /* 0x0000000c0d0e7389 */ /* 0x00086400000c000b */
[----:B-1234-:R-:W-:Y:S01]  /*f9f0*/  ENDCOLLECTIVE ;  /* 0x000000000000791b */ /* 0x01efe20003800000 */
.L_x_3527:
[----:B------:R-:W-:Y:S05]  /*fa00*/  BSYNC B0 ;  /* 0x0000000000007941 */ /* 0x000fea0003800000 */
.L_x_3526:
[----:B------:R-:W-:Y:S05]  /*fa10*/  BRA `(.L_x_3528) ;  /* 0xfffffff400107947 */ /* 0x000fea000383ffff */
.L_x_3501:
[----:B-1----:R1:W2:Y:S02]  /*fa20*/  SYNCS.PHASECHK.TRANS64.TRYWAIT P0, [R7+URZ+0x32420], R0 ;  /* 0x03242000070075a7 */ /* 0x0022a4000800017f */
[----:B--2---:R-:W-:Y:S05]  /*fa30*/  @!P0 NANOSLEEP.SYNCS 0x989680 ;  /* 0x009896800000895d */ /* 0x004fea0003900000 */
[----:B------:R-:W2:Y:S02]  /*fa40*/  @!P0 SYNCS.PHASECHK.TRANS64 P0, [R7+URZ+0x32420], R0 ;  /* 0x03242000070085a7 */ /* 0x000ea4000800007f */
[----:B--2---:R-:W-:Y:S05]  /*fa50*/  @!P0 BRA `(.L_x_3501) ;  /* 0xfffffffc00f08947 */ /* 0x004fea000383ffff */
[----:B------:R-:W-:Y:S05]  /*fa60*/  BRA `(.L_x_3529) ;  /* 0xfffffff400647947 */ /* 0x000fea000383ffff */
.L_x_3505:
[----:B-1----:R1:W2:Y:S02]  /*fa70*/  SYNCS.PHASECHK.TRANS64.TRYWAIT P0, [R5+URZ], R4 ;  /* 0x00000004050075a7 */ /* 0x0022a4000800017f */
[----:B--2---:R-:W-:Y:S05]  /*fa80*/  @!P0 NANOSLEEP.SYNCS 0x989680 ;  /* 0x009896800000895d */ /* 0x004fea0003900000 */
[----:B------:R-:W2:Y:S02]  /*fa90*/  @!P0 SYNCS.PHASECHK.TRANS64 P0, [R5+URZ], R4 ;  /* 0x00000004050085a7 */ /* 0x000ea4000800007f */
[----:B--2---:R-:W-:Y:S05]  /*faa0*/  @!P0 BRA `(.L_x_3505) ;  /* 0xfffffffc00f08947 */ /* 0x004fea000383ffff */
[----:B------:R-:W-:Y:S05]  /*fab0*/  BRA `(.L_x_3530) ;  /* 0xfffffff400b87947 */ /* 0x000fea000383ffff */
.L_x_3506:
[----:B--2---:R2:W1:Y:S02]  /*fac0*/  SYNCS.PHASECHK.TRANS64.TRYWAIT P0, [R3+URZ], R0 ;  /* 0x00000000030075a7 */ /* 0x004464000800017f */
[----:B-1----:R-:W-:Y:S05]  /*fad0*/  @!P0 NANOSLEEP.SYNCS 0x989680 ;  /* 0x009896800000895d */ /* 0x002fea0003900000 */
[----:B------:R-:W1:Y:S02]  /*fae0*/  @!P0 SYNCS.PHASECHK.TRANS64 P0, [R3+URZ], R0 ;  /* 0x00000000030085a7 */ /* 0x000e64000800007f */
[----:B-1----:R-:W-:Y:S05]  /*faf0*/  @!P0 BRA `(.L_x_3506) ;  /* 0xfffffffc00f08947 */ /* 0x002fea000383ffff */
[----:B------:R-:W-:Y:S05]  /*fb00*/  BRA `(.L_x_3531) ;  /* 0xfffffff400ac7947 */ /* 0x000fea000383ffff */
.L_x_3508:
[----:B-1----:R1:W2:Y:S02]  /*fb10*/  SYNCS.PHASECHK.TRANS64.TRYWAIT P0, [R5+URZ], R4 ;  /* 0x00000004050075a7 */ /* 0x0022a4000800017f */
[----:B--2---:R-:W-:Y:S05]  /*fb20*/  @!P0 NANOSLEEP.SYNCS 0x989680 ;  /* 0x009896800000895d */ /* 0x004fea0003900000 */
[----:B------:R-:W2:Y:S02]  /*fb30*/  @!P0 SYNCS.PHASECHK.TRANS64 P0, [R5+URZ], R4 ;  /* 0x00000004050085a7 */ /* 0x000ea4000800007f */
[----:B--2---:R-:W-:Y:S05]  /*fb40*/  @!P0 BRA `(.L_x_3508) ;  /* 0xfffffffc00f08947 */ /* 0x004fea000383ffff */
[----:B------:R-:W-:Y:S05]  /*fb50*/  BRA `(.L_x_3532) ;  /* 0xfffffff400b07947 */ /* 0x000fea000383ffff */
.L_x_3533:
        /* <DEDUP_REMOVED lines=10> */
.L_x_4730:


//--------------------- .text._ZN7cutlass13device_kernelIN5flash11enable_sm90INS1_16FlashAttnFwdSm90INS1_25CollectiveMainloopFwdSm90ILi2EN4cute5tupleIJNS5_1CILi1EEES8_S8_EEENS6_IJNS7_ILi128EEENS7_ILi96EEENS7_ILi64EEEEEELi256ENS_6half_tEfNS_4arch4Sm90ELb1ELb0ELb1ELb1ELb0ELb0ELb0ELb1ELb0ELb0ELb0ELb0EEENS1_21CollectiveEpilogueFwdINS6_IJSA_NS7_ILi256EEESB_EEES9_SE_SG_Li256ELb1ELb0ELb0ELb0EEENS1_36VarlenDynamicPersistentTileSchedulerILi128ELi96ELi256ELi32ELb0ELb0ELb1ELb1ELb1ELb1EEEEEEEEEvNT_6ParamsE --------------------------
	.section	.text._ZN7cutlass13device_kernelIN5flash11enable_sm90INS1_16FlashAttnFwdSm90INS1_25CollectiveMainloopFwdSm90ILi2EN4cute5tupleIJNS5_1CILi1EEES8_S8_EEENS6_IJNS7_ILi128EEENS7_ILi96EEENS7_ILi64EEEEEELi256ENS_6half_tEfNS_4arch4Sm90ELb1ELb0ELb1ELb1ELb0ELb0ELb0ELb1ELb0ELb0ELb0ELb0EEENS1_21CollectiveEpilogueFwdINS6_IJSA_NS7_ILi256EEESB_EEES9_SE_SG_Li256ELb1ELb0ELb0ELb0EEENS1_36VarlenDynamicPersistentTileSchedulerILi128ELi96ELi256ELi32ELb0ELb0ELb1ELb1ELb1ELb1EEEEEEEEEvNT_6ParamsE,"ax",@progbits
	.align	128
.text._ZN7cutlass13device_kernelIN5flash11enable_sm90INS1_16FlashAttnFwdSm90INS1_25CollectiveMainloopFwdSm90ILi2EN4cute5tupleIJNS5_1CILi1EEES8_S8_EEENS6_IJNS7_ILi128EEENS7_ILi96EEENS7_ILi64EEEEEELi256ENS_6half_tEfNS_4arch4Sm90ELb1ELb0ELb1ELb1ELb0ELb0ELb0ELb1ELb0ELb0ELb0ELb0EEENS1_21CollectiveEpilogueFwdINS6_IJSA_NS7_ILi256EEESB_EEES9_SE_SG_Li256ELb1ELb0ELb0ELb0EEENS1_36VarlenDynamicPersistentTileSchedulerILi128ELi96ELi256ELi32ELb0ELb0ELb1ELb1ELb1ELb1EEEEEEEEEvNT_6ParamsE:
        .type           _ZN7cutlass13device_kernelIN5flash11enable_sm90INS1_16FlashAttnFwdSm90INS1_25CollectiveMainloopFwdSm90ILi2EN4cute5tupleIJNS5_1CILi1EEES8_S8_EEENS6_IJNS7_ILi128EEENS7_ILi96EEENS7_ILi64EEEEEELi256ENS_6half_tEfNS_4arch4Sm90ELb1ELb0ELb1ELb1ELb0ELb0ELb0ELb1ELb0ELb0ELb0ELb0EEENS1_21CollectiveEpilogueFwdINS6_IJSA_NS7_ILi256EEESB_EEES9_SE_SG_Li256ELb1ELb0ELb0ELb0EEENS1_36VarlenDynamicPersistentTileSchedulerILi128ELi96ELi256ELi32ELb0ELb0ELb1ELb1ELb1ELb1EEEEEEEEEvNT_6ParamsE,@function
        .size           _ZN7cutlass13device_kernelIN5flash11enable_sm90INS1_16FlashAttnFwdSm90INS1_25CollectiveMainloopFwdSm90ILi2EN4cute5tupleIJNS5_1CILi1EEES8_S8_EEENS6_IJNS7_ILi128EEENS7_ILi96EEENS7_ILi64EEEEEELi256ENS_6half_tEfNS_4arch4Sm90ELb1ELb0ELb1ELb1ELb0ELb0ELb0ELb1ELb0ELb0ELb0ELb0EEENS1_21CollectiveEpilogueFwdINS6_IJSA_NS7_ILi256EEESB_EEES9_SE_SG_Li256ELb1ELb0ELb0ELb0EEENS1_36VarlenDynamicPersistentTileSchedulerILi128ELi96ELi256ELi32ELb0ELb0ELb1ELb1ELb1ELb1EEEEEEEEEvNT_6ParamsE,(.L_x_4731 - _ZN7cutlass13device_kernelIN5flash11enable_sm90INS1_16FlashAttnFwdSm90INS1_25CollectiveMainloopFwdSm90ILi2EN4cute5tupleIJNS5_1CILi1EEES8_S8_EEENS6_IJNS7_ILi128EEENS7_ILi96EEENS7_ILi64EEEEEELi256ENS_6half_tEfNS_4arch4Sm90ELb1ELb0ELb1ELb1ELb0ELb0ELb0ELb1ELb0ELb0ELb0ELb0EEENS1_21CollectiveEpilogueFwdINS6_IJSA_NS7_ILi256EEESB_EEES9_SE_SG_Li256ELb1ELb0ELb0ELb0EEENS1_36VarlenDynamicPersistentTileSchedulerILi128ELi96ELi256ELi32ELb0ELb0ELb1ELb1ELb1ELb1EEEEEEEEEvNT_6ParamsE)
        .other          _ZN7cutlass13device_kernelIN5flash11enable_sm90INS1_16FlashAttnFwdSm90INS1_25CollectiveMainloopFwdSm90ILi2EN4cute5tupleIJNS5_1CILi1EEES8_S8_EEENS6_IJNS7_ILi128EEENS7_ILi96EEENS7_ILi64EEEEEELi256ENS_6half_tEfNS_4arch4Sm90ELb1ELb0ELb1ELb1ELb0ELb0ELb0ELb1ELb0ELb0ELb0ELb0EEENS1_21CollectiveEpilogueFwdINS6_IJSA_NS7_ILi256EEESB_EEES9_SE_SG_Li256ELb1ELb0ELb0ELb0EEENS1_36VarlenDynamicPersistentTileSchedulerILi128ELi96ELi256ELi32ELb0ELb0ELb1ELb1ELb1ELb1EEEEEEEEEvNT_6ParamsE,@"STO_CUDA_ENTRY STV_DEFAULT"
_ZN7cutlass13device_kernelIN5flash11enable_sm90INS1_16FlashAttnFwdSm90INS1_25CollectiveMainloopFwdSm90ILi2EN4cute5tupleIJNS5_1CILi1EEES8_S8_EEENS6_IJNS7_ILi128EEENS7_ILi96EEENS7_ILi64EEEEEELi256ENS_6half_tEfNS_4arch4Sm90ELb1ELb0ELb1ELb1ELb0ELb0ELb0ELb1ELb0ELb0ELb0ELb0EEENS1_21CollectiveEpilogueFwdINS6_IJSA_NS7_ILi256EEESB_EEES9_SE_SG_Li256ELb1ELb0ELb0ELb0EEENS1_36VarlenDynamicPersistentTileSchedulerILi128ELi96ELi256ELi32ELb0ELb0ELb1ELb1ELb1ELb1EEEEEEEEEvNT_6ParamsE:
        /* <DEDUP_REMOVED lines=21> */
.L_x_3535:
[----:B------:R-:W-:Y:S05]  /*0150*/  BSYNC B0 ;  /* 0x0000000000007941 */ /* 0x000fea0003800000 */
.L_x_3534:
        /* <DEDUP_REMOVED lines=41> */
.L_x_3536:
        /* <DEDUP_REMOVED lines=22> */
.L_x_3537:
        /* <DEDUP_REMOVED lines=18> */
.L_x_3538:
        /* <DEDUP_REMOVED lines=22> */
.L_x_3539:
        /* <DEDUP_REMOVED lines=22> */
.L_x_3540:
[----:B------:R-:W-:Y:S01]  /*0930*/  PLOP3.LUT P0, PT, PT, PT, UP0, 0x80, 0x0 ;  /* 0x000000000000781c */ /* 0x000fe20003f0f008 */
[----:B------:R-:W-:Y:S01]  /*0940*/  UMOV UR36, 0x1 ;  /* 0x0000000100247882 */ /* 0x000fe20000000000 */
[----:B------:R-:W-:Y:S01]  /*0950*/  NOP ;  /* 0x0000000000007918 */ /* 0x000fe20000000000 */
[----:B------:R-:W-:Y:S01]  /*0960*/  USEL UR36, UR36, 0x2, !UP0 ;  /* 0x0000000224247887 */ /* 0x000fe2000c000000 */
[----:B------:R-:W-:Y:S01]  /*0970*/  ULDC.64 UR38, c[0x0][0x208] ;  /* 0x0000820000267ab9 */ /* 0x000fe20000000a00 */
[----:B012-4-:R-:W-:Y:S08]  /*0980*/  BAR.SYNC.DEFER_BLOCKING 0x0 ;  /* 0x0000000000007b1d */ /* 0x017ff00000010000 */
[----:B------:R-:W-:Y:S05]  /*0990*/  @!P0 BRA `(.L_x_3541) ;  /* 0x000000b400648947 */ /* 0x000fea0003800000 */
.L_x_3542:
        /* <DEDUP_REMOVED lines=28> */
[----:B------:R-:W-:Y:S01]  /*0b60*/  SHF.R.S32.HI R200, RZ, 0x7, R5 ;  /* 0x00000007ffc87819 */ /* 0x000fe20000011405 */
[----:B------:R-:W-:Y:S02]  /*0b70*/  IMAD.SHL.U32 R2, R2, 0x20, RZ ;  /* 0x0000002002027824 */ /* 0x000fe400078e00ff */
[----:B------:R-:W-:Y:S01]  /*0b80*/  IMAD.IADD R23, R202, 0x1, -R23 ;  /* 0x00000001ca177824 */ /* 0x000fe200078e0a17 */
[----:B------:R-:W-:-:S02]  /*0b90*/  LEA.HI R5, R5, R200, RZ, 0x1 ;  /* 0x000000c805057211 */ /* 0x000fc400078f08ff */
[----:B------:R-:W-:Y:S02]  /*0ba0*/  LOP3.LUT R2, R2, 0xfffffc00, RZ, 0xc0, !PT ;  /* 0xfffffc0002027812 */ /* 0x000fe400078ec0ff */
        /* <DEDUP_REMOVED lines=9> */
[----:B------:R-:W-:Y:S02]  /*0c40*/  LOP3.LUT R18, R6, 0x7ffffffc, RZ, 0xc0, !PT ;  /* 0x7ffffffc06127812 */ /* 0x000fe400078ec0ff */
[----:B------:R-:W-:Y:S02]  /*0c50*/  LOP3.LUT R8, R0, 0xfffffff8, RZ, 0xc0, !PT ;  /* 0xfffffff800087812 */ /* 0x000fe400078ec0ff */
[-C--:B------:R-:W-:Y:S01]  /*0c60*/  LEA.HI R0, R3, R202.reuse, RZ, 0x4 ;  /* 0x000000ca03007211 */ /* 0x080fe200078f20ff */
[----:B------:R-:W-:Y:S01]  /*0c70*/  IMAD.IADD R18, R23, 0x1, -R18 ;  /* 0x0000000117127824 */ /* 0x000fe200078e0a12 */
[----:B------:R-:W-:Y:S01]  /*0c80*/  LEA.HI R3, R3, R202, RZ, 0x3 ;  /* 0x000000ca03037211 */ /* 0x000fe200078f18ff */
[----:B------:R-:W-:Y:S01]  /*0c90*/  IMAD.IADD R11, R7, 0x1, -R8 ;  /* 0x00000001070b7824 */ /* 0x000fe200078e0a08 */
[----:B------:R-:W-:-:S02]  /*0ca0*/  SHF.R.S32.HI R9, RZ, 0x4, R0 ;  /* 0x00000004ff097819 */ /* 0x000fc40000011400 */
[----:B------:R-:W-:Y:S01]  /*0cb0*/  LOP3.LUT R7, R0, 0x3fffff0, RZ, 0xc0, !PT ;  /* 0x03fffff000077812 */ /* 0x000fe200078ec0ff */
[----:B------:R-:W-:Y:S01]  /*0cc0*/  IMAD R4, R4, 0x10, R11 ;  /* 0x0000001004047824 */ /* 0x000fe200078e020b */
[----:B------:R-:W-:Y:S02]  /*0cd0*/  LEA.HI R0, R0, R9, RZ, 0x1 ;  /* 0x0000000900007211 */ /* 0x000fe400078f08ff */
[----:B------:R-:W-:Y:S01]  /*0ce0*/  LOP3.LUT R5, R3, 0x1ffffff8, RZ, 0xc0, !PT ;  /* 0x1ffffff803057812 */ /* 0x000fe200078ec0ff */
[----:B------:R-:W-:Y:S01]  /*0cf0*/  IMAD.IADD R7, R202, 0x1, -R7 ;  /* 0x00000001ca077824 */ /* 0x000fe200078e0a07 */
[----:B------:R-:W-:Y:S01]  /*0d00*/  LOP3.LUT R0, R0, 0x1ffffffe, RZ, 0xc0, !PT ;  /* 0x1ffffffe00007812 */ /* 0x000fe200078ec0ff */
[----:B------:R-:W-:Y:S01]  /*0d10*/  IMAD R19, R19, 0x40, R4 ;  /* 0x0000004013137824 */ /* 0x000fe200078e0204 */
[----:B------:R-:W-:Y:S02]  /*0d20*/  SHF.R.S32.HI R16, RZ, 0x3, R3 ;  /* 0x00000003ff107819 */ /* 0x000fe40000011403 */
[----:B------:R-:W-:Y:S01]  /*0d30*/  LEA R7, R7, R2, 0x6 ;  /* 0x0000000207077211 */ /* 0x000fe200078e30ff */
[----:B------:R-:W-:-:S02]  /*0d40*/  IMAD.IADD R2, R202, 0x1, -R5 ;  /* 0x00000001ca027824 */ /* 0x000fc400078e0a05 */
[----:B------:R-:W-:-:S03]  /*0d50*/  IMAD.IADD R0, R9, 0x1, -R0 ;  /* 0x0000000109007824 */ /* 0x000fc600078e0a00 */
[----:B------:R-:W-:Y:S01]  /*0d60*/  SHF.L.U32 R2, R2, 0x3, RZ ;  /* 0x0000000302027819 */ /* 0x000fe200000006ff */
[----:B------:R-:W-:-:S07]  /*0d70*/  IMAD R201, R0, 0x8, R7 ;  /* 0x0000000800c97824 */ /* 0x000fce00078e0207 */
.L_x_3596:
[----:B0--3-5:R-:W0:Y:S01]  /*0d80*/  LDC.64 R4, c[0x0][0xc60] ;  /* 0x00031800ff047b82 */ /* 0x029e220000000a00 */
        /* <DEDUP_REMOVED lines=13> */
[----:B------:R-:W-:-:S04]  /*0e60*/  @UP0 ULEA UR6, UP2, UR46, UR6, 0x2 ;  /* 0x000000062e060291 */ /* 0x000fc8000f84103f */
[----:B------:R-:W-:Y:S02]  /*0e70*/  @UP0 ULEA.HI.X UR7, UR46, UR7, UR45, 0x2, UP2 ;  /* 0x000000072e070291 */ /* 0x000fe400090f142d */
[----:B------:R-:W-:Y:S01]  /*0e80*/  @UP1 ULEA UR8, UP0, UR46, UR8, 0x2 ;  /* 0x000000082e081291 */ /* 0x000fe2000f80103f */
[----:B------:R-:W-:-:S03]  /*0e90*/  IMAD.U32 R4, RZ, RZ, UR6 ;  /* 0x00000006ff047e24 */ /* 0x000fc6000f8e00ff */
[----:B------:R-:W-:Y:S01]  /*0ea0*/  @UP1 ULEA.HI.X UR9, UR46, UR9, UR45, 0x2, UP0 ;  /* 0x000000092e091291 */ /* 0x000fe200080f142d */
[----:B------:R-:W-:Y:S01]  /*0eb0*/  IMAD.U32 R5, RZ, RZ, UR7 ;  /* 0x00000007ff057e24 */ /* 0x000fe2000f8e00ff */
[----:B------:R-:W-:Y:S01]  /*0ec0*/  ULDC.64 UR6, c[0x0][0x3f8] ;  /* 0x0000fe0000067ab9 */ /* 0x000fe20000000a00 */
[----:B------:R-:W-:-:S03]  /*0ed0*/  IMAD.U32 R6, RZ, RZ, UR8 ;  /* 0x00000008ff067e24 */ /* 0x000fc6000f8e00ff */
[----:B------:R-:W-:Y:S01]  /*0ee0*/  IMAD.U32 R7, RZ, RZ, UR9 ;  /* 0x00000009ff077e24 */ /* 0x000fe2000f8e00ff */
[----:B------:R-:W2:Y:S01]  /*0ef0*/  @P0 LDG.E R4, desc[UR38][R4.64] ;  /* 0x0000002604040981 */ /* 0x000ea2000c1e1900 */
[----:B------:R-:W-:Y:S01]  /*0f00*/  UISETP.NE.U32.AND UP0, UPT, UR6, URZ, UPT ;  /* 0x0000003f0600728c */ /* 0x000fe2000bf05070 */
[----:B------:R-:W-:Y:S02]  /*0f10*/  ULDC.64 UR8, c[0x0][0xa20] ;  /* 0x0002880000087ab9 */ /* 0x000fe40000000a00 */
[----:B------:R-:W3:Y:S01]  /*0f20*/  @P2 LDG.E R6, desc[UR38][R6.64] ;  /* 0x0000002606062981 */ /* 0x000ee2000c1e1900 */
[----:B------:R-:W-:Y:S01]  /*0f30*/  UISETP.NE.AND.EX UP0, UPT, UR7, URZ, UPT, UP0 ;  /* 0x0000003f0700728c */ /* 0x000fe2000bf05300 */
[----:B------:R-:W-:Y:S01]  /*0f40*/  ISETP.NE.U32.AND P1, PT, RZ, UR8, PT ;  /* 0x00000008ff007c0c */ /* 0x000fe2000bf25070 */
[----:B------:R-:W-:Y:S01]  /*0f50*/  ULDC UR6, c[0x0][0x2e0] ;  /* 0x0000b80000067ab9 */ /* 0x000fe20000000800 */
[----:B------:R-:W-:Y:S01]  /*0f60*/  UMOV UR41, URZ ;  /* 0x0000003f00297c82 */ /* 0x000fe20008000000 */
[----:B------:R-:W-:Y:S01]  /*0f70*/  USEL UR4, UR4, 0x1, UP0 ;  /* 0x0000000104047887 */ /* 0x000fe20008000000 */
[----:B------:R-:W-:Y:S01]  /*0f80*/  ISETP.NE.AND.EX P1, PT, RZ, UR9, PT, P1 ;  /* 0x00000009ff007c0c */ /* 0x000fe2000bf25310 */
[----:B------:R-:W-:Y:S01]  /*0f90*/  ULDC UR44, c[0x0][0x288] ;  /* 0x0000a200002c7ab9 */ /* 0x000fe20000000800 */
[----:B------:R-:W-:Y:S01]  /*0fa0*/  UMOV UR43, UR5 ;  /* 0x00000005002b7c82 */ /* 0x000fe20008000000 */
[----:B------:R-:W-:Y:S01]  /*0fb0*/  UIMAD UR6, UR4, UR6, URZ ;  /* 0x00000006040672a4 */ /* 0x000fe2000f8e023f */
[----:B--2---:R-:W-:-:S02]  /*0fc0*/  @P0 R2UR UR41, R4 ;  /* 0x00000000042902ca */ /* 0x004fc400000e0000 */
[----:B---3--:R-:W-:Y:S01]  /*0fd0*/  @P2 R2UR UR44, R6 ;  /* 0x00000000062c22ca */ /* 0x008fe200000e0000 */
[----:B-1--4-:R-:W-:-:S14]  /*0fe0*/  @P2 BRA `(.L_x_3543) ;  /* 0x0000000000342947 */ /* 0x012fdc0003800000 */
[----:B------:R-:W-:Y:S02]  /*0ff0*/  ULDC.64 UR4, c[0x0][0xa00] ;  /* 0x0002800000047ab9 */ /* 0x000fe40000000a00 */
[----:B------:R-:W-:-:S04]  /*1000*/  ISETP.NE.U32.AND P0, PT, RZ, UR4, PT ;  /* 0x00000004ff007c0c */ /* 0x000fc8000bf05070 */
[----:B------:R-:W-:-:S13]  /*1010*/  ISETP.NE.AND.EX P0, PT, RZ, UR5, PT, P0 ;  /* 0x00000005ff007c0c */ /* 0x000fda000bf05300 */
[----:B------:R-:W-:Y:S05]  /*1020*/  @!P0 BRA `(.L_x_3543) ;  /* 0x0000000000248947 */ /* 0x000fea0003800000 */
[----:B------:R-:W-:Y:S02]  /*1030*/  ULDC.64 UR4, c[0x0][0xa00] ;  /* 0x0002800000047ab9 */ /* 0x000fe40000000a00 */
[----:B------:R-:W-:-:S06]  /*1040*/  UIMAD.WIDE UR4, UR46, 0x4, UR4 ;  /* 0x000000042e0478a5 */ /* 0x000fcc000f8e0204 */
[----:B------:R-:W-:Y:S01]  /*1050*/  IMAD.U32 R4, RZ, RZ, UR4 ;  /* 0x00000004ff047e24 */ /* 0x000fe2000f8e00ff */
[----:B------:R-:W-:-:S05]  /*1060*/  MOV R5, UR5 ;  /* 0x0000000500057c02 */ /* 0x000fca0008000f00 */
[----:B------:R-:W2:Y:S04]  /*1070*/  LDG.E R3, desc[UR38][R4.64] ;  /* 0x0000002604037981 */ /* 0x000ea8000c1e1900 */
[----:B------:R-:W3:Y:S01]  /*1080*/  LDG.E R0, desc[UR38][R4.64+0x4] ;  /* 0x0000042604007981 */ /* 0x000ee2000c1e1900 */
[----:B--2---:R-:W-:Y:S02]  /*1090*/  R2UR UR44, R3 ;  /* 0x00000000032c72ca */ /* 0x004fe400000e0000 */
[----:B---3--:R-:W-:-:S13]  /*10a0*/  R2UR UR4, R0 ;  /* 0x00000000000472ca */ /* 0x008fda00000e0000 */
[----:B------:R-:W-:-:S12]  /*10b0*/  UIADD3 UR44, -UR44, UR4, URZ ;  /* 0x000000042c2c7290 */ /* 0x000fd8000fffe13f */
.L_x_3543:
[----:B------:R-:W-:Y:S01]  /*10c0*/  UMOV UR42, UR49 ;  /* 0x00000031002a7c82 */ /* 0x000fe20008000000 */
[----:B------:R-:W-:Y:S05]  /*10d0*/  @!P1 BRA `(.L_x_3544) ;  /* 0x00000000001c9947 */ /* 0x000fea0003800000 */
[----:B------:R-:W-:-:S04]  /*10e0*/  ULEA UR4, UP0, UR46, UR8, 0x2 ;  /* 0x000000082e047291 */ /* 0x000fc8000f80103f */
[----:B------:R-:W-:Y:S02]  /*10f0*/  ULEA.HI.X UR5, UR46, UR9, UR45, 0x2, UP0 ;  /* 0x000000092e057291 */ /* 0x000fe400080f142d */
[----:B------:R-:W-:-:S04]  /*1100*/  IMAD.U32 R4, RZ, RZ, UR4 ;  /* 0x00000004ff047e24 */ /* 0x000fc8000f8e00ff */
[----:B------:R-:W-:-:S05]  /*1110*/  IMAD.U32 R5, RZ, RZ, UR5 ;  /* 0x00000005ff057e24 */ /* 0x000fca000f8e00ff */
[----:B------:R-:W2:Y:S02]  /*1120*/  LDG.E R4, desc[UR38][R4.64] ;  /* 0x0000002604047981 */ /* 0x000ea4000c1e1900 */
[----:B--2---:R-:W-:Y:S01]  /*1130*/  R2UR UR6, R4 ;  /* 0x00000000040672ca */ /* 0x004fe200000e0000 */
[----:B------:R-:W-:-:S14]  /*1140*/  BRA `(.L_x_3545) ;  /* 0x0000000000347947 */ /* 0x000fdc0003800000 */
.L_x_3544:
        /* <DEDUP_REMOVED lines=13> */
.L_x_3545:
[----:B------:R-:W-:Y:S01]  /*1220*/  UIADD3 UR41, -UR41, UR6, URZ ;  /* 0x0000000629297290 */ /* 0x000fe2000fffe13f */
[----:B------:R-:W-:Y:S01]  /*1230*/  PLOP3.LUT P0, PT, PT, PT, PT, 0x80, 0x0 ;  /* 0x000000000000781c */ /* 0x000fe20003f0f070 */
[----:B------:R-:W-:Y:S01]  /*1240*/  ULEA UR5, UR49, 0xdf, 0x7 ;  /* 0x000000df31057891 */ /* 0x000fe2000f8e383f */
[----:B------:R-:W-:Y:S01]  /*1250*/  CS2R R40, SRZ ;  /* 0x0000000000287805 */ /* 0x000fe2000001ff00 */
[----:B------:R-:W-:Y:S01]  /*1260*/  UIADD3 UR4, UR41, 0x5f, URZ ;  /* 0x0000005f29047890 */ /* 0x000fe2000fffe03f */
[----:B------:R-:W-:Y:S01]  /*1270*/  CS2R R20, SRZ ;  /* 0x0000000000147805 */ /* 0x000fe2000001ff00 */
[----:B------:R-:W-:Y:S01]  /*1280*/  UIADD3 UR6, UR41, UR5, -UR44 ;  /* 0x0000000529067290 */ /* 0x000fe2000fffe82c */
        /* <DEDUP_REMOVED lines=12> */
[----:B------:R-:W-:-:S02]  /*1350*/  CS2R R138, SRZ ;  /* 0x00000000008a7805 */ /* 0x000fc4000001ff00 */
[----:B------:R-:W-:Y:S02]  /*1360*/  CS2R R136, SRZ ;  /* 0x0000000000887805 */ /* 0x000fe4000001ff00 */
[----:B------:R-:W-:Y:S01]  /*1370*/  CS2R R134, SRZ ;  /* 0x0000000000867805 */ /* 0x000fe2000001ff00 */
[----:B------:R-:W-:Y:S01]  /*1380*/  UISETP.LT.AND UP0, UPT, UR4, UR6, UPT ;  /* 0x000000060400728c */ /* 0x000fe2000bf01270 */
[----:B------:R-:W-:Y:S02]  /*1390*/  CS2R R132, SRZ ;  /* 0x0000000000847805 */ /* 0x000fe4000001ff00 */
[----:B------:R-:W-:Y:S02]  /*13a0*/  CS2R R130, SRZ ;  /* 0x0000000000827805 */ /* 0x000fe4000001ff00 */
[----:B------:R-:W-:Y:S01]  /*13b0*/  CS2R R128, SRZ ;  /* 0x0000000000807805 */ /* 0x000fe2000001ff00 */
[----:B------:R-:W-:Y:S01]  /*13c0*/  USEL UR50, UR4, UR6, UP0 ;  /* 0x0000000604327287 */ /* 0x000fe20008000000 */
[----:B------:R-:W-:-:S02]  /*13d0*/  CS2R R126, SRZ ;  /* 0x00000000007e7805 */ /* 0x000fc4000001ff00 */
[----:B------:R-:W-:Y:S02]  /*13e0*/  CS2R R124, SRZ ;  /* 0x00000000007c7805 */ /* 0x000fe4000001ff00 */
[----:B------:R-:W-:Y:S01]  /*13f0*/  CS2R R122, SRZ ;  /* 0x00000000007a7805 */ /* 0x000fe2000001ff00 */
[----:B------:R-:W-:Y:S01]  /*1400*/  UISETP.GE.AND UP0, UPT, UR50, 0x1, UPT ;  /* 0x000000013200788c */ /* 0x000fe2000bf06270 */
[----:B------:R-:W-:Y:S02]  /*1410*/  CS2R R120, SRZ ;  /* 0x0000000000787805 */ /* 0x000fe4000001ff00 */
[----:B------:R-:W-:Y:S02]  /*1420*/  CS2R R118, SRZ ;  /* 0x0000000000767805 */ /* 0x000fe4000001ff00 */
[----:B------:R-:W-:Y:S02]  /*1430*/  CS2R R116, SRZ ;  /* 0x0000000000747805 */ /* 0x000fe4000001ff00 */
[----:B------:R-:W-:-:S02]  /*1440*/  CS2R R114, SRZ ;  /* 0x0000000000727805 */ /* 0x000fc4000001ff00 */
[----:B------:R-:W-:Y:S02]  /*1450*/  CS2R R112, SRZ ;  /* 0x0000000000707805 */ /* 0x000fe4000001ff00 */
[----:B------:R-:W-:Y:S02]  /*1460*/  PLOP3.LUT P1, PT, PT, PT, UP0, 0x80, 0x0 ;  /* 0x000000000000781c */ /* 0x000fe40003f2f008 */
        /* <DEDUP_REMOVED lines=42> */
[----:B------:R-:W-:Y:S01]  /*1710*/  MOV R30, RZ ;  /* 0x000000ff001e7202 */ /* 0x000fe20000000f00 */
[----:B------:R-:W-:-:S02]  /*1720*/  IMAD.MOV.U32 R6, RZ, RZ, RZ ;  /* 0x000000ffff067224 */ /* 0x000fc400078e00ff */
        /* <DEDUP_REMOVED lines=34> */
.L_x_3547:
[----:B------:R-:W0:Y:S01]  /*1950*/  S2R R0, SR_CgaCtaId ;  /* 0x0000000000007919 */ /* 0x000e220000008800 */
[----:B------:R-:W-:Y:S01]  /*1960*/  ULEA.HI UR4, UR47, UR47, URZ, 0x1 ;  /* 0x0000002f2f047291 */ /* 0x000fe2000f8f083f */
[----:B------:R-:W-:Y:S02]  /*1970*/  MOV R7, 0x400 ;  /* 0x0000040000077802 */ /* 0x000fe40000000f00 */
[----:B------:R-:W-:Y:S01]  /*1980*/  IADD3 R8, R22, 0x8, RZ ;  /* 0x0000000816087810 */ /* 0x000fe20007ffe0ff */
[----:B------:R-:W-:-:S04]  /*1990*/  ULOP3.LUT UR4, UR4, 0xfffffffe, URZ, 0xc0, !UPT ;  /* 0xfffffffe04047892 */ /* 0x000fc8000f8ec03f */
[----:B------:R-:W-:-:S06]  /*19a0*/  UIADD3 UR4, UR47, -UR4, URZ ;  /* 0x800000042f047290 */ /* 0x000fcc000fffe03f */
[----:B------:R-:W-:Y:S01]  /*19b0*/  IMAD.U32 R3, RZ, RZ, UR4 ;  /* 0x00000004ff037e24 */ /* 0x000fe2000f8e00ff */
[----:B0-----:R-:W-:-:S04]  /*19c0*/  LEA R7, R0, R7, 0x18 ;  /* 0x0000000700077211 */ /* 0x001fc800078ec0ff */
[----:B------:R-:W-:-:S04]  /*19d0*/  SHF.L.U32 R0, R3, 0x1f, RZ ;  /* 0x0000001f03007819 */ /* 0x000fc800000006ff */
[----:B------:R-:W0:Y:S02]  /*19e0*/  SYNCS.PHASECHK.TRANS64.TRYWAIT P0, [R7+URZ+0x22800], R0 ;  /* 0x02280000070075a7 */ /* 0x000e24000800017f */
[----:B0-----:R-:W-:Y:S05]  /*19f0*/  @!P0 BRA `(.L_x_3548) ;  /* 0x000000f000408947 */ /* 0x001fea0003800000 */
.L_x_3682:
[----:B0-----:R-:W-:Y:S01]  /*1a00*/  IMAD.U32 R0, RZ, RZ, UR48 ;  /* 0x00000030ff007e24 */ /* 0x001fe2000f8e00ff */
[----:B------:R-:W-:Y:S05]  /*1a10*/  WARPSYNC.ALL ;  /* 0x0000000000007948 */ /* 0x000fea0003800000 */
[----:B------:R0:W-:Y:S01]  /*1a20*/  BAR.SYNC.DEFER_BLOCKING R8, 0x100 ;  /* 0x000400080000751d */ /* 0x0001e20000010000 */
[----:B------:R-:W-:-:S13]  /*1a30*/  ISETP.NE.AND P0, PT, R0, 0x3, PT ;  /* 0x000000030000780c */ /* 0x000fda0003f05270 */
[----:B0-----:R-:W-:Y:S05]  /*1a40*/  @!P0 BRA `(.L_x_3549) ;  /* 0x0000000000048947 */ /* 0x001fea0003800000 */
[----:B------:R-:W-:Y:S01]  /*1a50*/  BPT.TRAP 0x1 ;  /* 0x000000040000795c */ /* 0x000fe20000300000 */
.L_x_3549:
[----:B------:R-:W-:Y:S02]  /*1a60*/  IMAD.U32 R11, RZ, RZ, UR40 ;  /* 0x00000028ff0b7e24 */ /* 0x000fe4000f8e00ff */
[----:B------:R-:W-:-:S03]  /*1a70*/  IMAD.U32 R6, RZ, RZ, UR37 ;  /* 0x00000025ff067e24 */ /* 0x000fc6000f8e00ff */
[----:B------:R-:W-:Y:S01]  /*1a80*/  SHF.L.U32 R11, R11, 0x1f, RZ ;  /* 0x0000001f0b0b7819 */ /* 0x000fe200000006ff */
[----:B------:R-:W-:-:S04]  /*1a90*/  IMAD R6, R6, 0x8, R7 ;  /* 0x0000000806067824 */ /* 0x000fc800078e0207 */
[----:B------:R0:W1:Y:S01]  /*1aa0*/  SYNCS.PHASECHK.TRANS64.TRYWAIT P1, [R6+URZ+0x22830], R11 ;  /* 0x0228300b060075a7 */ /* 0x000062000802017f */
[----:B------:R-:W-:Y:S05]  /*1ab0*/  @!P0 BRA `(.L_x_3550) ;  /* 0x0000000000048947 */ /* 0x000fea0003800000 */
[----:B------:R-:W-:Y:S01]  /*1ac0*/  BPT.TRAP 0x1 ;  /* 0x000000040000795c */ /* 0x000fe20000300000 */
.L_x_3550:
[----:B-1----:R-:W-:Y:S05]  /*1ad0*/  @P1 BRA `(.L_x_3551) ;  /* 0x0000000000081947 */ /* 0x002fea0003800000 */
[----:B------:R-:W1:Y:S02]  /*1ae0*/  SYNCS.PHASECHK.TRANS64.TRYWAIT P1, [R6+URZ+0x22830], R11 ;  /* 0x0228300b060075a7 */ /* 0x000e64000802017f */
[----:B-1----:R-:W-:Y:S05]  /*1af0*/  @!P1 BRA `(.L_x_3552) ;  /* 0x000000f000149947 */ /* 0x002fea0003800000 */
.L_x_3551:
[----:B------:R-:W-:Y:S01]  /*1b00*/  R2UR UR4, R7 ;  /* 0x00000000070472ca */ /* 0x000fe200000e0000 */
[----:B------:R-:W-:Y:S01]  /*1b10*/  ULOP3.LUT UR16, UR51, 0x10000, URZ, 0xfc, !UPT ;  /* 0x0001000033107892 */ /* 0x000fe2000f8efc3f */
[----:B------:R-:W-:Y:S01]  /*1b20*/  WARPGROUP.ARRIVE ;  /* 0x00000000000079c5 */ /* 0x000fe20000000000 */
[----:B------:R-:W-:Y:S01]  /*1b30*/  UMOV UR17, 0x40000040 ;  /* 0x4000004000117882 */ /* 0x000fe20000000000 */
[----:B------:R-:W-:Y:S01]  /*1b40*/  UMOV UR19, 0x40000040 ;  /* 0x4000004000137882 */ /* 0x000fe20000000000 */
[----:B------:R-:W-:Y:S01]  /*1b50*/  UMOV UR5, 0x40000040 ;  /* 0x4000004000057882 */ /* 0x000fe20000000000 */
[----:B------:R-:W-:Y:S01]  /*1b60*/  UMOV UR7, 0x40000040 ;  /* 0x4000004000077882 */ /* 0x000fe20000000000 */
[----:B------:R-:W-:Y:S01]  /*1b70*/  UIADD3 UR8, UR16, 0x4, URZ ;  /* 0x0000000410087890 */ /* 0x000fe2000fffe03f */
[----:B------:R-:W-:Y:S01]  /*1b80*/  IMAD.U32 R4, RZ, RZ, UR49 ;  /* 0x00000031ff047e24 */ /* 0x000fe2000f8e00ff */
[----:B------:R-:W-:Y:S01]  /*1b90*/  UMOV UR9, 0x40000040 ;  /* 0x4000004000097882 */ /* 0x000fe20000000000 */
[----:B------:R-:W-:Y:S01]  /*1ba0*/  UMOV UR11, 0x40000040 ;  /* 0x40000040000b7882 */ /* 0x000fe20000000000 */
[----:B------:R-:W-:Y:S01]  /*1bb0*/  UIADD3 UR12, UR16, 0x6, URZ ;  /* 0x00000006100c7890 */ /* 0x000fe2000fffe03f */
[----:B------:R-:W-:Y:S01]  /*1bc0*/  IMAD R4, R4, 0x80, R19 ;  /* 0x0000008004047824 */ /* 0x000fe200078e0213 */
[----:B------:R-:W-:Y:S01]  /*1bd0*/  UIADD3 UR4, UR4, 0x1c400, URZ ;  /* 0x0001c40004047890 */ /* 0x000fe2000fffe03f */
[----:B------:R-:W2:Y:S01]  /*1be0*/  S2R R12, SR_TID.X ;  /* 0x00000000000c7919 */ /* 0x000ea20000002100 */
[----:B------:R-:W-:Y:S01]  /*1bf0*/  UMOV UR13, 0x40000040 ;  /* 0x40000040000d7882 */ /* 0x000fe20000000000 */
[----:B------:R-:W-:Y:S01]  /*1c00*/  UMOV UR15, 0x40000040 ;  /* 0x40000040000f7882 */ /* 0x000fe20000000000 */
[----:B------:R-:W-:-:S04]  /*1c10*/  USHF.R.U32.HI UR4, URZ, 0x4, UR4 ;  /* 0x000000043f047899 */ /* 0x000fc80008011604 */
[----:B------:R-:W-:-:S04]  /*1c20*/  ULOP3.LUT UR4, UR4, 0x3fff, URZ, 0xc0, !UPT ;  /* 0x00003fff04047892 */ /* 0x000fc8000f8ec03f */
[----:B------:R-:W-:Y:S02]  /*1c30*/  ULOP3.LUT UR20, UR4, 0x10000, URZ, 0xfc, !UPT ;  /* 0x0001000004147892 */ /* 0x000fe4000f8efc3f */
[----:B------:R-:W-:Y:S02]  /*1c40*/  UIADD3 UR4, UR16, 0x2, URZ ;  /* 0x0000000210047890 */ /* 0x000fe4000fffe03f */
[----:B------:R-:W-:-:S04]  /*1c50*/  UIMAD UR18, UR37, 0x300, UR20 ;  /* 0x00000300251278a4 */ /* 0x000fc8000f8e0214 */
[----:B------:R-:W-:Y:S02]  /*1c60*/  UIADD3 UR6, UR18, 0x2, URZ ;  /* 0x0000000212067890 */ /* 0x000fe4000fffe03f */
[----:B------:R-:W-:Y:S02]  /*1c70*/  UIADD3 UR10, UR18, 0x4, URZ ;  /* 0x00000004120a7890 */ /* 0x000fe4000fffe03f */
[----:B------:R-:W-:Y:S02]  /*1c80*/  UIADD3 UR14, UR18, 0x6, URZ ;  /* 0x00000006120e7890 */ /* 0x000fe4000fffe03f */
[----:B------:R-:W-:Y:S03]  /*1c90*/  HGMMA.64x96x16.F32 R24, gdesc[UR16], RZ, !UPT, gsb0 ;  /* 0x01600000101879f0 */ /* 0x000fe6000c0008ff */
[----:B------:R-:W-:Y:S02]  /*1ca0*/  WARPGROUP.DEPBAR.LE gsb0, 0x0 ;  /* 0x00008000000079c5 */ /* 0x000fe40000010000 */
[----:B------:R-:W-:-:S06]  /*1cb0*/  WARPGROUP.ARRIVE ;  /* 0x00000000000079c5 */ /* 0x000fcc0000000000 */
[----:B------:R-:W-:Y:S01]  /*1cc0*/  HGMMA.64x96x16.F32 R24, gdesc[UR4], R24, gsb0 ;  /* 0x01600000041879f0 */ /* 0x000fe20008000818 */
[----:B------:R-:W-:-:S04]  /*1cd0*/  UIMAD UR6, UR50, -0x60, UR41 ;  /* 0xffffffa0320678a4 */ /* 0x000fc8000f8e0229 */
[----:B------:R-:W-:Y:S02]  /*1ce0*/  UIADD3 UR7, -UR44, 0x61, UR6 ;  /* 0x000000612c077890 */ /* 0x000fe4000fffe106 */
[----:B------:R-:W-:-:S04]  /*1cf0*/  UIADD3 UR6, UR6, 0x60, URZ ;  /* 0x0000006006067890 */ /* 0x000fc8000fffe03f */
[----:B------:R-:W-:Y:S02]  /*1d00*/  IMAD.U32 R3, RZ, RZ, UR7 ;  /* 0x00000007ff037e24 */ /* 0x000fe4000f8e00ff */
[----:B------:R-:W-:Y:S02]  /*1d10*/  MOV R5, UR6 ;  /* 0x0000000600057c02 */ /* 0x000fe40008000f00 */
[----:B------:R-:W-:-:S03]  /*1d20*/  IMAD R3, R18, -0x2, R3 ;  /* 0xfffffffe12037824 */ /* 0x000fc600078e0203 */
[----:B------:R-:W-:Y:S02]  /*1d30*/  IMAD R0, R18, -0x2, R5 ;  /* 0xfffffffe12007824 */ /* 0x000fe400078e0205 */
        /* <DEDUP_REMOVED lines=93> */
[----:B------:R-:W-:Y:S01]  /*2310*/  ULDC UR10, c[0x0][0x988] ;  /* 0x00026200000a7ab9 */ /* 0x000fe20000000800 */
[----:B------:R-:W3:Y:S01]  /*2320*/  MUFU.TANH R43, R43 ;  /* 0x0000002b002b7308 */ /* 0x000ee20000002400 */
[----:B----4-:R-:W-:-:S02]  /*2330*/  FSEL R39, R39, -INF , P1 ;  /* 0xff80000027277808 */ /* 0x010fc40000800000 */
[----:B------:R-:W-:Y:S02]  /*2340*/  ISETP.GT.AND P1, PT, R5, 0x21, PT ;  /* 0x000000210500780c */ /* 0x000fe40003f24270 */
[----:B------:R-:W-:-:S03]  /*2350*/  FMNMX.FTZ R9, R39, R10, !PT ;  /* 0x0000000a27097209 */ /* 0x000fc60007810000 */
[----:B------:R-:W4:Y:S01]  /*2360*/  MUFU.TANH R46, R46 ;  /* 0x0000002e002e7308 */ /* 0x000f220000002400 */
[----:B-----5:R-:W-:Y:S02]  /*2370*/  FSEL R42, R42, -INF , P2 ;  /* 0xff8000002a2a7808 */ /* 0x020fe40001000000 */
[----:B------:R-:W-:Y:S02]  /*2380*/  ISETP.GT.AND P2, PT, R5, 0x28, PT ;  /* 0x000000280500780c */ /* 0x000fe40003f44270 */
[----:B------:R-:W-:-:S03]  /*2390*/  FMNMX.FTZ R10, R42, R9, !PT ;  /* 0x000000092a0a7209 */ /* 0x000fc60007810000 */
[----:B------:R-:W5:Y:S01]  /*23a0*/  MUFU.TANH R47, R47 ;  /* 0x0000002f002f7308 */ /* 0x000f620000002400 */
        /* <DEDUP_REMOVED lines=60> */
[----:B---3--:R-:W-:Y:S01]  /*2770*/  FSEL R24, R24, -INF , P2 ;  /* 0xff80000018187808 */ /* 0x008fe20001000000 */
[----:B------:R-:W3:Y:S06]  /*2780*/  SHFL.BFLY PT, R5, R10, 0x2, 0x1f ;  /* 0x0c401f000a057f89 */ /* 0x000eec00000e0000 */
[----:B------:R-:W0:Y:S01]  /*2790*/  MUFU.TANH R29, R29 ;  /* 0x0000001d001d7308 */ /* 0x000e220000002400 */
[----:B----4-:R-:W-:-:S04]  /*27a0*/  FSEL R25, R25, -INF , P3 ;  /* 0xff80000019197808 */ /* 0x010fc80001800000 */
[----:B------:R-:W-:-:S03]  /*27b0*/  FMNMX.FTZ R3, R24, R25, !PT ;  /* 0x0000001918037209 */ /* 0x000fc60007810000 */
[----:B------:R-:W4:Y:S01]  /*27c0*/  MUFU.TANH R32, R32 ;  /* 0x0000002000207308 */ /* 0x000f220000002400 */
[----:B-----5:R-:W-:-:S07]  /*27d0*/  FSEL R28, R28, -INF , P4 ;  /* 0xff8000001c1c7808 */ /* 0x020fce0002000000 */
[----:B------:R-:W-:Y:S01]  /*27e0*/  MUFU.TANH R33, R33 ;  /* 0x0000002100217308 */ /* 0x000fe20000002400 */
[----:B0-----:R-:W-:Y:S02]  /*27f0*/  FSEL R29, R29, -INF , P5 ;  /* 0xff8000001d1d7808 */ /* 0x001fe40002800000 */
[----:B---3--:R-:W-:-:S05]  /*2800*/  FMNMX.FTZ R5, R10, R5, !PT ;  /* 0x000000050a057209 */ /* 0x008fca0007810000 */
[----:B------:R-:W0:Y:S01]  /*2810*/  SHFL.BFLY PT, R10, R5, 0x1, 0x1f ;  /* 0x0c201f00050a7f89 */ /* 0x000e2200000e0000 */
[----:B------:R-:W3:Y:S01]  /*2820*/  MUFU.TANH R36, R36 ;  /* 0x0000002400247308 */ /* 0x000ee20000002400 */
[----:B----4-:R-:W-:Y:S02]  /*2830*/  FSEL R32, R32, -INF , P1 ;  /* 0xff80000020207808 */ /* 0x010fe40000800000 */
[----:B------:R-:W-:-:S05]  /*2840*/  ISETP.GT.AND P1, PT, R0, 0x18, PT ;  /* 0x000000180000780c */ /* 0x000fca0003f24270 */
[----:B------:R-:W4:Y:S08]  /*2850*/  MUFU.TANH R37, R37 ;  /* 0x0000002500257308 */ /* 0x000f300000002400 */
[----:B------:R-:W5:Y:S01]  /*2860*/  MUFU.TANH R40, R40 ;  /* 0x0000002800287308 */ /* 0x000f620000002400 */
[----:B---3--:R-:W-:Y:S02]  /*2870*/  FSEL R36, R36, -INF , P1 ;  /* 0xff80000024247808 */ /* 0x008fe40000800000 */
[----:B------:R-:W-:-:S02]  /*2880*/  ISETP.GT.AND P1, PT, R0, 0x20, PT ;  /* 0x000000200000780c */ /* 0x000fc40003f24270 */
[----:B0-----:R-:W-:-:S03]  /*2890*/  FMNMX.FTZ R5, R5, R10, !PT ;  /* 0x0000000a05057209 */ /* 0x001fc60007810000 */
[----:B------:R-:W0:Y:S01]  /*28a0*/  MUFU.TANH R41, R41 ;  /* 0x0000002900297308 */ /* 0x000e220000002400 */
[C---:B------:R-:W-:Y:S01]  /*28b0*/  FSETP.NEU.FTZ.AND P2, PT, R5.reuse, -INF , PT ;  /* 0xff8000000500780b */ /* 0x040fe20003f5d000 */
[----:B------:R-:W-:-:S06]  /*28c0*/  FMUL.FTZ R4, R5, UR10 ;  /* 0x0000000a05047c20 */ /* 0x000fcc0008410000 */
[----:B------:R-:W3:Y:S01]  /*28d0*/  MUFU.TANH R44, R44 ;  /* 0x0000002c002c7308 */ /* 0x000ee20000002400 */
[----:B------:R-:W-:Y:S02]  /*28e0*/  FSEL R9, R4, RZ, P2 ;  /* 0x000000ff04097208 */ /* 0x000fe40001000000 */
[----:B------:R-:W-:Y:S02]  /*28f0*/  FMNMX.FTZ R4, R28, R3, !PT ;  /* 0x000000031c047209 */ /* 0x000fe40007810000 */
[----:B------:R-:W-:Y:S01]  /*2900*/  ISETP.GT.AND P2, PT, R0, 0x11, PT ;  /* 0x000000110000780c */ /* 0x000fe20003f44270 */
[--C-:B------:R-:W-:Y:S01]  /*2910*/  FFMA.FTZ R26, R26, UR10, -R9.reuse ;  /* 0x0000000a1a1a7c23 */ /* 0x100fe20008010809 */
[----:B------:R-:W-:Y:S01]  /*2920*/  FMNMX.FTZ R3, R29, R4, !PT ;  /* 0x000000041d037209 */ /* 0x000fe20007810000 */
[----:B------:R-:W1:Y:S01]  /*2930*/  MUFU.TANH R45, R45 ;  /* 0x0000002d002d7308 */ /* 0x000e620000002400 */
[----:B------:R-:W-:Y:S01]  /*2940*/  FSEL R33, R33, -INF , P2 ;  /* 0xff80000021217808 */ /* 0x000fe20001000000 */
[--C-:B------:R-:W-:Y:S01]  /*2950*/  FFMA.FTZ R27, R27, UR10, -R9.reuse ;  /* 0x0000000a1b1b7c23 */ /* 0x100fe20008010809 */
[----:B------:R-:W-:Y:S01]  /*2960*/  FMNMX.FTZ R4, R32, R3, !PT ;  /* 0x0000000320047209 */ /* 0x000fe20007810000 */
[--C-:B------:R-:W-:Y:S01]  /*2970*/  FFMA.FTZ R30, R30, UR10, -R9.reuse ;  /* 0x0000000a1e1e7c23 */ /* 0x100fe20008010809 */
[----:B------:R-:W-:Y:S01]  /*2980*/  ISETP.GT.AND P2, PT, R0, 0x19, PT ;  /* 0x000000190000780c */ /* 0x000fe20003f44270 */
[--C-:B------:R-:W-:Y:S01]  /*2990*/  FFMA.FTZ R31, R31, UR10, -R9.reuse ;  /* 0x0000000a1f1f7c23 */ /* 0x100fe20008010809 */
[----:B------:R-:W-:Y:S01]  /*29a0*/  FMNMX.FTZ R3, R33, R4, !PT ;  /* 0x0000000421037209 */ /* 0x000fe20007810000 */
[----:B------:R-:W2:Y:S01]  /*29b0*/  MUFU.TANH R48, R48 ;  /* 0x0000003000307308 */ /* 0x000ea20000002400 */
[----:B----4-:R-:W-:Y:S01]  /*29c0*/  FSEL R37, R37, -INF , P2 ;  /* 0xff80000025257808 */ /* 0x010fe20001000000 */
[--C-:B------:R-:W-:Y:S01]  /*29d0*/  FFMA.FTZ R34, R34, UR10, -R9.reuse ;  /* 0x0000000a22227c23 */ /* 0x100fe20008010809 */
[----:B------:R-:W-:Y:S01]  /*29e0*/  FMNMX.FTZ R4, R36, R3, !PT ;  /* 0x0000000324047209 */ /* 0x000fe20007810000 */
[--C-:B------:R-:W-:Y:S01]  /*29f0*/  FFMA.FTZ R35, R35, UR10, -R9.reuse ;  /* 0x0000000a23237c23 */ /* 0x100fe20008010809 */
[----:B------:R-:W-:Y:S01]  /*2a00*/  ISETP.GT.AND P2, PT, R0, 0x21, PT ;  /* 0x000000210000780c */ /* 0x000fe20003f44270 */
[--C-:B------:R-:W-:Y:S01]  /*2a10*/  FFMA.FTZ R38, R38, UR10, -R9.reuse ;  /* 0x0000000a26267c23 */ /* 0x100fe20008010809 */
[----:B-----5:R-:W-:Y:S01]  /*2a20*/  FSEL R40, R40, -INF , P1 ;  /* 0xff80000028287808 */ /* 0x020fe20000800000 */
[----:B------:R-:W4:Y:S01]  /*2a30*/  MUFU.TANH R49, R49 ;  /* 0x0000003100317308 */ /* 0x000f220000002400 */
[----:B------:R-:W-:Y:S01]  /*2a40*/  FMNMX.FTZ R3, R37, R4, !PT ;  /* 0x0000000425037209 */ /* 0x000fe20007810000 */
[--C-:B------:R-:W-:Y:S01]  /*2a50*/  FFMA.FTZ R39, R39, UR10, -R9.reuse ;  /* 0x0000000a27277c23 */ /* 0x100fe20008010809 */
[----:B------:R-:W-:Y:S01]  /*2a60*/  ISETP.GT.AND P1, PT, R0, 0x28, PT ;  /* 0x000000280000780c */ /* 0x000fe20003f24270 */
[--C-:B------:R-:W-:Y:S01]  /*2a70*/  FFMA.FTZ R42, R42, UR10, -R9.reuse ;  /* 0x0000000a2a2a7c23 */ /* 0x100fe20008010809 */
[----:B0-----:R-:W-:Y:S01]  /*2a80*/  FSEL R41, R41, -INF , P2 ;  /* 0xff80000029297808 */ /* 0x001fe20001000000 */
[--C-:B------:R-:W-:Y:S01]  /*2a90*/  FFMA.FTZ R43, R43, UR10, -R9.reuse ;  /* 0x0000000a2b2b7c23 */ /* 0x100fe20008010809 */
[----:B------:R-:W-:Y:S01]  /*2aa0*/  FMNMX.FTZ R4, R40, R3, !PT ;  /* 0x0000000328047209 */ /* 0x000fe20007810000 */
[----:B------:R-:W0:Y:S01]  /*2ab0*/  MUFU.TANH R52, R52 ;  /* 0x0000003400347308 */ /* 0x000e220000002400 */
[----:B------:R-:W-:Y:S01]  /*2ac0*/  ISETP.GT.AND P2, PT, R0, 0x29, PT ;  /* 0x000000290000780c */ /* 0x000fe20003f44270 */
[--C-:B------:R-:W-:Y:S01]  /*2ad0*/  FFMA.FTZ R46, R46, UR10, -R9.reuse ;  /* 0x0000000a2e2e7c23 */ /* 0x100fe20008010809 */
[----:B---3--:R-:W-:Y:S01]  /*2ae0*/  FSEL R44, R44, -INF , P1 ;  /* 0xff8000002c2c7808 */ /* 0x008fe20000800000 */
[--C-:B------:R-:W-:Y:S01]  /*2af0*/  FFMA.FTZ R47, R47, UR10, -R9.reuse ;  /* 0x0000000a2f2f7c23 */ /* 0x100fe20008010809 */
[----:B------:R-:W-:Y:S01]  /*2b00*/  FMNMX.FTZ R3, R41, R4, !PT ;  /* 0x0000000429037209 */ /* 0x000fe20007810000 */
[--C-:B------:R-:W-:Y:S01]  /*2b10*/  FFMA.FTZ R50, R50, UR10, -R9.reuse ;  /* 0x0000000a32327c23 */ /* 0x100fe20008010809 */
[----:B------:R-:W-:Y:S01]  /*2b20*/  ISETP.GT.AND P1, PT, R0, 0x30, PT ;  /* 0x000000300000780c */ /* 0x000fe20003f24270 */
[----:B------:R-:W3:Y:S01]  /*2b30*/  MUFU.TANH R53, R53 ;  /* 0x0000003500357308 */ /* 0x000ee20000002400 */
        /* <DEDUP_REMOVED lines=12> */
[----:B----4-:R-:W-:Y:S01]  /*2c00*/  FSEL R49, R49, -INF , P2 ;  /* 0xff80000031317808 */ /* 0x010fe20001000000 */
[--C-:B------:R-:W-:Y:S01]  /*2c10*/  FFMA.FTZ R62, R62, UR10, -R9.reuse ;  /* 0x0000000a3e3e7c23 */ /* 0x100fe20008010809 */
[----:B------:R-:W-:Y:S01]  /*2c20*/  FMNMX.FTZ R4, R48, R3, !PT ;  /* 0x0000000330047209 */ /* 0x000fe20007810000 */
[----:B------:R-:W2:Y:S01]  /*2c30*/  MUFU.TANH R57, R57 ;  /* 0x0000003900397308 */ /* 0x000ea20000002400 */
[----:B------:R-:W-:Y:S01]  /*2c40*/  ISETP.GT.AND P2, PT, R0, 0x39, PT ;  /* 0x000000390000780c */ /* 0x000fe20003f44270 */
[--C-:B------:R-:W-:Y:S01]  /*2c50*/  FFMA.FTZ R63, R63, UR10, -R9.reuse ;  /* 0x0000000a3f3f7c23 */ /* 0x100fe20008010809 */
[----:B0-----:R-:W-:Y:S01]  /*2c60*/  FSEL R52, R52, -INF , P1 ;  /* 0xff80000034347808 */ /* 0x001fe20000800000 */
[--C-:B------:R-:W-:Y:S01]  /*2c70*/  FFMA.FTZ R66, R66, UR10, -R9.reuse ;  /* 0x0000000a42427c23 */ /* 0x100fe20008010809 */
[----:B------:R-:W-:Y:S01]  /*2c80*/  FMNMX.FTZ R3, R49, R4, !PT ;  /* 0x0000000431037209 */ /* 0x000fe20007810000 */
[--C-:B------:R-:W-:Y:S01]  /*2c90*/  FFMA.FTZ R67, R67, UR10, -R9.reuse ;  /* 0x0000000a43437c23 */ /* 0x100fe20008010809 */
[----:B------:R-:W-:Y:S01]  /*2ca0*/  ISETP.GT.AND P1, PT, R0, 0x40, PT ;  /* 0x000000400000780c */ /* 0x000fe20003f24270 */
[----:B------:R-:W0:Y:S01]  /*2cb0*/  MUFU.TANH R60, R60 ;  /* 0x0000003c003c7308 */ /* 0x000e220000002400 */
[----:B---3--:R-:W-:Y:S01]  /*2cc0*/  FSEL R53, R53, -INF , P2 ;  /* 0xff80000035357808 */ /* 0x008fe20001000000 */
[--C-:B------:R-:W-:Y:S01]  /*2cd0*/  FFMA.FTZ R70, R70, UR10, -R9.reuse ;  /* 0x0000000a46467c23 */ /* 0x100fe20008010809 */
[----:B------:R-:W-:Y:S01]  /*2ce0*/  FMNMX.FTZ R4, R52, R3, !PT ;  /* 0x0000000334047209 */ /* 0x000fe20007810000 */
[----:B------:R-:W-:Y:S01]  /*2cf0*/  FFMA.FTZ R9, R71, UR10, -R9 ;  /* 0x0000000a47097c23 */ /* 0x000fe20008010809 */
[----:B------:R-:W-:-:S02]  /*2d00*/  ISETP.GT.AND P2, PT, R0, 0x41, PT ;  /* 0x000000410000780c */ /* 0x000fc40003f44270 */
[----:B-1----:R-:W-:Y:S01]  /*2d10*/  FSEL R56, R56, -INF , P1 ;  /* 0xff80000038387808 */ /* 0x002fe20000800000 */
[----:B------:R-:W1:Y:S01]  /*2d20*/  MUFU.TANH R61, R61 ;  /* 0x0000003d003d7308 */ /* 0x000e620000002400 */
[----:B------:R-:W-:Y:S02]  /*2d30*/  FMNMX.FTZ R3, R53, R4, !PT ;  /* 0x0000000435037209 */ /* 0x000fe40007810000 */
[----:B------:R-:W-:Y:S02]  /*2d40*/  ISETP.GT.AND P1, PT, R0, 0x48, PT ;  /* 0x000000480000780c */ /* 0x000fe40003f24270 */
[----:B--2---:R-:W-:Y:S02]  /*2d50*/  FSEL R57, R57, -INF , P2 ;  /* 0xff80000039397808 */ /* 0x004fe40001000000 */
[----:B------:R-:W-:Y:S01]  /*2d60*/  FMNMX.FTZ R4, R56, R3, !PT ;  /* 0x0000000338047209 */ /* 0x000fe20007810000 */
[----:B------:R-:W2:Y:S01]  /*2d70*/  MUFU.TANH R64, R64 ;  /* 0x0000004000407308 */ /* 0x000ea20000002400 */
[----:B------:R-:W-:-:S02]  /*2d80*/  ISETP.GT.AND P2, PT, R0, 0x49, PT ;  /* 0x000000490000780c */ /* 0x000fc40003f44270 */
[----:B0-----:R-:W-:Y:S02]  /*2d90*/  FSEL R60, R60, -INF , P1 ;  /* 0xff8000003c3c7808 */ /* 0x001fe40000800000 */
[----:B------:R-:W-:Y:S02]  /*2da0*/  FMNMX.FTZ R3, R57, R4, !PT ;  /* 0x0000000439037209 */ /* 0x000fe40007810000 */
[----:B------:R-:W-:Y:S01]  /*2db0*/  ISETP.GT.AND P1, PT, R0, 0x50, PT ;  /* 0x000000500000780c */ /* 0x000fe20003f24270 */
[----:B------:R-:W0:Y:S01]  /*2dc0*/  MUFU.TANH R65, R65 ;  /* 0x0000004100417308 */ /* 0x000e220000002400 */
[----:B-1----:R-:W-:Y:S02]  /*2dd0*/  FSEL R61, R61, -INF , P2 ;  /* 0xff8000003d3d7808 */ /* 0x002fe40001000000 */
[----:B------:R-:W-:Y:S02]  /*2de0*/  FMNMX.FTZ R4, R60, R3, !PT ;  /* 0x000000033c047209 */ /* 0x000fe40007810000 */
[----:B------:R-:W-:-:S02]  /*2df0*/  ISETP.GT.AND P2, PT, R0, 0x51, PT ;  /* 0x000000510000780c */ /* 0x000fc40003f44270 */
[----:B------:R-:W-:Y:S01]  /*2e00*/  FMNMX.FTZ R3, R61, R4, !PT ;  /* 0x000000043d037209 */ /* 0x000fe20007810000 */
[----:B------:R-:W1:Y:S01]  /*2e10*/  MUFU.TANH R68, R68 ;  /* 0x0000004400447308 */ /* 0x000e620000002400 */
[----:B--2---:R-:W-:Y:S02]  /*2e20*/  FSEL R64, R64, -INF , P1 ;  /* 0xff80000040407808 */ /* 0x004fe40000800000 */
[----:B------:R-:W-:Y:S02]  /*2e30*/  ISETP.GT.AND P1, PT, R0, 0x58, PT ;  /* 0x000000580000780c */ /* 0x000fe40003f24270 */
[----:B------:R-:W-:-:S03]  /*2e40*/  FMNMX.FTZ R4, R64, R3, !PT ;  /* 0x0000000340047209 */ /* 0x000fc60007810000 */
[----:B------:R-:W2:Y:S01]  /*2e50*/  MUFU.TANH R69, R69 ;  /* 0x0000004500457308 */ /* 0x000ea20000002400 */
[----:B0-----:R-:W-:Y:S02]  /*2e60*/  FSEL R65, R65, -INF , P2 ;  /* 0xff80000041417808 */ /* 0x001fe40001000000 */
[----:B------:R-:W-:Y:S02]  /*2e70*/  ISETP.GT.AND P2, PT, R0, 0x59, PT ;  /* 0x000000590000780c */ /* 0x000fe40003f44270 */
[----:B------:R-:W-:-:S03]  /*2e80*/  FMNMX.FTZ R3, R65, R4, !PT ;  /* 0x0000000441037209 */ /* 0x000fc60007810000 */
[----:B------:R-:W-:Y:S01]  /*2e90*/  MUFU.EX2 R26, R26 ;  /* 0x0000001a001a7308 */ /* 0x000fe20000000800 */
[----:B-1----:R-:W-:-:S04]  /*2ea0*/  FSEL R68, R68, -INF , P1 ;  /* 0xff80000044447808 */ /* 0x002fc80000800000 */
[----:B------:R-:W-:-:S03]  /*2eb0*/  FMNMX.FTZ R0, R68, R3, !PT ;  /* 0x0000000344007209 */ /* 0x000fc60007810000 */
[----:B------:R-:W0:Y:S01]  /*2ec0*/  MUFU.EX2 R27, R27 ;  /* 0x0000001b001b7308 */ /* 0x000e220000000800 */
[----:B--2---:R-:W-:-:S04]  /*2ed0*/  FSEL R69, R69, -INF , P2 ;  /* 0xff80000045457808 */ /* 0x004fc80001000000 */
[----:B------:R-:W-:-:S03]  /*2ee0*/  FMNMX.FTZ R0, R69, R0, !PT ;  /* 0x0000000045007209 */ /* 0x000fc60007810000 */
[----:B------:R-:W-:Y:S02]  /*2ef0*/  MUFU.EX2 R30, R30 ;  /* 0x0000001e001e7308 */ /* 0x000fe40000000800 */
[----:B------:R-:W1:Y:S06]  /*2f00*/  SHFL.BFLY PT, R3, R0, 0x2, 0x1f ;  /* 0x0c401f0000037f89 */ /* 0x000e6c00000e0000 */
[----:B------:R-:W2:Y:S01]  /*2f10*/  MUFU.EX2 R31, R31 ;  /* 0x0000001f001f7308 */ /* 0x000ea20000000800 */
[----:B0-----:R-:W-:-:S07]  /*2f20*/  F2FP.F16.F32.PACK_AB R173, R27, R26 ;  /* 0x0000001a1bad723e */ /* 0x001fce00000000ff */
[----:B------:R-:W-:Y:S08]  /*2f30*/  MUFU.EX2 R34, R34 ;  /* 0x0000002200227308 */ /* 0x000ff00000000800 */
[----:B------:R-:W0:Y:S01]  /*2f40*/  MUFU.EX2 R35, R35 ;  /* 0x0000002300237308 */ /* 0x000e220000000800 */
[----:B--2---:R-:W-:Y:S02]  /*2f50*/  F2FP.F16.F32.PACK_AB R175, R31, R30 ;  /* 0x0000001e1faf723e */ /* 0x004fe400000000ff */
[----:B-1----:R-:W-:-:S05]  /*2f60*/  FMNMX.FTZ R3, R0, R3, !PT ;  /* 0x0000000300037209 */ /* 0x002fca0007810000 */
[----:B------:R-:W1:Y:S01]  /*2f70*/  SHFL.BFLY PT, R4, R3, 0x1, 0x1f ;  /* 0x0c201f0003047f89 */ /* 0x000e6200000e0000 */
[----:B------:R2:W-:Y:S08]  /*2f80*/  MUFU.EX2 R155, R9 ;  /* 0x00000009009b7308 */ /* 0x0005f00000000800 */
[----:B------:R-:W-:Y:S01]  /*2f90*/  MUFU.EX2 R38, R38 ;  /* 0x0000002600267308 */ /* 0x000fe20000000800 */
[----:B--2---:R-:W-:Y:S01]  /*2fa0*/  FADD.FTZ R9, R26, R27 ;  /* 0x0000001b1a097221 */ /* 0x004fe20000010000 */
[----:B0-----:R-:W-:-:S06]  /*2fb0*/  F2FP.F16.F32.PACK_AB R169, R35, R34 ;  /* 0x0000002223a9723e */ /* 0x001fcc00000000ff */
[----:B------:R-:W0:Y:S01]  /*2fc0*/  MUFU.EX2 R39, R39 ;  /* 0x0000002700277308 */ /* 0x000e220000000800 */
        /* <DEDUP_REMOVED lines=8> */
[----:B0-----:R-:W-:Y:S01]  /*3050*/  F2FP.F16.F32.PACK_AB R171, R39, R38 ;  /* 0x0000002627ab723e */ /* 0x001fe200000000ff */
        /* <DEDUP_REMOVED lines=14> */
[----:B------:R-:W0:Y:S01]  /*3140*/  MUFU.EX2 R25, R25 ;  /* 0x0000001900197308 */ /* 0x000e220000000800 */
        /* <DEDUP_REMOVED lines=16> */
[----:B0-----:R-:W-:Y:S01]  /*3250*/  FADD.FTZ R9, R24, R25 ;  /* 0x0000001918097221 */ /* 0x001fe20000010000 */
[----:B------:R-:W-:Y:S01]  /*3260*/  FADD.FTZ R15, R43, R12 ;  /* 0x0000000c2b0f7221 */ /* 0x000fe20000010000 */
[--C-:B------:R-:W-:Y:S01]  /*3270*/  FFMA.FTZ R65, R65, UR10, -R3.reuse ;  /* 0x0000000a41417c23 */ /* 0x100fe20008010803 */
[--C-:B------:R-:W-:Y:S01]  /*3280*/  FFMA.FTZ R68, R68, UR10, -R3.reuse ;  /* 0x0000000a44447c23 */ /* 0x100fe20008010803 */
[----:B------:R-:W-:Y:S01]  /*3290*/  FFMA.FTZ R3, R69, UR10, -R3 ;  /* 0x0000000a45037c23 */ /* 0x000fe20008010803 */
[----:B------:R-:W-:-:S02]  /*32a0*/  F2FP.F16.F32.PACK_AB R165, R43, R42 ;  /* 0x0000002a2ba5723e */ /* 0x000fc400000000ff */
[----:B------:R-:W0:Y:S01]  /*32b0*/  MUFU.EX2 R32, R32 ;  /* 0x0000002000207308 */ /* 0x000e220000000800 */
[----:B--2---:R-:W-:Y:S01]  /*32c0*/  FADD.FTZ R0, R28, R9 ;  /* 0x000000091c007221 */ /* 0x004fe20000010000 */
[----:B------:R-:W-:Y:S02]  /*32d0*/  IADD3 R9, -R22, 0xb, RZ ;  /* 0x0000000b16097810 */ /* 0x000fe40007ffe1ff */
[----:B------:R-:W-:-:S04]  /*32e0*/  F2FP.F16.F32.PACK_AB R172, R25, R24 ;  /* 0x0000001819ac723e */ /* 0x000fc800000000ff */
[----:B------:R-:W2:Y:S01]  /*32f0*/  MUFU.EX2 R33, R33 ;  /* 0x0000002100217308 */ /* 0x000ea20000000800 */
[C---:B-1----:R-:W-:Y:S01]  /*3300*/  FADD.FTZ R13, R29.reuse, R0 ;  /* 0x000000001d0d7221 */ /* 0x042fe20000010000 */
[----:B------:R-:W-:Y:S01]  /*3310*/  @!P1 VIADD R0, R6, 0x22840 ;  /* 0x0002284006009836 */ /* 0x000fe20000000000 */
[----:B------:R-:W-:-:S04]  /*3320*/  F2FP.F16.F32.PACK_AB R174, R29, R28 ;  /* 0x0000001c1dae723e */ /* 0x000fc800000000ff */
[----:B------:R-:W-:Y:S01]  /*3330*/  @!P1 PRMT R0, RZ, 0x654, R0 ;  /* 0x00000654ff009816 */ /* 0x000fe20000000000 */
[----:B------:R-:W1:Y:S01]  /*3340*/  MUFU.EX2 R36, R36 ;  /* 0x0000002400247308 */ /* 0x000e620000000800 */
[----:B0-----:R-:W-:Y:S01]  /*3350*/  FADD.FTZ R10, R32, R13 ;  /* 0x0000000d200a7221 */ /* 0x001fe20000010000 */
[----:B------:R0:W-:Y:S06]  /*3360*/  BAR.ARV R9, 0x100 ;  /* 0x000400090000751d */ /* 0x0001ec0000002000 */
[----:B------:R-:W3:Y:S01]  /*3370*/  MUFU.EX2 R46, R46 ;  /* 0x0000002e002e7308 */ /* 0x000ee20000000800 */
[C---:B--2---:R-:W-:Y:S01]  /*3380*/  FADD.FTZ R13, R33.reuse, R10 ;  /* 0x0000000a210d7221 */ /* 0x044fe20000010000 */
[----:B------:R2:W-:Y:S01]  /*3390*/  @!P1 SYNCS.ARRIVE.TRANS64.RED.A1T0 RZ, [R0+URZ], RZ ;  /* 0x000000ff00ff99a7 */ /* 0x0005e2000810043f */
[----:B------:R-:W-:-:S05]  /*33a0*/  F2FP.F16.F32.PACK_AB R168, R33, R32 ;  /* 0x0000002021a8723e */ /* 0x000fca00000000ff */
[----:B------:R-:W4:Y:S01]  /*33b0*/  MUFU.EX2 R37, R37 ;  /* 0x0000002500257308 */ /* 0x000f220000000800 */
[----:B-1----:R-:W-:-:S07]  /*33c0*/  FADD.FTZ R10, R36, R13 ;  /* 0x0000000d240a7221 */ /* 0x002fce0000010000 */
[----:B------:R-:W1:Y:S01]  /*33d0*/  MUFU.EX2 R47, R47 ;  /* 0x0000002f002f7308 */ /* 0x000e620000000800 */
[----:B---3--:R-:W-:-:S07]  /*33e0*/  FADD.FTZ R12, R46, R15 ;  /* 0x0000000f2e0c7221 */ /* 0x008fce0000010000 */
[----:B------:R-:W2:Y:S01]  /*33f0*/  MUFU.EX2 R40, R40 ;  /* 0x0000002800287308 */ /* 0x000ea20000000800 */
[C---:B----4-:R-:W-:Y:S01]  /*3400*/  FADD.FTZ R13, R37.reuse, R10 ;  /* 0x0000000a250d7221 */ /* 0x050fe20000010000 */
[----:B------:R-:W-:-:S06]  /*3410*/  F2FP.F16.F32.PACK_AB R170, R37, R36 ;  /* 0x0000002425aa723e */ /* 0x000fcc00000000ff */
[----:B------:R-:W3:Y:S01]  /*3420*/  MUFU.EX2 R50, R50 ;  /* 0x0000003200327308 */ /* 0x000ee20000000800 */
[C---:B-1----:R-:W-:Y:S01]  /*3430*/  FADD.FTZ R15, R47.reuse, R12 ;  /* 0x0000000c2f0f7221 */ /* 0x042fe20000010000 */
[----:B------:R-:W-:-:S06]  /*3440*/  F2FP.F16.F32.PACK_AB R167, R47, R46 ;  /* 0x0000002e2fa7723e */ /* 0x000fcc00000000ff */
[----:B------:R-:W1:Y:S01]  /*3450*/  MUFU.EX2 R41, R41 ;  /* 0x0000002900297308 */ /* 0x000e620000000800 */
[----:B--2---:R-:W-:-:S07]  /*3460*/  FADD.FTZ R0, R40, R13 ;  /* 0x0000000d28007221 */ /* 0x004fce0000010000 */
[----:B------:R-:W2:Y:S01]  /*3470*/  MUFU.EX2 R51, R51 ;  /* 0x0000003300337308 */ /* 0x000ea20000000800 */
[----:B---3--:R-:W-:-:S07]  /*3480*/  FADD.FTZ R10, R50, R15 ;  /* 0x0000000f320a7221 */ /* 0x008fce0000010000 */
[----:B------:R-:W3:Y:S01]  /*3490*/  MUFU.EX2 R44, R44 ;  /* 0x0000002c002c7308 */ /* 0x000ee20000000800 */
[C---:B-1----:R-:W-:Y:S01]  /*34a0*/  FADD.FTZ R13, R41.reuse, R0 ;  /* 0x00000000290d7221 */ /* 0x042fe20000010000 */
[----:B------:R-:W-:-:S06]  /*34b0*/  F2FP.F16.F32.PACK_AB R164, R41, R40 ;  /* 0x0000002829a4723e */ /* 0x000fcc00000000ff */
[----:B------:R-:W1:Y:S01]  /*34c0*/  MUFU.EX2 R54, R54 ;  /* 0x0000003600367308 */ /* 0x000e620000000800 */
[C---:B--2---:R-:W-:Y:S01]  /*34d0*/  FADD.FTZ R15, R51.reuse, R10 ;  /* 0x0000000a330f7221 */ /* 0x044fe20000010000 */
[----:B------:R-:W-:-:S06]  /*34e0*/  F2FP.F16.F32.PACK_AB R161, R51, R50 ;  /* 0x0000003233a1723e */ /* 0x000fcc00000000ff */
[----:B------:R-:W2:Y:S01]  /*34f0*/  MUFU.EX2 R45, R45 ;  /* 0x0000002d002d7308 */ /* 0x000ea20000000800 */
[----:B---3--:R-:W-:-:S07]  /*3500*/  FADD.FTZ R0, R44, R13 ;  /* 0x0000000d2c007221 */ /* 0x008fce0000010000 */
        /* <DEDUP_REMOVED lines=43> */
[----:B---3--:R-:W-:Y:S01]  /*37c0*/  FADD.FTZ R15, R61, R0 ;  /* 0x000000003d0f7221 */ /* 0x008fe20000010000 */
[C---:B------:R-:W-:Y:S01]  /*37d0*/  FADD.FTZ R0, R155.reuse, R10 ;  /* 0x0000000a9b007221 */ /* 0x040fe20000010000 */
[----:B------:R-:W-:Y:S02]  /*37e0*/  F2FP.F16.F32.PACK_AB R155, R155, R70 ;  /* 0x000000469b9b723e */ /* 0x000fe400000000ff */
[----:B------:R-:W-:-:S03]  /*37f0*/  F2FP.F16.F32.PACK_AB R158, R61, R60 ;  /* 0x0000003c3d9e723e */ /* 0x000fc600000000ff */
[----:B------:R-:W3:Y:S01]  /*3800*/  MUFU.EX2 R68, R68 ;  /* 0x0000004400447308 */ /* 0x000ee20000000800 */
[----:B-1----:R-:W-:-:S07]  /*3810*/  FADD.FTZ R10, R64, R15 ;  /* 0x0000000f400a7221 */ /* 0x002fce0000010000 */
[----:B------:R-:W1:Y:S01]  /*3820*/  MUFU.EX2 R13, R3 ;  /* 0x00000003000d7308 */ /* 0x000e620000000800 */
[C---:B--2---:R-:W-:Y:S01]  /*3830*/  FADD.FTZ R15, R65.reuse, R10 ;  /* 0x0000000a410f7221 */ /* 0x044fe20000010000 */
[----:B------:R-:W-:-:S03]  /*3840*/  F2FP.F16.F32.PACK_AB R152, R65, R64 ;  /* 0x000000404198723e */ /* 0x000fc600000000ff */
[----:B---3--:R-:W-:-:S04]  /*3850*/  FADD.FTZ R10, R68, R15 ;  /* 0x0000000f440a7221 */ /* 0x008fc80000010000 */
[C---:B-1----:R-:W-:Y:S01]  /*3860*/  FADD.FTZ R3, R13.reuse, R10 ;  /* 0x0000000a0d037221 */ /* 0x042fe20000010000 */
[----:B------:R-:W-:Y:S01]  /*3870*/  F2FP.F16.F32.PACK_AB R154, R13, R68 ;  /* 0x000000440d9a723e */ /* 0x000fe200000000ff */
[----:B0-----:R-:W-:Y:S06]  /*3880*/  @!P0 BRA `(.L_x_3553) ;  /* 0x0000000000048947 */ /* 0x001fec0003800000 */
[----:B------:R-:W-:Y:S01]  /*3890*/  BPT.TRAP 0x1 ;  /* 0x000000040000795c */ /* 0x000fe20000300000 */
.L_x_3553:
[----:B------:R0:W1:Y:S01]  /*38a0*/  SYNCS.PHASECHK.TRANS64.TRYWAIT P2, [R6+URZ+0x22850], R11 ;  /* 0x0228500b060075a7 */ /* 0x000062000804017f */
[----:B------:R-:W-:Y:S05]  /*38b0*/  @!P0 BRA `(.L_x_3554) ;  /* 0x0000000000048947 */ /* 0x000fea0003800000 */
[----:B------:R-:W-:Y:S01]  /*38c0*/  BPT.TRAP 0x1 ;  /* 0x000000040000795c */ /* 0x000fe20000300000 */
.L_x_3554:
[----:B-1----:R-:W-:Y:S05]  /*38d0*/  @P2 BRA `(.L_x_3555) ;  /* 0x0000000000082947 */ /* 0x002fea0003800000 */
[----:B------:R-:W1:Y:S02]  /*38e0*/  SYNCS.PHASECHK.TRANS64.TRYWAIT P2, [R6+URZ+0x22850], R11 ;  /* 0x0228500b060075a7 */ /* 0x000e64000804017f */
[----:B-1----:R-:W-:Y:S05]  /*38f0*/  @!P2 BRA `(.L_x_3556) ;  /* 0x000000d000a8a947 */ /* 0x002fea0003800000 */
.L_x_3555:
[----:B------:R-:W-:Y:S01]  /*3900*/  R2UR UR6, R7 ;  /* 0x00000000070672ca */ /* 0x000fe200000e0000 */
[----:B------:R2:W-:Y:S01]  /*3910*/  BAR.SYNC.DEFER_BLOCKING R8, 0x100 ;  /* 0x000400080000751d */ /* 0x0005e20000010000 */
[----:B------:R-:W-:Y:S01]  /*3920*/  UIADD3 UR23, UR50, -0x2, URZ ;  /* 0xfffffffe32177890 */ /* 0x000fe2000fffe03f */
[----:B01----:R-:W-:-:S04]  /*3930*/  @!P1 VIADD R6, R6, 0x22860 ;  /* 0x0002286006069836 */ /* 0x003fc80000000000 */
[----:B------:R-:W-:Y:S01]  /*3940*/  UMOV UR7, 0x40000040 ;  /* 0x4000004000077882 */ /* 0x000fe20000000000 */
[----:B------:R-:W-:-:S05]  /*3950*/  @!P1 PRMT R6, RZ, 0x654, R6 ;  /* 0x00000654ff069816 */ /* 0x000fca0000000006 */
        /* <DEDUP_REMOVED lines=38> */
[----:B------:R-:W-:-:S04]  /*3bc0*/  UIADD3 UR6, UR41, -UR44, URZ ;  /* 0x8000002c29067290 */ /* 0x000fc8000fffe03f */
[----:B------:R-:W-:-:S04]  /*3bd0*/  ULEA UR6, UR49, UR6, 0x7 ;  /* 0x0000000631067291 */ /* 0x000fc8000f8e383f */
        /* <DEDUP_REMOVED lines=9> */
[----:B--2---:R-:W-:Y:S05]  /*3c70*/  @!P2 BRA `(.L_x_3557) ;  /* 0x00000028007ca947 */ /* 0x004fea0003800000 */
[----:B------:R-:W-:Y:S01]  /*3c80*/  IMAD.MOV.U32 R8, RZ, RZ, R5 ;  /* 0x000000ffff087224 */ /* 0x000fe200078e0005 */
[----:B------:R-:W-:Y:S01]  /*3c90*/  ULDC UR25, c[0x0][0x9d8] ;  /* 0x0002760000197ab9 */ /* 0x000fe20000000800 */
[----:B------:R-:W-:Y:S01]  /*3ca0*/  IMAD.MOV.U32 R7, RZ, RZ, R4 ;  /* 0x000000ffff077224 */ /* 0x000fe200078e0004 */
[----:B------:R-:W-:-:S06]  /*3cb0*/  ULDC UR24, c[0x0][0x988] ;  /* 0x0002620000187ab9 */ /* 0x000fcc0000000800 */
.L_x_3566:
[----:B------:R-:W-:-:S04]  /*3cc0*/  UIADD3 UR37, UR37, 0x1, URZ ;  /* 0x0000000125257890 */ /* 0x000fc8000fffe03f */
[----:B------:R-:W-:-:S04]  /*3cd0*/  UISETP.NE.AND UP0, UPT, UR37, 0x2, UPT ;  /* 0x000000022500788c */ /* 0x000fc8000bf05270 */
[----:B------:R-:W-:Y:S02]  /*3ce0*/  USEL UR6, URZ, 0x1, UP0 ;  /* 0x000000013f067887 */ /* 0x000fe40008000000 */
[----:B------:R-:W-:Y:S02]  /*3cf0*/  USEL UR37, UR37, URZ, UP0 ;  /* 0x0000003f25257287 */ /* 0x000fe40008000000 */
[----:B------:R-:W-:Y:S01]  /*3d00*/  ULOP3.LUT UR40, UR40, UR6, URZ, 0x3c, !UPT ;  /* 0x0000000628287292 */ /* 0x000fe2000f8e3c3f */
[----:B0-----:R-:W-:Y:S11]  /*3d10*/  @!P0 BRA `(.L_x_3558) ;  /* 0x0000000000048947 */ /* 0x001ff60003800000 */
[----:B------:R-:W-:Y:S01]  /*3d20*/  BPT.TRAP 0x1 ;  /* 0x000000040000795c */ /* 0x000fe20000300000 */
.L_x_3558:
        /* <DEDUP_REMOVED lines=9> */
.L_x_3559:
[----:B-1----:R-:W-:Y:S05]  /*3dc0*/  @P2 BRA `(.L_x_3560) ;  /* 0x0000000000082947 */ /* 0x002fea0003800000 */
[----:B------:R-:W1:Y:S02]  /*3dd0*/  SYNCS.PHASECHK.TRANS64.TRYWAIT P2, [UR26+0x22830], R6 ;  /* 0x02283006ff0075a7 */ /* 0x000e64000804015a */
[----:B-1----:R-:W-:Y:S05]  /*3de0*/  @!P2 BRA `(.L_x_3561) ;  /* 0x000000cc0080a947 */ /* 0x002fea0003800000 */
.L_x_3560:
[----:B------:R-:W-:Y:S01]  /*3df0*/  UIMAD UR18, UR37, 0x300, UR20 ;  /* 0x00000300251278a4 */ /* 0x000fe2000f8e0214 */
[----:B------:R-:W-:Y:S01]  /*3e00*/  WARPGROUP.ARRIVE ;  /* 0x00000000000079c5 */ /* 0x000fe20000000000 */
[----:B------:R-:W-:Y:S01]  /*3e10*/  UMOV UR19, 0x40000040 ;  /* 0x4000004000137882 */ /* 0x000fe20000000000 */
[----:B------:R-:W-:Y:S01]  /*3e20*/  UMOV UR7, 0x40000040 ;  /* 0x4000004000077882 */ /* 0x000fe20000000000 */
[----:B------:R-:W-:Y:S01]  /*3e30*/  UIADD3 UR6, UR18, 0x2, URZ ;  /* 0x0000000212067890 */ /* 0x000fe2000fffe03f */
[----:B------:R-:W-:Y:S01]  /*3e40*/  MOV R13, 0xfffffffe ;  /* 0xfffffffe000d7802 */ /* 0x000fe20000000f00 */
        /* <DEDUP_REMOVED lines=8> */
[----:B------:R-:W-:-:S04]  /*3ed0*/  USHF.L.U32 UR6, UR49, 0x7, URZ ;  /* 0x0000000731067899 */ /* 0x000fc8000800063f */
[----:B------:R-:W-:-:S04]  /*3ee0*/  UIMAD UR6, UR23, -0x60, UR6 ;  /* 0xffffffa0170678a4 */ /* 0x000fc8000f8e0206 */
[----:B------:R-:W-:-:S04]  /*3ef0*/  UIADD3 UR6, UR6, 0x1, UR41 ;  /* 0x0000000106067890 */ /* 0x000fc8000fffe029 */
[----:B------:R-:W-:Y:S01]  /*3f00*/  UIADD3 UR6, UR6, -UR44, URZ ;  /* 0x8000002c06067290 */ /* 0x000fe2000fffe03f */
        /* <DEDUP_REMOVED lines=15> */
[----:B------:R-:W-:-:S02]  /*4000*/  IMAD R170, R18, R13, UR6 ;  /* 0x0000000612aa7e24 */ /* 0x000fc4000f8e020d */
[----:B------:R-:W-:Y:S01]  /*4010*/  FMUL.FTZ R10, R157, UR25 ;  /* 0x000000199d0a7c20 */ /* 0x000fe20008410000 */
[----:B------:R-:W-:Y:S01]  /*4020*/  FMUL.FTZ R205, R160, UR25 ;  /* 0x00000019a0cd7c20 */ /* 0x000fe20008410000 */
[----:B------:R-:W-:Y:S01]  /*4030*/  FMUL.FTZ R11, R161, UR25 ;  /* 0x00000019a10b7c20 */ /* 0x000fe20008410000 */
[----:B------:R-:W-:Y:S02]  /*4040*/  IMAD.IADD R170, R19, 0x1, R170 ;  /* 0x0000000113aa7824 */ /* 0x000fe400078e02aa */
[----:B------:R-:W-:Y:S01]  /*4050*/  FMUL.FTZ R161, R163, UR25 ;  /* 0x00000019a3a17c20 */ /* 0x000fe20008410000 */
[----:B------:R-:W-:Y:S01]  /*4060*/  FMUL.FTZ R163, R167, UR25 ;  /* 0x00000019a7a37c20 */ /* 0x000fe20008410000 */
[----:B------:R-:W2:Y:S01]  /*4070*/  MUFU.TANH R5, R5 ;  /* 0x0000000500057308 */ /* 0x000ea20000002400 */
[----:B------:R-:W-:Y:S01]  /*4080*/  FMUL.FTZ R15, R154, UR25 ;  /* 0x000000199a0f7c20 */ /* 0x000fe20008410000 */
[C---:B------:R-:W-:Y:S01]  /*4090*/  ISETP.GT.AND P2, PT, R170.reuse, RZ, PT ;  /* 0x000000ffaa00720c */ /* 0x040fe20003f44270 */
[----:B------:R-:W-:Y:S01]  /*40a0*/  FMUL.FTZ R167, R171, UR25 ;  /* 0x00000019aba77c20 */ /* 0x000fe20008410000 */
[----:B------:R-:W-:Y:S01]  /*40b0*/  ISETP.GT.AND P3, PT, R170, 0x1, PT ;  /* 0x00000001aa00780c */ /* 0x000fe20003f64270 */
[----:B------:R-:W-:Y:S01]  /*40c0*/  FMUL.FTZ R173, R173, UR25 ;  /* 0x00000019adad7c20 */ /* 0x000fe20008410000 */
[----:B------:R-:W-:Y:S01]  /*40d0*/  FMUL.FTZ R165, R165, UR25 ;  /* 0x00000019a5a57c20 */ /* 0x000fe20008410000 */
[----:B------:R-:W-:Y:S01]  /*40e0*/  FMUL.FTZ R177, R177, UR25 ;  /* 0x00000019b1b17c20 */ /* 0x000fe20008410000 */
[----:B------:R-:W3:Y:S01]  /*40f0*/  MUFU.TANH R9, R9 ;  /* 0x0000000900097308 */ /* 0x000ee20000002400 */
[----:B-1----:R-:W-:Y:S01]  /*4100*/  FSEL R207, R4, -INF , P2 ;  /* 0xff80000004cf7808 */ /* 0x002fe20001000000 */
[----:B------:R-:W-:Y:S01]  /*4110*/  FMUL.FTZ R168, R168, UR25 ;  /* 0x00000019a8a87c20 */ /* 0x000fe20008410000 */
[----:B------:R-:W-:Y:S01]  /*4120*/  ISETP.GT.AND P2, PT, R170, 0x8, PT ;  /* 0x00000008aa00780c */ /* 0x000fe20003f44270 */
[----:B------:R-:W-:Y:S01]  /*4130*/  FMUL.FTZ R169, R169, UR25 ;  /* 0x00000019a9a97c20 */ /* 0x000fe20008410000 */
[----:B------:R-:W-:Y:S01]  /*4140*/  FMNMX.FTZ R154, R207, R7, !PT ;  /* 0x00000007cf9a7209 */ /* 0x000fe20007810000 */
[----:B------:R-:W-:Y:S01]  /*4150*/  FMUL.FTZ R172, R172, UR25 ;  /* 0x00000019acac7c20 */ /* 0x000fe20008410000 */
[----:B------:R-:W-:Y:S01]  /*4160*/  FMUL.FTZ R4, R181, UR25 ;  /* 0x00000019b5047c20 */ /* 0x000fe20008410000 */
[----:B------:R-:W-:Y:S01]  /*4170*/  MUFU.TANH R10, R10 ;  /* 0x0000000a000a7308 */ /* 0x000fe20000002400 */
[----:B--2---:R-:W-:Y:S01]  /*4180*/  FSEL R171, R5, -INF , P3 ;  /* 0xff80000005ab7808 */ /* 0x004fe20001800000 */
[----:B------:R-:W-:Y:S01]  /*4190*/  FMUL.FTZ R14, R155, UR25 ;  /* 0x000000199b0e7c20 */ /* 0x000fe20008410000 */
[----:B------:R-:W-:Y:S01]  /*41a0*/  ISETP.GT.AND P3, PT, R170, 0x9, PT ;  /* 0x00000009aa00780c */ /* 0x000fe20003f64270 */
[----:B------:R-:W-:Y:S01]  /*41b0*/  FMUL.FTZ R176, R176, UR25 ;  /* 0x00000019b0b07c20 */ /* 0x000fe20008410000 */
[----:B------:R-:W-:Y:S01]  /*41c0*/  FMNMX.FTZ R154, R171, R154, !PT ;  /* 0x0000009aab9a7209 */ /* 0x000fe20007810000 */
        /* <DEDUP_REMOVED lines=14> */
[----:B------:R-:W-:-:S04]  /*42b0*/  FMUL.FTZ R175, R175, UR25 ;  /* 0x00000019afaf7c20 */ /* 0x000fc80008410000 */
[----:B------:R-:W-:Y:S08]  /*42c0*/  MUFU.TANH R12, R12 ;  /* 0x0000000c000c7308 */ /* 0x000ff00000002400 */
[----:B------:R3:W-:Y:S08]  /*42d0*/  MUFU.TANH R152, R173 ;  /* 0x000000ad00987308 */ /* 0x0007f00000002400 */
[----:B------:R-:W4:Y:S01]  /*42e0*/  MUFU.TANH R165, R165 ;  /* 0x000000a500a57308 */ /* 0x000f220000002400 */
[----:B---3--:R-:W-:-:S02]  /*42f0*/  FSEL R173, R9, -INF , P2 ;  /* 0xff80000009ad7808 */ /* 0x008fc40001000000 */
[C---:B------:R-:W-:Y:S02]  /*4300*/  ISETP.GT.AND P2, PT, R170.reuse, 0x10, PT ;  /* 0x00000010aa00780c */ /* 0x040fe40003f44270 */
[----:B------:R-:W-:Y:S02]  /*4310*/  FMNMX.FTZ R154, R173, R154, !PT ;  /* 0x0000009aad9a7209 */ /* 0x000fe40007810000 */
[----:B-1----:R-:W-:Y:S01]  /*4320*/  FSEL R205, R205, -INF , P2 ;  /* 0xff800000cdcd7808 */ /* 0x002fe20001000000 */
[----:B------:R1:W-:Y:S01]  /*4330*/  MUFU.TANH R13, R177 ;  /* 0x000000b1000d7308 */ /* 0x0003e20000002400 */
[----:B------:R-:W-:-:S07]  /*4340*/  ISETP.GT.AND P2, PT, R170, 0x18, PT ;  /* 0x00000018aa00780c */ /* 0x000fce0003f44270 */
[----:B------:R3:W5:Y:S01]  /*4350*/  MUFU.TANH R160, R168 ;  /* 0x000000a800a07308 */ /* 0x0007620000002400 */
[----:B-1----:R-:W-:Y:S02]  /*4360*/  FSEL R177, R10, -INF , P3 ;  /* 0xff8000000ab17808 */ /* 0x002fe40001800000 */
[----:B------:R-:W-:Y:S02]  /*4370*/  ISETP.GT.AND P3, PT, R170, 0x11, PT ;  /* 0x00000011aa00780c */ /* 0x000fe40003f64270 */
[----:B------:R-:W-:Y:S02]  /*4380*/  FMNMX.FTZ R154, R177, R154, !PT ;  /* 0x0000009ab19a7209 */ /* 0x000fe40007810000 */
[----:B--2---:R-:W-:Y:S01]  /*4390*/  FSEL R181, R11, -INF , P3 ;  /* 0xff8000000bb57808 */ /* 0x004fe20001800000 */
[----:B------:R1:W2:Y:S01]  /*43a0*/  MUFU.TANH R153, R169 ;  /* 0x000000a900997308 */ /* 0x0002a20000002400 */
[----:B------:R-:W-:Y:S01]  /*43b0*/  FMNMX.FTZ R154, R205, R154, !PT ;  /* 0x0000009acd9a7209 */ /* 0x000fe20007810000 */
[----:B---3--:R-:W-:Y:S01]  /*43c0*/  FMUL.FTZ R168, R174, UR25 ;  /* 0x00000019aea87c20 */ /* 0x008fe20008410000 */
[----:B------:R-:W-:-:S02]  /*43d0*/  ISETP.GT.AND P3, PT, R170, 0x19, PT ;  /* 0x00000019aa00780c */ /* 0x000fc40003f64270 */
[----:B------:R-:W-:Y:S02]  /*43e0*/  FMNMX.FTZ R154, R181, R154, !PT ;  /* 0x0000009ab59a7209 */ /* 0x000fe40007810000 */
[----:B----4-:R-:W-:Y:S01]  /*43f0*/  FSEL R165, R165, -INF , P3 ;  /* 0xff800000a5a57808 */ /* 0x010fe20001800000 */
[----:B------:R-:W3:Y:S01]  /*4400*/  MUFU.TANH R155, R172 ;  /* 0x000000ac009b7308 */ /* 0x000ee20000002400 */
[----:B-1----:R-:W-:Y:S02]  /*4410*/  FSEL R169, R12, -INF , P2 ;  /* 0xff8000000ca97808 */ /* 0x002fe40001000000 */
[C---:B------:R-:W-:Y:S02]  /*4420*/  ISETP.GT.AND P2, PT, R170.reuse, 0x20, PT ;  /* 0x00000020aa00780c */ /* 0x040fe40003f44270 */
[----:B------:R-:W-:Y:S02]  /*4430*/  FMNMX.FTZ R154, R169, R154, !PT ;  /* 0x0000009aa99a7209 */ /* 0x000fe40007810000 */
[----:B------:R-:W-:Y:S01]  /*4440*/  ISETP.GT.AND P3, PT, R170, 0x21, PT ;  /* 0x00000021aa00780c */ /* 0x000fe20003f64270 */
[----:B------:R1:W4:Y:S01]  /*4450*/  MUFU.TANH R20, R176 ;  /* 0x000000b000147308 */ /* 0x0003220000002400 */
[----:B-----5:R-:W-:-:S02]  /*4460*/  FSEL R160, R160, -INF , P2 ;  /* 0xff800000a0a07808 */ /* 0x020fc40001000000 */
[----:B------:R-:W-:Y:S02]  /*4470*/  FMNMX.FTZ R5, R165, R154, !PT ;  /* 0x0000009aa5057209 */ /* 0x000fe40007810000 */
[----:B------:R-:W-:Y:S02]  /*4480*/  ISETP.GT.AND P2, PT, R170, 0x28, PT ;  /* 0x00000028aa00780c */ /* 0x000fe40003f44270 */
[----:B--2---:R-:W-:Y:S01]  /*4490*/  FSEL R153, R153, -INF , P3 ;  /* 0xff80000099997808 */ /* 0x004fe20001800000 */
[----:B------:R-:W2:Y:S01]  /*44a0*/  MUFU.TANH R180, R180 ;  /* 0x000000b400b47308 */ /* 0x000ea20000002400 */
[----:B------:R-:W-:Y:S01]  /*44b0*/  FMNMX.FTZ R10, R160, R5, !PT ;  /* 0x00000005a00a7209 */ /* 0x000fe20007810000 */
[----:B-1----:R-:W-:Y:S01]  /*44c0*/  FMUL.FTZ R176, R178, UR25 ;  /* 0x00000019b2b07c20 */ /* 0x002fe20008410000 */
[C---:B------:R-:W-:Y:S01]  /*44d0*/  ISETP.GT.AND P3, PT, R170.reuse, 0x29, PT ;  /* 0x00000029aa00780c */ /* 0x040fe20003f64270 */
[----:B------:R-:W-:Y:S01]  /*44e0*/  FMUL.FTZ R178, R179, UR25 ;  /* 0x00000019b3b27c20 */ /* 0x000fe20008410000 */
[----:B---3--:R-:W-:Y:S01]  /*44f0*/  FSEL R155, R155, -INF , P2 ;  /* 0xff8000009b9b7808 */ /* 0x008fe20001000000 */
[----:B------:R-:W-:Y:S01]  /*4500*/  FMUL.FTZ R179, R183, UR25 ;  /* 0x00000019b7b37c20 */ /* 0x000fe20008410000 */
[----:B------:R-:W-:Y:S01]  /*4510*/  FMNMX.FTZ R10, R153, R10, !PT ;  /* 0x0000000a990a7209 */ /* 0x000fe20007810000 */
[----:B------:R-:W1:Y:S01]  /*4520*/  MUFU.TANH R4, R4 ;  /* 0x0000000400047308 */ /* 0x000e620000002400 */
[----:B------:R-:W-:Y:S01]  /*4530*/  ISETP.GT.AND P2, PT, R170, 0x30, PT ;  /* 0x00000030aa00780c */ /* 0x000fe20003f44270 */
[----:B------:R-:W-:Y:S01]  /*4540*/  FMUL.FTZ R183, R187, UR25 ;  /* 0x00000019bbb77c20 */ /* 0x000fe20008410000 */
[----:B------:R-:W-:Y:S01]  /*4550*/  FSEL R152, R152, -INF , P3 ;  /* 0xff80000098987808 */ /* 0x000fe20001800000 */
[----:B------:R-:W-:Y:S01]  /*4560*/  FMUL.FTZ R187, R195, UR25 ;  /* 0x00000019c3bb7c20 */ /* 0x000fe20008410000 */
[----:B------:R-:W-:-:S02]  /*4570*/  FMNMX.FTZ R5, R155, R10, !PT ;  /* 0x0000000a9b057209 */ /* 0x000fc40007810000 */
[----:B------:R-:W-:Y:S01]  /*4580*/  ISETP.GT.AND P3, PT, R170, 0x31, PT ;  /* 0x00000031aa00780c */ /* 0x000fe20003f64270 */
[----:B------:R-:W3:Y:S01]  /*4590*/  MUFU.TANH R184, R184 ;  /* 0x000000b800b87308 */ /* 0x000ee20000002400 */
[----:B----4-:R-:W-:Y:S02]  /*45a0*/  FSEL R20, R20, -INF , P2 ;  /* 0xff80000014147808 */ /* 0x010fe40001000000 */
[----:B------:R-:W-:Y:S02]  /*45b0*/  FMNMX.FTZ R5, R152, R5, !PT ;  /* 0x0000000598057209 */ /* 0x000fe40007810000 */
[----:B------:R-:W-:Y:S02]  /*45c0*/  ISETP.GT.AND P2, PT, R170, 0x38, PT ;  /* 0x00000038aa00780c */ /* 0x000fe40003f44270 */
[----:B------:R-:W-:Y:S01]  /*45d0*/  FSEL R12, R13, -INF , P3 ;  /* 0xff8000000d0c7808 */ /* 0x000fe20001800000 */
[----:B------:R-:W4:Y:S01]  /*45e0*/  MUFU.TANH R9, R185 ;  /* 0x000000b900097308 */ /* 0x000f220000002400 */
[----:B------:R-:W-:-:S02]  /*45f0*/  FMNMX.FTZ R5, R20, R5, !PT ;  /* 0x0000000514057209 */ /* 0x000fc40007810000 */
[----:B------:R-:W-:Y:S02]  /*4600*/  ISETP.GT.AND P3, PT, R170, 0x39, PT ;  /* 0x00000039aa00780c */ /* 0x000fe40003f64270 */
[----:B--2---:R-:W-:Y:S01]  /*4610*/  FSEL R10, R180, -INF , P2 ;  /* 0xff800000b40a7808 */ /* 0x004fe20001000000 */
[----:B------:R-:W-:Y:S01]  /*4620*/  FMUL.FTZ R180, R182, UR25 ;  /* 0x00000019b6b47c20 */ /* 0x000fe20008410000 */
[----:B------:R-:W-:Y:S01]  /*4630*/  FMNMX.FTZ R11, R12, R5, !PT ;  /* 0x000000050c0b7209 */ /* 0x000fe20007810000 */
[----:B------:R-:W2:Y:S01]  /*4640*/  MUFU.TANH R188, R188 ;  /* 0x000000bc00bc7308 */ /* 0x000ea20000002400 */
[----:B-1----:R-:W-:Y:S01]  /*4650*/  FSEL R5, R4, -INF , P3 ;  /* 0xff80000004057808 */ /* 0x002fe20001800000 */
[----:B------:R-:W-:Y:S01]  /*4660*/  FMUL.FTZ R182, R186, UR25 ;  /* 0x00000019bab67c20 */ /* 0x000fe20008410000 */
[----:B------:R-:W-:Y:S01]  /*4670*/  ISETP.GT.AND P2, PT, R170, 0x40, PT ;  /* 0x00000040aa00780c */ /* 0x000fe20003f44270 */
[----:B------:R-:W-:Y:S01]  /*4680*/  FMUL.FTZ R186, R194, UR25 ;  /* 0x00000019c2ba7c20 */ /* 0x000fe20008410000 */
[----:B------:R-:W-:-:S02]  /*4690*/  FMNMX.FTZ R4, R10, R11, !PT ;  /* 0x0000000b0a047209 */ /* 0x000fc40007810000 */
[----:B------:R-:W-:Y:S01]  /*46a0*/  ISETP.GT.AND P3, PT, R170, 0x41, PT ;  /* 0x00000041aa00780c */ /* 0x000fe20003f64270 */
[----:B------:R1:W5:Y:S01]  /*46b0*/  MUFU.TANH R21, R189 ;  /* 0x000000bd00157308 */ /* 0x0003620000002400 */
[----:B---3--:R-:W-:Y:S01]  /*46c0*/  FSEL R11, R184, -INF , P2 ;  /* 0xff800000b80b7808 */ /* 0x008fe20001000000 */
[----:B------:R-:W-:Y:S01]  /*46d0*/  FMUL.FTZ R184, R191, UR25 ;  /* 0x00000019bfb87c20 */ /* 0x000fe20008410000 */
[----:B------:R-:W-:Y:S02]  /*46e0*/  FMNMX.FTZ R4, R5, R4, !PT ;  /* 0x0000000405047209 */ /* 0x000fe40007810000 */
[C---:B------:R-:W-:Y:S02]  /*46f0*/  ISETP.GT.AND P2, PT, R170.reuse, 0x48, PT ;  /* 0x00000048aa00780c */ /* 0x040fe40003f44270 */
[----:B----4-:R-:W-:Y:S01]  /*4700*/  FSEL R9, R9, -INF , P3 ;  /* 0xff80000009097808 */ /* 0x010fe20001800000 */
[----:B------:R-:W3:Y:S01]  /*4710*/  MUFU.TANH R154, R192 ;  /* 0x000000c0009a7308 */ /* 0x000ee20000002400 */
[----:B------:R-:W-:Y:S01]  /*4720*/  FMNMX.FTZ R4, R11, R4, !PT ;  /* 0x000000040b047209 */ /* 0x000fe20007810000 */
[C---:B-1----:R-:W-:Y:S01]  /*4730*/  VIADD R189, R170.reuse, 0x8 ;  /* 0x00000008aabd7836 */ /* 0x042fe20000000000 */
[----:B------:R-:W-:-:S02]  /*4740*/  ISETP.GT.AND P3, PT, R170, 0x49, PT ;  /* 0x00000049aa00780c */ /* 0x000fc40003f64270 */
[----:B--2---:R-:W-:Y:S01]  /*4750*/  FSEL R13, R188, -INF , P2 ;  /* 0xff800000bc0d7808 */ /* 0x004fe20001000000 */
[----:B------:R-:W-:Y:S01]  /*4760*/  FMUL.FTZ R188, R198, UR25 ;  /* 0x00000019c6bc7c20 */ /* 0x000fe20008410000 */
[----:B------:R-:W-:Y:S01]  /*4770*/  FMNMX.FTZ R4, R9, R4, !PT ;  /* 0x0000000409047209 */ /* 0x000fe20007810000 */
[----:B------:R-:W1:Y:S01]  /*4780*/  MUFU.TANH R159, R193 ;  /* 0x000000c1009f7308 */ /* 0x000e620000002400 */
[C---:B------:R-:W-:Y:S02]  /*4790*/  ISETP.GT.AND P2, PT, R170.reuse, 0x50, PT ;  /* 0x00000050aa00780c */ /* 0x040fe40003f44270 */
[----:B-----5:R-:W-:Y:S02]  /*47a0*/  FSEL R21, R21, -INF , P3 ;  /* 0xff80000015157808 */ /* 0x020fe40001800000 */
[----:B------:R-:W-:Y:S02]  /*47b0*/  FMNMX.FTZ R4, R13, R4, !PT ;  /* 0x000000040d047209 */ /* 0x000fe40007810000 */
[----:B------:R-:W-:Y:S01]  /*47c0*/  ISETP.GT.AND P3, PT, R170, 0x51, PT ;  /* 0x00000051aa00780c */ /* 0x000fe20003f64270 */
[----:B------:R-:W2:Y:S01]  /*47d0*/  MUFU.TANH R156, R196 ;  /* 0x000000c4009c7308 */ /* 0x000ea20000002400 */
[----:B---3--:R-:W-:-:S02]  /*47e0*/  FSEL R154, R154, -INF , P2 ;  /* 0xff8000009a9a7808 */ /* 0x008fc40001000000 */
[----:B------:R-:W-:Y:S02]  /*47f0*/  FMNMX.FTZ R185, R21, R4, !PT ;  /* 0x0000000415b97209 */ /* 0x000fe40007810000 */
[----:B------:R-:W-:Y:S02]  /*4800*/  ISETP.GT.AND P2, PT, R170, 0x58, PT ;  /* 0x00000058aa00780c */ /* 0x000fe40003f44270 */
[----:B------:R-:W-:Y:S01]  /*4810*/  FMNMX.FTZ R4, R154, R185, !PT ;  /* 0x000000b99a047209 */ /* 0x000fe20007810000 */
[----:B------:R-:W3:Y:S01]  /*4820*/  MUFU.TANH R157, R197 ;  /* 0x000000c5009d7308 */ /* 0x000ee20000002400 */
[----:B-1----:R-:W-:Y:S02]  /*4830*/  FSEL R159, R159, -INF , P3 ;  /* 0xff8000009f9f7808 */ /* 0x002fe40001800000 */
[----:B------:R-:W-:Y:S02]  /*4840*/  ISETP.GT.AND P3, PT, R170, 0x59, PT ;  /* 0x00000059aa00780c */ /* 0x000fe40003f64270 */
[----:B------:R-:W-:-:S02]  /*4850*/  FMNMX.FTZ R185, R159, R4, !PT ;  /* 0x000000049fb97209 */ /* 0x000fc40007810000 */
[C---:B------:R-:W-:Y:S01]  /*4860*/  ISETP.GT.AND P4, PT, R189.reuse, 0x8, PT ;  /* 0x00000008bd00780c */ /* 0x040fe20003f84270 */
[----:B------:R-:W1:Y:S01]  /*4870*/  MUFU.TANH R15, R15 ;  /* 0x0000000f000f7308 */ /* 0x000e620000002400 */
[----:B--2---:R-:W-:Y:S02]  /*4880*/  FSEL R156, R156, -INF , P2 ;  /* 0xff8000009c9c7808 */ /* 0x004fe40001000000 */
[C---:B------:R-:W-:Y:S02]  /*4890*/  ISETP.GT.AND P2, PT, R189.reuse, RZ, PT ;  /* 0x000000ffbd00720c */ /* 0x040fe40003f44270 */
[----:B------:R-:W-:Y:S02]  /*48a0*/  FMNMX.FTZ R4, R156, R185, !PT ;  /* 0x000000b99c047209 */ /* 0x000fe40007810000 */
[----:B------:R-:W-:Y:S01]  /*48b0*/  ISETP.GT.AND P5, PT, R189, 0x9, PT ;  /* 0x00000009bd00780c */ /* 0x000fe20003fa4270 */
[----:B------:R-:W2:Y:S01]  /*48c0*/  MUFU.TANH R14, R14 ;  /* 0x0000000e000e7308 */ /* 0x000ea20000002400 */
[----:B---3--:R-:W-:-:S02]  /*48d0*/  FSEL R157, R157, -INF , P3 ;  /* 0xff8000009d9d7808 */ /* 0x008fc40001800000 */
[----:B------:R-:W-:Y:S02]  /*48e0*/  ISETP.GT.AND P3, PT, R189, 0x1, PT ;  /* 0x00000001bd00780c */ /* 0x000fe40003f64270 */
[----:B------:R-:W-:-:S03]  /*48f0*/  FMNMX.FTZ R4, R157, R4, !PT ;  /* 0x000000049d047209 */ /* 0x000fc60007810000 */
[----:B------:R-:W3:Y:S01]  /*4900*/  MUFU.TANH R203, R203 ;  /* 0x000000cb00cb7308 */ /* 0x000ee20000002400 */
[----:B-1----:R-:W-:Y:S01]  /*4910*/  FSEL R15, R15, -INF , P2 ;  /* 0xff8000000f0f7808 */ /* 0x002fe20001000000 */
[----:B------:R-:W1:Y:S03]  /*4920*/  SHFL.BFLY PT, R185, R4, 0x2, 0x1f ;  /* 0x0c401f0004b97f89 */ /* 0x000e6600000e0000 */
[----:B------:R-:W-:-:S03]  /*4930*/  FMNMX.FTZ R191, R15, R8, !PT ;  /* 0x000000080fbf7209 */ /* 0x000fc60007810000 */
[----:B------:R-:W4:Y:S01]  /*4940*/  MUFU.TANH R158, R158 ;  /* 0x0000009e009e7308 */ /* 0x000f220000002400 */
[----:B--2---:R-:W-:Y:S02]  /*4950*/  FSEL R14, R14, -INF , P3 ;  /* 0xff8000000e0e7808 */ /* 0x004fe40001800000 */
[----:B------:R-:W-:-:S05]  /*4960*/  ISETP.GT.AND P3, PT, R189, 0x10, PT ;  /* 0x00000010bd00780c */ /* 0x000fca0003f64270 */
[----:B------:R-:W2:Y:S01]  /*4970*/  MUFU.TANH R162, R162 ;  /* 0x000000a200a27308 */ /* 0x000ea20000002400 */
[----:B---3--:R-:W-:Y:S02]  /*4980*/  FSEL R203, R203, -INF , P4 ;  /* 0xff800000cbcb7808 */ /* 0x008fe40002000000 */
[----:B------:R-:W-:-:S05]  /*4990*/  ISETP.GT.AND P4, PT, R189, 0x11, PT ;  /* 0x00000011bd00780c */ /* 0x000fca0003f84270 */
[----:B------:R-:W3:Y:S01]  /*49a0*/  MUFU.TANH R161, R161 ;  /* 0x000000a100a17308 */ /* 0x000ee20000002400 */
[----:B----4-:R-:W-:Y:S02]  /*49b0*/  FSEL R158, R158, -INF , P5 ;  /* 0xff8000009e9e7808 */ /* 0x010fe40002800000 */
[----:B-1----:R-:W-:Y:S01]  /*49c0*/  FMNMX.FTZ R172, R4, R185, !PT ;  /* 0x000000b904ac7209 */ /* 0x002fe20007810000 */
[----:B------:R-:W-:Y:S01]  /*49d0*/  FMUL.FTZ R185, R190, UR25 ;  /* 0x00000019beb97c20 */ /* 0x000fe20008410000 */
[----:B------:R-:W-:-:S03]  /*49e0*/  FMUL.FTZ R190, R199, UR25 ;  /* 0x00000019c7be7c20 */ /* 0x000fc60008410000 */
[----:B------:R-:W1:Y:S01]  /*49f0*/  SHFL.BFLY PT, R193, R172, 0x1, 0x1f ;  /* 0x0c201f00acc17f89 */ /* 0x000e6200000e0000 */
[----:B------:R-:W4:Y:S01]  /*4a00*/  MUFU.TANH R164, R164 ;  /* 0x000000a400a47308 */ /* 0x000f220000002400 */
[----:B--2---:R-:W-:Y:S02]  /*4a10*/  FSEL R162, R162, -INF , P3 ;  /* 0xff800000a2a27808 */ /* 0x004fe40001800000 */
[----:B------:R-:W-:-:S05]  /*4a20*/  ISETP.GT.AND P3, PT, R189, 0x18, PT ;  /* 0x00000018bd00780c */ /* 0x000fca0003f64270 */
[----:B------:R-:W-:Y:S01]  /*4a30*/  MUFU.TANH R163, R163 ;  /* 0x000000a300a37308 */ /* 0x000fe20000002400 */
[----:B---3--:R-:W-:Y:S02]  /*4a40*/  FSEL R161, R161, -INF , P4 ;  /* 0xff800000a1a17808 */ /* 0x008fe40002000000 */
[----:B------:R-:W-:-:S05]  /*4a50*/  ISETP.GT.AND P4, PT, R189, 0x19, PT ;  /* 0x00000019bd00780c */ /* 0x000fca0003f84270 */
[----:B------:R-:W2:Y:S01]  /*4a60*/  MUFU.TANH R166, R166 ;  /* 0x000000a600a67308 */ /* 0x000ea20000002400 */
[----:B----4-:R-:W-:Y:S02]  /*4a70*/  FSEL R164, R164, -INF , P3 ;  /* 0xff800000a4a47808 */ /* 0x010fe40001800000 */
[----:B------:R-:W-:Y:S02]  /*4a80*/  ISETP.GT.AND P3, PT, R189, 0x20, PT ;  /* 0x00000020bd00780c */ /* 0x000fe40003f64270 */
[----:B-1----:R-:W-:-:S03]  /*4a90*/  FMNMX.FTZ R4, R172, R193, !PT ;  /* 0x000000c1ac047209 */ /* 0x002fc60007810000 */
[----:B------:R-:W1:Y:S01]  /*4aa0*/  MUFU.TANH R167, R167 ;  /* 0x000000a700a77308 */ /* 0x000e620000002400 */
[----:B------:R-:W-:Y:S02]  /*4ab0*/  FMNMX.FTZ R172, R14, R191, !PT ;  /* 0x000000bf0eac7209 */ /* 0x000fe40007810000 */
[C---:B------:R-:W-:Y:S01]  /*4ac0*/  FSETP.NEU.FTZ.AND P2, PT, R4.reuse, -INF , PT ;  /* 0xff8000000400780b */ /* 0x040fe20003f5d000 */
[----:B------:R-:W-:Y:S01]  /*4ad0*/  FMUL.FTZ R170, R4, UR10 ;  /* 0x0000000a04aa7c20 */ /* 0x000fe20008410000 */
[----:B------:R-:W-:-:S03]  /*4ae0*/  FMNMX.FTZ R191, R203, R172, !PT ;  /* 0x000000accbbf7209 */ /* 0x000fc60007810000 */
[----:B------:R-:W3:Y:S01]  /*4af0*/  MUFU.TANH R168, R168 ;  /* 0x000000a800a87308 */ /* 0x000ee20000002400 */
[----:B------:R-:W-:Y:S02]  /*4b00*/  FMNMX.FTZ R191, R158, R191, !PT ;  /* 0x000000bf9ebf7209 */ /* 0x000fe40007810000 */
[----:B------:R-:W-:Y:S02]  /*4b10*/  FSEL R170, R170, RZ, P2 ;  /* 0x000000ffaaaa7208 */ /* 0x000fe40001000000 */
[----:B------:R-:W-:Y:S02]  /*4b20*/  FMNMX.FTZ R174, R162, R191, !PT ;  /* 0x000000bfa2ae7209 */ /* 0x000fe40007810000 */
[----:B--2---:R-:W-:Y:S01]  /*4b30*/  FSEL R166, R166, -INF , P3 ;  /* 0xff800000a6a67808 */ /* 0x004fe20001800000 */
[----:B------:R-:W2:Y:S01]  /*4b40*/  MUFU.TANH R175, R175 ;  /* 0x000000af00af7308 */ /* 0x000ea20000002400 */
[----:B------:R-:W-:Y:S01]  /*4b50*/  FMNMX.FTZ R191, R161, R174, !PT ;  /* 0x000000aea1bf7209 */ /* 0x000fe20007810000 */
[--C-:B------:R-:W-:Y:S01]  /*4b60*/  FFMA.FTZ R192, R171, UR10, -R170.reuse ;  /* 0x0000000aabc07c23 */ /* 0x100fe200080108aa */
[----:B------:R-:W-:Y:S01]  /*4b70*/  FSEL R171, R163, -INF , P4 ;  /* 0xff800000a3ab7808 */ /* 0x000fe20002000000 */
[--C-:B------:R-:W-:Y:S01]  /*4b80*/  FFMA.FTZ R193, R173, UR10, -R170.reuse ;  /* 0x0000000aadc17c23 */ /* 0x100fe200080108aa */
[----:B------:R-:W-:Y:S01]  /*4b90*/  FMNMX.FTZ R174, R164, R191, !PT ;  /* 0x000000bfa4ae7209 */ /* 0x000fe20007810000 */
[--C-:B------:R-:W-:Y:S01]  /*4ba0*/  FFMA.FTZ R194, R177, UR10, -R170.reuse ;  /* 0x0000000ab1c27c23 */ /* 0x100fe200080108aa */
[----:B------:R-:W-:Y:S01]  /*4bb0*/  ISETP.GT.AND P4, PT, R189, 0x21, PT ;  /* 0x00000021bd00780c */ /* 0x000fe20003f84270 */
[----:B------:R-:W-:Y:S01]  /*4bc0*/  MUFU.TANH R176, R176 ;  /* 0x000000b000b07308 */ /* 0x000fe20000002400 */
[----:B------:R-:W-:Y:S01]  /*4bd0*/  FMNMX.FTZ R191, R171, R174, !PT ;  /* 0x000000aeabbf7209 */ /* 0x000fe20007810000 */
[--C-:B------:R-:W-:Y:S01]  /*4be0*/  FFMA.FTZ R172, R207, UR10, -R170.reuse ;  /* 0x0000000acfac7c23 */ /* 0x100fe200080108aa */
[----:B------:R-:W-:Y:S01]  /*4bf0*/  ISETP.GT.AND P3, PT, R189, 0x28, PT ;  /* 0x00000028bd00780c */ /* 0x000fe20003f64270 */
[--C-:B------:R-:W-:Y:S01]  /*4c00*/  FFMA.FTZ R196, R157, UR10, -R170.reuse ;  /* 0x0000000a9dc47c23 */ /* 0x100fe200080108aa */
[----:B-1----:R-:W-:Y:S01]  /*4c10*/  FSEL R173, R167, -INF , P4 ;  /* 0xff800000a7ad7808 */ /* 0x002fe20002000000 */
[--C-:B------:R-:W-:Y:S01]  /*4c20*/  FFMA.FTZ R169, R169, UR10, -R170.reuse ;  /* 0x0000000aa9a97c23 */ /* 0x100fe200080108aa */
[----:B------:R-:W-:Y:S01]  /*4c30*/  FMNMX.FTZ R174, R166, R191, !PT ;  /* 0x000000bfa6ae7209 */ /* 0x000fe20007810000 */
[----:B------:R-:W1:Y:S01]  /*4c40*/  MUFU.TANH R178, R178 ;  /* 0x000000b200b27308 */ /* 0x000e620000002400 */
        /* <DEDUP_REMOVED lines=8> */
[----:B--2---:R-:W-:Y:S01]  /*4cd0*/  FSEL R175, R175, -INF , P4 ;  /* 0xff800000afaf7808 */ /* 0x004fe20002000000 */
[--C-:B------:R-:W-:Y:S01]  /*4ce0*/  FFMA.FTZ R20, R20, UR10, -R170.reuse ;  /* 0x0000000a14147c23 */ /* 0x100fe200080108aa */
[----:B------:R-:W-:Y:S01]  /*4cf0*/  ISETP.GT.AND P4, PT, R189, 0x31, PT ;  /* 0x00000031bd00780c */ /* 0x000fe20003f84270 */
[--C-:B------:R-:W-:Y:S01]  /*4d00*/  FFMA.FTZ R10, R10, UR10, -R170.reuse ;  /* 0x0000000a0a0a7c23 */ /* 0x100fe200080108aa */
[--C-:B------:R-:W-:Y:S01]  /*4d10*/  FFMA.FTZ R11, R11, UR10, -R170.reuse ;  /* 0x0000000a0b0b7c23 */ /* 0x100fe200080108aa */
[----:B------:R-:W-:-:S02]  /*4d20*/  FFMA.FTZ R13, R13, UR10, -R170 ;  /* 0x0000000a0d0d7c23 */ /* 0x000fc400080108aa */
[----:B------:R-:W-:Y:S01]  /*4d30*/  MUFU.TANH R179, R179 ;  /* 0x000000b300b37308 */ /* 0x000fe20000002400 */
[----:B-1----:R-:W-:Y:S02]  /*4d40*/  FSEL R178, R178, -INF , P4 ;  /* 0xff800000b2b27808 */ /* 0x002fe40002000000 */
[----:B------:R-:W-:-:S05]  /*4d50*/  ISETP.GT.AND P4, PT, R189, 0x39, PT ;  /* 0x00000039bd00780c */ /* 0x000fca0003f84270 */
[----:B------:R1:W-:Y:S08]  /*4d60*/  MUFU.EX2 R163, R192 ;  /* 0x000000c000a37308 */ /* 0x0003f00000000800 */
[----:B------:R-:W2:Y:S01]  /*4d70*/  MUFU.TANH R182, R182 ;  /* 0x000000b600b67308 */ /* 0x000ea20000002400 */
[----:B-1----:R-:W-:Y:S02]  /*4d80*/  FMNMX.FTZ R192, R168, R177, !PT ;  /* 0x000000b1a8c07209 */ /* 0x002fe40007810000 */
[----:B------:R-:W-:Y:S01]  /*4d90*/  FSEL R177, R176, -INF , P3 ;  /* 0xff800000b0b17808 */ /* 0x000fe20001800000 */
[----:B------:R-:W-:Y:S01]  /*4da0*/  FFMA.FTZ R176, R205, UR10, -R170 ;  /* 0x0000000acdb07c23 */ /* 0x000fe200080108aa */
[----:B------:R-:W-:-:S02]  /*4db0*/  FMNMX.FTZ R192, R175, R192, !PT ;  /* 0x000000c0afc07209 */ /* 0x000fc40007810000 */
[----:B------:R-:W-:Y:S01]  /*4dc0*/  ISETP.GT.AND P3, PT, R189, 0x38, PT ;  /* 0x00000038bd00780c */ /* 0x000fe20003f64270 */
[----:B------:R-:W1:Y:S01]  /*4dd0*/  MUFU.TANH R183, R183 ;  /* 0x000000b700b77308 */ /* 0x000e620000002400 */
[----:B------:R-:W-:Y:S02]  /*4de0*/  FMNMX.FTZ R191, R177, R192, !PT ;  /* 0x000000c0b1bf7209 */ /* 0x000fe40007810000 */
[----:B---3--:R-:W-:Y:S02]  /*4df0*/  FSEL R180, R180, -INF , P3 ;  /* 0xff800000b4b47808 */ /* 0x008fe40001800000 */
[----:B------:R-:W-:Y:S02]  /*4e00*/  FMNMX.FTZ R191, R178, R191, !PT ;  /* 0x000000bfb2bf7209 */ /* 0x000fe40007810000 */
[----:B------:R-:W-:Y:S01]  /*4e10*/  ISETP.GT.AND P3, PT, R189, 0x40, PT ;  /* 0x00000040bd00780c */ /* 0x000fe20003f64270 */
[----:B------:R-:W3:Y:S01]  /*4e20*/  MUFU.TANH R185, R185 ;  /* 0x000000b900b97308 */ /* 0x000ee20000002400 */
[----:B------:R-:W-:-:S02]  /*4e30*/  FMNMX.FTZ R192, R180, R191, !PT ;  /* 0x000000bfb4c07209 */ /* 0x000fc40007810000 */
[----:B--2---:R-:W-:Y:S02]  /*4e40*/  FSEL R182, R182, -INF , P3 ;  /* 0xff800000b6b67808 */ /* 0x004fe40001800000 */
[----:B------:R-:W-:-:S03]  /*4e50*/  ISETP.GT.AND P3, PT, R189, 0x48, PT ;  /* 0x00000048bd00780c */ /* 0x000fc60003f64270 */
[----:B------:R2:W-:Y:S08]  /*4e60*/  MUFU.EX2 R167, R193 ;  /* 0x000000c100a77308 */ /* 0x0005f00000000800 */
[----:B------:R-:W-:Y:S01]  /*4e70*/  MUFU.TANH R184, R184 ;  /* 0x000000b800b87308 */ /* 0x000fe20000002400 */
[----:B--2---:R-:W-:Y:S01]  /*4e80*/  FFMA.FTZ R193, R181, UR10, -R170 ;  /* 0x0000000ab5c17c23 */ /* 0x004fe200080108aa */
[----:B------:R-:W-:-:S02]  /*4e90*/  FSEL R181, R179, -INF , P4 ;  /* 0xff800000b3b57808 */ /* 0x000fc40002000000 */
[----:B------:R-:W-:Y:S02]  /*4ea0*/  ISETP.GT.AND P4, PT, R189, 0x41, PT ;  /* 0x00000041bd00780c */ /* 0x000fe40003f84270 */
[----:B------:R-:W-:Y:S02]  /*4eb0*/  FMNMX.FTZ R191, R181, R192, !PT ;  /* 0x000000c0b5bf7209 */ /* 0x000fe40007810000 */
[----:B------:R-:W2:Y:S01]  /*4ec0*/  MUFU.TANH R186, R186 ;  /* 0x000000ba00ba7308 */ /* 0x000ea20000002400 */
[----:B-1----:R-:W-:Y:S02]  /*4ed0*/  FSEL R183, R183, -INF , P4 ;  /* 0xff800000b7b77808 */ /* 0x002fe40002000000 */
[----:B------:R-:W-:Y:S02]  /*4ee0*/  FMNMX.FTZ R192, R182, R191, !PT ;  /* 0x000000bfb6c07209 */ /* 0x000fe40007810000 */
[----:B------:R-:W-:Y:S02]  /*4ef0*/  ISETP.GT.AND P4, PT, R189, 0x49, PT ;  /* 0x00000049bd00780c */ /* 0x000fe40003f84270 */
[----:B---3--:R-:W-:Y:S01]  /*4f00*/  FSEL R185, R185, -INF , P3 ;  /* 0xff800000b9b97808 */ /* 0x008fe20001800000 */
[----:B------:R-:W1:Y:S01]  /*4f10*/  MUFU.TANH R187, R187 ;  /* 0x000000bb00bb7308 */ /* 0x000e620000002400 */
[----:B------:R-:W-:-:S02]  /*4f20*/  FMNMX.FTZ R192, R183, R192, !PT ;  /* 0x000000c0b7c07209 */ /* 0x000fc40007810000 */
[----:B------:R-:W-:Y:S02]  /*4f30*/  ISETP.GT.AND P3, PT, R189, 0x50, PT ;  /* 0x00000050bd00780c */ /* 0x000fe40003f64270 */
[----:B------:R-:W-:-:S03]  /*4f40*/  FMNMX.FTZ R192, R185, R192, !PT ;  /* 0x000000c0b9c07209 */ /* 0x000fc60007810000 */
[----:B------:R-:W3:Y:S01]  /*4f50*/  MUFU.TANH R188, R188 ;  /* 0x000000bc00bc7308 */ /* 0x000ee20000002400 */
[----:B--2---:R-:W-:Y:S02]  /*4f60*/  FSEL R186, R186, -INF , P3 ;  /* 0xff800000baba7808 */ /* 0x004fe40001800000 */
[----:B------:R-:W-:-:S05]  /*4f70*/  ISETP.GT.AND P3, PT, R189, 0x58, PT ;  /* 0x00000058bd00780c */ /* 0x000fca0003f64270 */
[----:B------:R2:W-:Y:S08]  /*4f80*/  MUFU.EX2 R179, R193 ;  /* 0x000000c100b37308 */ /* 0x0005f00000000800 */
[----:B------:R-:W4:Y:S01]  /*4f90*/  MUFU.TANH R190, R190 ;  /* 0x000000be00be7308 */ /* 0x000f220000002400 */
[----:B--2---:R-:W-:Y:S01]  /*4fa0*/  FFMA.FTZ R193, R165, UR10, -R170 ;  /* 0x0000000aa5c17c23 */ /* 0x004fe200080108aa */
[----:B------:R-:W-:-:S02]  /*4fb0*/  FSEL R165, R184, -INF , P4 ;  /* 0xff800000b8a57808 */ /* 0x000fc40002000000 */
[----:B------:R-:W-:Y:S02]  /*4fc0*/  ISETP.GT.AND P4, PT, R189, 0x51, PT ;  /* 0x00000051bd00780c */ /* 0x000fe40003f84270 */
[----:B------:R-:W-:Y:S02]  /*4fd0*/  FMNMX.FTZ R191, R165, R192, !PT ;  /* 0x000000c0a5bf7209 */ /* 0x000fe40007810000 */
[----:B-1----:R-:W-:Y:S01]  /*4fe0*/  FSEL R187, R187, -INF , P4 ;  /* 0xff800000bbbb7808 */ /* 0x002fe20002000000 */
[----:B------:R1:W-:Y:S01]  /*4ff0*/  MUFU.EX2 R184, R193 ;  /* 0x000000c100b87308 */ /* 0x0003e20000000800 */
[----:B------:R-:W-:Y:S02]  /*5000*/  FMNMX.FTZ R192, R186, R191, !PT ;  /* 0x000000bfbac07209 */ /* 0x000fe40007810000 */
[----:B------:R-:W-:Y:S02]  /*5010*/  ISETP.GT.AND P4, PT, R189, 0x59, PT ;  /* 0x00000059bd00780c */ /* 0x000fe40003f84270 */
[----:B---3--:R-:W-:Y:S01]  /*5020*/  FSEL R191, R188, -INF , P3 ;  /* 0xff800000bcbf7808 */ /* 0x008fe20001800000 */
[--C-:B------:R-:W-:Y:S01]  /*5030*/  FFMA.FTZ R188, R152, UR10, -R170.reuse ;  /* 0x0000000a98bc7c23 */ /* 0x100fe200080108aa */
[----:B------:R-:W-:Y:S01]  /*5040*/  FMNMX.FTZ R192, R187, R192, !PT ;  /* 0x000000c0bbc07209 */ /* 0x000fe20007810000 */
[----:B------:R-:W-:Y:S01]  /*5050*/  MUFU.EX2 R172, R172 ;  /* 0x000000ac00ac7308 */ /* 0x000fe20000000800 */
[----:B----4-:R-:W-:Y:S01]  /*5060*/  FSEL R190, R190, -INF , P4 ;  /* 0xff800000bebe7808 */ /* 0x010fe20002000000 */
[----:B-1----:R-:W-:Y:S01]  /*5070*/  FFMA.FTZ R193, R5, UR10, -R170 ;  /* 0x0000000a05c17c23 */ /* 0x002fe200080108aa */
[----:B------:R-:W-:-:S04]  /*5080*/  FMNMX.FTZ R189, R191, R192, !PT ;  /* 0x000000c0bfbd7209 */ /* 0x000fc80007810000 */
[----:B------:R-:W-:Y:S01]  /*5090*/  FMNMX.FTZ R192, R190, R189, !PT ;  /* 0x000000bdbec07209 */ /* 0x000fe20007810000 */
[--C-:B------:R-:W-:Y:S01]  /*50a0*/  FFMA.FTZ R189, R12, UR10, -R170.reuse ;  /* 0x0000000a0cbd7c23 */ /* 0x100fe200080108aa */
[--C-:B------:R-:W-:Y:S01]  /*50b0*/  FFMA.FTZ R12, R9, UR10, -R170.reuse ;  /* 0x0000000a090c7c23 */ /* 0x100fe200080108aa */
[----:B------:R1:W-:Y:S02]  /*50c0*/  MUFU.EX2 R174, R194 ;  /* 0x000000c200ae7308 */ /* 0x0003e40000000800 */
[----:B------:R-:W2:Y:S06]  /*50d0*/  SHFL.BFLY PT, R195, R192, 0x2, 0x1f ;  /* 0x0c401f00c0c37f89 */ /* 0x000eac00000e0000 */
[----:B------:R-:W-:Y:S01]  /*50e0*/  MUFU.EX2 R176, R176 ;  /* 0x000000b000b07308 */ /* 0x000fe20000000800 */
[--C-:B-1----:R-:W-:Y:S01]  /*50f0*/  FFMA.FTZ R194, R159, UR10, -R170.reuse ;  /* 0x0000000a9fc27c23 */ /* 0x102fe200080108aa */
[----:B------:R-:W-:-:S06]  /*5100*/  FFMA.FTZ R159, R156, UR10, -R170 ;  /* 0x0000000a9c9f7c23 */ /* 0x000fcc00080108aa */
[----:B------:R-:W-:Y:S08]  /*5110*/  MUFU.EX2 R169, R169 ;  /* 0x000000a900a97308 */ /* 0x000ff00000000800 */
[----:B------:R-:W-:Y:S01]  /*5120*/  MUFU.EX2 R160, R160 ;  /* 0x000000a000a07308 */ /* 0x000fe20000000800 */
[----:B--2---:R-:W-:Y:S01]  /*5130*/  FMNMX.FTZ R195, R192, R195, !PT ;  /* 0x000000c3c0c37209 */ /* 0x004fe20007810000 */
[--C-:B------:R-:W-:Y:S01]  /*5140*/  FFMA.FTZ R192, R21, UR10, -R170.reuse ;  /* 0x0000000a15c07c23 */ /* 0x100fe200080108aa */
[----:B------:R-:W-:Y:S01]  /*5150*/  FFMA.FTZ R21, R154, UR10, -R170 ;  /* 0x0000000a9a157c23 */ /* 0x000fe200080108aa */
[----:B------:R-:W-:-:S02]  /*5160*/  FSEL R154, R4, RZ, P2 ;  /* 0x000000ff049a7208 */ /* 0x000fc40001000000 */
[----:B------:R-:W1:Y:S02]  /*5170*/  SHFL.BFLY PT, R152, R195, 0x1, 0x1f ;  /* 0x0c201f00c3987f89 */ /* 0x000e6400000e0000 */
[----:B------:R-:W-:Y:S01]  /*5180*/  MUFU.EX2 R153, R153 ;  /* 0x0000009900997308 */ /* 0x000fe20000000800 */
[----:B------:R-:W-:-:S04]  /*5190*/  FADD.FTZ R154, -R154, R7 ;  /* 0x000000079a9a7221 */ /* 0x000fc80000010100 */
[----:B------:R-:W-:-:S03]  /*51a0*/  FMUL.FTZ R7, R154, UR10 ;  /* 0x0000000a9a077c20 */ /* 0x000fc60008410000 */
[----:B------:R-:W-:Y:S08]  /*51b0*/  MUFU.EX2 R155, R155 ;  /* 0x0000009b009b7308 */ /* 0x000ff00000000800 */
[----:B------:R-:W2:Y:S01]  /*51c0*/  MUFU.EX2 R7, R7 ;  /* 0x0000000700077308 */ /* 0x000ea20000000800 */
[----:B-1----:R-:W-:-:S07]  /*51d0*/  FMNMX.FTZ R5, R195, R152, !PT ;  /* 0x00000098c3057209 */ /* 0x002fce0007810000 */
[----:B------:R-:W-:Y:S01]  /*51e0*/  MUFU.EX2 R188, R188 ;  /* 0x000000bc00bc7308 */ /* 0x000fe20000000800 */
[C---:B------:R-:W-:Y:S01]  /*51f0*/  FSETP.NEU.FTZ.AND P3, PT, R5.reuse, -INF , PT ;  /* 0xff8000000500780b */ /* 0x040fe20003f7d000 */
[----:B------:R-:W-:-:S03]  /*5200*/  FMUL.FTZ R152, R5, UR10 ;  /* 0x0000000a05987c20 */ /* 0x000fc60008410000 */
[----:B------:R-:W-:-:S03]  /*5210*/  FSEL R9, R5, RZ, P3 ;  /* 0x000000ff05097208 */ /* 0x000fc60001800000 */
[----:B------:R-:W-:Y:S01]  /*5220*/  MUFU.EX2 R20, R20 ;  /* 0x0000001400147308 */ /* 0x000fe20000000800 */
[----:B------:R-:W-:Y:S01]  /*5230*/  FSEL R152, R152, RZ, P3 ;  /* 0x000000ff98987208 */ /* 0x000fe20001800000 */
[----:B--2---:R-:W-:Y:S01]  /*5240*/  FFMA.FTZ R154, R7, R3, R172 ;  /* 0x00000003079a7223 */ /* 0x004fe200000100ac */
[-C--:B------:R-:W-:Y:S01]  /*5250*/  FMUL.FTZ R24, R24, R7.reuse ;  /* 0x0000000718187220 */ /* 0x080fe20000410000 */
[----:B------:R-:W-:Y:S01]  /*5260*/  FADD.FTZ R9, -R9, R8 ;  /* 0x0000000809097221 */ /* 0x000fe20000010100 */
[----:B------:R-:W-:Y:S01]  /*5270*/  FMUL.FTZ R25, R25, R7 ;  /* 0x0000000719197220 */ /* 0x000fe20000410000 */
[--C-:B------:R-:W-:Y:S01]  /*5280*/  FFMA.FTZ R15, R15, UR10, -R152.reuse ;  /* 0x0000000a0f0f7c23 */ /* 0x100fe20008010898 */
[--C-:B------:R-:W-:Y:S01]  /*5290*/  FFMA.FTZ R14, R14, UR10, -R152.reuse ;  /* 0x0000000a0e0e7c23 */ /* 0x100fe20008010898 */
[----:B------:R-:W-:Y:S01]  /*52a0*/  FMUL.FTZ R8, R9, UR10 ;  /* 0x0000000a09087c20 */ /* 0x000fe20008410000 */
[--C-:B------:R-:W-:Y:S01]  /*52b0*/  FFMA.FTZ R157, R203, UR10, -R152.reuse ;  /* 0x0000000acb9d7c23 */ /* 0x100fe20008010898 */
[----:B------:R-:W-:Y:S01]  /*52c0*/  FFMA.FTZ R198, R158, UR10, -R152 ;  /* 0x0000000a9ec67c23 */ /* 0x000fe20008010898 */
[----:B------:R-:W-:Y:S01]  /*52d0*/  FADD.FTZ R154, R163, R154 ;  /* 0x0000009aa39a7221 */ /* 0x000fe20000010000 */
[----:B------:R-:W-:Y:S01]  /*52e0*/  MUFU.EX2 R15, R15 ;  /* 0x0000000f000f7308 */ /* 0x000fe20000000800 */
[--C-:B------:R-:W-:Y:S01]  /*52f0*/  FFMA.FTZ R195, R162, UR10, -R152.reuse ;  /* 0x0000000aa2c37c23 */ /* 0x100fe20008010898 */
[----:B------:R-:W-:Y:S01]  /*5300*/  FFMA.FTZ R204, R161, UR10, -R152 ;  /* 0x0000000aa1cc7c23 */ /* 0x000fe20008010898 */
[----:B------:R-:W-:Y:S01]  /*5310*/  FADD.FTZ R3, R167, R154 ;  /* 0x0000009aa7037221 */ /* 0x000fe20000010000 */
[--C-:B------:R-:W-:Y:S01]  /*5320*/  FFMA.FTZ R161, R164, UR10, -R152.reuse ;  /* 0x0000000aa4a17c23 */ /* 0x100fe20008010898 */
[--C-:B------:R-:W-:Y:S01]  /*5330*/  FFMA.FTZ R206, R171, UR10, -R152.reuse ;  /* 0x0000000aabce7c23 */ /* 0x100fe20008010898 */
[--C-:B------:R-:W-:Y:S01]  /*5340*/  FFMA.FTZ R171, R166, UR10, -R152.reuse ;  /* 0x0000000aa6ab7c23 */ /* 0x100fe20008010898 */
[----:B------:R-:W-:Y:S01]  /*5350*/  FADD.FTZ R9, R174, R3 ;  /* 0x00000003ae097221 */ /* 0x000fe20000010000 */
[----:B------:R-:W1:Y:S01]  /*5360*/  MUFU.EX2 R8, R8 ;  /* 0x0000000800087308 */ /* 0x000e620000000800 */
[--C-:B------:R-:W-:Y:S01]  /*5370*/  FFMA.FTZ R208, R173, UR10, -R152.reuse ;  /* 0x0000000aadd07c23 */ /* 0x100fe20008010898 */
[--C-:B------:R-:W-:Y:S01]  /*5380*/  FFMA.FTZ R210, R175, UR10, -R152.reuse ;  /* 0x0000000aafd27c23 */ /* 0x100fe20008010898 */
[----:B------:R-:W-:Y:S01]  /*5390*/  FADD.FTZ R156, R176, R9 ;  /* 0x00000009b09c7221 */ /* 0x000fe20000010000 */
[--C-:B------:R-:W-:Y:S01]  /*53a0*/  FFMA.FTZ R173, R168, UR10, -R152.reuse ;  /* 0x0000000aa8ad7c23 */ /* 0x100fe20008010898 */
[----:B------:R-:W-:Y:S01]  /*53b0*/  FFMA.FTZ R175, R177, UR10, -R152 ;  /* 0x0000000ab1af7c23 */ /* 0x000fe20008010898 */
[----:B------:R-:W-:-:S02]  /*53c0*/  IMAD.U32 R177, RZ, RZ, UR26 ;  /* 0x0000001affb17e24 */ /* 0x000fc4000f8e00ff */
[----:B------:R-:W-:Y:S01]  /*53d0*/  FADD.FTZ R156, R179, R156 ;  /* 0x0000009cb39c7221 */ /* 0x000fe20000010000 */
[----:B------:R-:W2:Y:S01]  /*53e0*/  MUFU.EX2 R14, R14 ;  /* 0x0000000e000e7308 */ /* 0x000ea20000000800 */
[----:B------:R-:W-:Y:S01]  /*53f0*/  IADD3 R9, -R22, 0xb, RZ ;  /* 0x0000000b16097810 */ /* 0x000fe20007ffe1ff */
[----:B------:R-:W-:Y:S01]  /*5400*/  FFMA.FTZ R178, R178, UR10, -R152 ;  /* 0x0000000ab2b27c23 */ /* 0x000fe20008010898 */
[----:B------:R-:W-:Y:S01]  /*5410*/  FADD.FTZ R197, R169, R156 ;  /* 0x0000009ca9c57221 */ /* 0x000fe20000010000 */
[--C-:B------:R-:W-:Y:S01]  /*5420*/  FFMA.FTZ R181, R181, UR10, -R152.reuse ;  /* 0x0000000ab5b57c23 */ /* 0x100fe20008010898 */
[--C-:B------:R-:W-:Y:S01]  /*5430*/  FFMA.FTZ R183, R183, UR10, -R152.reuse ;  /* 0x0000000ab7b77c23 */ /* 0x100fe20008010898 */
[--C-:B------:R-:W-:Y:S01]  /*5440*/  FFMA.FTZ R186, R186, UR10, -R152.reuse ;  /* 0x0000000ababa7c23 */ /* 0x100fe20008010898 */
[----:B------:R-:W-:Y:S01]  /*5450*/  FADD.FTZ R199, R184, R197 ;  /* 0x000000c5b8c77221 */ /* 0x000fe20000010000 */
[----:B------:R-:W3:Y:S01]  /*5460*/  MUFU.EX2 R157, R157 ;  /* 0x0000009d009d7308 */ /* 0x000ee20000000800 */
[----:B-1----:R-:W-:Y:S01]  /*5470*/  FFMA.FTZ R3, R8, R0, R15 ;  /* 0x0000000008037223 */ /* 0x002fe2000001000f */
[--C-:B------:R-:W-:Y:S01]  /*5480*/  FFMA.FTZ R0, R180, UR10, -R152.reuse ;  /* 0x0000000ab4007c23 */ /* 0x100fe20008010898 */
[----:B------:R-:W-:Y:S01]  /*5490*/  FADD.FTZ R156, R160, R199 ;  /* 0x000000c7a09c7221 */ /* 0x000fe20000010000 */
[--C-:B------:R-:W-:Y:S01]  /*54a0*/  FFMA.FTZ R180, R182, UR10, -R152.reuse ;  /* 0x0000000ab6b47c23 */ /* 0x100fe20008010898 */
[--C-:B------:R-:W-:Y:S01]  /*54b0*/  FFMA.FTZ R182, R185, UR10, -R152.reuse ;  /* 0x0000000ab9b67c23 */ /* 0x100fe20008010898 */
[----:B------:R-:W-:Y:S01]  /*54c0*/  FFMA.FTZ R185, R165, UR10, -R152 ;  /* 0x0000000aa5b97c23 */ /* 0x000fe20008010898 */
[----:B------:R-:W-:Y:S01]  /*54d0*/  FADD.FTZ R156, R153, R156 ;  /* 0x0000009c999c7221 */ /* 0x000fe20000010000 */
[----:B------:R-:W1:Y:S01]  /*54e0*/  MUFU.EX2 R198, R198 ;  /* 0x000000c600c67308 */ /* 0x000e620000000800 */
[----:B--2---:R-:W-:Y:S01]  /*54f0*/  FADD.FTZ R154, R14, R3 ;  /* 0x000000030e9a7221 */ /* 0x004fe20000010000 */
[----:B------:R-:W-:Y:S01]  /*5500*/  FFMA.FTZ R187, R187, UR10, -R152 ;  /* 0x0000000abbbb7c23 */ /* 0x000fe20008010898 */
[----:B------:R-:W-:Y:S01]  /*5510*/  FADD.FTZ R199, R155, R156 ;  /* 0x0000009c9bc77221 */ /* 0x000fe20000010000 */
[--C-:B------:R-:W-:Y:S01]  /*5520*/  FFMA.FTZ R191, R191, UR10, -R152.reuse ;  /* 0x0000000abfbf7c23 */ /* 0x100fe20008010898 */
[----:B------:R-:W-:Y:S01]  /*5530*/  FFMA.FTZ R190, R190, UR10, -R152 ;  /* 0x0000000abebe7c23 */ /* 0x000fe20008010898 */
[----:B------:R-:W-:Y:S01]  /*5540*/  F2FP.F16.F32.PACK_AB R152, R163, R172 ;  /* 0x000000aca398723e */ /* 0x000fe200000000ff */
[----:B------:R-:W-:Y:S01]  /*5550*/  FADD.FTZ R199, R188, R199 ;  /* 0x000000c7bcc77221 */ /* 0x000fe20000010000 */
[----:B------:R-:W2:Y:S01]  /*5560*/  MUFU.EX2 R195, R195 ;  /* 0x000000c300c37308 */ /* 0x000ea20000000800 */
[----:B---3--:R-:W-:Y:S01]  /*5570*/  FADD.FTZ R3, R157, R154 ;  /* 0x0000009a9d037221 */ /* 0x008fe20000010000 */
[----:B------:R-:W-:Y:S01]  /*5580*/  F2FP.F16.F32.PACK_AB R160, R153, R160 ;  /* 0x000000a099a0723e */ /* 0x000fe200000000ff */
[----:B------:R-:W-:Y:S01]  /*5590*/  FADD.FTZ R156, R20, R199 ;  /* 0x000000c7149c7221 */ /* 0x000fe20000010000 */
[----:B------:R-:W-:Y:S01]  /*55a0*/  F2FP.F16.F32.PACK_AB R158, R184, R169 ;  /* 0x000000a9b89e723e */ /* 0x000fe200000000ff */
[-C--:B------:R-:W-:Y:S01]  /*55b0*/  FMUL.FTZ R28, R28, R7.reuse ;  /* 0x000000071c1c7220 */ /* 0x080fe20000410000 */
[-C--:B------:R-:W-:Y:S01]  /*55c0*/  FMUL.FTZ R29, R29, R7.reuse ;  /* 0x000000071d1d7220 */ /* 0x080fe20000410000 */
[----:B------:R-:W-:Y:S01]  /*55d0*/  FMUL.FTZ R32, R32, R7 ;  /* 0x0000000720207220 */ /* 0x000fe20000410000 */
[----:B------:R-:W3:Y:S01]  /*55e0*/  MUFU.EX2 R204, R204 ;  /* 0x000000cc00cc7308 */ /* 0x000ee20000000800 */
[----:B-1----:R-:W-:Y:S01]  /*55f0*/  FADD.FTZ R154, R198, R3 ;  /* 0x00000003c69a7221 */ /* 0x002fe20000010000 */
[----:B------:R-:W-:-:S02]  /*5600*/  @!P1 VIADD R3, R177, 0x22840 ;  /* 0x00022840b1039836 */ /* 0x000fc40000000000 */
[-C--:B------:R-:W-:Y:S01]  /*5610*/  FMUL.FTZ R33, R33, R7.reuse ;  /* 0x0000000721217220 */ /* 0x080fe20000410000 */
[-C--:B------:R-:W-:Y:S01]  /*5620*/  FMUL.FTZ R36, R36, R7.reuse ;  /* 0x0000000724247220 */ /* 0x080fe20000410000 */
[-C--:B------:R-:W-:Y:S01]  /*5630*/  FMUL.FTZ R37, R37, R7.reuse ;  /* 0x0000000725257220 */ /* 0x080fe20000410000 */
[-C--:B------:R-:W-:Y:S01]  /*5640*/  FMUL.FTZ R40, R40, R7.reuse ;  /* 0x0000000728287220 */ /* 0x080fe20000410000 */
[----:B------:R-:W-:Y:S01]  /*5650*/  @!P1 PRMT R3, RZ, 0x654, R3 ;  /* 0x00000654ff039816 */ /* 0x000fe20000000003 */
[----:B------:R-:W1:Y:S01]  /*5660*/  MUFU.EX2 R161, R161 ;  /* 0x000000a100a17308 */ /* 0x000e620000000800 */
[----:B--2---:R-:W-:Y:S01]  /*5670*/  FADD.FTZ R197, R195, R154 ;  /* 0x0000009ac3c57221 */ /* 0x004fe20000010000 */
[----:B------:R2:W-:Y:S06]  /*5680*/  BAR.ARV R9, 0x100 ;  /* 0x000400090000751d */ /* 0x0005ec0000002000 */
[----:B------:R-:W4:Y:S01]  /*5690*/  MUFU.EX2 R206, R206 ;  /* 0x000000ce00ce7308 */ /* 0x000f220000000800 */
[----:B---3--:R-:W-:Y:S01]  /*56a0*/  FADD.FTZ R154, R204, R197 ;  /* 0x000000c5cc9a7221 */ /* 0x008fe20000010000 */
[----:B------:R3:W-:Y:S01]  /*56b0*/  @!P1 SYNCS.ARRIVE.TRANS64.RED.A1T0 RZ, [R3+URZ], RZ ;  /* 0x000000ff03ff99a7 */ /* 0x0007e2000810043f */
        /* <DEDUP_REMOVED lines=68> */
[----:B------:R-:W-:Y:S01]  /*5b00*/  FMUL.FTZ R145, R145, R7 ;  /* 0x0000000791917220 */ /* 0x000fe20000410000 */
[----:B------:R-:W4:Y:S01]  /*5b10*/  MUFU.EX2 R178, R178 ;  /* 0x000000b200b27308 */ /* 0x000f220000000800 */
[----:B---3--:R-:W-:Y:S01]  /*5b20*/  FADD.FTZ R3, R175, R154 ;  /* 0x0000009aaf037221 */ /* 0x008fe20000010000 */
[----:B------:R-:W-:Y:S01]  /*5b30*/  F2FP.F16.F32.PACK_AB R154, R174, R167 ;  /* 0x000000a7ae9a723e */ /* 0x000fe200000000ff */
[-C--:B------:R-:W-:Y:S01]  /*5b40*/  FMUL.FTZ R148, R148, R7.reuse ;  /* 0x0000000794947220 */ /* 0x080fe20000410000 */
[----:B------:R-:W-:Y:S01]  /*5b50*/  FMUL.FTZ R149, R149, R7 ;  /* 0x0000000795957220 */ /* 0x000fe20000410000 */
        /* <DEDUP_REMOVED lines=12> */
[C---:B----4-:R-:W-:Y:S01]  /*5c20*/  FADD.FTZ R3, R178.reuse, R3 ;  /* 0x00000003b2037221 */ /* 0x050fe20000010000 */
[----:B------:R-:W-:Y:S01]  /*5c30*/  F2FP.F16.F32.PACK_AB R165, R178, R175 ;  /* 0x000000afb2a5723e */ /* 0x000fe200000000ff */
        /* <DEDUP_REMOVED lines=28> */
[-C--:B------:R-:W-:Y:S01]  /*5e00*/  FMUL.FTZ R83, R83, R8.reuse ;  /* 0x0000000853537220 */ /* 0x080fe20000410000 */
[----:B------:R-:W4:Y:S01]  /*5e10*/  MUFU.EX2 R180, R180 ;  /* 0x000000b400b47308 */ /* 0x000f220000000800 */
[----:B---3--:R-:W-:Y:S01]  /*5e20*/  FADD.FTZ R3, R181, R162 ;  /* 0x000000a2b5037221 */ /* 0x008fe20000010000 */
[----:B------:R-:W-:Y:S01]  /*5e30*/  F2FP.F16.F32.PACK_AB R162, R188, R155 ;  /* 0x0000009bbca2723e */ /* 0x000fe200000000ff */
[-C--:B------:R-:W-:Y:S01]  /*5e40*/  FMUL.FTZ R86, R86, R8.reuse ;  /* 0x0000000856567220 */ /* 0x080fe20000410000 */
[----:B------:R-:W-:Y:S01]  /*5e50*/  F2FP.F16.F32.PACK_AB R155, R198, R157 ;  /* 0x0000009dc69b723e */ /* 0x000fe200000000ff */
[----:B------:R-:W-:Y:S01]  /*5e60*/  FMUL.FTZ R87, R87, R8 ;  /* 0x0000000857577220 */ /* 0x000fe20000410000 */
[----:B------:R-:W-:Y:S01]  /*5e70*/  F2FP.F16.F32.PACK_AB R167, R181, R0 ;  /* 0x00000000b5a7723e */ /* 0x000fe200000000ff */
[----:B------:R-:W-:Y:S01]  /*5e80*/  FMUL.FTZ R90, R90, R8 ;  /* 0x000000085a5a7220 */ /* 0x000fe20000410000 */
[----:B------:R-:W3:Y:S01]  /*5e90*/  MUFU.EX2 R192, R192 ;  /* 0x000000c000c07308 */ /* 0x000ee20000000800 */
[----:B-1----:R-:W-:Y:S01]  /*5ea0*/  FADD.FTZ R163, R13, R164 ;  /* 0x000000a40da37221 */ /* 0x002fe20000010000 */
[----:B------:R-:W-:Y:S01]  /*5eb0*/  F2FP.F16.F32.PACK_AB R164, R189, R20 ;  /* 0x00000014bda4723e */ /* 0x000fe200000000ff */
        /* <DEDUP_REMOVED lines=18> */
[-C--:B------:R-:W-:Y:S01]  /*5fe0*/  FMUL.FTZ R114, R114, R8.reuse ;  /* 0x0000000872727220 */ /* 0x080fe20000410000 */
[-C--:B------:R-:W-:Y:S01]  /*5ff0*/  FMUL.FTZ R115, R115, R8.reuse ;  /* 0x0000000873737220 */ /* 0x080fe20000410000 */
[----:B------:R-:W-:Y:S01]  /*6000*/  FMUL.FTZ R118, R118, R8 ;  /* 0x0000000876767220 */ /* 0x000fe20000410000 */
[----:B------:R-:W3:Y:S01]  /*6010*/  MUFU.EX2 R182, R182 ;  /* 0x000000b600b67308 */ /* 0x000ee20000000800 */
[C---:B-1----:R-:W-:Y:S01]  /*6020*/  FADD.FTZ R3, R183.reuse, R20 ;  /* 0x00000014b7037221 */ /* 0x042fe20000010000 */
[----:B------:R-:W-:Y:S01]  /*6030*/  F2FP.F16.F32.PACK_AB R169, R183, R180 ;  /* 0x000000b4b7a9723e */ /* 0x000fe200000000ff */
[-C--:B------:R-:W-:Y:S01]  /*6040*/  FMUL.FTZ R119, R119, R8.reuse ;  /* 0x0000000877777220 */ /* 0x080fe20000410000 */
[-C--:B------:R-:W-:Y:S01]  /*6050*/  FMUL.FTZ R122, R122, R8.reuse ;  /* 0x000000087a7a7220 */ /* 0x080fe20000410000 */
[-C--:B------:R-:W-:Y:S01]  /*6060*/  FMUL.FTZ R123, R123, R8.reuse ;  /* 0x000000087b7b7220 */ /* 0x080fe20000410000 */
[-C--:B------:R-:W-:Y:S01]  /*6070*/  FMUL.FTZ R126, R126, R8.reuse ;  /* 0x000000087e7e7220 */ /* 0x080fe20000410000 */
[----:B------:R-:W-:Y:S01]  /*6080*/  FMUL.FTZ R127, R127, R8 ;  /* 0x000000087f7f7220 */ /* 0x000fe20000410000 */
[----:B------:R-:W1:Y:S01]  /*6090*/  MUFU.EX2 R185, R185 ;  /* 0x000000b900b97308 */ /* 0x000e620000000800 */
[----:B----4-:R-:W-:Y:S01]  /*60a0*/  FADD.FTZ R153, R21, R166 ;  /* 0x000000a615997221 */ /* 0x010fe20000010000 */
        /* <DEDUP_REMOVED lines=16> */
[----:B------:R-:W-:-:S06]  /*61b0*/  FMUL.FTZ R151, R151, R8 ;  /* 0x0000000897977220 */ /* 0x000fcc0000410000 */
[----:B------:R-:W1:Y:S01]  /*61c0*/  MUFU.EX2 R187, R187 ;  /* 0x000000bb00bb7308 */ /* 0x000e620000000800 */
[----:B----4-:R-:W-:-:S07]  /*61d0*/  FADD.FTZ R10, R186, R11 ;  /* 0x0000000bba0a7221 */ /* 0x010fce0000010000 */
[----:B------:R-:W4:Y:S01]  /*61e0*/  MUFU.EX2 R159, R159 ;  /* 0x0000009f009f7308 */ /* 0x000f220000000800 */
[C---:B---3--:R-:W-:Y:S01]  /*61f0*/  FADD.FTZ R20, R194.reuse, R153 ;  /* 0x00000099c2147221 */ /* 0x048fe20000010000 */
[----:B------:R-:W-:Y:S02]  /*6200*/  F2FP.F16.F32.PACK_AB R172, R194, R21 ;  /* 0x00000015c2ac723e */ /* 0x000fe400000000ff */
[----:B------:R-:W-:-:S04]  /*6210*/  F2FP.F16.F32.PACK_AB R153, R14, R15 ;  /* 0x0000000f0e99723e */ /* 0x000fc800000000ff */
[----:B------:R-:W3:Y:S01]  /*6220*/  MUFU.EX2 R191, R191 ;  /* 0x000000bf00bf7308 */ /* 0x000ee20000000800 */
[C---:B-1----:R-:W-:Y:S01]  /*6230*/  FADD.FTZ R10, R187.reuse, R10 ;  /* 0x0000000abb0a7221 */ /* 0x042fe20000010000 */
[----:B------:R-:W-:-:S06]  /*6240*/  F2FP.F16.F32.PACK_AB R173, R187, R186 ;  /* 0x000000babbad723e */ /* 0x000fcc00000000ff */
[----:B------:R-:W1:Y:S01]  /*6250*/  MUFU.EX2 R196, R196 ;  /* 0x000000c400c47308 */ /* 0x000e620000000800 */
[----:B----4-:R-:W-:-:S07]  /*6260*/  FADD.FTZ R3, R159, R20 ;  /* 0x000000149f037221 */ /* 0x010fce0000010000 */
[----:B------:R-:W4:Y:S01]  /*6270*/  MUFU.EX2 R190, R190 ;  /* 0x000000be00be7308 */ /* 0x000f220000000800 */
[----:B---3--:R-:W-:Y:S01]  /*6280*/  FADD.FTZ R11, R191, R10 ;  /* 0x0000000abf0b7221 */ /* 0x008fe20000010000 */
[C---:B-1----:R-:W-:Y:S01]  /*6290*/  F2FP.F16.F32.PACK_AB R174, R196.reuse, R159 ;  /* 0x0000009fc4ae723e */ /* 0x042fe200000000ff */
[----:B------:R-:W-:Y:S01]  /*62a0*/  FADD.FTZ R3, R196, R3 ;  /* 0x00000003c4037221 */ /* 0x000fe20000010000 */
[----:B------:R-:W-:Y:S02]  /*62b0*/  F2FP.F16.F32.PACK_AB R159, R206, R161 ;  /* 0x000000a1ce9f723e */ /* 0x000fe400000000ff */
[----:B------:R-:W-:Y:S02]  /*62c0*/  F2FP.F16.F32.PACK_AB R161, R208, R171 ;  /* 0x000000abd0a1723e */ /* 0x000fe400000000ff */
[----:B------:R-:W-:Y:S01]  /*62d0*/  F2FP.F16.F32.PACK_AB R171, R185, R182 ;  /* 0x000000b6b9ab723e */ /* 0x000fe200000000ff */
[C---:B----4-:R-:W-:Y:S01]  /*62e0*/  FADD.FTZ R0, R190.reuse, R11 ;  /* 0x0000000bbe007221 */ /* 0x050fe20000010000 */
[----:B------:R-:W-:Y:S01]  /*62f0*/  F2FP.F16.F32.PACK_AB R175, R190, R191 ;  /* 0x000000bfbeaf723e */ /* 0x000fe200000000ff */
[----:B--2---:R-:W-:Y:S06]  /*6300*/  @!P0 BRA `(.L_x_3562) ;  /* 0x0000000000048947 */ /* 0x004fec0003800000 */
[----:B------:R-:W-:Y:S01]  /*6310*/  BPT.TRAP 0x1 ;  /* 0x000000040000795c */ /* 0x000fe20000300000 */
.L_x_3562:
[----:B------:R1:W2:Y:S01]  /*6320*/  SYNCS.PHASECHK.TRANS64.TRYWAIT P2, [UR26+0x22850], R6 ;  /* 0x02285006ff0075a7 */ /* 0x0002a2000804015a */
[----:B------:R-:W-:Y:S05]  /*6330*/  @!P0 BRA `(.L_x_3563) ;  /* 0x0000000000048947 */ /* 0x000fea0003800000 */
[----:B------:R-:W-:Y:S01]  /*6340*/  BPT.TRAP 0x1 ;  /* 0x000000040000795c */ /* 0x000fe20000300000 */
.L_x_3563:
[----:B--2---:R-:W-:Y:S05]  /*6350*/  @P2 BRA `(.L_x_3564) ;  /* 0x0000000000082947 */ /* 0x004fea0003800000 */
[----:B------:R-:W2:Y:S02]  /*6360*/  SYNCS.PHASECHK.TRANS64.TRYWAIT P2, [UR26+0x22850], R6 ;  /* 0x02285006ff0075a7 */ /* 0x000ea4000804015a */
[----:B--2---:R-:W-:Y:S05]  /*6370*/  @!P2 BRA `(.L_x_3565) ;  /* 0x000000a80034a947 */ /* 0x004fea0003800000 */
.L_x_3564:
[----:B012---:R-:W-:Y:S01]  /*6380*/  VIADD R6, R22, 0x8 ;  /* 0x0000000816067836 */ /* 0x007fe20000000000 */
        /* <DEDUP_REMOVED lines=46> */
.L_x_3557:
[----:B------:R-:W-:-:S13]  /*6670*/  ISETP.LE.AND P2, PT, RZ, UR23, PT ;  /* 0x00000017ff007c0c */ /* 0x000fda000bf43270 */
[----:B------:R-:W-:Y:S05]  /*6680*/  @!P2 BRA `(.L_x_3567) ;  /* 0x0000002000c0a947 */ /* 0x000fea0003800000 */
[----:B------:R-:W-:Y:S01]  /*6690*/  IMAD.MOV.U32 R8, RZ, RZ, R5 ;  /* 0x000000ffff087224 */ /* 0x000fe200078e0005 */
[----:B------:R-:W-:Y:S01]  /*66a0*/  ULDC UR24, c[0x0][0x9d8] ;  /* 0x0002760000187ab9 */ /* 0x000fe20000000800 */
[----:B------:R-:W-:Y:S01]  /*66b0*/  IMAD.MOV.U32 R21, RZ, RZ, R4 ;  /* 0x000000ffff157224 */ /* 0x000fe200078e0004 */
[----:B------:R-:W-:-:S06]  /*66c0*/  ULDC UR22, c[0x0][0x988] ;  /* 0x0002620000167ab9 */ /* 0x000fcc0000000800 */
.L_x_3576:
[----:B------:R-:W-:-:S04]  /*66d0*/  UIADD3 UR37, UR37, 0x1, URZ ;  /* 0x0000000125257890 */ /* 0x000fc8000fffe03f */
[----:B------:R-:W-:-:S04]  /*66e0*/  UISETP.NE.AND UP0, UPT, UR37, 0x2, UPT ;  /* 0x000000022500788c */ /* 0x000fc8000bf05270 */
[----:B------:R-:W-:Y:S02]  /*66f0*/  USEL UR6, URZ, 0x1, UP0 ;  /* 0x000000013f067887 */ /* 0x000fe40008000000 */
[----:B------:R-:W-:Y:S02]  /*6700*/  USEL UR37, UR37, URZ, UP0 ;  /* 0x0000003f25257287 */ /* 0x000fe40008000000 */
[----:B------:R-:W-:Y:S01]  /*6710*/  ULOP3.LUT UR40, UR40, UR6, URZ, 0x3c, !UPT ;  /* 0x0000000628287292 */ /* 0x000fe2000f8e3c3f */
[----:B-1----:R-:W-:Y:S11]  /*6720*/  @!P0 BRA `(.L_x_3568) ;  /* 0x0000000000048947 */ /* 0x002ff60003800000 */
[----:B------:R-:W-:Y:S01]  /*6730*/  BPT.TRAP 0x1 ;  /* 0x000000040000795c */ /* 0x000fe20000300000 */
.L_x_3568:
[----:B------:R-:W1:Y:S01]  /*6740*/  S2UR UR7, SR_CgaCtaId ;  /* 0x00000000000779c3 */ /* 0x000e620000008800 */
[----:B------:R-:W-:Y:S01]  /*6750*/  UMOV UR6, 0x400 ;  /* 0x0000040000067882 */ /* 0x000fe20000000000 */
[----:B0-----:R-:W-:-:S05]  /*6760*/  IMAD.U32 R6, RZ, RZ, UR40 ;  /* 0x00000028ff067e24 */ /* 0x001fca000f8e00ff */
[----:B------:R-:W-:Y:S01]  /*6770*/  SHF.L.U32 R6, R6, 0x1f, RZ ;  /* 0x0000001f06067819 */ /* 0x000fe200000006ff */
[----:B-1----:R-:W-:-:S04]  /*6780*/  ULEA UR6, UR7, UR6, 0x18 ;  /* 0x0000000607067291 */ /* 0x002fc8000f8ec03f */
[----:B------:R-:W-:-:S09]  /*6790*/  ULEA UR25, UR37, UR6, 0x3 ;  /* 0x0000000625197291 */ /* 0x000fd2000f8e183f */
[----:B------:R0:W1:Y:S01]  /*67a0*/  SYNCS.PHASECHK.TRANS64.TRYWAIT P2, [UR25+0x22830], R6 ;  /* 0x02283006ff0075a7 */ /* 0x0000620008040159 */
[----:B------:R-:W-:Y:S05]  /*67b0*/  @!P0 BRA `(.L_x_3569) ;  /* 0x0000000000048947 */ /* 0x000fea0003800000 */
[----:B------:R-:W-:Y:S01]  /*67c0*/  BPT.TRAP 0x1 ;  /* 0x000000040000795c */ /* 0x000fe20000300000 */
.L_x_3569:
[----:B-1----:R-:W-:Y:S05]  /*67d0*/  @P2 BRA `(.L_x_3570) ;  /* 0x0000000000082947 */ /* 0x002fea0003800000 */
[----:B------:R-:W1:Y:S02]  /*67e0*/  SYNCS.PHASECHK.TRANS64.TRYWAIT P2, [UR25+0x22830], R6 ;  /* 0x02283006ff0075a7 */ /* 0x000e640008040159 */
[----:B-1----:R-:W-:Y:S05]  /*67f0*/  @!P2 BRA `(.L_x_3571) ;  /* 0x000000a40028a947 */ /* 0x002fea0003800000 */
.L_x_3570:
        /* <DEDUP_REMOVED lines=77> */
[----:B------:R-:W-:-:S06]  /*6cd0*/  IMAD.U32 R197, RZ, RZ, UR25 ;  /* 0x00000019ffc57e24 */ /* 0x000fcc000f8e00ff */
        /* <DEDUP_REMOVED lines=39> */
[----:B---3--:R-:W-:Y:S01]  /*6f50*/  FMNMX.FTZ R4, R184, R163, !PT ;  /* 0x000000a3b8047209 */ /* 0x008fe20007810000 */
[----:B------:R-:W-:-:S04]  /*6f60*/  FMUL.FTZ R163, R183, UR24 ;  /* 0x00000018b7a37c20 */ /* 0x000fc80008410000 */
        /* <DEDUP_REMOVED lines=14> */
[C---:B------:R-:W-:Y:S01]  /*7050*/  FADD.FTZ R21, -R4.reuse, R21 ;  /* 0x0000001504157221 */ /* 0x040fe20000010100 */
[----:B------:R-:W-:Y:S01]  /*7060*/  FMUL.FTZ R186, R4, UR10 ;  /* 0x0000000a04ba7c20 */ /* 0x000fe20008410000 */
[----:B------:R-:W0:Y:S02]  /*7070*/  MUFU.TANH R153, R153 ;  /* 0x0000009900997308 */ /* 0x000e240000002400 */
[----:B------:R-:W-:Y:S01]  /*7080*/  FMUL.FTZ R172, R21, UR10 ;  /* 0x0000000a15ac7c20 */ /* 0x000fe20008410000 */
        /* <DEDUP_REMOVED lines=9> */
[----:B-----5:R-:W-:Y:S01]  /*7120*/  FMNMX.FTZ R174, R12, R5, !PT ;  /* 0x000000050cae7209 */ /* 0x020fe20007810000 */
[--C-:B------:R-:W-:Y:S01]  /*7130*/  FFMA.FTZ R188, R192, UR10, -R186.reuse ;  /* 0x0000000ac0bc7c23 */ /* 0x100fe200080108ba */
[--C-:B------:R-:W-:Y:S01]  /*7140*/  FFMA.FTZ R192, R184, UR10, -R186.reuse ;  /* 0x0000000ab8c07c23 */ /* 0x100fe200080108ba */
[--C-:B------:R-:W-:Y:S01]  /*7150*/  FFMA.FTZ R157, R157, UR10, -R186.reuse ;  /* 0x0000000a9d9d7c23 */ /* 0x100fe200080108ba */
[----:B---3--:R-:W-:Y:S01]  /*7160*/  FMNMX.FTZ R5, R13, R174, !PT ;  /* 0x000000ae0d057209 */ /* 0x008fe20007810000 */
        /* <DEDUP_REMOVED lines=14> */
[--C-:B------:R-:W-:Y:S01]  /*7250*/  FFMA.FTZ R194, R215, UR10, -R186.reuse ;  /* 0x0000000ad7c27c23 */ /* 0x100fe200080108ba */
[----:B0-----:R-:W-:Y:S01]  /*7260*/  FMNMX.FTZ R5, R153, R154, !PT ;  /* 0x0000009a99057209 */ /* 0x001fe20007810000 */
[----:B------:R-:W0:Y:S01]  /*7270*/  MUFU.TANH R161, R161 ;  /* 0x000000a100a17308 */ /* 0x000e220000002400 */
[----:B------:R-:W-:-:S02]  /*7280*/  FFMA.FTZ R189, R189, UR10, -R186 ;  /* 0x0000000abdbd7c23 */ /* 0x000fc400080108ba */
        /* <DEDUP_REMOVED lines=35> */
[----:B------:R2:W5:Y:S01]  /*74c0*/  MUFU.EX2 R174, R175 ;  /* 0x000000af00ae7308 */ /* 0x0005620000000800 */
[--C-:B---3--:R-:W-:Y:S01]  /*74d0*/  FFMA.FTZ R173, R204, UR10, -R186.reuse ;  /* 0x0000000accad7c23 */ /* 0x108fe200080108ba */
[----:B0-----:R-:W-:Y:S01]  /*74e0*/  FFMA.FTZ R3, R172, R3, R21 ;  /* 0x00000003ac037223 */ /* 0x001fe20000010015 */
[-C--:B------:R-:W-:Y:S01]  /*74f0*/  FMUL.FTZ R37, R37, R172.reuse ;  /* 0x000000ac25257220 */ /* 0x080fe20000410000 */
[-C--:B------:R-:W-:Y:S01]  /*7500*/  FMUL.FTZ R40, R40, R172.reuse ;  /* 0x000000ac28287220 */ /* 0x080fe20000410000 */
[-C--:B------:R-:W-:Y:S01]  /*7510*/  FMUL.FTZ R41, R41, R172.reuse ;  /* 0x000000ac29297220 */ /* 0x080fe20000410000 */
[-C--:B------:R-:W-:Y:S01]  /*7520*/  FMUL.FTZ R44, R44, R172.reuse ;  /* 0x000000ac2c2c7220 */ /* 0x080fe20000410000 */
[-C--:B------:R-:W-:Y:S01]  /*7530*/  FMUL.FTZ R45, R45, R172.reuse ;  /* 0x000000ac2d2d7220 */ /* 0x080fe20000410000 */
[----:B------:R0:W-:Y:S01]  /*7540*/  MUFU.EX2 R154, R177 ;  /* 0x000000b1009a7308 */ /* 0x0001e20000000800 */
[--C-:B--2---:R-:W-:Y:S01]  /*7550*/  FFMA.FTZ R175, R205, UR10, -R186.reuse ;  /* 0x0000000acdaf7c23 */ /* 0x104fe200080108ba */
[----:B----4-:R-:W-:Y:S01]  /*7560*/  FADD.FTZ R3, R152, R3 ;  /* 0x0000000398037221 */ /* 0x010fe20000010000 */
[-C--:B------:R-:W-:Y:S01]  /*7570*/  FMUL.FTZ R48, R48, R172.reuse ;  /* 0x000000ac30307220 */ /* 0x080fe20000410000 */
[-C--:B------:R-:W-:Y:S01]  /*7580*/  FMUL.FTZ R49, R49, R172.reuse ;  /* 0x000000ac31317220 */ /* 0x080fe20000410000 */
[----:B------:R-:W-:Y:S01]  /*7590*/  FMUL.FTZ R52, R52, R172 ;  /* 0x000000ac34347220 */ /* 0x000fe20000410000 */
[----:B-1----:R-:W-:Y:S01]  /*75a0*/  FMNMX.FTZ R191, R5, R190, !PT ;  /* 0x000000be05bf7209 */ /* 0x002fe20007810000 */
[--C-:B------:R-:W-:Y:S01]  /*75b0*/  FFMA.FTZ R190, R214, UR10, -R186.reuse ;  /* 0x0000000ad6be7c23 */ /* 0x100fe200080108ba */
[----:B------:R-:W-:Y:S01]  /*75c0*/  MUFU.EX2 R155, R155 ;  /* 0x0000009b009b7308 */ /* 0x000fe20000000800 */
[----:B0-----:R-:W-:Y:S01]  /*75d0*/  FFMA.FTZ R177, R207, UR10, -R186 ;  /* 0x0000000acfb17c23 */ /* 0x001fe200080108ba */
        /* <DEDUP_REMOVED lines=29> */
[-C--:B------:R-:W-:Y:S01]  /*77b0*/  FMUL.FTZ R101, R101, R172.reuse ;  /* 0x000000ac65657220 */ /* 0x080fe20000410000 */
[C---:B------:R-:W-:Y:S01]  /*77c0*/  FADD.FTZ R184, -R5.reuse, R8 ;  /* 0x0000000805b87221 */ /* 0x040fe20000010100 */
[----:B------:R-:W-:Y:S01]  /*77d0*/  FMUL.FTZ R186, R5, UR10 ;  /* 0x0000000a05ba7c20 */ /* 0x000fe20008410000 */
[----:B------:R0:W-:Y:S01]  /*77e0*/  MUFU.EX2 R8, R192 ;  /* 0x000000c000087308 */ /* 0x0001e20000000800 */
[----:B------:R-:W-:Y:S01]  /*77f0*/  FMUL.FTZ R104, R104, R172 ;  /* 0x000000ac68687220 */ /* 0x000fe20000410000 */
[----:B------:R-:W-:Y:S01]  /*7800*/  FMUL.FTZ R191, R184, UR10 ;  /* 0x0000000ab8bf7c20 */ /* 0x000fe20008410000 */
[--C-:B------:R-:W-:Y:S01]  /*7810*/  FFMA.FTZ R184, R7, UR10, -R186.reuse ;  /* 0x0000000a07b87c23 */ /* 0x100fe200080108ba */
[--C-:B------:R-:W-:Y:S01]  /*7820*/  FFMA.FTZ R7, R9, UR10, -R186.reuse ;  /* 0x0000000a09077c23 */ /* 0x100fe200080108ba */
[----:B------:R-:W-:Y:S01]  /*7830*/  IADD3 R9, -R22, 0xb, RZ ;  /* 0x0000000b16097810 */ /* 0x000fe20007ffe1ff */
[--C-:B------:R-:W-:Y:S01]  /*7840*/  FFMA.FTZ R10, R10, UR10, -R186.reuse ;  /* 0x0000000a0a0a7c23 */ /* 0x100fe200080108ba */
[--C-:B------:R-:W-:Y:S01]  /*7850*/  FFMA.FTZ R11, R11, UR10, -R186.reuse ;  /* 0x0000000a0b0b7c23 */ /* 0x100fe200080108ba */
[----:B------:R-:W-:Y:S01]  /*7860*/  MUFU.EX2 R191, R191 ;  /* 0x000000bf00bf7308 */ /* 0x000fe20000000800 */
[----:B0-----:R-:W-:Y:S01]  /*7870*/  FFMA.FTZ R192, R156, UR10, -R186 ;  /* 0x0000000a9cc07c23 */ /* 0x001fe200080108ba */
[----:B------:R-:W-:-:S02]  /*7880*/  @!P1 VIADD R156, R197, 0x22840 ;  /* 0x00022840c59c9836 */ /* 0x000fc40000000000 */
[--C-:B------:R-:W-:Y:S01]  /*7890*/  FFMA.FTZ R12, R12, UR10, -R186.reuse ;  /* 0x0000000a0c0c7c23 */ /* 0x100fe200080108ba */
[--C-:B------:R-:W-:Y:S01]  /*78a0*/  FFMA.FTZ R13, R13, UR10, -R186.reuse ;  /* 0x0000000a0d0d7c23 */ /* 0x100fe200080108ba */
[--C-:B------:R-:W-:Y:S01]  /*78b0*/  FFMA.FTZ R168, R168, UR10, -R186.reuse ;  /* 0x0000000aa8a87c23 */ /* 0x100fe200080108ba */
[----:B------:R-:W-:Y:S01]  /*78c0*/  FFMA.FTZ R196, R161, UR10, -R186 ;  /* 0x0000000aa1c47c23 */ /* 0x000fe200080108ba */
[----:B------:R-:W-:Y:S01]  /*78d0*/  @!P1 PRMT R156, RZ, 0x654, R156 ;  /* 0x00000654ff9c9816 */ /* 0x000fe2000000009c */
[----:B------:R-:W0:Y:S01]  /*78e0*/  MUFU.EX2 R184, R184 ;  /* 0x000000b800b87308 */ /* 0x000e220000000800 */
        /* <DEDUP_REMOVED lines=10> */
[----:B------:R-:W-:Y:S01]  /*7990*/  MUFU.EX2 R10, R10 ;  /* 0x0000000a000a7308 */ /* 0x000fe20000000800 */
[----:B0-----:R-:W-:Y:S01]  /*79a0*/  FFMA.FTZ R0, R191, R0, R184 ;  /* 0x00000000bf007223 */ /* 0x001fe200000100b8 */
[----:B------:R-:W-:Y:S01]  /*79b0*/  FFMA.FTZ R195, R162, UR10, -R186 ;  /* 0x0000000aa2c37c23 */ /* 0x000fe200080108ba */
[----:B------:R-:W-:Y:S01]  /*79c0*/  FADD.FTZ R3, R155, R156 ;  /* 0x0000009c9b037221 */ /* 0x000fe20000010000 */
[--C-:B------:R-:W-:Y:S01]  /*79d0*/  FFMA.FTZ R198, R163, UR10, -R186.reuse ;  /* 0x0000000aa3c67c23 */ /* 0x100fe200080108ba */
[--C-:B------:R-:W-:Y:S01]  /*79e0*/  FFMA.FTZ R199, R164, UR10, -R186.reuse ;  /* 0x0000000aa4c77c23 */ /* 0x100fe200080108ba */
[--C-:B------:R-:W-:Y:S01]  /*79f0*/  FFMA.FTZ R204, R165, UR10, -R186.reuse ;  /* 0x0000000aa5cc7c23 */ /* 0x100fe200080108ba */
[----:B------:R-:W-:Y:S01]  /*7a00*/  FADD.FTZ R156, R154, R3 ;  /* 0x000000039a9c7221 */ /* 0x000fe20000010000 */
[----:B------:R-:W-:Y:S01]  /*7a10*/  MUFU.EX2 R11, R11 ;  /* 0x0000000b000b7308 */ /* 0x000fe20000000800 */
[--C-:B------:R-:W-:Y:S01]  /*7a20*/  FFMA.FTZ R203, R166, UR10, -R186.reuse ;  /* 0x0000000aa6cb7c23 */ /* 0x100fe200080108ba */
[--C-:B------:R-:W-:Y:S01]  /*7a30*/  FFMA.FTZ R169, R169, UR10, -R186.reuse ;  /* 0x0000000aa9a97c23 */ /* 0x100fe200080108ba */
[--C-:B------:R-:W-:Y:S01]  /*7a40*/  FFMA.FTZ R161, R170, UR10, -R186.reuse ;  /* 0x0000000aaaa17c23 */ /* 0x100fe200080108ba */
[----:B------:R-:W-:Y:S01]  /*7a50*/  FFMA.FTZ R171, R171, UR10, -R186 ;  /* 0x0000000aabab7c23 */ /* 0x000fe200080108ba */
[----:B------:R-:W-:Y:S01]  /*7a60*/  FADD.FTZ R3, R157, R156 ;  /* 0x0000009c9d037221 */ /* 0x000fe20000010000 */
[-C--:B------:R-:W-:Y:S01]  /*7a70*/  FMUL.FTZ R105, R105, R172.reuse ;  /* 0x000000ac69697220 */ /* 0x080fe20000410000 */
        /* <DEDUP_REMOVED lines=17> */
[----:B------:R2:W3:Y:S01]  /*7b90*/  MUFU.EX2 R176, R206 ;  /* 0x000000ce00b07308 */ /* 0x0004e20000000800 */
        /* <DEDUP_REMOVED lines=8> */
[----:B--2---:R-:W-:Y:S01]  /*7c20*/  FFMA.FTZ R206, R167, UR10, -R186 ;  /* 0x0000000aa7ce7c23 */ /* 0x004fe200080108ba */
[-C--:B------:R-:W-:Y:S01]  /*7c30*/  FMUL.FTZ R145, R145, R172.reuse ;  /* 0x000000ac91917220 */ /* 0x080fe20000410000 */
[-C--:B------:R-:W-:Y:S01]  /*7c40*/  FMUL.FTZ R148, R148, R172.reuse ;  /* 0x000000ac94947220 */ /* 0x080fe20000410000 */
[----:B------:R-:W-:Y:S01]  /*7c50*/  FMUL.FTZ R149, R149, R172 ;  /* 0x000000ac95957220 */ /* 0x000fe20000410000 */
[----:B------:R-:W-:Y:S01]  /*7c60*/  F2FP.F16.F32.PACK_AB R172, R152, R21 ;  /* 0x0000001598ac723e */ /* 0x000fe200000000ff */
[-C--:B------:R-:W-:Y:S01]  /*7c70*/  FMUL.FTZ R26, R26, R191.reuse ;  /* 0x000000bf1a1a7220 */ /* 0x080fe20000410000 */
[----:B------:R-:W-:Y:S01]  /*7c80*/  F2FP.F16.F32.PACK_AB R174, R155, R174 ;  /* 0x000000ae9bae723e */ /* 0x000fe200000000ff */
[----:B------:R0:W-:Y:S01]  /*7c90*/  MUFU.EX2 R186, R168 ;  /* 0x000000a800ba7308 */ /* 0x0001e20000000800 */
[----:B---3--:R-:W-:Y:S01]  /*7ca0*/  FADD.FTZ R156, R176, R3 ;  /* 0x00000003b09c7221 */ /* 0x008fe20000010000 */
[----:B------:R-:W-:Y:S01]  /*7cb0*/  F2FP.F16.F32.PACK_AB R170, R173, R158 ;  /* 0x0000009eadaa723e */ /* 0x000fe200000000ff */
[-C--:B------:R-:W-:Y:S01]  /*7cc0*/  FMUL.FTZ R27, R27, R191.reuse ;  /* 0x000000bf1b1b7220 */ /* 0x080fe20000410000 */
[----:B------:R-:W-:Y:S01]  /*7cd0*/  F2FP.F16.F32.PACK_AB R173, R7, R184 ;  /* 0x000000b807ad723e */ /* 0x000fe200000000ff */
[----:B------:R-:W-:Y:S01]  /*7ce0*/  FMUL.FTZ R30, R30, R191 ;  /* 0x000000bf1e1e7220 */ /* 0x000fe20000410000 */
[----:B------:R-:W-:Y:S01]  /*7cf0*/  F2FP.F16.F32.PACK_AB R164, R176, R175 ;  /* 0x000000afb0a4723e */ /* 0x000fe200000000ff */
[-C--:B------:R-:W-:Y:S01]  /*7d00*/  FMUL.FTZ R31, R31, R191.reuse ;  /* 0x000000bf1f1f7220 */ /* 0x080fe20000410000 */
[----:B------:R-:W2:Y:S01]  /*7d10*/  MUFU.EX2 R177, R177 ;  /* 0x000000b100b17308 */ /* 0x000ea20000000800 */
[----:B0-----:R-:W-:Y:S01]  /*7d20*/  F2FP.F16.F32.PACK_AB R168, R157, R154 ;  /* 0x0000009a9da8723e */ /* 0x001fe200000000ff */
[----:B------:R-:W-:Y:S01]  /*7d30*/  FADD.FTZ R157, R7, R0 ;  /* 0x00000000079d7221 */ /* 0x000fe20000010000 */
[-C--:B------:R-:W-:Y:S01]  /*7d40*/  FMUL.FTZ R34, R34, R191.reuse ;  /* 0x000000bf22227220 */ /* 0x080fe20000410000 */
[-C--:B------:R-:W-:Y:S01]  /*7d50*/  FMUL.FTZ R35, R35, R191.reuse ;  /* 0x000000bf23237220 */ /* 0x080fe20000410000 */
[-C--:B------:R-:W-:Y:S01]  /*7d60*/  FMUL.FTZ R38, R38, R191.reuse ;  /* 0x000000bf26267220 */ /* 0x080fe20000410000 */
[----:B------:R-:W-:Y:S01]  /*7d70*/  FADD.FTZ R0, R10, R157 ;  /* 0x0000009d0a007221 */ /* 0x000fe20000010000 */
[-C--:B------:R-:W-:Y:S01]  /*7d80*/  FMUL.FTZ R39, R39, R191.reuse ;  /* 0x000000bf27277220 */ /* 0x080fe20000410000 */
[----:B------:R-:W0:Y:S01]  /*7d90*/  MUFU.EX2 R14, R14 ;  /* 0x0000000e000e7308 */ /* 0x000e220000000800 */
[-C--:B------:R-:W-:Y:S01]  /*7da0*/  FMUL.FTZ R42, R42, R191.reuse ;  /* 0x000000bf2a2a7220 */ /* 0x080fe20000410000 */
[----:B------:R-:W-:Y:S01]  /*7db0*/  FADD.FTZ R157, R11, R0 ;  /* 0x000000000b9d7221 */ /* 0x000fe20000010000 */
[-C--:B------:R-:W-:Y:S01]  /*7dc0*/  FMUL.FTZ R43, R43, R191.reuse ;  /* 0x000000bf2b2b7220 */ /* 0x080fe20000410000 */
[-C--:B------:R-:W-:Y:S01]  /*7dd0*/  FMUL.FTZ R46, R46, R191.reuse ;  /* 0x000000bf2e2e7220 */ /* 0x080fe20000410000 */
[-C--:B------:R-:W-:Y:S01]  /*7de0*/  FMUL.FTZ R47, R47, R191.reuse ;  /* 0x000000bf2f2f7220 */ /* 0x080fe20000410000 */
[----:B------:R-:W-:Y:S01]  /*7df0*/  FADD.FTZ R0, R12, R157 ;  /* 0x0000009d0c007221 */ /* 0x000fe20000010000 */
[-C--:B------:R-:W-:Y:S01]  /*7e00*/  FMUL.FTZ R50, R50, R191.reuse ;  /* 0x000000bf32327220 */ /* 0x080fe20000410000 */
        /* <DEDUP_REMOVED lines=42> */
[-C--:B------:R-:W-:Y:S01]  /*80b0*/  FMUL.FTZ R107, R107, R191.reuse ;  /* 0x000000bf6b6b7220 */ /* 0x080fe20000410000 */
[-C--:B------:R-:W-:Y:S01]  /*80c0*/  FMUL.FTZ R110, R110, R191.reuse ;  /* 0x000000bf6e6e7220 */ /* 0x080fe20000410000 */
[-C--:B------:R-:W-:Y:S01]  /*80d0*/  FMUL.FTZ R111, R111, R191.reuse ;  /* 0x000000bf6f6f7220 */ /* 0x080fe20000410000 */
[-C--:B------:R-:W-:Y:S01]  /*80e0*/  FMUL.FTZ R114, R114, R191.reuse ;  /* 0x000000bf72727220 */ /* 0x080fe20000410000 */
[-C--:B------:R-:W-:Y:S01]  /*80f0*/  FMUL.FTZ R115, R115, R191.reuse ;  /* 0x000000bf73737220 */ /* 0x080fe20000410000 */
[----:B------:R-:W-:Y:S01]  /*8100*/  FMUL.FTZ R118, R118, R191 ;  /* 0x000000bf76767220 */ /* 0x000fe20000410000 */
        /* <DEDUP_REMOVED lines=26> */
[----:B------:R-:W-:Y:S01]  /*82b0*/  FMUL.FTZ R151, R151, R191 ;  /* 0x000000bf97977220 */ /* 0x000fe20000410000 */
[----:B------:R-:W-:-:S05]  /*82c0*/  F2FP.F16.F32.PACK_AB R175, R11, R10 ;  /* 0x0000000a0baf723e */ /* 0x000fca00000000ff */
[----:B------:R-:W2:Y:S01]  /*82d0*/  MUFU.EX2 R183, R183 ;  /* 0x000000b700b77308 */ /* 0x000ea20000000800 */
[C---:B0-----:R-:W-:Y:S01]  /*82e0*/  FADD.FTZ R156, R182.reuse, R3 ;  /* 0x00000003b69c7221 */ /* 0x041fe20000010000 */
[----:B------:R-:W-:-:S06]  /*82f0*/  F2FP.F16.F32.PACK_AB R162, R182, R181 ;  /* 0x000000b5b6a2723e */ /* 0x000fcc00000000ff */
[----:B------:R-:W0:Y:S01]  /*8300*/  MUFU.EX2 R193, R193 ;  /* 0x000000c100c17308 */ /* 0x000e220000000800 */
[C---:B---3--:R-:W-:Y:S01]  /*8310*/  FADD.FTZ R0, R159.reuse, R0 ;  /* 0x000000009f007221 */ /* 0x048fe20000010000 */
[----:B------:R-:W-:-:S06]  /*8320*/  F2FP.F16.F32.PACK_AB R167, R159, R192 ;  /* 0x000000c09fa7723e */ /* 0x000fcc00000000ff */
[----:B------:R-:W3:Y:S01]  /*8330*/  MUFU.EX2 R190, R190 ;  /* 0x000000be00be7308 */ /* 0x000ee20000000800 */
[----:B--2---:R-:W-:-:S07]  /*8340*/  FADD.FTZ R3, R183, R156 ;  /* 0x0000009cb7037221 */ /* 0x004fce0000010000 */
[----:B------:R-:W2:Y:S01]  /*8350*/  MUFU.EX2 R196, R196 ;  /* 0x000000c400c47308 */ /* 0x000ea20000000800 */
[----:B0-----:R-:W-:-:S07]  /*8360*/  FADD.FTZ R157, R193, R0 ;  /* 0x00000000c19d7221 */ /* 0x001fce0000010000 */
[----:B------:R-:W0:Y:S01]  /*8370*/  MUFU.EX2 R185, R185 ;  /* 0x000000b900b97308 */ /* 0x000e220000000800 */
[----:B---3--:R-:W-:-:S07]  /*8380*/  FADD.FTZ R156, R190, R3 ;  /* 0x00000003be9c7221 */ /* 0x008fce0000010000 */
[----:B------:R-:W3:Y:S01]  /*8390*/  MUFU.EX2 R195, R195 ;  /* 0x000000c300c37308 */ /* 0x000ee20000000800 */
[----:B--2---:R-:W-:-:S07]  /*83a0*/  FADD.FTZ R0, R196, R157 ;  /* 0x0000009dc4007221 */ /* 0x004fce0000010000 */
[----:B------:R-:W2:Y:S01]  /*83b0*/  MUFU.EX2 R194, R194 ;  /* 0x000000c200c27308 */ /* 0x000ea20000000800 */
[----:B0-----:R-:W-:Y:S01]  /*83c0*/  FADD.FTZ R3, R185, R156 ;  /* 0x0000009cb9037221 */ /* 0x001fe20000010000 */
[----:B------:R-:W-:-:S06]  /*83d0*/  F2FP.F16.F32.PACK_AB R156, R190, R183 ;  /* 0x000000b7be9c723e */ /* 0x000fcc00000000ff */
[----:B------:R-:W0:Y:S01]  /*83e0*/  MUFU.EX2 R198, R198 ;  /* 0x000000c600c67308 */ /* 0x000e220000000800 */
[----:B---3--:R-:W-:-:S07]  /*83f0*/  FADD.FTZ R157, R195, R0 ;  /* 0x00000000c39d7221 */ /* 0x008fce0000010000 */
[----:B------:R-:W3:Y:S01]  /*8400*/  MUFU.EX2 R187, R187 ;  /* 0x000000bb00bb7308 */ /* 0x000ee20000000800 */
[C---:B--2---:R-:W-:Y:S01]  /*8410*/  FADD.FTZ R152, R194.reuse, R3 ;  /* 0x00000003c2987221 */ /* 0x044fe20000010000 */
[----:B------:R-:W-:-:S06]  /*8420*/  F2FP.F16.F32.PACK_AB R158, R194, R185 ;  /* 0x000000b9c29e723e */ /* 0x000fcc00000000ff */
[----:B------:R-:W2:Y:S01]  /*8430*/  MUFU.EX2 R199, R199 ;  /* 0x000000c700c77308 */ /* 0x000ea20000000800 */
[C---:B0-----:R-:W-:Y:S01]  /*8440*/  FADD.FTZ R0, R198.reuse, R157 ;  /* 0x0000009dc6007221 */ /* 0x041fe20000010000 */
[----:B------:R-:W-:-:S06]  /*8450*/  F2FP.F16.F32.PACK_AB R163, R198, R195 ;  /* 0x000000c3c6a3723e */ /* 0x000fcc00000000ff */
[----:B------:R-:W0:Y:S01]  /*8460*/  MUFU.EX2 R188, R188 ;  /* 0x000000bc00bc7308 */ /* 0x000e220000000800 */
[----:B---3--:R-:W-:-:S07]  /*8470*/  FADD.FTZ R3, R187, R152 ;  /* 0x00000098bb037221 */ /* 0x008fce0000010000 */
[----:B------:R-:W3:Y:S01]  /*8480*/  MUFU.EX2 R204, R204 ;  /* 0x000000cc00cc7308 */ /* 0x000ee20000000800 */
[----:B--2---:R-:W-:-:S07]  /*8490*/  FADD.FTZ R157, R199, R0 ;  /* 0x00000000c79d7221 */ /* 0x004fce0000010000 */
[----:B------:R-:W2:Y:S01]  /*84a0*/  MUFU.EX2 R189, R189 ;  /* 0x000000bd00bd7308 */ /* 0x000ea20000000800 */
[----:B0-----:R-:W-:-:S07]  /*84b0*/  FADD.FTZ R152, R188, R3 ;  /* 0x00000003bc987221 */ /* 0x001fce0000010000 */
[----:B------:R-:W0:Y:S01]  /*84c0*/  MUFU.EX2 R203, R203 ;  /* 0x000000cb00cb7308 */ /* 0x000e220000000800 */
[----:B---3--:R-:W-:-:S07]  /*84d0*/  FADD.FTZ R0, R204, R157 ;  /* 0x0000009dcc007221 */ /* 0x008fce0000010000 */
[----:B------:R-:W3:Y:S01]  /*84e0*/  MUFU.EX2 R206, R206 ;  /* 0x000000ce00ce7308 */ /* 0x000ee20000000800 */
[----:B--2---:R-:W-:Y:S01]  /*84f0*/  FADD.FTZ R3, R189, R152 ;  /* 0x00000098bd037221 */ /* 0x004fe20000010000 */
[----:B------:R-:W-:Y:S02]  /*8500*/  F2FP.F16.F32.PACK_AB R154, R8, R189 ;  /* 0x000000bd089a723e */ /* 0x000fe400000000ff */
[----:B------:R-:W-:Y:S01]  /*8510*/  F2FP.F16.F32.PACK_AB R152, R188, R187 ;  /* 0x000000bbbc98723e */ /* 0x000fe200000000ff */
[----:B------:R-:W-:-:S03]  /*8520*/  FADD.FTZ R3, R8, R3 ;  /* 0x0000000308037221 */ /* 0x000fc60000010000 */
[----:B------:R2:W4:Y:S01]  /*8530*/  MUFU.EX2 R21, R169 ;  /* 0x000000a900157308 */ /* 0x0005220000000800 */
[----:B0-----:R-:W-:-:S07]  /*8540*/  FADD.FTZ R157, R203, R0 ;  /* 0x00000000cb9d7221 */ /* 0x001fce0000010000 */
[----:B------:R0:W5:Y:S01]  /*8550*/  MUFU.EX2 R155, R161 ;  /* 0x000000a1009b7308 */ /* 0x0001620000000800 */
[C---:B---3--:R-:W-:Y:S01]  /*8560*/  FADD.FTZ R157, R206.reuse, R157 ;  /* 0x0000009dce9d7221 */ /* 0x048fe20000010000 */
[----:B--2---:R-:W-:Y:S02]  /*8570*/  F2FP.F16.F32.PACK_AB R169, R13, R12 ;  /* 0x0000000c0da9723e */ /* 0x004fe400000000ff */
[----:B------:R-:W-:Y:S01]  /*8580*/  F2FP.F16.F32.PACK_AB R159, R206, R203 ;  /* 0x000000cbce9f723e */ /* 0x000fe200000000ff */
[----:B------:R-:W-:Y:S01]  /*8590*/  FADD.FTZ R0, R186, R157 ;  /* 0x0000009dba007221 */ /* 0x000fe20000010000 */
[----:B------:R-:W-:Y:S02]  /*85a0*/  F2FP.F16.F32.PACK_AB R157, R204, R199 ;  /* 0x000000c7cc9d723e */ /* 0x000fe400000000ff */
[----:B------:R2:W3:Y:S01]  /*85b0*/  MUFU.EX2 R8, R171 ;  /* 0x000000ab00087308 */ /* 0x0004e20000000800 */
[----:B----4-:R-:W-:Y:S01]  /*85c0*/  FADD.FTZ R0, R21, R0 ;  /* 0x0000000015007221 */ /* 0x010fe20000010000 */
[----:B0-----:R-:W-:-:S02]  /*85d0*/  F2FP.F16.F32.PACK_AB R161, R196, R193 ;  /* 0x000000c1c4a1723e */ /* 0x001fc400000000ff */
[----:B------:R-:W-:Y:S01]  /*85e0*/  F2FP.F16.F32.PACK_AB R153, R21, R186 ;  /* 0x000000ba1599723e */ /* 0x000fe200000000ff */
[----:B-----5:R-:W-:Y:S01]  /*85f0*/  FADD.FTZ R7, R155, R0 ;  /* 0x000000009b077221 */ /* 0x020fe20000010000 */
[----:B--2---:R-:W-:-:S03]  /*8600*/  F2FP.F16.F32.PACK_AB R171, R15, R14 ;  /* 0x0000000e0fab723e */ /* 0x004fc600000000ff */
[C---:B---3--:R-:W-:Y:S01]  /*8610*/  FADD.FTZ R0, R8.reuse, R7 ;  /* 0x0000000708007221 */ /* 0x048fe20000010000 */
[----:B------:R-:W-:Y:S01]  /*8620*/  F2FP.F16.F32.PACK_AB R155, R8, R155 ;  /* 0x0000009b089b723e */ /* 0x000fe200000000ff */
[----:B-1----:R-:W-:Y:S06]  /*8630*/  @!P0 BRA `(.L_x_3572) ;  /* 0x0000000000048947 */ /* 0x002fec0003800000 */
[----:B------:R-:W-:Y:S01]  /*8640*/  BPT.TRAP 0x1 ;  /* 0x000000040000795c */ /* 0x000fe20000300000 */
.L_x_3572:
[----:B------:R0:W1:Y:S01]  /*8650*/  SYNCS.PHASECHK.TRANS64.TRYWAIT P2, [UR25+0x22850], R6 ;  /* 0x02285006ff0075a7 */ /* 0x0000620008040159 */
[----:B------:R-:W-:Y:S05]  /*8660*/  @!P0 BRA `(.L_x_3573) ;  /* 0x0000000000048947 */ /* 0x000fea0003800000 */
[----:B------:R-:W-:Y:S01]  /*8670*/  BPT.TRAP 0x1 ;  /* 0x000000040000795c */ /* 0x000fe20000300000 */
.L_x_3573:
[----:B-1----:R-:W-:Y:S05]  /*8680*/  @P2 BRA `(.L_x_3574) ;  /* 0x0000000000082947 */ /* 0x002fea0003800000 */
[----:B------:R-:W1:Y:S02]  /*8690*/  SYNCS.PHASECHK.TRANS64.TRYWAIT P2, [UR25+0x22850], R6 ;  /* 0x02285006ff0075a7 */ /* 0x000e640008040159 */
[----:B-1----:R-:W-:Y:S05]  /*86a0*/  @!P2 BRA `(.L_x_3575) ;  /* 0x000000840094a947 */ /* 0x002fea0003800000 */
.L_x_3574:
[----:B01----:R-:W-:Y:S01]  /*86b0*/  IADD3 R6, R22, 0x8, RZ ;  /* 0x0000000816067810 */ /* 0x003fe20007ffe0ff */
[----:B------:R-:W-:-:S04]  /*86c0*/  UIMAD UR11, UR37, 0xc00, UR21 ;  /* 0x00000c00250b78a4 */ /* 0x000fc8000f8e0215 */
[----:B------:R1:W-:Y:S01]  /*86d0*/  BAR.SYNC.DEFER_BLOCKING R6, 0x100 ;  /* 0x000400060000751d */ /* 0x0003e20000010000 */
[----:B------:R-:W-:Y:S01]  /*86e0*/  ISETP.LT.AND P2, PT, RZ, UR23, PT ;  /* 0x00000017ff007c0c */ /* 0x000fe2000bf41270 */
[----:B------:R-:W-:Y:S01]  /*86f0*/  @!P1 VIADD R197, R197, 0x22860 ;  /* 0x00022860c5c59836 */ /* 0x000fe20000000000 */
[----:B------:R-:W-:Y:S01]  /*8700*/  UIADD3 UR23, UR23, -0x1, URZ ;  /* 0xffffffff17177890 */ /* 0x000fe2000fffe03f */
[----:B------:R-:W-:Y:S02]  /*8710*/  IMAD.MOV.U32 R8, RZ, RZ, R5 ;  /* 0x000000ffff087224 */ /* 0x000fe400078e0005 */
[----:B------:R-:W-:Y:S01]  /*8720*/  UMOV UR6, UR11 ;  /* 0x0000000b00067c82 */ /* 0x000fe20008000000 */
[----:B------:R-:W-:Y:S01]  /*8730*/  UMOV UR7, 0x40000040 ;  /* 0x4000004000077882 */ /* 0x000fe20000000000 */
[----:B------:R-:W-:Y:S01]  /*8740*/  @!P1 PRMT R197, RZ, 0x654, R197 ;  /* 0x00000654ffc59816 */ /* 0x000fe200000000c5 */
[----:B------:R-:W-:Y:S01]  /*8750*/  IMAD.MOV.U32 R21, RZ, RZ, R4 ;  /* 0x000000ffff157224 */ /* 0x000fe200078e0004 */
        /* <DEDUP_REMOVED lines=35> */
.L_x_3567:
[----:B01----:R-:W0:Y:S01]  /*8990*/  SHFL.BFLY PT, R6, R3, 0x2, 0x1f ;  /* 0x0c401f0003067f89 */ /* 0x003e2200000e0000 */
[----:B------:R-:W-:Y:S01]  /*89a0*/  IMAD.MOV.U32 R13, RZ, RZ, RZ ;  /* 0x000000ffff0d7224 */ /* 0x000fe200078e00ff */
[----:B------:R-:W-:Y:S01]  /*89b0*/  UIADD3 UR37, UR37, 0x1, URZ ;  /* 0x0000000125257890 */ /* 0x000fe2000fffe03f */
[----:B------:R-:W-:Y:S01]  /*89c0*/  IMAD.U32 R181, RZ, RZ, UR10 ;  /* 0x0000000affb57e24 */ /* 0x000fe2000f8e00ff */
[----:B------:R-:W1:Y:S01]  /*89d0*/  SHFL.BFLY PT, R11, R0, 0x2, 0x1f ;  /* 0x0c401f00000b7f89 */ /* 0x000e6200000e0000 */
[----:B------:R-:W-:Y:S01]  /*89e0*/  MOV R21, 0xff800000 ;  /* 0xff80000000157802 */ /* 0x000fe20000000f00 */
[----:B------:R-:W-:Y:S01]  /*89f0*/  UISETP.NE.AND UP0, UPT, UR37, 0x2, UPT ;  /* 0x000000022500788c */ /* 0x000fe2000bf05270 */
        /* <DEDUP_REMOVED lines=12> */
[----:B------:R-:W-:-:S02]  /*8ac0*/  IMAD.MOV.U32 R7, RZ, RZ, RZ ;  /* 0x000000ffff077224 */ /* 0x000fc400078e00ff */
[----:B-1----:R-:W-:Y:S02]  /*8ad0*/  FADD.FTZ R176, R11, R8 ;  /* 0x000000080bb07221 */ /* 0x002fe40000010000 */
[----:B------:R-:W-:-:S03]  /*8ae0*/  FSETP.NE.FTZ.AND P1, PT, R15, RZ, PT ;  /* 0x000000ff0f00720b */ /* 0x000fc60003f35000 */
[----:B------:R-:W-:-:S10]  /*8af0*/  FSETP.NE.FTZ.AND P2, PT, R176, RZ, PT ;  /* 0x000000ffb000720b */ /* 0x000fd40003f55000 */
[----:B------:R-:W0:Y:S03]  /*8b00*/  @P1 MUFU.RCP R13, R15 ;  /* 0x0000000f000d1308 */ /* 0x000e260000001000 */
[----:B------:R-:W-:-:S05]  /*8b10*/  @P2 FMUL.FTZ R181, R181, 0.69314718246459960938 ;  /* 0x3f317218b5b52820 */ /* 0x000fca0000410000 */
[----:B------:R-:W1:Y:S08]  /*8b20*/  @P2 MUFU.RCP R7, R176 ;  /* 0x000000b000072308 */ /* 0x000e700000001000 */
[----:B------:R-:W3:Y:S01]  /*8b30*/  @P2 MUFU.LG2 R176, R176 ;  /* 0x000000b000b02308 */ /* 0x000ee20000000c00 */
[-C--:B0-----:R-:W-:Y:S01]  /*8b40*/  FMUL.FTZ R3, R108, R13.reuse ;  /* 0x0000000d6c037220 */ /* 0x081fe20000410000 */
[----:B------:R-:W-:Y:S01]  /*8b50*/  FMUL.FTZ R20, R109, R13 ;  /* 0x0000000d6d147220 */ /* 0x000fe20000410000 */
[----:B------:R-:W-:-:S02]  /*8b60*/  IMAD.U32 R109, RZ, RZ, UR10 ;  /* 0x0000000aff6d7e24 */ /* 0x000fc4000f8e00ff */
[-C--:B------:R-:W-:Y:S01]  /*8b70*/  FMUL.FTZ R0, R24, R13.reuse ;  /* 0x0000000d18007220 */ /* 0x080fe20000410000 */
[-C--:B------:R-:W-:Y:S01]  /*8b80*/  FMUL.FTZ R6, R28, R13.reuse ;  /* 0x0000000d1c067220 */ /* 0x080fe20000410000 */
[----:B------:R-:W-:Y:S01]  /*8b90*/  FMUL.FTZ R8, R40, R13 ;  /* 0x0000000d28087220 */ /* 0x000fe20000410000 */
[----:B------:R-:W-:Y:S01]  /*8ba0*/  @P1 FMUL.FTZ R109, R109, 0.69314718246459960938 ;  /* 0x3f3172186d6d1820 */ /* 0x000fe20000410000 */
[----:B------:R-:W0:Y:S01]  /*8bb0*/  @P1 MUFU.LG2 R108, R15 ;  /* 0x0000000f006c1308 */ /* 0x000e220000000c00 */
[----:B-1----:R-:W-:Y:S01]  /*8bc0*/  FMUL.FTZ R161, R91, R7 ;  /* 0x000000075ba17220 */ /* 0x002fe20000410000 */
        /* <DEDUP_REMOVED lines=127> */
.L_x_3546:
        /* <DEDUP_REMOVED lines=15> */
[----:B------:R-:W-:Y:S01]  /*94b0*/  F2FP.F16.F32.PACK_AB R9, R172, R9 ;  /* 0x00000009ac09723e */ /* 0x000fe200000000ff */
[----:B------:R-:W-:Y:S01]  /*94c0*/  ULDC.64 UR6, c[0x0][0xbd8] ;  /* 0x0002f60000067ab9 */ /* 0x000fe20000000a00 */
[----:B------:R-:W-:Y:S01]  /*94d0*/  F2FP.F16.F32.PACK_AB R10, R45, R10 ;  /* 0x0000000a2d0a723e */ /* 0x000fe200000000ff */
[----:B------:R-:W-:Y:S01]  /*94e0*/  UISETP.NE.AND.EX UP0, UPT, UR9, URZ, UPT, UP0 ;  /* 0x0000003f0900728c */ /* 0x000fe2000bf05300 */
[----:B------:R-:W-:Y:S01]  /*94f0*/  F2FP.F16.F32.PACK_AB R11, R170, R11 ;  /* 0x0000000baa0b723e */ /* 0x000fe200000000ff */
[----:B------:R-:W-:Y:S01]  /*9500*/  UISETP.NE.U32.AND UP1, UPT, UR6, URZ, UPT ;  /* 0x0000003f0600728c */ /* 0x000fe2000bf25070 */
[----:B------:R-:W-:Y:S01]  /*9510*/  F2FP.F16.F32.PACK_AB R12, R49, R12 ;  /* 0x0000000c310c723e */ /* 0x000fe200000000ff */
[----:B------:R-:W-:Y:S01]  /*9520*/  USHF.L.U32 UR10, UR46, 0x2, URZ ;  /* 0x000000022e0a7899 */ /* 0x000fe2000800063f */
[----:B------:R-:W-:Y:S01]  /*9530*/  F2FP.F16.F32.PACK_AB R13, R168, R13 ;  /* 0x0000000da80d723e */ /* 0x000fe200000000ff */
[----:B------:R-:W-:Y:S01]  /*9540*/  UISETP.NE.AND.EX UP1, UPT, UR7, URZ, UPT, UP1 ;  /* 0x0000003f0700728c */ /* 0x000fe2000bf25310 */
[----:B------:R-:W-:Y:S01]  /*9550*/  F2FP.F16.F32.PACK_AB R14, R53, R14 ;  /* 0x0000000e350e723e */ /* 0x000fe200000000ff */
[----:B------:R-:W-:Y:S01]  /*9560*/  USHF.L.U64.HI UR11, UR46, 0x2, UR45 ;  /* 0x000000022e0b7899 */ /* 0x000fe2000801022d */
[----:B------:R-:W-:Y:S01]  /*9570*/  F2FP.F16.F32.PACK_AB R15, R166, R15 ;  /* 0x0000000fa60f723e */ /* 0x000fe200000000ff */
[----:B------:R-:W-:Y:S01]  /*9580*/  UIADD3 UR4, UP2, UR10, UR6, URZ ;  /* 0x000000060a047290 */ /* 0x000fe2000ff5e03f */
[----:B------:R-:W-:Y:S01]  /*9590*/  F2FP.F16.F32.PACK_AB R24, R57, R24 ;  /* 0x000000183918723e */ /* 0x000fe200000000ff */
[----:B------:R-:W-:Y:S01]  /*95a0*/  @UP0 UIADD3 UR6, UP3, UR10, UR8, URZ ;  /* 0x000000080a060290 */ /* 0x000fe2000ff7e03f */
[----:B------:R-:W-:Y:S01]  /*95b0*/  F2FP.F16.F32.PACK_AB R28, R65, R28 ;  /* 0x0000001c411c723e */ /* 0x000fe200000000ff */
[----:B------:R-:W-:Y:S01]  /*95c0*/  UIADD3.X UR8, UR11, UR7, URZ, UP2, !UPT ;  /* 0x000000070b087290 */ /* 0x000fe200097fe43f */
[----:B------:R-:W-:Y:S01]  /*95d0*/  F2FP.F16.F32.PACK_AB R72, R73, R72 ;  /* 0x000000484948723e */ /* 0x000fe200000000ff */
[----:B------:R-:W-:Y:S01]  /*95e0*/  @UP0 UIADD3.X UR7, UR11, UR9, URZ, UP3, !UPT ;  /* 0x000000090b070290 */ /* 0x000fe20009ffe43f */
[----:B------:R-:W-:-:S02]  /*95f0*/  F2FP.F16.F32.PACK_AB R73, R169, R64 ;  /* 0x00000040a949723e */ /* 0x000fc400000000ff */
[----:B------:R-:W-:Y:S02]  /*9600*/  F2FP.F16.F32.PACK_AB R80, R81, R80 ;  /* 0x000000505150723e */ /* 0x000fe400000000ff */
[----:B------:R-:W-:Y:S02]  /*9610*/  F2FP.F16.F32.PACK_AB R88, R89, R88 ;  /* 0x000000585958723e */ /* 0x000fe400000000ff */
[----:B------:R-:W-:Y:S02]  /*9620*/  F2FP.F16.F32.PACK_AB R81, R165, R52 ;  /* 0x00000034a551723e */ /* 0x000fe400000000ff */
[----:B------:R-:W-:Y:S02]  /*9630*/  MOV R34, R102 ;  /* 0x0000006600227202 */ /* 0x000fe40000000f00 */
[----:B0-----:R-:W-:Y:S02]  /*9640*/  MOV R35, R5 ;  /* 0x0000000500237202 */ /* 0x001fe40000000f00 */
[----:B------:R-:W-:-:S02]  /*9650*/  F2FP.F16.F32.PACK_AB R89, R161, R90 ;  /* 0x0000005aa159723e */ /* 0x000fc400000000ff */
[----:B------:R-:W-:Y:S01]  /*9660*/  F2FP.F16.F32.PACK_AB R96, R97, R96 ;  /* 0x000000606160723e */ /* 0x000fe200000000ff */
[----:B------:R-:W-:Y:S01]  /*9670*/  IMAD.WIDE R4, R201, 0x2, R34 ;  /* 0x00000002c9047825 */ /* 0x000fe200078e0222 */
[----:B------:R-:W-:Y:S02]  /*9680*/  F2FP.F16.F32.PACK_AB R90, R93, R92 ;  /* 0x0000005c5d5a723e */ /* 0x000fe400000000ff */
[----:B------:R-:W-:Y:S02]  /*9690*/  F2FP.F16.F32.PACK_AB R91, R160, R91 ;  /* 0x0000005ba05b723e */ /* 0x000fe400000000ff */
[C---:B------:R-:W-:Y:S02]  /*96a0*/  IADD3 R26, P1, R4.reuse, 0x20, RZ ;  /* 0x00000020041a7810 */ /* 0x040fe40007f3e0ff */
[C---:B------:R-:W-:Y:S02]  /*96b0*/  LOP3.LUT R7, R4.reuse, 0x380, RZ, 0xc0, !PT ;  /* 0x0000038004077812 */ /* 0x040fe400078ec0ff */
        /* <DEDUP_REMOVED lines=13> */
[----:B------:R-:W-:Y:S01]  /*9790*/  SHF.R.U64 R7, R7, 0x3, RZ ;  /* 0x0000000307077819 */ /* 0x000fe200000012ff */
[----:B------:R-:W-:Y:S01]  /*97a0*/  IMAD.X R63, RZ, RZ, R5, P1 ;  /* 0x000000ffff3f7224 */ /* 0x000fe200008e0605 */
[----:B------:R-:W-:-:S02]  /*97b0*/  IADD3.X R51, RZ, R5, RZ, P6, !PT ;  /* 0x00000005ff337210 */ /* 0x000fc400037fe4ff */
[C---:B------:R-:W-:Y:S02]  /*97c0*/  IADD3 R66, P0, R4.reuse, 0x8020, RZ ;  /* 0x0000802004427810 */ /* 0x040fe40007f1e0ff */
[C---:B------:R-:W-:Y:S02]  /*97d0*/  IADD3 R189, P4, R4.reuse, 0x8040, RZ ;  /* 0x0000804004bd7810 */ /* 0x040fe40007f9e0ff */
[C---:B------:R-:W-:Y:S01]  /*97e0*/  IADD3 R191, P3, R4.reuse, 0x8060, RZ ;  /* 0x0000806004bf7810 */ /* 0x040fe20007f7e0ff */
[--C-:B------:R-:W-:Y:S01]  /*97f0*/  IMAD.X R67, RZ, RZ, R5.reuse, P0 ;  /* 0x000000ffff437224 */ /* 0x100fe200000e0605 */
[C---:B------:R-:W-:Y:S01]  /*9800*/  IADD3 R193, P6, R4.reuse, 0xc000, RZ ;  /* 0x0000c00004c17810 */ /* 0x040fe20007fde0ff */
[--C-:B------:R-:W-:Y:S01]  /*9810*/  IMAD.X R71, RZ, RZ, R5.reuse, P4 ;  /* 0x000000ffff477224 */ /* 0x100fe200020e0605 */
[C---:B------:R-:W-:Y:S01]  /*9820*/  IADD3 R195, P5, R4.reuse, 0xc020, RZ ;  /* 0x0000c02004c37810 */ /* 0x040fe20007fbe0ff */
[----:B------:R-:W-:Y:S01]  /*9830*/  IMAD.X R75, RZ, RZ, R5, P3 ;  /* 0x000000ffff4b7224 */ /* 0x000fe200018e0605 */
[----:B------:R-:W-:-:S02]  /*9840*/  IADD3 R86, P2, R4, 0xc040, RZ ;  /* 0x0000c04004567810 */ /* 0x000fc40007f5e0ff */
[----:B------:R-:W-:Y:S01]  /*9850*/  IADD3 R110, P1, R4, 0xc060, RZ ;  /* 0x0000c060046e7810 */ /* 0x000fe20007f3e0ff */
[--C-:B------:R-:W-:Y:S01]  /*9860*/  IMAD.X R83, RZ, RZ, R5.reuse, P5 ;  /* 0x000000ffff537224 */ /* 0x100fe200028e0605 */
[----:B------:R-:W-:Y:S01]  /*9870*/  LOP3.LUT R4, R7, R4, RZ, 0x3c, !PT ;  /* 0x0000000407047212 */ /* 0x000fe200078e3cff */
[--C-:B------:R-:W-:Y:S01]  /*9880*/  IMAD.X R87, RZ, RZ, R5.reuse, P2 ;  /* 0x000000ffff577224 */ /* 0x100fe200010e0605 */
[----:B------:R-:W-:Y:S01]  /*9890*/  LOP3.LUT R7, R26, 0x380, RZ, 0xc0, !PT ;  /* 0x000003801a077812 */ /* 0x000fe200078ec0ff */
[----:B------:R-:W-:Y:S01]  /*98a0*/  IMAD.X R31, RZ, RZ, R5, P1 ;  /* 0x000000ffff1f7224 */ /* 0x000fe200008e0605 */
[----:B------:R-:W-:Y:S02]  /*98b0*/  LOP3.LUT R38, R103, 0x380, RZ, 0xc0, !PT ;  /* 0x0000038067267812 */ /* 0x000fe400078ec0ff */
[----:B------:R-:W-:Y:S02]  /*98c0*/  SHF.R.U64 R7, R7, 0x3, RZ ;  /* 0x0000000307077819 */ /* 0x000fe400000012ff */
[----:B------:R-:W-:-:S02]  /*98d0*/  LOP3.LUT R42, R109, 0x380, RZ, 0xc0, !PT ;  /* 0x000003806d2a7812 */ /* 0x000fc400078ec0ff */
[----:B------:R-:W-:Y:S02]  /*98e0*/  LOP3.LUT R26, R7, R26, RZ, 0x3c, !PT ;  /* 0x0000001a071a7212 */ /* 0x000fe400078e3cff */
[----:B------:R-:W-:Y:S02]  /*98f0*/  LOP3.LUT R7, R50, 0x380, RZ, 0xc0, !PT ;  /* 0x0000038032077812 */ /* 0x000fe400078ec0ff */
[----:B------:R-:W-:Y:S02]  /*9900*/  LOP3.LUT R46, R181, 0x380, RZ, 0xc0, !PT ;  /* 0x00000380b52e7812 */ /* 0x000fe400078ec0ff */
[----:B------:R-:W-:Y:S02]  /*9910*/  SHF.R.U64 R7, R7, 0x3, RZ ;  /* 0x0000000307077819 */ /* 0x000fe400000012ff */
[----:B------:R-:W-:Y:S02]  /*9920*/  MOV R108, R4 ;  /* 0x00000004006c7202 */ /* 0x000fe40000000f00 */
[----:B------:R-:W-:-:S02]  /*9930*/  LOP3.LUT R50, R7, R50, RZ, 0x3c, !PT ;  /* 0x0000003207327212 */ /* 0x000fc400078e3cff */
[----:B------:R-:W-:Y:S02]  /*9940*/  LOP3.LUT R7, R66, 0x380, RZ, 0xc0, !PT ;  /* 0x0000038042077812 */ /* 0x000fe400078ec0ff */
[----:B------:R-:W-:Y:S02]  /*9950*/  LOP3.LUT R74, R191, 0x380, RZ, 0xc0, !PT ;  /* 0x00000380bf4a7812 */ /* 0x000fe400078ec0ff */
[----:B------:R-:W-:Y:S02]  /*9960*/  SHF.R.U64 R7, R7, 0x3, RZ ;  /* 0x0000000307077819 */ /* 0x000fe400000012ff */
[----:B------:R-:W-:Y:S02]  /*9970*/  F2FP.F16.F32.PACK_AB R4, R25, R0 ;  /* 0x000000001904723e */ /* 0x000fe400000000ff */
[----:B------:R-:W-:Y:S02]  /*9980*/  LOP3.LUT R66, R7, R66, RZ, 0x3c, !PT ;  /* 0x0000004207427212 */ /* 0x000fe400078e3cff */
[----:B------:R-:W-:-:S02]  /*9990*/  LOP3.LUT R7, R110, 0x380, RZ, 0xc0, !PT ;  /* 0x000003806e077812 */ /* 0x000fc400078ec0ff */
[----:B------:R-:W-:Y:S02]  /*99a0*/  IADD3.X R79, RZ, R5, RZ, P6, !PT ;  /* 0x00000005ff4f7210 */ /* 0x000fe400037fe4ff */
[----:B------:R-:W-:Y:S02]  /*99b0*/  SHF.R.U64 R38, R38, 0x3, RZ ;  /* 0x0000000326267819 */ /* 0x000fe400000012ff */
[----:B------:R-:W-:Y:S02]  /*99c0*/  LOP3.LUT R54, R183, 0x380, RZ, 0xc0, !PT ;  /* 0x00000380b7367812 */ /* 0x000fe400078ec0ff */
[----:B------:R-:W-:Y:S02]  /*99d0*/  LOP3.LUT R0, R195, 0x380, RZ, 0xc0, !PT ;  /* 0x00000380c3007812 */ /* 0x000fe400078ec0ff */
[----:B------:R-:W-:Y:S02]  /*99e0*/  SHF.R.U64 R29, R7, 0x3, RZ ;  /* 0x00000003071d7819 */ /* 0x000fe400000012ff */
[----:B------:R-:W-:-:S02]  /*99f0*/  SHF.R.U64 R42, R42, 0x3, RZ ;  /* 0x000000032a2a7819 */ /* 0x000fc400000012ff */
[----:B------:R-:W-:Y:S02]  /*9a00*/  LOP3.LUT R58, R185, 0x380, RZ, 0xc0, !PT ;  /* 0x00000380b93a7812 */ /* 0x000fe400078ec0ff */
[----:B------:R-:W-:Y:S02]  /*9a10*/  F2FP.F16.F32.PACK_AB R5, R179, R158 ;  /* 0x0000009eb305723e */ /* 0x000fe400000000ff */
[----:B------:R-:W-:Y:S02]  /*9a20*/  LOP3.LUT R25, R86, 0x380, RZ, 0xc0, !PT ;  /* 0x0000038056197812 */ /* 0x000fe400078ec0ff */
[----:B------:R-:W-:Y:S01]  /*9a30*/  F2FP.F16.F32.PACK_AB R7, R177, R30 ;  /* 0x0000001eb107723e */ /* 0x000fe200000000ff */
[----:B------:R-:W-:Y:S01]  /*9a40*/  BAR.SYNC.DEFER_BLOCKING 0x1, 0x100 ;  /* 0x0044000000007b1d */ /* 0x000fe20000010000 */
[----:B------:R-:W-:Y:S02]  /*9a50*/  SHF.R.U64 R46, R46, 0x3, RZ ;  /* 0x000000032e2e7819 */ /* 0x000fe400000012ff */
[----:B------:R-:W-:-:S02]  /*9a60*/  LOP3.LUT R62, R187, 0x380, RZ, 0xc0, !PT ;  /* 0x00000380bb3e7812 */ /* 0x000fc400078ec0ff */
[----:B------:R-:W-:Y:S02]  /*9a70*/  SHF.R.U64 R74, R74, 0x3, RZ ;  /* 0x000000034a4a7819 */ /* 0x000fe400000012ff */
[----:B------:R-:W-:Y:S02]  /*9a80*/  LOP3.LUT R38, R38, R103, RZ, 0x3c, !PT ;  /* 0x0000006726267212 */ /* 0x000fe400078e3cff */
[----:B------:R-:W-:Y:S02]  /*9a90*/  SHF.R.U64 R54, R54, 0x3, RZ ;  /* 0x0000000336367819 */ /* 0x000fe400000012ff */
[----:B------:R-:W-:Y:S02]  /*9aa0*/  LOP3.LUT R70, R189, 0x380, RZ, 0xc0, !PT ;  /* 0x00000380bd467812 */ /* 0x000fe400078ec0ff */
[----:B------:R-:W-:Y:S02]  /*9ab0*/  SHF.R.U64 R0, R0, 0x3, RZ ;  /* 0x0000000300007819 */ /* 0x000fe400000012ff */
[----:B------:R-:W-:-:S02]  /*9ac0*/  LOP3.LUT R42, R42, R109, RZ, 0x3c, !PT ;  /* 0x0000006d2a2a7212 */ /* 0x000fc400078e3cff */
[----:B------:R-:W-:Y:S02]  /*9ad0*/  SHF.R.U64 R58, R58, 0x3, RZ ;  /* 0x000000033a3a7819 */ /* 0x000fe400000012ff */
[----:B------:R-:W-:Y:S02]  /*9ae0*/  SHF.R.U64 R25, R25, 0x3, RZ ;  /* 0x0000000319197819 */ /* 0x000fe400000012ff */
[----:B------:R-:W-:Y:S02]  /*9af0*/  LOP3.LUT R46, R46, R181, RZ, 0x3c, !PT ;  /* 0x000000b52e2e7212 */ /* 0x000fe400078e3cff */
[----:B------:R-:W-:Y:S01]  /*9b00*/  SHF.R.U64 R62, R62, 0x3, RZ ;  /* 0x000000033e3e7819 */ /* 0x000fe200000012ff */
[----:B------:R0:W-:Y:S01]  /*9b10*/  STSM.16.M88.4 [R108], R4 ;  /* 0x000000046c007844 */ /* 0x0001e20000000200 */
[----:B------:R-:W-:Y:S02]  /*9b20*/  LOP3.LUT R78, R193, 0x380, RZ, 0xc0, !PT ;  /* 0x00000380c14e7812 */ /* 0x000fe400078ec0ff */
[----:B------:R-:W-:-:S02]  /*9b30*/  LOP3.LUT R30, R29, R110, RZ, 0x3c, !PT ;  /* 0x0000006e1d1e7212 */ /* 0x000fc400078e3cff */
[----:B------:R-:W-:Y:S02]  /*9b40*/  LOP3.LUT R74, R74, R191, RZ, 0x3c, !PT ;  /* 0x000000bf4a4a7212 */ /* 0x000fe400078e3cff */
[----:B------:R-:W-:Y:S02]  /*9b50*/  MOV R103, R26 ;  /* 0x0000001a00677202 */ /* 0x000fe40000000f00 */
[----:B------:R-:W-:Y:S02]  /*9b60*/  LOP3.LUT R54, R54, R183, RZ, 0x3c, !PT ;  /* 0x000000b736367212 */ /* 0x000fe400078e3cff */
[----:B------:R-:W-:Y:S02]  /*9b70*/  SHF.R.U64 R70, R70, 0x3, RZ ;  /* 0x0000000346467819 */ /* 0x000fe400000012ff */
[----:B------:R-:W-:Y:S02]  /*9b80*/  LOP3.LUT R82, R0, R195, RZ, 0x3c, !PT ;  /* 0x000000c300527212 */ /* 0x000fe400078e3cff */
[----:B------:R-:W-:-:S02]  /*9b90*/  MOV R39, R38 ;  /* 0x0000002600277202 */ /* 0x000fc40000000f00 */
[----:B0-----:R-:W-:Y:S02]  /*9ba0*/  F2FP.F16.F32.PACK_AB R4, R33, R32 ;  /* 0x000000202104723e */ /* 0x001fe400000000ff */
[----:B------:R-:W-:Y:S02]  /*9bb0*/  F2FP.F16.F32.PACK_AB R5, R174, R157 ;  /* 0x0000009dae05723e */ /* 0x000fe400000000ff */
[----:B------:R-:W-:Y:S02]  /*9bc0*/  F2FP.F16.F32.PACK_AB R6, R37, R36 ;  /* 0x000000242506723e */ /* 0x000fe400000000ff */
[----:B------:R-:W-:Y:S02]  /*9bd0*/  F2FP.F16.F32.PACK_AB R7, R175, R156 ;  /* 0x0000009caf07723e */ /* 0x000fe400000000ff */
[----:B------:R-:W-:Y:S02]  /*9be0*/  LOP3.LUT R58, R58, R185, RZ, 0x3c, !PT ;  /* 0x000000b93a3a7212 */ /* 0x000fe400078e3cff */
[----:B------:R-:W-:Y:S01]  /*9bf0*/  LOP3.LUT R86, R25, R86, RZ, 0x3c, !PT ;  /* 0x0000005619567212 */ /* 0x000fe200078e3cff */
[----:B------:R0:W-:Y:S01]  /*9c00*/  STSM.16.M88.4 [R103], R4 ;  /* 0x0000000467007844 */ /* 0x0001e20000000200 */
[----:B------:R-:W-:-:S02]  /*9c10*/  MOV R42, R42 ;  /* 0x0000002a002a7202 */ /* 0x000fc40000000f00 */
[----:B------:R-:W-:Y:S01]  /*9c20*/  LOP3.LUT R62, R62, R187, RZ, 0x3c, !PT ;  /* 0x000000bb3e3e7212 */ /* 0x000fe200078e3cff */
[----:B------:R-:W-:Y:S01]  /*9c30*/  STSM.16.M88.4 [R39], R8 ;  /* 0x0000000827007844 */ /* 0x000fe20000000200 */
[----:B------:R-:W-:Y:S02]  /*9c40*/  SHF.R.U64 R78, R78, 0x3, RZ ;  /* 0x000000034e4e7819 */ /* 0x000fe400000012ff */
[----:B------:R-:W-:Y:S01]  /*9c50*/  MOV R46, R46 ;  /* 0x0000002e002e7202 */ /* 0x000fe20000000f00 */
[----:B------:R-:W-:Y:S01]  /*9c60*/  STSM.16.M88.4 [R42], R12 ;  /* 0x0000000c2a007844 */ /* 0x000fe20000000200 */
[----:B------:R-:W-:Y:S02]  /*9c70*/  F2FP.F16.F32.PACK_AB R25, R164, R155 ;  /* 0x0000009ba419723e */ /* 0x000fe400000000ff */
[----:B------:R-:W-:Y:S02]  /*9c80*/  F2FP.F16.F32.PACK_AB R26, R61, R60 ;  /* 0x0000003c3d1a723e */ /* 0x000fe400000000ff */
[----:B------:R-:W-:-:S02]  /*9c90*/  F2FP.F16.F32.PACK_AB R27, R173, R154 ;  /* 0x0000009aad1b723e */ /* 0x000fc400000000ff */
[----:B------:R-:W-:Y:S01]  /*9ca0*/  MOV R32, R30 ;  /* 0x0000001e00207202 */ /* 0x000fe20000000f00 */
[----:B0-----:R-:W-:Y:S01]  /*9cb0*/  IMAD.U32 R4, RZ, RZ, UR4 ;  /* 0x00000004ff047e24 */ /* 0x001fe2000f8e00ff */
[----:B------:R-:W-:Y:S01]  /*9cc0*/  MOV R50, R50 ;  /* 0x0000003200327202 */ /* 0x000fe20000000f00 */
[----:B------:R-:W-:Y:S01]  /*9cd0*/  STSM.16.M88.4 [R46], R24 ;  /* 0x000000182e007844 */ /* 0x000fe20000000200 */
[----:B------:R-:W-:Y:S01]  /*9ce0*/  MOV R0, R74 ;  /* 0x0000004a00007202 */ /* 0x000fe20000000f00 */
[----:B------:R-:W-:Y:S01]  /*9cf0*/  IMAD.U32 R5, RZ, RZ, UR8 ;  /* 0x00000008ff057e24 */ /* 0x000fe2000f8e00ff */
[----:B------:R-:W-:Y:S02]  /*9d00*/  F2FP.F16.F32.PACK_AB R29, R162, R153 ;  /* 0x00000099a21d723e */ /* 0x000fe400000000ff */
[----:B------:R-:W-:Y:S02]  /*9d10*/  F2FP.F16.F32.PACK_AB R30, R69, R68 ;  /* 0x00000044451e723e */ /* 0x000fe400000000ff */
[----:B------:R-:W-:-:S02]  /*9d20*/  F2FP.F16.F32.PACK_AB R31, R171, R152 ;  /* 0x00000098ab1f723e */ /* 0x000fc400000000ff */
[----:B------:R-:W-:Y:S02]  /*9d30*/  LOP3.LUT R70, R70, R189, RZ, 0x3c, !PT ;  /* 0x000000bd46467212 */ /* 0x000fe400078e3cff */
[----:B------:R-:W-:Y:S01]  /*9d40*/  MOV R54, R54 ;  /* 0x0000003600367202 */ /* 0x000fe20000000f00 */
[----:B------:R-:W-:Y:S01]  /*9d50*/  STSM.16.M88.4 [R50], R28 ;  /* 0x0000001c32007844 */ /* 0x000fe20000000200 */
[----:B------:R-:W-:Y:S02]  /*9d60*/  MOV R38, R82 ;  /* 0x0000005200267202 */ /* 0x000fe40000000f00 */
[----:B------:R-:W-:Y:S02]  /*9d70*/  F2FP.F16.F32.PACK_AB R74, R77, R76 ;  /* 0x0000004c4d4a723e */ /* 0x000fe400000000ff */
[----:B------:R-:W-:Y:S02]  /*9d80*/  F2FP.F16.F32.PACK_AB R75, R167, R56 ;  /* 0x00000038a74b723e */ /* 0x000fe400000000ff */
[----:B------:R-:W-:-:S02]  /*9d90*/  MOV R58, R58 ;  /* 0x0000003a003a7202 */ /* 0x000fc40000000f00 */
[----:B------:R-:W-:Y:S01]  /*9da0*/  F2FP.F16.F32.PACK_AB R82, R85, R84 ;  /* 0x000000545552723e */ /* 0x000fe200000000ff */
[----:B------:R-:W-:Y:S01]  /*9db0*/  STSM.16.M88.4 [R54], R72 ;  /* 0x0000004836007844 */ /* 0x000fe20000000200 */
[----:B------:R-:W-:Y:S02]  /*9dc0*/  F2FP.F16.F32.PACK_AB R83, R163, R48 ;  /* 0x00000030a353723e */ /* 0x000fe400000000ff */
[----:B------:R-:W-:Y:S02]  /*9dd0*/  LOP3.LUT R78, R78, R193, RZ, 0x3c, !PT ;  /* 0x000000c14e4e7212 */ /* 0x000fe400078e3cff */
[----:B------:R-:W-:Y:S01]  /*9de0*/  MOV R62, R62 ;  /* 0x0000003e003e7202 */ /* 0x000fe20000000f00 */
[----:B------:R-:W-:Y:S01]  /*9df0*/  STSM.16.M88.4 [R58], R80 ;  /* 0x000000503a007844 */ /* 0x000fe20000000200 */
[----:B------:R-:W-:Y:S02]  /*9e00*/  F2FP.F16.F32.PACK_AB R97, R159, R98 ;  /* 0x000000629f61723e */ /* 0x000fe400000000ff */
[----:B------:R-:W-:Y:S01]  /*9e10*/  MOV R66, R66 ;  /* 0x0000004200427202 */ /* 0x000fe20000000f00 */
[----:B------:R-:W-:Y:S01]  /*9e20*/  STSM.16.M88.4 [R62], R88 ;  /* 0x000000583e007844 */ /* 0x000fe20000000200 */
[----:B------:R-:W-:-:S02]  /*9e30*/  F2FP.F16.F32.PACK_AB R98, R101, R100 ;  /* 0x000000646562723e */ /* 0x000fc400000000ff */
[----:B------:R-:W-:Y:S02]  /*9e40*/  F2FP.F16.F32.PACK_AB R99, R94, R99 ;  /* 0x000000635e63723e */ /* 0x000fe400000000ff */
[----:B------:R-:W-:Y:S02]  /*9e50*/  F2FP.F16.F32.PACK_AB R112, R113, R112 ;  /* 0x000000707170723e */ /* 0x000fe400000000ff */
[----:B------:R-:W-:Y:S01]  /*9e60*/  MOV R70, R70 ;  /* 0x0000004600467202 */ /* 0x000fe20000000f00 */
[----:B------:R-:W-:Y:S01]  /*9e70*/  STSM.16.M88.4 [R66], R96 ;  /* 0x0000006042007844 */ /* 0x000fe20000000200 */
        /* <DEDUP_REMOVED lines=29> */
[----:B------:R-:W-:Y:S02]  /*a050*/  F2FP.F16.F32.PACK_AB R147, R151, R150 ;  /* 0x000000969793723e */ /* 0x000fe400000000ff */
[----:B------:R-:W-:Y:S02]  /*a060*/  PLOP3.LUT P1, PT, PT, PT, UP1, 0x80, 0x0 ;  /* 0x000000000000781c */ /* 0x000fe40003f2f018 */
[----:B------:R-:W-:Y:S01]  /*a070*/  PLOP3.LUT P2, PT, PT, PT, UP0, 0x80, 0x0 ;  /* 0x000000000000781c */ /* 0x000fe20003f4f008 */
[----:B------:R1:W-:Y:S01]  /*a080*/  STSM.16.M88.4 [R32], R144 ;  /* 0x0000009020007844 */ /* 0x0003e20000000200 */
[----:B------:R-:W-:Y:S01]  /*a090*/  BAR.SYNC.DEFER_BLOCKING 0x1, 0x100 ;  /* 0x0044000000007b1d */ /* 0x000fe20000010000 */
[----:B------:R-:W-:Y:S01]  /*a0a0*/  IMAD.U32 R6, RZ, RZ, UR6 ;  /* 0x00000006ff067e24 */ /* 0x000fe2000f8e00ff */
[----:B------:R-:W-:-:S07]  /*a0b0*/  MOV R7, UR7 ;  /* 0x0000000700077c02 */ /* 0x000fce0008000f00 */
[----:B0-----:R-:W2:Y:S04]  /*a0c0*/  @P1 LDG.E R0, desc[UR38][R4.64] ;  /* 0x0000002604001981 */ /* 0x001ea8000c1e1900 */
[----:B------:R-:W3:Y:S01]  /*a0d0*/  @P2 LDG.E R6, desc[UR38][R6.64] ;  /* 0x0000002606062981 */ /* 0x000ee2000c1e1900 */
[----:B------:R-:W-:Y:S01]  /*a0e0*/  IMAD R3, R16, 0x40, R2 ;  /* 0x0000004010037824 */ /* 0x000fe200078e0202 */
[----:B------:R-:W-:Y:S01]  /*a0f0*/  UMOV UR4, URZ ;  /* 0x0000003f00047c82 */ /* 0x000fe20008000000 */
[----:B------:R-:W-:Y:S02]  /*a100*/  ULDC UR10, c[0x0][0xa88] ;  /* 0x0002a200000a7ab9 */ /* 0x000fe40000000800 */
[----:B------:R-:W-:-:S03]  /*a110*/  IMAD.WIDE R34, R3, 0x2, R34 ;  /* 0x0000000203227825 */ /* 0x000fc600078e0222 */
[----:B------:R-:W-:Y:S02]  /*a120*/  IADD3 R33, P0, R34, 0x1000, RZ ;  /* 0x0000100022217810 */ /* 0x000fe40007f1e0ff */
[----:B--2---:R-:W-:Y:S02]  /*a130*/  @P1 R2UR UR4, R0 ;  /* 0x00000000000412ca */ /* 0x004fe400000e0000 */
[----:B---3--:R-:W-:Y:S01]  /*a140*/  @P2 R2UR UR10, R6 ;  /* 0x00000000060a22ca */ /* 0x008fe200000e0000 */
[----:B-1----:R-:W-:-:S14]  /*a150*/  @P2 BRA `(.L_x_3579) ;  /* 0x0000000000182947 */ /* 0x002fdc0003800000 */
[----:B------:R-:W-:Y:S05]  /*a160*/  @!P1 BRA `(.L_x_3579) ;  /* 0x0000000000149947 */ /* 0x000fea0003800000 */
[----:B------:R-:W2:Y:S04]  /*a170*/  LDG.E R3, desc[UR38][R4.64] ;  /* 0x0000002604037981 */ /* 0x000ea8000c1e1900 */
[----:B------:R-:W3:Y:S01]  /*a180*/  LDG.E R0, desc[UR38][R4.64+0x4] ;  /* 0x0000042604007981 */ /* 0x000ee2000c1e1900 */
[----:B--2---:R-:W-:Y:S02]  /*a190*/  R2UR UR6, R3 ;  /* 0x00000000030672ca */ /* 0x004fe400000e0000 */
[----:B---3--:R-:W-:-:S13]  /*a1a0*/  R2UR UR10, R0 ;  /* 0x00000000000a72ca */ /* 0x008fda00000e0000 */
[----:B------:R-:W-:-:S12]  /*a1b0*/  UIADD3 UR10, -UR6, UR10, URZ ;  /* 0x0000000a060a7290 */ /* 0x000fd8000fffe13f */
.L_x_3579:
[----:B------:R-:W-:Y:S01]  /*a1c0*/  USHF.R.S32.HI UR14, URZ, 0x1f, UR43 ;  /* 0x0000001f3f0e7899 */ /* 0x000fe2000801142b */
[----:B------:R-:W-:Y:S01]  /*a1d0*/  IADD3 R5, P2, R34, 0x3000, RZ ;  /* 0x0000300022057810 */ /* 0x000fe20007f5e0ff */
[----:B------:R-:W-:Y:S01]  /*a1e0*/  ULDC.64 UR12, c[0x0][0xb70] ;  /* 0x0002dc00000c7ab9 */ /* 0x000fe20000000a00 */
[----:B------:R-:W-:Y:S01]  /*a1f0*/  USHF.R.S32.HI UR9, URZ, 0x1f, UR4 ;  /* 0x0000001f3f097899 */ /* 0x000fe20008011404 */
[----:B------:R-:W-:Y:S01]  /*a200*/  IMAD.U32 R6, RZ, RZ, UR42 ;  /* 0x0000002aff067e24 */ /* 0x000fe2000f8e00ff */
[----:B------:R-:W-:Y:S01]  /*a210*/  UIMAD UR11, UR14, UR12, URZ ;  /* 0x0000000c0e0b72a4 */ /* 0x000fe2000f8e023f */
[----:B------:R-:W-:Y:S01]  /*a220*/  LOP3.LUT R4, R5, 0x380, RZ, 0xc0, !PT ;  /* 0x0000038005047812 */ /* 0x000fe200078ec0ff */
[----:B------:R-:W-:Y:S01]  /*a230*/  UMOV UR8, UR4 ;  /* 0x0000000400087c82 */ /* 0x000fe20008000000 */
[----:B------:R-:W-:Y:S01]  /*a240*/  USEL UR45, UR45, URZ, !UP1 ;  /* 0x0000003f2d2d7287 */ /* 0x000fe2000c800000 */
[----:B------:R-:W-:Y:S01]  /*a250*/  IMAD R6, R6, 0x80, R19 ;  /* 0x0000008006067824 */ /* 0x000fe200078e0213 */
[----:B------:R-:W-:Y:S01]  /*a260*/  UIMAD.WIDE.U32 UR6, UR43, UR12, UR8 ;  /* 0x0000000c2b0672a5 */ /* 0x000fe2000f8e0008 */
[----:B------:R-:W-:Y:S01]  /*a270*/  SHF.R.U64 R4, R4, 0x3, RZ ;  /* 0x0000000304047819 */ /* 0x000fe200000012ff */
[----:B------:R-:W-:Y:S01]  /*a280*/  UIMAD UR11, UR43, UR13, UR11 ;  /* 0x0000000d2b0b72a4 */ /* 0x000fe2000f8e020b */
[----:B------:R-:W-:Y:S01]  /*a290*/  LOP3.LUT R32, R33, 0x380, RZ, 0xc0, !PT ;  /* 0x0000038021207812 */ /* 0x000fe200078ec0ff */
[----:B------:R-:W-:Y:S01]  /*a2a0*/  USEL UR46, UR46, URZ, !UP1 ;  /* 0x0000003f2e2e7287 */ /* 0x000fe2000c800000 */
[----:B------:R-:W-:Y:S01]  /*a2b0*/  LOP3.LUT R4, R4, R5, RZ, 0x3c, !PT ;  /* 0x0000000504047212 */ /* 0x000fe200078e3cff */
[----:B------:R-:W-:Y:S01]  /*a2c0*/  ULDC.64 UR12, c[0x0][0xb78] ;  /* 0x0002de00000c7ab9 */ /* 0x000fe20000000a00 */
[----:B------:R-:W-:Y:S01]  /*a2d0*/  UIADD3 UR7, UR7, UR11, URZ ;  /* 0x0000000b07077290 */ /* 0x000fe2000fffe03f */
[----:B------:R-:W-:Y:S01]  /*a2e0*/  IADD3 R9, P1, R34, 0x2000, RZ ;  /* 0x0000200022097810 */ /* 0x000fe20007f3e0ff */
[----:B------:R-:W-:Y:S01]  /*a2f0*/  UIMAD UR8, UR45, UR12, URZ ;  /* 0x0000000c2d0872a4 */ /* 0x000fe2000f8e023f */
[----:B------:R-:W-:Y:S01]  /*a300*/  SHF.R.S32.HI R0, RZ, 0x1f, R6 ;  /* 0x0000001fff007819 */ /* 0x000fe20000011406 */
[----:B------:R-:W-:Y:S01]  /*a310*/  UIMAD.WIDE.U32 UR6, UR46, UR12, UR6 ;  /* 0x0000000c2e0672a5 */ /* 0x000fe2000f8e0006 */
[----:B------:R-:W-:Y:S01]  /*a320*/  SHF.R.U64 R32, R32, 0x3, RZ ;  /* 0x0000000320207819 */ /* 0x000fe200000012ff */
[----:B------:R-:W-:Y:S01]  /*a330*/  UIMAD UR8, UR46, UR13, UR8 ;  /* 0x0000000d2e0872a4 */ /* 0x000fe2000f8e0208 */
[----:B------:R-:W-:-:S02]  /*a340*/  LOP3.LUT R8, R9, 0x380, RZ, 0xc0, !PT ;  /* 0x0000038009087812 */ /* 0x000fc400078ec0ff */
[----:B------:R-:W-:Y:S01]  /*a350*/  LOP3.LUT R32, R32, R33, RZ, 0x3c, !PT ;  /* 0x0000002120207212 */ /* 0x000fe200078e3cff */
[----:B------:R-:W-:Y:S01]  /*a360*/  IMAD.X R33, RZ, RZ, R35, P0 ;  /* 0x000000ffff217224 */ /* 0x000fe200000e0623 */
[----:B------:R-:W-:Y:S01]  /*a370*/  IADD3 R3, P3, R6, UR6, RZ ;  /* 0x0000000606037c10 */ /* 0x000fe2000ff7e0ff */
[----:B------:R-:W-:Y:S01]  /*a380*/  IMAD.U32 R5, RZ, RZ, UR8 ;  /* 0x00000008ff057e24 */ /* 0x000fe2000f8e00ff */
[----:B------:R-:W-:Y:S01]  /*a390*/  SHF.R.U64 R8, R8, 0x3, RZ ;  /* 0x0000000308087819 */ /* 0x000fe200000012ff */
[----:B------:R-:W-:Y:S01]  /*a3a0*/  ULDC.64 UR12, c[0x0][0xaa0] ;  /* 0x0002a800000c7ab9 */ /* 0x000fe20000000a00 */
[----:B------:R-:W-:Y:S02]  /*a3b0*/  IADD3 R69, P0, R34, 0x8000, RZ ;  /* 0x0000800022457810 */ /* 0x000fe40007f1e0ff */
[----:B------:R-:W-:Y:S01]  /*a3c0*/  IADD3.X R0, R0, UR7, R5, P3, !PT ;  /* 0x0000000700007c10 */ /* 0x000fe20009ffe405 */
[----:B------:R-:W-:Y:S01]  /*a3d0*/  ULDC.64 UR6, c[0x0][0xb40] ;  /* 0x0002d00000067ab9 */ /* 0x000fe20000000a00 */
[----:B------:R-:W-:Y:S01]  /*a3e0*/  LOP3.LUT R8, R8, R9, RZ, 0x3c, !PT ;  /* 0x0000000908087212 */ /* 0x000fe200078e3cff */
[----:B------:R-:W-:Y:S01]  /*a3f0*/  IMAD.X R9, RZ, RZ, R35, P1 ;  /* 0x000000ffff097224 */ /* 0x000fe200008e0623 */
[----:B------:R-:W-:-:S02]  /*a400*/  LEA R26, P3, R3, UR6, 0x2 ;  /* 0x00000006031a7c11 */ /* 0x000fc4000f8610ff */
[C---:B------:R-:W-:Y:S02]  /*a410*/  IADD3 R61, P6, R34.reuse, 0x4000, RZ ;  /* 0x00004000223d7810 */ /* 0x040fe40007fde0ff */
[----:B------:R-:W-:Y:S02]  /*a420*/  LEA.HI.X R27, R3, UR7, R0, 0x2, P3 ;  /* 0x00000007031b7c11 */ /* 0x000fe400098f1400 */
[C---:B------:R-:W-:Y:S02]  /*a430*/  IADD3 R45, P5, R34.reuse, 0x5000, RZ ;  /* 0x00005000222d7810 */ /* 0x040fe40007fbe0ff */
[C---:B------:R-:W-:Y:S02]  /*a440*/  IADD3 R29, P4, R34.reuse, 0x6000, RZ ;  /* 0x00006000221d7810 */ /* 0x040fe40007f9e0ff */
[----:B------:R-:W-:Y:S02]  /*a450*/  IADD3 R13, P3, R34, 0x7000, RZ ;  /* 0x00007000220d7810 */ /* 0x000fe40007f7e0ff */
[----:B------:R-:W-:-:S02]  /*a460*/  IADD3.X R5, RZ, R35, RZ, P2, !PT ;  /* 0x00000023ff057210 */ /* 0x000fc400017fe4ff */
[C---:B------:R-:W-:Y:S02]  /*a470*/  IADD3 R43, P2, R34.reuse, 0xa000, RZ ;  /* 0x0000a000222b7810 */ /* 0x040fe40007f5e0ff */
[----:B------:R-:W-:Y:S02]  /*a480*/  IADD3 R57, P1, R34, 0x9000, RZ ;  /* 0x0000900022397810 */ /* 0x000fe40007f3e0ff */
[----:B------:R-:W-:Y:S02]  /*a490*/  LOP3.LUT R68, R69, 0x380, RZ, 0xc0, !PT ;  /* 0x0000038045447812 */ /* 0x000fe400078ec0ff */
[----:B------:R-:W-:Y:S02]  /*a4a0*/  LOP3.LUT R60, R61, 0x380, RZ, 0xc0, !PT ;  /* 0x000003803d3c7812 */ /* 0x000fe400078ec0ff */
        /* <DEDUP_REMOVED lines=23> */
[----:B------:R-:W-:Y:S01]  /*a620*/  LOP3.LUT R42, R42, R43, RZ, 0x3c, !PT ;  /* 0x0000002b2a2a7212 */ /* 0x000fe200078e3cff */
[--C-:B------:R-:W-:Y:S01]  /*a630*/  IMAD.X R43, RZ, RZ, R35.reuse, P2 ;  /* 0x000000ffff2b7224 */ /* 0x100fe200010e0623 */
[----:B------:R-:W-:Y:S01]  /*a640*/  LOP3.LUT R56, R56, R57, RZ, 0x3c, !PT ;  /* 0x0000003938387212 */ /* 0x000fe200078e3cff */
[----:B------:R-:W-:Y:S01]  /*a650*/  IMAD.X R57, RZ, RZ, R35, P1 ;  /* 0x000000ffff397224 */ /* 0x000fe200008e0623 */
[C---:B------:R-:W-:Y:S02]  /*a660*/  IADD3 R25, P6, R34.reuse, 0xb000, RZ ;  /* 0x0000b00022197810 */ /* 0x040fe40007fde0ff */
[C---:B------:R-:W-:Y:S02]  /*a670*/  IADD3 R73, P5, R34.reuse, 0xc000, RZ ;  /* 0x0000c00022497810 */ /* 0x040fe40007fbe0ff */
[C---:B------:R-:W-:Y:S02]  /*a680*/  IADD3 R65, P4, R34.reuse, 0xd000, RZ ;  /* 0x0000d00022417810 */ /* 0x040fe40007f9e0ff */
[----:B------:R-:W-:-:S02]  /*a690*/  IADD3 R49, P3, R34, 0xe000, RZ ;  /* 0x0000e00022317810 */ /* 0x000fc40007f7e0ff */
[----:B------:R-:W-:Y:S02]  /*a6a0*/  IADD3 R0, R6, 0x8, RZ ;  /* 0x0000000806007810 */ /* 0x000fe40007ffe0ff */
[----:B------:R-:W-:Y:S02]  /*a6b0*/  IADD3 R3, P2, R34, 0xf000, RZ ;  /* 0x0000f00022037810 */ /* 0x000fe40007f5e0ff */
[----:B------:R-:W-:Y:S02]  /*a6c0*/  ISETP.GE.OR P1, PT, R6, UR10, P0 ;  /* 0x0000000a06007c0c */ /* 0x000fe40008726670 */
[----:B------:R-:W-:Y:S01]  /*a6d0*/  LOP3.LUT R24, R25, 0x380, RZ, 0xc0, !PT ;  /* 0x0000038019187812 */ /* 0x000fe200078ec0ff */
[----:B------:R-:W-:Y:S01]  /*a6e0*/  IMAD.X R37, RZ, RZ, R35, P2 ;  /* 0x000000ffff257224 */ /* 0x000fe200010e0623 */
[----:B------:R-:W-:Y:S02]  /*a6f0*/  LOP3.LUT R72, R73, 0x380, RZ, 0xc0, !PT ;  /* 0x0000038049487812 */ /* 0x000fe400078ec0ff */
[----:B------:R-:W-:-:S02]  /*a700*/  LOP3.LUT R64, R65, 0x380, RZ, 0xc0, !PT ;  /* 0x0000038041407812 */ /* 0x000fc400078ec0ff */
[----:B------:R-:W-:Y:S02]  /*a710*/  LOP3.LUT R48, R49, 0x380, RZ, 0xc0, !PT ;  /* 0x0000038031307812 */ /* 0x000fe400078ec0ff */
[----:B------:R-:W-:Y:S02]  /*a720*/  LOP3.LUT R53, R34, 0x380, RZ, 0xc0, !PT ;  /* 0x0000038022357812 */ /* 0x000fe400078ec0ff */
[----:B------:R-:W-:Y:S01]  /*a730*/  ISETP.GE.OR P0, PT, R0, UR10, P0 ;  /* 0x0000000a00007c0c */ /* 0x000fe20008706670 */
[----:B------:R-:W-:Y:S01]  /*a740*/  UIMAD UR6, UR9, UR12, URZ ;  /* 0x0000000c090672a4 */ /* 0x000fe2000f8e023f */
[----:B------:R-:W-:Y:S01]  /*a750*/  LOP3.LUT R0, R3, 0x380, RZ, 0xc0, !PT ;  /* 0x0000038003007812 */ /* 0x000fe200078ec0ff */
[----:B------:R0:W-:Y:S01]  /*a760*/  @!P1 STG.E desc[UR38][R26.64], R21 ;  /* 0x000000151a009986 */ /* 0x0001e2000c101926 */
[----:B------:R-:W-:Y:S01]  /*a770*/  SHF.R.U64 R24, R24, 0x3, RZ ;  /* 0x0000000318187819 */ /* 0x000fe200000012ff */
[----:B------:R-:W-:Y:S01]  /*a780*/  ULDC.64 UR8, c[0x0][0xae0] ;  /* 0x0002b80000087ab9 */ /* 0x000fe20000000a00 */
[----:B------:R-:W-:-:S02]  /*a790*/  SHF.R.U64 R72, R72, 0x3, RZ ;  /* 0x0000000348487819 */ /* 0x000fc400000012ff */
[----:B------:R-:W-:Y:S02]  /*a7a0*/  SHF.R.U64 R64, R64, 0x3, RZ ;  /* 0x0000000340407819 */ /* 0x000fe400000012ff */
[----:B------:R-:W-:Y:S02]  /*a7b0*/  SHF.R.U64 R48, R48, 0x3, RZ ;  /* 0x0000000330307819 */ /* 0x000fe400000012ff */
        /* <DEDUP_REMOVED lines=12> */
[----:B0-----:R-:W-:Y:S01]  /*a880*/  IMAD.U32 R21, RZ, RZ, UR12 ;  /* 0x0000000cff157e24 */ /* 0x001fe2000f8e00ff */
[----:B------:R-:W-:Y:S01]  /*a890*/  MOV R53, R35 ;  /* 0x0000002300357202 */ /* 0x000fe20000000f00 */
[----:B------:R-:W-:Y:S01]  /*a8a0*/  UIMAD UR6, UR4, UR13, UR6 ;  /* 0x0000000d040672a4 */ /* 0x000fe2000f8e0206 */
[----:B------:R-:W-:Y:S01]  /*a8b0*/  LOP3.LUT R36, R0, R3, RZ, 0x3c, !PT ;  /* 0x0000000300247212 */ /* 0x000fe200078e3cff */
[----:B------:R-:W5:Y:S01]  /*a8c0*/  LD.E.128 R32, desc[UR38][R32.64] ;  /* 0x0000002620207980 */ /* 0x000f62000c101d00 */
[----:B------:R-:W-:-:S03]  /*a8d0*/  SHF.R.S32.HI R3, RZ, 0x1f, R2 ;  /* 0x0000001fff037819 */ /* 0x000fc60000011402 */
[----:B------:R-:W5:Y:S01]  /*a8e0*/  LD.E.128 R52, desc[UR38][R52.64] ;  /* 0x0000002634347980 */ /* 0x000f62000c101d00 */
[----:B------:R-:W-:-:S03]  /*a8f0*/  IMAD.WIDE.U32 R20, R21, UR4, R2 ;  /* 0x0000000415147c25 */ /* 0x000fc6000f8e0002 */
        /* <DEDUP_REMOVED lines=21> */
[----:B------:R-:W-:-:S02]  /*aa50*/  VIADD R21, R21, UR6 ;  /* 0x0000000615157c36 */ /* 0x000fc40008000000 */
[----:B------:R-:W-:Y:S01]  /*aa60*/  IMAD.U32 R3, RZ, RZ, UR8 ;  /* 0x00000008ff037e24 */ /* 0x000fe2000f8e00ff */
[----:B------:R-:W-:Y:S02]  /*aa70*/  UIMAD UR10, UR42, -0x80, UR10 ;  /* 0xffffff802a0a78a4 */ /* 0x000fe4000f8e020a */
[----:B------:R-:W-:Y:S02]  /*aa80*/  UIMAD UR4, UR43, UR9, UR4 ;  /* 0x000000092b0472a4 */ /* 0x000fe4000f8e0204 */
[----:B------:R-:W-:Y:S01]  /*aa90*/  IMAD.WIDE.U32 R20, R3, UR43, R20 ;  /* 0x0000002b03147c25 */ /* 0x000fe2000f8e0014 */
[----:B------:R-:W-:Y:S01]  /*aaa0*/  ULDC.64 UR6, c[0x0][0xae8] ;  /* 0x0002ba0000067ab9 */ /* 0x000fe20000000a00 */
[----:B------:R-:W-:-:S03]  /*aab0*/  ISETP.GE.AND P3, PT, R16, UR10, PT ;  /* 0x0000000a10007c0c */ /* 0x000fc6000bf66270 */
[----:B------:R-:W-:Y:S01]  /*aac0*/  IADD3 R21, R21, UR4, RZ ;  /* 0x0000000415157c10 */ /* 0x000fe2000fffe0ff */
[----:B------:R-:W-:Y:S01]  /*aad0*/  UIMAD UR4, UR45, UR6, URZ ;  /* 0x000000062d0472a4 */ /* 0x000fe2000f8e023f */
[----:B------:R-:W-:Y:S02]  /*aae0*/  VIADD R102, R102, 0x22820 ;  /* 0x0002282066667836 */ /* 0x000fe40000000000 */
[C---:B------:R-:W-:Y:S02]  /*aaf0*/  VIADD R17, R16.reuse, 0x60 ;  /* 0x0000006010117836 */ /* 0x040fe40000000000 */
[----:B------:R-:W-:Y:S01]  /*ab00*/  IMAD.U32 R79, RZ, RZ, UR6 ;  /* 0x00000006ff4f7e24 */ /* 0x000fe2000f8e00ff */
[----:B------:R-:W-:Y:S01]  /*ab10*/  UIMAD UR4, UR46, UR7, UR4 ;  /* 0x000000072e0472a4 */ /* 0x000fe2000f8e0204 */
[----:B------:R-:W-:Y:S02]  /*ab20*/  PRMT R102, RZ, 0x654, R102 ;  /* 0x00000654ff667816 */ /* 0x000fe40000000066 */
[----:B------:R-:W-:Y:S01]  /*ab30*/  IMAD.WIDE.U32 R78, R79, UR46, R20 ;  /* 0x0000002e4f4e7c25 */ /* 0x000fe2000f8e0014 */
[----:B------:R-:W-:Y:S01]  /*ab40*/  ISETP.GE.AND P2, PT, R17, UR10, PT ;  /* 0x0000000a11007c0c */ /* 0x000fe2000bf46270 */
[----:B0-----:R0:W-:Y:S01]  /*ab50*/  SYNCS.ARRIVE.TRANS64.RED.A1T0 RZ, [R102+URZ], RZ ;  /* 0x000000ff66ff79a7 */ /* 0x0011e2000810043f */
[----:B------:R-:W-:Y:S01]  /*ab60*/  SHF.R.S32.HI R17, RZ, 0x1f, R16 ;  /* 0x0000001fff117819 */ /* 0x000fe20000011410 */
[----:B------:R-:W-:-:S02]  /*ab70*/  VIADD R0, R16, 0x20 ;  /* 0x0000002010007836 */ /* 0x000fc40000000000 */
[----:B------:R-:W-:Y:S01]  /*ab80*/  VIADD R3, R16, 0x40 ;  /* 0x0000004010037836 */ /* 0x000fe20000000000 */
[----:B------:R-:W-:Y:S01]  /*ab90*/  BSSY B1, `(.L_x_3580) ;  /* 0x000001d000017945 */ /* 0x000fe20003800000 */
[----:B------:R-:W-:Y:S02]  /*aba0*/  IMAD.U32 R77, RZ, RZ, UR42 ;  /* 0x0000002aff4d7e24 */ /* 0x000fe4000f8e00ff */
[----:B------:R-:W-:Y:S01]  /*abb0*/  VIADD R83, R79, UR4 ;  /* 0x000000044f537c36 */ /* 0x000fe20008000000 */
[----:B------:R-:W-:Y:S01]  /*abc0*/  ISETP.GE.AND P0, PT, R0, UR10, PT ;  /* 0x0000000a00007c0c */ /* 0x000fe2000bf06270 */
[----:B------:R-:W-:Y:S01]  /*abd0*/  IMAD.WIDE R76, R77, 0x80, R16 ;  /* 0x000000804d4c7825 */ /* 0x000fe200078e0210 */
[----:B------:R-:W-:Y:S01]  /*abe0*/  ISETP.GE.AND P1, PT, R3, UR10, PT ;  /* 0x0000000a03007c0c */ /* 0x000fe2000bf26270 */
[----:B0-----:R-:W-:-:S12]  /*abf0*/  @P3 BRA `(.L_x_3581) ;  /* 0x0000000000583947 */ /* 0x001fd80003800000 */
[----:B------:R-:W-:Y:S01]  /*ac00*/  ULDC.64 UR6, c[0x0][0xad8] ;  /* 0x0002b60000067ab9 */ /* 0x000fe20000000a00 */
[----:B------:R-:W-:Y:S01]  /*ac10*/  MOV R21, R83 ;  /* 0x0000005300157202 */ /* 0x000fe20000000f00 */
[----:B------:R-:W-:Y:S01]  /*ac20*/  IMAD R3, R77, UR6, RZ ;  /* 0x000000064d037c24 */ /* 0x000fe2000f8e02ff */
[----:B------:R-:W-:Y:S01]  /*ac30*/  ULDC UR4, c[0x0][0xa8c] ;  /* 0x0002a30000047ab9 */ /* 0x000fe20000000800 */
[----:B------:R-:W-:Y:S01]  /*ac40*/  IMAD.MOV.U32 R20, RZ, RZ, R78 ;  /* 0x000000ffff147224 */ /* 0x000fe200078e004e */
[C---:B------:R-:W-:Y:S01]  /*ac50*/  ISETP.GE.AND P4, PT, R2.reuse, UR4, PT ;  /* 0x0000000402007c0c */ /* 0x040fe2000bf86270 */
        /* <DEDUP_REMOVED lines=16> */
.L_x_3581:
[----:B------:R-:W-:Y:S05]  /*ad60*/  BSYNC B1 ;  /* 0x0000000000017941 */ /* 0x000fea0003800000 */
.L_x_3580:
        /* <DEDUP_REMOVED lines=12> */
[----:B0----5:R-:W-:Y:S01]  /*ae30*/  IADD3 R52, R2, 0xc0, RZ ;  /* 0x000000c002347810 */ /* 0x021fe20007ffe0ff */
        /* <DEDUP_REMOVED lines=13> */
.L_x_3583:
[----:B------:R-:W-:Y:S05]  /*af10*/  BSYNC B1 ;  /* 0x0000000000017941 */ /* 0x000fea0003800000 */
.L_x_3582:
        /* <DEDUP_REMOVED lines=12> */
[----:B-1---5:R-:W-:Y:S01]  /*afe0*/  IADD3 R32, R2, 0xc0, RZ ;  /* 0x000000c002207810 */ /* 0x022fe20007ffe0ff */
        /* <DEDUP_REMOVED lines=13> */
.L_x_3585:
[----:B------:R-:W-:Y:S05]  /*b0c0*/  BSYNC B1 ;  /* 0x0000000000017941 */ /* 0x000fea0003800000 */
.L_x_3584:
[----:B------:R-:W-:Y:S05]  /*b0d0*/  @P2 BRA `(.L_x_3586) ;  /* 0x0000000c00802947 */ /* 0x000fea0003800000 */
[----:B------:R-:W-:Y:S01]  /*b0e0*/  IADD3 R3, P0, R76, 0x60, RZ ;  /* 0x000000604c037810 */ /* 0x000fe20007f1e0ff */
[----:B------:R-:W-:Y:S01]  /*b0f0*/  ULDC UR4, c[0x0][0xa8c] ;  /* 0x0002a30000047ab9 */ /* 0x000fe20000000800 */
[C---:B------:R-:W-:Y:S01]  /*b100*/  IADD3 R0, R2.reuse, 0x40, RZ ;  /* 0x0000004002007810 */ /* 0x040fe20007ffe0ff */
        /* <DEDUP_REMOVED lines=23> */
.L_x_3578:
[----:B------:R-:W-:Y:S01]  /*b280*/  ULDC.64 UR6, c[0x0][0xbe0] ;  /* 0x0002f80000067ab9 */ /* 0x000fe20000000a00 */
[----:B------:R-:W-:Y:S02]  /*b290*/  USHF.L.U32 UR4, UR46, 0x2, URZ ;  /* 0x000000022e047899 */ /* 0x000fe4000800063f */
[----:B------:R-:W-:Y:S01]  /*b2a0*/  UISETP.NE.U32.AND UP0, UPT, UR6, URZ, UPT ;  /* 0x0000003f0600728c */ /* 0x000fe2000bf05070 */
[----:B------:R-:W-:Y:S01]  /*b2b0*/  ULDC.64 UR8, c[0x0][0xbd8] ;  /* 0x0002f60000087ab9 */ /* 0x000fe20000000a00 */
[----:B------:R-:W-:Y:S02]  /*b2c0*/  USHF.L.U64.HI UR10, UR46, 0x2, UR45 ;  /* 0x000000022e0a7899 */ /* 0x000fe4000801022d */
[----:B------:R-:W-:Y:S02]  /*b2d0*/  UISETP.NE.AND.EX UP1, UPT, UR7, URZ, UPT, UP0 ;  /* 0x0000003f0700728c */ /* 0x000fe4000bf25300 */
[----:B------:R-:W-:-:S04]  /*b2e0*/  UISETP.NE.U32.AND UP0, UPT, UR8, URZ, UPT ;  /* 0x0000003f0800728c */ /* 0x000fc8000bf05070 */
[----:B------:R-:W-:Y:S01]  /*b2f0*/  PLOP3.LUT P2, PT, PT, PT, UP1, 0x80, 0x0 ;  /* 0x000000000000781c */ /* 0x000fe20003f4f018 */
[----:B------:R-:W-:-:S04]  /*b300*/  UISETP.NE.AND.EX UP0, UPT, UR9, URZ, UPT, UP0 ;  /* 0x0000003f0900728c */ /* 0x000fc8000bf05300 */
[----:B------:R-:W-:Y:S02]  /*b310*/  @UP1 UIADD3 UR6, UP2, UR4, UR6, URZ ;  /* 0x0000000604061290 */ /* 0x000fe4000ff5e03f */
[----:B------:R-:W-:Y:S02]  /*b320*/  PLOP3.LUT P1, PT, PT, PT, UP0, 0x80, 0x0 ;  /* 0x000000000000781c */ /* 0x000fe40003f2f008 */
[----:B------:R-:W-:Y:S02]  /*b330*/  @UP1 UIADD3.X UR7, UR10, UR7, URZ, UP2, !UPT ;  /* 0x000000070a071290 */ /* 0x000fe400097fe43f */
[----:B------:R-:W-:Y:S01]  /*b340*/  UIADD3 UR4, UP1, UR4, UR8, URZ ;  /* 0x0000000804047290 */ /* 0x000fe2000ff3e03f */
[----:B------:R-:W-:-:S03]  /*b350*/  IMAD.U32 R6, RZ, RZ, UR6 ;  /* 0x00000006ff067e24 */ /* 0x000fc6000f8e00ff */
[----:B------:R-:W-:Y:S01]  /*b360*/  IMAD.U32 R7, RZ, RZ, UR7 ;  /* 0x00000007ff077e24 */ /* 0x000fe2000f8e00ff */
[----:B------:R-:W-:Y:S01]  /*b370*/  UIADD3.X UR6, UR10, UR9, URZ, UP1, !UPT ;  /* 0x000000090a067290 */ /* 0x000fe20008ffe43f */
[----:B------:R-:W-:-:S03]  /*b380*/  IMAD.MOV.U32 R9, RZ, RZ, RZ ;  /* 0x000000ffff097224 */ /* 0x000fc600078e00ff */
[----:B------:R-:W2:Y:S01]  /*b390*/  @P2 LDG.E R6, desc[UR38][R6.64] ;  /* 0x0000002606062981 */ /* 0x000ea2000c1e1900 */
[----:B------:R-:W-:Y:S01]  /*b3a0*/  IMAD.U32 R4, RZ, RZ, UR4 ;  /* 0x00000004ff047e24 */ /* 0x000fe2000f8e00ff */
[----:B------:R-:W-:-:S05]  /*b3b0*/  MOV R5, UR6 ;  /* 0x0000000600057c02 */ /* 0x000fca0008000f00 */
[----:B------:R0:W5:Y:S01]  /*b3c0*/  @P1 LDG.E R9, desc[UR38][R4.64] ;  /* 0x0000002604091981 */ /* 0x000162000c1e1900 */
[----:B------:R-:W-:Y:S01]  /*b3d0*/  ULDC UR4, c[0x0][0xa88] ;  /* 0x0002a20000047ab9 */ /* 0x000fe20000000800 */
        /* <DEDUP_REMOVED lines=9> */
.L_x_3587:
        /* <DEDUP_REMOVED lines=21> */
[----:B------:R-:W-:Y:S02]  /*b5c0*/  UIMAD UR7, UR45, UR10, URZ ;  /* 0x0000000a2d0772a4 */ /* 0x000fe4000f8e023f */
[----:B------:R-:W-:Y:S01]  /*b5d0*/  MOV R3, UR10 ;  /* 0x0000000a00037c02 */ /* 0x000fe20008000f00 */
[----:B------:R-:W-:Y:S01]  /*b5e0*/  VIADD R5, R5, UR6 ;  /* 0x0000000605057c36 */ /* 0x000fe20008000000 */
        /* <DEDUP_REMOVED lines=8> */
.L_x_3589:
[----:B------:R-:W-:Y:S05]  /*b670*/  BSYNC B1 ;  /* 0x0000000000017941 */ /* 0x000fea0003800000 */
.L_x_3588:
[----:B------:R-:W-:Y:S01]  /*b680*/  ULDC.64 UR6, c[0x0][0xaa0] ;  /* 0x0002a80000067ab9 */ /* 0x000fe20000000a00 */
[----:B0-----:R-:W-:Y:S01]  /*b690*/  IMAD.MOV.U32 R3, RZ, RZ, R11 ;  /* 0x000000ffff037224 */ /* 0x001fe200078e000b */
[----:B------:R-:W-:Y:S01]  /*b6a0*/  ULDC.64 UR10, c[0x0][0xae0] ;  /* 0x0002b800000a7ab9 */ /* 0x000fe20000000a00 */
[----:B------:R-:W-:Y:S01]  /*b6b0*/  IMAD R0, R8, UR6, RZ ;  /* 0x0000000608007c24 */ /* 0x000fe2000f8e02ff */
[----:B------:R-:W-:Y:S01]  /*b6c0*/  BSSY B1, `(.L_x_3590) ;  /* 0x0000031000017945 */ /* 0x000fe20003800000 */
[----:B------:R-:W-:Y:S01]  /*b6d0*/  IMAD.WIDE.U32 R4, R9, UR6, R2 ;  /* 0x0000000609047c25 */ /* 0x000fe2000f8e0002 */
[----:B------:R-:W-:-:S03]  /*b6e0*/  UIMAD UR6, UR8, UR10, URZ ;  /* 0x0000000a080672a4 */ /* 0x000fc6000f8e023f */
[----:B------:R-:W-:Y:S01]  /*b6f0*/  IMAD R9, R9, UR7, R0 ;  /* 0x0000000709097c24 */ /* 0x000fe2000f8e0200 */
[----:B------:R-:W-:Y:S01]  /*b700*/  UIMAD UR7, UR42, -0x80, UR4 ;  /* 0xffffff802a0778a4 */ /* 0x000fe2000f8e0204 */
[----:B------:R-:W-:Y:S01]  /*b710*/  IMAD.U32 R3, RZ, RZ, UR10 ;  /* 0x0000000aff037e24 */ /* 0x000fe2000f8e00ff */
[----:B------:R-:W-:Y:S01]  /*b720*/  UIMAD UR6, UR43, UR11, UR6 ;  /* 0x0000000b2b0672a4 */ /* 0x000fe2000f8e0206 */
[----:B------:R-:W-:Y:S01]  /*b730*/  IMAD.IADD R5, R5, 0x1, R9 ;  /* 0x0000000105057824 */ /* 0x000fe200078e0209 */
[----:B------:R-:W-:Y:S01]  /*b740*/  ULDC.64 UR8, c[0x0][0xae8] ;  /* 0x0002ba0000087ab9 */ /* 0x000fe20000000a00 */
[C---:B------:R-:W-:Y:S01]  /*b750*/  VIADD R0, R16.reuse, 0x20 ;  /* 0x0000002010007836 */ /* 0x040fe20000000000 */
[C---:B------:R-:W-:Y:S01]  /*b760*/  ISETP.GE.AND P2, PT, R16.reuse, UR7, PT ;  /* 0x0000000710007c0c */ /* 0x040fe2000bf46270 */
[----:B------:R-:W-:Y:S01]  /*b770*/  IMAD.WIDE.U32 R4, R3, UR43, R4 ;  /* 0x0000002b03047c25 */ /* 0x000fe2000f8e0004 */
[----:B------:R-:W-:Y:S01]  /*b780*/  UIMAD UR4, UR45, UR8, URZ ;  /* 0x000000082d0472a4 */ /* 0x000fe2000f8e023f */
[----:B------:R-:W-:-:S02]  /*b790*/  IADD3 R3, R16, 0x40, RZ ;  /* 0x0000004010037810 */ /* 0x000fc40007ffe0ff */
[----:B------:R-:W-:Y:S01]  /*b7a0*/  VIADD R5, R5, UR6 ;  /* 0x0000000605057c36 */ /* 0x000fe20008000000 */
[----:B------:R-:W-:Y:S01]  /*b7b0*/  UIMAD UR4, UR46, UR9, UR4 ;  /* 0x000000092e0472a4 */ /* 0x000fe2000f8e0204 */
[----:B------:R-:W-:Y:S01]  /*b7c0*/  IMAD.U32 R7, RZ, RZ, UR8 ;  /* 0x00000008ff077e24 */ /* 0x000fe2000f8e00ff */
[----:B------:R-:W-:Y:S01]  /*b7d0*/  ISETP.GE.AND P0, PT, R3, UR7, PT ;  /* 0x0000000703007c0c */ /* 0x000fe2000bf06270 */
[----:B------:R-:W-:Y:S01]  /*b7e0*/  IMAD.U32 R3, RZ, RZ, UR42 ;  /* 0x0000002aff037e24 */ /* 0x000fe2000f8e00ff */
[----:B------:R-:W-:Y:S01]  /*b7f0*/  SHF.R.S32.HI R9, RZ, 0x1f, R16 ;  /* 0x0000001fff097819 */ /* 0x000fe20000011410 */
[----:B------:R-:W-:Y:S01]  /*b800*/  IMAD.WIDE.U32 R6, R7, UR46, R4 ;  /* 0x0000002e07067c25 */ /* 0x000fe2000f8e0004 */
[----:B------:R-:W-:-:S03]  /*b810*/  ISETP.GE.AND P1, PT, R0, UR7, PT ;  /* 0x0000000700007c0c */ /* 0x000fc6000bf26270 */
[----:B------:R-:W-:Y:S02]  /*b820*/  IMAD.MOV.U32 R8, RZ, RZ, R16 ;  /* 0x000000ffff087224 */ /* 0x000fe400078e0010 */
[----:B------:R-:W-:Y:S02]  /*b830*/  VIADD R11, R7, UR4 ;  /* 0x00000004070b7c36 */ /* 0x000fe40008000000 */
[----:B------:R-:W-:-:S04]  /*b840*/  IMAD.WIDE R8, R3, 0x80, R8 ;  /* 0x0000008003087825 */ /* 0x000fc800078e0208 */
[----:B------:R-:W-:Y:S01]  /*b850*/  VIADD R10, R16, 0x60 ;  /* 0x00000060100a7836 */ /* 0x000fe20000000000 */
[----:B------:R-:W-:Y:S06]  /*b860*/  @P2 BRA `(.L_x_3591) ;  /* 0x0000000000582947 */ /* 0x000fec0003800000 */
[C---:B------:R-:W-:Y:S01]  /*b870*/  VIADD R3, R2.reuse, 0x80 ;  /* 0x0000008002037836 */ /* 0x040fe20000000000 */
[----:B------:R-:W-:Y:S01]  /*b880*/  IADD3 R0, R2, 0x40, RZ ;  /* 0x0000004002007810 */ /* 0x000fe20007ffe0ff */
[----:B------:R-:W-:Y:S01]  /*b890*/  ULDC UR4, c[0x0][0xa8c] ;  /* 0x0002a30000047ab9 */ /* 0x000fe20000000800 */
[----:B------:R-:W-:Y:S01]  /*b8a0*/  ULDC.64 UR8, c[0x0][0xad8] ;  /* 0x0002b60000087ab9 */ /* 0x000fe20000000a00 */
[----:B------:R-:W-:Y:S01]  /*b8b0*/  IMAD.MOV.U32 R4, RZ, RZ, R6 ;  /* 0x000000ffff047224 */ /* 0x000fe200078e0006 */
[----:B------:R-:W-:Y:S01]  /*b8c0*/  ISETP.GE.AND P4, PT, R0, UR4, PT ;  /* 0x0000000400007c0c */ /* 0x000fe2000bf86270 */
[C---:B------:R-:W-:Y:S01]  /*b8d0*/  VIADD R0, R2.reuse, 0xc0 ;  /* 0x000000c002007836 */ /* 0x040fe20000000000 */
[----:B------:R-:W-:Y:S01]  /*b8e0*/  ISETP.GE.AND P5, PT, R3, UR4, PT ;  /* 0x0000000403007c0c */ /* 0x000fe2000bfa6270 */
[----:B------:R-:W-:Y:S01]  /*b8f0*/  IMAD R3, R9, UR8, RZ ;  /* 0x0000000809037c24 */ /* 0x000fe2000f8e02ff */
        /* <DEDUP_REMOVED lines=13> */
.L_x_3591:
[----:B------:R-:W-:Y:S05]  /*b9d0*/  BSYNC B1 ;  /* 0x0000000000017941 */ /* 0x000fea0003800000 */
.L_x_3590:
        /* <DEDUP_REMOVED lines=20> */
[----:B0-----:R-:W-:Y:S01]  /*bb20*/  LEA R12, P1, R4, UR8, 0x1 ;  /* 0x00000008040c7c11 */ /* 0x001fe2000f8208ff */
[----:B------:R-:W-:-:S05]  /*bb30*/  IMAD.IADD R3, R5, 0x1, R3 ;  /* 0x0000000105037824 */ /* 0x000fca00078e0203 */
[----:B------:R-:W-:-:S05]  /*bb40*/  LEA.HI.X R13, R4, UR9, R3, 0x1, P1 ;  /* 0x00000009040d7c11 */ /* 0x000fca00088f0c03 */
[----:B------:R1:W-:Y:S04]  /*bb50*/  @!P3 STG.E.128 desc[UR38][R12.64], RZ ;  /* 0x000000ff0c00b986 */ /* 0x0003e8000c101d26 */
[----:B------:R1:W-:Y:S04]  /*bb60*/  @!P4 STG.E.128 desc[UR38][R12.64+0x80], RZ ;  /* 0x000080ff0c00c986 */ /* 0x0003e8000c101d26 */
[----:B------:R1:W-:Y:S04]  /*bb70*/  @!P5 STG.E.128 desc[UR38][R12.64+0x100], RZ ;  /* 0x000100ff0c00d986 */ /* 0x0003e8000c101d26 */
[----:B------:R1:W-:Y:S02]  /*bb80*/  @!P6 STG.E.128 desc[UR38][R12.64+0x180], RZ ;  /* 0x000180ff0c00e986 */ /* 0x0003e4000c101d26 */
.L_x_3593:
[----:B------:R-:W-:Y:S05]  /*bb90*/  BSYNC B1 ;  /* 0x0000000000017941 */ /* 0x000fea0003800000 */
.L_x_3592:
        /* <DEDUP_REMOVED lines=19> */
[----:B01----:R-:W-:Y:S01]  /*bcd0*/  LEA R12, P0, R4, UR8, 0x1 ;  /* 0x00000008040c7c11 */ /* 0x003fe2000f8008ff */
[----:B------:R-:W-:-:S05]  /*bce0*/  IMAD.IADD R3, R5, 0x1, R3 ;  /* 0x0000000105037824 */ /* 0x000fca00078e0203 */
[----:B------:R-:W-:-:S05]  /*bcf0*/  LEA.HI.X R13, R4, UR9, R3, 0x1, P0 ;  /* 0x00000009040d7c11 */ /* 0x000fca00080f0c03 */
[----:B------:R2:W-:Y:S04]  /*bd00*/  @!P1 STG.E.128 desc[UR38][R12.64], RZ ;  /* 0x000000ff0c009986 */ /* 0x0005e8000c101d26 */
[----:B------:R2:W-:Y:S04]  /*bd10*/  @!P3 STG.E.128 desc[UR38][R12.64+0x80], RZ ;  /* 0x000080ff0c00b986 */ /* 0x0005e8000c101d26 */
[----:B------:R2:W-:Y:S04]  /*bd20*/  @!P4 STG.E.128 desc[UR38][R12.64+0x100], RZ ;  /* 0x000100ff0c00c986 */ /* 0x0005e8000c101d26 */
[----:B------:R2:W-:Y:S02]  /*bd30*/  @!P5 STG.E.128 desc[UR38][R12.64+0x180], RZ ;  /* 0x000180ff0c00d986 */ /* 0x0005e4000c101d26 */
.L_x_3595:
[----:B------:R-:W-:Y:S05]  /*bd40*/  BSYNC B1 ;  /* 0x0000000000017941 */ /* 0x000fea0003800000 */
.L_x_3594:
[----:B------:R-:W-:Y:S05]  /*bd50*/  @P2 BRA `(.L_x_3586) ;  /* 0x0000000000602947 */ /* 0x000fea0003800000 */
[----:B------:R-:W-:Y:S01]  /*bd60*/  IADD3 R3, P0, R8, 0x60, RZ ;  /* 0x0000006008037810 */ /* 0x000fe20007f1e0ff */
[----:B------:R-:W-:Y:S01]  /*bd70*/  VIADD R0, R2, 0x40 ;  /* 0x0000004002007836 */ /* 0x000fe20000000000 */
[----:B------:R-:W-:Y:S01]  /*bd80*/  ULDC UR4, c[0x0][0xa8c] ;  /* 0x0002a30000047ab9 */ /* 0x000fe20000000800 */
[----:B------:R-:W-:Y:S01]  /*bd90*/  MOV R5, R11 ;  /* 0x0000000b00057202 */ /* 0x000fe20000000f00 */
[----:B------:R-:W-:Y:S01]  /*bda0*/  ULDC.64 UR6, c[0x0][0xad8] ;  /* 0x0002b60000067ab9 */ /* 0x000fe20000000a00 */
[----:B------:R-:W-:Y:S01]  /*bdb0*/  IMAD.X R8, RZ, RZ, R9, P0 ;  /* 0x000000ffff087224 */ /* 0x000fe200000e0609 */
        /* <DEDUP_REMOVED lines=18> */
.L_x_3586:
[----:B------:R-:W-:Y:S05]  /*bee0*/  BSYNC B0 ;  /* 0x0000000000007941 */ /* 0x000fea0003800000 */
.L_x_3577:
[----:B------:R-:W-:Y:S02]  /*bef0*/  ULDC UR4, c[0x0][0xc14] ;  /* 0x0003050000047ab9 */ /* 0x000fe40000000800 */
[----:B------:R-:W-:-:S13]  /*bf00*/  ISETP.GE.AND P0, PT, R111, UR4, PT ;  /* 0x000000046f007c0c */ /* 0x000fda000bf06270 */
[----:B------:R-:W-:Y:S05]  /*bf10*/  @!P0 BRA `(.L_x_3596) ;  /* 0xffffff4c00988947 */ /* 0x000fea000383ffff */
[----:B------:R-:W-:Y:S05]  /*bf20*/  EXIT ;  /* 0x000000000000794d */ /* 0x000fea0003800000 */
.L_x_3541:
        /* <DEDUP_REMOVED lines=52> */
[----:B0-----:R-:W-:-:S05]  /*c270*/  IMAD R5, R5, UR4, RZ ;  /* 0x0000000405057c24 */ /* 0x001fca000f8e02ff */
[----:B-1----:R-:W-:Y:S02]  /*c280*/  ISETP.GT.AND P0, PT, R5, UR6, PT ;  /* 0x0000000605007c0c */ /* 0x002fe4000bf04270 */
[----:B------:R-:W-:-:S11]  /*c290*/  MOV R2, R5 ;  /* 0x0000000500027202 */ /* 0x000fd60000000f00 */
[----:B------:R-:W-:Y:S05]  /*c2a0*/  @P0 BRA `(.L_x_3597) ;  /* 0x0000000000b80947 */ /* 0x000fea0003800000 */
[----:B------:R-:W-:Y:S01]  /*c2b0*/  IMAD.MOV.U32 R5, RZ, RZ, R2 ;  /* 0x000000ffff057224 */ /* 0x000fe200078e0002 */
[----:B------:R-:W-:Y:S01]  /*c2c0*/  ULDC UR5, c[0x0][0xc14] ;  /* 0x0003050000057ab9 */ /* 0x000fe20000000800 */
[----:B------:R-:W-:Y:S01]  /*c2d0*/  IMAD.MOV.U32 R6, RZ, RZ, RZ ;  /* 0x000000ffff067224 */ /* 0x000fe200078e00ff */
[----:B------:R-:W-:Y:S01]  /*c2e0*/  ULDC UR7, c[0x0][0xc14] ;  /* 0x0003050000077ab9 */ /* 0x000fe20000000800 */
[----:B------:R-:W-:-:S05]  /*c2f0*/  ULDC UR4, c[0x0][0xc10] ;  /* 0x0003040000047ab9 */ /* 0x000fca0000000800 */
.L_x_3601:
        /* <DEDUP_REMOVED lines=15> */
.L_x_3600:
[----:B------:R-:W-:Y:S05]  /*c3f0*/  BSYNC B0 ;  /* 0x0000000000007941 */ /* 0x000fea0003800000 */
.L_x_3599:
[----:B0----5:R-:W0:Y:S01]  /*c400*/  SHFL.UP PT, R2, R8, 0x1, RZ ;  /* 0x0420000008027989 */ /* 0x021e2200000e00ff */
[C---:B------:R-:W-:Y:S02]  /*c410*/  ISETP.NE.AND P0, PT, R9.reuse, RZ, PT ;  /* 0x000000ff0900720c */ /* 0x040fe40003f05270 */
[C---:B------:R-:W-:Y:S02]  /*c420*/  ISETP.GE.U32.AND P1, PT, R9.reuse, 0x2, PT ;  /* 0x000000020900780c */ /* 0x040fe40003f26070 */
        /* <DEDUP_REMOVED lines=22> */
.L_x_3597:
[----:B------:R-:W-:-:S04]  /*c590*/  IMAD.IADD R7, R5, 0x1, -R2 ;  /* 0x0000000105077824 */ /* 0x000fc800078e0a02 */
[----:B------:R-:W-:-:S05]  /*c5a0*/  IMAD R2, R4, UR4, R7 ;  /* 0x0000000404027c24 */ /* 0x000fca000f8e0207 */
[----:B------:R-:W-:Y:S02]  /*c5b0*/  ISETP.GT.AND P0, PT, R2, UR6, PT ;  /* 0x0000000602007c0c */ /* 0x000fe4000bf04270 */
[----:B------:R-:W0:Y:S11]  /*c5c0*/  LDC.64 R2, c[0x0][0xc68] ;  /* 0x00031a00ff027b82 */ /* 0x000e360000000a00 */
[----:B------:R-:W-:-:S04]  /*c5d0*/  VOTE.ANY R9, PT, !P0 ;  /* 0x0000000000097806 */ /* 0x000fc800040e0100 */
[----:B------:R-:W1:Y:S02]  /*c5e0*/  POPC R5, R9 ;  /* 0x0000000900057309 */ /* 0x000e640000000000 */
[----:B-1----:R-:W-:-:S05]  /*c5f0*/  IADD3 R19, R5, R6, RZ ;  /* 0x0000000605137210 */ /* 0x002fca0007ffe0ff */
        /* <DEDUP_REMOVED lines=13> */
.L_x_3602:
[----:B-1----:R-:W-:Y:S01]  /*c6d0*/  IMAD.MOV R2, RZ, RZ, -R3 ;  /* 0x000000ffff027224 */ /* 0x002fe200078e0a03 */
[----:B--2---:R-:W-:Y:S01]  /*c6e0*/  IABS R4, R6 ;  /* 0x0000000600047213 */ /* 0x004fe20000000000 */
[----:B---3--:R-:W-:Y:S02]  /*c6f0*/  IMAD R16, R16, UR4, R7 ;  /* 0x0000000410107c24 */ /* 0x008fe4000f8e0207 */
[----:B------:R-:W-:Y:S02]  /*c700*/  IMAD R5, R2, R11, RZ ;  /* 0x0000000b02057224 */ /* 0x000fe400078e02ff */
[----:B------:R-:W-:Y:S02]  /*c710*/  IMAD.MOV.U32 R2, RZ, RZ, RZ ;  /* 0x000000ffff027224 */ /* 0x000fe400078e00ff */
[----:B------:R-:W-:Y:S02]  /*c720*/  IMAD.MOV R4, RZ, RZ, -R4 ;  /* 0x000000ffff047224 */ /* 0x000fe400078e0a04 */
[----:B------:R-:W-:Y:S01]  /*c730*/  IMAD.HI.U32 R2, R3, R5, R2 ;  /* 0x0000000503027227 */ /* 0x000fe200078e0002 */
[----:B------:R-:W-:-:S04]  /*c740*/  IADD3 R5, -R16, UR6, RZ ;  /* 0x0000000610057c10 */ /* 0x000fc8000fffe1ff */
[----:B------:R-:W-:-:S05]  /*c750*/  IABS R3, R5 ;  /* 0x0000000500037213 */ /* 0x000fca0000000000 */
[----:B------:R-:W-:-:S04]  /*c760*/  IMAD.HI.U32 R2, R2, R3, RZ ;  /* 0x0000000302027227 */ /* 0x000fc800078e00ff */
[----:B------:R-:W-:Y:S01]  /*c770*/  IMAD R4, R2, R4, R3 ;  /* 0x0000000402047224 */ /* 0x000fe200078e0203 */
[----:B------:R-:W-:-:S04]  /*c780*/  LOP3.LUT R3, R5, R6, RZ, 0x3c, !PT ;  /* 0x0000000605037212 */ /* 0x000fc800078e3cff */
[----:B------:R-:W-:-:S13]  /*c790*/  ISETP.GT.U32.AND P0, PT, R11, R4, PT ;  /* 0x000000040b00720c */ /* 0x000fda0003f04070 */
[----:B------:R-:W-:Y:S01]  /*c7a0*/  @!P0 IADD3 R4, R4, -R11, RZ ;  /* 0x8000000b04048210 */ /* 0x000fe20007ffe0ff */
[----:B------:R-:W-:-:S03]  /*c7b0*/  @!P0 VIADD R2, R2, 0x1 ;  /* 0x0000000102028836 */ /* 0x000fc60000000000 */
[----:B------:R-:W-:-:S13]  /*c7c0*/  ISETP.GE.U32.AND P0, PT, R4, R11, PT ;  /* 0x0000000b0400720c */ /* 0x000fda0003f06070 */
        /* <DEDUP_REMOVED lines=18> */
[----:B------:R-:W-:Y:S01]  /*c8f0*/  IMAD R9, R2, R7, RZ ;  /* 0x0000000702097224 */ /* 0x000fe200078e02ff */
[----:B------:R-:W-:-:S05]  /*c900*/  MOV R2, RZ ;  /* 0x000000ff00027202 */ /* 0x000fca0000000f00 */
        /* <DEDUP_REMOVED lines=20> */
.L_x_3598:
[----:B------:R-:W-:Y:S02]  /*ca50*/  IMAD.MOV.U32 R17, RZ, RZ, RZ ;  /* 0x000000ffff117224 */ /* 0x000fe400078e00ff */
[----:B------:R-:W-:Y:S02]  /*ca60*/  IMAD.U32 R16, RZ, RZ, UR6 ;  /* 0x00000006ff107e24 */ /* 0x000fe4000f8e00ff */
[----:B------:R-:W-:-:S07]  /*ca70*/  IMAD.MOV.U32 R18, RZ, RZ, RZ ;  /* 0x000000ffff127224 */ /* 0x000fce00078e00ff */
.L_x_3603:
[----:B------:R-:W1:Y:S01]  /*ca80*/  S2R R2, SR_TID.X ;  /* 0x0000000000027919 */ /* 0x000e620000002100 */
        /* <DEDUP_REMOVED lines=11> */
[----:B------:R1:W-:Y:S03]  /*cb40*/  STL [R1], RZ ;  /* 0x000000ff01007387 */ /* 0x0003e60000100800 */
[----:B------:R-:W-:Y:S05]  /*cb50*/  @P0 BRA `(.L_x_3604) ;  /* 0x0000003800f40947 */ /* 0x000fea0003800000 */
[----:B-1----:R-:W-:Y:S01]  /*cb60*/  IMAD.MOV.U32 R0, RZ, RZ, 0x1 ;  /* 0x00000001ff007424 */ /* 0x002fe200078e00ff */
[----:B------:R1:W-:Y:S01]  /*cb70*/  STL [R1], RZ ;  /* 0x000000ff01007387 */ /* 0x0003e20000100800 */
[----:B------:R-:W-:Y:S01]  /*cb80*/  ULDC UR37, c[0x0][0xc] ;  /* 0x0000030000257ab9 */ /* 0x000fe20000000800 */
[----:B------:R-:W-:Y:S02]  /*cb90*/  ULDC.64 UR40, c[0x0][0x198] ;  /* 0x0000660000287ab9 */ /* 0x000fe40000000a00 */
[----:B------:R1:W-:Y:S04]  /*cba0*/  STL [R1+0x4], R0 ;  /* 0x0000040001007387 */ /* 0x0003e80000100800 */
[----:B------:R1:W-:Y:S02]  /*cbb0*/  STL [R1+0x20], RZ ;  /* 0x000020ff01007387 */ /* 0x0003e40000100800 */
.L_x_3669:
[----:B--2---:R-:W2:Y:S02]  /*cbc0*/  LDC.64 R2, c[0x0][0xc60] ;  /* 0x00031800ff027b82 */ /* 0x004ea40000000a00 */
[----:B--2---:R-:W-:-:S05]  /*cbd0*/  IMAD.WIDE R2, R19, 0x4, R2 ;  /* 0x0000000413027825 */ /* 0x004fca00078e0202 */
[----:B------:R-:W2:Y:S01]  /*cbe0*/  LDG.E R5, desc[UR38][R2.64] ;  /* 0x0000002602057981 */ /* 0x000ea2000c1e1900 */
[----:B------:R-:W-:Y:S05]  /*cbf0*/  YIELD ;  /* 0x0000000000007946 */ /* 0x000fea0003800000 */
[----:B------:R-:W-:Y:S01]  /*cc00*/  ULDC.64 UR4, c[0x0][0xa28] ;  /* 0x00028a0000047ab9 */ /* 0x000fe20000000a00 */
[----:B-1----:R-:W-:Y:S01]  /*cc10*/  MOV R0, RZ ;  /* 0x000000ff00007202 */ /* 0x002fe20000000f00 */
[----:B------:R-:W-:Y:S01]  /*cc20*/  IMAD.MOV.U32 R6, RZ, RZ, RZ ;  /* 0x000000ffff067224 */ /* 0x000fe200078e00ff */
[----:B------:R-:W-:Y:S01]  /*cc30*/  ISETP.NE.U32.AND P0, PT, RZ, UR4, PT ;  /* 0x00000004ff007c0c */ /* 0x000fe2000bf05070 */
[----:B------:R-:W-:-:S03]  /*cc40*/  ULDC.64 UR6, c[0x0][0xa08] ;  /* 0x0002820000067ab9 */ /* 0x000fc60000000a00 */
[----:B------:R-:W-:Y:S02]  /*cc50*/  ISETP.NE.AND.EX P0, PT, RZ, UR5, PT, P0 ;  /* 0x00000005ff007c0c */ /* 0x000fe4000bf05300 */
[----:B--2---:R-:W-:Y:S01]  /*cc60*/  SHF.R.S32.HI R4, RZ, 0x1f, R5 ;  /* 0x0000001fff047819 */ /* 0x004fe20000011405 */
[----:B------:R-:W-:-:S10]  /*cc70*/  IMAD.SHL.U32 R11, R5, 0x4, RZ ;  /* 0x00000004050b7824 */ /* 0x000fd400078e00ff */
[C---:B------:R-:W-:Y:S01]  /*cc80*/  @P0 LEA R2, P1, R5.reuse, UR4, 0x2 ;  /* 0x0000000405020c11 */ /* 0x040fe2000f8210ff */
[----:B------:R1:W-:Y:S03]  /*cc90*/  STL [R1+0x10], R5 ;  /* 0x0000100501007387 */ /* 0x0003e60000100800 */
[C-C-:B------:R-:W-:Y:S01]  /*cca0*/  @P0 LEA.HI.X R3, R5.reuse, UR5, R4.reuse, 0x2, P1 ;  /* 0x0000000505030c11 */ /* 0x140fe200088f1404 */
[----:B------:R-:W-:Y:S02]  /*ccb0*/  ULDC.64 UR4, c[0x0][0xa18] ;  /* 0x0002860000047ab9 */ /* 0x000fe40000000a00 */
[----:B------:R-:W-:Y:S02]  /*ccc0*/  ISETP.NE.U32.AND P1, PT, RZ, UR4, PT ;  /* 0x00000004ff007c0c */ /* 0x000fe4000bf25070 */
[----:B------:R2:W5:Y:S01]  /*ccd0*/  @P0 LDG.E R0, desc[UR38][R2.64] ;  /* 0x0000002602000981 */ /* 0x000562000c1e1900 */
[----:B------:R-:W-:-:S02]  /*cce0*/  SHF.L.U64.HI R10, R5, 0x2, R4 ;  /* 0x00000002050a7819 */ /* 0x000fc40000010204 */
[----:B------:R-:W-:Y:S01]  /*ccf0*/  ISETP.NE.AND.EX P1, PT, RZ, UR5, PT, P1 ;  /* 0x00000005ff007c0c */ /* 0x000fe2000bf25310 */
[----:B------:R-:W-:Y:S04]  /*cd00*/  STL [R1+0x18], R11 ;  /* 0x0000180b01007387 */ /* 0x000fe80000100800 */
[----:B------:R-:W-:Y:S08]  /*cd10*/  STL [R1+0x1c], R10 ;  /* 0x00001c0a01007387 */ /* 0x000ff00000100800 */
[----:B------:R-:W-:-:S04]  /*cd20*/  @P1 IADD3 R8, P0, R11, UR4, RZ ;  /* 0x000000040b081c10 */ /* 0x000fc8000ff1e0ff */
[C---:B------:R-:W-:Y:S01]  /*cd30*/  @P1 IADD3.X R9, R10.reuse, UR5, RZ, P0, !PT ;  /* 0x000000050a091c10 */ /* 0x040fe200087fe4ff */
[----:B------:R-:W-:Y:S02]  /*cd40*/  ULDC.64 UR4, c[0x0][0xa00] ;  /* 0x0002800000047ab9 */ /* 0x000fe40000000a00 */
[----:B------:R-:W-:Y:S02]  /*cd50*/  ISETP.NE.U32.AND P2, PT, RZ, UR4, PT ;  /* 0x00000004ff007c0c */ /* 0x000fe4000bf45070 */
[C---:B--2---:R-:W-:Y:S02]  /*cd60*/  IADD3 R2, P0, R11.reuse, UR4, RZ ;  /* 0x000000040b027c10 */ /* 0x044fe4000ff1e0ff */
[----:B------:R-:W-:Y:S02]  /*cd70*/  ISETP.NE.AND.EX P2, PT, RZ, UR5, PT, P2 ;  /* 0x00000005ff007c0c */ /* 0x000fe4000bf45320 */
[----:B------:R-:W-:Y:S01]  /*cd80*/  IADD3.X R3, R10, UR5, RZ, P0, !PT ;  /* 0x000000050a037c10 */ /* 0x000fe200087fe4ff */
[----:B------:R-:W-:Y:S01]  /*cd90*/  ULDC UR4, c[0x0][0x288] ;  /* 0x0000a20000047ab9 */ /* 0x000fe20000000800 */
[----:B------:R-:W-:-:S04]  /*cda0*/  IADD3 R4, P0, R11, UR6, RZ ;  /* 0x000000060b047c10 */ /* 0x000fc8000ff1e0ff */
[----:B-1----:R-:W-:-:S05]  /*cdb0*/  IADD3.X R5, R10, UR7, RZ, P0, !PT ;  /* 0x000000070a057c10 */ /* 0x002fca00087fe4ff */
[----:B------:R-:W2:Y:S01]  /*cdc0*/  @P2 LDG.E R6, desc[UR38][R2.64] ;  /* 0x0000002602062981 */ /* 0x000ea2000c1e1900 */
[----:B------:R-:W-:-:S03]  /*cdd0*/  ISETP.NE.U32.AND P0, PT, RZ, UR6, PT ;  /* 0x00000006ff007c0c */ /* 0x000fc6000bf05070 */
[----:B--2---:R1:W-:Y:S02]  /*cde0*/  STL [R1+0x24], R6 ;  /* 0x0000240601007387 */ /* 0x0043e40000100800 */
[----:B-1----:R-:W-:Y:S01]  /*cdf0*/  IMAD.U32 R6, RZ, RZ, UR4 ;  /* 0x00000004ff067e24 */ /* 0x002fe2000f8e00ff */
[----:B------:R-:W-:-:S05]  /*ce00*/  ULDC.64 UR4, c[0x0][0x3f8] ;  /* 0x0000fe0000047ab9 */ /* 0x000fca0000000a00 */
[----:B------:R1:W5:Y:S01]  /*ce10*/  @P1 LDG.E R6, desc[UR38][R8.64] ;  /* 0x0000002608061981 */ /* 0x000362000c1e1900 */
[----:B------:R-:W-:Y:S01]  /*ce20*/  UISETP.NE.U32.AND UP0, UPT, UR4, URZ, UPT ;  /* 0x0000003f0400728c */ /* 0x000fe2000bf05070 */
[----:B------:R-:W-:Y:S02]  /*ce30*/  ISETP.NE.AND.EX P0, PT, RZ, UR7, PT, P0 ;  /* 0x00000007ff007c0c */ /* 0x000fe4000bf05300 */
[----:B------:R-:W-:Y:S01]  /*ce40*/  ULDC UR4, c[0x0][0x404] ;  /* 0x0001010000047ab9 */ /* 0x000fe20000000800 */
[----:B------:R-:W-:-:S03]  /*ce50*/  UISETP.NE.AND.EX UP0, UPT, UR5, URZ, UPT, UP0 ;  /* 0x0000003f0500728c */ /* 0x000fc6000bf05300 */
[----:B------:R-:W-:Y:S01]  /*ce60*/  ULDC UR5, c[0x0][0x2e0] ;  /* 0x0000b80000057ab9 */ /* 0x000fe20000000800 */
[----:B------:R-:W-:-:S04]  /*ce70*/  USEL UR4, UR4, 0x1, UP0 ;  /* 0x0000000104047887 */ /* 0x000fc80008000000 */
[----:B------:R-:W-:-:S06]  /*ce80*/  UIMAD UR4, UR4, UR5, URZ ;  /* 0x00000005040472a4 */ /* 0x000fcc000f8e023f */
[----:B------:R-:W-:Y:S01]  /*ce90*/  IMAD.U32 R7, RZ, RZ, UR4 ;  /* 0x00000004ff077e24 */ /* 0x000fe2000f8e00ff */
[----:B-1----:R-:W-:Y:S06]  /*cea0*/  @P1 BRA `(.L_x_3605) ;  /* 0x0000000000101947 */ /* 0x002fec0003800000 */
[----:B------:R-:W-:Y:S05]  /*ceb0*/  @!P2 BRA `(.L_x_3605) ;  /* 0x00000000000ca947 */ /* 0x000fea0003800000 */
[----:B-----5:R-:W2:Y:S04]  /*cec0*/  LDG.E R6, desc[UR38][R2.64] ;  /* 0x0000002602067981 */ /* 0x020ea8000c1e1900 */
[----:B------:R-:W2:Y:S02]  /*ced0*/  LDG.E R9, desc[UR38][R2.64+0x4] ;  /* 0x0000042602097981 */ /* 0x000ea4000c1e1900 */
[----:B--2---:R-:W-:-:S07]  /*cee0*/  IMAD.IADD R6, R9, 0x1, -R6 ;  /* 0x0000000109067824 */ /* 0x004fce00078e0a06 */
.L_x_3605:
[----:B------:R-:W-:Y:S01]  /*cef0*/  IMAD.MOV.U32 R3, RZ, RZ, RZ ;  /* 0x000000ffff037224 */ /* 0x000fe200078e00ff */
[----:B------:R-:W-:-:S05]  /*cf00*/  ULDC.64 UR4, c[0x0][0xa20] ;  /* 0x0002880000047ab9 */ /* 0x000fca0000000a00 */
[----:B------:R-:W2:Y:S01]  /*cf10*/  @P0 LDG.E R3, desc[UR38][R4.64] ;  /* 0x0000002604030981 */ /* 0x000ea2000c1e1900 */
[----:B------:R-:W-:-:S04]  /*cf20*/  ISETP.NE.U32.AND P1, PT, RZ, UR4, PT ;  /* 0x00000004ff007c0c */ /* 0x000fc8000bf25070 */
[----:B------:R-:W-:Y:S02]  /*cf30*/  ISETP.NE.AND.EX P1, PT, RZ, UR5, PT, P1 ;  /* 0x00000005ff007c0c */ /* 0x000fe4000bf25310 */
[----:B--2--5:R-:W-:-:S05]  /*cf40*/  IADD3 R2, R3, R0, RZ ;  /* 0x0000000003027210 */ /* 0x024fca0007ffe0ff */
[----:B------:R1:W-:Y:S06]  /*cf50*/  STL [R1+0x8], R2 ;  /* 0x0000080201007387 */ /* 0x0003ec0000100800 */
[----:B------:R-:W-:Y:S05]  /*cf60*/  @!P1 BRA `(.L_x_3606) ;  /* 0x0000000000109947 */ /* 0x000fea0003800000 */
[----:B-1----:R-:W-:-:S04]  /*cf70*/  IADD3 R2, P0, R11, UR4, RZ ;  /* 0x000000040b027c10 */ /* 0x002fc8000ff1e0ff */
[----:B------:R-:W-:-:S05]  /*cf80*/  IADD3.X R3, R10, UR5, RZ, P0, !PT ;  /* 0x000000050a037c10 */ /* 0x000fca00087fe4ff */
[----:B------:R1:W5:Y:S01]  /*cf90*/  LDG.E R7, desc[UR38][R2.64] ;  /* 0x0000002602077981 */ /* 0x000362000c1e1900 */
[----:B------:R-:W-:Y:S05]  /*cfa0*/  BRA `(.L_x_3607) ;  /* 0x0000000000107947 */ /* 0x000fea0003800000 */
.L_x_3606:
[----:B------:R-:W-:Y:S05]  /*cfb0*/  @!P0 BRA `(.L_x_3607) ;  /* 0x00000000000c8947 */ /* 0x000fea0003800000 */
[----:B-1----:R-:W2:Y:S04]  /*cfc0*/  LDG.E R2, desc[UR38][R4.64] ;  /* 0x0000002604027981 */ /* 0x002ea8000c1e1900 */
[----:B------:R-:W2:Y:S02]  /*cfd0*/  LDG.E R7, desc[UR38][R4.64+0x4] ;  /* 0x0000042604077981 */ /* 0x000ea4000c1e1900 */
[----:B--2---:R-:W-:-:S07]  /*cfe0*/  IMAD.IADD R7, R7, 0x1, -R2 ;  /* 0x0000000107077824 */ /* 0x004fce00078e0a02 */
.L_x_3607:
[----:B-----5:R-:W-:Y:S01]  /*cff0*/  IMAD.IADD R7, R7, 0x1, -R0 ;  /* 0x0000000107077824 */ /* 0x020fe200078e0a00 */
[----:B------:R-:W-:Y:S01]  /*d000*/  LEA R0, R17, 0xdf, 0x7 ;  /* 0x000000df11007811 */ /* 0x000fe200078e38ff */
[----:B------:R-:W-:Y:S03]  /*d010*/  BSSY B6, `(.L_x_3608) ;  /* 0x00002b0000067945 */ /* 0x000fe60003800000 */
[C---:B------:R-:W-:Y:S01]  /*d020*/  IADD3 R0, R7.reuse, R0, -R6 ;  /* 0x0000000007007210 */ /* 0x040fe20007ffe806 */
[----:B------:R-:W-:-:S04]  /*d030*/  VIADD R7, R7, 0x5f ;  /* 0x0000005f07077836 */ /* 0x000fc80000000000 */
[----:B------:R-:W-:-:S04]  /*d040*/  IMAD.HI R7, R7, 0x2aaaaaab, RZ ;  /* 0x2aaaaaab07077827 */ /* 0x000fc800078e02ff */
[----:B-1----:R-:W-:Y:S01]  /*d050*/  IMAD.HI R2, R0, 0x2aaaaaab, RZ ;  /* 0x2aaaaaab00027827 */ /* 0x002fe200078e02ff */
[----:B------:R-:W-:-:S04]  /*d060*/  SHF.R.U32.HI R0, RZ, 0x1f, R7 ;  /* 0x0000001fff007819 */ /* 0x000fc80000011607 */
[----:B------:R-:W-:Y:S02]  /*d070*/  SHF.R.U32.HI R3, RZ, 0x1f, R2 ;  /* 0x0000001fff037819 */ /* 0x000fe40000011602 */
[----:B------:R-:W-:Y:S02]  /*d080*/  LEA.HI.SX32 R0, R7, R0, 0x1c ;  /* 0x0000000007007211 */ /* 0x000fe400078fe2ff */
[----:B------:R-:W-:-:S04]  /*d090*/  LEA.HI.SX32 R3, R2, R3, 0x1c ;  /* 0x0000000302037211 */ /* 0x000fc800078fe2ff */
[----:B------:R-:W-:-:S04]  /*d0a0*/  VIMNMX R4, R0, R3, PT ;  /* 0x0000000300047248 */ /* 0x000fc80003fe0100 */
[----:B------:R-:W-:Y:S01]  /*d0b0*/  ISETP.GT.AND P0, PT, R4, RZ, PT ;  /* 0x000000ff0400720c */ /* 0x000fe20003f04270 */
[----:B------:R1:W-:-:S12]  /*d0c0*/  STL [R1+0x14], R4 ;  /* 0x0000140401007387 */ /* 0x0003d80000100800 */
[----:B-1----:R-:W-:Y:S05]  /*d0d0*/  @P0 BRA `(.L_x_3609) ;  /* 0x0000000000440947 */ /* 0x002fea0003800000 */
[----:B------:R-:W1:Y:S02]  /*d0e0*/  S2R R4, SR_TID.X ;  /* 0x0000000000047919 */ /* 0x000e640000002100 */
[----:B-1----:R-:W-:-:S04]  /*d0f0*/  LOP3.LUT R4, R4, 0x1f, RZ, 0xc0, !PT ;  /* 0x0000001f04047812 */ /* 0x002fc800078ec0ff */
[----:B------:R-:W-:-:S13]  /*d100*/  ISETP.NE.AND P1, PT, R4, RZ, PT ;  /* 0x000000ff0400720c */ /* 0x000fda0003f25270 */
[----:B------:R-:W-:Y:S05]  /*d110*/  @P1 BRA `(.L_x_3610) ;  /* 0x00000028007c1947 */ /* 0x000fea0003800000 */
[----:B------:R-:W1:Y:S01]  /*d120*/  S2R R7, SR_LANEID ;  /* 0x0000000000077919 */ /* 0x000e620000000000 */
[----:B------:R-:W-:Y:S01]  /*d130*/  VOTEU.ANY UR4, UPT, PT ;  /* 0x0000000000047886 */ /* 0x000fe200038e0100 */
[----:B------:R-:W2:Y:S01]  /*d140*/  LDC.64 R2, c[0x0][0xc38] ;  /* 0x00030e00ff027b82 */ /* 0x000ea20000000a00 */
[----:B------:R-:W1:Y:S08]  /*d150*/  FLO.U32 R0, UR4 ;  /* 0x0000000400007d00 */ /* 0x000e7000080e0000 */
[----:B------:R-:W2:Y:S01]  /*d160*/  POPC R5, UR4 ;  /* 0x0000000400057d09 */ /* 0x000ea20008000000 */
[----:B-1----:R-:W-:-:S13]  /*d170*/  ISETP.EQ.U32.AND P0, PT, R0, R7, PT ;  /* 0x000000070000720c */ /* 0x002fda0003f02070 */
[----:B--2---:R-:W2:Y:S01]  /*d180*/  @P0 ATOMG.E.ADD.STRONG.GPU PT, R3, desc[UR38][R2.64], R5 ;  /* 0x00000005020309a8 */ /* 0x004ea200081ee1e6 */
[----:B------:R-:W1:Y:S02]  /*d190*/  S2R R4, SR_LTMASK ;  /* 0x0000000000047919 */ /* 0x000e640000003900 */
[----:B-1----:R-:W-:-:S04]  /*d1a0*/  LOP3.LUT R4, R4, UR4, RZ, 0xc0, !PT ;  /* 0x0000000404047c12 */ /* 0x002fc8000f8ec0ff */
[----:B------:R-:W1:Y:S01]  /*d1b0*/  POPC R7, R4 ;  /* 0x0000000400077309 */ /* 0x000e620000000000 */
[----:B--2---:R-:W1:Y:S02]  /*d1c0*/  SHFL.IDX PT, R0, R3, R0, 0x1f ;  /* 0x00001f0003007589 */ /* 0x004e6400000e0000 */
[----:B-1----:R-:W-:Y:S01]  /*d1d0*/  IADD3 R16, R0, UR37, R7 ;  /* 0x0000002500107c10 */ /* 0x002fe2000fffe007 */
[----:B------:R-:W-:Y:S06]  /*d1e0*/  BRA `(.L_x_3610) ;  /* 0x0000002800487947 */ /* 0x000fec0003800000 */
.L_x_3609:
[----:B------:R-:W1:Y:S01]  /*d1f0*/  S2R R3, SR_CgaCtaId ;  /* 0x0000000000037919 */ /* 0x000e620000008800 */
[----:B------:R-:W-:-:S04]  /*d200*/  MOV R0, 0x400 ;  /* 0x0000040000007802 */ /* 0x000fc80000000f00 */
[----:B-1----:R-:W-:-:S05]  /*d210*/  LEA R2, R3, R0, 0x18 ;  /* 0x0000000003027211 */ /* 0x002fca00078ec0ff */
[----:B------:R1:W-:Y:S01]  /*d220*/  STL [R1+0xc], R2 ;  /* 0x00000c0201007387 */ /* 0x0003e20000100800 */
[----:B------:R-:W-:-:S05]  /*d230*/  VIADD R0, R2, 0x1c400 ;  /* 0x0001c40002007836 */ /* 0x000fca0000000000 */
[----:B------:R-:W-:-:S13]  /*d240*/  LOP3.LUT P0, RZ, R0, 0x3ff, RZ, 0xc0, !PT ;  /* 0x000003ff00ff7812 */ /* 0x000fda000780c0ff */
[----:B-1----:R-:W-:Y:S05]  /*d250*/  @!P0 BRA `(.L_x_3611) ;  /* 0x0000000000408947 */ /* 0x002fea0003800000 */
[----:B------:R-:W-:Y:S01]  /*d260*/  MOV R2, 0x0 ;  /* 0x0000000000027802 */ /* 0x000fe20000000f00 */
[----:B------:R-:W-:Y:S01]  /*d270*/  ULDC.64 UR6, c[0x4][0x90] ;  /* 0x0100240000067ab9 */ /* 0x000fe20000000a00 */
[----:B------:R-:W-:Y:S01]  /*d280*/  ULDC.64 UR8, c[0x4][0x98] ;  /* 0x0100260000087ab9 */ /* 0x000fe20000000a00 */
[----:B------:R-:W-:Y:S01]  /*d290*/  ULDC.64 UR4, c[0x4][0x8] ;  /* 0x0100020000047ab9 */ /* 0x000fe20000000a00 */
[----:B------:R-:W-:Y:S01]  /*d2a0*/  IMAD.U32 R4, RZ, RZ, UR6 ;  /* 0x00000006ff047e24 */ /* 0x000fe2000f8e00ff */
[----:B------:R-:W-:Y:S01]  /*d2b0*/  MOV R6, UR8 ;  /* 0x0000000800067c02 */ /* 0x000fe20008000f00 */
[----:B------:R-:W1:Y:S01]  /*d2c0*/  LDC.64 R2, c[0x4][R2] ;  /* 0x0100000002027b82 */ /* 0x000e620000000a00 */
        /* <DEDUP_REMOVED lines=9> */
.L_x_3611:
[----:B------:R-:W2:Y:S02]  /*d360*/  LDL R2, [R1+0xc] ;  /* 0x00000c0001027983 */ /* 0x000ea40000100800 */
[----:B--2---:R-:W-:-:S04]  /*d370*/  IADD3 R0, R2, 0x400, RZ ;  /* 0x0000040002007810 */ /* 0x004fc80007ffe0ff */
        /* <DEDUP_REMOVED lines=15> */
[----:B01----:R-:W-:-:S07]  /*d470*/  IMAD.MOV.U32 R13, RZ, RZ, RZ ;  /* 0x000000ffff0d7224 */ /* 0x003fce00078e00ff */
[----:B------:R-:W-:-:S07]  /*d480*/  LEPC R20, `(.L_x_3613) ;  /* 0x000000001014794e */ /* 0x000fce0000000000 */
[----:B--2---:R-:W-:Y:S05]  /*d490*/  CALL.ABS.NOINC R2 ;  /* 0x0000000002007343 */ /* 0x004fea0003c00000 */
.L_x_3613:
        /* <DEDUP_REMOVED lines=16> */
.L_x_3612:
[----:B------:R-:W2:Y:S01]  /*d5a0*/  LDL.LU R2, [R1+0x18] ;  /* 0x0000180001027983 */ /* 0x000ea20000300800 */
[----:B------:R-:W-:Y:S01]  /*d5b0*/  ULDC.64 UR4, c[0x0][0x9f8] ;  /* 0x00027e0000047ab9 */ /* 0x000fe20000000a00 */
[----:B------:R-:W1:Y:S02]  /*d5c0*/  LDC R4, c[0x0][0x428] ;  /* 0x00010a00ff047b82 */ /* 0x000e640000000800 */
        /* <DEDUP_REMOVED lines=17> */
[----:B-1----:R-:W-:Y:S01]  /*d6e0*/  ISETP.NE.AND P0, PT, R4, 0x1, PT ;  /* 0x000000010400780c */ /* 0x002fe20003f05270 */
[----:B------:R-:W-:Y:S01]  /*d6f0*/  IMAD.MOV.U32 R4, RZ, RZ, R18 ;  /* 0x000000ffff047224 */ /* 0x000fe200078e0012 */
[----:B------:R-:W-:Y:S02]  /*d700*/  LEA R17, R17, R7, 0x7 ;  /* 0x0000000711117211 */ /* 0x000fe400078e38ff */
[----:B------:R-:W-:-:S09]  /*d710*/  PLOP3.LUT P1, PT, P6, PT, PT, 0x8, 0x0 ;  /* 0x000000000000781c */ /* 0x000fd2000372e170 */
[----:B------:R-:W1:Y:S08]  /*d720*/  @P0 LDC R5, c[0x0][0x42c] ;  /* 0x00010b00ff050b82 */ /* 0x000e700000000800 */
[----:B------:R-:W2:Y:S01]  /*d730*/  @P0 LDC R6, c[0x0][0x430] ;  /* 0x00010c00ff060b82 */ /* 0x000ea20000000800 */
[----:B-1----:R-:W-:-:S05]  /*d740*/  @P0 IMAD.HI.U32 R5, R18, R5, RZ ;  /* 0x0000000512050227 */ /* 0x002fca00078e00ff */
[----:B--2---:R-:W-:Y:S02]  /*d750*/  @P0 SHF.R.U32.HI R4, RZ, R6, R5 ;  /* 0x00000006ff040219 */ /* 0x004fe40000011605 */
[----:B------:R-:W-:-:S04]  /*d760*/  ISETP.NE.U32.AND P0, PT, RZ, UR4, PT ;  /* 0x00000004ff007c0c */ /* 0x000fc8000bf05070 */
[----:B------:R-:W-:-:S04]  /*d770*/  ISETP.NE.AND.EX P0, PT, RZ, UR5, PT, P0 ;  /* 0x00000005ff007c0c */ /* 0x000fc8000bf05300 */
[----:B0-----:R-:W-:-:S09]  /*d780*/  SEL R6, R8, RZ, !P0 ;  /* 0x000000ff08067207 */ /* 0x001fd20004000000 */
.L_x_3614:
        /* <DEDUP_REMOVED lines=10> */
[----:B------:R-:W2:Y:S01]  /*d830*/  LDL R5, [R1+0x14] ;  /* 0x0000140001057983 */ /* 0x000ea20000100800 */
[----:B------:R-:W0:Y:S01]  /*d840*/  LDC.64 R2, c[0x0][0x3f8] ;  /* 0x0000fe00ff027b82 */ /* 0x000e220000000a00 */
[----:B------:R-:W-:Y:S02]  /*d850*/  ULDC.64 UR4, c[0x0][0xa08] ;  /* 0x0002820000047ab9 */ /* 0x000fe40000000a00 */
[----:B0-----:R-:W-:Y:S01]  /*d860*/  LOP3.LUT P0, RZ, R2, UR4, RZ, 0xfc, !PT ;  /* 0x0000000402ff7c12 */ /* 0x001fe2000f80fcff */
[----:B------:R-:W-:-:S03]  /*d870*/  UMOV UR4, 0xffffffff ;  /* 0xffffffff00047882 */ /* 0x000fc60000000000 */
[----:B------:R-:W-:-:S04]  /*d880*/  LOP3.LUT P0, RZ, R3, UR5, RZ, 0xfc, P0 ;  /* 0x0000000503ff7c12 */ /* 0x000fc8000800fcff */
[----:B-----5:R-:W-:Y:S01]  /*d890*/  SEL R9, R0, RZ, !P0 ;  /* 0x000000ff00097207 */ /* 0x020fe20004000000 */
[----:B--2---:R-:W-:Y:S01]  /*d8a0*/  VIADD R7, R5, 0xffffffff ;  /* 0xffffffff05077836 */ /* 0x004fe20000000000 */
[----:B------:R-:W-:Y:S07]  /*d8b0*/  BRA.DIV UR4, `(.L_x_3615) ;  /* 0x0000003604247947 */ /* 0x000fee000b800000 */
.L_x_3685:
[----:B------:R-:W-:Y:S01]  /*d8c0*/  UMOV UR4, 0xffffffff ;  /* 0xffffffff00047882 */ /* 0x000fe20000000000 */
[----:B------:R-:W-:Y:S02]  /*d8d0*/  SHF.R.S32.HI R5, RZ, 0x1f, R0 ;  /* 0x0000001fff057819 */ /* 0x000fe40000011400 */
[----:B------:R-:W-:Y:S05]  /*d8e0*/  BRA.DIV UR4, `(.L_x_3616) ;  /* 0x00000036044c7947 */ /* 0x000fea000b800000 */
[----:B------:R-:W-:-:S13]  /*d8f0*/  ELECT P6, URZ, PT ;  /* 0x00000000003f782f */ /* 0x000fda00038c0000 */
.L_x_3688:
[----:B------:R-:W-:Y:S05]  /*d900*/  @!P6 BRA `(.L_x_3617) ;  /* 0x0000000000f8e947 */ /* 0x000fea0003800000 */
[----:B------:R-:W-:-:S04]  /*d910*/  ISETP.NE.U32.AND P0, PT, R2, RZ, PT ;  /* 0x000000ff0200720c */ /* 0x000fc80003f05070 */
[----:B------:R-:W-:-:S13]  /*d920*/  ISETP.NE.AND.EX P0, PT, R3, RZ, PT, P0 ;  /* 0x000000ff0300720c */ /* 0x000fda0003f05300 */
[----:B------:R-:W-:Y:S05]  /*d930*/  @!P0 BRA `(.L_x_3618) ;  /* 0x0000000000448947 */ /* 0x000fea0003800000 */
[----:B------:R-:W0:Y:S01]  /*d940*/  LDC R11, c[0x0][0x41c] ;  /* 0x00010700ff0b7b82 */ /* 0x000e220000000800 */
[----:B------:R-:W-:Y:S01]  /*d950*/  ULDC.64 UR4, c[0x0][0x408] ;  /* 0x0001020000047ab9 */ /* 0x000fe20000000a00 */
[----:B0-----:R-:W-:-:S13]  /*d960*/  ISETP.NE.AND P0, PT, R11, 0x1, PT ;  /* 0x000000010b00780c */ /* 0x001fda0003f05270 */
[----:B------:R-:W0:Y:S02]  /*d970*/  @P0 LDC.64 R8, c[0x0][0x420] ;  /* 0x00010800ff080b82 */ /* 0x000e240000000a00 */
[----:B0-----:R-:W-:-:S04]  /*d980*/  @P0 IMAD.HI.U32 R10, R7, R8, RZ ;  /* 0x00000008070a0227 */ /* 0x001fc800078e00ff */
        /* <DEDUP_REMOVED lines=9> */
[----:B------:R-:W-:-:S04]  /*da20*/  LEA R10, P0, R8, R2, 0x2 ;  /* 0x00000002080a7211 */ /* 0x000fc800078010ff */
[----:B------:R-:W-:-:S05]  /*da30*/  LEA.HI.X R11, R8, R3, R9, 0x2, P0 ;  /* 0x00000003080b7211 */ /* 0x000fca00000f1409 */
[----:B------:R0:W5:Y:S04]  /*da40*/  LDG.E R9, desc[UR38][R10.64] ;  /* 0x000000260a097981 */ /* 0x000168000c1e1900 */
.L_x_3618:
[----:B------:R-:W2:Y:S01]  /*da50*/  LDL R8, [R1] ;  /* 0x0000000001087983 */ /* 0x000ea20000100800 */
        /* <DEDUP_REMOVED lines=8> */
.L_x_3689:
        /* <DEDUP_REMOVED lines=11> */
.L_x_3620:
        /* <DEDUP_REMOVED lines=22> */
.L_x_3617:
        /* <DEDUP_REMOVED lines=30> */
.L_x_3690:
[----:B------:R-:W-:Y:S05]  /*ded0*/  BSYNC B0 ;  /* 0x0000000000007941 */ /* 0x000fea0003800000 */
.L_x_3621:
        /* <DEDUP_REMOVED lines=11> */
.L_x_3691:
        /* <DEDUP_REMOVED lines=11> */
.L_x_3626:
[----:B0-----:R-:W2:Y:S01]  /*e040*/  LDL R6, [R1] ;  /* 0x0000000001067983 */ /* 0x001ea20000100800 */
        /* <DEDUP_REMOVED lines=36> */
.L_x_3624:
[----:B------:R-:W-:Y:S05]  /*e290*/  BSYNC B0 ;  /* 0x0000000000007941 */ /* 0x000fea0003800000 */
.L_x_3623:
[----:B------:R-:W2:Y:S01]  /*e2a0*/  LDL R7, [R1+0x14] ;  /* 0x0000140001077983 */ /* 0x000ea20000100800 */
[----:B------:R-:W-:Y:S01]  /*e2b0*/  BSSY B0, `(.L_x_3627) ;  /* 0x000016a000007945 */ /* 0x000fe20003800000 */
[----:B--2---:R-:W-:-:S13]  /*e2c0*/  ISETP.GE.AND P0, PT, R7, 0x2, PT ;  /* 0x000000020700780c */ /* 0x004fda0003f06270 */
[----:B------:R-:W-:Y:S05]  /*e2d0*/  @!P0 BRA `(.L_x_3628) ;  /* 0x00000014009c8947 */ /* 0x000fea0003800000 */
[C---:B0-----:R-:W-:Y:S01]  /*e2e0*/  LOP3.LUT R6, R7.reuse, 0x1, RZ, 0xc0, !PT ;  /* 0x0000000107067812 */ /* 0x041fe200078ec0ff */
[----:B------:R-:W-:Y:S01]  /*e2f0*/  VIADD R10, R7, 0xfffffffe ;  /* 0xfffffffe070a7836 */ /* 0x000fe20000000000 */
[----:B------:R-:W-:Y:S02]  /*e300*/  BSSY B1, `(.L_x_3629) ;  /* 0x000007a000017945 */ /* 0x000fe40003800000 */
[----:B------:R-:W-:Y:S01]  /*e310*/  ISETP.NE.U32.AND P0, PT, R6, 0x1, PT ;  /* 0x000000010600780c */ /* 0x000fe20003f05070 */
[----:B------:R-:W-:-:S12]  /*e320*/  IMAD.MOV.U32 R8, RZ, RZ, R10 ;  /* 0x000000ffff087224 */ /* 0x000fd800078e000a */
[----:B------:R-:W-:Y:S05]  /*e330*/  @!P0 BRA `(.L_x_3630) ;  /* 0x0000000400d88947 */ /* 0x000fea0003800000 */
        /* <DEDUP_REMOVED lines=11> */
[----:B------:R-:W-:Y:S01]  /*e3f0*/  ISETP.NE.U32.AND P0, PT, R2, RZ, PT ;  /* 0x000000ff0200720c */ /* 0x000fe20003f05070 */
[----:B------:R-:W-:-:S03]  /*e400*/  IMAD.MOV.U32 R11, RZ, RZ, R10 ;  /* 0x000000ffff0b7224 */ /* 0x000fc600078e000a */
        /* <DEDUP_REMOVED lines=20> */
.L_x_3633:
[----:B-1----:R-:W1:Y:S01]  /*e550*/  S2R R3, SR_CgaCtaId ;  /* 0x0000000000037919 */ /* 0x002e620000008800 */
[----:B------:R-:W-:-:S04]  /*e560*/  MOV R2, 0x400 ;  /* 0x0000040000027802 */ /* 0x000fc80000000f00 */
[----:B-1----:R-:W-:Y:S02]  /*e570*/  LEA R2, R3, R2, 0x18 ;  /* 0x0000000203027211 */ /* 0x002fe400078ec0ff */
[----:B------:R-:W-:-:S03]  /*e580*/  SHF.L.U32 R3, R12, 0x1f, RZ ;  /* 0x0000001f0c037819 */ /* 0x000fc600000006ff */
[----:B------:R-:W-:-:S04]  /*e590*/  IMAD R2, R13, 0x8, R2 ;  /* 0x000000080d027824 */ /* 0x000fc800078e0202 */
[----:B------:R-:W1:Y:S02]  /*e5a0*/  SYNCS.PHASECHK.TRANS64.TRYWAIT P0, [R2+URZ+0x22840], R3 ;  /* 0x02284003020075a7 */ /* 0x000e64000800017f */
[----:B-1----:R-:W-:Y:S05]  /*e5b0*/  @!P0 BRA `(.L_x_3634) ;  /* 0x0000002800808947 */ /* 0x002fea0003800000 */
.L_x_3692:
[----:B------:R-:W2:Y:S02]  /*e5c0*/  S2R R6, SR_TID.X ;  /* 0x0000000000067919 */ /* 0x000ea40000002100 */
[----:B--2---:R-:W-:-:S04]  /*e5d0*/  LOP3.LUT R6, R6, 0x7f, RZ, 0xc0, !PT ;  /* 0x0000007f06067812 */ /* 0x004fc800078ec0ff */
[----:B------:R-:W-:-:S13]  /*e5e0*/  ISETP.NE.AND P1, PT, R6, RZ, PT ;  /* 0x000000ff0600720c */ /* 0x000fda0003f25270 */
        /* <DEDUP_REMOVED lines=8> */
.L_x_3635:
[----:B------:R-:W2:Y:S01]  /*e670*/  LDL R6, [R1] ;  /* 0x0000000001067983 */ /* 0x000ea20000100800 */
[----:B------:R-:W-:-:S03]  /*e680*/  MOV R8, 0x400 ;  /* 0x0000040000087802 */ /* 0x000fc60000000f00 */
[----:B------:R-:W3:Y:S01]  /*e690*/  LDL R7, [R1+0x8] ;  /* 0x0000080001077983 */ /* 0x000ee20000100800 */
        /* <DEDUP_REMOVED lines=17> */
[----:B------:R-:W2:Y:S02]  /*e7b0*/  SYNCS.PHASECHK.TRANS64.TRYWAIT P0, [R2+URZ+0x22860], R3 ;  /* 0x02286003020075a7 */ /* 0x000ea4000800017f */
[----:B0-2---:R-:W-:Y:S05]  /*e7c0*/  @!P0 BRA `(.L_x_3636) ;  /* 0x0000002800108947 */ /* 0x005fea0003800000 */
.L_x_3693:
        /* <DEDUP_REMOVED lines=8> */
.L_x_3637:
[----:B01----:R-:W2:Y:S01]  /*e850*/  LDL R3, [R1] ;  /* 0x0000000001037983 */ /* 0x003ea20000100800 */
        /* <DEDUP_REMOVED lines=33> */
.L_x_3632:
[----:B------:R-:W-:Y:S05]  /*ea70*/  BSYNC B2 ;  /* 0x0000000000027941 */ /* 0x000fea0003800000 */
.L_x_3631:
[----:B------:R-:W2:Y:S02]  /*ea80*/  LDL.LU R2, [R1+0x14] ;  /* 0x0000140001027983 */ /* 0x000ea40000300800 */
[----:B--2---:R-:W-:-:S07]  /*ea90*/  VIADD R8, R2, 0xfffffffd ;  /* 0xfffffffd02087836 */ /* 0x004fce0000000000 */
.L_x_3630:
[----:B------:R-:W-:Y:S05]  /*eaa0*/  BSYNC B1 ;  /* 0x0000000000017941 */ /* 0x000fea0003800000 */
.L_x_3629:
[----:B------:R-:W-:-:S13]  /*eab0*/  ISETP.NE.AND P0, PT, R10, RZ, PT ;  /* 0x000000ff0a00720c */ /* 0x000fda0003f05270 */
[----:B------:R-:W-:Y:S05]  /*eac0*/  @!P0 BRA `(.L_x_3628) ;  /* 0x0000000c00a08947 */ /* 0x000fea0003800000 */
.L_x_3652:
[----:B------:R-:W2:Y:S04]  /*ead0*/  LDL.LU R3, [R1] ;  /* 0x0000000001037983 */ /* 0x000ea80000300800 */
[----:B------:R-:W3:Y:S01]  /*eae0*/  LDL.LU R2, [R1+0x4] ;  /* 0x0000040001027983 */ /* 0x000ee20000300800 */
[----:B------:R-:W-:Y:S05]  /*eaf0*/  YIELD ;  /* 0x0000000000007946 */ /* 0x000fea0003800000 */
[----:B------:R-:W-:Y:S01]  /*eb00*/  BSSY B1, `(.L_x_3638) ;  /* 0x000006e000017945 */ /* 0x000fe20003800000 */
[----:B--2---:R-:W-:-:S05]  /*eb10*/  VIADD R10, R3, 0x1 ;  /* 0x00000001030a7836 */ /* 0x004fca0000000000 */
[----:B------:R-:W-:-:S04]  /*eb20*/  ISETP.NE.AND P0, PT, R10, 0x2, PT ;  /* 0x000000020a00780c */ /* 0x000fc80003f05270 */
[----:B0-----:R-:W-:Y:S02]  /*eb30*/  SEL R11, RZ, 0x1, P0 ;  /* 0x00000001ff0b7807 */ /* 0x001fe40000000000 */
[----:B------:R-:W-:Y:S02]  /*eb40*/  SEL R10, R10, RZ, P0 ;  /* 0x000000ff0a0a7207 */ /* 0x000fe40000000000 */
[----:B---3--:R-:W-:Y:S01]  /*eb50*/  LOP3.LUT R11, R2, R11, RZ, 0x3c, !PT ;  /* 0x0000000b020b7212 */ /* 0x008fe200078e3cff */
[----:B------:R-:W-:Y:S06]  /*eb60*/  @!P6 BRA `(.L_x_3639) ;  /* 0x00000004009ce947 */ /* 0x000fec0003800000 */
[----:B------:R-:W-:Y:S01]  /*eb70*/  ULDC.64 UR4, c[0x0][0x3f8] ;  /* 0x0000fe0000047ab9 */ /* 0x000fe20000000a00 */
[----:B0-----:R-:W-:Y:S01]  /*eb80*/  IMAD.MOV.U32 R12, RZ, RZ, R8 ;  /* 0x000000ffff0c7224 */ /* 0x001fe200078e0008 */
[----:B------:R-:W-:-:S04]  /*eb90*/  ISETP.NE.U32.AND P0, PT, RZ, UR4, PT ;  /* 0x00000004ff007c0c */ /* 0x000fc8000bf05070 */
[----:B------:R-:W-:-:S13]  /*eba0*/  ISETP.NE.AND.EX P0, PT, RZ, UR5, PT, P0 ;  /* 0x00000005ff007c0c */ /* 0x000fda000bf05300 */
[----:B------:R-:W-:Y:S05]  /*ebb0*/  @!P0 BRA `(.L_x_3640) ;  /* 0x0000000000488947 */ /* 0x000fea0003800000 */
[----:B------:R-:W0:Y:S01]  /*ebc0*/  LDC R12, c[0x0][0x41c] ;  /* 0x00010700ff0c7b82 */ /* 0x000e220000000800 */
[----:B------:R-:W-:Y:S01]  /*ebd0*/  IMAD.MOV.U32 R9, RZ, RZ, R8 ;  /* 0x000000ffff097224 */ /* 0x000fe200078e0008 */
[----:B------:R-:W-:Y:S02]  /*ebe0*/  ULDC.64 UR6, c[0x0][0x408] ;  /* 0x0001020000067ab9 */ /* 0x000fe40000000a00 */
        /* <DEDUP_REMOVED lines=8> */
[----:B------:R-:W-:-:S05]  /*ec70*/  IMAD.WIDE.U32 R2, R0, UR6, R2 ;  /* 0x0000000600027c25 */ /* 0x000fca000f8e0002 */
[----:B------:R-:W-:Y:S02]  /*ec80*/  IADD3 R3, R7, R3, RZ ;  /* 0x0000000307037210 */ /* 0x000fe40007ffe0ff */
[----:B------:R-:W-:-:S04]  /*ec90*/  LEA R6, P0, R2, UR4, 0x2 ;  /* 0x0000000402067c11 */ /* 0x000fc8000f8010ff */
[----:B------:R-:W-:Y:S01]  /*eca0*/  LEA.HI.X R7, R2, UR5, R3, 0x2, P0 ;  /* 0x0000000502077c11 */ /* 0x000fe200080f1403 */
[----:B------:R-:W-:-:S04]  /*ecb0*/  IMAD.MOV R3, RZ, RZ, -R9 ;  /* 0x000000ffff037224 */ /* 0x000fc800078e0a09 */
[----:B------:R0:W5:Y:S01]  /*ecc0*/  LDG.E R9, desc[UR38][R6.64] ;  /* 0x0000002606097981 */ /* 0x000162000c1e1900 */
[----:B------:R-:W-:-:S07]  /*ecd0*/  IMAD R12, R12, R3, R8 ;  /* 0x000000030c0c7224 */ /* 0x000fce00078e0208 */
.L_x_3640:
[----:B------:R-:W1:Y:S01]  /*ece0*/  S2R R3, SR_CgaCtaId ;  /* 0x0000000000037919 */ /* 0x000e620000008800 */
[----:B------:R-:W-:-:S04]  /*ecf0*/  MOV R2, 0x400 ;  /* 0x0000040000027802 */ /* 0x000fc80000000f00 */
[----:B-1----:R-:W-:Y:S02]  /*ed00*/  LEA R2, R3, R2, 0x18 ;  /* 0x0000000203027211 */ /* 0x002fe400078ec0ff */
[----:B------:R-:W-:-:S03]  /*ed10*/  SHF.L.U32 R3, R11, 0x1f, RZ ;  /* 0x0000001f0b037819 */ /* 0x000fc600000006ff */
[----:B------:R-:W-:-:S04]  /*ed20*/  IMAD R2, R10, 0x8, R2 ;  /* 0x000000080a027824 */ /* 0x000fc800078e0202 */
[----:B------:R-:W1:Y:S02]  /*ed30*/  SYNCS.PHASECHK.TRANS64.TRYWAIT P0, [R2+URZ+0x22840], R3 ;  /* 0x02284003020075a7 */ /* 0x000e64000800017f */
[----:B-1----:R-:W-:Y:S05]  /*ed40*/  @!P0 BRA `(.L_x_3641) ;  /* 0x0000002000c48947 */ /* 0x002fea0003800000 */
.L_x_3694:
        /* <DEDUP_REMOVED lines=11> */
.L_x_3642:
        /* <DEDUP_REMOVED lines=21> */
.L_x_3695:
        /* <DEDUP_REMOVED lines=8> */
.L_x_3644:
        /* <DEDUP_REMOVED lines=33> */
.L_x_3639:
[----:B------:R-:W-:Y:S05]  /*f1e0*/  BSYNC B1 ;  /* 0x0000000000017941 */ /* 0x000fea0003800000 */
.L_x_3638:
[----:B------:R-:W-:Y:S01]  /*f1f0*/  VIADD R10, R10, 0x1 ;  /* 0x000000010a0a7836 */ /* 0x000fe20000000000 */
[----:B------:R-:W-:Y:S04]  /*f200*/  BSSY B1, `(.L_x_3645) ;  /* 0x0000070000017945 */ /* 0x000fe80003800000 */
[----:B------:R-:W-:-:S04]  /*f210*/  ISETP.NE.AND P0, PT, R10, 0x2, PT ;  /* 0x000000020a00780c */ /* 0x000fc80003f05270 */
[----:B------:R-:W-:Y:S02]  /*f220*/  SEL R2, RZ, 0x1, P0 ;  /* 0x00000001ff027807 */ /* 0x000fe40000000000 */
[----:B0-----:R-:W-:Y:S02]  /*f230*/  SEL R12, R10, RZ, P0 ;  /* 0x000000ff0a0c7207 */ /* 0x001fe40000000000 */
        /* <DEDUP_REMOVED lines=9> */
[----:B------:R-:W1:Y:S01]  /*f2d0*/  LDC R7, c[0x0][0x41c] ;  /* 0x00010700ff077b82 */ /* 0x000e620000000800 */
[----:B------:R-:W-:Y:S01]  /*f2e0*/  ULDC.64 UR6, c[0x0][0x408] ;  /* 0x0001020000067ab9 */ /* 0x000fe20000000a00 */
[----:B-1----:R-:W-:-:S13]  /*f2f0*/  ISETP.NE.AND P0, PT, R7, 0x1, PT ;  /* 0x000000010700780c */ /* 0x002fda0003f05270 */
[----:B------:R-:W1:Y:S02]  /*f300*/  @P0 LDC.64 R2, c[0x0][0x420] ;  /* 0x00010800ff020b82 */ /* 0x000e640000000a00 */
[----:B-1----:R-:W-:Y:S01]  /*f310*/  @P0 IMAD.HI.U32 R6, R10, R2, RZ ;  /* 0x000000020a060227 */ /* 0x002fe200078e00ff */
        /* <DEDUP_REMOVED lines=12> */
.L_x_3647:
[----:B------:R-:W2:Y:S01]  /*f3e0*/  S2R R3, SR_CgaCtaId ;  /* 0x0000000000037919 */ /* 0x000ea20000008800 */
[----:B------:R-:W-:-:S04]  /*f3f0*/  MOV R2, 0x400 ;  /* 0x0000040000027802 */ /* 0x000fc80000000f00 */
[----:B--2---:R-:W-:Y:S02]  /*f400*/  LEA R2, R3, R2, 0x18 ;  /* 0x0000000203027211 */ /* 0x004fe400078ec0ff */
[----:B------:R-:W-:-:S03]  /*f410*/  SHF.L.U32 R3, R11, 0x1f, RZ ;  /* 0x0000001f0b037819 */ /* 0x000fc600000006ff */
[----:B------:R-:W-:-:S04]  /*f420*/  IMAD R2, R12, 0x8, R2 ;  /* 0x000000080c027824 */ /* 0x000fc800078e0202 */
[----:B------:R-:W2:Y:S02]  /*f430*/  SYNCS.PHASECHK.TRANS64.TRYWAIT P0, [R2+URZ+0x22840], R3 ;  /* 0x02284003020075a7 */ /* 0x000ea4000800017f */
[----:B--2---:R-:W-:Y:S05]  /*f440*/  @!P0 BRA `(.L_x_3648) ;  /* 0x0000001c002c8947 */ /* 0x004fea0003800000 */
.L_x_3696:
        /* <DEDUP_REMOVED lines=11> */
.L_x_3649:
[----:B------:R-:W3:Y:S01]  /*f500*/  LDL R6, [R1] ;  /* 0x0000000001067983 */ /* 0x000ee20000100800 */
        /* <DEDUP_REMOVED lines=21> */
.L_x_3697:
        /* <DEDUP_REMOVED lines=8> */
.L_x_3651:
        /* <DEDUP_REMOVED lines=34> */
.L_x_3646:
[----:B------:R-:W-:Y:S05]  /*f900*/  BSYNC B1 ;  /* 0x0000000000017941 */ /* 0x000fea0003800000 */
.L_x_3645:
[C---:B------:R-:W-:Y:S01]  /*f910*/  ISETP.GT.AND P0, PT, R8.reuse, 0x1, PT ;  /* 0x000000010800780c */ /* 0x040fe20003f04270 */
[----:B------:R-:W-:-:S05]  /*f920*/  VIADD R2, R8, 0xfffffffe ;  /* 0xfffffffe08027836 */ /* 0x000fca0000000000 */
[----:B------:R-:W-:-:S07]  /*f930*/  MOV R8, R2 ;  /* 0x0000000200087202 */ /* 0x000fce0000000f00 */
[----:B------:R-:W-:Y:S05]  /*f940*/  @P0 BRA `(.L_x_3652) ;  /* 0xfffffff000600947 */ /* 0x000fea000383ffff */
.L_x_3628:
[----:B------:R-:W-:Y:S05]  /*f950*/  BSYNC B0 ;  /* 0x0000000000007941 */ /* 0x000fea0003800000 */
.L_x_3627:
[----:B------:R-:W2:Y:S01]  /*f960*/  LDL.LU R3, [R1] ;  /* 0x0000000001037983 */ /* 0x000ea20000300800 */
        /* <DEDUP_REMOVED lines=8> */
[----:B------:R1:W-:Y:S01]  /*f9f0*/  STL [R1], R2 ;  /* 0x0000000201007387 */ /* 0x0003e20000100800 */
        /* <DEDUP_REMOVED lines=8> */
[----:B0-----:R-:W0:Y:S02]  /*fa80*/  S2R R6, SR_LTMASK ;  /* 0x0000000000067919 */ /* 0x001e240000003900 */
[----:B0-----:R-:W-:-:S04]  /*fa90*/  LOP3.LUT R6, R6, UR4, RZ, 0xc0, !PT ;  /* 0x0000000406067c12 */ /* 0x001fc8000f8ec0ff */
[----:B------:R-:W0:Y:S01]  /*faa0*/  POPC R7, R6 ;  /* 0x0000000600077309 */ /* 0x000e220000000000 */
[----:B--2---:R-:W0:Y:S02]  /*fab0*/  SHFL.IDX PT, R4, R3, R4, 0x1f ;  /* 0x00001f0403047589 */ /* 0x004e2400000e0000 */
[----:B0-----:R-:W-:-:S07]  /*fac0*/  IADD3 R16, R4, UR37, R7 ;  /* 0x0000002504107c10 */ /* 0x001fce000fffe007 */
.L_x_3654:
[----:B------:R-:W-:Y:S05]  /*fad0*/  BSYNC B0 ;  /* 0x0000000000007941 */ /* 0x000fea0003800000 */
.L_x_3653:
[----:B-1----:R-:W2:Y:S02]  /*fae0*/  LDL.LU R2, [R1+0x4] ;  /* 0x0000040001027983 */ /* 0x002ea40000300800 */
[----:B--2---:R-:W-:-:S05]  /*faf0*/  LOP3.LUT R2, R2, R0, RZ, 0x3c, !PT ;  /* 0x0000000002027212 */ /* 0x004fca00078e3cff */
[----:B------:R1:W-:Y:S02]  /*fb00*/  STL [R1+0x4], R2 ;  /* 0x0000040201007387 */ /* 0x0003e40000100800 */
.L_x_3610:
[----:B------:R-:W-:Y:S05]  /*fb10*/  BSYNC B6 ;  /* 0x0000000000067941 */ /* 0x000fea0003800000 */
.L_x_3608:
[----:B------:R-:W-:-:S03]  /*fb20*/  UMOV UR4, 0xffffffff ;  /* 0xffffffff00047882 */ /* 0x000fc60000000000 */
[----:B------:R-:W-:Y:S05]  /*fb30*/  BRA.DIV UR4, `(.L_x_3655) ;  /* 0x0000001604987947 */ /* 0x000fea000b800000 */
[----:B------:R2:W3:Y:S04]  /*fb40*/  SHFL.IDX PT, R4, R16, RZ, 0x1f ;  /* 0x00001fff10047589 */ /* 0x0004e800000e0000 */
[----:B------:R2:W4:Y:S02]  /*fb50*/  SHFL.IDX PT, R7, R16, 0x1, 0x1f ;  /* 0x00201f0010077f89 */ /* 0x00052400000e0000 */
.L_x_3701:
[----:B------:R-:W0:Y:S01]  /*fb60*/  S2R R0, SR_TID.X ;  /* 0x0000000000007919 */ /* 0x000e220000002100 */
        /* <DEDUP_REMOVED lines=9> */
[----:B-1----:R-:W0:Y:S02]  /*fc00*/  LDC.64 R2, c[0x0][0xc58] ;  /* 0x00031600ff027b82 */ /* 0x002e240000000a00 */
[----:B0-----:R-:W-:-:S05]  /*fc10*/  IMAD.WIDE R2, R5, 0x4, R2 ;  /* 0x0000000405027825 */ /* 0x001fca00078e0202 */
[----:B------:R0:W5:Y:S02]  /*fc20*/  LDG.E R17, desc[UR38][R2.64] ;  /* 0x0000002602117981 */ /* 0x000164000c1e1900 */
.L_x_3657:
[----:B------:R-:W-:Y:S05]  /*fc30*/  BSYNC B0 ;  /* 0x0000000000007941 */ /* 0x000fea0003800000 */
.L_x_3656:
        /* <DEDUP_REMOVED lines=23> */
.L_x_3709:
[----:B------:R-:W-:Y:S02]  /*fdb0*/  ULDC UR4, c[0x0][0xc10] ;  /* 0x0003040000047ab9 */ /* 0x000fe40000000800 */
[----:B------:R-:W-:-:S04]  /*fdc0*/  IMAD.U32 R5, RZ, RZ, UR4 ;  /* 0x00000004ff057e24 */ /* 0x000fc8000f8e00ff */
[----:B-1----:R-:W-:-:S04]  /*fdd0*/  IMAD R14, R14, R5, RZ ;  /* 0x000000050e0e7224 */ /* 0x002fc800078e02ff */
[----:B----4-:R-:W-:-:S05]  /*fde0*/  IMAD.IADD R7, R7, 0x1, R14 ;  /* 0x0000000107077824 */ /* 0x010fca00078e020e */
[----:B---3--:R-:W-:-:S13]  /*fdf0*/  ISETP.GT.AND P0, PT, R7, R4, PT ;  /* 0x000000040700720c */ /* 0x008fda0003f04270 */
[----:B------:R-:W-:Y:S05]  /*fe00*/  @P0 BRA `(.L_x_3659) ;  /* 0x0000000000b40947 */ /* 0x000fea0003800000 */
[----:B------:R-:W1:Y:S02]  /*fe10*/  LDC R0, c[0x0][0xc14] ;  /* 0x00030500ff007b82 */ /* 0x000e640000000800 */
.L_x_3664:
[----:B------:R-:W-:-:S05]  /*fe20*/  VIADD R19, R19, 0x1f ;  /* 0x0000001f13137836 */ /* 0x000fca0000000000 */
[----:B-1----:R-:W-:-:S13]  /*fe30*/  ISETP.GE.AND P0, PT, R19, R0, PT ;  /* 0x000000001300720c */ /* 0x002fda0003f06270 */
[----:B------:R-:W-:Y:S05]  /*fe40*/  @P0 BRA `(.L_x_3660) ;  /* 0x0000000400ec0947 */ /* 0x000fea0003800000 */
[----:B0-----:R-:W0:Y:S01]  /*fe50*/  S2R R2, SR_TID.X ;  /* 0x0000000000027919 */ /* 0x001e220000002100 */
[----:B------:R-:W-:Y:S01]  /*fe60*/  BSSY B0, `(.L_x_3661) ;  /* 0x000000a000007945 */ /* 0x000fe20003800000 */
[----:B------:R-:W-:Y:S02]  /*fe70*/  MOV R17, RZ ;  /* 0x000000ff00117202 */ /* 0x000fe40000000f00 */
        /* <DEDUP_REMOVED lines=8> */
.L_x_3662:
[----:B------:R-:W-:Y:S05]  /*ff00*/  BSYNC B0 ;  /* 0x0000000000007941 */ /* 0x000fea0003800000 */
.L_x_3661:
        /* <DEDUP_REMOVED lines=23> */
.L_x_3717:
[----:B------:R-:W-:Y:S02]  /*10080*/  ULDC UR4, c[0x0][0xc10] ;  /* 0x0003040000047ab9 */ /* 0x000fe40000000800 */
[----:B------:R-:W-:-:S04]  /*10090*/  IMAD.U32 R5, RZ, RZ, UR4 ;  /* 0x00000004ff057e24 */ /* 0x000fc8000f8e00ff */
[----:B-1----:R-:W-:-:S05]  /*100a0*/  IMAD R14, R14, R5, RZ ;  /* 0x000000050e0e7224 */ /* 0x002fca00078e02ff */
[----:B------:R-:W-:-:S04]  /*100b0*/  IADD3 R7, R14, R7, RZ ;  /* 0x000000070e077210 */ /* 0x000fc80007ffe0ff */
[----:B------:R-:W-:-:S13]  /*100c0*/  ISETP.GT.AND P0, PT, R7, R4, PT ;  /* 0x000000040700720c */ /* 0x000fda0003f04270 */
[----:B------:R-:W-:Y:S05]  /*100d0*/  @!P0 BRA `(.L_x_3664) ;  /* 0xfffffffc00508947 */ /* 0x000fea000383ffff */
.L_x_3659:
        /* <DEDUP_REMOVED lines=8> */
.L_x_3721:
[----:B------:R-:W-:Y:S01]  /*10160*/  ISETP.NE.AND P0, PT, R3, RZ, PT ;  /* 0x000000ff0300720c */ /* 0x000fe20003f05270 */
[----:B------:R-:W-:-:S12]  /*10170*/  IMAD.MOV.U32 R7, RZ, RZ, RZ ;  /* 0x000000ffff077224 */ /* 0x000fd800078e00ff */
[----:B------:R-:W-:Y:S05]  /*10180*/  @!P0 BRA `(.L_x_3666) ;  /* 0x0000000000108947 */ /* 0x000fea0003800000 */
[----:B------:R-:W-:Y:S01]  /*10190*/  UMOV UR4, 0xffffffff ;  /* 0xffffffff00047882 */ /* 0x000fe20000000000 */
[----:B------:R-:W-:Y:S02]  /*101a0*/  VIADD R12, R6, 0xffffffff ;  /* 0xffffffff060c7836 */ /* 0x000fe40000000000 */
[----:B------:R-:W-:Y:S05]  /*101b0*/  BRA.DIV UR4, `(.L_x_3667) ;  /* 0x0000001a042c7947 */ /* 0x000fea000b800000 */
[----:B------:R3:W4:Y:S02]  /*101c0*/  SHFL.IDX PT, R7, R2, R12, 0x1f ;  /* 0x00001f0c02077589 */ /* 0x00072400000e0000 */
.L_x_3666:
[----:B0--3--:R-:W0:Y:S01]  /*101d0*/  LDC.64 R2, c[0x0][0xc68] ;  /* 0x00031a00ff027b82 */ /* 0x009e220000000a00 */
[----:B------:R-:W-:-:S04]  /*101e0*/  IMAD.IADD R19, R6, 0x1, R19 ;  /* 0x0000000106137824 */ /* 0x000fc800078e0213 */
[----:B0-----:R-:W-:-:S05]  /*101f0*/  IMAD.WIDE R2, R19, 0x4, R2 ;  /* 0x0000000413027825 */ /* 0x001fca00078e0202 */
[----:B------:R0:W1:Y:S01]  /*10200*/  LDG.E R8, desc[UR38][R2.64] ;  /* 0x0000002602087981 */ /* 0x000062000c1e1900 */
[----:B----4-:R-:W-:-:S04]  /*10210*/  IMAD R16, R7, R5, R16 ;  /* 0x0000000507107224 */ /* 0x010fc800078e0210 */
[----:B------:R-:W-:Y:S01]  /*10220*/  IMAD.IADD R7, R4, 0x1, -R16 ;  /* 0x0000000104077824 */ /* 0x000fe200078e0a10 */
[----:B0-----:R-:W-:Y:S01]  /*10230*/  MOV R2, RZ ;  /* 0x000000ff00027202 */ /* 0x001fe20000000f00 */
        /* <DEDUP_REMOVED lines=22> */
[----:B------:R-:W-:Y:S02]  /*103a0*/  @!P0 IADD3 R9, -R9, RZ, RZ ;  /* 0x000000ff09098210 */ /* 0x000fe40007ffe1ff */
        /* <DEDUP_REMOVED lines=37> */
.L_x_3660:
[----:B------:R-:W-:Y:S01]  /*10600*/  UMOV UR4, URZ ;  /* 0x0000003f00047c82 */ /* 0x000fe20008000000 */
[----:B------:R-:W-:Y:S01]  /*10610*/  UMOV UR5, URZ ;  /* 0x0000003f00057c82 */ /* 0x000fe20008000000 */
[----:B------:R-:W-:Y:S01]  /*10620*/  ULDC UR6, c[0x0][0xc14] ;  /* 0x0003050000067ab9 */ /* 0x000fe20000000800 */
[----:B--2---:R-:W-:Y:S01]  /*10630*/  MOV R16, R4 ;  /* 0x0000000400107202 */ /* 0x004fe20000000f00 */
[----:B------:R-:W-:Y:S02]  /*10640*/  IMAD.U32 R17, RZ, RZ, UR4 ;  /* 0x00000004ff117e24 */ /* 0x000fe4000f8e00ff */
[----:B------:R-:W-:Y:S02]  /*10650*/  IMAD.U32 R18, RZ, RZ, UR5 ;  /* 0x00000005ff127e24 */ /* 0x000fe4000f8e00ff */
[----:B------:R-:W-:-:S07]  /*10660*/  IMAD.U32 R19, RZ, RZ, UR6 ;  /* 0x00000006ff137e24 */ /* 0x000fce000f8e00ff */
.L_x_3668:
        /* <DEDUP_REMOVED lines=12> */
.L_x_3604:
        /* <DEDUP_REMOVED lines=12> */
.L_x_3724:
[----:B------:R-:W-:Y:S05]  /*107f0*/  BSYNC B0 ;  /* 0x0000000000007941 */ /* 0x000fea0003800000 */
.L_x_3670:
[----:B------:R-:W-:-:S03]  /*10800*/  UMOV UR4, 0xffffffff ;  /* 0xffffffff00047882 */ /* 0x000fc60000000000 */
[----:B------:R-:W-:Y:S05]  /*10810*/  BRA.DIV UR4, `(.L_x_3672) ;  /* 0x0000001204d07947 */ /* 0x000fea000b800000 */
[----:B------:R-:W2:Y:S02]  /*10820*/  S2R R2, SR_TID.X ;  /* 0x0000000000027919 */ /* 0x000ea40000002100 */
[----:B--2---:R-:W-:-:S04]  /*10830*/  SHF.R.U32.HI R2, RZ, 0x5, R2 ;  /* 0x00000005ff027819 */ /* 0x004fc80000011602 */
[----:B------:R-:W-:-:S05]  /*10840*/  LOP3.LUT R2, R2, 0x3, RZ, 0xc0, !PT ;  /* 0x0000000302027812 */ /* 0x000fca00078ec0ff */
[----:B------:R2:W3:Y:S02]  /*10850*/  SHFL.IDX PT, R14, R2, RZ, 0x1f ;  /* 0x00001fff020e7589 */ /* 0x0004e400000e0000 */
.L_x_3727:
[----:B---3--:R-:W-:Y:S01]  /*10860*/  ISETP.NE.AND P0, PT, R14, RZ, PT ;  /* 0x000000ff0e00720c */ /* 0x008fe20003f05270 */
[----:B------:R-:W-:-:S12]  /*10870*/  BSSY B0, `(.L_x_3673) ;  /* 0x0000027000007945 */ /* 0x000fd80003800000 */
[----:B------:R-:W-:Y:S05]  /*10880*/  @P0 BRA `(.L_x_3674) ;  /* 0x0000000000940947 */ /* 0x000fea0003800000 */
[----:B------:R-:W-:-:S03]  /*10890*/  UMOV UR4, 0xffffffff ;  /* 0xffffffff00047882 */ /* 0x000fc60000000000 */
[----:B------:R-:W-:Y:S05]  /*108a0*/  BRA.DIV UR4, `(.L_x_3675) ;  /* 0x0000001204e07947 */ /* 0x000fea000b800000 */
[----:B------:R-:W-:-:S13]  /*108b0*/  ELECT P6, URZ, PT ;  /* 0x00000000003f782f */ /* 0x000fda00038c0000 */
.L_x_3730:
[----:B------:R-:W-:Y:S05]  /*108c0*/  @!P6 BRA `(.L_x_3674) ;  /* 0x000000000084e947 */ /* 0x000fea0003800000 */
[----:B------:R-:W-:-:S06]  /*108d0*/  ULOP3.LUT UR4, UR36, 0x2, URZ, 0xfc, !UPT ;  /* 0x0000000224047892 */ /* 0x000fcc000f8efc3f */
[----:B--2---:R-:W-:-:S04]  /*108e0*/  MOV R2, UR4 ;  /* 0x0000000400027c02 */ /* 0x004fc80008000f00 */
[----:B------:R-:W-:-:S13]  /*108f0*/  ISETP.NE.AND P2, PT, R2, 0x3, PT ;  /* 0x000000030200780c */ /* 0x000fda0003f45270 */
[----:B------:R-:W-:Y:S05]  /*10900*/  @!P2 BRA `(.L_x_3676) ;  /* 0x000000000004a947 */ /* 0x000fea0003800000 */
[----:B------:R-:W-:Y:S01]  /*10910*/  BPT.TRAP 0x1 ;  /* 0x000000040000795c */ /* 0x000fe20000300000 */
.L_x_3676:
        /* <DEDUP_REMOVED lines=14> */
.L_x_3731:
[----:B------:R-:W2:Y:S02]  /*10a00*/  SYNCS.PHASECHK.TRANS64.TRYWAIT P0, [R7+URZ], R2 ;  /* 0x00000002070075a7 */ /* 0x000ea4000800017f */
[----:B--2---:R-:W-:Y:S05]  /*10a10*/  @!P0 BRA `(.L_x_3678) ;  /* 0x0000001000b88947 */ /* 0x004fea0003800000 */
.L_x_3732:
[----:B------:R-:W-:Y:S05]  /*10a20*/  @!P2 BRA `(.L_x_3679) ;  /* 0x000000000004a947 */ /* 0x000fea0003800000 */
[----:B------:R-:W-:Y:S01]  /*10a30*/  BPT.TRAP 0x1 ;  /* 0x000000040000795c */ /* 0x000fe20000300000 */
.L_x_3679:
[----:B------:R-:W3:Y:S01]  /*10a40*/  LDL.LU R4, [R1] ;  /* 0x0000000001047983 */ /* 0x000ee20000300800 */
[----:B------:R-:W-:-:S05]  /*10a50*/  VIADD R0, R0, 0x22860 ;  /* 0x0002286000007836 */ /* 0x000fca0000000000 */
[----:B---3--:R-:W-:-:S04]  /*10a60*/  LEA R4, R4, R0, 0x3 ;  /* 0x0000000004047211 */ /* 0x008fc800078e18ff */
[----:B------:R-:W3:Y:S02]  /*10a70*/  SYNCS.PHASECHK.TRANS64.TRYWAIT P0, [R4+URZ], R5 ;  /* 0x00000005040075a7 */ /* 0x000ee4000800017f */
[----:B---3--:R-:W-:Y:S05]  /*10a80*/  @!P0 BRA `(.L_x_3680) ;  /* 0x0000001000b08947 */ /* 0x008fea0003800000 */
.L_x_3733:
[----:B------:R-:W-:-:S07]  /*10a90*/  IMAD R3, R3, 0x8, R0 ;  /* 0x0000000803037824 */ /* 0x000fce00078e0200 */
.L_x_3681:
[----:B----4-:R4:W0:Y:S02]  /*10aa0*/  SYNCS.PHASECHK.TRANS64.TRYWAIT P0, [R3+URZ], R2 ;  /* 0x00000002030075a7 */ /* 0x010824000800017f */
[----:B0-----:R-:W-:Y:S05]  /*10ab0*/  @!P0 NANOSLEEP.SYNCS 0x989680 ;  /* 0x009896800000895d */ /* 0x001fea0003900000 */
[----:B------:R-:W0:Y:S02]  /*10ac0*/  @!P0 SYNCS.PHASECHK.TRANS64 P0, [R3+URZ], R2 ;  /* 0x00000002030085a7 */ /* 0x000e24000800007f */
[----:B0-----:R-:W-:Y:S05]  /*10ad0*/  @!P0 BRA `(.L_x_3681) ;  /* 0xfffffffc00f08947 */ /* 0x001fea000383ffff */
.L_x_3674:
[----:B------:R-:W-:Y:S05]  /*10ae0*/  BSYNC B0 ;  /* 0x0000000000007941 */ /* 0x000fea0003800000 */
.L_x_3673:
[----:B------:R-:W-:Y:S05]  /*10af0*/  EXIT ;  /* 0x000000000000794d */ /* 0x000fea0003800000 */
.L_x_3548:
[----:B0-----:R0:W1:Y:S02]  /*10b00*/  SYNCS.PHASECHK.TRANS64.TRYWAIT P0, [R7+URZ+0x22800], R0 ;  /* 0x02280000070075a7 */ /* 0x001064000800017f */
[----:B-1----:R-:W-:Y:S05]  /*10b10*/  @!P0 NANOSLEEP.SYNCS 0x989680 ;  /* 0x009896800000895d */ /* 0x002fea0003900000 */
[----:B------:R-:W1:Y:S02]  /*10b20*/  @!P0 SYNCS.PHASECHK.TRANS64 P0, [R7+URZ+0x22800], R0 ;  /* 0x02280000070085a7 */ /* 0x000e64000800007f */
[----:B-1----:R-:W-:Y:S05]  /*10b30*/  @!P0 BRA `(.L_x_3548) ;  /* 0xfffffffc00f08947 */ /* 0x002fea000383ffff */
[----:B------:R-:W-:Y:S05]  /*10b40*/  BRA `(.L_x_3682) ;  /* 0xffffff0c00ac7947 */ /* 0x000fea000383ffff */
.L_x_3552:
[----:B-1----:R1:W2:Y:S02]  /*10b50*/  SYNCS.PHASECHK.TRANS64.TRYWAIT P1, [R6+URZ+0x22830], R11 ;  /* 0x0228300b060075a7 */ /* 0x0022a4000802017f */
[----:B--2---:R-:W-:Y:S05]  /*10b60*/  @!P1 NANOSLEEP.SYNCS 0x989680 ;  /* 0x009896800000995d */ /* 0x004fea0003900000 */
[----:B------:R-:W2:Y:S02]  /*10b70*/  @!P1 SYNCS.PHASECHK.TRANS64 P1, [R6+URZ+0x22830], R11 ;  /* 0x0228300b060095a7 */ /* 0x000ea4000802007f */
[----:B--2---:R-:W-:Y:S05]  /*10b80*/  @!P1 BRA `(.L_x_3552) ;  /* 0xfffffffc00f09947 */ /* 0x004fea000383ffff */
[----:B------:R-:W-:Y:S05]  /*10b90*/  BRA `(.L_x_3551) ;  /* 0xffffff0c00d87947 */ /* 0x000fea000383ffff */
.L_x_3556:
[----:B-1----:R1:W2:Y:S02]  /*10ba0*/  SYNCS.PHASECHK.TRANS64.TRYWAIT P2, [R6+URZ+0x22850], R11 ;  /* 0x0228500b060075a7 */ /* 0x0022a4000804017f */
[----:B--2---:R-:W-:Y:S05]  /*10bb0*/  @!P2 NANOSLEEP.SYNCS 0x989680 ;  /* 0x009896800000a95d */ /* 0x004fea0003900000 */
[----:B------:R-:W2:Y:S02]  /*10bc0*/  @!P2 SYNCS.PHASECHK.TRANS64 P2, [R6+URZ+0x22850], R11 ;  /* 0x0228500b0600a5a7 */ /* 0x000ea4000804007f */
[----:B--2---:R-:W-:Y:S05]  /*10bd0*/  @!P2 BRA `(.L_x_3556) ;  /* 0xfffffffc00f0a947 */ /* 0x004fea000383ffff */
[----:B------:R-:W-:Y:S05]  /*10be0*/  BRA `(.L_x_3555) ;  /* 0xffffff2c00447947 */ /* 0x000fea000383ffff */
.L_x_3561:
[----:B-1----:R-:W-:-:S04]  /*10bf0*/  IMAD.U32 R5, RZ, RZ, UR26 ;  /* 0x0000001aff057e24 */ /* 0x002fc8000f8e00ff */
[----:B------:R1:W2:Y:S03]  /*10c00*/  SYNCS.PHASECHK.TRANS64.TRYWAIT P2, [R5+URZ+0x22830], R6 ;  /* 0x02283006050075a7 */ /* 0x0002a6000804017f */
[----:B--2---:R-:W-:Y:S05]  /*10c10*/  @!P2 NANOSLEEP.SYNCS 0x989680 ;  /* 0x009896800000a95d */ /* 0x004fea0003900000 */
[----:B------:R-:W2:Y:S02]  /*10c20*/  @!P2 SYNCS.PHASECHK.TRANS64 P2, [R5+URZ+0x22830], R6 ;  /* 0x022830060500a5a7 */ /* 0x000ea4000804007f */
[----:B--2---:R-:W-:Y:S05]  /*10c30*/  @!P2 BRA `(.L_x_3561) ;  /* 0xfffffffc00eca947 */ /* 0x004fea000383ffff */
[----:B------:R-:W-:Y:S05]  /*10c40*/  BRA `(.L_x_3560) ;  /* 0xffffff3000687947 */ /* 0x000fea000383ffff */
.L_x_3565:
[----:B--2---:R2:W3:Y:S02]  /*10c50*/  SYNCS.PHASECHK.TRANS64.TRYWAIT P2, [R177+URZ+0x22850], R6 ;  /* 0x02285006b10075a7 */ /* 0x0044e4000804017f */
[----:B---3--:R-:W-:Y:S05]  /*10c60*/  @!P2 NANOSLEEP.SYNCS 0x989680 ;  /* 0x009896800000a95d */ /* 0x008fea0003900000 */
[----:B------:R-:W3:Y:S02]  /*10c70*/  @!P2 SYNCS.PHASECHK.TRANS64 P2, [R177+URZ+0x22850], R6 ;  /* 0x02285006b100a5a7 */ /* 0x000ee4000804007f */
[----:B---3--:R-:W-:Y:S05]  /*10c80*/  @!P2 BRA `(.L_x_3565) ;  /* 0xfffffffc00f0a947 */ /* 0x008fea000383ffff */
[----:B------:R-:W-:Y:S05]  /*10c90*/  BRA `(.L_x_3564) ;  /* 0xffffff5400b87947 */ /* 0x000fea000383ffff */
.L_x_3571:
[----:B-1----:R-:W-:-:S04]  /*10ca0*/  IMAD.U32 R5, RZ, RZ, UR25 ;  /* 0x00000019ff057e24 */ /* 0x002fc8000f8e00ff */
[----:B------:R1:W2:Y:S03]  /*10cb0*/  SYNCS.PHASECHK.TRANS64.TRYWAIT P2, [R5+URZ+0x22830], R6 ;  /* 0x02283006050075a7 */ /* 0x0002a6000804017f */
[----:B--2---:R-:W-:Y:S05]  /*10cc0*/  @!P2 NANOSLEEP.SYNCS 0x989680 ;  /* 0x009896800000a95d */ /* 0x004fea0003900000 */
[----:B------:R-:W2:Y:S02]  /*10cd0*/  @!P2 SYNCS.PHASECHK.TRANS64 P2, [R5+URZ+0x22830], R6 ;  /* 0x022830060500a5a7 */ /* 0x000ea4000804007f */
[----:B--2---:R-:W-:Y:S05]  /*10ce0*/  @!P2 BRA `(.L_x_3571) ;  /* 0xfffffffc00eca947 */ /* 0x004fea000383ffff */
[----:B------:R-:W-:Y:S05]  /*10cf0*/  BRA `(.L_x_3570) ;  /* 0xffffff5800c07947 */ /* 0x000fea000383ffff */
.L_x_3575:
[----:B-1----:R1:W2:Y:S02]  /*10d00*/  SYNCS.PHASECHK.TRANS64.TRYWAIT P2, [R197+URZ+0x22850], R6 ;  /* 0x02285006c50075a7 */ /* 0x0022a4000804017f */
[----:B--2---:R-:W-:Y:S05]  /*10d10*/  @!P2 NANOSLEEP.SYNCS 0x989680 ;  /* 0x009896800000a95d */ /* 0x004fea0003900000 */
[----:B------:R-:W2:Y:S02]  /*10d20*/  @!P2 SYNCS.PHASECHK.TRANS64 P2, [R197+URZ+0x22850], R6 ;  /* 0x02285006c500a5a7 */ /* 0x000ea4000804007f */
[----:B--2---:R-:W-:Y:S05]  /*10d30*/  @!P2 BRA `(.L_x_3575) ;  /* 0xfffffffc00f0a947 */ /* 0x004fea000383ffff */
[----:B------:R-:W-:Y:S05]  /*10d40*/  BRA `(.L_x_3574) ;  /* 0xffffff7800587947 */ /* 0x000fea000383ffff */
.L_x_3615:
[----:B------:R-:W0:Y:S01]  /*10d50*/  S2R R5, SR_TID.X ;  /* 0x0000000000057919 */ /* 0x000e220000002100 */
[----:B------:R-:W-:Y:S01]  /*10d60*/  BSSY B0, `(.L_x_3683) ;  /* 0x000000a000007945 */ /* 0x000fe20003800000 */
[----:B------:R-:W-:Y:S01]  /*10d70*/  IMAD.MOV.U32 R12, RZ, RZ, RZ ;  /* 0x000000ffff0c7224 */ /* 0x000fe200078e00ff */
[----:B------:R-:W-:Y:S01]  /*10d80*/  MOV R11, 0x1f ;  /* 0x0000001f000b7802 */ /* 0x000fe20000000f00 */
[----:B------:R-:W-:Y:S01]  /*10d90*/  IMAD.MOV.U32 R15, RZ, RZ, -0x1 ;  /* 0xffffffffff0f7424 */ /* 0x000fe200078e00ff */
[----:B0-----:R-:W-:-:S04]  /*10da0*/  SHF.R.U32.HI R5, RZ, 0x5, R5 ;  /* 0x00000005ff057819 */ /* 0x001fc80000011605 */
[----:B------:R-:W-:-:S05]  /*10db0*/  LOP3.LUT R5, R5, 0x3, RZ, 0xc0, !PT ;  /* 0x0000000305057812 */ /* 0x000fca00078ec0ff */
[----:B------:R-:W-:-:S07]  /*10dc0*/  IMAD.MOV.U32 R13, RZ, RZ, R5 ;  /* 0x000000ffff0d7224 */ /* 0x000fce00078e0005 */
[----:B------:R-:W-:Y:S05]  /*10dd0*/  WARPSYNC.COLLECTIVE R15, `(.L_x_3684) ;  /* 0x000000000f087348 */ /* 0x000fea0003c00000 */
[----:B------:R0:W1:Y:S02]  /*10de0*/  SHFL.IDX P6, R14, R13, R12, R11 ;  /* 0x0000000c0d0e7389 */ /* 0x00006400000c000b */
[----:B01----:R-:W-:Y:S01]  /*10df0*/  ENDCOLLECTIVE ;  /* 0x000000000000791b */ /* 0x003fe20003800000 */
.L_x_3684:
[----:B------:R-:W-:Y:S05]  /*10e00*/  BSYNC B0 ;  /* 0x0000000000007941 */ /* 0x000fea0003800000 */
.L_x_3683:
[----:B------:R-:W-:Y:S05]  /*10e10*/  BRA `(.L_x_3685) ;  /* 0xffffffc800a87947 */ /* 0x000fea000383ffff */
.L_x_3616:
[----:B------:R-:W-:Y:S01]  /*10e20*/  BSSY B0, `(.L_x_3686) ;  /* 0x0000006000007945 */ /* 0x000fe20003800000 */
[----:B------:R-:W-:-:S07]  /*10e30*/  IMAD.MOV.U32 R15, RZ, RZ, -0x1 ;  /* 0xffffffffff0f7424 */ /* 0x000fce00078e00ff */
[----:B------:R-:W-:Y:S05]  /*10e40*/  WARPSYNC.COLLECTIVE R15, `(.L_x_3687) ;  /* 0x000000000f0c7348 */ /* 0x000fea0003c00000 */
[----:B------:R-:W-:Y:S02]  /*10e50*/  ELECT P6, UR62, PT ;  /* 0x00000000003e782f */ /* 0x000fe400038c0000 */
[----:B------:R-:W-:Y:S01]  /*10e60*/  MOV R14, UR62 ;  /* 0x0000003e000e7c02 */ /* 0x000fe20008000f00 */
[----:B------:R-:W-:Y:S10]  /*10e70*/  ENDCOLLECTIVE ;  /* 0x000000000000791b */ /* 0x000ff40003800000 */
.L_x_3687:
[----:B------:R-:W-:Y:S05]  /*10e80*/  BSYNC B0 ;  /* 0x0000000000007941 */ /* 0x000fea0003800000 */
.L_x_3686:
[----:B------:R-:W-:Y:S05]  /*10e90*/  BRA `(.L_x_3688) ;  /* 0xffffffc800987947 */ /* 0x000fea000383ffff */
.L_x_3619:
[----:B0-----:R0:W1:Y:S02]  /*10ea0*/  SYNCS.PHASECHK.TRANS64.TRYWAIT P0, [R8+URZ+0x22840], R10 ;  /* 0x0228400a080075a7 */ /* 0x001064000800017f */
[----:B-1----:R-:W-:Y:S05]  /*10eb0*/  @!P0 NANOSLEEP.SYNCS 0x989680 ;  /* 0x009896800000895d */ /* 0x002fea0003900000 */
[----:B------:R-:W1:Y:S02]  /*10ec0*/  @!P0 SYNCS.PHASECHK.TRANS64 P0, [R8+URZ+0x22840], R10 ;  /* 0x0228400a080085a7 */ /* 0x000e64000800007f */
[----:B-1----:R-:W-:Y:S05]  /*10ed0*/  @!P0 BRA `(.L_x_3619) ;  /* 0xfffffffc00f08947 */ /* 0x002fea000383ffff */
[----:B------:R-:W-:Y:S05]  /*10ee0*/  BRA `(.L_x_3689) ;  /* 0xffffffc800fc7947 */ /* 0x000fea000383ffff */
.L_x_3622:
        /* <DEDUP_REMOVED lines=8> */
.L_x_3625:
[----:B0-----:R0:W1:Y:S02]  /*10f70*/  SYNCS.PHASECHK.TRANS64.TRYWAIT P0, [R11+URZ+0x22860], R6 ;  /* 0x022860060b0075a7 */ /* 0x001064000800017f */
[----:B-1----:R-:W-:Y:S05]  /*10f80*/  @!P0 NANOSLEEP.SYNCS 0x989680 ;  /* 0x009896800000895d */ /* 0x002fea0003900000 */
[----:B------:R-:W1:Y:S02]  /*10f90*/  @!P0 SYNCS.PHASECHK.TRANS64 P0, [R11+URZ+0x22860], R6 ;  /* 0x022860060b0085a7 */ /* 0x000e64000800007f */
[----:B-1----:R-:W-:Y:S05]  /*10fa0*/  @!P0 BRA `(.L_x_3625) ;  /* 0xfffffffc00f08947 */ /* 0x002fea000383ffff */
[----:B------:R-:W-:Y:S05]  /*10fb0*/  BRA `(.L_x_3691) ;  /* 0xffffffcc00f47947 */ /* 0x000fea000383ffff */
.L_x_3634:
[----:B-1----:R1:W2:Y:S02]  /*10fc0*/  SYNCS.PHASECHK.TRANS64.TRYWAIT P0, [R2+URZ+0x22840], R3 ;  /* 0x02284003020075a7 */ /* 0x0022a4000800017f */
[----:B--2---:R-:W-:Y:S05]  /*10fd0*/  @!P0 NANOSLEEP.SYNCS 0x989680 ;  /* 0x009896800000895d */ /* 0x004fea0003900000 */
[----:B------:R-:W2:Y:S02]  /*10fe0*/  @!P0 SYNCS.PHASECHK.TRANS64 P0, [R2+URZ+0x22840], R3 ;  /* 0x02284003020085a7 */ /* 0x000ea4000800007f */
[----:B--2---:R-:W-:Y:S05]  /*10ff0*/  @!P0 BRA `(.L_x_3634) ;  /* 0xfffffffc00f08947 */ /* 0x004fea000383ffff */
[----:B------:R-:W-:Y:S05]  /*11000*/  BRA `(.L_x_3692) ;  /* 0xffffffd4006c7947 */ /* 0x000fea000383ffff */
.L_x_3636:
[----:B0-----:R0:W2:Y:S02]  /*11010*/  SYNCS.PHASECHK.TRANS64.TRYWAIT P0, [R2+URZ+0x22860], R3 ;  /* 0x02286003020075a7 */ /* 0x0010a4000800017f */
[----:B--2---:R-:W-:Y:S05]  /*11020*/  @!P0 NANOSLEEP.SYNCS 0x989680 ;  /* 0x009896800000895d */ /* 0x004fea0003900000 */
[----:B------:R-:W2:Y:S02]  /*11030*/  @!P0 SYNCS.PHASECHK.TRANS64 P0, [R2+URZ+0x22860], R3 ;  /* 0x02286003020085a7 */ /* 0x000ea4000800007f */
[----:B--2---:R-:W-:Y:S05]  /*11040*/  @!P0 BRA `(.L_x_3636) ;  /* 0xfffffffc00f08947 */ /* 0x004fea000383ffff */
[----:B------:R-:W-:Y:S05]  /*11050*/  BRA `(.L_x_3693) ;  /* 0xffffffd400dc7947 */ /* 0x000fea000383ffff */
.L_x_3641:
[----:B-1----:R1:W2:Y:S02]  /*11060*/  SYNCS.PHASECHK.TRANS64.TRYWAIT P0, [R2+URZ+0x22840], R3 ;  /* 0x02284003020075a7 */ /* 0x0022a4000800017f */
[----:B--2---:R-:W-:Y:S05]  /*11070*/  @!P0 NANOSLEEP.SYNCS 0x989680 ;  /* 0x009896800000895d */ /* 0x004fea0003900000 */
[----:B------:R-:W2:Y:S02]  /*11080*/  @!P0 SYNCS.PHASECHK.TRANS64 P0, [R2+URZ+0x22840], R3 ;  /* 0x02284003020085a7 */ /* 0x000ea4000800007f */
[----:B--2---:R-:W-:Y:S05]  /*11090*/  @!P0 BRA `(.L_x_3641) ;  /* 0xfffffffc00f08947 */ /* 0x004fea000383ffff */
[----:B------:R-:W-:Y:S05]  /*110a0*/  BRA `(.L_x_3694) ;  /* 0xffffffdc00287947 */ /* 0x000fea000383ffff */
.L_x_3643:
[----:B0-----:R0:W2:Y:S02]  /*110b0*/  SYNCS.PHASECHK.TRANS64.TRYWAIT P1, [R2+URZ+0x22860], R3 ;  /* 0x02286003020075a7 */ /* 0x0010a4000802017f */
[----:B--2---:R-:W-:Y:S05]  /*110c0*/  @!P1 NANOSLEEP.SYNCS 0x989680 ;  /* 0x009896800000995d */ /* 0x004fea0003900000 */
[----:B------:R-:W2:Y:S02]  /*110d0*/  @!P1 SYNCS.PHASECHK.TRANS64 P1, [R2+URZ+0x22860], R3 ;  /* 0x02286003020095a7 */ /* 0x000ea4000802007f */
[----:B--2---:R-:W-:Y:S05]  /*110e0*/  @!P1 BRA `(.L_x_3643) ;  /* 0xfffffffc00f09947 */ /* 0x004fea000383ffff */
[----:B------:R-:W-:Y:S05]  /*110f0*/  BRA `(.L_x_3695) ;  /* 0xffffffdc00947947 */ /* 0x000fea000383ffff */
.L_x_3648:
[----:B--2---:R2:W3:Y:S02]  /*11100*/  SYNCS.PHASECHK.TRANS64.TRYWAIT P0, [R2+URZ+0x22840], R3 ;  /* 0x02284003020075a7 */ /* 0x0044e4000800017f */
[----:B---3--:R-:W-:Y:S05]  /*11110*/  @!P0 NANOSLEEP.SYNCS 0x989680 ;  /* 0x009896800000895d */ /* 0x008fea0003900000 */
[----:B------:R-:W3:Y:S02]  /*11120*/  @!P0 SYNCS.PHASECHK.TRANS64 P0, [R2+URZ+0x22840], R3 ;  /* 0x02284003020085a7 */ /* 0x000ee4000800007f */
[----:B---3--:R-:W-:Y:S05]  /*11130*/  @!P0 BRA `(.L_x_3648) ;  /* 0xfffffffc00f08947 */ /* 0x008fea000383ffff */
[----:B------:R-:W-:Y:S05]  /*11140*/  BRA `(.L_x_3696) ;  /* 0xffffffe000c07947 */ /* 0x000fea000383ffff */
.L_x_3650:
[----:B0-----:R0:W1:Y:S02]  /*11150*/  SYNCS.PHASECHK.TRANS64.TRYWAIT P1, [R2+URZ+0x22860], R3 ;  /* 0x02286003020075a7 */ /* 0x001064000802017f */
[----:B-1----:R-:W-:Y:S05]  /*11160*/  @!P1 NANOSLEEP.SYNCS 0x989680 ;  /* 0x009896800000995d */ /* 0x002fea0003900000 */
[----:B------:R-:W1:Y:S02]  /*11170*/  @!P1 SYNCS.PHASECHK.TRANS64 P1, [R2+URZ+0x22860], R3 ;  /* 0x02286003020095a7 */ /* 0x000e64000802007f */
[----:B-1----:R-:W-:Y:S05]  /*11180*/  @!P1 BRA `(.L_x_3650) ;  /* 0xfffffffc00f09947 */ /* 0x002fea000383ffff */
[----:B------:R-:W-:Y:S05]  /*11190*/  BRA `(.L_x_3697) ;  /* 0xffffffe400307947 */ /* 0x000fea000383ffff */
.L_x_3655:
[----:B------:R-:W-:Y:S01]  /*111a0*/  BSSY B0, `(.L_x_3698) ;  /* 0x0000008000007945 */ /* 0x000fe20003800000 */
[----:B0-----:R-:W-:Y:S01]  /*111b0*/  IMAD.MOV.U32 R13, RZ, RZ, R16 ;  /* 0x000000ffff0d7224 */ /* 0x001fe200078e0010 */
[----:B------:R-:W-:Y:S01]  /*111c0*/  MOV R15, 0xffffffff ;  /* 0xffffffff000f7802 */ /* 0x000fe20000000f00 */
[----:B------:R-:W-:Y:S02]  /*111d0*/  IMAD.MOV.U32 R12, RZ, RZ, RZ ;  /* 0x000000ffff0c7224 */ /* 0x000fe400078e00ff */
[----:B------:R-:W-:-:S07]  /*111e0*/  IMAD.MOV.U32 R11, RZ, RZ, 0x1f ;  /* 0x0000001fff0b7424 */ /* 0x000fce00078e00ff */
[----:B-1----:R-:W-:Y:S05]  /*111f0*/  WARPSYNC.COLLECTIVE R15, `(.L_x_3699) ;  /* 0x000000000f087348 */ /* 0x002fea0003c00000 */
[----:B------:R0:W2:Y:S02]  /*11200*/  SHFL.IDX P6, R14, R13, R12, R11 ;  /* 0x0000000c0d0e7389 */ /* 0x0000a400000c000b */
[----:B012---:R-:W-:Y:S01]  /*11210*/  ENDCOLLECTIVE ;  /* 0x000000000000791b */ /* 0x007fe20003800000 */
.L_x_3699:
[----:B------:R-:W-:Y:S05]  /*11220*/  BSYNC B0 ;  /* 0x0000000000007941 */ /* 0x000fea0003800000 */
.L_x_3698:
        /* <DEDUP_REMOVED lines=8> */
.L_x_3700:
[----:B------:R-:W-:Y:S01]  /*112b0*/  MOV R7, R14 ;  /* 0x0000000e00077202 */ /* 0x000fe20000000f00 */
[----:B------:R-:W-:Y:S06]  /*112c0*/  BRA `(.L_x_3701) ;  /* 0xffffffe800247947 */ /* 0x000fec000383ffff */
.L_x_3658:
[----:B------:R-:W-:Y:S01]  /*112d0*/  BSSY B0, `(.L_x_3702) ;  /* 0x0000008000007945 */ /* 0x000fe20003800000 */
[----:B-----5:R-:W-:Y:S02]  /*112e0*/  IMAD.MOV.U32 R13, RZ, RZ, R17 ;  /* 0x000000ffff0d7224 */ /* 0x020fe400078e0011 */
[----:B------:R-:W-:Y:S02]  /*112f0*/  IMAD.MOV.U32 R12, RZ, RZ, 0x1 ;  /* 0x00000001ff0c7424 */ /* 0x000fe400078e00ff */
[----:B------:R-:W-:Y:S02]  /*11300*/  IMAD.MOV.U32 R11, RZ, RZ, RZ ;  /* 0x000000ffff0b7224 */ /* 0x000fe400078e00ff */
[----:B------:R-:W-:-:S07]  /*11310*/  IMAD.MOV.U32 R15, RZ, RZ, -0x1 ;  /* 0xffffffffff0f7424 */ /* 0x000fce00078e00ff */
[----:B01234-:R-:W-:Y:S05]  /*11320*/  WARPSYNC.COLLECTIVE R15, `(.L_x_3703) ;  /* 0x000000000f087348 */ /* 0x01ffea0003c00000 */
[----:B------:R0:W0:Y:S02]  /*11330*/  SHFL.UP P6, R14, R13, R12, R11 ;  /* 0x0400000c0d0e7389 */ /* 0x00002400000c000b */
[----:B01234-:R-:W-:Y:S01]  /*11340*/  ENDCOLLECTIVE ;  /* 0x000000000000791b */ /* 0x01ffe20003800000 */
.L_x_3703:
[----:B------:R-:W-:Y:S05]  /*11350*/  BSYNC B0 ;  /* 0x0000000000007941 */ /* 0x000fea0003800000 */
.L_x_3702:
        /* <DEDUP_REMOVED lines=10> */
.L_x_3704:
        /* <DEDUP_REMOVED lines=8> */
.L_x_3705:
        /* <DEDUP_REMOVED lines=8> */
.L_x_3706:
        /* <DEDUP_REMOVED lines=8> */
.L_x_3707:
        /* <DEDUP_REMOVED lines=8> */
.L_x_3708:
[----:B------:R-:W-:Y:S05]  /*11600*/  BRA `(.L_x_3709) ;  /* 0xffffffe400e87947 */ /* 0x000fea000383ffff */
.L_x_3663:
[----:B------:R-:W-:Y:S01]  /*11610*/  BSSY B0, `(.L_x_3710) ;  /* 0x0000008000007945 */ /* 0x000fe20003800000 */
[----:B-----5:R-:W-:Y:S01]  /*11620*/  IMAD.MOV.U32 R13, RZ, RZ, R17 ;  /* 0x000000ffff0d7224 */ /* 0x020fe200078e0011 */
[----:B------:R-:W-:Y:S01]  /*11630*/  MOV R11, RZ ;  /* 0x000000ff000b7202 */ /* 0x000fe20000000f00 */
[----:B------:R-:W-:Y:S02]  /*11640*/  IMAD.MOV.U32 R12, RZ, RZ, 0x1 ;  /* 0x00000001ff0c7424 */ /* 0x000fe400078e00ff */
[----:B------:R-:W-:-:S07]  /*11650*/  IMAD.MOV.U32 R15, RZ, RZ, -0x1 ;  /* 0xffffffffff0f7424 */ /* 0x000fce00078e00ff */
[----:B0-2---:R-:W-:Y:S05]  /*11660*/  WARPSYNC.COLLECTIVE R15, `(.L_x_3711) ;  /* 0x000000000f087348 */ /* 0x005fea0003c00000 */
[----:B------:R1:W3:Y:S02]  /*11670*/  SHFL.UP P6, R14, R13, R12, R11 ;  /* 0x0400000c0d0e7389 */ /* 0x0002e400000c000b */
[----:B0123--:R-:W-:Y:S01]  /*11680*/  ENDCOLLECTIVE ;  /* 0x000000000000791b */ /* 0x00ffe20003800000 */
.L_x_3711:
[----:B------:R-:W-:Y:S05]  /*11690*/  BSYNC B0 ;  /* 0x0000000000007941 */ /* 0x000fea0003800000 */
.L_x_3710:
        /* <DEDUP_REMOVED lines=10> */
.L_x_3712:
        /* <DEDUP_REMOVED lines=8> */
.L_x_3713:
        /* <DEDUP_REMOVED lines=8> */
.L_x_3714:
        /* <DEDUP_REMOVED lines=8> */
.L_x_3715:
[----:B------:R-:W-:Y:S01]  /*118c0*/  IMAD.MOV.U32 R12, RZ, RZ, 0x1f ;  /* 0x0000001fff0c7424 */ /* 0x000fe200078e00ff */
[----:B------:R-:W-:Y:S02]  /*118d0*/  MOV R11, 0x1f ;  /* 0x0000001f000b7802 */ /* 0x000fe40000000f00 */
[----:B------:R-:W-:-:S05]  /*118e0*/  SEL R2, R14, RZ, P0 ;  /* 0x000000ff0e027207 */ /* 0x000fca0000000000 */
[----:B------:R-:W-:-:S04]  /*118f0*/  IMAD.IADD R2, R5, 0x1, R2 ;  /* 0x0000000105027824 */ /* 0x000fc800078e0202 */
[----:B------:R-:W-:-:S07]  /*11900*/  IMAD.MOV.U32 R13, RZ, RZ, R2 ;  /* 0x000000ffff0d7224 */ /* 0x000fce00078e0002 */
[----:B------:R-:W-:Y:S05]  /*11910*/  WARPSYNC.COLLECTIVE R15, `(.L_x_3716) ;  /* 0x000000000f087348 */ /* 0x000fea0003c00000 */
[----:B------:R0:W1:Y:S02]  /*11920*/  SHFL.IDX P6, R14, R13, R12, R11 ;  /* 0x0000000c0d0e7389 */ /* 0x00006400000c000b */
[----:B01----:R-:W-:Y:S01]  /*11930*/  ENDCOLLECTIVE ;  /* 0x000000000000791b */ /* 0x003fe20003800000 */
.L_x_3716:
[----:B------:R-:W-:Y:S05]  /*11940*/  BRA `(.L_x_3717) ;  /* 0xffffffe400cc7947 */ /* 0x000fea000383ffff */
.L_x_3665:
[----:B------:R-:W-:Y:S01]  /*11950*/  BSSY B0, `(.L_x_3718) ;  /* 0x0000006000007945 */ /* 0x000fe20003800000 */
[----:B------:R-:W-:Y:S01]  /*11960*/  PLOP3.LUT P6, PT, P6, PT, PT, 0x8, 0x0 ;  /* 0x000000000000781c */ /* 0x000fe200037ce170 */
[----:B------:R-:W-:-:S12]  /*11970*/  IMAD.MOV.U32 R15, RZ, RZ, -0x1 ;  /* 0xffffffffff0f7424 */ /* 0x000fd800078e00ff */
[----:B0-----:R-:W-:Y:S05]  /*11980*/  WARPSYNC.COLLECTIVE R15, `(.L_x_3719) ;  /* 0x000000000f087348 */ /* 0x001fea0003c00000 */
[----:B------:R-:W-:Y:S01]  /*11990*/  VOTE.ANY R14, PT, P6 ;  /* 0x00000000000e7806 */ /* 0x000fe200030e0100 */
[----:B0-----:R-:W-:Y:S06]  /*119a0*/  ENDCOLLECTIVE ;  /* 0x000000000000791b */ /* 0x001fec0003800000 */
.L_x_3719:
[----:B------:R-:W-:Y:S05]  /*119b0*/  BSYNC B0 ;  /* 0x0000000000007941 */ /* 0x000fea0003800000 */
.L_x_3718:
        /* <DEDUP_REMOVED lines=9> */
.L_x_3720:
[----:B------:R-:W-:Y:S01]  /*11a50*/  IMAD.MOV.U32 R17, RZ, RZ, R14 ;  /* 0x000000ffff117224 */ /* 0x000fe200078e000e */
[----:B------:R-:W-:Y:S06]  /*11a60*/  BRA `(.L_x_3721) ;  /* 0xffffffe400bc7947 */ /* 0x000fec000383ffff */
.L_x_3667:
[----:B------:R-:W-:Y:S01]  /*11a70*/  BSSY B0, `(.L_x_3722) ;  /* 0x0000007000007945 */ /* 0x000fe20003800000 */
[----:B------:R-:W-:Y:S02]  /*11a80*/  IMAD.MOV.U32 R13, RZ, RZ, R2 ;  /* 0x000000ffff0d7224 */ /* 0x000fe400078e0002 */
[----:B------:R-:W-:Y:S02]  /*11a90*/  IMAD.MOV.U32 R11, RZ, RZ, 0x1f ;  /* 0x0000001fff0b7424 */ /* 0x000fe400078e00ff */
[----:B------:R-:W-:-:S07]  /*11aa0*/  IMAD.MOV.U32 R15, RZ, RZ, -0x1 ;  /* 0xffffffffff0f7424 */ /* 0x000fce00078e00ff */
[----:B012---:R-:W-:Y:S05]  /*11ab0*/  WARPSYNC.COLLECTIVE R15, `(.L_x_3723) ;  /* 0x000000000f087348 */ /* 0x007fea0003c00000 */
[----:B------:R3:W4:Y:S02]  /*11ac0*/  SHFL.IDX P6, R14, R13, R12, R11 ;  /* 0x0000000c0d0e7389 */ /* 0x00072400000c000b */
[----:B01234-:R-:W-:Y:S01]  /*11ad0*/  ENDCOLLECTIVE ;  /* 0x000000000000791b */ /* 0x01ffe20003800000 */
.L_x_3723:
[----:B------:R-:W-:Y:S05]  /*11ae0*/  BSYNC B0 ;  /* 0x0000000000007941 */ /* 0x000fea0003800000 */
.L_x_3722:
[----:B------:R-:W-:Y:S01]  /*11af0*/  IMAD.MOV.U32 R7, RZ, RZ, R14 ;  /* 0x000000ffff077224 */ /* 0x000fe200078e000e */
[----:B------:R-:W-:Y:S06]  /*11b00*/  BRA `(.L_x_3666) ;  /* 0xffffffe400b07947 */ /* 0x000fec000383ffff */
.L_x_3671:
[----:B-1----:R1:W2:Y:S02]  /*11b10*/  SYNCS.PHASECHK.TRANS64.TRYWAIT P0, [R0+URZ+0x22820], R3 ;  /* 0x02282003000075a7 */ /* 0x0022a4000800017f */
[----:B--2---:R-:W-:Y:S05]  /*11b20*/  @!P0 NANOSLEEP.SYNCS 0x989680 ;  /* 0x009896800000895d */ /* 0x004fea0003900000 */
[----:B------:R-:W2:Y:S02]  /*11b30*/  @!P0 SYNCS.PHASECHK.TRANS64 P0, [R0+URZ+0x22820], R3 ;  /* 0x02282003000085a7 */ /* 0x000ea4000800007f */
[----:B--2---:R-:W-:Y:S05]  /*11b40*/  @!P0 BRA `(.L_x_3671) ;  /* 0xfffffffc00f08947 */ /* 0x004fea000383ffff */
[----:B------:R-:W-:Y:S05]  /*11b50*/  BRA `(.L_x_3724) ;  /* 0xffffffec00247947 */ /* 0x000fea000383ffff */
.L_x_3672:
[----:B------:R-:W2:Y:S01]  /*11b60*/  S2R R2, SR_TID.X ;  /* 0x0000000000027919 */ /* 0x000ea20000002100 */
[----:B------:R-:W-:Y:S01]  /*11b70*/  BSSY B0, `(.L_x_3725) ;  /* 0x000000a000007945 */ /* 0x000fe20003800000 */
[----:B------:R-:W-:Y:S02]  /*11b80*/  IMAD.MOV.U32 R12, RZ, RZ, RZ ;  /* 0x000000ffff0c7224 */ /* 0x000fe400078e00ff */
[----:B------:R-:W-:Y:S02]  /*11b90*/  IMAD.MOV.U32 R11, RZ, RZ, 0x1f ;  /* 0x0000001fff0b7424 */ /* 0x000fe400078e00ff */
[----:B------:R-:W-:Y:S01]  /*11ba0*/  IMAD.MOV.U32 R15, RZ, RZ, -0x1 ;  /* 0xffffffffff0f7424 */ /* 0x000fe200078e00ff */
[----:B--2---:R-:W-:-:S04]  /*11bb0*/  SHF.R.U32.HI R2, RZ, 0x5, R2 ;  /* 0x00000005ff027819 */ /* 0x004fc80000011602 */
[----:B------:R-:W-:-:S04]  /*11bc0*/  LOP3.LUT R2, R2, 0x3, RZ, 0xc0, !PT ;  /* 0x0000000302027812 */ /* 0x000fc800078ec0ff */
[----:B0-----:R-:W-:-:S07]  /*11bd0*/  MOV R13, R2 ;  /* 0x00000002000d7202 */ /* 0x001fce0000000f00 */
[----:B-1----:R-:W-:Y:S05]  /*11be0*/  WARPSYNC.COLLECTIVE R15, `(.L_x_3726) ;  /* 0x000000000f087348 */ /* 0x002fea0003c00000 */
[----:B------:R0:W2:Y:S02]  /*11bf0*/  SHFL.IDX P6, R14, R13, R12, R11 ;  /* 0x0000000c0d0e7389 */ /* 0x0000a400000c000b */
[----:B012---:R-:W-:Y:S01]  /*11c00*/  ENDCOLLECTIVE ;  /* 0x000000000000791b */ /* 0x007fe20003800000 */
.L_x_3726:
[----:B------:R-:W-:Y:S05]  /*11c10*/  BSYNC B0 ;  /* 0x0000000000007941 */ /* 0x000fea0003800000 */
.L_x_3725:
[----:B------:R-:W-:Y:S05]  /*11c20*/  BRA `(.L_x_3727) ;  /* 0xffffffec000c7947 */ /* 0x000fea000383ffff */
.L_x_3675:
[----:B------:R-:W-:Y:S01]  /*11c30*/  BSSY B1, `(.L_x_3728) ;  /* 0x0000006000017945 */ /* 0x000fe20003800000 */
[----:B------:R-:W-:-:S07]  /*11c40*/  IMAD.MOV.U32 R15, RZ, RZ, -0x1 ;  /* 0xffffffffff0f7424 */ /* 0x000fce00078e00ff */
[----:B012---:R-:W-:Y:S05]  /*11c50*/  WARPSYNC.COLLECTIVE R15, `(.L_x_3729) ;  /* 0x000000000f0c7348 */ /* 0x007fea0003c00000 */
[----:B------:R-:W-:Y:S02]  /*11c60*/  ELECT P6, UR62, PT ;  /* 0x00000000003e782f */ /* 0x000fe400038c0000 */
[----:B------:R-:W-:Y:S01]  /*11c70*/  MOV R14, UR62 ;  /* 0x0000003e000e7c02 */ /* 0x000fe20008000f00 */
[----:B012---:R-:W-:Y:S10]  /*11c80*/  ENDCOLLECTIVE ;  /* 0x000000000000791b */ /* 0x007ff40003800000 */
.L_x_3729:
[----:B------:R-:W-:Y:S05]  /*11c90*/  BSYNC B1 ;  /* 0x0000000000017941 */ /* 0x000fea0003800000 */
.L_x_3728:
[----:B------:R-:W-:Y:S05]  /*11ca0*/  BRA `(.L_x_3730) ;  /* 0xffffffec00047947 */ /* 0x000fea000383ffff */
.L_x_3677:
[----:B-1----:R1:W2:Y:S02]  /*11cb0*/  SYNCS.PHASECHK.TRANS64.TRYWAIT P0, [R6+URZ], R5 ;  /* 0x00000005060075a7 */ /* 0x0022a4000800017f */
[----:B--2---:R-:W-:Y:S05]  /*11cc0*/  @!P0 NANOSLEEP.SYNCS 0x989680 ;  /* 0x009896800000895d */ /* 0x004fea0003900000 */
[----:B------:R-:W2:Y:S02]  /*11cd0*/  @!P0 SYNCS.PHASECHK.TRANS64 P0, [R6+URZ], R5 ;  /* 0x00000005060085a7 */ /* 0x000ea4000800007f */
[----:B--2---:R-:W-:Y:S05]  /*11ce0*/  @!P0 BRA `(.L_x_3677) ;  /* 0xfffffffc00f08947 */ /* 0x004fea000383ffff */
[----:B------:R-:W-:Y:S05]  /*11cf0*/  BRA `(.L_x_3731) ;  /* 0xffffffec00407947 */ /* 0x000fea000383ffff */
.L_x_3678:
[----:B--2---:R2:W3:Y:S02]  /*11d00*/  SYNCS.PHASECHK.TRANS64.TRYWAIT P0, [R7+URZ], R2 ;  /* 0x00000002070075a7 */ /* 0x0044e4000800017f */
[----:B---3--:R-:W-:Y:S05]  /*11d10*/  @!P0 NANOSLEEP.SYNCS 0x989680 ;  /* 0x009896800000895d */ /* 0x008fea0003900000 */
[----:B------:R-:W3:Y:S02]  /*11d20*/  @!P0 SYNCS.PHASECHK.TRANS64 P0, [R7+URZ], R2 ;  /* 0x00000002070085a7 */ /* 0x000ee4000800007f */
[----:B---3--:R-:W-:Y:S05]  /*11d30*/  @!P0 BRA `(.L_x_3678) ;  /* 0xfffffffc00f08947 */ /* 0x008fea000383ffff */
[----:B------:R-:W-:Y:S05]  /*11d40*/  BRA `(.L_x_3732) ;  /* 0xffffffec00347947 */ /* 0x000fea000383ffff */
.L_x_3680:
[----:B---3--:R3:W4:Y:S02]  /*11d50*/  SYNCS.PHASECHK.TRANS64.TRYWAIT P0, [R4+URZ], R5 ;  /* 0x00000005040075a7 */ /* 0x008724000800017f */
[----:B----4-:R-:W-:Y:S05]  /*11d60*/  @!P0 NANOSLEEP.SYNCS 0x989680 ;  /* 0x009896800000895d */ /* 0x010fea0003900000 */
[----:B------:R-:W4:Y:S02]  /*11d70*/  @!P0 SYNCS.PHASECHK.TRANS64 P0, [R4+URZ], R5 ;  /* 0x00000005040085a7 */ /* 0x000f24000800007f */
[----:B----4-:R-:W-:Y:S05]  /*11d80*/  @!P0 BRA `(.L_x_3680) ;  /* 0xfffffffc00f08947 */ /* 0x010fea000383ffff */
[----:B------:R-:W-:Y:S05]  /*11d90*/  BRA `(.L_x_3733) ;  /* 0xffffffec003c7947 */ /* 0x000fea000383ffff */
.L_x_3734:
        /* <DEDUP_REMOVED lines=14> */
.L_x_4731:


//--------------------- .text._ZN7cutlass13device_kernelIN5flash11enable_sm90INS1_16FlashAttnFwdSm90INS1_25CollectiveMainloopFwdSm90ILi2EN4cute5tupleIJNS5_1CILi1EEES8_S8_EEENS6_IJNS7_ILi128EEENS7_ILi96EEENS7_ILi64EEEEEELi256ENS_6half_tEfNS_4arch4Sm90ELb1ELb0ELb1ELb1ELb0ELb1ELb0ELb1ELb0ELb0ELb0ELb0EEENS1_21CollectiveEpilogueFwdINS6_IJSA_NS7_ILi256EEESB_EEES9_SE_SG_Li256ELb1ELb0ELb0ELb0EEENS1_36VarlenDynamicPersistentTileSchedulerILi128ELi96ELi256ELi32ELb0ELb0ELb1ELb1ELb1ELb1EEEEEEEEEvNT_6ParamsE --------------------------
	.section	.text._ZN7cutlass13device_kernelIN5flash11enable_sm90INS1_16FlashAttnFwdSm90INS1_25CollectiveMainloopFwdSm90ILi2EN4cute5tupleIJNS5_1CILi1EEES8_S8_EEENS6_IJNS7_ILi128EEENS7_ILi96EEENS7_ILi64EEEEEELi256ENS_6half_tEfNS_4arch4Sm90ELb1ELb0ELb1ELb1ELb0ELb1ELb0ELb1ELb0ELb0ELb0ELb0EEENS1_21CollectiveEpilogueFwdINS6_IJSA_NS7_ILi256EEESB_EEES9_SE_SG_Li256ELb1ELb0ELb0ELb0EEENS1_36VarlenDynamicPersistentTileSchedulerILi128ELi96ELi256ELi32ELb0ELb0ELb1ELb1ELb1ELb1EEEEEEEEEvNT_6ParamsE,"ax",@progbits
	.align	128
.text._ZN7cutlass13device_kernelIN5flash11enable_sm90INS1_16FlashAttnFwdSm90INS1_25CollectiveMainloopFwdSm90ILi2EN4cute5tupleIJNS5_1CILi1EEES8_S8_EEENS6_IJNS7_ILi128EEENS7_ILi96EEENS7_ILi64EEEEEELi256ENS_6half_tEfNS_4arch4Sm90ELb1ELb0ELb1ELb1ELb0ELb1ELb0ELb1ELb0ELb0ELb0ELb0EEENS1_21CollectiveEpilogueFwdINS6_IJSA_NS7_ILi256EEESB_EEES9_SE_SG_Li256ELb1ELb0ELb0ELb0EEENS1_36VarlenDynamicPersistentTileSchedulerILi128ELi96ELi256ELi32ELb0ELb0ELb1ELb1ELb1ELb1EEEEEEEEEvNT_6ParamsE:
        .type           _ZN7cutlass13device_kernelIN5flash11enable_sm90INS1_16FlashAttnFwdSm90INS1_25CollectiveMainloopFwdSm90ILi2EN4cute5tupleIJNS5_1CILi1EEES8_S8_EEENS6_IJNS7_ILi128EEENS7_ILi96EEENS7_ILi64EEEEEELi256ENS_6half_tEfNS_4arch4Sm90ELb1ELb0ELb1ELb1ELb0ELb1ELb0ELb1ELb0ELb0ELb0ELb0EEENS1_21CollectiveEpilogueFwdINS6_IJSA_NS7_ILi256EEESB_EEES9_SE_SG_Li256ELb1ELb0ELb0ELb0EEENS1_36VarlenDynamicPersistentTileSchedulerILi128ELi96ELi256ELi32ELb0ELb0ELb1ELb1ELb1ELb1EEEEEEEEEvNT_6ParamsE,@function
        .size           _ZN7cutlass13device_kernelIN5flash11enable_sm90INS1_16FlashAttnFwdSm90INS1_25CollectiveMainloopFwdSm90ILi2EN4cute5tupleIJNS5_1CILi1EEES8_S8_EEENS6_IJNS7_ILi128EEENS7_ILi96EEENS7_ILi64EEEEEELi256ENS_6half_tEfNS_4arch4Sm90ELb1ELb0ELb1ELb1ELb0ELb1ELb0ELb1ELb0ELb0ELb0ELb0EEENS1_21CollectiveEpilogueFwdINS6_IJSA_NS7_ILi256EEESB_EEES9_SE_SG_Li256ELb1ELb0ELb0ELb0EEENS1_36VarlenDynamicPersistentTileSchedulerILi128ELi96ELi256ELi32ELb0ELb0ELb1ELb1ELb1ELb1EEEEEEEEEvNT_6ParamsE,(.L_x_4732 - _ZN7cutlass13device_kernelIN5flash11enable_sm90INS1_16FlashAttnFwdSm90INS1_25CollectiveMainloopFwdSm90ILi2EN4cute5tupleIJNS5_1CILi1EEES8_S8_EEENS6_IJNS7_ILi128EEENS7_ILi96EEENS7_ILi64EEEEEELi256ENS_6half_tEfNS_4arch4Sm90ELb1ELb0ELb1ELb1ELb0ELb1ELb0ELb1ELb0ELb0ELb0ELb0EEENS1_21CollectiveEpilogueFwdINS6_IJSA_NS7_ILi256EEESB_EEES9_SE_SG_Li256ELb1ELb0ELb0ELb0EEENS1_36VarlenDynamicPersistentTileSchedulerILi128ELi96ELi256ELi32ELb0ELb0ELb1ELb1ELb1ELb1EEEEEEEEEvNT_6ParamsE)
        .other          _ZN7cutlass13device_kernelIN5flash11enable_sm90INS1_16FlashAttnFwdSm90INS1_25CollectiveMainloopFwdSm90ILi2EN4cute5tupleIJNS5_1CILi1EEES8_S8_EEENS6_IJNS7_ILi128EEENS7_ILi96EEENS7_ILi64EEEEEELi256ENS_6half_tEfNS_4arch4Sm90ELb1ELb0ELb1ELb1ELb0ELb1ELb0ELb1ELb0ELb0ELb0ELb0EEENS1_21CollectiveEpilogueFwdINS6_IJSA_NS7_ILi256EEESB_EEES9_SE_SG_Li256ELb1ELb0ELb0ELb0EEENS1_36VarlenDynamicPersistentTileSchedulerILi128ELi96ELi256ELi32ELb0ELb0ELb1ELb1ELb1ELb1EEEEEEEEEvNT_6ParamsE,@"STO_CUDA_ENTRY STV_DEFAULT"
_ZN7cutlass13device_kernelIN5flash11enable_sm90INS1_16FlashAttnFwdSm90INS1_25CollectiveMainloopFwdSm90ILi2EN4cute5tupleIJNS5_1CILi1EEES8_S8_EEENS6_IJNS7_ILi128EEENS7_ILi96EEENS7_ILi64EEEEEELi256ENS_6half_tEfNS_4arch4Sm90ELb1ELb0ELb1ELb1ELb0ELb1ELb0ELb1ELb0ELb0ELb0ELb0EEENS1_21CollectiveEpilogueFwdINS6_IJSA_NS7_ILi256EEESB_EEES9_SE_SG_Li256ELb1ELb0ELb0ELb0EEENS1_36VarlenDynamicPersistentTileSchedulerILi128ELi96ELi256ELi32ELb0ELb0ELb1ELb1ELb1ELb1EEEEEEEEEvNT_6ParamsE:
        /* <DEDUP_REMOVED lines=27> */
.L_x_3736:
[----:B------:R-:W-:Y:S05]  /*01b0*/  BSYNC B0 ;  /* 0x0000000000007941 */ /* 0x000fea0003800000 */
.L_x_3735:
        /* <DEDUP_REMOVED lines=41> */
.L_x_3737:
        /* <DEDUP_REMOVED lines=22> */
.L_x_3738:
        /* <DEDUP_REMOVED lines=18> */
.L_x_3739:
        /* <DEDUP_REMOVED lines=22> */
.L_x_3740:
        /* <DEDUP_REMOVED lines=22> */
.L_x_3741:
        /* <DEDUP_REMOVED lines=8> */
.L_x_3744:
        /* <DEDUP_REMOVED lines=21> */
[----:B------:R-:W-:Y:S01]  /*0b60*/  CS2R R22, SRZ ;  /* 0x0000000000167805 */ /* 0x000fe2000001ff00 */
[----:B------:R-:W-:Y:S01]  /*0b70*/  IMAD.MOV.U32 R204, RZ, RZ, RZ ;  /* 0x000000ffffcc7224 */ /* 0x000fe200078e00ff */
[----:B------:R-:W-:Y:S01]  /*0b80*/  ULOP3.LUT UR44, UR36, 0x1, URZ, 0xfc, !UPT ;  /* 0x00000001242c7892 */ /* 0x000fe2000f8efc3f */
[----:B0-----:R-:W-:-:S05]  /*0b90*/  VIADD R10, R2, 0xffffff80 ;  /* 0xffffff80020a7836 */ /* 0x001fca0000000000 */
[----:B------:R-:W-:-:S04]  /*0ba0*/  SHF.R.S32.HI R0, RZ, 0x1f, R10 ;  /* 0x0000001fff007819 */ /* 0x000fc8000001140a */
[CC--:B------:R-:W-:Y:S02]  /*0bb0*/  LEA.HI R2, R0.reuse, R10.reuse, RZ, 0x7 ;  /* 0x0000000a00027211 */ /* 0x0c0fe400078f38ff */
[----:B------:R-:W-:Y:S02]  /*0bc0*/  LEA.HI R209, R0, R10, RZ, 0x5 ;  /* 0x0000000a00d17211 */ /* 0x000fe400078f28ff */
[----:B------:R-:W-:Y:S02]  /*0bd0*/  LOP3.LUT R236, R2, 0xffffff80, RZ, 0xc0, !PT ;  /* 0xffffff8002ec7812 */ /* 0x000fe400078ec0ff */
[----:B------:R-:W-:Y:S02]  /*0be0*/  SHF.R.S32.HI R209, RZ, 0x5, R209 ;  /* 0x00000005ffd17819 */ /* 0x000fe400000114d1 */
[----:B------:R-:W-:Y:S02]  /*0bf0*/  IADD3 R236, R10, -R236, RZ ;  /* 0x800000ec0aec7210 */ /* 0x000fe40007ffe0ff */
[----:B------:R-:W-:-:S02]  /*0c00*/  SHF.R.S32.HI R11, RZ, 0x7, R2 ;  /* 0x00000007ff0b7819 */ /* 0x000fc40000011402 */
[----:B------:R-:W-:Y:S02]  /*0c10*/  SHF.R.S32.HI R5, RZ, 0x1f, R236 ;  /* 0x0000001fff057819 */ /* 0x000fe400000114ec */
[----:B------:R-:W-:Y:S02]  /*0c20*/  LEA.HI R2, R2, R11, RZ, 0x1 ;  /* 0x0000000b02027211 */ /* 0x000fe400078f08ff */
[CC--:B------:R-:W-:Y:S02]  /*0c30*/  LEA.HI R7, R5.reuse, R236.reuse, RZ, 0x2 ;  /* 0x000000ec05077211 */ /* 0x0c0fe400078f10ff */
[----:B------:R-:W-:Y:S02]  /*0c40*/  LEA.HI R5, R5, R236, RZ, 0x5 ;  /* 0x000000ec05057211 */ /* 0x000fe400078f28ff */
        /* <DEDUP_REMOVED lines=12> */
[----:B------:R-:W-:Y:S01]  /*0d10*/  LOP3.LUT R211, R7, 0x7ffffffc, RZ, 0xc0, !PT ;  /* 0x7ffffffc07d37812 */ /* 0x000fe200078ec0ff */
[----:B------:R-:W-:Y:S01]  /*0d20*/  IMAD.IADD R4, R10, 0x1, -R4 ;  /* 0x000000010a047824 */ /* 0x000fe200078e0a04 */
[----:B------:R-:W-:Y:S01]  /*0d30*/  LOP3.LUT R3, R3, 0x1ffffffe, RZ, 0xc0, !PT ;  /* 0x1ffffffe03037812 */ /* 0x000fe200078ec0ff */
[----:B------:R-:W-:Y:S01]  /*0d40*/  IMAD.IADD R2, R11, 0x1, -R2 ;  /* 0x000000010b027824 */ /* 0x000fe200078e0a02 */
[----:B------:R-:W-:Y:S02]  /*0d50*/  IADD3 R211, R236, -R211, RZ ;  /* 0x800000d3ecd37210 */ /* 0x000fe40007ffe0ff */
[----:B------:R-:W-:Y:S01]  /*0d60*/  LEA R4, R209, R4, 0x4 ;  /* 0x00000004d1047211 */ /* 0x000fe200078e20ff */
[----:B------:R-:W-:Y:S01]  /*0d70*/  IMAD.IADD R3, R6, 0x1, -R3 ;  /* 0x0000000106037824 */ /* 0x000fe200078e0a03 */
[----:B------:R-:W-:Y:S01]  /*0d80*/  LEA R212, R2, R5, 0x6 ;  /* 0x0000000502d47211 */ /* 0x000fe200078e30ff */
[----:B------:R-:W-:-:S02]  /*0d90*/  IMAD.MOV.U32 R2, RZ, RZ, RZ ;  /* 0x000000ffff027224 */ /* 0x000fc400078e00ff */
[----:B------:R-:W-:Y:S01]  /*0da0*/  IMAD R8, R4, 0x8, R3 ;  /* 0x0000000804087824 */ /* 0x000fe200078e0203 */
[CC--:B------:R-:W-:Y:S02]  /*0db0*/  LEA.HI R3, R0.reuse, R10.reuse, RZ, 0x2 ;  /* 0x0000000a00037211 */ /* 0x0c0fe400078f10ff */
[----:B------:R-:W-:Y:S02]  /*0dc0*/  LEA.HI R0, R0, R10, RZ, 0x3 ;  /* 0x0000000a00007211 */ /* 0x000fe400078f18ff */
[----:B------:R-:W-:Y:S02]  /*0dd0*/  SHF.R.S32.HI R19, RZ, 0x2, R3 ;  /* 0x00000002ff137819 */ /* 0x000fe40000011403 */
[----:B------:R-:W-:Y:S02]  /*0de0*/  SHF.R.S32.HI R206, RZ, 0x3, R0 ;  /* 0x00000003ffce7819 */ /* 0x000fe40000011400 */
[----:B------:R-:W-:Y:S02]  /*0df0*/  LOP3.LUT R0, R0, 0x1ffffff8, RZ, 0xc0, !PT ;  /* 0x1ffffff800007812 */ /* 0x000fe400078ec0ff */
[----:B------:R-:W-:-:S02]  /*0e00*/  IADD3 R225, R19, 0x40, RZ ;  /* 0x0000004013e17810 */ /* 0x000fc40007ffe0ff */
[----:B------:R-:W-:Y:S01]  /*0e10*/  LOP3.LUT R235, R3, 0xfffffffc, RZ, 0xc0, !PT ;  /* 0xfffffffc03eb7812 */ /* 0x000fe200078ec0ff */
[----:B------:R-:W-:Y:S01]  /*0e20*/  IMAD.IADD R0, R10, 0x1, -R0 ;  /* 0x000000010a007824 */ /* 0x000fe200078e0a00 */
[----:B------:R-:W-:Y:S01]  /*0e30*/  SHF.R.S32.HI R6, RZ, 0x1f, R225 ;  /* 0x0000001fff067819 */ /* 0x000fe200000114e1 */
[----:B------:R-:W-:Y:S01]  /*0e40*/  IMAD.SHL.U32 R208, R225, 0x40, RZ ;  /* 0x00000040e1d07824 */ /* 0x000fe200078e00ff */
[----:B------:R-:W-:Y:S01]  /*0e50*/  SHF.R.S32.HI R4, RZ, 0x1f, R3 ;  /* 0x0000001fff047819 */ /* 0x000fe20000011403 */
[----:B------:R-:W-:Y:S01]  /*0e60*/  IMAD.SHL.U32 R205, R0, 0x8, RZ ;  /* 0x0000000800cd7824 */ /* 0x000fe200078e00ff */
[----:B------:R-:W-:Y:S01]  /*0e70*/  LEA.HI R6, R6, R225, RZ, 0x3 ;  /* 0x000000e106067211 */ /* 0x000fe200078f18ff */
[----:B------:R-:W-:Y:S01]  /*0e80*/  IMAD.SHL.U32 R0, R8, 0x8, RZ ;  /* 0x0000000808007824 */ /* 0x000fe200078e00ff */
[----:B------:R-:W-:Y:S01]  /*0e90*/  LOP3.LUT R208, R208, 0x1c0, RZ, 0xc0, !PT ;  /* 0x000001c0d0d07812 */ /* 0x000fe200078ec0ff */
[----:B------:R-:W-:Y:S01]  /*0ea0*/  IMAD.IADD R235, R10, 0x1, -R235 ;  /* 0x000000010aeb7824 */ /* 0x000fe200078e0aeb */
[----:B------:R-:W-:Y:S01]  /*0eb0*/  LEA.HI R4, R4, R19, RZ, 0x3 ;  /* 0x0000001304047211 */ /* 0x000fe200078f18ff */
[----:B------:R-:W-:Y:S01]  /*0ec0*/  IMAD.SHL.U32 R6, R6, 0x40, RZ ;  /* 0x0000004006067824 */ /* 0x000fe200078e00ff */
[----:B------:R0:W-:Y:S01]  /*0ed0*/  STL [R1+0x8], R0 ;  /* 0x0000080001007387 */ /* 0x0001e20000100800 */
[----:B------:R-:W-:-:S02]  /*0ee0*/  SHF.R.U32.HI R5, RZ, 0x3, R208 ;  /* 0x00000003ff057819 */ /* 0x000fc400000116d0 */
[----:B------:R-:W-:Y:S02]  /*0ef0*/  SHF.L.U32 R16, R235, 0x3, RZ ;  /* 0x00000003eb107819 */ /* 0x000fe400000006ff */
[----:B------:R-:W-:Y:S02]  /*0f00*/  LOP3.LUT R210, R6, 0xfffffe00, RZ, 0xc0, !PT ;  /* 0xfffffe0006d27812 */ /* 0x000fe400078ec0ff */
[----:B------:R-:W-:Y:S02]  /*0f10*/  LOP3.LUT R3, R208, 0x38, R16, 0xf8, !PT ;  /* 0x00000038d0037812 */ /* 0x000fe400078ef810 */
[----:B------:R-:W-:Y:S02]  /*0f20*/  LOP3.LUT R4, R4, 0xfffffff8, RZ, 0xc0, !PT ;  /* 0xfffffff804047812 */ /* 0x000fe400078ec0ff */
[----:B------:R-:W-:Y:S02]  /*0f30*/  LOP3.LUT R3, R210, R3, R5, 0xf6, !PT ;  /* 0x00000003d2037212 */ /* 0x000fe400078ef605 */
[----:B------:R-:W-:Y:S01]  /*0f40*/  SHF.R.S32.HI R228, RZ, 0x1f, R19 ;  /* 0x0000001fffe47819 */ /* 0x000fe20000011413 */
[----:B------:R-:W-:Y:S01]  /*0f50*/  IMAD.IADD R233, R19, 0x1, -R4 ;  /* 0x0000000113e97824 */ /* 0x000fe200078e0a04 */
[----:B------:R-:W-:Y:S01]  /*0f60*/  SHF.R.S32.HI R17, RZ, 0x1f, R16 ;  /* 0x0000001fff117819 */ /* 0x000fe20000011410 */
[----:B0-----:R-:W-:-:S07]  /*0f70*/  IMAD R237, R3, 0x2, R18 ;  /* 0x0000000203ed7824 */ /* 0x001fce00078e0212 */
.L_x_3899:
[----:B0-----:R-:W0:Y:S02]  /*0f80*/  LDC.64 R220, c[0x0][0xc60] ;  /* 0x00031800ffdc7b82 */ /* 0x001e240000000a00 */
[----:B0-----:R-:W-:-:S06]  /*0f90*/  IMAD.WIDE R220, R203, 0x4, R220 ;  /* 0x00000004cbdc7825 */ /* 0x001fcc00078e02dc */
[----:B--2---:R-:W2:Y:S01]  /*0fa0*/  LDG.E R220, desc[UR40][R220.64] ;  /* 0x00000028dcdc7981 */ /* 0x004ea2000c1e1900 */
[----:B------:R-:W-:Y:S05]  /*0fb0*/  YIELD ;  /* 0x0000000000007946 */ /* 0x000fea0003800000 */
[----:B------:R-:W-:Y:S01]  /*0fc0*/  ULDC.64 UR4, c[0x0][0xa28] ;  /* 0x00028a0000047ab9 */ /* 0x000fe20000000a00 */
[----:B------:R-:W-:Y:S01]  /*0fd0*/  ULDC.64 UR8, c[0x0][0xa18] ;  /* 0x0002860000087ab9 */ /* 0x000fe20000000a00 */
[----:B------:R-:W-:Y:S01]  /*0fe0*/  ISETP.NE.U32.AND P1, PT, RZ, UR4, PT ;  /* 0x00000004ff007c0c */ /* 0x000fe2000bf25070 */
[----:B------:R-:W-:Y:S01]  /*0ff0*/  ULDC.64 UR6, c[0x0][0xa08] ;  /* 0x0002820000067ab9 */ /* 0x000fe20000000a00 */
[----:B------:R-:W-:Y:S01]  /*1000*/  MOV R3, RZ ;  /* 0x000000ff00037202 */ /* 0x000fe20000000f00 */
[----:B-----5:R-:W-:Y:S01]  /*1010*/  IMAD.MOV.U32 R27, RZ, RZ, RZ ;  /* 0x000000ffff1b7224 */ /* 0x020fe200078e00ff */
[----:B------:R-:W-:-:S02]  /*1020*/  ISETP.NE.AND.EX P1, PT, RZ, UR5, PT, P1 ;  /* 0x00000005ff007c0c */ /* 0x000fc4000bf25310 */
[----:B------:R-:W-:-:S04]  /*1030*/  ISETP.NE.U32.AND P0, PT, RZ, UR6, PT ;  /* 0x00000006ff007c0c */ /* 0x000fc8000bf05070 */
[----:B------:R-:W-:Y:S02]  /*1040*/  ISETP.NE.AND.EX P0, PT, RZ, UR7, PT, P0 ;  /* 0x00000007ff007c0c */ /* 0x000fe4000bf05300 */
[----:B--2---:R-:W-:Y:S01]  /*1050*/  SHF.R.S32.HI R234, RZ, 0x1f, R220 ;  /* 0x0000001fffea7819 */ /* 0x004fe200000114dc */
[----:B------:R-:W-:-:S04]  /*1060*/  IMAD.SHL.U32 R218, R220, 0x4, RZ ;  /* 0x00000004dcda7824 */ /* 0x000fc800078e00ff */
[C---:B-1----:R-:W-:Y:S02]  /*1070*/  @P1 LEA R4, P2, R220.reuse, UR4, 0x2 ;  /* 0x00000004dc041c11 */ /* 0x042fe4000f8410ff */
[C-C-:B------:R-:W-:Y:S02]  /*1080*/  SHF.L.U64.HI R219, R220.reuse, 0x2, R234.reuse ;  /* 0x00000002dcdb7819 */ /* 0x140fe400000102ea */
[----:B------:R-:W-:Y:S02]  /*1090*/  @P1 LEA.HI.X R5, R220, UR5, R234, 0x2, P2 ;  /* 0x00000005dc051c11 */ /* 0x000fe400090f14ea */
[----:B------:R-:W-:Y:S01]  /*10a0*/  ISETP.NE.U32.AND P2, PT, RZ, UR8, PT ;  /* 0x00000008ff007c0c */ /* 0x000fe2000bf45070 */
[----:B------:R-:W-:Y:S01]  /*10b0*/  ULDC UR4, c[0x0][0x288] ;  /* 0x0000a20000047ab9 */ /* 0x000fe20000000800 */
[----:B------:R-:W-:Y:S01]  /*10c0*/  IADD3 R8, P3, R218, UR6, RZ ;  /* 0x00000006da087c10 */ /* 0x000fe2000ff7e0ff */
[----:B------:R0:W5:Y:S01]  /*10d0*/  @P1 LDG.E R3, desc[UR40][R4.64] ;  /* 0x0000002804031981 */ /* 0x000162000c1e1900 */
[----:B------:R-:W-:Y:S01]  /*10e0*/  ISETP.NE.AND.EX P2, PT, RZ, UR9, PT, P2 ;  /* 0x00000009ff007c0c */ /* 0x000fe2000bf45320 */
[----:B------:R-:W-:Y:S01]  /*10f0*/  IMAD.U32 R200, RZ, RZ, UR4 ;  /* 0x00000004ffc87e24 */ /* 0x000fe2000f8e00ff */
[----:B------:R-:W-:Y:S01]  /*1100*/  IADD3.X R9, R219, UR7, RZ, P3, !PT ;  /* 0x00000007db097c10 */ /* 0x000fe20009ffe4ff */
[----:B------:R-:W-:-:S04]  /*1110*/  ULDC.64 UR4, c[0x0][0x3f8] ;  /* 0x0000fe0000047ab9 */ /* 0x000fc80000000a00 */
[----:B------:R0:W5:Y:S06]  /*1120*/  @P0 LDG.E R27, desc[UR40][R8.64] ;  /* 0x00000028081b0981 */ /* 0x00016c000c1e1900 */
        /* <DEDUP_REMOVED lines=12> */
[----:B------:R-:W-:Y:S01]  /*11f0*/  MOV R25, R220 ;  /* 0x000000dc00197202 */ /* 0x000fe20000000f00 */
[----:B0--3--:R-:W-:Y:S06]  /*1200*/  @P2 BRA `(.L_x_3746) ;  /* 0x0000000000242947 */ /* 0x009fec0003800000 */
        /* <DEDUP_REMOVED lines=9> */
.L_x_3746:
[----:B------:R-:W-:Y:S01]  /*12a0*/  ULDC.64 UR4, c[0x0][0xa20] ;  /* 0x0002880000047ab9 */ /* 0x000fe20000000a00 */
[----:B------:R-:W-:Y:S01]  /*12b0*/  IMAD.MOV.U32 R229, RZ, RZ, R201 ;  /* 0x000000ffffe57224 */ /* 0x000fe200078e00c9 */
[----:B------:R-:W-:Y:S02]  /*12c0*/  ISETP.NE.U32.AND P1, PT, RZ, UR4, PT ;  /* 0x00000004ff007c0c */ /* 0x000fe4000bf25070 */
[----:B------:R-:W-:Y:S02]  /*12d0*/  MOV R213, R202 ;  /* 0x000000ca00d57202 */ /* 0x000fe40000000f00 */
[----:B------:R-:W-:-:S13]  /*12e0*/  ISETP.NE.AND.EX P1, PT, RZ, UR5, PT, P1 ;  /* 0x00000005ff007c0c */ /* 0x000fda000bf25310 */
[----:B------:R-:W-:Y:S05]  /*12f0*/  @!P1 BRA `(.L_x_3747) ;  /* 0x0000000000109947 */ /* 0x000fea0003800000 */
[----:B------:R-:W-:-:S04]  /*1300*/  IADD3 R4, P0, R218, UR4, RZ ;  /* 0x00000004da047c10 */ /* 0x000fc8000ff1e0ff */
[----:B------:R-:W-:-:S05]  /*1310*/  IADD3.X R5, R219, UR5, RZ, P0, !PT ;  /* 0x00000005db057c10 */ /* 0x000fca00087fe4ff */
[----:B------:R0:W5:Y:S01]  /*1320*/  LDG.E R24, desc[UR40][R4.64] ;  /* 0x0000002804187981 */ /* 0x000162000c1e1900 */
[----:B------:R-:W-:Y:S05]  /*1330*/  BRA `(.L_x_3748) ;  /* 0x0000000000107947 */ /* 0x000fea0003800000 */
.L_x_3747:
[----:B------:R-:W-:Y:S05]  /*1340*/  @!P0 BRA `(.L_x_3748) ;  /* 0x00000000000c8947 */ /* 0x000fea0003800000 */
[----:B------:R-:W2:Y:S04]  /*1350*/  LDG.E R5, desc[UR40][R8.64] ;  /* 0x0000002808057981 */ /* 0x000ea8000c1e1900 */
[----:B------:R-:W2:Y:S02]  /*1360*/  LDG.E R24, desc[UR40][R8.64+0x4] ;  /* 0x0000042808187981 */ /* 0x000ea4000c1e1900 */
[----:B--2---:R-:W-:-:S07]  /*1370*/  IMAD.IADD R24, R24, 0x1, -R5 ;  /* 0x0000000118187824 */ /* 0x004fce00078e0a05 */
.L_x_3748:
        /* <DEDUP_REMOVED lines=9> */
[----:B------:R-:W-:Y:S01]  /*1410*/  LEA R3, R201, 0xdf, 0x7 ;  /* 0x000000dfc9037811 */ /* 0x000fe200078e38ff */
        /* <DEDUP_REMOVED lines=10> */
[C---:B------:R-:W-:Y:S01]  /*14c0*/  VIADD R0, R203.reuse, 0x5f ;  /* 0x0000005fcb007836 */ /* 0x040fe20000000000 */
[----:B------:R-:W-:-:S03]  /*14d0*/  IADD3 R3, R203, R3, -R200 ;  /* 0x00000003cb037210 */ /* 0x000fc60007ffe8c8 */
[----:B------:R-:W-:-:S04]  /*14e0*/  IMAD.HI R0, R0, 0x2aaaaaab, RZ ;  /* 0x2aaaaaab00007827 */ /* 0x000fc800078e02ff */
[----:B------:R-:W-:Y:S01]  /*14f0*/  IMAD.HI R4, R3, 0x2aaaaaab, RZ ;  /* 0x2aaaaaab03047827 */ /* 0x000fe200078e02ff */
[----:B------:R-:W-:-:S04]  /*1500*/  SHF.R.U32.HI R3, RZ, 0x1f, R0 ;  /* 0x0000001fff037819 */ /* 0x000fc80000011600 */
[----:B------:R-:W-:Y:S02]  /*1510*/  SHF.R.U32.HI R5, RZ, 0x1f, R4 ;  /* 0x0000001fff057819 */ /* 0x000fe40000011604 */
[----:B------:R-:W-:Y:S02]  /*1520*/  LEA.HI.SX32 R3, R0, R3, 0x1c ;  /* 0x0000000300037211 */ /* 0x000fe400078fe2ff */
[----:B------:R-:W-:-:S04]  /*1530*/  LEA.HI.SX32 R176, R4, R5, 0x1c ;  /* 0x0000000504b07211 */ /* 0x000fc800078fe2ff */
[----:B------:R-:W-:-:S05]  /*1540*/  VIMNMX R176, R3, R176, PT ;  /* 0x000000b003b07248 */ /* 0x000fca0003fe0100 */
[----:B------:R-:W-:-:S05]  /*1550*/  IMAD R3, R176, 0x60, -R11 ;  /* 0x00000060b0037824 */ /* 0x000fca00078e0a0b */
[----:B------:R-:W-:-:S04]  /*1560*/  VIMNMX R3, R3, R60, PT ;  /* 0x0000003c03037248 */ /* 0x000fc80003fe0100 */
[----:B------:R-:W-:Y:S01]  /*1570*/  ISETP.GT.AND P0, PT, R3, R58, PT ;  /* 0x0000003a0300720c */ /* 0x000fe20003f04270 */
[----:B------:R-:W-:-:S05]  /*1580*/  IMAD.WIDE.U32 R58, R58, -0x55555555, RZ ;  /* 0xaaaaaaab3a3a7825 */ /* 0x000fca00078e00ff */
[----:B------:R-:W-:-:S05]  /*1590*/  SHF.R.U32.HI R58, RZ, 0x6, R59 ;  /* 0x00000006ff3a7819 */ /* 0x000fca000001163b */
[----:B------:R-:W-:Y:S02]  /*15a0*/  IMAD.MOV.U32 R59, RZ, RZ, R58 ;  /* 0x000000ffff3b7224 */ /* 0x000fe400078e003a */
[----:B------:R-:W-:-:S05]  /*15b0*/  @P0 IADD3 R0, R3, 0x5f, RZ ;  /* 0x0000005f03000810 */ /* 0x000fca0007ffe0ff */
        /* <DEDUP_REMOVED lines=25> */
[----:B-1---5:R-:W-:Y:S05]  /*1750*/  CALL.ABS.NOINC R14 ;  /* 0x000000000e007343 */ /* 0x022fea0003c00000 */
.L_x_3751:
[----:B------:R-:W-:Y:S05]  /*1760*/  BSYNC B6 ;  /* 0x0000000000067941 */ /* 0x000fea0003800000 */
.L_x_3750:
        /* <DEDUP_REMOVED lines=17> */
[----:B0-----:R-:W-:-:S07]  /*1880*/  IMAD.MOV.U32 R13, RZ, RZ, RZ ;  /* 0x000000ffff0d7224 */ /* 0x001fce00078e00ff */
[----:B------:R-:W-:-:S07]  /*1890*/  LEPC R20, `(.L_x_3753) ;  /* 0x000000001014794e */ /* 0x000fce0000000000 */
[----:B-1---5:R-:W-:Y:S05]  /*18a0*/  CALL.ABS.NOINC R14 ;  /* 0x000000000e007343 */ /* 0x022fea0003c00000 */
.L_x_3753:
[----:B------:R-:W-:Y:S05]  /*18b0*/  BSYNC B6 ;  /* 0x0000000000067941 */ /* 0x000fea0003800000 */
.L_x_3752:
        /* <DEDUP_REMOVED lines=8> */
[C---:B------:R-:W-:Y:S02]  /*1940*/  VIADD R97, R16.reuse, 0x20 ;  /* 0x0000002010617836 */ /* 0x040fe40000000000 */
        /* <DEDUP_REMOVED lines=10> */
[C---:B------:R-:W-:Y:S01]  /*19f0*/  VIADD R90, R16.reuse, 0xa0 ;  /* 0x000000a0105a7836 */ /* 0x040fe20000000000 */
[----:B------:R-:W-:Y:S01]  /*1a00*/  IADD3 R92, R16, 0x80, RZ ;  /* 0x00000080105c7810 */ /* 0x000fe20007ffe0ff */
[----:B------:R-:W-:Y:S01]  /*1a10*/  IMAD.SHL.U32 R28, R235, 0x4, RZ ;  /* 0x00000004eb1c7824 */ /* 0x000fe200078e00ff */
[----:B-1----:R-:W-:Y:S01]  /*1a20*/  SHF.L.U64.HI R86, R42, 0x6, R43 ;  /* 0x000000062a567819 */ /* 0x002fe2000001022b */
[-C--:B------:R-:W-:Y:S01]  /*1a30*/  IMAD R6, R33, R42.reuse, RZ ;  /* 0x0000002a21067224 */ /* 0x080fe200078e02ff */
[----:B---3--:R-:W-:Y:S01]  /*1a40*/  SHF.L.U64.HI R85, R54, 0x6, R55 ;  /* 0x0000000636557819 */ /* 0x008fe20000010237 */
[----:B--2---:R-:W-:Y:S01]  /*1a50*/  IMAD.WIDE.U32 R4, R56, R42, RZ ;  /* 0x0000002a38047225 */ /* 0x004fe200078e00ff */
[----:B------:R-:W-:-:S02]  /*1a60*/  SHF.R.U32.HI R26, RZ, 0x7, R20 ;  /* 0x00000007ff1a7819 */ /* 0x000fc40000011614 */
[----:B------:R-:W-:Y:S01]  /*1a70*/  SHF.R.S32.HI R29, RZ, 0x1f, R28 ;  /* 0x0000001fff1d7819 */ /* 0x000fe2000001141c */
[----:B------:R-:W0:Y:S01]  /*1a80*/  @P0 LDC R3, c[0x0][0x42c] ;  /* 0x00010b00ff030b82 */ /* 0x000e220000000800 */
[----:B------:R-:W-:Y:S01]  /*1a90*/  ISETP.NE.AND P6, PT, R26, 0x1, PT ;  /* 0x000000011a00780c */ /* 0x000fe20003fc5270 */
[----:B------:R-:W-:Y:S01]  /*1aa0*/  IMAD.SHL.U32 R87, R233, 0x40, RZ ;  /* 0x00000040e9577824 */ /* 0x000fe200078e00ff */
[----:B------:R-:W-:Y:S01]  /*1ab0*/  SHF.L.U32 R83, R54, 0x6, RZ ;  /* 0x0000000636537819 */ /* 0x000fe200000006ff */
[----:B------:R-:W-:Y:S01]  /*1ac0*/  IMAD.MOV.U32 R78, RZ, RZ, 0x20 ;  /* 0x00000020ff4e7424 */ /* 0x000fe200078e00ff */
[----:B------:R-:W-:Y:S01]  /*1ad0*/  SHF.R.S32.HI R81, RZ, 0x1f, R225 ;  /* 0x0000001fff517819 */ /* 0x000fe200000114e1 */
[----:B------:R-:W-:Y:S01]  /*1ae0*/  VIADD R79, R26, 0x8 ;  /* 0x000000081a4f7836 */ /* 0x000fe20000000000 */
[----:B------:R-:W-:Y:S01]  /*1af0*/  LOP3.LUT R87, R87, 0x1c0, RZ, 0xc0, !PT ;  /* 0x000001c057577812 */ /* 0x000fe200078ec0ff */
[----:B------:R-:W1:Y:S01]  /*1b00*/  @P0 LDC R7, c[0x0][0x430] ;  /* 0x00010c00ff070b82 */ /* 0x000e620000000800 */
[----:B------:R-:W-:Y:S01]  /*1b10*/  SHF.R.U32.HI R26, RZ, 0x3, R208 ;  /* 0x00000003ff1a7819 */ /* 0x000fe200000116d0 */
[----:B------:R-:W-:Y:S01]  /*1b20*/  IMAD R75, R43, 0x60, RZ ;  /* 0x000000602b4b7824 */ /* 0x000fe200078e02ff */
[----:B------:R-:W-:Y:S01]  /*1b30*/  SHF.R.U32.HI R80, RZ, 0x3, R87 ;  /* 0x00000003ff507819 */ /* 0x000fe20000011657 */
[----:B------:R-:W-:-:S02]  /*1b40*/  IMAD.SHL.U32 R84, R42, 0x40, RZ ;  /* 0x000000402a547824 */ /* 0x000fc400078e00ff */
[----:B----4-:R-:W-:Y:S02]  /*1b50*/  IMAD.SHL.U32 R76, R27, 0x2, RZ ;  /* 0x000000021b4c7824 */ /* 0x010fe400078e00ff */
        /* <DEDUP_REMOVED lines=16> */
[----:B------:R-:W-:Y:S01]  /*1c60*/  SEL R8, R0, RZ, !P0 ;  /* 0x000000ff00087207 */ /* 0x000fe20004000000 */
[----:B------:R-:W0:Y:S02]  /*1c70*/  LDC.64 R24, c[0x0][0x3e8] ;  /* 0x0000fa00ff187b82 */ /* 0x000e240000000a00 */
[----:B------:R-:W-:-:S04]  /*1c80*/  IMAD.WIDE.U32 R20, R41, UR4, R4 ;  /* 0x0000000429147c25 */ /* 0x000fc8000f8e0004 */
[----:B------:R-:W-:Y:S02]  /*1c90*/  IMAD R0, R8, UR4, RZ ;  /* 0x0000000408007c24 */ /* 0x000fe4000f8e02ff */
[----:B------:R-:W-:-:S04]  /*1ca0*/  IMAD.WIDE.U32 R4, R19, R42, R16 ;  /* 0x0000002a13047225 */ /* 0x000fc800078e0010 */
[----:B------:R-:W-:Y:S01]  /*1cb0*/  IMAD R95, R41, UR5, R0 ;  /* 0x00000005295f7c24 */ /* 0x000fe2000f8e0200 */
[----:B------:R-:W-:Y:S05]  /*1cc0*/  @!P6 WARPSYNC.ALL ;  /* 0x000000000000e948 */ /* 0x000fea0003800000 */
[----:B------:R-:W-:Y:S01]  /*1cd0*/  ULDC UR4, c[0x0][0x310] ;  /* 0x0000c40000047ab9 */ /* 0x000fe20000000800 */
[----:B------:R-:W-:Y:S01]  /*1ce0*/  IMAD.IADD R95, R21, 0x1, R95 ;  /* 0x00000001155f7824 */ /* 0x000fe200078e025f */
[----:B------:R-:W-:Y:S01]  /*1cf0*/  ISETP.GE.AND P1, PT, R97, UR4, PT ;  /* 0x0000000461007c0c */ /* 0x000fe2000bf26270 */
[----:B------:R-:W-:Y:S01]  /*1d00*/  ULDC.64 UR6, c[0x0][0x320] ;  /* 0x0000c80000067ab9 */ /* 0x000fe20000000a00 */
[----:B------:R-:W-:Y:S01]  /*1d10*/  @!P6 BAR.SYNC.DEFER_BLOCKING 0x9, 0x100 ;  /* 0x024400000000eb1d */ /* 0x000fe20000010000 */
[----:B------:R-:W-:Y:S01]  /*1d20*/  IADD3 R93, P0, R20, R4, RZ ;  /* 0x00000004145d7210 */ /* 0x000fe20007f1e0ff */
[----:B------:R-:W-:Y:S01]  /*1d30*/  VIADD R4, R16, 0xc0 ;  /* 0x000000c010047836 */ /* 0x000fe20000000000 */
[----:B------:R-:W-:Y:S01]  /*1d40*/  SEL R3, RZ, 0xffffffff, P1 ;  /* 0xffffffffff037807 */ /* 0x000fe20000800000 */
[----:B0-----:R-:W-:Y:S01]  /*1d50*/  IMAD.WIDE.U32 R10, R19, R24, R16 ;  /* 0x00000018130a7225 */ /* 0x001fe200078e0010 */
[----:B------:R-:W-:-:S02]  /*1d60*/  IADD3.X R91, R95, R5, R6, P0, !PT ;  /* 0x000000055f5b7210 */ /* 0x000fc400007fe406 */
[C---:B------:R-:W-:Y:S01]  /*1d70*/  ISETP.GE.AND P0, PT, R16.reuse, UR4, PT ;  /* 0x0000000410007c0c */ /* 0x040fe2000bf06270 */
[----:B------:R-:W-:Y:S01]  /*1d80*/  IMAD.SHL.U32 R5, R3, 0x2, RZ ;  /* 0x0000000203057824 */ /* 0x000fe200078e00ff */
[----:B------:R-:W-:Y:S01]  /*1d90*/  IADD3 R6, R16, 0xe0, RZ ;  /* 0x000000e010067810 */ /* 0x000fe20007ffe0ff */
[----:B------:R-:W-:Y:S01]  /*1da0*/  IMAD R3, R7, UR6, RZ ;  /* 0x0000000607037c24 */ /* 0x000fe2000f8e02ff */
[----:B------:R-:W-:Y:S01]  /*1db0*/  SEL R0, RZ, 0x1, P0 ;  /* 0x00000001ff007807 */ /* 0x000fe20000000000 */
[----:B------:R-:W-:Y:S01]  /*1dc0*/  IMAD.WIDE.U32 R42, R42, 0x60, RZ ;  /* 0x000000602a2a7825 */ /* 0x000fe200078e00ff */
[----:B------:R-:W-:Y:S02]  /*1dd0*/  ISETP.GE.AND P0, PT, R96, UR4, PT ;  /* 0x0000000460007c0c */ /* 0x000fe4000bf06270 */
[----:B------:R-:W-:Y:S01]  /*1de0*/  ISETP.GE.AND P1, PT, R94, UR4, PT ;  /* 0x000000045e007c0c */ /* 0x000fe2000bf26270 */
[----:B------:R-:W-:Y:S01]  /*1df0*/  IMAD R7, R202, UR7, R3 ;  /* 0x00000007ca077c24 */ /* 0x000fe2000f8e0203 */
[----:B------:R-:W-:Y:S01]  /*1e00*/  ISETP.GE.AND P3, PT, R6, UR4, PT ;  /* 0x0000000406007c0c */ /* 0x000fe2000bf66270 */
[----:B------:R-:W-:Y:S01]  /*1e10*/  IMAD.WIDE.U32 R48, R24, 0x60, RZ ;  /* 0x0000006018307825 */ /* 0x000fe200078e00ff */
[----:B------:R-:W-:-:S02]  /*1e20*/  LOP3.LUT R0, R5, 0x2, R0, 0xe2, !PT ;  /* 0x0000000205007812 */ /* 0x000fc400078ee200 */
[----:B------:R-:W-:Y:S01]  /*1e30*/  SEL R3, RZ, 0x4, P0 ;  /* 0x00000004ff037807 */ /* 0x000fe20000000000 */
[----:B------:R-:W-:Y:S01]  /*1e40*/  IMAD.SHL.U32 R89, R24, 0x40, RZ ;  /* 0x0000004018597824 */ /* 0x000fe200078e00ff */
[----:B------:R-:W-:Y:S01]  /*1e50*/  SEL R6, RZ, 0x8, P1 ;  /* 0x00000008ff067807 */ /* 0x000fe20000800000 */
[----:B------:R-:W-:Y:S01]  /*1e60*/  IMAD.IADD R75, R43, 0x1, R75 ;  /* 0x000000012b4b7824 */ /* 0x000fe200078e024b */
[----:B------:R-:W-:Y:S02]  /*1e70*/  ISETP.GE.AND P0, PT, R92, UR4, PT ;  /* 0x000000045c007c0c */ /* 0x000fe4000bf06270 */
[----:B------:R-:W-:Y:S02]  /*1e80*/  ISETP.GE.AND P1, PT, R90, UR4, PT ;  /* 0x000000045a007c0c */ /* 0x000fe4000bf26270 */
[----:B------:R-:W-:Y:S01]  /*1e90*/  ISETP.GE.AND P2, PT, R4, UR4, PT ;  /* 0x0000000404007c0c */ /* 0x000fe2000bf46270 */
[----:B------:R-:W-:Y:S01]  /*1ea0*/  IMAD.WIDE.U32 R4, R202, UR6, R16 ;  /* 0x00000006ca047c25 */ /* 0x000fe2000f8e0010 */
[----:B------:R-:W-:Y:S01]  /*1eb0*/  LOP3.LUT R0, R6, R0, R3, 0xfe, !PT ;  /* 0x0000000006007212 */ /* 0x000fe200078efe03 */
[----:B------:R-:W-:Y:S01]  /*1ec0*/  ULDC.64 UR4, c[0x0][0x328] ;  /* 0x0000ca0000047ab9 */ /* 0x000fe20000000a00 */
[----:B------:R-:W-:Y:S01]  /*1ed0*/  SEL R3, RZ, 0x10, P0 ;  /* 0x00000010ff037807 */ /* 0x000fe20000000000 */
[----:B------:R-:W-:Y:S01]  /*1ee0*/  IMAD.IADD R5, R5, 0x1, R7 ;  /* 0x0000000105057824 */ /* 0x000fe200078e0207 */
[----:B------:R-:W-:Y:S01]  /*1ef0*/  SEL R6, RZ, 0x20, P1 ;  /* 0x00000020ff067807 */ /* 0x000fe20000800000 */
[----:B------:R-:W-:Y:S01]  /*1f00*/  IMAD R7, R8, UR4, RZ ;  /* 0x0000000408077c24 */ /* 0x000fe2000f8e02ff */
[----:B------:R-:W-:Y:S01]  /*1f10*/  ISETP.GE.AND P0, PT, R16, R27, PT ;  /* 0x0000001b1000720c */ /* 0x000fe20003f06270 */
[----:B------:R-:W-:Y:S01]  /*1f20*/  IMAD.WIDE.U32 R8, R19, R54, R16 ;  /* 0x0000003613087225 */ /* 0x000fe200078e0010 */
[----:B------:R-:W-:-:S02]  /*1f30*/  LOP3.LUT R3, R6, R0, R3, 0xfe, !PT ;  /* 0x0000000006037212 */ /* 0x000fc400078efe03 */
[----:B------:R-:W-:Y:S01]  /*1f40*/  SEL R0, RZ, 0x40, P2 ;  /* 0x00000040ff007807 */ /* 0x000fe20001000000 */
[----:B------:R-:W-:Y:S01]  /*1f50*/  IMAD R63, R41, UR5, R7 ;  /* 0x00000005293f7c24 */ /* 0x000fe2000f8e0207 */
[----:B------:R-:W-:Y:S01]  /*1f60*/  LOP3.LUT P1, RZ, R233, 0x4, RZ, 0xc0, !PT ;  /* 0x00000004e9ff7812 */ /* 0x000fe2000782c0ff */
[----:B------:R-:W-:Y:S01]  /*1f70*/  IMAD.WIDE.U32 R40, R41, UR4, R4 ;  /* 0x0000000429287c25 */ /* 0x000fe2000f8e0004 */
[----:B------:R-:W-:Y:S01]  /*1f80*/  LOP3.LUT R0, R3, R0, RZ, 0xfc, !PT ;  /* 0x0000000003007212 */ /* 0x000fe200078efcff */
[----:B------:R-:W-:Y:S01]  /*1f90*/  ULDC UR4, c[0x0][0x2e4] ;  /* 0x0000b90000047ab9 */ /* 0x000fe20000000800 */
[----:B------:R-:W-:Y:S01]  /*1fa0*/  SEL R3, R27, RZ, P0 ;  /* 0x000000ff1b037207 */ /* 0x000fe20000000000 */
[----:B------:R-:W-:Y:S01]  /*1fb0*/  IMAD R4, R228, R54, RZ ;  /* 0x00000036e4047224 */ /* 0x000fe200078e02ff */
[----:B------:R-:W-:Y:S01]  /*1fc0*/  SHF.L.U64.HI R82, R24, 0x6, R25 ;  /* 0x0000000618527819 */ /* 0x000fe20000010219 */
[----:B------:R-:W-:Y:S01]  /*1fd0*/  IMAD R6, R228, R24, RZ ;  /* 0x00000018e4067224 */ /* 0x000fe200078e02ff */
[C---:B------:R-:W-:Y:S01]  /*1fe0*/  IADD3 R56, P2, R19.reuse, R56, RZ ;  /* 0x0000003813387210 */ /* 0x040fe20007f5e0ff */
[C---:B------:R-:W-:Y:S01]  /*1ff0*/  IMAD R13, R19.reuse, R55, R4 ;  /* 0x00000037130d7224 */ /* 0x040fe200078e0204 */
[----:B------:R-:W-:Y:S01]  /*2000*/  SEL R78, R78, 0xffffffe0, !P1 ;  /* 0xffffffe04e4e7807 */ /* 0x000fe20004800000 */
[----:B------:R-:W-:Y:S01]  /*2010*/  IMAD.WIDE.U32 R4, R19, R54, R28 ;  /* 0x0000003613047225 */ /* 0x000fe200078e001c */
[----:B------:R-:W-:-:S02]  /*2020*/  IADD3.X R57, R228, R33, RZ, P2, !PT ;  /* 0x00000021e4397210 */ /* 0x000fc400017fe4ff */
[C---:B------:R-:W-:Y:S01]  /*2030*/  ISETP.GE.AND P1, PT, R16.reuse, UR4, PT ;  /* 0x0000000410007c0c */ /* 0x040fe2000bf26270 */
[----:B------:R-:W-:Y:S01]  /*2040*/  IMAD.IADD R3, R16, 0x1, R3 ;  /* 0x0000000110037824 */ /* 0x000fe200078e0203 */
[----:B------:R-:W-:Y:S01]  /*2050*/  IADD3 R5, R5, R13, RZ ;  /* 0x0000000d05057210 */ /* 0x000fe20007ffe0ff */
[----:B------:R-:W-:Y:S01]  /*2060*/  IMAD.IADD R9, R13, 0x1, R9 ;  /* 0x000000010d097824 */ /* 0x000fe200078e0209 */
[----:B-----5:R-:W-:Y:S01]  /*2070*/  SHF.R.S32.HI R13, RZ, 0x1f, R31 ;  /* 0x0000001fff0d7819 */ /* 0x020fe2000001141f */
[C---:B------:R-:W-:Y:S01]  /*2080*/  IMAD R15, R19.reuse, R25, R6 ;  /* 0x00000019130f7224 */ /* 0x040fe200078e0206 */
[----:B------:R-:W-:Y:S01]  /*2090*/  SHF.R.S32.HI R12, RZ, 0x1f, R3 ;  /* 0x0000001fff0c7819 */ /* 0x000fe20000011403 */
[-C--:B------:R-:W-:Y:S01]  /*20a0*/  IMAD.WIDE.U32 R6, R19, R24.reuse, R28 ;  /* 0x0000001813067225 */ /* 0x080fe200078e001c */
[----:B------:R-:W-:Y:S02]  /*20b0*/  ISETP.GE.AND P2, PT, R97, UR4, PT ;  /* 0x0000000461007c0c */ /* 0x000fe4000bf46270 */
[----:B------:R-:W-:Y:S01]  /*20c0*/  LEA.HI R12, R12, R3, RZ, 0x3 ;  /* 0x000000030c0c7211 */ /* 0x000fe200078f18ff */
[----:B------:R-:W-:Y:S01]  /*20d0*/  IMAD R14, R13, R24, RZ ;  /* 0x000000180d0e7224 */ /* 0x000fe200078e02ff */
[----:B------:R-:W-:Y:S01]  /*20e0*/  LOP3.LUT R3, R87, 0x18, R16, 0xf8, !PT ;  /* 0x0000001857037812 */ /* 0x000fe200078ef810 */
[----:B------:R-:W-:Y:S01]  /*20f0*/  IMAD.WIDE.U32 R52, R31, R54, R4 ;  /* 0x000000361f347225 */ /* 0x000fe200078e0004 */
[----:B------:R-:W-:-:S02]  /*2100*/  IADD3 R11, R15, R11, RZ ;  /* 0x0000000b0f0b7210 */ /* 0x000fc40007ffe0ff */
[----:B------:R-:W-:Y:S01]  /*2110*/  LOP3.LUT R4, R3, R80, RZ, 0x3c, !PT ;  /* 0x0000005003047212 */ /* 0x000fe200078e3cff */
[----:B------:R-:W-:Y:S01]  /*2120*/  IMAD.IADD R7, R7, 0x1, R15 ;  /* 0x0000000107077824 */ /* 0x000fe200078e020f */
[----:B------:R-:W-:Y:S01]  /*2130*/  LOP3.LUT R3, R87, 0x38, R12, 0xf8, !PT ;  /* 0x0000003857037812 */ /* 0x000fe200078ef80c */
[----:B------:R-:W-:Y:S01]  /*2140*/  IMAD R15, R31, R25, R14 ;  /* 0x000000191f0f7224 */ /* 0x000fe200078e020e */
[----:B------:R-:W-:Y:S01]  /*2150*/  SHF.R.S32.HI R68, RZ, 0x3, R12 ;  /* 0x00000003ff447819 */ /* 0x000fe2000001140c */
[----:B------:R-:W-:Y:S01]  /*2160*/  IMAD R14, R13, R54, RZ ;  /* 0x000000360d0e7224 */ /* 0x000fe200078e02ff */
[----:B------:R-:W-:Y:S01]  /*2170*/  LOP3.LUT R69, R12, 0xfffffff8, RZ, 0xc0, !PT ;  /* 0xfffffff80c457812 */ /* 0x000fe200078ec0ff */
[CC--:B------:R-:W-:Y:S01]  /*2180*/  IMAD.WIDE.U32 R44, R31.reuse, R24.reuse, R10 ;  /* 0x000000181f2c7225 */ /* 0x0c0fe200078e000a */
[----:B------:R-:W-:Y:S02]  /*2190*/  LOP3.LUT R12, R208, 0x38, R12, 0xf8, !PT ;  /* 0x00000038d00c7812 */ /* 0x000fe400078ef80c */
[----:B------:R-:W-:Y:S01]  /*21a0*/  SHF.R.S32.HI R62, RZ, 0x1f, R69 ;  /* 0x0000001fff3e7819 */ /* 0x000fe20000011445 */
[----:B------:R-:W-:Y:S01]  /*21b0*/  IMAD.WIDE.U32 R46, R31, R24, R6 ;  /* 0x000000181f2e7225 */ /* 0x000fe200078e0006 */
[----:B------:R-:W-:-:S02]  /*21c0*/  LOP3.LUT R65, R12, R26, RZ, 0x3c, !PT ;  /* 0x0000001a0c417212 */ /* 0x000fc400078e3cff */
[----:B------:R-:W-:Y:S01]  /*21d0*/  IADD3 R63, R41, R63, RZ ;  /* 0x0000003f293f7210 */ /* 0x000fe20007ffe0ff */
[----:B------:R-:W-:Y:S01]  /*21e0*/  IMAD R77, R209, 0x200, R4 ;  /* 0x00000200d14d7824 */ /* 0x000fe200078e0204 */
[----:B------:R-:W-:Y:S01]  /*21f0*/  LOP3.LUT R4, R3, R80, RZ, 0x3c, !PT ;  /* 0x0000005003047212 */ /* 0x000fe200078e3cff */
[----:B------:R-:W-:Y:S01]  /*2200*/  IMAD R7, R31, R55, R14 ;  /* 0x000000371f077224 */ /* 0x000fe200078e020e */
[----:B------:R-:W-:Y:S01]  /*2210*/  SEL R3, RZ, 0xffffff80, P3 ;  /* 0xffffff80ff037807 */ /* 0x000fe20001800000 */
[----:B------:R-:W-:Y:S01]  /*2220*/  IMAD R11, R55, 0x60, RZ ;  /* 0x00000060370b7824 */ /* 0x000fe200078e02ff */
[----:B------:R-:W-:Y:S01]  /*2230*/  IADD3 R66, R47, R15, RZ ;  /* 0x0000000f2f427210 */ /* 0x000fe20007ffe0ff */
[----:B------:R-:W-:Y:S01]  /*2240*/  IMAD.WIDE.U32 R50, R31, R54, R8 ;  /* 0x000000361f327225 */ /* 0x000fe200078e0008 */
[C---:B------:R-:W-:Y:S02]  /*2250*/  LOP3.LUT R3, R0.reuse, 0x80, R3, 0xc8, !PT ;  /* 0x0000008000037812 */ /* 0x040fe400078ec803 */
[----:B------:R-:W-:Y:S01]  /*2260*/  LOP3.LUT R0, R0, 0x40, RZ, 0xc0, !PT ;  /* 0x0000004000007812 */ /* 0x000fe200078ec0ff */
[----:B------:R-:W-:-:S04]  /*2270*/  IMAD.WIDE.U32 R54, R54, 0x60, RZ ;  /* 0x0000006036367825 */ /* 0x000fc800078e00ff */
[----:B------:R-:W-:Y:S01]  /*2280*/  IMAD R25, R25, 0x60, RZ ;  /* 0x0000006019197824 */ /* 0x000fe200078e02ff */
[----:B------:R-:W-:Y:S01]  /*2290*/  IADD3 R72, R55, R11, RZ ;  /* 0x0000000b37487210 */ /* 0x000fe20007ffe0ff */
[----:B------:R-:W-:Y:S02]  /*22a0*/  IMAD.IADD R73, R78, 0x1, R77 ;  /* 0x000000014e497824 */ /* 0x000fe400078e024d */
[----:B------:R-:W-:Y:S02]  /*22b0*/  IMAD.IADD R74, R49, 0x1, R25 ;  /* 0x00000001314a7824 */ /* 0x000fe400078e0219 */
[----:B------:R-:W-:Y:S02]  /*22c0*/  IMAD.IADD R71, R15, 0x1, R45 ;  /* 0x000000010f477824 */ /* 0x000fe400078e022d */
[----:B------:R-:W-:Y:S02]  /*22d0*/  IMAD.IADD R70, R7, 0x1, R51 ;  /* 0x0000000107467824 */ /* 0x000fe400078e0233 */
[----:B------:R-:W-:-:S02]  /*22e0*/  IMAD.IADD R64, R53, 0x1, R7 ;  /* 0x0000000135407824 */ /* 0x000fc400078e0207 */
[----:B------:R-:W-:Y:S02]  /*22f0*/  IMAD R67, R209, 0x200, R4 ;  /* 0x00000200d1437824 */ /* 0x000fe400078e0204 */
[----:B------:R-:W-:-:S07]  /*2300*/  IMAD.IADD R65, R210, 0x1, R65 ;  /* 0x00000001d2417824 */ /* 0x000fce00078e0241 */
.L_x_3801:
        /* <DEDUP_REMOVED lines=9> */
[CC--:B------:R-:W-:Y:S01]  /*23a0*/  IADD3 R4, P3, P4, R93.reuse, R106.reuse, R84 ;  /* 0x0000006a5d047210 */ /* 0x0c0fe20007c7e054 */
[----:B------:R-:W-:Y:S01]  /*23b0*/  IMAD R105, R2, 0x1800, R77 ;  /* 0x0000180002697824 */ /* 0x000fe200078e024d */
[----:B------:R-:W-:Y:S01]  /*23c0*/  IADD3 R6, P5, R93, R106, RZ ;  /* 0x0000006a5d067210 */ /* 0x000fe20007fbe0ff */
[----:B------:R-:W-:-:S03]  /*23d0*/  IMAD.IADD R38, R107, 0x1, R5 ;  /* 0x000000016b267824 */ /* 0x000fc600078e0205 */
[----:B------:R-:W-:Y:S01]  /*23e0*/  LEA R105, R105, R30, 0x1 ;  /* 0x0000001e69697211 */ /* 0x000fe200078e08ff */
[----:B------:R-:W-:Y:S01]  /*23f0*/  IMAD.X R7, R38, 0x1, R91, P5 ;  /* 0x0000000126077824 */ /* 0x000fe200028e065b */
[----:B------:R-:W-:Y:S02]  /*2400*/  IADD3.X R5, R91, R38, R86, P3, P4 ;  /* 0x000000265b057210 */ /* 0x000fe40001fe8456 */
[-C--:B0-----:R-:W-:Y:S02]  /*2410*/  LEA R12, P3, R4, R100.reuse, 0x1 ;  /* 0x00000064040c7211 */ /* 0x081fe400078608ff */
[----:B------:R-:W-:Y:S02]  /*2420*/  LEA R14, P5, R6, R100, 0x1 ;  /* 0x00000064060e7211 */ /* 0x000fe400078a08ff */
[----:B------:R-:W-:Y:S01]  /*2430*/  LEA.HI.X R13, R4, R101, R5, 0x1, P3 ;  /* 0x00000065040d7211 */ /* 0x000fe200018f0c05 */
[----:B------:R-:W-:Y:S01]  /*2440*/  IMAD R5, R2, 0x1800, R73 ;  /* 0x0000180002057824 */ /* 0x000fe200078e0249 */
[----:B-1----:R-:W-:-:S02]  /*2450*/  ISETP.GE.AND P3, PT, R103, 0x1, PT ;  /* 0x000000016700780c */ /* 0x002fc40003f66270 */
[----:B------:R-:W-:Y:S01]  /*2460*/  ISETP.GT.AND P4, PT, R59, R58, PT ;  /* 0x0000003a3b00720c */ /* 0x000fe20003f84270 */
[----:B------:R-:W-:Y:S01]  /*2470*/  IMAD R104, R5, 0x2, R30 ;  /* 0x0000000205687824 */ /* 0x000fe200078e021e */
[----:B------:R-:W-:Y:S02]  /*2480*/  LEA.HI.X R15, R6, R101, R7, 0x1, P5 ;  /* 0x00000065060f7211 */ /* 0x000fe400028f0c07 */
        /* <DEDUP_REMOVED lines=26> */
[----:B------:R-:W-:Y:S02]  /*2630*/  CS2R R36, SRZ ;  /* 0x0000000000247805 */ /* 0x000fe4000001ff00 */
[----:B------:R-:W-:Y:S02]  /*2640*/  IADD3.X R24, R99, R64, RZ, P3, !PT ;  /* 0x0000004063187210 */ /* 0x000fe40001ffe4ff */
        /* <DEDUP_REMOVED lines=16> */
.L_x_3758:
[----:B------:R-:W-:Y:S05]  /*2750*/  BSYNC B1 ;  /* 0x0000000000017941 */ /* 0x000fea0003800000 */
.L_x_3757:
[----:B------:R-:W-:Y:S01]  /*2760*/  ISETP.GE.AND P5, PT, R225, R102, PT ;  /* 0x00000066e100720c */ /* 0x000fe20003fa6270 */
[----:B------:R-:W-:Y:S01]  /*2770*/  BSSY B1, `(.L_x_3759) ;  /* 0x000001c000017945 */ /* 0x000fe20003800000 */
[----:B------:R-:W-:Y:S02]  /*2780*/  CS2R R26, SRZ ;  /* 0x00000000001a7805 */ /* 0x000fe4000001ff00 */
[----:B0-----:R-:W-:Y:S01]  /*2790*/  CS2R R8, SRZ ;  /* 0x0000000000087805 */ /* 0x001fe2000001ff00 */
        /* <DEDUP_REMOVED lines=25> */
.L_x_3760:
[----:B------:R-:W-:Y:S05]  /*2930*/  BSYNC B1 ;  /* 0x0000000000017941 */ /* 0x000fea0003800000 */
.L_x_3759:
        /* <DEDUP_REMOVED lines=28> */
.L_x_3761:
[----:B------:R-:W-:Y:S01]  /*2b00*/  LEA R88, R2, R18, 0x3 ;  /* 0x0000001202587211 */ /* 0x000fe200078e18ff */
[----:B------:R-:W-:Y:S01]  /*2b10*/  BSSY B1, `(.L_x_3762) ;  /* 0x0000004000017945 */ /* 0x000fe20003800000 */
[----:B------:R-:W-:-:S04]  /*2b20*/  SHF.L.U32 R99, R204, 0x1f, RZ ;  /* 0x0000001fcc637819 */ /* 0x000fc800000006ff */
[----:B------:R-:W0:Y:S02]  /*2b30*/  SYNCS.PHASECHK.TRANS64.TRYWAIT P6, [R88+URZ+0x22890], R99 ;  /* 0x02289063580075a7 */ /* 0x000e2400080c017f */
[----:B0-----:R-:W-:Y:S05]  /*2b40*/  @!P6 BRA `(.L_x_3763) ;  /* 0x0000016000d8e947 */ /* 0x001fea0003800000 */
.L_x_4002:
[----:B------:R-:W-:Y:S05]  /*2b50*/  BSYNC B1 ;  /* 0x0000000000017941 */ /* 0x000fea0003800000 */
.L_x_3762:
        /* <DEDUP_REMOVED lines=17> */
[-C--:B------:R-:W-:Y:S01]  /*2c70*/  FMUL.FTZ R112, R6, R39.reuse ;  /* 0x0000002706707220 */ /* 0x080fe20000410000 */
[--C-:B------:R-:W-:Y:S02]  /*2c80*/  HADD2.F32 R37, -RZ, R7.reuse.H1_H1 ;  /* 0x30000007ff257230 */ /* 0x100fe40000004100 */
[----:B------:R-:W-:Y:S01]  /*2c90*/  FMUL.FTZ R39, R5, R39 ;  /* 0x0000002705277220 */ /* 0x000fe20000410000 */
[----:B------:R-:W-:Y:S02]  /*2ca0*/  HADD2.F32 R38, -RZ, R38.H0_H0 ;  /* 0x20000026ff267230 */ /* 0x000fe40000004100 */
[----:B------:R-:W-:Y:S02]  /*2cb0*/  HADD2.F32 R7, -RZ, R7.H0_H0 ;  /* 0x20000007ff077230 */ /* 0x000fe40000004100 */
[----:B------:R-:W-:Y:S01]  /*2cc0*/  FMUL.FTZ R114, R37, R110 ;  /* 0x0000006e25727220 */ /* 0x000fe20000410000 */
[----:B------:R-:W-:-:S02]  /*2cd0*/  HADD2.F32 R108, -RZ, R108.H0_H0 ;  /* 0x2000006cff6c7230 */ /* 0x000fc40000004100 */
[-C--:B------:R-:W-:Y:S01]  /*2ce0*/  FFMA.FTZ R112, R5, R38.reuse, -R112 ;  /* 0x0000002605707223 */ /* 0x080fe20000010870 */
[----:B------:R-:W-:Y:S01]  /*2cf0*/  FFMA.FTZ R111, R6, R38, R39 ;  /* 0x00000026066f7223 */ /* 0x000fe20000010027 */
[C---:B------:R-:W-:Y:S01]  /*2d00*/  FMUL.FTZ R110, R7.reuse, R110 ;  /* 0x0000006e076e7220 */ /* 0x040fe20000410000 */
[--C-:B------:R-:W-:Y:S02]  /*2d10*/  HADD2.F32 R38, -RZ, R113.reuse.H0_H0 ;  /* 0x20000071ff267230 */ /* 0x100fe40000004100 */
[-C--:B------:R-:W-:Y:S01]  /*2d20*/  FFMA.FTZ R114, R7, R108.reuse, -R114 ;  /* 0x0000006c07727223 */ /* 0x080fe20000010872 */
[----:B------:R-:W-:Y:S02]  /*2d30*/  HADD2.F32 R39, -RZ, R113.H1_H1 ;  /* 0x30000071ff277230 */ /* 0x000fe40000004100 */
[----:B------:R-:W-:Y:S01]  /*2d40*/  FFMA.FTZ R115, R37, R108, R110 ;  /* 0x0000006c25737223 */ /* 0x000fe2000001006e */
[----:B------:R-:W-:Y:S02]  /*2d50*/  HADD2.F32 R5, -RZ, R4.H1_H1 ;  /* 0x30000004ff057230 */ /* 0x000fe40000004100 */
[----:B------:R-:W-:-:S02]  /*2d60*/  HADD2.F32 R6, -RZ, R36.H1_H1 ;  /* 0x30000024ff067230 */ /* 0x000fc40000004100 */
[----:B------:R-:W-:Y:S02]  /*2d70*/  HADD2.F32 R4, -RZ, R4.H0_H0 ;  /* 0x20000004ff047230 */ /* 0x000fe40000004100 */
[----:B------:R-:W-:Y:S02]  /*2d80*/  HADD2.F32 R36, -RZ, R36.H0_H0 ;  /* 0x20000024ff247230 */ /* 0x000fe40000004100 */
[-C--:B------:R-:W-:Y:S01]  /*2d90*/  FMUL.FTZ R113, R6, R39.reuse ;  /* 0x0000002706717220 */ /* 0x080fe20000410000 */
[--C-:B------:R-:W-:Y:S02]  /*2da0*/  HADD2.F32 R7, -RZ, R109.reuse.H0_H0 ;  /* 0x2000006dff077230 */ /* 0x100fe40000004100 */
[----:B------:R-:W-:Y:S02]  /*2db0*/  HADD2.F32 R37, -RZ, R109.H1_H1 ;  /* 0x3000006dff257230 */ /* 0x000fe40000004100 */
[-C--:B------:R-:W-:Y:S01]  /*2dc0*/  FMUL.FTZ R109, R5, R38.reuse ;  /* 0x00000026056d7220 */ /* 0x080fe20000410000 */
[----:B------:R-:W-:Y:S01]  /*2dd0*/  FMUL.FTZ R38, R4, R38 ;  /* 0x0000002604267220 */ /* 0x000fe20000410000 */
[----:B------:R-:W-:-:S02]  /*2de0*/  FMUL.FTZ R39, R36, R39 ;  /* 0x0000002724277220 */ /* 0x000fc40000410000 */
[-C--:B------:R-:W-:Y:S01]  /*2df0*/  FFMA.FTZ R109, R4, R7.reuse, -R109 ;  /* 0x00000007046d7223 */ /* 0x080fe2000001086d */
[----:B------:R-:W-:Y:S01]  /*2e00*/  FFMA.FTZ R38, R5, R7, R38 ;  /* 0x0000000705267223 */ /* 0x000fe20000010026 */
[-C--:B------:R-:W-:Y:S01]  /*2e10*/  FFMA.FTZ R113, R36, R37.reuse, -R113 ;  /* 0x0000002524717223 */ /* 0x080fe20000010871 */
[----:B------:R-:W-:Y:S01]  /*2e20*/  FFMA.FTZ R6, R6, R37, R39 ;  /* 0x0000002506067223 */ /* 0x000fe20000010027 */
[----:B------:R-:W-:Y:S02]  /*2e30*/  F2FP.F16.F32.PACK_AB R5, R111, R112 ;  /* 0x000000706f05723e */ /* 0x000fe400000000ff */
[----:B------:R-:W-:Y:S02]  /*2e40*/  F2FP.F16.F32.PACK_AB R7, R115, R114 ;  /* 0x000000727307723e */ /* 0x000fe400000000ff */
[----:B------:R-:W-:Y:S02]  /*2e50*/  F2FP.F16.F32.PACK_AB R4, R38, R109 ;  /* 0x0000006d2604723e */ /* 0x000fe400000000ff */
[----:B------:R-:W-:-:S07]  /*2e60*/  F2FP.F16.F32.PACK_AB R6, R6, R113 ;  /* 0x000000710606723e */ /* 0x000fce00000000ff */
.L_x_3769:
[----:B------:R-:W-:Y:S05]  /*2e70*/  BSYNC B3 ;  /* 0x0000000000037941 */ /* 0x000fea0003800000 */
.L_x_3768:
[----:B--2---:R1:W-:Y:S02]  /*2e80*/  STG.E.128 desc[UR40][R14.64], R4 ;  /* 0x000000040e007986 */ /* 0x0043e4000c101d28 */
.L_x_3767:
[----:B------:R-:W-:Y:S05]  /*2e90*/  BSYNC B2 ;  /* 0x0000000000027941 */ /* 0x000fea0003800000 */
.L_x_3766:
        /* <DEDUP_REMOVED lines=47> */
.L_x_3771:
[----:B------:R-:W-:Y:S05]  /*3190*/  BSYNC B2 ;  /* 0x0000000000027941 */ /* 0x000fea0003800000 */
.L_x_3770:
[----:B--2---:R2:W-:Y:S02]  /*31a0*/  STG.E.128 desc[UR40][R14.64+0x40], R4 ;  /* 0x000040040e007986 */ /* 0x0045e4000c101d28 */
.L_x_3765:
[----:B------:R-:W-:Y:S05]  /*31b0*/  BSYNC B1 ;  /* 0x0000000000017941 */ /* 0x000fea0003800000 */
.L_x_3764:
[----:B------:R-:W-:Y:S05]  /*31c0*/  @P5 BRA `(.L_x_3772) ;  /* 0x0000001800f85947 */ /* 0x000fea0003800000 */
[----:B------:R-:W-:Y:S04]  /*31d0*/  BSSY B1, `(.L_x_3773) ;  /* 0x0000031000017945 */ /* 0x000fe80003800000 */
[----:B------:R-:W-:Y:S05]  /*31e0*/  @P1 BRA `(.L_x_3774) ;  /* 0x0000000000bc1947 */ /* 0x000fea0003800000 */
[----:B-12---:R1:W2:Y:S01]  /*31f0*/  LDS.128 R4, [R105+0x2000] ;  /* 0x0020000069047984 */ /* 0x0062a20000000c00 */
[----:B------:R-:W-:Y:S01]  /*3200*/  ISETP.GE.AND P4, PT, R28, R103, PT ;  /* 0x000000671c00720c */ /* 0x000fe20003f86270 */
[----:B------:R-:W-:-:S12]  /*3210*/  BSSY B2, `(.L_x_3775) ;  /* 0x000002b000027945 */ /* 0x000fd80003800000 */
[----:B-1----:R-:W-:Y:S05]  /*3220*/  @P4 BRA `(.L_x_3776) ;  /* 0x0000000000a44947 */ /* 0x002fea0003800000 */
[--C-:B------:R-:W-:Y:S02]  /*3230*/  SHF.R.U64 R15, R24, 0x10, R25.reuse ;  /* 0x00000010180f7819 */ /* 0x100fe40000001219 */
[----:B------:R-:W-:Y:S02]  /*3240*/  SHF.R.U32.HI R32, RZ, 0x10, R25 ;  /* 0x00000010ff207819 */ /* 0x000fe40000011619 */
[--C-:B------:R-:W-:Y:S01]  /*3250*/  SHF.R.U64 R33, R26, 0x10, R27.reuse ;  /* 0x000000101a217819 */ /* 0x100fe2000000121b */
[----:B------:R-:W-:Y:S01]  /*3260*/  HADD2.F32 R25, -RZ, R15.H0_H0 ;  /* 0x2000000fff197230 */ /* 0x000fe20000004100 */
[----:B--2---:R-:W-:Y:S01]  /*3270*/  MOV R14, R6 ;  /* 0x00000006000e7202 */ /* 0x004fe20000000f00 */
[--C-:B------:R-:W-:Y:S01]  /*3280*/  HADD2.F32 R6, -RZ, R5.reuse.H1_H1 ;  /* 0x30000005ff067230 */ /* 0x100fe20000004100 */
[----:B------:R-:W-:Y:S01]  /*3290*/  SHF.R.U32.HI R26, RZ, 0x10, R27 ;  /* 0x00000010ff1a7819 */ /* 0x000fe2000001161b */
[----:B------:R-:W-:Y:S02]  /*32a0*/  HADD2.F32 R32, -RZ, R32.H0_H0 ;  /* 0x20000020ff207230 */ /* 0x000fe40000004100 */
[----:B------:R-:W-:-:S02]  /*32b0*/  HADD2.F32 R5, -RZ, R5.H0_H0 ;  /* 0x20000005ff057230 */ /* 0x000fc40000004100 */
[CC--:B------:R-:W-:Y:S01]  /*32c0*/  FMUL.FTZ R34, R6.reuse, R25.reuse ;  /* 0x0000001906227220 */ /* 0x0c0fe20000410000 */
[----:B------:R-:W-:Y:S02]  /*32d0*/  HADD2.F32 R15, -RZ, R7.H1_H1 ;  /* 0x30000007ff0f7230 */ /* 0x000fe40000004100 */
        /* <DEDUP_REMOVED lines=30> */
.L_x_3776:
[----:B------:R-:W-:Y:S05]  /*34c0*/  BSYNC B2 ;  /* 0x0000000000027941 */ /* 0x000fea0003800000 */
.L_x_3775:
[----:B--2---:R3:W-:Y:S02]  /*34d0*/  STG.E.128 desc[UR40][R12.64], R4 ;  /* 0x000000040c007986 */ /* 0x0047e4000c101d28 */
.L_x_3774:
[----:B------:R-:W-:Y:S05]  /*34e0*/  BSYNC B1 ;  /* 0x0000000000017941 */ /* 0x000fea0003800000 */
.L_x_3773:
        /* <DEDUP_REMOVED lines=47> */
.L_x_3778:
[----:B------:R-:W-:Y:S05]  /*37e0*/  BSYNC B1 ;  /* 0x0000000000017941 */ /* 0x000fea0003800000 */
.L_x_3777:
[----:B--2---:R1:W-:Y:S01]  /*37f0*/  STG.E.128 desc[UR40][R12.64+0x40], R4 ;  /* 0x000040040c007986 */ /* 0x0043e2000c101d28 */
[----:B------:R-:W-:Y:S05]  /*3800*/  BRA `(.L_x_3772) ;  /* 0x0000001400687947 */ /* 0x000fea0003800000 */
.L_x_3756:
        /* <DEDUP_REMOVED lines=41> */
[----:B------:R-:W-:Y:S01]  /*3aa0*/  IMAD.MOV.U32 R39, RZ, RZ, R12 ;  /* 0x000000ffff277224 */ /* 0x000fe200078e000c */
[----:B------:R-:W-:Y:S02]  /*3ab0*/  MOV R88, R13 ;  /* 0x0000000d00587202 */ /* 0x000fe40000000f00 */
[----:B------:R-:W-:-:S02]  /*3ac0*/  PRMT R119, R32, 0x7610, R119 ;  /* 0x0000761020777816 */ /* 0x000fc40000000077 */
[----:B------:R-:W-:Y:S02]  /*3ad0*/  PRMT R125, R33, 0x7610, R125 ;  /* 0x00007610217d7816 */ /* 0x000fe4000000007d */
[----:B------:R-:W-:Y:S01]  /*3ae0*/  PRMT R131, R39, 0x7610, R131 ;  /* 0x0000761027837816 */ /* 0x000fe20000000083 */
[----:B---3--:R-:W-:Y:S02]  /*3af0*/  IMAD.MOV.U32 R32, RZ, RZ, R26 ;  /* 0x000000ffff207224 */ /* 0x008fe400078e001a */
[----:B------:R-:W-:Y:S02]  /*3b00*/  IMAD.MOV.U32 R33, RZ, RZ, R27 ;  /* 0x000000ffff217224 */ /* 0x000fe400078e001b */
[----:B0-----:R-:W-:Y:S01]  /*3b10*/  IMAD.MOV.U32 R34, RZ, RZ, R24 ;  /* 0x000000ffff227224 */ /* 0x001fe200078e0018 */
[----:B------:R-:W-:Y:S02]  /*3b20*/  PRMT R121, R88, 0x7610, R121 ;  /* 0x0000761058797816 */ /* 0x000fe40000000079 */
[----:B------:R-:W-:-:S02]  /*3b30*/  MOV R35, R25 ;  /* 0x0000001900237202 */ /* 0x000fc40000000f00 */
[----:B------:R-:W-:Y:S02]  /*3b40*/  PRMT R119, R119, 0x5410, R32 ;  /* 0x0000541077777816 */ /* 0x000fe40000000020 */
[----:B------:R-:W-:Y:S01]  /*3b50*/  PRMT R125, R125, 0x5410, R33 ;  /* 0x000054107d7d7816 */ /* 0x000fe20000000021 */
[----:B--2---:R-:W-:Y:S01]  /*3b60*/  IMAD.MOV.U32 R32, RZ, RZ, R6 ;  /* 0x000000ffff207224 */ /* 0x004fe200078e0006 */
[----:B------:R-:W-:Y:S01]  /*3b70*/  PRMT R131, R131, 0x5410, R34 ;  /* 0x0000541083837816 */ /* 0x000fe20000000022 */
[----:B------:R-:W-:Y:S01]  /*3b80*/  IMAD.MOV.U32 R33, RZ, RZ, R7 ;  /* 0x000000ffff217224 */ /* 0x000fe200078e0007 */
[----:B------:R-:W-:Y:S01]  /*3b90*/  PRMT R121, R121, 0x5410, R35 ;  /* 0x0000541079797816 */ /* 0x000fe20000000023 */
[----:B------:R-:W-:Y:S01]  /*3ba0*/  IMAD.MOV.U32 R34, RZ, RZ, R4 ;  /* 0x000000ffff227224 */ /* 0x000fe200078e0004 */
[----:B------:R-:W-:Y:S02]  /*3bb0*/  MOV R35, R5 ;  /* 0x0000000500237202 */ /* 0x000fe40000000f00 */
[----:B------:R-:W-:Y:S01]  /*3bc0*/  PRMT R110, R32, 0x5410, R33 ;  /* 0x00005410206e7816 */ /* 0x000fe20000000021 */
[----:B-----5:R-:W-:Y:S01]  /*3bd0*/  IMAD.MOV.U32 R32, RZ, RZ, R10 ;  /* 0x000000ffff207224 */ /* 0x020fe200078e000a */
        /* <DEDUP_REMOVED lines=8> */
.L_x_3779:
        /* <DEDUP_REMOVED lines=9> */
.L_x_4003:
[----:B------:R-:W-:Y:S05]  /*3cf0*/  BSYNC B1 ;  /* 0x0000000000017941 */ /* 0x000fea0003800000 */
.L_x_3780:
        /* <DEDUP_REMOVED lines=20> */
[----:B------:R-:W-:-:S05]  /*3e40*/  IMAD R35, R2, 0x1800, R35 ;  /* 0x0000180002237824 */ /* 0x000fca00078e0223 */
[----:B------:R-:W-:Y:S02]  /*3e50*/  LEA R36, R35, R18, 0x1 ;  /* 0x0000001223247211 */ /* 0x000fe400078e08ff */
        /* <DEDUP_REMOVED lines=85> */
.L_x_3785:
[----:B------:R-:W-:Y:S05]  /*43b0*/  BSYNC B2 ;  /* 0x0000000000027941 */ /* 0x000fea0003800000 */
.L_x_3784:
        /* <DEDUP_REMOVED lines=12> */
.L_x_3783:
[----:B------:R-:W-:Y:S05]  /*4480*/  BSYNC B1 ;  /* 0x0000000000017941 */ /* 0x000fea0003800000 */
.L_x_3782:
        /* <DEDUP_REMOVED lines=15> */
[----:B------:R-:W-:-:S04]  /*4580*/  LEA.HI.SX32 R35, R111, R68, 0x1c ;  /* 0x000000446f237211 */ /* 0x000fc800078fe2ff */
[----:B------:R-:W-:-:S04]  /*4590*/  SHF.L.U32 R35, R35, 0x3, RZ ;  /* 0x0000000323237819 */ /* 0x000fc800000006ff */
        /* <DEDUP_REMOVED lines=92> */
.L_x_3787:
[----:B------:R-:W-:Y:S05]  /*4b60*/  BSYNC B1 ;  /* 0x0000000000017941 */ /* 0x000fea0003800000 */
.L_x_3786:
        /* <DEDUP_REMOVED lines=10> */
.L_x_3755:
[----:B------:R-:W-:-:S06]  /*4c10*/  UISETP.NE.AND UP0, UPT, UR44, 0x3, UPT ;  /* 0x000000032c00788c */ /* 0x000fcc000bf05270 */
[----:B------:R-:W-:-:S13]  /*4c20*/  PLOP3.LUT P3, PT, PT, PT, UP0, 0x80, 0x0 ;  /* 0x000000000000781c */ /* 0x000fda0003f6f008 */
[----:B------:R-:W-:Y:S05]  /*4c30*/  @!P3 BRA `(.L_x_3788) ;  /* 0x000000000004b947 */ /* 0x000fea0003800000 */
[----:B------:R-:W-:Y:S01]  /*4c40*/  BPT.TRAP 0x1 ;  /* 0x000000040000795c */ /* 0x000fe20000300000 */
.L_x_3788:
[----:B------:R-:W-:Y:S01]  /*4c50*/  IMAD R88, R2, 0x8, R18 ;  /* 0x0000000802587824 */ /* 0x000fe200078e0212 */
[----:B------:R-:W-:Y:S01]  /*4c60*/  SHF.L.U32 R99, R204, 0x1f, RZ ;  /* 0x0000001fcc637819 */ /* 0x000fe200000006ff */
[----:B------:R-:W-:Y:S01]  /*4c70*/  IMAD R102, R59, -0x60, R60 ;  /* 0xffffffa03b667824 */ /* 0x000fe200078e023c */
[----:B------:R-:W-:Y:S02]  /*4c80*/  BSSY B1, `(.L_x_3789) ;  /* 0x0000004000017945 */ /* 0x000fe40003800000 */
[----:B------:R-:W0:Y:S02]  /*4c90*/  SYNCS.PHASECHK.TRANS64.TRYWAIT P4, [R88+URZ+0x22890], R99 ;  /* 0x02289063580075a7 */ /* 0x000e24000808017f */
[----:B------:R-:W-:Y:S01]  /*4ca0*/  VIMNMX R102, R102, 0x60, PT ;  /* 0x0000006066667848 */ /* 0x000fe20003fe0100 */
[----:B0-----:R-:W-:Y:S06]  /*4cb0*/  @!P4 BRA `(.L_x_3790) ;  /* 0x0000014000a4c947 */ /* 0x001fec0003800000 */
.L_x_4004:
[----:B------:R-:W-:Y:S05]  /*4cc0*/  BSYNC B1 ;  /* 0x0000000000017941 */ /* 0x000fea0003800000 */
.L_x_3789:
        /* <DEDUP_REMOVED lines=8> */
.L_x_3792:
[----:B------:R-:W-:Y:S05]  /*4d50*/  BSYNC B1 ;  /* 0x0000000000017941 */ /* 0x000fea0003800000 */
.L_x_3791:
[----:B------:R-:W-:Y:S05]  /*4d60*/  @P4 BRA `(.L_x_3772) ;  /* 0x0000000000104947 */ /* 0x000fea0003800000 */
[----:B-1----:R-:W1:Y:S04]  /*4d70*/  @!P1 LDS.128 R4, [R105+0x2000] ;  /* 0x0020000069049984 */ /* 0x002e680000000c00 */
[----:B------:R-:W2:Y:S04]  /*4d80*/  @!P2 LDS.128 R8, [R104+0x2000] ;  /* 0x002000006808a984 */ /* 0x000ea80000000c00 */
[----:B-1----:R3:W-:Y:S04]  /*4d90*/  @!P1 STG.E.128 desc[UR40][R12.64], R4 ;  /* 0x000000040c009986 */ /* 0x0027e8000c101d28 */
[----:B--2---:R3:W-:Y:S02]  /*4da0*/  @!P2 STG.E.128 desc[UR40][R12.64+0x40], R8 ;  /* 0x000040080c00a986 */ /* 0x0047e4000c101d28 */
.L_x_3772:
[----:B------:R-:W-:Y:S05]  /*4db0*/  BSYNC B0 ;  /* 0x0000000000007941 */ /* 0x000fea0003800000 */
.L_x_3754:
        /* <DEDUP_REMOVED lines=17> */
.L_x_3794:
[----:B------:R-:W-:Y:S05]  /*4ed0*/  BSYNC B0 ;  /* 0x0000000000007941 */ /* 0x000fea0003800000 */
.L_x_3793:
[----:B------:R-:W2:Y:S01]  /*4ee0*/  SYNCS.PHASECHK.TRANS64.TRYWAIT P3, [R88+URZ+0x228b0], R99 ;  /* 0x0228b063580075a7 */ /* 0x000ea2000806017f */
[----:B------:R-:W-:Y:S01]  /*4ef0*/  ULDC UR45, c[0x0][0x310] ;  /* 0x0000c400002d7ab9 */ /* 0x000fe20000000800 */
[----:B------:R-:W-:Y:S01]  /*4f00*/  ULDC.64 UR42, c[0x0][0x318] ;  /* 0x0000c600002a7ab9 */ /* 0x000fe20000000a00 */
[----:B------:R-:W-:Y:S01]  /*4f10*/  ULDC.64 UR38, c[0x0][0x308] ;  /* 0x0000c20000267ab9 */ /* 0x000fe20000000a00 */
[----:B------:R-:W-:Y:S01]  /*4f20*/  BSSY B0, `(.L_x_3795) ;  /* 0x0000003000007945 */ /* 0x000fe20003800000 */
[----:B-1----:R-:W-:-:S03]  /*4f30*/  IMAD R4, R2, 0x6000, R77 ;  /* 0x0000600002047824 */ /* 0x002fc600078e024d */
[----:B--2---:R-:W-:Y:S05]  /*4f40*/  @!P3 BRA `(.L_x_3796) ;  /* 0x000001400014b947 */ /* 0x004fea0003800000 */
.L_x_4005:
[----:B------:R-:W-:Y:S05]  /*4f50*/  BSYNC B0 ;  /* 0x0000000000007941 */ /* 0x000fea0003800000 */
.L_x_3795:
[----:B------:R-:W-:Y:S01]  /*4f60*/  ISETP.GE.AND P3, PT, R19, R102, PT ;  /* 0x000000661300720c */ /* 0x000fe20003f66270 */
[----:B------:R-:W-:Y:S01]  /*4f70*/  BSSY B0, `(.L_x_3797) ;  /* 0x0000026000007945 */ /* 0x000fe20003800000 */
[----:B------:R-:W-:Y:S01]  /*4f80*/  IADD3 R6, R78, R4, RZ ;  /* 0x000000044e067210 */ /* 0x000fe20007ffe0ff */
        /* <DEDUP_REMOVED lines=36> */
.L_x_3798:
[----:B------:R-:W-:Y:S05]  /*51d0*/  BSYNC B0 ;  /* 0x0000000000007941 */ /* 0x000fea0003800000 */
.L_x_3797:
[----:B------:R-:W-:Y:S01]  /*51e0*/  ISETP.GE.AND P3, PT, R225, R102, PT ;  /* 0x00000066e100720c */ /* 0x000fe20003f66270 */
[----:B------:R-:W-:-:S12]  /*51f0*/  BSSY B0, `(.L_x_3799) ;  /* 0x0000024000007945 */ /* 0x000fd80003800000 */
[----:B------:R-:W-:Y:S05]  /*5200*/  @P3 BRA `(.L_x_3800) ;  /* 0x0000000000883947 */ /* 0x000fea0003800000 */
[----:B------:R-:W-:Y:S01]  /*5210*/  IADD3 R7, P3, R32, 0x40, RZ ;  /* 0x0000004020077810 */ /* 0x000fe20007f7e0ff */
[----:B------:R-:W-:Y:S01]  /*5220*/  IMAD.MOV.U32 R4, RZ, RZ, R40 ;  /* 0x000000ffff047224 */ /* 0x000fe200078e0028 */
[----:B------:R-:W-:-:S03]  /*5230*/  MOV R5, R63 ;  /* 0x0000003f00057202 */ /* 0x000fc60000000f00 */
        /* <DEDUP_REMOVED lines=31> */
.L_x_3800:
[----:B------:R-:W-:Y:S05]  /*5430*/  BSYNC B0 ;  /* 0x0000000000007941 */ /* 0x000fea0003800000 */
.L_x_3799:
        /* <DEDUP_REMOVED lines=22> */
.L_x_3749:
[----:B------:R-:W-:Y:S02]  /*55a0*/  ISETP.GE.AND P2, PT, R176, 0x1, PT ;  /* 0x00000001b000780c */ /* 0x000fe40003f46270 */
[----:B------:R-:W-:Y:S02]  /*55b0*/  CS2R R4, SRZ ;  /* 0x0000000000047805 */ /* 0x000fe4000001ff00 */
[----:B------:R-:W-:Y:S01]  /*55c0*/  PLOP3.LUT P1, PT, PT, PT, PT, 0x80, 0x0 ;  /* 0x000000000000781c */ /* 0x000fe20003f2f070 */
[----:B------:R-:W-:Y:S01]  /*55d0*/  IMAD.MOV.U32 R0, RZ, RZ, RZ ;  /* 0x000000ffff007224 */ /* 0x000fe200078e00ff */
[----:B------:R-:W-:Y:S01]  /*55e0*/  MOV R3, RZ ;  /* 0x000000ff00037202 */ /* 0x000fe20000000f00 */
        /* <DEDUP_REMOVED lines=29> */
[----:B----4-:R-:W-:Y:S02]  /*57c0*/  CS2R R88, SRZ ;  /* 0x0000000000587805 */ /* 0x010fe4000001ff00 */
        /* <DEDUP_REMOVED lines=37> */
.L_x_3802:
[----:B------:R-:W-:Y:S01]  /*5a20*/  CS2R R24, SRZ ;  /* 0x0000000000187805 */ /* 0x000fe2000001ff00 */
[----:B------:R-:W-:Y:S06]  /*5a30*/  @!P2 BRA `(.L_x_3803) ;  /* 0x000000ac00f0a947 */ /* 0x000fec0003800000 */
[----:B------:R-:W-:-:S03]  /*5a40*/  UMOV UR4, 0xffffffff ;  /* 0xffffffff00047882 */ /* 0x000fc60000000000 */
[----:B------:R-:W-:Y:S05]  /*5a50*/  BRA.DIV UR4, `(.L_x_3804) ;  /* 0x0000013604647947 */ /* 0x000fea000b800000 */
[----:B------:R-:W0:Y:S02]  /*5a60*/  S2R R0, SR_TID.X ;  /* 0x0000000000007919 */ /* 0x000e240000002100 */
[----:B0-----:R-:W-:-:S04]  /*5a70*/  IADD3 R3, R0, -0x80, RZ ;  /* 0xffffff8000037810 */ /* 0x001fc80007ffe0ff */
[----:B------:R-:W-:-:S04]  /*5a80*/  SHF.R.S32.HI R0, RZ, 0x1f, R3 ;  /* 0x0000001fff007819 */ /* 0x000fc80000011403 */
[----:B------:R-:W-:-:S04]  /*5a90*/  LEA.HI R0, R0, R3, RZ, 0x7 ;  /* 0x0000000300007211 */ /* 0x000fc800078f38ff */
[----:B------:R-:W-:-:S05]  /*5aa0*/  SHF.R.S32.HI R0, RZ, 0x7, R0 ;  /* 0x00000007ff007819 */ /* 0x000fca0000011400 */
[----:B------:R0:W1:Y:S02]  /*5ab0*/  SHFL.IDX PT, R14, R0, RZ, 0x1f ;  /* 0x00001fff000e7589 */ /* 0x00006400000e0000 */
.L_x_4008:
[----:B01----:R-:W-:Y:S01]  /*5ac0*/  LEA.HI R0, R14, R14, RZ, 0x1 ;  /* 0x0000000e0e007211 */ /* 0x003fe200078f08ff */
[----:B------:R-:W-:Y:S01]  /*5ad0*/  VIADD R26, R18, 0x18400 ;  /* 0x00018400121a7836 */ /* 0x000fe20000000000 */
[----:B------:R-:W-:Y:S02]  /*5ae0*/  BSSY B6, `(.L_x_3805) ;  /* 0x0000018000067945 */ /* 0x000fe40003800000 */
        /* <DEDUP_REMOVED lines=23> */
.L_x_3806:
[----:B------:R-:W-:Y:S05]  /*5c60*/  BSYNC B6 ;  /* 0x0000000000067941 */ /* 0x000fea0003800000 */
.L_x_3805:
[----:B------:R-:W-:Y:S02]  /*5c70*/  ULDC UR4, c[0x0][0x3d4] ;  /* 0x0000f50000047ab9 */ /* 0x000fe40000000800 */
[----:B------:R-:W-:-:S13]  /*5c80*/  ISETP.LT.AND P0, PT, RZ, UR4, PT ;  /* 0x00000004ff007c0c */ /* 0x000fda000bf01270 */
[----:B------:R-:W-:Y:S05]  /*5c90*/  @P0 BRA `(.L_x_3807) ;  /* 0x00000000003c0947 */ /* 0x000fea0003800000 */
[----:B------:R-:W-:-:S04]  /*5ca0*/  LEA.HI R0, R226, R226, RZ, 0x1 ;  /* 0x000000e2e2007211 */ /* 0x000fc800078f08ff */
[----:B------:R-:W-:-:S05]  /*5cb0*/  LOP3.LUT R3, R0, 0xfffffffe, RZ, 0xc0, !PT ;  /* 0xfffffffe00037812 */ /* 0x000fca00078ec0ff */
[----:B------:R-:W-:-:S05]  /*5cc0*/  IMAD.IADD R3, R226, 0x1, -R3 ;  /* 0x00000001e2037824 */ /* 0x000fca00078e0a03 */
[----:B------:R-:W-:-:S04]  /*5cd0*/  SHF.L.U32 R3, R3, 0x1f, RZ ;  /* 0x0000001f03037819 */ /* 0x000fc800000006ff */
[----:B------:R0:W1:Y:S03]  /*5ce0*/  SYNCS.PHASECHK.TRANS64.TRYWAIT P0, [R18+URZ+0x22800], R3 ;  /* 0x02280003120075a7 */ /* 0x000066000800017f */
[----:B-1----:R-:W-:Y:S05]  /*5cf0*/  @!P0 NANOSLEEP.SYNCS 0x989680 ;  /* 0x009896800000895d */ /* 0x002fea0003900000 */
[----:B------:R-:W1:Y:S01]  /*5d00*/  @!P0 SYNCS.PHASECHK.TRANS64 P0, [R18+URZ+0x22800], R3 ;  /* 0x02280003120085a7 */ /* 0x000e62000800007f */
[----:B------:R-:W-:Y:S04]  /*5d10*/  BSSY B0, `(.L_x_3808) ;  /* 0x0000006000007945 */ /* 0x000fe80003800000 */
[----:B-1----:R-:W-:Y:S05]  /*5d20*/  @P0 BRA `(.L_x_3809) ;  /* 0x0000000000100947 */ /* 0x002fea0003800000 */
.L_x_3810:
[----:B-1----:R1:W2:Y:S02]  /*5d30*/  SYNCS.PHASECHK.TRANS64.TRYWAIT P0, [R18+URZ+0x22800], R3 ;  /* 0x02280003120075a7 */ /* 0x0022a4000800017f */
[----:B--2---:R-:W-:Y:S05]  /*5d40*/  @!P0 NANOSLEEP.SYNCS 0x989680 ;  /* 0x009896800000895d */ /* 0x004fea0003900000 */
[----:B------:R-:W2:Y:S02]  /*5d50*/  @!P0 SYNCS.PHASECHK.TRANS64 P0, [R18+URZ+0x22800], R3 ;  /* 0x02280003120085a7 */ /* 0x000ea4000800007f */
[----:B--2---:R-:W-:Y:S05]  /*5d60*/  @!P0 BRA `(.L_x_3810) ;  /* 0xfffffffc00f08947 */ /* 0x004fea000383ffff */
.L_x_3809:
[----:B------:R-:W-:Y:S05]  /*5d70*/  BSYNC B0 ;  /* 0x0000000000007941 */ /* 0x000fea0003800000 */
.L_x_3808:
[----:B------:R-:W-:Y:S05]  /*5d80*/  BRA `(.L_x_3811) ;  /* 0x0000002c004c7947 */ /* 0x000fea0003800000 */
.L_x_3807:
[----:B------:R-:W0:Y:S01]  /*5d90*/  LDC.64 R14, c[0x0][0x3e8] ;  /* 0x0000fa00ff0e7b82 */ /* 0x000e220000000a00 */
[----:B-----5:R-:W-:Y:S01]  /*5da0*/  SHF.R.S32.HI R3, RZ, 0x1f, R31 ;  /* 0x0000001fff037819 */ /* 0x020fe2000001141f */
[----:B------:R-:W-:Y:S01]  /*5db0*/  IMAD.SHL.U32 R24, R235, 0x4, RZ ;  /* 0x00000004eb187824 */ /* 0x000fe200078e00ff */
[----:B------:R-:W-:Y:S01]  /*5dc0*/  LOP3.LUT P0, RZ, R26, 0x3ff, RZ, 0xc0, !PT ;  /* 0x000003ff1aff7812 */ /* 0x000fe2000780c0ff */
[----:B------:R-:W-:Y:S01]  /*5dd0*/  IMAD.MOV.U32 R4, RZ, RZ, R16 ;  /* 0x000000ffff047224 */ /* 0x000fe200078e0010 */
[----:B------:R-:W-:Y:S01]  /*5de0*/  MOV R5, R17 ;  /* 0x0000001100057202 */ /* 0x000fe20000000f00 */
[----:B------:R-:W-:Y:S01]  /*5df0*/  BSSY B6, `(.L_x_3812) ;  /* 0x0000030000067945 */ /* 0x000fe20003800000 */
[----:B------:R-:W-:Y:S01]  /*5e00*/  SHF.R.S32.HI R25, RZ, 0x1f, R24 ;  /* 0x0000001fff197819 */ /* 0x000fe20000011418 */
[----:B------:R-:W1:Y:S01]  /*5e10*/  LDC.64 R12, c[0x0][0x3d8] ;  /* 0x0000f600ff0c7b82 */ /* 0x000e620000000a00 */
[-C--:B0-----:R-:W-:Y:S01]  /*5e20*/  IMAD R6, R3, R14.reuse, RZ ;  /* 0x0000000e03067224 */ /* 0x081fe200078e02ff */
[C---:B------:R-:W-:Y:S01]  /*5e30*/  SHF.L.U64.HI R57, R14.reuse, 0x6, R15 ;  /* 0x000000060e397819 */ /* 0x040fe2000001020f */
[----:B------:R-:W-:Y:S01]  /*5e40*/  IMAD.WIDE.U32 R10, R19, R14, R4 ;  /* 0x0000000e130a7225 */ /* 0x000fe200078e0004 */
[----:B------:R-:W-:-:S03]  /*5e50*/  SHF.L.U32 R59, R14, 0x6, RZ ;  /* 0x000000060e3b7819 */ /* 0x000fc600000006ff */
[----:B------:R-:W-:Y:S02]  /*5e60*/  IMAD R28, R228, R14, RZ ;  /* 0x0000000ee41c7224 */ /* 0x000fe400078e02ff */
[-C--:B-1----:R-:W-:Y:S01]  /*5e70*/  IMAD R0, R3, R12.reuse, RZ ;  /* 0x0000000c03007224 */ /* 0x082fe200078e02ff */
[----:B------:R-:W-:Y:S01]  /*5e80*/  SHF.L.U64.HI R56, R12, 0x6, R13 ;  /* 0x000000060c387819 */ /* 0x000fe2000001020d */
[----:B------:R-:W-:-:S04]  /*5e90*/  IMAD.WIDE.U32 R8, R19, R12, R4 ;  /* 0x0000000c13087225 */ /* 0x000fc800078e0004 */
[C---:B------:R-:W-:Y:S02]  /*5ea0*/  IMAD R47, R31.reuse, R15, R6 ;  /* 0x0000000f1f2f7224 */ /* 0x040fe400078e0206 */
[----:B------:R-:W-:-:S04]  /*5eb0*/  IMAD.WIDE.U32 R42, R31, R14, RZ ;  /* 0x0000000e1f2a7225 */ /* 0x000fc800078e00ff */
[-C--:B------:R-:W-:Y:S02]  /*5ec0*/  IMAD R20, R228, R12.reuse, RZ ;  /* 0x0000000ce4147224 */ /* 0x080fe400078e02ff */
[----:B------:R-:W-:-:S04]  /*5ed0*/  IMAD.WIDE.U32 R44, R31, R12, RZ ;  /* 0x0000000c1f2c7225 */ /* 0x000fc800078e00ff */
[----:B------:R-:W-:Y:S01]  /*5ee0*/  IMAD R41, R31, R13, R0 ;  /* 0x0000000d1f297224 */ /* 0x000fe200078e0200 */
[----:B------:R-:W-:Y:S01]  /*5ef0*/  IADD3 R26, P3, R8, R44, RZ ;  /* 0x0000002c081a7210 */ /* 0x000fe20007f7e0ff */
[----:B------:R-:W-:-:S04]  /*5f00*/  IMAD.WIDE.U32 R4, R19, R12, R24 ;  /* 0x0000000c13047225 */ /* 0x000fc800078e0018 */
[----:B------:R-:W-:Y:S01]  /*5f10*/  IMAD.WIDE.U32 R6, R19, R14, R24 ;  /* 0x0000000e13067225 */ /* 0x000fe200078e0018 */
[----:B------:R-:W-:-:S03]  /*5f20*/  IADD3 R46, P1, R4, R44, RZ ;  /* 0x0000002c042e7210 */ /* 0x000fc60007f3e0ff */
[----:B------:R-:W-:Y:S01]  /*5f30*/  IMAD R50, R19, R15, R28 ;  /* 0x0000000f13327224 */ /* 0x000fe200078e021c */
[-C--:B------:R-:W-:Y:S01]  /*5f40*/  IADD3 R28, P4, R10, R42.reuse, RZ ;  /* 0x0000002a0a1c7210 */ /* 0x080fe20007f9e0ff */
[----:B------:R-:W-:Y:S01]  /*5f50*/  IMAD.IADD R47, R47, 0x1, R43 ;  /* 0x000000012f2f7824 */ /* 0x000fe200078e022b */
[----:B------:R-:W-:Y:S01]  /*5f60*/  IADD3 R49, P2, R6, R42, RZ ;  /* 0x0000002a06317210 */ /* 0x000fe20007f5e0ff */
[----:B------:R-:W-:Y:S02]  /*5f70*/  IMAD R20, R19, R13, R20 ;  /* 0x0000000d13147224 */ /* 0x000fe400078e0214 */
[----:B------:R-:W-:Y:S01]  /*5f80*/  IMAD.IADD R41, R41, 0x1, R45 ;  /* 0x0000000129297824 */ /* 0x000fe200078e022d */
[C---:B------:R-:W-:Y:S01]  /*5f90*/  IADD3.X R29, R47.reuse, R50, R11, P4, !PT ;  /* 0x000000322f1d7210 */ /* 0x040fe200027fe40b */
[----:B------:R-:W-:Y:S01]  /*5fa0*/  IMAD.SHL.U32 R55, R12, 0x40, RZ ;  /* 0x000000400c377824 */ /* 0x000fe200078e00ff */
[----:B------:R-:W-:Y:S02]  /*5fb0*/  IADD3.X R50, R47, R7, R50, P2, !PT ;  /* 0x000000072f327210 */ /* 0x000fe400017fe432 */
        /* <DEDUP_REMOVED lines=18> */
[----:B-1----:R-:W-:Y:S05]  /*60e0*/  CALL.ABS.NOINC R14 ;  /* 0x000000000e007343 */ /* 0x002fea0003c00000 */
.L_x_3813:
[----:B------:R-:W-:Y:S05]  /*60f0*/  BSYNC B6 ;  /* 0x0000000000067941 */ /* 0x000fea0003800000 */
.L_x_3812:
[----:B------:R-:W0:Y:S01]  /*6100*/  LDC.64 R6, c[0x0][0x3d8] ;  /* 0x0000f600ff067b82 */ /* 0x000e220000000a00 */
[----:B------:R-:W-:Y:S01]  /*6110*/  SHF.R.S32.HI R3, RZ, 0x1f, R201 ;  /* 0x0000001fff037819 */ /* 0x000fe200000114c9 */
[----:B------:R-:W-:Y:S01]  /*6120*/  ULDC.U8 UR4, c[0x0][0x3f0] ;  /* 0x0000fc0000047ab9 */ /* 0x000fe20000000000 */
[----:B------:R-:W-:Y:S01]  /*6130*/  BSSY B0, `(.L_x_3814) ;  /* 0x0000290000007945 */ /* 0x000fe20003800000 */
[----:B------:R-:W-:-:S04]  /*6140*/  ISETP.NE.AND P0, PT, RZ, UR4, PT ;  /* 0x00000004ff007c0c */ /* 0x000fc8000bf05270 */
[----:B------:R-:W1:Y:S01]  /*6150*/  LDC.64 R4, c[0x0][0x3e8] ;  /* 0x0000fa00ff047b82 */ /* 0x000e620000000a00 */
[-C--:B0-----:R-:W-:Y:S02]  /*6160*/  IMAD R0, R3, R6.reuse, RZ ;  /* 0x0000000603007224 */ /* 0x081fe400078e02ff */
[----:B------:R-:W-:-:S03]  /*6170*/  IMAD.WIDE.U32 R8, R201, R6, RZ ;  /* 0x00000006c9087225 */ /* 0x000fc600078e00ff */
[----:B------:R-:W-:Y:S01]  /*6180*/  SHF.L.U32 R53, R8, 0x7, RZ ;  /* 0x0000000708357819 */ /* 0x000fe200000006ff */
[-C--:B-1----:R-:W-:Y:S02]  /*6190*/  IMAD R12, R3, R4.reuse, RZ ;  /* 0x00000004030c7224 */ /* 0x082fe400078e02ff */
        /* <DEDUP_REMOVED lines=11> */
[----:B------:R-:W0:Y:S01]  /*6250*/  LDC R0, c[0x0][0x428] ;  /* 0x00010a00ff007b82 */ /* 0x000e220000000800 */
        /* <DEDUP_REMOVED lines=13> */
[----:B0-----:R-:W-:Y:S01]  /*6330*/  ISETP.NE.AND P2, PT, R0, 0x1, PT ;  /* 0x000000010000780c */ /* 0x001fe20003f45270 */
[----:B------:R-:W-:-:S04]  /*6340*/  IMAD R0, R201, 0x80, R19 ;  /* 0x00000080c9007824 */ /* 0x000fc800078e0213 */
[----:B------:R-:W-:-:S08]  /*6350*/  IMAD R3, R235, 0x40, R0 ;  /* 0x00000040eb037824 */ /* 0x000fd000078e0200 */
[----:B------:R-:W0:Y:S08]  /*6360*/  @P2 LDC R10, c[0x0][0x42c] ;  /* 0x00010b00ff0a2b82 */ /* 0x000e300000000800 */
[----:B------:R-:W1:Y:S01]  /*6370*/  @P2 LDC R9, c[0x0][0x430] ;  /* 0x00010c00ff092b82 */ /* 0x000e620000000800 */
[----:B0-----:R-:W-:Y:S01]  /*6380*/  @P2 IMAD.HI.U32 R0, R3, R10, RZ ;  /* 0x0000000a03002227 */ /* 0x001fe200078e00ff */
[----:B------:R-:W-:-:S04]  /*6390*/  MOV R10, R44 ;  /* 0x0000002c000a7202 */ /* 0x000fc80000000f00 */
[----:B-1----:R-:W-:Y:S02]  /*63a0*/  @P2 SHF.R.U32.HI R3, RZ, R9, R0 ;  /* 0x00000009ff032219 */ /* 0x002fe40000011600 */
[----:B------:R-:W-:Y:S02]  /*63b0*/  CS2R R8, SRZ ;  /* 0x0000000000087805 */ /* 0x000fe4000001ff00 */
[----:B------:R-:W-:Y:S01]  /*63c0*/  SHF.R.S32.HI R41, RZ, 0x1f, R3 ;  /* 0x0000001fff297819 */ /* 0x000fe20000011403 */
[----:B------:R-:W-:Y:S06]  /*63d0*/  @P0 BRA `(.L_x_3817) ;  /* 0x0000000000580947 */ /* 0x000fec0003800000 */
[----:B------:R-:W-:Y:S01]  /*63e0*/  IADD3 R15, P2, R53, R46, RZ ;  /* 0x0000002e350f7210 */ /* 0x000fe20007f5e0ff */
[----:B------:R-:W-:Y:S01]  /*63f0*/  ULDC UR4, c[0x0][0x3d4] ;  /* 0x0000f50000047ab9 */ /* 0x000fe20000000800 */
[C---:B------:R-:W-:Y:S01]  /*6400*/  IADD3 R0, R24.reuse, 0x10, RZ ;  /* 0x0000001018007810 */ /* 0x040fe20007ffe0ff */
[----:B------:R-:W-:Y:S01]  /*6410*/  ULDC.64 UR6, c[0x0][0x3c8] ;  /* 0x0000f20000067ab9 */ /* 0x000fe20000000a00 */
[----:B------:R-:W-:Y:S01]  /*6420*/  ISETP.GE.AND P5, PT, R24, UR4, PT ;  /* 0x0000000418007c0c */ /* 0x000fe2000bfa6270 */
[----:B------:R-:W-:Y:S01]  /*6430*/  IMAD.X R30, R51, 0x1, R48, P2 ;  /* 0x00000001331e7824 */ /* 0x000fe200010e0630 */
[----:B------:R-:W-:Y:S01]  /*6440*/  ISETP.GE.AND P2, PT, R0, UR4, PT ;  /* 0x0000000400007c0c */ /* 0x000fe2000bf46270 */
[----:B------:R-:W-:Y:S01]  /*6450*/  ULDC.64 UR4, c[0x0][0x3e0] ;  /* 0x0000f80000047ab9 */ /* 0x000fe20000000a00 */
[----:B------:R-:W-:Y:S02]  /*6460*/  IADD3 R0, P4, R54, R49, RZ ;  /* 0x0000003136007210 */ /* 0x000fe40007f9e0ff */
[----:B------:R-:W-:-:S02]  /*6470*/  CS2R R36, SRZ ;  /* 0x0000000000247805 */ /* 0x000fc4000001ff00 */
[C---:B------:R-:W-:Y:S02]  /*6480*/  LEA R14, P3, R15.reuse, UR6, 0x1 ;  /* 0x000000060f0e7c11 */ /* 0x040fe4000f8608ff */
[----:B------:R-:W-:Y:S02]  /*6490*/  CS2R R32, SRZ ;  /* 0x0000000000207805 */ /* 0x000fe4000001ff00 */
[----:B------:R-:W-:Y:S01]  /*64a0*/  CS2R R34, SRZ ;  /* 0x0000000000227805 */ /* 0x000fe2000001ff00 */
[----:B------:R-:W-:Y:S01]  /*64b0*/  IMAD.X R31, R52, 0x1, R50, P4 ;  /* 0x00000001341f7824 */ /* 0x000fe200020e0632 */
[----:B------:R-:W-:Y:S02]  /*64c0*/  LEA.HI.X R15, R15, UR7, R30, 0x1, P3 ;  /* 0x000000070f0f7c11 */ /* 0x000fe400098f0c1e */
[----:B------:R-:W-:-:S03]  /*64d0*/  LEA R38, P3, R0, UR4, 0x1 ;  /* 0x0000000400267c11 */ /* 0x000fc6000f8608ff */
[----:B------:R0:W5:Y:S01]  /*64e0*/  @!P5 LDG.E.64 R36, desc[UR40][R14.64] ;  /* 0x000000280e24d981 */ /* 0x000162000c1e1b00 */
[----:B------:R-:W-:Y:S02]  /*64f0*/  LEA.HI.X R39, R0, UR5, R31, 0x1, P3 ;  /* 0x0000000500277c11 */ /* 0x000fe400098f0c1f */
[----:B------:R-:W-:Y:S01]  /*6500*/  CS2R R30, SRZ ;  /* 0x00000000001e7805 */ /* 0x000fe2000001ff00 */
[----:B------:R0:W5:Y:S04]  /*6510*/  @!P2 LDG.E.64 R32, desc[UR40][R14.64+0x20] ;  /* 0x000020280e20a981 */ /* 0x000168000c1e1b00 */
[----:B------:R0:W5:Y:S04]  /*6520*/  @!P5 LDG.E.64 R34, desc[UR40][R38.64] ;  /* 0x000000282622d981 */ /* 0x000168000c1e1b00 */
[----:B------:R0:W5:Y:S02]  /*6530*/  @!P2 LDG.E.64 R30, desc[UR40][R38.64+0x20] ;  /* 0x00002028261ea981 */ /* 0x000164000c1e1b00 */
.L_x_3817:
[----:B------:R-:W-:Y:S05]  /*6540*/  BSYNC B1 ;  /* 0x0000000000017941 */ /* 0x000fea0003800000 */
.L_x_3816:
        /* <DEDUP_REMOVED lines=24> */
.L_x_3819:
[----:B------:R-:W-:Y:S05]  /*66d0*/  BSYNC B1 ;  /* 0x0000000000017941 */ /* 0x000fea0003800000 */
.L_x_3818:
[----:B------:R-:W-:Y:S01]  /*66e0*/  IMAD.WIDE.U32 R10, R3, R6, R10 ;  /* 0x00000006030a7225 */ /* 0x000fe200078e000a */
[----:B------:R-:W-:Y:S01]  /*66f0*/  LEA.HI R0, R226, R226, RZ, 0x1 ;  /* 0x000000e2e2007211 */ /* 0x000fe200078f08ff */
[----:B------:R-:W-:Y:S01]  /*6700*/  ULDC.64 UR4, c[0x0][0x3c8] ;  /* 0x0000f20000047ab9 */ /* 0x000fe20000000a00 */
[----:B01----:R-:W-:Y:S01]  /*6710*/  SHF.L.U32 R14, R233, 0x6, RZ ;  /* 0x00000006e90e7819 */ /* 0x003fe200000006ff */
[----:B------:R-:W-:Y:S01]  /*6720*/  IMAD.WIDE.U32 R12, R3, R4, R12 ;  /* 0x00000004030c7225 */ /* 0x000fe200078e000c */
[----:B------:R-:W-:Y:S01]  /*6730*/  LOP3.LUT R15, R0, 0xfffffffe, RZ, 0xc0, !PT ;  /* 0xfffffffe000f7812 */ /* 0x000fe200078ec0ff */
[----:B------:R-:W-:Y:S01]  /*6740*/  ULDC.64 UR6, c[0x0][0x3e0] ;  /* 0x0000f80000067ab9 */ /* 0x000fe20000000a00 */
[----:B------:R-:W-:Y:S01]  /*6750*/  LOP3.LUT R39, R14, 0x1c0, RZ, 0xc0, !PT ;  /* 0x000001c00e277812 */ /* 0x000fe200078ec0ff */
[C---:B------:R-:W-:Y:S01]  /*6760*/  IMAD R6, R41.reuse, R6, RZ ;  /* 0x0000000629067224 */ /* 0x040fe200078e02ff */
[----:B------:R-:W-:Y:S01]  /*6770*/  LEA R0, P3, R12, UR6, 0x1 ;  /* 0x000000060c007c11 */ /* 0x000fe2000f8608ff */
[----:B------:R-:W-:-:S02]  /*6780*/  IMAD R4, R41, R4, RZ ;  /* 0x0000000429047224 */ /* 0x000fc400078e02ff */
[----:B------:R-:W-:Y:S01]  /*6790*/  IMAD R7, R3, R7, R6 ;  /* 0x0000000703077224 */ /* 0x000fe200078e0206 */
[----:B------:R-:W-:Y:S01]  /*67a0*/  LOP3.LUT R6, R39, 0x18, R16, 0xf8, !PT ;  /* 0x0000001827067812 */ /* 0x000fe200078ef810 */
[----:B------:R-:W-:Y:S01]  /*67b0*/  IMAD R3, R3, R5, R4 ;  /* 0x0000000503037224 */ /* 0x000fe200078e0204 */
[----:B------:R-:W-:Y:S01]  /*67c0*/  LEA R4, P2, R10, UR4, 0x1 ;  /* 0x000000040a047c11 */ /* 0x000fe2000f8408ff */
[----:B------:R-:W-:Y:S01]  /*67d0*/  IMAD.IADD R5, R11, 0x1, R7 ;  /* 0x000000010b057824 */ /* 0x000fe200078e0207 */
[----:B------:R-:W-:Y:S01]  /*67e0*/  UMOV UR4, 0xffffffff ;  /* 0xffffffff00047882 */ /* 0x000fe20000000000 */
[----:B------:R-:W-:Y:S01]  /*67f0*/  IMAD.IADD R3, R13, 0x1, R3 ;  /* 0x000000010d037824 */ /* 0x000fe200078e0203 */
[----:B------:R-:W-:Y:S01]  /*6800*/  SHF.R.U32.HI R39, RZ, 0x3, R39 ;  /* 0x00000003ff277819 */ /* 0x000fe20000011627 */
[----:B------:R-:W-:Y:S01]  /*6810*/  IMAD.IADD R7, R226, 0x1, -R15 ;  /* 0x00000001e2077824 */ /* 0x000fe200078e0a0f */
[----:B------:R-:W-:Y:S02]  /*6820*/  LEA.HI.X R5, R10, UR5, R5, 0x1, P2 ;  /* 0x000000050a057c11 */ /* 0x000fe400090f0c05 */
[----:B------:R-:W-:-:S02]  /*6830*/  LEA.HI.X R3, R12, UR7, R3, 0x1, P3 ;  /* 0x000000070c037c11 */ /* 0x000fc400098f0c03 */
[----:B------:R-:W-:Y:S02]  /*6840*/  LOP3.LUT R6, R6, R39, RZ, 0x3c, !PT ;  /* 0x0000002706067212 */ /* 0x000fe400078e3cff */
[----:B------:R-:W-:Y:S01]  /*6850*/  SHF.L.U32 R7, R7, 0x1f, RZ ;  /* 0x0000001f07077819 */ /* 0x000fe200000006ff */
[----:B------:R-:W-:Y:S06]  /*6860*/  BRA.DIV UR4, `(.L_x_3820) ;  /* 0x0000012a041c7947 */ /* 0x000fec000b800000 */
.L_x_4011:
[----:B------:R-:W-:-:S03]  /*6870*/  UMOV UR4, 0xffffffff ;  /* 0xffffffff00047882 */ /* 0x000fc60000000000 */
[----:B------:R-:W-:Y:S05]  /*6880*/  BRA.DIV UR4, `(.L_x_3821) ;  /* 0x0000012a043c7947 */ /* 0x000fea000b800000 */
.L_x_4014:
[----:B------:R-:W-:-:S03]  /*6890*/  UMOV UR4, 0xffffffff ;  /* 0xffffffff00047882 */ /* 0x000fc60000000000 */
[----:B------:R-:W-:Y:S05]  /*68a0*/  BRA.DIV UR4, `(.L_x_3822) ;  /* 0x0000012a045c7947 */ /* 0x000fea000b800000 */
.L_x_4017:
[----:B------:R-:W-:-:S03]  /*68b0*/  UMOV UR4, 0xffffffff ;  /* 0xffffffff00047882 */ /* 0x000fc60000000000 */
[----:B------:R-:W-:Y:S05]  /*68c0*/  BRA.DIV UR4, `(.L_x_3823) ;  /* 0x0000012a047c7947 */ /* 0x000fea000b800000 */
.L_x_4020:
[----:B------:R-:W-:-:S03]  /*68d0*/  UMOV UR4, 0xffffffff ;  /* 0xffffffff00047882 */ /* 0x000fc60000000000 */
[----:B------:R-:W-:Y:S05]  /*68e0*/  BRA.DIV UR4, `(.L_x_3824) ;  /* 0x0000012a049c7947 */ /* 0x000fea000b800000 */
.L_x_4023:
[----:B------:R-:W-:-:S03]  /*68f0*/  UMOV UR4, 0xffffffff ;  /* 0xffffffff00047882 */ /* 0x000fc60000000000 */
[----:B------:R-:W-:Y:S05]  /*6900*/  BRA.DIV UR4, `(.L_x_3825) ;  /* 0x0000012a04bc7947 */ /* 0x000fea000b800000 */
.L_x_4026:
[----:B------:R-:W-:-:S03]  /*6910*/  UMOV UR4, 0xffffffff ;  /* 0xffffffff00047882 */ /* 0x000fc60000000000 */
[----:B------:R-:W-:Y:S05]  /*6920*/  BRA.DIV UR4, `(.L_x_3826) ;  /* 0x0000012a04dc7947 */ /* 0x000fea000b800000 */
.L_x_4029:
[----:B------:R-:W-:-:S03]  /*6930*/  UMOV UR4, 0xffffffff ;  /* 0xffffffff00047882 */ /* 0x000fc60000000000 */
[----:B------:R-:W-:Y:S05]  /*6940*/  BRA.DIV UR4, `(.L_x_3827) ;  /* 0x0000012a04fc7947 */ /* 0x000fea000b800000 */
.L_x_4032:
[----:B------:R-:W0:Y:S01]  /*6950*/  SYNCS.PHASECHK.TRANS64.TRYWAIT P2, [R18+URZ+0x22800], R7 ;  /* 0x02280007120075a7 */ /* 0x000e22000804017f */
[----:B-----5:R-:W-:Y:S01]  /*6960*/  IMAD.MOV.U32 R3, RZ, RZ, R35 ;  /* 0x000000ffff037224 */ /* 0x020fe200078e0023 */
[----:B------:R-:W-:Y:S01]  /*6970*/  LOP3.LUT P3, RZ, R233, 0x4, RZ, 0xc0, !PT ;  /* 0x00000004e9ff7812 */ /* 0x000fe2000786c0ff */
[----:B------:R-:W-:Y:S01]  /*6980*/  IMAD.MOV.U32 R4, RZ, RZ, R30 ;  /* 0x000000ffff047224 */ /* 0x000fe200078e001e */
[----:B------:R-:W-:Y:S01]  /*6990*/  MOV R0, R34 ;  /* 0x0000002200007202 */ /* 0x000fe20000000f00 */
[----:B------:R-:W-:Y:S01]  /*69a0*/  IMAD.MOV.U32 R5, RZ, RZ, R31 ;  /* 0x000000ffff057224 */ /* 0x000fe200078e001f */
[----:B------:R-:W-:Y:S01]  /*69b0*/  BSSY B1, `(.L_x_3828) ;  /* 0x000001d000017945 */ /* 0x000fe20003800000 */
[----:B------:R-:W-:Y:S01]  /*69c0*/  IMAD.MOV.U32 R11, RZ, RZ, R27 ;  /* 0x000000ffff0b7224 */ /* 0x000fe200078e001b */
[----:B------:R-:W-:Y:S01]  /*69d0*/  PRMT R43, R3, 0x5410, R4 ;  /* 0x00005410032b7816 */ /* 0x000fe20000000004 */
[----:B------:R-:W-:Y:S01]  /*69e0*/  IMAD R3, R209, 0x200, R6 ;  /* 0x00000200d1037824 */ /* 0x000fe200078e0206 */
[----:B------:R-:W-:Y:S01]  /*69f0*/  PRMT R44, R5, 0x7610, R44 ;  /* 0x00007610052c7816 */ /* 0x000fe2000000002c */
[----:B------:R-:W-:Y:S01]  /*6a00*/  IMAD.MOV.U32 R4, RZ, RZ, R37 ;  /* 0x000000ffff047224 */ /* 0x000fe200078e0025 */
[----:B------:R-:W-:Y:S01]  /*6a10*/  PRMT R10, R0, 0x7610, R10 ;  /* 0x00007610000a7816 */ /* 0x000fe2000000000a */
[----:B------:R-:W-:Y:S01]  /*6a20*/  IMAD.MOV.U32 R5, RZ, RZ, R32 ;  /* 0x000000ffff057224 */ /* 0x000fe200078e0020 */
[----:B------:R-:W-:-:S02]  /*6a30*/  LEA R3, R3, R18, 0x1 ;  /* 0x0000001203037211 */ /* 0x000fc400078e08ff */
[----:B------:R-:W-:Y:S02]  /*6a40*/  MOV R0, R36 ;  /* 0x0000002400007202 */ /* 0x000fe40000000f00 */
[----:B------:R-:W-:Y:S01]  /*6a50*/  PRMT R44, R44, 0x5410, R4 ;  /* 0x000054102c2c7816 */ /* 0x000fe20000000004 */
[----:B------:R-:W-:Y:S01]  /*6a60*/  VIADD R4, R3, 0x18400 ;  /* 0x0001840003047836 */ /* 0x000fe20000000000 */
[----:B------:R-:W-:Y:S01]  /*6a70*/  PRMT R45, R5, 0x7610, R45 ;  /* 0x00007610052d7816 */ /* 0x000fe2000000002d */
[----:B------:R-:W-:Y:S01]  /*6a80*/  IMAD.MOV.U32 R5, RZ, RZ, R33 ;  /* 0x000000ffff057224 */ /* 0x000fe200078e0021 */
[----:B------:R-:W-:Y:S02]  /*6a90*/  MOV R6, R26 ;  /* 0x0000001a00067202 */ /* 0x000fe40000000f00 */
[----:B------:R-:W-:Y:S01]  /*6aa0*/  PRMT R14, R0, 0x7610, R14 ;  /* 0x00007610000e7816 */ /* 0x000fe2000000000e */
[----:B------:R-:W-:Y:S01]  /*6ab0*/  VIADD R0, R3, 0x18440 ;  /* 0x0001844003007836 */ /* 0x000fe20000000000 */
[----:B------:R-:W-:Y:S01]  /*6ac0*/  PRMT R45, R45, 0x5410, R5 ;  /* 0x000054102d2d7816 */ /* 0x000fe20000000005 */
[----:B------:R-:W-:Y:S01]  /*6ad0*/  @P3 VIADD R0, R4, 0xffffffc0 ;  /* 0xffffffc004003836 */ /* 0x000fe20000000000 */
[----:B------:R-:W-:Y:S01]  /*6ae0*/  PRMT R46, R6, 0x5410, R11 ;  /* 0x00005410062e7816 */ /* 0x000fe2000000000b */
[----:B------:R-:W-:Y:S01]  /*6af0*/  IMAD.MOV.U32 R4, RZ, RZ, R8 ;  /* 0x000000ffff047224 */ /* 0x000fe200078e0008 */
[----:B------:R-:W-:Y:S01]  /*6b00*/  MOV R5, R9 ;  /* 0x0000000900057202 */ /* 0x000fe20000000f00 */
[----:B------:R-:W-:-:S02]  /*6b10*/  IMAD.MOV.U32 R6, RZ, RZ, R28 ;  /* 0x000000ffff067224 */ /* 0x000fc400078e001c */
[----:B------:R-:W-:Y:S01]  /*6b20*/  IMAD.MOV.U32 R11, RZ, RZ, R29 ;  /* 0x000000ffff0b7224 */ /* 0x000fe200078e001d */
[----:B------:R-:W-:Y:S01]  /*6b30*/  PRMT R47, R4, 0x5410, R5 ;  /* 0x00005410042f7816 */ /* 0x000fe20000000005 */
[----:B------:R-:W-:Y:S01]  /*6b40*/  IMAD.MOV.U32 R4, RZ, RZ, R20 ;  /* 0x000000ffff047224 */ /* 0x000fe200078e0014 */
[----:B------:R-:W-:Y:S02]  /*6b50*/  MOV R5, R21 ;  /* 0x0000001500057202 */ /* 0x000fe40000000f00 */
[----:B------:R-:W-:Y:S01]  /*6b60*/  PRMT R48, R6, 0x5410, R11 ;  /* 0x0000541006307816 */ /* 0x000fe2000000000b */
[----:B0-----:R-:W-:Y:S06]  /*6b70*/  @!P2 BRA `(.L_x_3829) ;  /* 0x000001280098a947 */ /* 0x001fec0003800000 */
.L_x_4033:
[----:B------:R-:W-:Y:S05]  /*6b80*/  BSYNC B1 ;  /* 0x0000000000017941 */ /* 0x000fea0003800000 */
.L_x_3828:
[----:B------:R-:W-:Y:S01]  /*6b90*/  BSSY B1, `(.L_x_3830) ;  /* 0x000005f000017945 */ /* 0x000fe20003800000 */
[----:B------:R-:W-:-:S03]  /*6ba0*/  PRMT R49, R4, 0x5410, R5 ;  /* 0x0000541004317816 */ /* 0x000fc60000000005 */
[----:B------:R-:W-:Y:S05]  /*6bb0*/  @P0 BRA `(.L_x_3831) ;  /* 0x0000000400700947 */ /* 0x000fea0003800000 */
[----:B------:R-:W1:Y:S01]  /*6bc0*/  LDC R5, c[0x0][0x3d4] ;  /* 0x0000f500ff057b82 */ /* 0x000e620000000800 */
[C---:B------:R-:W-:Y:S01]  /*6bd0*/  VIADD R4, R24.reuse, 0x10 ;  /* 0x0000001018047836 */ /* 0x040fe20000000000 */
[----:B------:R-:W-:Y:S01]  /*6be0*/  BSSY B2, `(.L_x_3832) ;  /* 0x000002e000027945 */ /* 0x000fe20003800000 */
[----:B-1----:R-:W-:-:S03]  /*6bf0*/  ISETP.GE.AND P0, PT, R24, R5, PT ;  /* 0x000000051800720c */ /* 0x002fc60003f06270 */
[----:B------:R-:W-:-:S10]  /*6c00*/  ISETP.GE.AND P2, PT, R4, R5, PT ;  /* 0x000000050400720c */ /* 0x000fd40003f46270 */
[----:B------:R-:W-:Y:S05]  /*6c10*/  @P0 BRA `(.L_x_3833) ;  /* 0x0000000000a80947 */ /* 0x000fea0003800000 */
[----:B0-----:R-:W0:Y:S01]  /*6c20*/  LDS.128 R4, [R3+0x18400] ;  /* 0x0184000003047984 */ /* 0x001e220000000c00 */
        /* <DEDUP_REMOVED lines=8> */
[--C-:B0-----:R-:W-:Y:S02]  /*6cb0*/  HADD2.F32 R12, -RZ, R7.reuse.H0_H0 ;  /* 0x20000007ff0c7230 */ /* 0x101fe40000004100 */
        /* <DEDUP_REMOVED lines=32> */
.L_x_3833:
[----:B------:R-:W-:Y:S05]  /*6ec0*/  BSYNC B2 ;  /* 0x0000000000027941 */ /* 0x000fea0003800000 */
.L_x_3832:
[----:B------:R-:W-:Y:S05]  /*6ed0*/  @P2 BRA `(.L_x_3831) ;  /* 0x0000000000a82947 */ /* 0x000fea0003800000 */
[----:B01----:R-:W0:Y:S01]  /*6ee0*/  LDS.128 R4, [R0] ;  /* 0x0000000000047984 */ /* 0x003e220000000c00 */
        /* <DEDUP_REMOVED lines=41> */
.L_x_3831:
[----:B------:R-:W-:Y:S05]  /*7180*/  BSYNC B1 ;  /* 0x0000000000017941 */ /* 0x000fea0003800000 */
.L_x_3830:
[----:B------:R-:W-:Y:S05]  /*7190*/  @P1 BRA `(.L_x_3834) ;  /* 0x0000001800241947 */ /* 0x000fea0003800000 */
[----:B-12---:R-:W1:Y:S01]  /*71a0*/  LDC R5, c[0x0][0x3d4] ;  /* 0x0000f500ff057b82 */ /* 0x006e620000000800 */
        /* <DEDUP_REMOVED lines=14> */
[----:B0-----:R-:W-:-:S02]  /*7290*/  HADD2.F32 R12, -RZ, R7.H0_H0 ;  /* 0x20000007ff0c7230 */ /* 0x001fc40000004100 */
        /* <DEDUP_REMOVED lines=32> */
.L_x_3836:
[----:B------:R-:W-:Y:S05]  /*74a0*/  BSYNC B1 ;  /* 0x0000000000017941 */ /* 0x000fea0003800000 */
.L_x_3835:
        /* <DEDUP_REMOVED lines=10> */
[----:B0-----:R-:W-:-:S02]  /*7550*/  HADD2.F32 R10, -RZ, R7.H1_H1 ;  /* 0x30000007ff0a7230 */ /* 0x001fc40000004100 */
[--C-:B-1----:R-:W-:Y:S02]  /*7560*/  HADD2.F32 R3, -RZ, R4.reuse.H0_H0 ;  /* 0x20000004ff037230 */ /* 0x102fe40000004100 */
        /* <DEDUP_REMOVED lines=32> */
.L_x_3815:
[----:B------:R-:W0:Y:S01]  /*7770*/  LDC R43, c[0x0][0x3d4] ;  /* 0x0000f500ff2b7b82 */ /* 0x000e220000000800 */
[----:B------:R-:W-:Y:S01]  /*7780*/  ULDC.64 UR4, c[0x0][0x3c8] ;  /* 0x0000f20000047ab9 */ /* 0x000fe20000000a00 */
[----:B------:R-:W-:Y:S01]  /*7790*/  ULDC.64 UR6, c[0x0][0x3e0] ;  /* 0x0000f80000067ab9 */ /* 0x000fe20000000a00 */
[----:B------:R-:W-:Y:S02]  /*77a0*/  CS2R R32, SRZ ;  /* 0x0000000000207805 */ /* 0x000fe4000001ff00 */
[----:B------:R-:W-:Y:S02]  /*77b0*/  CS2R R34, SRZ ;  /* 0x0000000000227805 */ /* 0x000fe4000001ff00 */
[----:B0-----:R-:W-:-:S04]  /*77c0*/  ISETP.GE.AND P0, PT, R16, R43, PT ;  /* 0x0000002b1000720c */ /* 0x001fc80003f06270 */
[-C--:B------:R-:W-:Y:S02]  /*77d0*/  ISETP.GE.OR P1, PT, R225, R8.reuse, P0 ;  /* 0x00000008e100720c */ /* 0x080fe40000726670 */
[----:B------:R-:W-:-:S11]  /*77e0*/  ISETP.GE.OR P0, PT, R19, R8, P0 ;  /* 0x000000081300720c */ /* 0x000fd60000706670 */
[----:B------:R-:W0:Y:S01]  /*77f0*/  @!P1 LDC.64 R14, c[0x0][0x3c8] ;  /* 0x0000f200ff0e9b82 */ /* 0x000e220000000a00 */
[----:B------:R-:W-:Y:S02]  /*7800*/  @!P1 IADD3 R13, P2, P3, R26, R55, R53 ;  /* 0x000000371a0d9210 */ /* 0x000fe40007b5e035 */
[----:B------:R-:W-:Y:S02]  /*7810*/  @!P0 IADD3 R9, P5, R53, R26, RZ ;  /* 0x0000001a35098210 */ /* 0x000fe40007fbe0ff */
[----:B------:R-:W-:Y:S02]  /*7820*/  @!P1 IADD3.X R20, R27, R56, R51, P2, P3 ;  /* 0x000000381b149210 */ /* 0x000fe400017e6433 */
[----:B------:R-:W-:Y:S01]  /*7830*/  @!P1 IADD3 R0, P3, P4, R28, R59, R54 ;  /* 0x0000003b1c009210 */ /* 0x000fe20007c7e036 */
[----:B------:R-:W1:Y:S01]  /*7840*/  @!P1 LDC.64 R30, c[0x0][0x3e0] ;  /* 0x0000f800ff1e9b82 */ /* 0x000e620000000a00 */
[----:B------:R-:W-:Y:S01]  /*7850*/  @!P0 IADD3 R11, P2, R54, R28, RZ ;  /* 0x0000001c360b8210 */ /* 0x000fe20007f5e0ff */
[----:B------:R-:W-:Y:S01]  /*7860*/  @!P0 IMAD.X R10, R51, 0x1, R27, P5 ;  /* 0x00000001330a8824 */ /* 0x000fe200028e061b */
[----:B------:R-:W-:-:S02]  /*7870*/  @!P1 IADD3.X R3, R29, R57, R52, P3, P4 ;  /* 0x000000391d039210 */ /* 0x000fc40001fe8434 */
[----:B------:R-:W-:Y:S02]  /*7880*/  @!P0 IADD3.X R24, R52, R29, RZ, P2, !PT ;  /* 0x0000001d34188210 */ /* 0x000fe400017fe4ff */
[----:B------:R-:W-:Y:S02]  /*7890*/  CS2R R28, SRZ ;  /* 0x00000000001c7805 */ /* 0x000fe4000001ff00 */
[----:B------:R-:W-:-:S04]  /*78a0*/  @!P0 LEA R8, P5, R9, UR4, 0x1 ;  /* 0x0000000409088c11 */ /* 0x000fc8000f8a08ff */
[----:B------:R-:W-:Y:S02]  /*78b0*/  @!P0 LEA.HI.X R9, R9, UR5, R10, 0x1, P5 ;  /* 0x0000000509098c11 */ /* 0x000fe4000a8f0c0a */
[----:B------:R-:W-:Y:S02]  /*78c0*/  @!P0 LEA R10, P2, R11, UR6, 0x1 ;  /* 0x000000060b0a8c11 */ /* 0x000fe4000f8408ff */
[----:B0-----:R-:W-:Y:S01]  /*78d0*/  @!P1 LEA R12, P3, R13, R14, 0x1 ;  /* 0x0000000e0d0c9211 */ /* 0x001fe200078608ff */
[----:B------:R0:W5:Y:S01]  /*78e0*/  @!P0 LDG.E.128 R32, desc[UR40][R8.64] ;  /* 0x0000002808208981 */ /* 0x000162000c1e1d00 */
[----:B------:R-:W-:Y:S02]  /*78f0*/  @!P0 LEA.HI.X R11, R11, UR7, R24, 0x1, P2 ;  /* 0x000000070b0b8c11 */ /* 0x000fe400090f0c18 */
[----:B------:R-:W-:Y:S02]  /*7900*/  @!P1 LEA.HI.X R13, R13, R15, R20, 0x1, P3 ;  /* 0x0000000f0d0d9211 */ /* 0x000fe400018f0c14 */
[----:B-1----:R-:W-:-:S04]  /*7910*/  @!P1 LEA R14, P4, R0, R30, 0x1 ;  /* 0x0000001e000e9211 */ /* 0x002fc800078808ff */
[----:B------:R-:W-:Y:S02]  /*7920*/  @!P1 LEA.HI.X R15, R0, R31, R3, 0x1, P4 ;  /* 0x0000001f000f9211 */ /* 0x000fe400020f0c03 */
[----:B------:R-:W-:Y:S01]  /*7930*/  CS2R R30, SRZ ;  /* 0x00000000001e7805 */ /* 0x000fe2000001ff00 */
[----:B------:R-:W1:Y:S05]  /*7940*/  LDC R0, c[0x0][0x428] ;  /* 0x00010a00ff007b82 */ /* 0x000e6a0000000800 */
[----:B------:R-:W5:Y:S01]  /*7950*/  @!P1 LDG.E.128 R28, desc[UR40][R14.64] ;  /* 0x000000280e1c9981 */ /* 0x000f62000c1e1d00 */
[----:B-1----:R-:W-:-:S13]  /*7960*/  ISETP.NE.AND P2, PT, R0, 0x1, PT ;  /* 0x000000010000780c */ /* 0x002fda0003f45270 */
[----:B0-----:R-:W0:Y:S08]  /*7970*/  @P2 LDC R8, c[0x0][0x42c] ;  /* 0x00010b00ff082b82 */ /* 0x001e300000000800 */
[----:B------:R-:W1:Y:S01]  /*7980*/  @P2 LDC R9, c[0x0][0x430] ;  /* 0x00010c00ff092b82 */ /* 0x000e620000000800 */
[----:B------:R-:W-:-:S04]  /*7990*/  IMAD R0, R201, 0x80, R19 ;  /* 0x00000080c9007824 */ /* 0x000fc800078e0213 */
[----:B------:R-:W-:Y:S01]  /*79a0*/  IMAD R3, R235, 0x40, R0 ;  /* 0x00000040eb037824 */ /* 0x000fe200078e0200 */
[----:B------:R-:W-:Y:S02]  /*79b0*/  CS2R R36, SRZ ;  /* 0x0000000000247805 */ /* 0x000fe4000001ff00 */
[----:B------:R-:W-:Y:S02]  /*79c0*/  CS2R R38, SRZ ;  /* 0x0000000000267805 */ /* 0x000fe4000001ff00 */
[----:B------:R-:W-:Y:S02]  /*79d0*/  CS2R R24, SRZ ;  /* 0x0000000000187805 */ /* 0x000fe4000001ff00 */
[----:B------:R-:W-:Y:S02]  /*79e0*/  CS2R R26, SRZ ;  /* 0x00000000001a7805 */ /* 0x000fe4000001ff00 */
[----:B------:R2:W5:Y:S01]  /*79f0*/  @!P0 LDG.E.128 R36, desc[UR40][R10.64] ;  /* 0x000000280a248981 */ /* 0x000562000c1e1d00 */
[----:B0-----:R-:W-:-:S03]  /*7a00*/  @P2 IMAD.HI.U32 R0, R3, R8, RZ ;  /* 0x0000000803002227 */ /* 0x001fc600078e00ff */
[----:B------:R0:W5:Y:S02]  /*7a10*/  @!P1 LDG.E.128 R24, desc[UR40][R12.64] ;  /* 0x000000280c189981 */ /* 0x000164000c1e1d00 */
[----:B-1----:R-:W-:-:S04]  /*7a20*/  @P2 SHF.R.U32.HI R3, RZ, R9, R0 ;  /* 0x00000009ff032219 */ /* 0x002fc80000011600 */
[----:B------:R-:W-:Y:S01]  /*7a30*/  SHF.R.S32.HI R21, RZ, 0x1f, R3 ;  /* 0x0000001fff157819 */ /* 0x000fe20000011403 */
[----:B------:R-:W-:Y:S01]  /*7a40*/  IMAD.MOV.U32 R8, RZ, RZ, R44 ;  /* 0x000000ffff087224 */ /* 0x000fe200078e002c */
[----:B------:R-:W-:Y:S01]  /*7a50*/  MOV R9, R41 ;  /* 0x0000002900097202 */ /* 0x000fe20000000f00 */
[----:B--2---:R-:W-:Y:S02]  /*7a60*/  IMAD.MOV.U32 R10, RZ, RZ, R42 ;  /* 0x000000ffff0a7224 */ /* 0x004fe400078e002a */
[----:B------:R-:W-:Y:S02]  /*7a70*/  IMAD.MOV.U32 R11, RZ, RZ, R47 ;  /* 0x000000ffff0b7224 */ /* 0x000fe400078e002f */
[C---:B------:R-:W-:Y:S02]  /*7a80*/  IMAD R0, R21.reuse, R6, RZ ;  /* 0x0000000615007224 */ /* 0x040fe400078e02ff */
[----:B0-----:R-:W-:Y:S02]  /*7a90*/  IMAD R12, R21, R4, RZ ;  /* 0x00000004150c7224 */ /* 0x001fe400078e02ff */
        /* <DEDUP_REMOVED lines=13> */
.L_x_4036:
[----:B------:R-:W-:-:S03]  /*7b70*/  UMOV UR4, 0xffffffff ;  /* 0xffffffff00047882 */ /* 0x000fc60000000000 */
[----:B------:R-:W-:Y:S05]  /*7b80*/  BRA.DIV UR4, `(.L_x_3838) ;  /* 0x0000011a04d07947 */ /* 0x000fea000b800000 */
.L_x_4039:
[----:B------:R-:W-:-:S03]  /*7b90*/  UMOV UR4, 0xffffffff ;  /* 0xffffffff00047882 */ /* 0x000fc60000000000 */
[----:B------:R-:W-:Y:S05]  /*7ba0*/  BRA.DIV UR4, `(.L_x_3839) ;  /* 0x0000011a04f07947 */ /* 0x000fea000b800000 */
.L_x_4042:
[----:B------:R-:W-:-:S03]  /*7bb0*/  UMOV UR4, 0xffffffff ;  /* 0xffffffff00047882 */ /* 0x000fc60000000000 */
[----:B------:R-:W-:Y:S05]  /*7bc0*/  BRA.DIV UR4, `(.L_x_3840) ;  /* 0x0000011e04107947 */ /* 0x000fea000b800000 */
.L_x_4045:
[----:B------:R-:W-:-:S03]  /*7bd0*/  UMOV UR4, 0xffffffff ;  /* 0xffffffff00047882 */ /* 0x000fc60000000000 */
[----:B------:R-:W-:Y:S05]  /*7be0*/  BRA.DIV UR4, `(.L_x_3841) ;  /* 0x0000011e04307947 */ /* 0x000fea000b800000 */
.L_x_4048:
[----:B------:R-:W-:Y:S01]  /*7bf0*/  UMOV UR4, 0xffffffff ;  /* 0xffffffff00047882 */ /* 0x000fe20000000000 */
[----:B------:R-:W-:Y:S02]  /*7c00*/  LOP3.LUT R5, R6, 0xfffffffe, RZ, 0xc0, !PT ;  /* 0xfffffffe06057812 */ /* 0x000fe400078ec0ff */
[----:B------:R-:W-:Y:S05]  /*7c10*/  BRA.DIV UR4, `(.L_x_3842) ;  /* 0x0000011e044c7947 */ /* 0x000fea000b800000 */
.L_x_4051:
[----:B------:R-:W-:Y:S01]  /*7c20*/  UMOV UR4, 0xffffffff ;  /* 0xffffffff00047882 */ /* 0x000fe20000000000 */
[----:B------:R-:W-:Y:S02]  /*7c30*/  IMAD.IADD R5, R226, 0x1, -R5 ;  /* 0x00000001e2057824 */ /* 0x000fe400078e0a05 */
[----:B------:R-:W-:Y:S05]  /*7c40*/  BRA.DIV UR4, `(.L_x_3843) ;  /* 0x0000011e04687947 */ /* 0x000fea000b800000 */
.L_x_4054:
[----:B------:R-:W-:Y:S01]  /*7c50*/  UMOV UR4, 0xffffffff ;  /* 0xffffffff00047882 */ /* 0x000fe20000000000 */
[----:B------:R-:W-:Y:S02]  /*7c60*/  SHF.L.U32 R3, R5, 0x1f, RZ ;  /* 0x0000001f05037819 */ /* 0x000fe400000006ff */
[----:B------:R-:W-:Y:S05]  /*7c70*/  BRA.DIV UR4, `(.L_x_3844) ;  /* 0x0000011e04847947 */ /* 0x000fea000b800000 */
.L_x_4057:
[----:B------:R-:W0:Y:S01]  /*7c80*/  SYNCS.PHASECHK.TRANS64.TRYWAIT P2, [R18+URZ+0x22800], R3 ;  /* 0x02280003120075a7 */ /* 0x000e22000804017f */
[----:B-----5:R-:W-:Y:S01]  /*7c90*/  IMAD.MOV.U32 R4, RZ, RZ, R33 ;  /* 0x000000ffff047224 */ /* 0x020fe200078e0021 */
[----:B------:R-:W-:Y:S01]  /*7ca0*/  MOV R5, R34 ;  /* 0x0000002200057202 */ /* 0x000fe20000000f00 */
[----:B------:R-:W-:Y:S01]  /*7cb0*/  IMAD.MOV.U32 R0, RZ, RZ, R32 ;  /* 0x000000ffff007224 */ /* 0x000fe200078e0020 */
[----:B------:R-:W-:Y:S01]  /*7cc0*/  BSSY B1, `(.L_x_3845) ;  /* 0x0000018000017945 */ /* 0x000fe20003800000 */
        /* <DEDUP_REMOVED lines=11> */
[----:B------:R-:W-:-:S02]  /*7d80*/  MOV R0, R38 ;  /* 0x0000002600007202 */ /* 0x000fc40000000f00 */
        /* <DEDUP_REMOVED lines=9> */
[----:B------:R-:W-:Y:S01]  /*7e20*/  IADD3 R0, R16, R43, RZ ;  /* 0x0000002b10007210 */ /* 0x000fe20007ffe0ff */
[----:B0-----:R-:W-:Y:S06]  /*7e30*/  @!P2 BRA `(.L_x_3846) ;  /* 0x0000011c003ca947 */ /* 0x001fec0003800000 */
.L_x_4058:
[----:B------:R-:W-:Y:S05]  /*7e40*/  BSYNC B1 ;  /* 0x0000000000017941 */ /* 0x000fea0003800000 */
.L_x_3845:
[----:B------:R-:W-:Y:S01]  /*7e50*/  BSSY B1, `(.L_x_3847) ;  /* 0x0000063000017945 */ /* 0x000fe20003800000 */
[----:B------:R-:W-:Y:S01]  /*7e60*/  IMAD.MOV.U32 R56, RZ, RZ, R30 ;  /* 0x000000ffff387224 */ /* 0x000fe200078e001e */
[----:B0-----:R-:W-:Y:S01]  /*7e70*/  LOP3.LUT R3, R0, 0x38, RZ, 0xc0, !PT ;  /* 0x0000003800037812 */ /* 0x001fe200078ec0ff */
[----:B------:R-:W-:Y:S01]  /*7e80*/  IMAD.MOV.U32 R57, RZ, RZ, R31 ;  /* 0x000000ffff397224 */ /* 0x000fe200078e001f */
[----:B------:R-:W-:Y:S06]  /*7e90*/  @P0 BRA `(.L_x_3848) ;  /* 0x0000000400780947 */ /* 0x000fec0003800000 */
[----:B------:R-:W-:Y:S01]  /*7ea0*/  IMAD.SHL.U32 R0, R233, 0x40, RZ ;  /* 0x00000040e9007824 */ /* 0x000fe200078e00ff */
[--C-:B------:R-:W-:Y:S02]  /*7eb0*/  SHF.R.U64 R49, R32, 0x10, R33.reuse ;  /* 0x0000001020317819 */ /* 0x100fe40000001221 */
[----:B------:R-:W-:Y:S01]  /*7ec0*/  SHF.R.U32.HI R42, RZ, 0x10, R33 ;  /* 0x00000010ff2a7819 */ /* 0x000fe20000011621 */
[--C-:B------:R-:W-:Y:S01]  /*7ed0*/  HADD2.F32 R33, -RZ, R15.reuse.H1_H1 ;  /* 0x3000000fff217230 */ /* 0x100fe20000004100 */
[----:B------:R-:W-:Y:S02]  /*7ee0*/  LOP3.LUT R4, R0, 0x1c0, RZ, 0xc0, !PT ;  /* 0x000001c000047812 */ /* 0x000fe400078ec0ff */
[----:B------:R-:W-:Y:S01]  /*7ef0*/  SHF.R.U64 R48, R34, 0x10, R35 ;  /* 0x0000001022307819 */ /* 0x000fe20000001223 */
[----:B------:R-:W-:Y:S01]  /*7f00*/  HADD2.F32 R34, -RZ, R15.H0_H0 ;  /* 0x2000000fff227230 */ /* 0x000fe20000004100 */
[----:B------:R-:W-:Y:S02]  /*7f10*/  LOP3.LUT R0, R4, 0x38, R16, 0xf8, !PT ;  /* 0x0000003804007812 */ /* 0x000fe400078ef810 */
[----:B------:R-:W-:-:S02]  /*7f20*/  SHF.R.U32.HI R7, RZ, 0x3, R4 ;  /* 0x00000003ff077819 */ /* 0x000fc40000011604 */
[--C-:B------:R-:W-:Y:S02]  /*7f30*/  SHF.R.U64 R46, R36, 0x10, R37.reuse ;  /* 0x00000010242e7819 */ /* 0x100fe40000001225 */
[----:B------:R-:W-:Y:S02]  /*7f40*/  LOP3.LUT R0, R0, R7, RZ, 0x3c, !PT ;  /* 0x0000000700007212 */ /* 0x000fe400078e3cff */
[----:B------:R-:W-:Y:S02]  /*7f50*/  SHF.R.U32.HI R36, RZ, 0x10, R37 ;  /* 0x00000010ff247819 */ /* 0x000fe40000011625 */
[----:B------:R-:W-:Y:S02]  /*7f60*/  LEA R5, R209, R0, 0x9 ;  /* 0x00000000d1057211 */ /* 0x000fe400078e48ff */
[----:B------:R-:W-:Y:S02]  /*7f70*/  LOP3.LUT R0, R7, R3, R4, 0x1e, !PT ;  /* 0x0000000307007212 */ /* 0x000fe400078e1e04 */
[--C-:B------:R-:W-:Y:S01]  /*7f80*/  SHF.R.U64 R45, R38, 0x10, R39.reuse ;  /* 0x00000010262d7819 */ /* 0x100fe20000001227 */
[----:B------:R-:W-:Y:S01]  /*7f90*/  IMAD R43, R5, 0x2, R18 ;  /* 0x00000002052b7824 */ /* 0x000fe200078e0212 */
[----:B------:R-:W-:Y:S01]  /*7fa0*/  SHF.R.U32.HI R41, RZ, 0x10, R39 ;  /* 0x00000010ff297819 */ /* 0x000fe20000011627 */
[----:B------:R-:W-:Y:S01]  /*7fb0*/  IMAD R5, R209, 0x200, R0 ;  /* 0x00000200d1057824 */ /* 0x000fe200078e0200 */
[----:B------:R-:W-:Y:S01]  /*7fc0*/  SHF.R.U32.HI R47, RZ, 0x10, R35 ;  /* 0x00000010ff2f7819 */ /* 0x000fe20000011623 */
[----:B------:R-:W-:Y:S01]  /*7fd0*/  HADD2.F32 R35, -RZ, R36.H0_H0 ;  /* 0x20000024ff237230 */ /* 0x000fe20000004100 */
[----:B------:R-:W0:Y:S01]  /*7fe0*/  LDS.128 R8, [R43+0x18400] ;  /* 0x018400002b087984 */ /* 0x000e220000000c00 */
[----:B------:R-:W-:-:S02]  /*7ff0*/  IMAD R44, R5, 0x2, R18 ;  /* 0x00000002052c7824 */ /* 0x000fc400078e0212 */
[----:B------:R-:W-:-:S03]  /*8000*/  HADD2.F32 R36, -RZ, R51.H0_H0 ;  /* 0x20000033ff247230 */ /* 0x000fc60000004100 */
[----:B------:R-:W1:Y:S01]  /*8010*/  LDS.128 R4, [R44+0x18400] ;  /* 0x018400002c047984 */ /* 0x000e620000000c00 */
[--C-:B0-----:R-:W-:Y:S02]  /*8020*/  HADD2.F32 R12, -RZ, R9.reuse.H0_H0 ;  /* 0x20000009ff0c7230 */ /* 0x101fe40000004100 */
[----:B------:R-:W-:Y:S02]  /*8030*/  HADD2.F32 R9, -RZ, R9.H1_H1 ;  /* 0x30000009ff097230 */ /* 0x000fe40000004100 */
[----:B------:R-:W-:Y:S02]  /*8040*/  HADD2.F32 R13, -RZ, R11.H0_H0 ;  /* 0x2000000bff0d7230 */ /* 0x000fe40000004100 */
[--C-:B-1----:R-:W-:Y:S02]  /*8050*/  HADD2.F32 R15, -RZ, R5.reuse.H0_H0 ;  /* 0x20000005ff0f7230 */ /* 0x102fe40000004100 */
        /* <DEDUP_REMOVED lines=66> */
.L_x_3848:
[----:B------:R-:W-:Y:S05]  /*8480*/  BSYNC B1 ;  /* 0x0000000000017941 */ /* 0x000fea0003800000 */
.L_x_3847:
[----:B------:R-:W-:Y:S01]  /*8490*/  PRMT R39, R56, 0x5410, R57 ;  /* 0x0000541038277816 */ /* 0x000fe20000000039 */
[----:B------:R-:W-:Y:S06]  /*84a0*/  @P1 BRA `(.L_x_3834) ;  /* 0x0000000400601947 */ /* 0x000fec0003800000 */
[--C-:B------:R-:W-:Y:S01]  /*84b0*/  SHF.R.U32.HI R0, RZ, 0x3, R208.reuse ;  /* 0x00000003ff007819 */ /* 0x100fe200000116d0 */
[----:B0-----:R-:W0:Y:S01]  /*84c0*/  LDS.128 R8, [R237+0x18400] ;  /* 0x01840000ed087984 */ /* 0x001e220000000c00 */
[----:B------:R-:W-:Y:S02]  /*84d0*/  SHF.R.U64 R36, R28, 0x10, R29 ;  /* 0x000000101c247819 */ /* 0x000fe4000000121d */
[----:B------:R-:W-:Y:S02]  /*84e0*/  LOP3.LUT R3, R0, R3, R208, 0x1e, !PT ;  /* 0x0000000300037212 */ /* 0x000fe400078e1ed0 */
[----:B------:R-:W-:Y:S01]  /*84f0*/  SHF.R.U64 R37, R26, 0x10, R27 ;  /* 0x000000101a257819 */ /* 0x000fe2000000121b */
[----:B------:R-:W-:Y:S01]  /*8500*/  HADD2.F32 R26, -RZ, R53.H1_H1 ;  /* 0x30000035ff1a7230 */ /* 0x000fe20000004100 */
[----:B------:R-:W-:Y:S02]  /*8510*/  IADD3 R3, R210, R3, RZ ;  /* 0x00000003d2037210 */ /* 0x000fe40007ffe0ff */
[----:B------:R-:W-:-:S02]  /*8520*/  SHF.R.U32.HI R28, RZ, 0x10, R29 ;  /* 0x00000010ff1c7819 */ /* 0x000fc4000001161d */
[--C-:B------:R-:W-:Y:S01]  /*8530*/  SHF.R.U64 R38, R24, 0x10, R25.reuse ;  /* 0x0000001018267819 */ /* 0x100fe20000001219 */
[----:B------:R-:W-:Y:S01]  /*8540*/  IMAD R3, R3, 0x2, R18 ;  /* 0x0000000203037824 */ /* 0x000fe200078e0212 */
[----:B------:R-:W-:Y:S01]  /*8550*/  SHF.R.U32.HI R32, RZ, 0x10, R25 ;  /* 0x00000010ff207819 */ /* 0x000fe20000011619 */
[----:B------:R-:W-:Y:S01]  /*8560*/  HADD2.F32 R25, -RZ, R54.H1_H1 ;  /* 0x30000036ff197230 */ /* 0x000fe20000004100 */
[----:B------:R-:W-:Y:S01]  /*8570*/  SHF.R.U32.HI R34, RZ, 0x10, R27 ;  /* 0x00000010ff227819 */ /* 0x000fe2000001161b */
[----:B------:R-:W-:Y:S01]  /*8580*/  HADD2.F32 R27, -RZ, R28.H0_H0 ;  /* 0x2000001cff1b7230 */ /* 0x000fe20000004100 */
[----:B------:R-:W1:Y:S01]  /*8590*/  LDS.128 R4, [R3+0x18400] ;  /* 0x0184000003047984 */ /* 0x000e620000000c00 */
[--C-:B------:R-:W-:Y:S02]  /*85a0*/  SHF.R.U64 R35, R30, 0x10, R31.reuse ;  /* 0x000000101e237819 */ /* 0x100fe4000000121f */
[----:B------:R-:W-:Y:S01]  /*85b0*/  SHF.R.U32.HI R33, RZ, 0x10, R31 ;  /* 0x00000010ff217819 */ /* 0x000fe2000001161f */
[----:B0-----:R-:W-:-:S02]  /*85c0*/  HADD2.F32 R12, -RZ, R9.H0_H0 ;  /* 0x20000009ff0c7230 */ /* 0x001fc40000004100 */
[----:B------:R-:W-:Y:S02]  /*85d0*/  HADD2.F32 R9, -RZ, R9.H1_H1 ;  /* 0x30000009ff097230 */ /* 0x000fe40000004100 */
[----:B------:R-:W-:Y:S02]  /*85e0*/  HADD2.F32 R0, -RZ, R8.H0_H0 ;  /* 0x20000008ff007230 */ /* 0x000fe40000004100 */
[----:B------:R-:W-:Y:S02]  /*85f0*/  HADD2.F32 R13, -RZ, R10.H0_H0 ;  /* 0x2000000aff0d7230 */ /* 0x000fe40000004100 */
[--C-:B------:R-:W-:Y:S02]  /*8600*/  HADD2.F32 R14, -RZ, R11.reuse.H0_H0 ;  /* 0x2000000bff0e7230 */ /* 0x100fe40000004100 */
[----:B------:R-:W-:Y:S02]  /*8610*/  HADD2.F32 R11, -RZ, R11.H1_H1 ;  /* 0x3000000bff0b7230 */ /* 0x000fe40000004100 */
[----:B------:R-:W-:-:S02]  /*8620*/  HADD2.F32 R8, -RZ, R8.H1_H1 ;  /* 0x30000008ff087230 */ /* 0x000fc40000004100 */
[----:B------:R-:W-:Y:S02]  /*8630*/  HADD2.F32 R10, -RZ, R10.H1_H1 ;  /* 0x3000000aff0a7230 */ /* 0x000fe40000004100 */
[--C-:B-1----:R-:W-:Y:S02]  /*8640*/  HADD2.F32 R15, -RZ, R5.reuse.H0_H0 ;  /* 0x20000005ff0f7230 */ /* 0x102fe40000004100 */
[----:B------:R-:W-:Y:S02]  /*8650*/  HADD2.F32 R20, -RZ, R5.H1_H1 ;  /* 0x30000005ff147230 */ /* 0x000fe40000004100 */
[----:B------:R-:W-:Y:S02]  /*8660*/  HADD2.F32 R5, -RZ, R4.H0_H0 ;  /* 0x20000004ff057230 */ /* 0x000fe40000004100 */
[C---:B------:R-:W-:Y:S01]  /*8670*/  FMUL.FTZ R29, R15.reuse, R26 ;  /* 0x0000001a0f1d7220 */ /* 0x040fe20000410000 */
[----:B------:R-:W-:Y:S01]  /*8680*/  FMUL.FTZ R31, R15, R25 ;  /* 0x000000190f1f7220 */ /* 0x000fe20000410000 */
[----:B------:R-:W-:-:S02]  /*8690*/  HADD2.F32 R15, -RZ, R32.H0_H0 ;  /* 0x20000020ff0f7230 */ /* 0x000fc40000004100 */
[----:B------:R-:W-:Y:S01]  /*86a0*/  FMUL.FTZ R28, R20, R27 ;  /* 0x0000001b141c7220 */ /* 0x000fe20000410000 */
[C---:B------:R-:W-:Y:S01]  /*86b0*/  FFMA.FTZ R29, R12.reuse, R25, -R29 ;  /* 0x000000190c1d7223 */ /* 0x040fe2000001081d */
[----:B------:R-:W-:Y:S02]  /*86c0*/  HADD2.F32 R25, -RZ, R53.H0_H0 ;  /* 0x20000035ff197230 */ /* 0x000fe40000004100 */
[----:B------:R-:W-:Y:S01]  /*86d0*/  FFMA.FTZ R31, R12, R26, R31 ;  /* 0x0000001a0c1f7223 */ /* 0x000fe2000001001f */
[----:B------:R-:W-:Y:S02]  /*86e0*/  HADD2.F32 R12, -RZ, R54.H0_H0 ;  /* 0x20000036ff0c7230 */ /* 0x000fe40000004100 */
[-C--:B------:R-:W-:Y:S01]  /*86f0*/  FMUL.FTZ R30, R20, R15.reuse ;  /* 0x0000000f141e7220 */ /* 0x080fe20000410000 */
[----:B------:R-:W-:Y:S01]  /*8700*/  FFMA.FTZ R28, R9, R15, -R28 ;  /* 0x0000000f091c7223 */ /* 0x000fe2000001081c */
[----:B------:R-:W-:Y:S01]  /*8710*/  FMUL.FTZ R15, R5, R25 ;  /* 0x00000019050f7220 */ /* 0x000fe20000410000 */
[----:B------:R-:W-:-:S02]  /*8720*/  HADD2.F32 R21, -RZ, R6.H0_H0 ;  /* 0x20000006ff157230 */ /* 0x000fc40000004100 */
[-C--:B------:R-:W-:Y:S01]  /*8730*/  FMUL.FTZ R26, R5, R12.reuse ;  /* 0x0000000c051a7220 */ /* 0x080fe20000410000 */
[----:B------:R-:W-:Y:S02]  /*8740*/  HADD2.F32 R20, -RZ, R39.H0_H0 ;  /* 0x20000027ff147230 */ /* 0x000fe40000004100 */
[C---:B------:R-:W-:Y:S01]  /*8750*/  FFMA.FTZ R15, R0.reuse, R12, -R15 ;  /* 0x0000000c000f7223 */ /* 0x040fe2000001080f */
[----:B------:R-:W-:Y:S01]  /*8760*/  FFMA.FTZ R30, R9, R27, R30 ;  /* 0x0000001b091e7223 */ /* 0x000fe2000001001e */
[----:B------:R-:W-:Y:S02]  /*8770*/  HADD2.F32 R12, -RZ, R55.H0_H0 ;  /* 0x20000037ff0c7230 */ /* 0x000fe40000004100 */
[----:B------:R-:W-:Y:S01]  /*8780*/  FFMA.FTZ R26, R0, R25, R26 ;  /* 0x00000019001a7223 */ /* 0x000fe2000001001a */
[----:B------:R-:W-:Y:S02]  /*8790*/  HADD2.F32 R24, -RZ, R7.H0_H0 ;  /* 0x20000007ff187230 */ /* 0x000fe40000004100 */
[----:B------:R-:W-:Y:S01]  /*87a0*/  FMUL.FTZ R0, R21, R20 ;  /* 0x0000001415007220 */ /* 0x000fe20000410000 */
[----:B------:R-:W-:-:S02]  /*87b0*/  HADD2.F32 R9, -RZ, R39.H1_H1 ;  /* 0x30000027ff097230 */ /* 0x000fc40000004100 */
[-C--:B------:R-:W-:Y:S01]  /*87c0*/  FMUL.FTZ R32, R21, R12.reuse ;  /* 0x0000000c15207220 */ /* 0x080fe20000410000 */
[----:B------:R-:W-:Y:S02]  /*87d0*/  HADD2.F32 R5, -RZ, R55.H1_H1 ;  /* 0x30000037ff057230 */ /* 0x000fe40000004100 */
[----:B------:R-:W-:Y:S01]  /*87e0*/  FFMA.FTZ R21, R13, R12, -R0 ;  /* 0x0000000c0d157223 */ /* 0x000fe20000010800 */
[----:B------:R-:W-:Y:S02]  /*87f0*/  HADD2.F32 R7, -RZ, R7.H1_H1 ;  /* 0x30000007ff077230 */ /* 0x000fe40000004100 */
[C---:B------:R-:W-:Y:S01]  /*8800*/  FMUL.FTZ R25, R24.reuse, R9 ;  /* 0x0000000918197220 */ /* 0x040fe20000410000 */
[----:B------:R-:W-:Y:S02]  /*8810*/  HADD2.F32 R12, -RZ, R33.H0_H0 ;  /* 0x20000021ff0c7230 */ /* 0x000fe40000004100 */
[----:B------:R-:W-:Y:S01]  /*8820*/  FMUL.FTZ R24, R24, R5 ;  /* 0x0000000518187220 */ /* 0x000fe20000410000 */
[----:B------:R-:W-:-:S02]  /*8830*/  HADD2.F32 R0, -RZ, R34.H0_H0 ;  /* 0x20000022ff007230 */ /* 0x000fc40000004100 */
[----:B------:R-:W-:Y:S01]  /*8840*/  FFMA.FTZ R32, R13, R20, R32 ;  /* 0x000000140d207223 */ /* 0x000fe20000010020 */
[C---:B------:R-:W-:Y:S01]  /*8850*/  FFMA.FTZ R20, R14.reuse, R5, -R25 ;  /* 0x000000050e147223 */ /* 0x040fe20000010819 */
[----:B------:R-:W-:Y:S01]  /*8860*/  FFMA.FTZ R24, R14, R9, R24 ;  /* 0x000000090e187223 */ /* 0x000fe20000010018 */
[----:B------:R-:W-:Y:S02]  /*8870*/  HADD2.F32 R4, -RZ, R4.H1_H1 ;  /* 0x30000004ff047230 */ /* 0x000fe40000004100 */
[C---:B------:R-:W-:Y:S01]  /*8880*/  FMUL.FTZ R34, R7.reuse, R12 ;  /* 0x0000000c07227220 */ /* 0x040fe20000410000 */
[-C--:B------:R-:W-:Y:S01]  /*8890*/  FMUL.FTZ R14, R7, R0.reuse ;  /* 0x00000000070e7220 */ /* 0x080fe20000410000 */
[----:B------:R-:W-:Y:S02]  /*88a0*/  HADD2.F32 R9, -RZ, R36.H0_H0 ;  /* 0x20000024ff097230 */ /* 0x000fe40000004100 */
[----:B------:R-:W-:Y:S02]  /*88b0*/  HADD2.F32 R5, -RZ, R38.H0_H0 ;  /* 0x20000026ff057230 */ /* 0x000fe40000004100 */
[----:B------:R-:W-:Y:S01]  /*88c0*/  FFMA.FTZ R27, R11, R0, -R34 ;  /* 0x000000000b1b7223 */ /* 0x000fe20000010822 */
[----:B------:R-:W-:-:S02]  /*88d0*/  HADD2.F32 R6, -RZ, R6.H1_H1 ;  /* 0x30000006ff067230 */ /* 0x000fc40000004100 */
[----:B------:R-:W-:Y:S01]  /*88e0*/  FFMA.FTZ R33, R11, R12, R14 ;  /* 0x0000000c0b217223 */ /* 0x000fe2000001000e */
[----:B------:R-:W-:Y:S02]  /*88f0*/  HADD2.F32 R13, -RZ, R35.H0_H0 ;  /* 0x20000023ff0d7230 */ /* 0x000fe40000004100 */
[C---:B------:R-:W-:Y:S01]  /*8900*/  FMUL.FTZ R11, R4.reuse, R9 ;  /* 0x00000009040b7220 */ /* 0x040fe20000410000 */
[----:B------:R-:W-:Y:S02]  /*8910*/  HADD2.F32 R7, -RZ, R37.H0_H0 ;  /* 0x20000025ff077230 */ /* 0x000fe40000004100 */
[----:B------:R-:W-:Y:S01]  /*8920*/  FMUL.FTZ R4, R4, R5 ;  /* 0x0000000504047220 */ /* 0x000fe20000410000 */
[----:B------:R-:W-:Y:S01]  /*8930*/  F2FP.F16.F32.PACK_AB R39, R33, R24 ;  /* 0x000000182127723e */ /* 0x000fe200000000ff */
[----:B------:R-:W-:Y:S01]  /*8940*/  FMUL.FTZ R25, R6, R13 ;  /* 0x0000000d06197220 */ /* 0x000fe20000410000 */
[----:B------:R-:W-:Y:S01]  /*8950*/  FFMA.FTZ R0, R8, R5, -R11 ;  /* 0x0000000508007223 */ /* 0x000fe2000001080b */
[----:B------:R-:W-:Y:S01]  /*8960*/  FMUL.FTZ R6, R6, R7 ;  /* 0x0000000706067220 */ /* 0x000fe20000410000 */
[----:B------:R-:W-:Y:S01]  /*8970*/  FFMA.FTZ R9, R8, R9, R4 ;  /* 0x0000000908097223 */ /* 0x000fe20000010004 */
[C---:B------:R-:W-:Y:S01]  /*8980*/  FFMA.FTZ R4, R10.reuse, R7, -R25 ;  /* 0x000000070a047223 */ /* 0x040fe20000010819 */
[----:B------:R-:W-:Y:S01]  /*8990*/  F2FP.F16.F32.PACK_AB R27, R27, R20 ;  /* 0x000000141b1b723e */ /* 0x000fe200000000ff */
[----:B------:R-:W-:Y:S01]  /*89a0*/  FFMA.FTZ R13, R10, R13, R6 ;  /* 0x0000000d0a0d7223 */ /* 0x000fe20000010006 */
[----:B------:R-:W-:-:S02]  /*89b0*/  F2FP.F16.F32.PACK_AB R25, R28, R29 ;  /* 0x0000001d1c19723e */ /* 0x000fc400000000ff */
[----:B------:R-:W-:Y:S02]  /*89c0*/  F2FP.F16.F32.PACK_AB R36, R9, R26 ;  /* 0x0000001a0924723e */ /* 0x000fe400000000ff */
[----:B------:R-:W-:Y:S02]  /*89d0*/  F2FP.F16.F32.PACK_AB R24, R0, R15 ;  /* 0x0000000f0018723e */ /* 0x000fe400000000ff */
[----:B------:R-:W-:Y:S02]  /*89e0*/  F2FP.F16.F32.PACK_AB R26, R4, R21 ;  /* 0x00000015041a723e */ /* 0x000fe400000000ff */
[----:B------:R-:W-:Y:S02]  /*89f0*/  F2FP.F16.F32.PACK_AB R37, R30, R31 ;  /* 0x0000001f1e25723e */ /* 0x000fe400000000ff */
[----:B------:R-:W-:Y:S01]  /*8a00*/  F2FP.F16.F32.PACK_AB R38, R13, R32 ;  /* 0x000000200d26723e */ /* 0x000fe200000000ff */
[----:B------:R4:W-:Y:S04]  /*8a10*/  STS.128 [R237+0x18400], R24 ;  /* 0x01840018ed007388 */ /* 0x0009e80000000c00 */
[----:B------:R4:W-:Y:S02]  /*8a20*/  STS.128 [R3+0x18400], R36 ;  /* 0x0184002403007388 */ /* 0x0009e40000000c00 */
.L_x_3834:
[----:B------:R-:W-:Y:S05]  /*8a30*/  BSYNC B0 ;  /* 0x0000000000007941 */ /* 0x000fea0003800000 */
.L_x_3814:
        /* <DEDUP_REMOVED lines=8> */
.L_x_3811:
[----:B--23--:R-:W0:Y:S01]  /*8ac0*/  S2R R0, SR_TID.X ;  /* 0x0000000000007919 */ /* 0x00ce220000002100 */
[----:B------:R-:W-:Y:S05]  /*8ad0*/  WARPSYNC.ALL ;  /* 0x0000000000007948 */ /* 0x000fea0003800000 */
[----:B01--4-:R-:W-:Y:S01]  /*8ae0*/  SHF.R.U32.HI R3, RZ, 0x7, R0 ;  /* 0x00000007ff037819 */ /* 0x013fe20000011600 */
[----:B------:R-:W-:-:S04]  /*8af0*/  IMAD.U32 R0, RZ, RZ, UR44 ;  /* 0x0000002cff007e24 */ /* 0x000fc8000f8e00ff */
[----:B------:R-:W-:-:S05]  /*8b00*/  VIADD R20, R3, 0x8 ;  /* 0x0000000803147836 */ /* 0x000fca0000000000 */
[----:B------:R0:W-:Y:S01]  /*8b10*/  BAR.SYNC.DEFER_BLOCKING R20, 0x100 ;  /* 0x000400140000751d */ /* 0x0001e20000010000 */
[----:B------:R-:W-:-:S13]  /*8b20*/  ISETP.NE.AND P0, PT, R0, 0x3, PT ;  /* 0x000000030000780c */ /* 0x000fda0003f05270 */
[----:B0-----:R-:W-:Y:S05]  /*8b30*/  @!P0 BRA `(.L_x_3849) ;  /* 0x0000000000048947 */ /* 0x001fea0003800000 */
[----:B------:R-:W-:Y:S01]  /*8b40*/  BPT.TRAP 0x1 ;  /* 0x000000040000795c */ /* 0x000fe20000300000 */
.L_x_3849:
[----:B------:R-:W-:Y:S02]  /*8b50*/  LEA R13, R22, R18, 0x3 ;  /* 0x00000012160d7211 */ /* 0x000fe400078e18ff */
[----:B------:R-:W-:-:S04]  /*8b60*/  SHF.L.U32 R14, R23, 0x1f, RZ ;  /* 0x0000001f170e7819 */ /* 0x000fc800000006ff */
[----:B------:R0:W1:Y:S01]  /*8b70*/  SYNCS.PHASECHK.TRANS64.TRYWAIT P1, [R13+URZ+0x22830], R14 ;  /* 0x0228300e0d0075a7 */ /* 0x000062000802017f */
[----:B------:R-:W-:Y:S05]  /*8b80*/  @!P0 BRA `(.L_x_3850) ;  /* 0x0000000000048947 */ /* 0x000fea0003800000 */
[----:B------:R-:W-:Y:S01]  /*8b90*/  BPT.TRAP 0x1 ;  /* 0x000000040000795c */ /* 0x000fe20000300000 */
.L_x_3850:
[----:B------:R-:W-:Y:S01]  /*8ba0*/  VIADD R0, R18, 0x1c400 ;  /* 0x0001c40012007836 */ /* 0x000fe20000000000 */
[----:B------:R-:W-:Y:S01]  /*8bb0*/  LOP3.LUT R4, R40, 0x10000, RZ, 0xfc, !PT ;  /* 0x0001000028047812 */ /* 0x000fe200078efcff */
[----:B------:R-:W-:-:S03]  /*8bc0*/  IMAD.MOV.U32 R5, RZ, RZ, 0x40000040 ;  /* 0x40000040ff057424 */ /* 0x000fc600078e00ff */
[----:B------:R-:W-:-:S04]  /*8bd0*/  SHF.R.U32.HI R0, RZ, 0x4, R0 ;  /* 0x00000004ff007819 */ /* 0x000fc80000011600 */
[----:B------:R-:W-:-:S04]  /*8be0*/  LOP3.LUT R0, R0, 0x3fff, RZ, 0xc0, !PT ;  /* 0x00003fff00007812 */ /* 0x000fc800078ec0ff */
[----:B------:R-:W-:Y:S01]  /*8bf0*/  LOP3.LUT R12, R0, 0x10000, RZ, 0xfc, !PT ;  /* 0x00010000000c7812 */ /* 0x000fe200078efcff */
[----:B-1----:R-:W-:Y:S06]  /*8c00*/  @P1 BRA `(.L_x_3851) ;  /* 0x0000000000081947 */ /* 0x002fec0003800000 */
[----:B------:R-:W1:Y:S02]  /*8c10*/  SYNCS.PHASECHK.TRANS64.TRYWAIT P1, [R13+URZ+0x22830], R14 ;  /* 0x0228300e0d0075a7 */ /* 0x000e64000802017f */
[----:B-1----:R-:W-:Y:S05]  /*8c20*/  @!P1 BRA `(.L_x_3852) ;  /* 0x0000010c00d49947 */ /* 0x002fea0003800000 */
.L_x_3851:
        /* <DEDUP_REMOVED lines=15> */
[----:B------:R-:W2:Y:S07]  /*8d20*/  S2R R77, SR_TID.X ;  /* 0x00000000004d7919 */ /* 0x000eae0000002100 */
        /* <DEDUP_REMOVED lines=8> */
[----:B--2---:R-:W-:Y:S01]  /*8db0*/  LOP3.LUT R77, R77, 0x7f, RZ, 0xc0, !PT ;  /* 0x0000007f4d4d7812 */ /* 0x004fe200078ec0ff */
        /* <DEDUP_REMOVED lines=19> */
[----:B------:R-:W-:Y:S02]  /*8ef0*/  ULDC UR4, c[0x0][0x9d8] ;  /* 0x0002760000047ab9 */ /* 0x000fe40000000800 */
[----:B------:R-:W-:Y:S02]  /*8f00*/  WARPGROUP.DEPBAR.LE gsb0, 0x0 ;  /* 0x00008000000079c5 */ /* 0x000fe40000010000 */
[----:B------:R-:W-:Y:S01]  /*8f10*/  FMUL.FTZ R73, R28, UR4 ;  /* 0x000000041c497c20 */ /* 0x000fe20008410000 */
[----:B------:R-:W-:Y:S01]  /*8f20*/  FMUL.FTZ R28, R33, UR4 ;  /* 0x00000004211c7c20 */ /* 0x000fe20008410000 */
[----:B------:R-:W-:Y:S02]  /*8f30*/  IMAD R33, R176, -0x60, R203 ;  /* 0xffffffa0b0217824 */ /* 0x000fe400078e02cb */
[----:B------:R-:W-:Y:S01]  /*8f40*/  FMUL.FTZ R21, R24, UR4 ;  /* 0x0000000418157c20 */ /* 0x000fe20008410000 */
[----:B------:R-:W-:Y:S01]  /*8f50*/  FMUL.FTZ R24, R36, UR4 ;  /* 0x0000000424187c20 */ /* 0x000fe20008410000 */
[----:B------:R-:W-:Y:S01]  /*8f60*/  FMUL.FTZ R26, R26, UR4 ;  /* 0x000000041a1a7c20 */ /* 0x000fe20008410000 */
[----:B------:R-:W-:Y:S01]  /*8f70*/  FMUL.FTZ R27, R27, UR4 ;  /* 0x000000041b1b7c20 */ /* 0x000fe20008410000 */
[----:B------:R-:W-:Y:S01]  /*8f80*/  IADD3 R36, -R200, 0x61, R33 ;  /* 0x00000061c8247810 */ /* 0x000fe20007ffe121 */
[----:B------:R-:W-:Y:S01]  /*8f90*/  FMUL.FTZ R3, R40, UR4 ;  /* 0x0000000428037c20 */ /* 0x000fe20008410000 */
[----:B------:R-:W-:Y:S01]  /*8fa0*/  FMUL.FTZ R30, R30, UR4 ;  /* 0x000000041e1e7c20 */ /* 0x000fe20008410000 */
[----:B------:R-:W-:Y:S01]  /*8fb0*/  FMUL.FTZ R15, R37, UR4 ;  /* 0x00000004250f7c20 */ /* 0x000fe20008410000 */
[----:B------:R-:W-:Y:S01]  /*8fc0*/  IADD3 R40, R33, 0x60, RZ ;  /* 0x0000006021287810 */ /* 0x000fe20007ffe0ff */
[----:B------:R-:W2:Y:S01]  /*8fd0*/  MUFU.TANH R26, R26 ;  /* 0x0000001a001a7308 */ /* 0x000ea20000002400 */
[----:B------:R-:W-:-:S02]  /*8fe0*/  IMAD R74, R211, -0x2, R36 ;  /* 0xfffffffed34a7824 */ /* 0x000fc400078e0224 */
[----:B------:R-:W-:Y:S01]  /*8ff0*/  FMUL.FTZ R31, R31, UR4 ;  /* 0x000000041f1f7c20 */ /* 0x000fe20008410000 */
[----:B------:R-:W-:Y:S02]  /*9000*/  IMAD R37, R201, 0x80, R212 ;  /* 0x00000080c9257824 */ /* 0x000fe400078e02d4 */
[----:B------:R-:W-:Y:S01]  /*9010*/  FMUL.FTZ R34, R34, UR4 ;  /* 0x0000000422227c20 */ /* 0x000fe20008410000 */
[----:B------:R-:W-:Y:S02]  /*9020*/  IMAD R33, R211, -0x2, R40 ;  /* 0xfffffffed3217824 */ /* 0x000fe400078e0228 */
[----:B------:R-:W-:Y:S01]  /*9030*/  FMUL.FTZ R0, R41, UR4 ;  /* 0x0000000429007c20 */ /* 0x000fe20008410000 */
[----:B------:R-:W-:Y:S01]  /*9040*/  FMUL.FTZ R35, R35, UR4 ;  /* 0x0000000423237c20 */ /* 0x000fe20008410000 */
[----:B------:R-:W3:Y:S01]  /*9050*/  MUFU.TANH R27, R27 ;  /* 0x0000001b001b7308 */ /* 0x000ee20000002400 */
[----:B------:R-:W-:Y:S01]  /*9060*/  IADD3 R40, R74, 0x8, R37 ;  /* 0x000000084a287810 */ /* 0x000fe20007ffe025 */
[----:B------:R-:W-:Y:S01]  /*9070*/  FMUL.FTZ R38, R38, UR4 ;  /* 0x0000000426267c20 */ /* 0x000fe20008410000 */
[----:B------:R-:W-:Y:S01]  /*9080*/  FMUL.FTZ R39, R39, UR4 ;  /* 0x0000000427277c20 */ /* 0x000fe20008410000 */
[----:B------:R-:W-:Y:S01]  /*9090*/  FMUL.FTZ R42, R42, UR4 ;  /* 0x000000042a2a7c20 */ /* 0x000fe20008410000 */
[----:B------:R-:W-:Y:S01]  /*90a0*/  VIMNMX R41, R33, R40, PT ;  /* 0x0000002821297248 */ /* 0x000fe20003fe0100 */
[----:B------:R-:W-:Y:S01]  /*90b0*/  FMUL.FTZ R72, R29, UR4 ;  /* 0x000000041d487c20 */ /* 0x000fe20008410000 */
[----:B------:R-:W-:Y:S01]  /*90c0*/  FMUL.FTZ R43, R43, UR4 ;  /* 0x000000042b2b7c20 */ /* 0x000fe20008410000 */
[----:B------:R-:W4:Y:S01]  /*90d0*/  MUFU.TANH R30, R30 ;  /* 0x0000001e001e7308 */ /* 0x000f220000002400 */
[C---:B------:R-:W-:Y:S01]  /*90e0*/  ISETP.GT.AND P1, PT, R41.reuse, RZ, PT ;  /* 0x000000ff2900720c */ /* 0x040fe20003f24270 */
[----:B------:R-:W-:Y:S01]  /*90f0*/  FMUL.FTZ R29, R32, UR4 ;  /* 0x00000004201d7c20 */ /* 0x000fe20008410000 */
[C---:B------:R-:W-:Y:S01]  /*9100*/  ISETP.GT.AND P2, PT, R41.reuse, 0x1, PT ;  /* 0x000000012900780c */ /* 0x040fe20003f44270 */
[----:B------:R-:W-:Y:S01]  /*9110*/  FMUL.FTZ R46, R46, UR4 ;  /* 0x000000042e2e7c20 */ /* 0x000fe20008410000 */
[----:B------:R-:W-:Y:S01]  /*9120*/  ISETP.GT.AND P3, PT, R41, 0x8, PT ;  /* 0x000000082900780c */ /* 0x000fe20003f64270 */
[----:B------:R-:W-:Y:S01]  /*9130*/  FMUL.FTZ R47, R47, UR4 ;  /* 0x000000042f2f7c20 */ /* 0x000fe20008410000 */
[----:B--2---:R-:W-:Y:S01]  /*9140*/  FSEL R76, R26, -INF , P1 ;  /* 0xff8000001a4c7808 */ /* 0x004fe20000800000 */
[----:B------:R-:W2:Y:S01]  /*9150*/  MUFU.TANH R31, R31 ;  /* 0x0000001f001f7308 */ /* 0x000ea20000002400 */
[----:B---3--:R-:W-:Y:S01]  /*9160*/  FSEL R75, R27, -INF , P2 ;  /* 0xff8000001b4b7808 */ /* 0x008fe20001000000 */
[----:B------:R-:W-:Y:S01]  /*9170*/  FMUL.FTZ R50, R50, UR4 ;  /* 0x0000000432327c20 */ /* 0x000fe20008410000 */
[----:B------:R-:W-:Y:S01]  /*9180*/  ISETP.GT.AND P1, PT, R41, 0x9, PT ;  /* 0x000000092900780c */ /* 0x000fe20003f24270 */
[----:B------:R-:W-:Y:S01]  /*9190*/  FMUL.FTZ R51, R51, UR4 ;  /* 0x0000000433337c20 */ /* 0x000fe20008410000 */
[----:B------:R-:W-:Y:S01]  /*91a0*/  FMNMX.FTZ R27, R76, R75, !PT ;  /* 0x0000004b4c1b7209 */ /* 0x000fe20007810000 */
[----:B------:R-:W-:Y:S01]  /*91b0*/  FMUL.FTZ R54, R54, UR4 ;  /* 0x0000000436367c20 */ /* 0x000fe20008410000 */
[----:B------:R-:W-:Y:S01]  /*91c0*/  ISETP.GT.AND P2, PT, R41, 0x10, PT ;  /* 0x000000102900780c */ /* 0x000fe20003f44270 */
        /* <DEDUP_REMOVED lines=17> */
[----:B---3--:R-:W-:Y:S01]  /*92e0*/  FSEL R88, R34, -INF , P2 ;  /* 0xff80000022587808 */ /* 0x008fe20001000000 */
[----:B------:R-:W-:Y:S01]  /*92f0*/  FMUL.FTZ R25, R25, UR4 ;  /* 0x0000000419197c20 */ /* 0x000fe20008410000 */
[----:B------:R-:W-:Y:S01]  /*9300*/  ISETP.GT.AND P2, PT, R41, 0x18, PT ;  /* 0x000000182900780c */ /* 0x000fe20003f44270 */
[----:B------:R-:W-:Y:S01]  /*9310*/  FMUL.FTZ R45, R45, UR4 ;  /* 0x000000042d2d7c20 */ /* 0x000fe20008410000 */
[----:B------:R-:W-:Y:S01]  /*9320*/  FMNMX.FTZ R27, R88, R27, !PT ;  /* 0x0000001b581b7209 */ /* 0x000fe20007810000 */
[----:B------:R-:W-:Y:S01]  /*9330*/  FMUL.FTZ R48, R48, UR4 ;  /* 0x0000000430307c20 */ /* 0x000fe20008410000 */
[----:B------:R-:W-:Y:S01]  /*9340*/  VIADDMNMX R33, R37, R74, R33, PT ;  /* 0x0000004a25217246 */ /* 0x000fe20003800121 */
[----:B------:R-:W3:Y:S01]  /*9350*/  MUFU.TANH R39, R39 ;  /* 0x0000002700277308 */ /* 0x000ee20000002400 */
[----:B----4-:R-:W-:Y:S01]  /*9360*/  FSEL R90, R35, -INF , P1 ;  /* 0xff800000235a7808 */ /* 0x010fe20000800000 */
[----:B------:R-:W-:Y:S01]  /*9370*/  FMUL.FTZ R49, R49, UR4 ;  /* 0x0000000431317c20 */ /* 0x000fe20008410000 */
[----:B------:R-:W-:Y:S01]  /*9380*/  ISETP.GT.AND P1, PT, R41, 0x19, PT ;  /* 0x000000192900780c */ /* 0x000fe20003f24270 */
[----:B------:R-:W-:Y:S01]  /*9390*/  FMUL.FTZ R52, R52, UR4 ;  /* 0x0000000434347c20 */ /* 0x000fe20008410000 */
[----:B------:R-:W-:Y:S01]  /*93a0*/  FMNMX.FTZ R27, R90, R27, !PT ;  /* 0x0000001b5a1b7209 */ /* 0x000fe20007810000 */
[----:B------:R-:W-:Y:S01]  /*93b0*/  FMUL.FTZ R53, R53, UR4 ;  /* 0x0000000435357c20 */ /* 0x000fe20008410000 */
[----:B------:R-:W-:Y:S01]  /*93c0*/  ISETP.GT.AND P4, PT, R33, RZ, PT ;  /* 0x000000ff2100720c */ /* 0x000fe20003f84270 */
[----:B------:R-:W4:Y:S01]  /*93d0*/  MUFU.TANH R32, R42 ;  /* 0x0000002a00207308 */ /* 0x000f220000002400 */
[----:B--2---:R-:W-:Y:S01]  /*93e0*/  FSEL R92, R38, -INF , P2 ;  /* 0xff800000265c7808 */ /* 0x004fe20001000000 */
[----:B------:R-:W-:Y:S01]  /*93f0*/  FMUL.FTZ R56, R56, UR4 ;  /* 0x0000000438387c20 */ /* 0x000fe20008410000 */
[----:B------:R-:W-:Y:S01]  /*9400*/  ISETP.GT.AND P2, PT, R41, 0x20, PT ;  /* 0x000000202900780c */ /* 0x000fe20003f44270 */
[----:B------:R-:W-:Y:S01]  /*9410*/  FMUL.FTZ R57, R57, UR4 ;  /* 0x0000000439397c20 */ /* 0x000fe20008410000 */
[----:B------:R-:W-:Y:S01]  /*9420*/  FMNMX.FTZ R27, R92, R27, !PT ;  /* 0x0000001b5c1b7209 */ /* 0x000fe20007810000 */
[----:B------:R-:W-:Y:S01]  /*9430*/  FMUL.FTZ R60, R60, UR4 ;  /* 0x000000043c3c7c20 */ /* 0x000fe20008410000 */
[----:B------:R-:W-:Y:S01]  /*9440*/  ISETP.GT.AND P5, PT, R33, 0x1, PT ;  /* 0x000000012100780c */ /* 0x000fe20003fa4270 */
        /* <DEDUP_REMOVED lines=11> */
[----:B------:R-:W-:Y:S01]  /*9500*/  ISETP.GT.AND P2, PT, R41, 0x28, PT ;  /* 0x000000282900780c */ /* 0x000fe20003f44270 */
[----:B------:R-:W-:Y:S01]  /*9510*/  FMUL.FTZ R69, R69, UR4 ;  /* 0x0000000445457c20 */ /* 0x000fe20008410000 */
[----:B------:R-:W-:-:S03]  /*9520*/  FMNMX.FTZ R27, R32, R27, !PT ;  /* 0x0000001b201b7209 */ /* 0x000fc60007810000 */
[----:B------:R-:W4:Y:S01]  /*9530*/  MUFU.TANH R47, R47 ;  /* 0x0000002f002f7308 */ /* 0x000f220000002400 */
[----:B--2---:R-:W-:Y:S02]  /*9540*/  FSEL R26, R43, -INF , P1 ;  /* 0xff8000002b1a7808 */ /* 0x004fe40000800000 */
[----:B------:R-:W-:Y:S02]  /*9550*/  ISETP.GT.AND P1, PT, R41, 0x29, PT ;  /* 0x000000292900780c */ /* 0x000fe40003f24270 */
[----:B------:R-:W-:-:S03]  /*9560*/  FMNMX.FTZ R27, R26, R27, !PT ;  /* 0x0000001b1a1b7209 */ /* 0x000fc60007810000 */
[----:B------:R-:W2:Y:S01]  /*9570*/  MUFU.TANH R36, R50 ;  /* 0x0000003200247308 */ /* 0x000ea20000002400 */
        /* <DEDUP_REMOVED lines=34> */
[----:B------:R-:W-:Y:S01]  /*97a0*/  FMNMX.FTZ R31, R54, R27, !PT ;  /* 0x0000001b361f7209 */ /* 0x000fe20007810000 */
[----:B------:R-:W-:Y:S01]  /*97b0*/  FMUL.FTZ R27, R44, UR4 ;  /* 0x000000042c1b7c20 */ /* 0x000fe20008410000 */
[----:B------:R-:W-:Y:S01]  /*97c0*/  ULDC UR4, c[0x0][0x988] ;  /* 0x0002620000047ab9 */ /* 0x000fe20000000800 */
[----:B------:R-:W2:Y:S01]  /*97d0*/  MUFU.TANH R67, R67 ;  /* 0x0000004300437308 */ /* 0x000ea20000002400 */
[----:B---3--:R-:W-:Y:S01]  /*97e0*/  FSEL R58, R63, -INF , P1 ;  /* 0xff8000003f3a7808 */ /* 0x008fe20000800000 */
[----:B------:R-:W-:Y:S01]  /*97f0*/  IMAD.U32 R177, RZ, RZ, UR4 ;  /* 0x00000004ffb17e24 */ /* 0x000fe2000f8e00ff */
[----:B------:R-:W-:-:S02]  /*9800*/  ISETP.GT.AND P1, PT, R41, 0x51, PT ;  /* 0x000000512900780c */ /* 0x000fc40003f24270 */
        /* <DEDUP_REMOVED lines=9> */
[----:B------:R-:W-:Y:S01]  /*98a0*/  MUFU.TANH R21, R21 ;  /* 0x0000001500157308 */ /* 0x000fe20000002400 */
[----:B---3--:R-:W-:Y:S02]  /*98b0*/  FSEL R98, R70, -INF , P2 ;  /* 0xff80000046627808 */ /* 0x008fe40001000000 */
[----:B------:R-:W-:Y:S02]  /*98c0*/  ISETP.GT.AND P2, PT, R33, 0x9, PT ;  /* 0x000000092100780c */ /* 0x000fe40003f44270 */
[----:B------:R-:W-:-:S03]  /*98d0*/  FMNMX.FTZ R31, R98, R31, !PT ;  /* 0x0000001f621f7209 */ /* 0x000fc60007810000 */
[----:B------:R-:W2:Y:S01]  /*98e0*/  MUFU.TANH R25, R25 ;  /* 0x0000001900197308 */ /* 0x000ea20000002400 */
[----:B----4-:R-:W-:Y:S02]  /*98f0*/  FSEL R100, R71, -INF , P1 ;  /* 0xff80000047647808 */ /* 0x010fe40000800000 */
[----:B------:R-:W-:Y:S02]  /*9900*/  ISETP.GT.AND P1, PT, R33, 0x10, PT ;  /* 0x000000102100780c */ /* 0x000fe40003f24270 */
[----:B------:R-:W-:-:S03]  /*9910*/  FMNMX.FTZ R31, R100, R31, !PT ;  /* 0x0000001f641f7209 */ /* 0x000fc60007810000 */
[----:B------:R-:W3:Y:S02]  /*9920*/  MUFU.TANH R73, R73 ;  /* 0x0000004900497308 */ /* 0x000ee40000002400 */
[----:B------:R-:W4:Y:S06]  /*9930*/  SHFL.BFLY PT, R62, R31, 0x2, 0x1f ;  /* 0x0c401f001f3e7f89 */ /* 0x000f2c00000e0000 */
[----:B------:R-:W0:Y:S01]  /*9940*/  MUFU.TANH R72, R72 ;  /* 0x0000004800487308 */ /* 0x000e220000002400 */
[----:B--2---:R-:W-:-:S07]  /*9950*/  FSEL R25, R25, -INF , P5 ;  /* 0xff80000019197808 */ /* 0x004fce0002800000 */
[----:B------:R-:W2:Y:S01]  /*9960*/  MUFU.TANH R29, R29 ;  /* 0x0000001d001d7308 */ /* 0x000ea20000002400 */
[----:B---3--:R-:W-:-:S07]  /*9970*/  FSEL R66, R73, -INF , P3 ;  /* 0xff80000049427808 */ /* 0x008fce0001800000 */
[----:B------:R-:W3:Y:S01]  /*9980*/  MUFU.TANH R28, R28 ;  /* 0x0000001c001c7308 */ /* 0x000ee20000002400 */
[----:B0-----:R-:W-:Y:S02]  /*9990*/  FSEL R72, R72, -INF , P2 ;  /* 0xff80000048487808 */ /* 0x001fe40001000000 */
[----:B----4-:R-:W-:Y:S02]  /*99a0*/  FMNMX.FTZ R62, R31, R62, !PT ;  /* 0x0000003e1f3e7209 */ /* 0x010fe40007810000 */
[----:B------:R-:W-:-:S03]  /*99b0*/  ISETP.GT.AND P2, PT, R33, 0x11, PT ;  /* 0x000000112100780c */ /* 0x000fc60003f44270 */
[----:B------:R-:W0:Y:S01]  /*99c0*/  SHFL.BFLY PT, R31, R62, 0x1, 0x1f ;  /* 0x0c201f003e1f7f89 */ /* 0x000e2200000e0000 */
[----:B------:R-:W-:Y:S01]  /*99d0*/  MUFU.TANH R24, R24 ;  /* 0x0000001800187308 */ /* 0x000fe20000002400 */
[----:B--2---:R-:W-:Y:S02]  /*99e0*/  FSEL R70, R29, -INF , P1 ;  /* 0xff8000001d467808 */ /* 0x004fe40000800000 */
[----:B------:R-:W-:-:S05]  /*99f0*/  ISETP.GT.AND P1, PT, R33, 0x18, PT ;  /* 0x000000182100780c */ /* 0x000fca0003f24270 */
[----:B------:R-:W2:Y:S01]  /*9a00*/  MUFU.TANH R15, R15 ;  /* 0x0000000f000f7308 */ /* 0x000ea20000002400 */
[----:B---3--:R-:W-:Y:S02]  /*9a10*/  FSEL R74, R28, -INF , P2 ;  /* 0xff8000001c4a7808 */ /* 0x008fe40001000000 */
[----:B------:R-:W-:-:S05]  /*9a20*/  ISETP.GT.AND P2, PT, R33, 0x19, PT ;  /* 0x000000192100780c */ /* 0x000fca0003f44270 */
[----:B------:R-:W3:Y:S01]  /*9a30*/  MUFU.TANH R3, R3 ;  /* 0x0000000300037308 */ /* 0x000ee20000002400 */
[----:B0-----:R-:W-:-:S07]  /*9a40*/  FMNMX.FTZ R178, R62, R31, !PT ;  /* 0x0000001f3eb27209 */ /* 0x001fce0007810000 */
[----:B------:R-:W0:Y:S01]  /*9a50*/  MUFU.TANH R0, R0 ;  /* 0x0000000000007308 */ /* 0x000e220000002400 */
[----:B------:R-:W-:Y:S02]  /*9a60*/  FSEL R62, R21, -INF , P4 ;  /* 0xff800000153e7808 */ /* 0x000fe40002000000 */
[C---:B------:R-:W-:Y:S01]  /*9a70*/  FSETP.NEU.FTZ.AND P4, PT, R178.reuse, -INF , PT ;  /* 0xff800000b200780b */ /* 0x040fe20003f9d000 */
[----:B------:R-:W-:Y:S01]  /*9a80*/  FMUL.FTZ R31, R178, R177 ;  /* 0x000000b1b21f7220 */ /* 0x000fe20000410000 */
[----:B------:R-:W-:Y:S02]  /*9a90*/  FMNMX.FTZ R21, R62, R25, !PT ;  /* 0x000000193e157209 */ /* 0x000fe40007810000 */
[----:B--2---:R-:W-:Y:S01]  /*9aa0*/  FSEL R78, R15, -INF , P2 ;  /* 0xff8000000f4e7808 */ /* 0x004fe20001000000 */
[----:B------:R-:W2:Y:S01]  /*9ab0*/  MUFU.TANH R27, R27 ;  /* 0x0000001b001b7308 */ /* 0x000ea20000002400 */
[----:B------:R-:W-:Y:S02]  /*9ac0*/  FMNMX.FTZ R21, R66, R21, !PT ;  /* 0x0000001542157209 */ /* 0x000fe40007810000 */
[----:B------:R-:W-:-:S02]  /*9ad0*/  FSEL R31, R31, RZ, P4 ;  /* 0x000000ff1f1f7208 */ /* 0x000fc40002000000 */
[----:B------:R-:W-:Y:S02]  /*9ae0*/  FMNMX.FTZ R21, R72, R21, !PT ;  /* 0x0000001548157209 */ /* 0x000fe40007810000 */
[C---:B------:R-:W-:Y:S01]  /*9af0*/  ISETP.GT.AND P2, PT, R33.reuse, 0x21, PT ;  /* 0x000000212100780c */ /* 0x040fe20003f44270 */
[--C-:B------:R-:W-:Y:S01]  /*9b00*/  FFMA.FTZ R153, R76, R177, -R31.reuse ;  /* 0x000000b14c997223 */ /* 0x100fe2000001081f */
[----:B------:R-:W-:Y:S01]  /*9b10*/  FMNMX.FTZ R21, R70, R21, !PT ;  /* 0x0000001546157209 */ /* 0x000fe20007810000 */
[----:B------:R-:W4:Y:S01]  /*9b20*/  MUFU.TANH R45, R45 ;  /* 0x0000002d002d7308 */ /* 0x000f220000002400 */
[----:B------:R-:W-:Y:S01]  /*9b30*/  FSEL R76, R24, -INF , P1 ;  /* 0xff800000184c7808 */ /* 0x000fe20000800000 */
[--C-:B------:R-:W-:Y:S01]  /*9b40*/  FFMA.FTZ R155, R82, R177, -R31.reuse ;  /* 0x000000b1529b7223 */ /* 0x100fe2000001081f */
[----:B------:R-:W-:Y:S01]  /*9b50*/  FMNMX.FTZ R21, R74, R21, !PT ;  /* 0x000000154a157209 */ /* 0x000fe20007810000 */
[-CC-:B------:R-:W-:Y:S01]  /*9b60*/  FFMA.FTZ R157, R88, R177.reuse, -R31.reuse ;  /* 0x000000b1589d7223 */ /* 0x180fe2000001081f */
[----:B------:R-:W-:Y:S01]  /*9b70*/  ISETP.GT.AND P1, PT, R33, 0x20, PT ;  /* 0x000000202100780c */ /* 0x000fe20003f24270 */
[--C-:B------:R-:W-:Y:S01]  /*9b80*/  FFMA.FTZ R28, R90, R177, -R31.reuse ;  /* 0x000000b15a1c7223 */ /* 0x100fe2000001081f */
[----:B------:R-:W-:Y:S01]  /*9b90*/  FMNMX.FTZ R21, R76, R21, !PT ;  /* 0x000000154c157209 */ /* 0x000fe20007810000 */
[----:B------:R-:W1:Y:S01]  /*9ba0*/  MUFU.TANH R48, R48 ;  /* 0x0000003000307308 */ /* 0x000e620000002400 */
[----:B---3--:R-:W-:Y:S01]  /*9bb0*/  FSEL R80, R3, -INF , P1 ;  /* 0xff80000003507808 */ /* 0x008fe20000800000 */
[--C-:B------:R-:W-:Y:S01]  /*9bc0*/  FFMA.FTZ R159, R92, R177, -R31.reuse ;  /* 0x000000b15c9f7223 */ /* 0x100fe2000001081f */
[----:B------:R-:W-:Y:S01]  /*9bd0*/  FMNMX.FTZ R21, R78, R21, !PT ;  /* 0x000000154e157209 */ /* 0x000fe20007810000 */
[-CC-:B------:R-:W-:Y:S01]  /*9be0*/  FFMA.FTZ R3, R94, R177.reuse, -R31.reuse ;  /* 0x000000b15e037223 */ /* 0x180fe2000001081f */
[C---:B------:R-:W-:Y:S01]  /*9bf0*/  ISETP.GT.AND P1, PT, R33.reuse, 0x28, PT ;  /* 0x000000282100780c */ /* 0x040fe20003f24270 */
[--C-:B------:R-:W-:Y:S01]  /*9c00*/  FFMA.FTZ R15, R32, R177, -R31.reuse ;  /* 0x000000b1200f7223 */ /* 0x100fe2000001081f */
[----:B0-----:R-:W-:Y:S01]  /*9c10*/  FSEL R82, R0, -INF , P2 ;  /* 0xff80000000527808 */ /* 0x001fe20001000000 */
[----:B------:R-:W0:Y:S01]  /*9c20*/  MUFU.TANH R49, R49 ;  /* 0x0000003100317308 */ /* 0x000e220000002400 */
[----:B------:R-:W-:Y:S01]  /*9c30*/  FMNMX.FTZ R21, R80, R21, !PT ;  /* 0x0000001550157209 */ /* 0x000fe20007810000 */
[-CC-:B------:R-:W-:Y:S01]  /*9c40*/  FFMA.FTZ R0, R86, R177.reuse, -R31.reuse ;  /* 0x000000b156007223 */ /* 0x180fe2000001081f */
[----:B------:R-:W-:Y:S01]  /*9c50*/  ISETP.GT.AND P2, PT, R33, 0x29, PT ;  /* 0x000000292100780c */ /* 0x000fe20003f44270 */
[-CC-:B------:R-:W-:Y:S01]  /*9c60*/  FFMA.FTZ R24, R75, R177.reuse, -R31.reuse ;  /* 0x000000b14b187223 */ /* 0x180fe2000001081f */
[----:B--2---:R-:W-:Y:S01]  /*9c70*/  FSEL R84, R27, -INF , P1 ;  /* 0xff8000001b547808 */ /* 0x004fe20000800000 */
[--C-:B------:R-:W-:Y:S01]  /*9c80*/  FFMA.FTZ R27, R30, R177, -R31.reuse ;  /* 0x000000b11e1b7223 */ /* 0x100fe2000001081f */
[----:B------:R-:W-:Y:S01]  /*9c90*/  FMNMX.FTZ R21, R82, R21, !PT ;  /* 0x0000001552157209 */ /* 0x000fe20007810000 */
[----:B------:R-:W2:Y:S01]  /*9ca0*/  MUFU.TANH R52, R52 ;  /* 0x0000003400347308 */ /* 0x000ea20000002400 */
[----:B------:R-:W-:Y:S01]  /*9cb0*/  ISETP.GT.AND P1, PT, R33, 0x30, PT ;  /* 0x000000302100780c */ /* 0x000fe20003f24270 */
[-CC-:B------:R-:W-:Y:S01]  /*9cc0*/  FFMA.FTZ R38, R38, R177.reuse, -R31.reuse ;  /* 0x000000b126267223 */ /* 0x180fe2000001081f */
[----:B----4-:R-:W-:Y:S01]  /*9cd0*/  FSEL R86, R45, -INF , P2 ;  /* 0xff8000002d567808 */ /* 0x010fe20001000000 */
[--C-:B------:R-:W-:Y:S01]  /*9ce0*/  FFMA.FTZ R34, R34, R177, -R31.reuse ;  /* 0x000000b122227223 */ /* 0x100fe2000001081f */
[----:B------:R-:W-:Y:S01]  /*9cf0*/  FMNMX.FTZ R21, R84, R21, !PT ;  /* 0x0000001554157209 */ /* 0x000fe20007810000 */
[-CC-:B------:R-:W-:Y:S01]  /*9d00*/  FFMA.FTZ R36, R36, R177.reuse, -R31.reuse ;  /* 0x000000b124247223 */ /* 0x180fe2000001081f */
[C---:B------:R-:W-:Y:S01]  /*9d10*/  ISETP.GT.AND P2, PT, R33.reuse, 0x31, PT ;  /* 0x000000312100780c */ /* 0x040fe20003f44270 */
[----:B------:R-:W3:Y:S01]  /*9d20*/  MUFU.TANH R53, R53 ;  /* 0x0000003500357308 */ /* 0x000ee20000002400 */
[----:B-1----:R-:W-:Y:S01]  /*9d30*/  FSEL R48, R48, -INF , P1 ;  /* 0xff80000030307808 */ /* 0x002fe20000800000 */
[--C-:B------:R-:W-:Y:S01]  /*9d40*/  FFMA.FTZ R40, R40, R177, -R31.reuse ;  /* 0x000000b128287223 */ /* 0x100fe2000001081f */
[----:B------:R-:W-:Y:S01]  /*9d50*/  FMNMX.FTZ R21, R86, R21, !PT ;  /* 0x0000001556157209 */ /* 0x000fe20007810000 */
[-CC-:B------:R-:W-:Y:S01]  /*9d60*/  FFMA.FTZ R42, R42, R177.reuse, -R31.reuse ;  /* 0x000000b12a2a7223 */ /* 0x180fe2000001081f */
[----:B------:R-:W-:Y:S01]  /*9d70*/  ISETP.GT.AND P1, PT, R33, 0x38, PT ;  /* 0x000000382100780c */ /* 0x000fe20003f24270 */
[--C-:B------:R-:W-:Y:S01]  /*9d80*/  FFMA.FTZ R46, R46, R177, -R31.reuse ;  /* 0x000000b12e2e7223 */ /* 0x100fe2000001081f */
[----:B0-----:R-:W-:Y:S01]  /*9d90*/  FSEL R88, R49, -INF , P2 ;  /* 0xff80000031587808 */ /* 0x001fe20001000000 */
[----:B------:R-:W0:Y:S01]  /*9da0*/  MUFU.TANH R56, R56 ;  /* 0x0000003800387308 */ /* 0x000e220000002400 */
[----:B------:R-:W-:Y:S01]  /*9db0*/  FMNMX.FTZ R21, R48, R21, !PT ;  /* 0x0000001530157209 */ /* 0x000fe20007810000 */
[-CC-:B------:R-:W-:Y:S01]  /*9dc0*/  FFMA.FTZ R50, R50, R177.reuse, -R31.reuse ;  /* 0x000000b132327223 */ /* 0x180fe2000001081f */
[C---:B------:R-:W-:Y:S01]  /*9dd0*/  ISETP.GT.AND P2, PT, R33.reuse, 0x39, PT ;  /* 0x000000392100780c */ /* 0x040fe20003f44270 */
[-CC-:B------:R-:W-:Y:S01]  /*9de0*/  FFMA.FTZ R54, R54, R177.reuse, -R31.reuse ;  /* 0x000000b136367223 */ /* 0x180fe2000001081f */
[----:B--2---:R-:W-:Y:S01]  /*9df0*/  FSEL R52, R52, -INF , P1 ;  /* 0xff80000034347808 */ /* 0x004fe20000800000 */
[--C-:B------:R-:W-:Y:S01]  /*9e00*/  FFMA.FTZ R58, R58, R177, -R31.reuse ;  /* 0x000000b13a3a7223 */ /* 0x100fe2000001081f */
[----:B------:R-:W-:Y:S01]  /*9e10*/  FMNMX.FTZ R21, R88, R21, !PT ;  /* 0x0000001558157209 */ /* 0x000fe20007810000 */
[----:B------:R-:W1:Y:S01]  /*9e20*/  MUFU.TANH R57, R57 ;  /* 0x0000003900397308 */ /* 0x000e620000002400 */
[----:B------:R-:W-:Y:S01]  /*9e30*/  ISETP.GT.AND P1, PT, R33, 0x40, PT ;  /* 0x000000402100780c */ /* 0x000fe20003f24270 */
[-CC-:B------:R-:W-:Y:S01]  /*9e40*/  FFMA.FTZ R44, R44, R177.reuse, -R31.reuse ;  /* 0x000000b12c2c7223 */ /* 0x180fe2000001081f */
[----:B---3--:R-:W-:Y:S01]  /*9e50*/  FSEL R90, R53, -INF , P2 ;  /* 0xff800000355a7808 */ /* 0x008fe20001000000 */
[--C-:B------:R-:W-:Y:S01]  /*9e60*/  FFMA.FTZ R96, R96, R177, -R31.reuse ;  /* 0x000000b160607223 */ /* 0x100fe2000001081f */
[----:B------:R-:W-:Y:S01]  /*9e70*/  FMNMX.FTZ R21, R52, R21, !PT ;  /* 0x0000001534157209 */ /* 0x000fe20007810000 */
[----:B------:R-:W-:Y:S01]  /*9e80*/  FFMA.FTZ R98, R98, R177, -R31 ;  /* 0x000000b162627223 */ /* 0x000fe2000001081f */
[----:B------:R-:W-:Y:S01]  /*9e90*/  ISETP.GT.AND P2, PT, R33, 0x41, PT ;  /* 0x000000412100780c */ /* 0x000fe20003f44270 */
[----:B------:R-:W2:Y:S01]  /*9ea0*/  MUFU.TANH R60, R60 ;  /* 0x0000003c003c7308 */ /* 0x000ea20000002400 */
[----:B0-----:R-:W-:-:S02]  /*9eb0*/  FSEL R56, R56, -INF , P1 ;  /* 0xff80000038387808 */ /* 0x001fc40000800000 */
[----:B------:R-:W-:Y:S02]  /*9ec0*/  FMNMX.FTZ R21, R90, R21, !PT ;  /* 0x000000155a157209 */ /* 0x000fe40007810000 */
[----:B------:R-:W-:Y:S02]  /*9ed0*/  ISETP.GT.AND P1, PT, R33, 0x48, PT ;  /* 0x000000482100780c */ /* 0x000fe40003f24270 */
[----:B------:R-:W-:Y:S01]  /*9ee0*/  FMNMX.FTZ R21, R56, R21, !PT ;  /* 0x0000001538157209 */ /* 0x000fe20007810000 */
[----:B------:R-:W0:Y:S01]  /*9ef0*/  MUFU.TANH R61, R61 ;  /* 0x0000003d003d7308 */ /* 0x000e220000002400 */
[----:B-1----:R-:W-:Y:S02]  /*9f00*/  FSEL R92, R57, -INF , P2 ;  /* 0xff800000395c7808 */ /* 0x002fe40001000000 */
[----:B------:R-:W-:Y:S02]  /*9f10*/  ISETP.GT.AND P2, PT, R33, 0x49, PT ;  /* 0x000000492100780c */ /* 0x000fe40003f44270 */
[----:B------:R-:W-:-:S03]  /*9f20*/  FMNMX.FTZ R21, R92, R21, !PT ;  /* 0x000000155c157209 */ /* 0x000fc60007810000 */
        /* <DEDUP_REMOVED lines=16> */
[----:B------:R2:W-:Y:S01]  /*a030*/  MUFU.EX2 R102, R3 ;  /* 0x0000000300667308 */ /* 0x0005e20000000800 */
[----:B0-----:R-:W-:-:S04]  /*a040*/  FSEL R68, R68, -INF , P1 ;  /* 0xff80000044447808 */ /* 0x001fc80000800000 */
[----:B------:R-:W-:-:S03]  /*a050*/  FMNMX.FTZ R21, R68, R21, !PT ;  /* 0x0000001544157209 */ /* 0x000fc60007810000 */
[----:B------:R-:W-:Y:S01]  /*a060*/  MUFU.EX2 R153, R153 ;  /* 0x0000009900997308 */ /* 0x000fe20000000800 */
[-CC-:B--2---:R-:W-:Y:S01]  /*a070*/  FFMA.FTZ R3, R26, R177.reuse, -R31.reuse ;  /* 0x000000b11a037223 */ /* 0x184fe2000001081f */
[----:B-1----:R-:W-:Y:S01]  /*a080*/  FSEL R26, R69, -INF , P2 ;  /* 0xff800000451a7808 */ /* 0x002fe20001000000 */
[----:B------:R-:W-:-:S03]  /*a090*/  FFMA.FTZ R31, R100, R177, -R31 ;  /* 0x000000b1641f7223 */ /* 0x000fc6000001081f */
[----:B------:R-:W-:Y:S02]  /*a0a0*/  FMNMX.FTZ R21, R26, R21, !PT ;  /* 0x000000151a157209 */ /* 0x000fe40007810000 */
[----:B------:R-:W-:Y:S03]  /*a0b0*/  MUFU.EX2 R104, R3 ;  /* 0x0000000300687308 */ /* 0x000fe60000000800 */
[----:B------:R-:W0:Y:S05]  /*a0c0*/  SHFL.BFLY PT, R30, R21, 0x2, 0x1f ;  /* 0x0c401f00151e7f89 */ /* 0x000e2a00000e0000 */
[----:B------:R-:W1:Y:S08]  /*a0d0*/  MUFU.EX2 R24, R24 ;  /* 0x0000001800187308 */ /* 0x000e700000000800 */
[----:B------:R2:W-:Y:S08]  /*a0e0*/  MUFU.EX2 R161, R15 ;  /* 0x0000000f00a17308 */ /* 0x0005f00000000800 */
[----:B------:R-:W3:Y:S01]  /*a0f0*/  MUFU.EX2 R155, R155 ;  /* 0x0000009b009b7308 */ /* 0x000ee20000000800 */
[----:B0-----:R-:W-:-:S05]  /*a100*/  FMNMX.FTZ R30, R21, R30, !PT ;  /* 0x0000001e151e7209 */ /* 0x001fca0007810000 */
[----:B------:R-:W0:Y:S02]  /*a110*/  SHFL.BFLY PT, R21, R30, 0x1, 0x1f ;  /* 0x0c201f001e157f89 */ /* 0x000e2400000e0000 */
[----:B------:R-:W4:Y:S08]  /*a120*/  MUFU.EX2 R0, R0 ;  /* 0x0000000000007308 */ /* 0x000f300000000800 */
[----:B------:R-:W4:Y:S08]  /*a130*/  MUFU.EX2 R157, R157 ;  /* 0x0000009d009d7308 */ /* 0x000f300000000800 */
[----:B------:R-:W-:Y:S01]  /*a140*/  MUFU.EX2 R28, R28 ;  /* 0x0000001c001c7308 */ /* 0x000fe20000000800 */
[----:B0-----:R-:W-:Y:S01]  /*a150*/  FMNMX.FTZ R21, R30, R21, !PT ;  /* 0x000000151e157209 */ /* 0x001fe20007810000 */
[----:B-1----:R-:W-:-:S06]  /*a160*/  FADD.FTZ R30, R153, R24 ;  /* 0x00000018991e7221 */ /* 0x002fcc0000010000 */
[----:B------:R-:W-:Y:S01]  /*a170*/  MUFU.EX2 R159, R159 ;  /* 0x0000009f009f7308 */ /* 0x000fe20000000800 */
[----:B------:R-:W-:Y:S01]  /*a180*/  F2FP.F16.F32.PACK_AB R153, R24, R153 ;  /* 0x000000991899723e */ /* 0x000fe200000000ff */
[C---:B------:R-:W-:Y:S01]  /*a190*/  FMUL.FTZ R3, R21.reuse, R177 ;  /* 0x000000b115037220 */ /* 0x040fe20000410000 */
[----:B------:R-:W-:-:S04]  /*a1a0*/  FSETP.NEU.FTZ.AND P1, PT, R21, -INF , PT ;  /* 0xff8000001500780b */ /* 0x000fc80003f3d000 */
[----:B--2---:R-:W-:Y:S01]  /*a1b0*/  FSEL R15, R3, RZ, P1 ;  /* 0x000000ff030f7208 */ /* 0x004fe20000800000 */
[----:B------:R-:W-:Y:S01]  /*a1c0*/  MUFU.EX2 R163, R27 ;  /* 0x0000001b00a37308 */ /* 0x000fe20000000800 */
[----:B------:R-:W-:Y:S01]  /*a1d0*/  ISETP.NE.AND P1, PT, R77, RZ, PT ;  /* 0x000000ff4d00720c */ /* 0x000fe20003f25270 */
[----:B---3--:R-:W-:Y:S01]  /*a1e0*/  FADD.FTZ R3, R155, R30 ;  /* 0x0000001e9b037221 */ /* 0x008fe20000010000 */
[----:B------:R-:W0:Y:S01]  /*a1f0*/  S2R R77, SR_TID.X ;  /* 0x00000000004d7919 */ /* 0x000e220000002100 */
[-CC-:B------:R-:W-:Y:S01]  /*a200*/  FFMA.FTZ R62, R62, R177.reuse, -R15.reuse ;  /* 0x000000b13e3e7223 */ /* 0x180fe2000001080f */
[-CC-:B------:R-:W-:Y:S01]  /*a210*/  FFMA.FTZ R25, R25, R177.reuse, -R15.reuse ;  /* 0x000000b119197223 */ /* 0x180fe2000001080f */
[-CC-:B------:R-:W-:Y:S01]  /*a220*/  FFMA.FTZ R66, R66, R177.reuse, -R15.reuse ;  /* 0x000000b142427223 */ /* 0x180fe2000001080f */
[-CC-:B------:R-:W-:Y:S01]  /*a230*/  FFMA.FTZ R72, R72, R177.reuse, -R15.reuse ;  /* 0x000000b148487223 */ /* 0x180fe2000001080f */
[-CC-:B------:R-:W-:Y:S01]  /*a240*/  FFMA.FTZ R70, R70, R177.reuse, -R15.reuse ;  /* 0x000000b146467223 */ /* 0x180fe2000001080f */
[-C--:B------:R-:W-:Y:S01]  /*a250*/  FFMA.FTZ R74, R74, R177.reuse, -R15 ;  /* 0x000000b14a4a7223 */ /* 0x080fe2000001080f */
[----:B------:R-:W-:Y:S01]  /*a260*/  MUFU.EX2 R62, R62 ;  /* 0x0000003e003e7308 */ /* 0x000fe20000000800 */
[----:B----4-:R-:W-:Y:S01]  /*a270*/  FADD.FTZ R30, R0, R3 ;  /* 0x00000003001e7221 */ /* 0x010fe20000010000 */
[-CC-:B------:R-:W-:Y:S01]  /*a280*/  FFMA.FTZ R76, R76, R177.reuse, -R15.reuse ;  /* 0x000000b14c4c7223 */ /* 0x180fe2000001080f */
[-CC-:B------:R-:W-:Y:S01]  /*a290*/  FFMA.FTZ R78, R78, R177.reuse, -R15.reuse ;  /* 0x000000b14e4e7223 */ /* 0x180fe2000001080f */
[-CC-:B------:R-:W-:Y:S01]  /*a2a0*/  FFMA.FTZ R80, R80, R177.reuse, -R15.reuse ;  /* 0x000000b150507223 */ /* 0x180fe2000001080f */
[----:B------:R-:W-:Y:S01]  /*a2b0*/  FADD.FTZ R39, R157, R30 ;  /* 0x0000001e9d277221 */ /* 0x000fe20000010000 */
        /* <DEDUP_REMOVED lines=17> */
[----:B------:R-:W-:Y:S01]  /*a3d0*/  F2FP.F16.F32.PACK_AB R155, R0, R155 ;  /* 0x0000009b009b723e */ /* 0x000fe200000000ff */
[----:B------:R-:W3:Y:S01]  /*a3e0*/  MUFU.EX2 R27, R72 ;  /* 0x00000048001b7308 */ /* 0x000ee20000000800 */
[----:B-1----:R-:W-:Y:S01]  /*a3f0*/  FADD.FTZ R3, R62, R25 ;  /* 0x000000193e037221 */ /* 0x002fe20000010000 */
[----:B0-----:R-:W-:-:S02]  /*a400*/  SHF.R.U32.HI R77, RZ, 0x7, R77 ;  /* 0x00000007ff4d7819 */ /* 0x001fc4000001164d */
[----:B------:R-:W-:Y:S02]  /*a410*/  F2FP.F16.F32.PACK_AB R152, R25, R62 ;  /* 0x0000003e1998723e */ /* 0x000fe400000000ff */
[----:B------:R-:W-:Y:S02]  /*a420*/  IADD3 R179, -R77, 0xb, RZ ;  /* 0x0000000b4db37810 */ /* 0x000fe40007ffe1ff */
[----:B------:R-:W0:Y:S01]  /*a430*/  MUFU.EX2 R70, R70 ;  /* 0x0000004600467308 */ /* 0x000e220000000800 */
[----:B--2---:R-:W-:Y:S01]  /*a440*/  FADD.FTZ R30, R66, R3 ;  /* 0x00000003421e7221 */ /* 0x004fe20000010000 */
[----:B------:R-:W-:-:S06]  /*a450*/  F2FP.F16.F32.PACK_AB R157, R28, R157 ;  /* 0x0000009d1c9d723e */ /* 0x000fcc00000000ff */
[----:B------:R-:W1:Y:S01]  /*a460*/  MUFU.EX2 R29, R74 ;  /* 0x0000004a001d7308 */ /* 0x000e620000000800 */
[C---:B---3--:R-:W-:Y:S01]  /*a470*/  FADD.FTZ R41, R27.reuse, R30 ;  /* 0x0000001e1b297221 */ /* 0x048fe20000010000 */
[----:B------:R-:W-:-:S06]  /*a480*/  F2FP.F16.F32.PACK_AB R154, R27, R66 ;  /* 0x000000421b9a723e */ /* 0x000fcc00000000ff */
[----:B------:R2:W-:Y:S01]  /*a490*/  MUFU.EX2 R165, R38 ;  /* 0x0000002600a57308 */ /* 0x0005e20000000800 */
[----:B0-----:R-:W-:-:S07]  /*a4a0*/  FADD.FTZ R30, R70, R41 ;  /* 0x00000029461e7221 */ /* 0x001fce0000010000 */
[----:B------:R-:W0:Y:S01]  /*a4b0*/  MUFU.EX2 R76, R76 ;  /* 0x0000004c004c7308 */ /* 0x000e220000000800 */
[----:B--2---:R-:W-:Y:S01]  /*a4c0*/  FADD.FTZ R38, R28, R39 ;  /* 0x000000271c267221 */ /* 0x004fe20000010000 */
[C---:B-1----:R-:W-:Y:S01]  /*a4d0*/  FADD.FTZ R41, R29.reuse, R30 ;  /* 0x0000001e1d297221 */ /* 0x042fe20000010000 */
[----:B------:R-:W-:Y:S02]  /*a4e0*/  F2FP.F16.F32.PACK_AB R156, R29, R70 ;  /* 0x000000461d9c723e */ /* 0x000fe400000000ff */
[----:B------:R-:W-:Y:S01]  /*a4f0*/  FADD.FTZ R3, R159, R38 ;  /* 0x000000269f037221 */ /* 0x000fe20000010000 */
[C---:B------:R-:W-:Y:S02]  /*a500*/  F2FP.F16.F32.PACK_AB R159, R102.reuse, R159 ;  /* 0x0000009f669f723e */ /* 0x040fe400000000ff */
[----:B------:R-:W-:Y:S01]  /*a510*/  MUFU.EX2 R175, R31 ;  /* 0x0000001f00af7308 */ /* 0x000fe20000000800 */
[----:B------:R-:W-:Y:S01]  /*a520*/  FADD.FTZ R38, R102, R3 ;  /* 0x0000000366267221 */ /* 0x000fe20000010000 */
[----:B------:R-:W-:-:S03]  /*a530*/  @!P1 VIADD R3, R13, 0x22840 ;  /* 0x000228400d039836 */ /* 0x000fc60000000000 */
[----:B------:R-:W-:Y:S01]  /*a540*/  FADD.FTZ R43, R161, R38 ;  /* 0x00000026a12b7221 */ /* 0x000fe20000010000 */
[C---:B------:R-:W-:Y:S02]  /*a550*/  F2FP.F16.F32.PACK_AB R161, R104.reuse, R161 ;  /* 0x000000a168a1723e */ /* 0x040fe400000000ff */
[----:B------:R-:W1:Y:S01]  /*a560*/  MUFU.EX2 R31, R78 ;  /* 0x0000004e001f7308 */ /* 0x000e620000000800 */
[----:B------:R-:W-:Y:S01]  /*a570*/  FADD.FTZ R38, R104, R43 ;  /* 0x0000002b68267221 */ /* 0x000fe20000010000 */
[----:B0-----:R-:W-:Y:S01]  /*a580*/  FADD.FTZ R30, R76, R41 ;  /* 0x000000294c1e7221 */ /* 0x001fe20000010000 */
[----:B------:R-:W-:Y:S01]  /*a590*/  @!P1 PRMT R3, RZ, 0x654, R3 ;  /* 0x00000654ff039816 */ /* 0x000fe20000000003 */
[----:B------:R0:W-:Y:S06]  /*a5a0*/  BAR.ARV R179, 0x100 ;  /* 0x000400b30000751d */ /* 0x0001ec0000002000 */
[----:B------:R-:W2:Y:S01]  /*a5b0*/  MUFU.EX2 R34, R34 ;  /* 0x0000002200227308 */ /* 0x000ea20000000800 */
[----:B------:R-:W-:Y:S01]  /*a5c0*/  FADD.FTZ R45, R163, R38 ;  /* 0x00000026a32d7221 */ /* 0x000fe20000010000 */
[----:B------:R3:W-:Y:S01]  /*a5d0*/  @!P1 SYNCS.ARRIVE.TRANS64.RED.A1T0 RZ, [R3+URZ], RZ ;  /* 0x000000ff03ff99a7 */ /* 0x0007e2000810043f */
[----:B-1----:R-:W-:-:S05]  /*a5e0*/  FADD.FTZ R43, R31, R30 ;  /* 0x0000001e1f2b7221 */ /* 0x002fca0000010000 */
[----:B------:R-:W1:Y:S01]  /*a5f0*/  MUFU.EX2 R80, R80 ;  /* 0x0000005000507308 */ /* 0x000e620000000800 */
[----:B------:R-:W-:-:S07]  /*a600*/  F2FP.F16.F32.PACK_AB R158, R31, R76 ;  /* 0x0000004c1f9e723e */ /* 0x000fce00000000ff */
[----:B------:R-:W4:Y:S01]  /*a610*/  MUFU.EX2 R36, R36 ;  /* 0x0000002400247308 */ /* 0x000f220000000800 */
[C---:B--2---:R-:W-:Y:S01]  /*a620*/  FADD.FTZ R45, R34.reuse, R45 ;  /* 0x0000002d222d7221 */ /* 0x044fe20000010000 */
[----:B------:R-:W-:-:S06]  /*a630*/  F2FP.F16.F32.PACK_AB R163, R34, R163 ;  /* 0x000000a322a3723e */ /* 0x000fcc00000000ff */
[----:B------:R-:W3:Y:S01]  /*a640*/  MUFU.EX2 R33, R82 ;  /* 0x0000005200217308 */ /* 0x000ee20000000800 */
[----:B-1----:R-:W-:-:S07]  /*a650*/  FADD.FTZ R30, R80, R43 ;  /* 0x0000002b501e7221 */ /* 0x002fce0000010000 */
[----:B------:R-:W1:Y:S01]  /*a660*/  MUFU.EX2 R84, R84 ;  /* 0x0000005400547308 */ /* 0x000e620000000800 */
[----:B----4-:R-:W-:-:S04]  /*a670*/  FADD.FTZ R38, R36, R45 ;  /* 0x0000002d24267221 */ /* 0x010fc80000010000 */
[C---:B------:R-:W-:Y:S01]  /*a680*/  FADD.FTZ R43, R165.reuse, R38 ;  /* 0x00000026a52b7221 */ /* 0x040fe20000010000 */
[----:B------:R-:W-:Y:S02]  /*a690*/  F2FP.F16.F32.PACK_AB R165, R165, R36 ;  /* 0x00000024a5a5723e */ /* 0x000fe400000000ff */
        /* <DEDUP_REMOVED lines=48> */
[----:B-1----:R-:W-:Y:S01]  /*a9a0*/  FADD.FTZ R45, R3, R0 ;  /* 0x00000000032d7221 */ /* 0x002fe20000010000 */
[----:B------:R-:W-:Y:S01]  /*a9b0*/  FADD.FTZ R0, R175, R24 ;  /* 0x00000018af007221 */ /* 0x000fe20000010000 */
[----:B------:R-:W-:Y:S02]  /*a9c0*/  F2FP.F16.F32.PACK_AB R170, R3, R60 ;  /* 0x0000003c03aa723e */ /* 0x000fe400000000ff */
[----:B------:R-:W-:-:S03]  /*a9d0*/  F2FP.F16.F32.PACK_AB R175, R175, R98 ;  /* 0x00000062afaf723e */ /* 0x000fc600000000ff */
[----:B------:R-:W1:Y:S01]  /*a9e0*/  MUFU.EX2 R68, R68 ;  /* 0x0000004400447308 */ /* 0x000e620000000800 */
[----:B--2---:R-:W-:-:S07]  /*a9f0*/  FADD.FTZ R24, R64, R45 ;  /* 0x0000002d40187221 */ /* 0x004fce0000010000 */
[----:B------:R-:W2:Y:S01]  /*aa00*/  MUFU.EX2 R43, R26 ;  /* 0x0000001a002b7308 */ /* 0x000ea20000000800 */
[C---:B---3--:R-:W-:Y:S01]  /*aa10*/  FADD.FTZ R25, R15.reuse, R24 ;  /* 0x000000180f197221 */ /* 0x048fe20000010000 */
[----:B------:R-:W-:-:S03]  /*aa20*/  F2FP.F16.F32.PACK_AB R172, R15, R64 ;  /* 0x000000400fac723e */ /* 0x000fc600000000ff */
[----:B-1----:R-:W-:-:S04]  /*aa30*/  FADD.FTZ R24, R68, R25 ;  /* 0x0000001944187221 */ /* 0x002fc80000010000 */
[C---:B--2---:R-:W-:Y:S01]  /*aa40*/  FADD.FTZ R3, R43.reuse, R24 ;  /* 0x000000182b037221 */ /* 0x044fe20000010000 */
[----:B------:R-:W-:Y:S01]  /*aa50*/  F2FP.F16.F32.PACK_AB R174, R43, R68 ;  /* 0x000000442bae723e */ /* 0x000fe200000000ff */
[----:B0-----:R-:W-:Y:S06]  /*aa60*/  @!P0 BRA `(.L_x_3853) ;  /* 0x0000000000048947 */ /* 0x001fec0003800000 */
[----:B------:R-:W-:Y:S01]  /*aa70*/  BPT.TRAP 0x1 ;  /* 0x000000040000795c */ /* 0x000fe20000300000 */
.L_x_3853:
[----:B------:R0:W1:Y:S01]  /*aa80*/  SYNCS.PHASECHK.TRANS64.TRYWAIT P2, [R13+URZ+0x22850], R14 ;  /* 0x0228500e0d0075a7 */ /* 0x000062000804017f */
[----:B------:R-:W-:Y:S05]  /*aa90*/  @!P0 BRA `(.L_x_3854) ;  /* 0x0000000000048947 */ /* 0x000fea0003800000 */
[----:B------:R-:W-:Y:S01]  /*aaa0*/  BPT.TRAP 0x1 ;  /* 0x000000040000795c */ /* 0x000fe20000300000 */
.L_x_3854:
[----:B------:R-:W-:Y:S04]  /*aab0*/  BSSY B0, `(.L_x_3855) ;  /* 0x0000004000007945 */ /* 0x000fe80003800000 */
[----:B-1----:R-:W-:Y:S05]  /*aac0*/  @P2 BRA `(.L_x_3856) ;  /* 0x0000000000082947 */ /* 0x002fea0003800000 */
[----:B------:R-:W1:Y:S02]  /*aad0*/  SYNCS.PHASECHK.TRANS64.TRYWAIT P2, [R13+URZ+0x22850], R14 ;  /* 0x0228500e0d0075a7 */ /* 0x000e64000804017f */
[----:B-1----:R-:W-:Y:S05]  /*aae0*/  @!P2 BRA `(.L_x_3857) ;  /* 0x000000f00038a947 */ /* 0x002fea0003800000 */
.L_x_3856:
[----:B------:R-:W-:Y:S05]  /*aaf0*/  BSYNC B0 ;  /* 0x0000000000007941 */ /* 0x000fea0003800000 */
.L_x_3855:
[----:B------:R-:W-:Y:S05]  /*ab00*/  WARPSYNC.ALL ;  /* 0x0000000000007948 */ /* 0x000fea0003800000 */
[----:B------:R-:W-:Y:S01]  /*ab10*/  R2UR UR4, R18 ;  /* 0x00000000120472ca */ /* 0x000fe200000e0000 */
[----:B------:R2:W-:Y:S01]  /*ab20*/  BAR.SYNC.DEFER_BLOCKING R20, 0x100 ;  /* 0x000400140000751d */ /* 0x0005e20000010000 */
[----:B------:R-:W-:Y:S01]  /*ab30*/  MOV R15, 0xc00 ;  /* 0x00000c00000f7802 */ /* 0x000fe20000000f00 */
[----:B01----:R-:W-:-:S04]  /*ab40*/  @!P1 VIADD R13, R13, 0x22860 ;  /* 0x000228600d0d9836 */ /* 0x003fc80000000000 */
[----:B------:R-:W-:Y:S01]  /*ab50*/  ULDC UR48, c[0x0][0x9d8] ;  /* 0x0002760000307ab9 */ /* 0x000fe20000000800 */
[----:B------:R-:W-:Y:S01]  /*ab60*/  @!P1 PRMT R13, RZ, 0x654, R13 ;  /* 0x00000654ff0d9816 */ /* 0x000fe2000000000d */
[----:B--2---:R-:W-:Y:S01]  /*ab70*/  VIADD R20, R176, 0xfffffffe ;  /* 0xfffffffeb0147836 */ /* 0x004fe20000000000 */
[----:B------:R-:W-:Y:S01]  /*ab80*/  ULDC UR49, c[0x0][0x9d8] ;  /* 0x0002760000317ab9 */ /* 0x000fe20000000800 */
[----:B------:R-:W-:Y:S01]  /*ab90*/  ULDC UR46, c[0x0][0x988] ;  /* 0x00026200002e7ab9 */ /* 0x000fe20000000800 */
[----:B------:R-:W-:Y:S01]  /*aba0*/  ULDC UR47, c[0x0][0x988] ;  /* 0x00026200002f7ab9 */ /* 0x000fe20000000800 */
[----:B------:R-:W-:-:S04]  /*abb0*/  UIADD3 UR4, UR4, 0x400, URZ ;  /* 0x0000040004047890 */ /* 0x000fc8000fffe03f */
[----:B------:R-:W-:-:S04]  /*abc0*/  USHF.R.U32.HI UR4, URZ, 0x4, UR4 ;  /* 0x000000043f047899 */ /* 0x000fc80008011604 */
[----:B------:R-:W-:-:S04]  /*abd0*/  ULOP3.LUT UR4, UR4, 0x3fff, URZ, 0xc0, !UPT ;  /* 0x00003fff04047892 */ /* 0x000fc8000f8ec03f */
[----:B------:R-:W-:Y:S01]  /*abe0*/  ULOP3.LUT UR37, UR4, 0x3000000, URZ, 0xfc, !UPT ;  /* 0x0300000004257892 */ /* 0x000fe2000f8efc3f */
[----:B------:R-:W-:-:S05]  /*abf0*/  WARPGROUP.ARRIVE ;  /* 0x00000000000079c5 */ /* 0x000fca0000000000 */
[----:B------:R-:W-:Y:S02]  /*ac00*/  IMAD R14, R22, R15, UR37 ;  /* 0x00000025160e7e24 */ /* 0x000fe4000f8e020f */
[----:B------:R-:W-:-:S03]  /*ac10*/  IMAD.MOV.U32 R15, RZ, RZ, 0x40000040 ;  /* 0x40000040ff0f7424 */ /* 0x000fc600078e00ff */
        /* <DEDUP_REMOVED lines=37> */
[----:B------:R-:W-:Y:S02]  /*ae70*/  R2UR UR7, R15 ;  /* 0x000000000f0772ca */ /* 0x000fe400000e0000 */
[----:B------:R-:W-:-:S05]  /*ae80*/  IADD3 R14, R203, -R200, RZ ;  /* 0x800000c8cb0e7210 */ /* 0x000fca0007ffe0ff */
[----:B------:R-:W-:-:S04]  /*ae90*/  IMAD R14, R201, 0x80, R14 ;  /* 0x00000080c90e7824 */ /* 0x000fc800078e020e */
[----:B------:R-:W-:-:S05]  /*aea0*/  IMAD.HI R14, R14, 0x2aaaaaab, RZ ;  /* 0x2aaaaaab0e0e7827 */ /* 0x000fca00078e02ff */
[----:B------:R-:W-:-:S04]  /*aeb0*/  SHF.R.U32.HI R15, RZ, 0x1f, R14 ;  /* 0x0000001fff0f7819 */ /* 0x000fc8000001160e */
[----:B------:R-:W-:-:S04]  /*aec0*/  LEA.HI.SX32 R15, R14, R15, 0x1c ;  /* 0x0000000f0e0f7211 */ /* 0x000fc800078fe2ff */
[----:B------:R-:W-:-:S04]  /*aed0*/  VIMNMX R15, RZ, R15, !PT ;  /* 0x0000000fff0f7248 */ /* 0x000fc80007fe0100 */
[----:B------:R-:W-:Y:S01]  /*aee0*/  ISETP.GE.AND P2, PT, R20, R15, PT ;  /* 0x0000000f1400720c */ /* 0x000fe20003f46270 */
[----:B------:R-:W-:Y:S02]  /*aef0*/  WARPGROUP.DEPBAR.LE gsb0, 0x0 ;  /* 0x00008000000079c5 */ /* 0x000fe40000010000 */
[----:B------:R-:W-:-:S06]  /*af00*/  WARPGROUP.ARRIVE ;  /* 0x00000000000079c5 */ /* 0x000fcc0000000000 */
[----:B------:R-:W-:Y:S03]  /*af10*/  HGMMA.64x256x16.F32 R24, R172, gdesc[UR4].tnspB, R24, gsb0 ;  /* 0x43e00004ac187df0 */ /* 0x000fe60008000818 */
[----:B------:R-:W-:Y:S02]  /*af20*/  WARPGROUP.DEPBAR.LE gsb0, 0x0 ;  /* 0x00008000000079c5 */ /* 0x000fe40000010000 */
[----:B------:R0:W-:Y:S01]  /*af30*/  @!P1 SYNCS.ARRIVE.TRANS64.RED.A1T0 RZ, [R13+URZ], RZ ;  /* 0x000000ff0dff99a7 */ /* 0x0001e2000810043f */
[----:B------:R-:W-:Y:S05]  /*af40*/  @!P2 BRA `(.L_x_3858) ;  /* 0x0000002800e8a947 */ /* 0x000fea0003800000 */
[----:B------:R-:W-:Y:S01]  /*af50*/  MOV R202, R178 ;  /* 0x000000b200ca7202 */ /* 0x000fe20000000f00 */
[----:B------:R-:W-:-:S07]  /*af60*/  IMAD.MOV.U32 R221, RZ, RZ, R21 ;  /* 0x000000ffffdd7224 */ /* 0x000fce00078e0015 */
.L_x_3868:
[----:B------:R-:W-:Y:S01]  /*af70*/  VIADD R22, R22, 0x1 ;  /* 0x0000000116167836 */ /* 0x000fe20000000000 */
[----:B------:R-:W-:Y:S05]  /*af80*/  YIELD ;  /* 0x0000000000007946 */ /* 0x000fea0003800000 */
[----:B------:R-:W-:-:S04]  /*af90*/  ISETP.NE.AND P2, PT, R22, 0x2, PT ;  /* 0x000000021600780c */ /* 0x000fc80003f45270 */
[----:B-1----:R-:W-:Y:S02]  /*afa0*/  SEL R14, RZ, 0x1, P2 ;  /* 0x00000001ff0e7807 */ /* 0x002fe40001000000 */
[----:B------:R-:W-:Y:S02]  /*afb0*/  SEL R22, R22, RZ, P2 ;  /* 0x000000ff16167207 */ /* 0x000fe40001000000 */
[----:B------:R-:W-:Y:S01]  /*afc0*/  LOP3.LUT R23, R23, R14, RZ, 0x3c, !PT ;  /* 0x0000000e17177212 */ /* 0x000fe200078e3cff */
[----:B------:R-:W-:Y:S06]  /*afd0*/  @!P0 BRA `(.L_x_3859) ;  /* 0x0000000000048947 */ /* 0x000fec0003800000 */
[----:B------:R-:W-:Y:S01]  /*afe0*/  BPT.TRAP 0x1 ;  /* 0x000000040000795c */ /* 0x000fe20000300000 */
.L_x_3859:
[----:B------:R-:W-:Y:S01]  /*aff0*/  IMAD R14, R22, 0x8, R18 ;  /* 0x00000008160e7824 */ /* 0x000fe200078e0212 */
[----:B0-----:R-:W-:-:S04]  /*b000*/  SHF.L.U32 R13, R23, 0x1f, RZ ;  /* 0x0000001f170d7819 */ /* 0x001fc800000006ff */
[----:B------:R0:W1:Y:S01]  /*b010*/  SYNCS.PHASECHK.TRANS64.TRYWAIT P2, [R14+URZ+0x22830], R13 ;  /* 0x0228300d0e0075a7 */ /* 0x000062000804017f */
[----:B------:R-:W-:Y:S05]  /*b020*/  @!P0 BRA `(.L_x_3860) ;  /* 0x0000000000048947 */ /* 0x000fea0003800000 */
[----:B------:R-:W-:Y:S01]  /*b030*/  BPT.TRAP 0x1 ;  /* 0x000000040000795c */ /* 0x000fe20000300000 */
.L_x_3860:
[----:B------:R-:W-:Y:S01]  /*b040*/  IMAD R214, R22, 0x300, R12 ;  /* 0x0000030016d67824 */ /* 0x000fe200078e020c */
[----:B------:R-:W-:Y:S01]  /*b050*/  MOV R215, 0x40000040 ;  /* 0x4000004000d77802 */ /* 0x000fe20000000f00 */
[----:B-1----:R-:W-:Y:S06]  /*b060*/  @P2 BRA `(.L_x_3861) ;  /* 0x0000000000082947 */ /* 0x002fec0003800000 */
[----:B------:R-:W1:Y:S02]  /*b070*/  SYNCS.PHASECHK.TRANS64.TRYWAIT P2, [R14+URZ+0x22830], R13 ;  /* 0x0228300d0e0075a7 */ /* 0x000e64000804017f */
[----:B-1----:R-:W-:Y:S05]  /*b080*/  @!P2 BRA `(.L_x_3862) ;  /* 0x000000e800e4a947 */ /* 0x002fea0003800000 */
.L_x_3861:
[----:B------:R-:W-:Y:S05]  /*b090*/  WARPSYNC.ALL ;  /* 0x0000000000007948 */ /* 0x000fea0003800000 */
[C---:B------:R-:W-:Y:S01]  /*b0a0*/  R2UR UR6, R214.reuse ;  /* 0x00000000d60672ca */ /* 0x040fe200000e0000 */
[----:B------:R-:W-:Y:S01]  /*b0b0*/  WARPGROUP.ARRIVE ;  /* 0x00000000000079c5 */ /* 0x000fe20000000000 */
[----:B------:R-:W-:Y:S01]  /*b0c0*/  R2UR UR7, R215 ;  /* 0x00000000d70772ca */ /* 0x000fe200000e0000 */
[----:B------:R-:W-:Y:S01]  /*b0d0*/  VIADD R216, R214, 0x2 ;  /* 0x00000002d6d87836 */ /* 0x000fe20000000000 */
[----:B------:R-:W-:Y:S01]  /*b0e0*/  R2UR UR4, R4 ;  /* 0x00000000040472ca */ /* 0x000fe200000e0000 */
[----:B------:R-:W-:Y:S01]  /*b0f0*/  IMAD.MOV.U32 R217, RZ, RZ, 0x40000040 ;  /* 0x40000040ffd97424 */ /* 0x000fe200078e00ff */
[----:B------:R-:W-:Y:S01]  /*b100*/  R2UR UR5, R5 ;  /* 0x00000000050572ca */ /* 0x000fe200000e0000 */
[----:B------:R-:W-:-:S12]  /*b110*/  IMAD.MOV.U32 R215, RZ, RZ, 0x40000040 ;  /* 0x40000040ffd77424 */ /* 0x000fd800078e00ff */
[----:B------:R-:W-:Y:S01]  /*b120*/  HGMMA.64x96x16.F32 R152, gdesc[UR4], RZ, !UPT, gsb0 ;  /* 0x01600000049879f0 */ /* 0x000fe2000c0008ff */
[----:B------:R-:W-:Y:S01]  /*b130*/  R2UR UR6, R216 ;  /* 0x00000000d80672ca */ /* 0x000fe200000e0000 */
[C---:B------:R-:W-:Y:S01]  /*b140*/  VIADD R216, R214.reuse, 0x4 ;  /* 0x00000004d6d87836 */ /* 0x040fe20000000000 */
[----:B------:R-:W-:Y:S01]  /*b150*/  R2UR UR7, R217 ;  /* 0x00000000d90772ca */ /* 0x000fe200000e0000 */
[----:B------:R-:W-:Y:S01]  /*b160*/  VIADD R214, R214, 0x6 ;  /* 0x00000006d6d67836 */ /* 0x000fe20000000000 */
[----:B------:R-:W-:Y:S02]  /*b170*/  R2UR UR4, R10 ;  /* 0x000000000a0472ca */ /* 0x000fe400000e0000 */
[----:B------:R-:W-:Y:S02]  /*b180*/  R2UR UR5, R11 ;  /* 0x000000000b0572ca */ /* 0x000fe400000e0000 */
[----:B------:R-:W-:Y:S01]  /*b190*/  MOV R217, 0x40000040 ;  /* 0x4000004000d97802 */ /* 0x000fe20000000f00 */
        /* <DEDUP_REMOVED lines=20> */
[----:B------:R-:W-:Y:S02]  /*b2e0*/  IMAD.SHL.U32 R153, R201, 0x80, RZ ;  /* 0x00000080c9997824 */ /* 0x000fe400078e00ff */
[----:B------:R-:W-:Y:S01]  /*b2f0*/  FMUL.FTZ R156, R156, UR49 ;  /* 0x000000319c9c7c20 */ /* 0x000fe20008410000 */
[----:B------:R-:W-:Y:S01]  /*b300*/  FMUL.FTZ R157, R157, UR49 ;  /* 0x000000319d9d7c20 */ /* 0x000fe20008410000 */
[----:B------:R-:W-:Y:S01]  /*b310*/  FMUL.FTZ R160, R160, UR49 ;  /* 0x00000031a0a07c20 */ /* 0x000fe20008410000 */
[----:B------:R-:W-:Y:S01]  /*b320*/  IMAD R214, R20, -0x60, R153 ;  /* 0xffffffa014d67824 */ /* 0x000fe200078e0299 */
[----:B------:R-:W2:Y:S01]  /*b330*/  MUFU.TANH R217, R217 ;  /* 0x000000d900d97308 */ /* 0x000ea20000002400 */
[----:B------:R-:W-:Y:S01]  /*b340*/  FMUL.FTZ R161, R161, UR49 ;  /* 0x00000031a1a17c20 */ /* 0x000fe20008410000 */
[----:B------:R-:W-:Y:S01]  /*b350*/  FMUL.FTZ R21, R164, UR49 ;  /* 0x00000031a4157c20 */ /* 0x000fe20008410000 */
[----:B------:R-:W-:Y:S01]  /*b360*/  FMUL.FTZ R164, R165, UR49 ;  /* 0x00000031a5a47c20 */ /* 0x000fe20008410000 */
[----:B------:R-:W-:Y:S01]  /*b370*/  IADD3 R153, R214, 0x1, R203 ;  /* 0x00000001d6997810 */ /* 0x000fe20007ffe0cb */
[----:B------:R-:W-:Y:S01]  /*b380*/  FMUL.FTZ R214, R176, UR49 ;  /* 0x00000031b0d67c20 */ /* 0x000fe20008410000 */
[----:B------:R-:W-:Y:S01]  /*b390*/  FMUL.FTZ R176, R177, UR49 ;  /* 0x00000031b1b07c20 */ /* 0x000fe20008410000 */
[----:B------:R-:W-:Y:S01]  /*b3a0*/  FMUL.FTZ R168, R168, UR49 ;  /* 0x00000031a8a87c20 */ /* 0x000fe20008410000 */
[----:B------:R-:W-:Y:S01]  /*b3b0*/  IADD3 R222, R153, -R200, RZ ;  /* 0x800000c899de7210 */ /* 0x000fe20007ffe0ff */
[----:B------:R-:W3:Y:S01]  /*b3c0*/  MUFU.TANH R152, R152 ;  /* 0x0000009800987308 */ /* 0x000ee20000002400 */
[----:B------:R-:W-:Y:S01]  /*b3d0*/  FMUL.FTZ R215, R169, UR49 ;  /* 0x00000031a9d77c20 */ /* 0x000fe20008410000 */
[----:B------:R-:W-:Y:S01]  /*b3e0*/  FMUL.FTZ R180, R180, UR49 ;  /* 0x00000031b4b47c20 */ /* 0x000fe20008410000 */
[----:B------:R-:W-:Y:S01]  /*b3f0*/  FMUL.FTZ R216, R172, UR49 ;  /* 0x00000031acd87c20 */ /* 0x000fe20008410000 */
[----:B------:R-:W-:-:S02]  /*b400*/  IMAD R153, R211, -0x2, R222 ;  /* 0xfffffffed3997824 */ /* 0x000fc400078e02de */
[----:B------:R-:W-:Y:S01]  /*b410*/  FMUL.FTZ R172, R173, UR49 ;  /* 0x00000031adac7c20 */ /* 0x000fe20008410000 */
[----:B------:R-:W-:Y:S01]  /*b420*/  FMUL.FTZ R181, R181, UR49 ;  /* 0x00000031b5b57c20 */ /* 0x000fe20008410000 */
[----:B------:R-:W-:Y:S01]  /*b430*/  FMUL.FTZ R222, R184, UR49 ;  /* 0x00000031b8de7c20 */ /* 0x000fe20008410000 */
[----:B------:R-:W4:Y:S01]  /*b440*/  MUFU.TANH R156, R156 ;  /* 0x0000009c009c7308 */ /* 0x000f220000002400 */
[----:B------:R-:W-:Y:S02]  /*b450*/  IMAD.IADD R177, R212, 0x1, R153 ;  /* 0x00000001d4b17824 */ /* 0x000fe400078e0299 */
[----:B------:R-:W-:Y:S01]  /*b460*/  FMUL.FTZ R185, R185, UR49 ;  /* 0x00000031b9b97c20 */ /* 0x000fe20008410000 */
[----:B------:R-:W-:Y:S01]  /*b470*/  FMUL.FTZ R189, R189, UR49 ;  /* 0x00000031bdbd7c20 */ /* 0x000fe20008410000 */
[----:B------:R-:W-:Y:S01]  /*b480*/  FMUL.FTZ R192, R192, UR49 ;  /* 0x00000031c0c07c20 */ /* 0x000fe20008410000 */
[----:B------:R-:W-:Y:S01]  /*b490*/  FMUL.FTZ R196, R196, UR49 ;  /* 0x00000031c4c47c20 */ /* 0x000fe20008410000 */
[C---:B------:R-:W-:Y:S01]  /*b4a0*/  ISETP.GT.AND P2, PT, R177.reuse, RZ, PT ;  /* 0x000000ffb100720c */ /* 0x040fe20003f44270 */
[----:B------:R-:W-:Y:S01]  /*b4b0*/  FMUL.FTZ R230, R170, UR49 ;  /* 0x00000031aae67c20 */ /* 0x000fe20008410000 */
[----:B------:R-:W5:Y:S01]  /*b4c0*/  MUFU.TANH R157, R157 ;  /* 0x0000009d009d7308 */ /* 0x000f620000002400 */
[----:B------:R-:W-:Y:S01]  /*b4d0*/  ISETP.GT.AND P3, PT, R177, 0x1, PT ;  /* 0x00000001b100780c */ /* 0x000fe20003f64270 */
[----:B------:R-:W-:Y:S01]  /*b4e0*/  FMUL.FTZ R175, R175, UR49 ;  /* 0x00000031afaf7c20 */ /* 0x000fe20008410000 */
[----:B--2---:R-:W-:Y:S01]  /*b4f0*/  FSEL R153, R217, -INF , P2 ;  /* 0xff800000d9997808 */ /* 0x004fe20001000000 */
[----:B------:R-:W-:Y:S01]  /*b500*/  FMUL.FTZ R227, R167, UR49 ;  /* 0x00000031a7e37c20 */ /* 0x000fe20008410000 */
[----:B------:R-:W-:Y:S01]  /*b510*/  ISETP.GT.AND P4, PT, R177, 0x8, PT ;  /* 0x00000008b100780c */ /* 0x000fe20003f84270 */
[----:B------:R-:W-:Y:S01]  /*b520*/  FMUL.FTZ R231, R171, UR49 ;  /* 0x00000031abe77c20 */ /* 0x000fe20008410000 */
[----:B---3--:R-:W-:Y:S01]  /*b530*/  FSEL R152, R152, -INF , P3 ;  /* 0xff80000098987808 */ /* 0x008fe20001800000 */
[----:B------:R-:W2:Y:S01]  /*b540*/  MUFU.TANH R160, R160 ;  /* 0x000000a000a07308 */ /* 0x000ea20000002400 */
[----:B------:R-:W-:Y:S01]  /*b550*/  FMNMX.FTZ R165, R153, R221, !PT ;  /* 0x000000dd99a57209 */ /* 0x000fe20007810000 */
[----:B------:R-:W-:Y:S01]  /*b560*/  FMUL.FTZ R182, R182, UR49 ;  /* 0x00000031b6b67c20 */ /* 0x000fe20008410000 */
[C---:B------:R-:W-:Y:S01]  /*b570*/  ISETP.GT.AND P2, PT, R177.reuse, 0x9, PT ;  /* 0x00000009b100780c */ /* 0x040fe20003f44270 */
[----:B------:R-:W-:Y:S01]  /*b580*/  FMUL.FTZ R232, R174, UR49 ;  /* 0x00000031aee87c20 */ /* 0x000fe20008410000 */
[----:B----4-:R-:W-:Y:S01]  /*b590*/  FSEL R156, R156, -INF , P4 ;  /* 0xff8000009c9c7808 */ /* 0x010fe20002000000 */
[----:B------:R-:W-:Y:S01]  /*b5a0*/  FMUL.FTZ R178, R178, UR49 ;  /* 0x00000031b2b27c20 */ /* 0x000fe20008410000 */
[----:B------:R-:W-:Y:S01]  /*b5b0*/  FMNMX.FTZ R165, R152, R165, !PT ;  /* 0x000000a598a57209 */ /* 0x000fe20007810000 */
[----:B------:R-:W3:Y:S01]  /*b5c0*/  MUFU.TANH R161, R161 ;  /* 0x000000a100a17308 */ /* 0x000ee20000002400 */
[----:B------:R-:W-:Y:S01]  /*b5d0*/  ISETP.GT.AND P3, PT, R177, 0x10, PT ;  /* 0x00000010b100780c */ /* 0x000fe20003f64270 */
[----:B------:R-:W-:Y:S01]  /*b5e0*/  FMUL.FTZ R179, R179, UR49 ;  /* 0x00000031b3b37c20 */ /* 0x000fe20008410000 */
[----:B-----5:R-:W-:Y:S01]  /*b5f0*/  FSEL R157, R157, -INF , P2 ;  /* 0xff8000009d9d7808 */ /* 0x020fe20001000000 */
[----:B------:R-:W-:Y:S01]  /*b600*/  FMUL.FTZ R183, R183, UR49 ;  /* 0x00000031b7b77c20 */ /* 0x000fe20008410000 */
[----:B------:R-:W-:Y:S01]  /*b610*/  FMNMX.FTZ R224, R156, R165, !PT ;  /* 0x000000a59ce07209 */ /* 0x000fe20007810000 */
[----:B------:R-:W-:Y:S01]  /*b620*/  FMUL.FTZ R187, R187, UR49 ;  /* 0x00000031bbbb7c20 */ /* 0x000fe20008410000 */
[----:B------:R-:W-:Y:S01]  /*b630*/  ISETP.GT.AND P2, PT, R177, 0x11, PT ;  /* 0x00000011b100780c */ /* 0x000fe20003f44270 */
[----:B------:R-:W-:Y:S01]  /*b640*/  MUFU.TANH R21, R21 ;  /* 0x0000001500157308 */ /* 0x000fe20000002400 */
[----:B--2---:R-:W-:Y:S01]  /*b650*/  FSEL R160, R160, -INF , P3 ;  /* 0xff800000a0a07808 */ /* 0x004fe20001800000 */
[----:B------:R-:W-:Y:S01]  /*b660*/  FMUL.FTZ R186, R186, UR49 ;  /* 0x00000031baba7c20 */ /* 0x000fe20008410000 */
[----:B------:R-:W-:Y:S01]  /*b670*/  FMNMX.FTZ R165, R157, R224, !PT ;  /* 0x000000e09da57209 */ /* 0x000fe20007810000 */
[----:B------:R-:W-:Y:S01]  /*b680*/  FMUL.FTZ R224, R166, UR49 ;  /* 0x00000031a6e07c20 */ /* 0x000fe20008410000 */
[----:B------:R-:W-:Y:S01]  /*b690*/  ISETP.GT.AND P3, PT, R177, 0x18, PT ;  /* 0x00000018b100780c */ /* 0x000fe20003f64270 */
[----:B------:R-:W-:Y:S01]  /*b6a0*/  FMUL.FTZ R194, R194, UR49 ;  /* 0x00000031c2c27c20 */ /* 0x000fe20008410000 */
[----:B------:R-:W-:Y:S01]  /*b6b0*/  FMUL.FTZ R195, R195, UR49 ;  /* 0x00000031c3c37c20 */ /* 0x000fe20008410000 */
[----:B------:R-:W2:Y:S01]  /*b6c0*/  MUFU.TANH R164, R164 ;  /* 0x000000a400a47308 */ /* 0x000ea20000002400 */
[----:B---3--:R-:W-:-:S02]  /*b6d0*/  FSEL R161, R161, -INF , P2 ;  /* 0xff800000a1a17808 */ /* 0x008fc40001000000 */
[----:B------:R-:W-:-:S05]  /*b6e0*/  ISETP.GT.AND P2, PT, R177, 0x19, PT ;  /* 0x00000019b100780c */ /* 0x000fca0003f44270 */
[----:B------:R-:W3:Y:S08]  /*b6f0*/  MUFU.TANH R168, R168 ;  /* 0x000000a800a87308 */ /* 0x000ef00000002400 */
[----:B------:R-:W4:Y:S01]  /*b700*/  MUFU.TANH R215, R215 ;  /* 0x000000d700d77308 */ /* 0x000f220000002400 */
[----:B--2---:R-:W-:Y:S02]  /*b710*/  FSEL R164, R164, -INF , P2 ;  /* 0xff800000a4a47808 */ /* 0x004fe40001000000 */
[----:B------:R-:W-:-:S05]  /*b720*/  ISETP.GT.AND P2, PT, R177, 0x21, PT ;  /* 0x00000021b100780c */ /* 0x000fca0003f44270 */
[----:B------:R2:W-:Y:S08]  /*b730*/  MUFU.TANH R217, R180 ;  /* 0x000000b400d97308 */ /* 0x0005f00000002400 */
[----:B------:R-:W5:Y:S01]  /*b740*/  MUFU.TANH R216, R216 ;  /* 0x000000d800d87308 */ /* 0x000f620000002400 */
[----:B--2---:R-:W-:Y:S02]  /*b750*/  FMNMX.FTZ R180, R160, R165, !PT ;  /* 0x000000a5a0b47209 */ /* 0x004fe40007810000 */
[----:B------:R-:W-:Y:S01]  /*b760*/  FSEL R165, R21, -INF , P3 ;  /* 0xff80000015a57808 */ /* 0x000fe20001800000 */
[----:B------:R-:W-:Y:S01]  /*b770*/  FMUL.FTZ R21, R188, UR49 ;  /* 0x00000031bc157c20 */ /* 0x000fe20008410000 */
[----:B------:R-:W-:-:S02]  /*b780*/  FMNMX.FTZ R180, R161, R180, !PT ;  /* 0x000000b4a1b47209 */ /* 0x000fc40007810000 */
[----:B------:R-:W-:Y:S01]  /*b790*/  ISETP.GT.AND P3, PT, R177, 0x20, PT ;  /* 0x00000020b100780c */ /* 0x000fe20003f64270 */
[----:B------:R-:W2:Y:S01]  /*b7a0*/  MUFU.TANH R172, R172 ;  /* 0x000000ac00ac7308 */ /* 0x000ea20000002400 */
[----:B------:R-:W-:Y:S02]  /*b7b0*/  FMNMX.FTZ R173, R165, R180, !PT ;  /* 0x000000b4a5ad7209 */ /* 0x000fe40007810000 */
[----:B---3--:R-:W-:Y:S02]  /*b7c0*/  FSEL R169, R168, -INF , P3 ;  /* 0xff800000a8a97808 */ /* 0x008fe40001800000 */
[----:B------:R-:W-:Y:S02]  /*b7d0*/  FMNMX.FTZ R180, R164, R173, !PT ;  /* 0x000000ada4b47209 */ /* 0x000fe40007810000 */
[----:B----4-:R-:W-:Y:S01]  /*b7e0*/  FSEL R168, R215, -INF , P2 ;  /* 0xff800000d7a87808 */ /* 0x010fe20001000000 */
[----:B------:R-:W3:Y:S01]  /*b7f0*/  MUFU.TANH R214, R214 ;  /* 0x000000d600d67308 */ /* 0x000ee20000002400 */
[----:B------:R-:W-:-:S02]  /*b800*/  ISETP.GT.AND P3, PT, R177, 0x28, PT ;  /* 0x00000028b100780c */ /* 0x000fc40003f64270 */
[----:B------:R-:W-:Y:S02]  /*b810*/  FMNMX.FTZ R215, R169, R180, !PT ;  /* 0x000000b4a9d77209 */ /* 0x000fe40007810000 */
[C---:B------:R-:W-:Y:S02]  /*b820*/  ISETP.GT.AND P2, PT, R177.reuse, 0x29, PT ;  /* 0x00000029b100780c */ /* 0x040fe40003f44270 */
[----:B-----5:R-:W-:Y:S01]  /*b830*/  FSEL R173, R216, -INF , P3 ;  /* 0xff800000d8ad7808 */ /* 0x020fe20001800000 */
[----:B------:R-:W4:Y:S01]  /*b840*/  MUFU.TANH R176, R176 ;  /* 0x000000b000b07308 */ /* 0x000f220000002400 */
[----:B------:R-:W-:Y:S02]  /*b850*/  FMNMX.FTZ R180, R168, R215, !PT ;  /* 0x000000d7a8b47209 */ /* 0x000fe40007810000 */
[----:B------:R-:W-:Y:S02]  /*b860*/  ISETP.GT.AND P3, PT, R177, 0x30, PT ;  /* 0x00000030b100780c */ /* 0x000fe40003f64270 */
[----:B--2---:R-:W-:-:S02]  /*b870*/  FSEL R172, R172, -INF , P2 ;  /* 0xff800000acac7808 */ /* 0x004fc40001000000 */
[----:B------:R-:W-:Y:S01]  /*b880*/  FMNMX.FTZ R215, R173, R180, !PT ;  /* 0x000000b4add77209 */ /* 0x000fe20007810000 */
[----:B------:R-:W2:Y:S01]  /*b890*/  MUFU.TANH R181, R181 ;  /* 0x000000b500b57308 */ /* 0x000ea20000002400 */
[C---:B------:R-:W-:Y:S02]  /*b8a0*/  ISETP.GT.AND P2, PT, R177.reuse, 0x31, PT ;  /* 0x00000031b100780c */ /* 0x040fe40003f44270 */
[----:B---3--:R-:W-:Y:S02]  /*b8b0*/  FSEL R180, R214, -INF , P3 ;  /* 0xff800000d6b47808 */ /* 0x008fe40001800000 */
[----:B------:R-:W-:Y:S02]  /*b8c0*/  FMNMX.FTZ R215, R172, R215, !PT ;  /* 0x000000d7acd77209 */ /* 0x000fe40007810000 */
[----:B------:R-:W-:Y:S01]  /*b8d0*/  ISETP.GT.AND P3, PT, R177, 0x38, PT ;  /* 0x00000038b100780c */ /* 0x000fe20003f64270 */
[----:B------:R-:W3:Y:S01]  /*b8e0*/  MUFU.TANH R222, R222 ;  /* 0x000000de00de7308 */ /* 0x000ee20000002400 */
[----:B----4-:R-:W-:-:S02]  /*b8f0*/  FSEL R176, R176, -INF , P2 ;  /* 0xff800000b0b07808 */ /* 0x010fc40001000000 */
[----:B------:R-:W-:Y:S01]  /*b900*/  FMNMX.FTZ R223, R180, R215, !PT ;  /* 0x000000d7b4df7209 */ /* 0x000fe20007810000 */
[----:B------:R-:W-:Y:S01]  /*b910*/  FMUL.FTZ R215, R193, UR49 ;  /* 0x00000031c1d77c20 */ /* 0x000fe20008410000 */
[----:B------:R-:W-:Y:S02]  /*b920*/  ISETP.GT.AND P2, PT, R177, 0x39, PT ;  /* 0x00000039b100780c */ /* 0x000fe40003f44270 */
[----:B------:R-:W-:Y:S01]  /*b930*/  FSEL R184, R217, -INF , P3 ;  /* 0xff800000d9b87808 */ /* 0x000fe20001800000 */
[----:B------:R-:W4:Y:S01]  /*b940*/  MUFU.TANH R185, R185 ;  /* 0x000000b900b97308 */ /* 0x000f220000002400 */
[----:B------:R-:W-:Y:S01]  /*b950*/  FMNMX.FTZ R223, R176, R223, !PT ;  /* 0x000000dfb0df7209 */ /* 0x000fe20007810000 */
[C---:B------:R-:W-:Y:S01]  /*b960*/  VIADD R217, R177.reuse, 0x8 ;  /* 0x00000008b1d97836 */ /* 0x040fe20000000000 */
[----:B------:R-:W-:Y:S02]  /*b970*/  ISETP.GT.AND P3, PT, R177, 0x40, PT ;  /* 0x00000040b100780c */ /* 0x000fe40003f64270 */
[----:B--2---:R-:W-:-:S02]  /*b980*/  FSEL R181, R181, -INF , P2 ;  /* 0xff800000b5b57808 */ /* 0x004fc40001000000 */
[----:B------:R-:W-:Y:S01]  /*b990*/  FMNMX.FTZ R216, R184, R223, !PT ;  /* 0x000000dfb8d87209 */ /* 0x000fe20007810000 */
[----:B------:R-:W2:Y:S01]  /*b9a0*/  MUFU.TANH R21, R21 ;  /* 0x0000001500157308 */ /* 0x000ea20000002400 */
[----:B------:R-:W-:Y:S01]  /*b9b0*/  ISETP.GT.AND P2, PT, R177, 0x41, PT ;  /* 0x00000041b100780c */ /* 0x000fe20003f44270 */
[----:B------:R-:W-:Y:S01]  /*b9c0*/  FMUL.FTZ R223, R163, UR49 ;  /* 0x00000031a3df7c20 */ /* 0x000fe20008410000 */
[----:B---3--:R-:W-:Y:S02]  /*b9d0*/  FSEL R188, R222, -INF , P3 ;  /* 0xff800000debc7808 */ /* 0x008fe40001800000 */
[----:B------:R-:W-:Y:S01]  /*b9e0*/  FMNMX.FTZ R193, R181, R216, !PT ;  /* 0x000000d8b5c17209 */ /* 0x000fe20007810000 */
[----:B------:R-:W-:Y:S01]  /*b9f0*/  FMUL.FTZ R216, R197, UR49 ;  /* 0x00000031c5d87c20 */ /* 0x000fe20008410000 */
[----:B------:R-:W-:Y:S01]  /*ba00*/  ISETP.GT.AND P3, PT, R177, 0x48, PT ;  /* 0x00000048b100780c */ /* 0x000fe20003f64270 */
[----:B------:R-:W3:Y:S01]  /*ba10*/  MUFU.TANH R189, R189 ;  /* 0x000000bd00bd7308 */ /* 0x000ee20000002400 */
[----:B----4-:R-:W-:Y:S01]  /*ba20*/  FSEL R185, R185, -INF , P2 ;  /* 0xff800000b9b97808 */ /* 0x010fe20001000000 */
[----:B------:R-:W-:Y:S01]  /*ba30*/  FMUL.FTZ R197, R154, UR49 ;  /* 0x000000319ac57c20 */ /* 0x000fe20008410000 */
[----:B------:R-:W-:-:S02]  /*ba40*/  FMNMX.FTZ R222, R188, R193, !PT ;  /* 0x000000c1bcde7209 */ /* 0x000fc40007810000 */
[----:B------:R-:W-:Y:S02]  /*ba50*/  ISETP.GT.AND P2, PT, R177, 0x49, PT ;  /* 0x00000049b100780c */ /* 0x000fe40003f44270 */
[----:B------:R-:W-:Y:S01]  /*ba60*/  FMNMX.FTZ R193, R185, R222, !PT ;  /* 0x000000deb9c17209 */ /* 0x000fe20007810000 */
[----:B------:R2:W4:Y:S01]  /*ba70*/  MUFU.TANH R214, R192 ;  /* 0x000000c000d67308 */ /* 0x0005220000002400 */
[C---:B------:R-:W-:Y:S02]  /*ba80*/  ISETP.GT.AND P4, PT, R217.reuse, RZ, PT ;  /* 0x000000ffd900720c */ /* 0x040fe40003f84270 */
[C---:B------:R-:W-:Y:S02]  /*ba90*/  ISETP.GT.AND P5, PT, R217.reuse, 0x1, PT ;  /* 0x00000001d900780c */ /* 0x040fe40003fa4270 */
[----:B------:R-:W-:-:S03]  /*baa0*/  ISETP.GT.AND P6, PT, R217, 0x59, PT ;  /* 0x00000059d900780c */ /* 0x000fc60003fc4270 */
[----:B------:R-:W5:Y:S01]  /*bab0*/  MUFU.TANH R215, R215 ;  /* 0x000000d700d77308 */ /* 0x000f620000002400 */
[----:B--2---:R-:W-:Y:S02]  /*bac0*/  FSEL R192, R21, -INF , P3 ;  /* 0xff80000015c07808 */ /* 0x004fe40001800000 */
[----:B------:R-:W-:Y:S02]  /*bad0*/  ISETP.GT.AND P3, PT, R177, 0x50, PT ;  /* 0x00000050b100780c */ /* 0x000fe40003f64270 */
[----:B---3--:R-:W-:Y:S02]  /*bae0*/  FSEL R189, R189, -INF , P2 ;  /* 0xff800000bdbd7808 */ /* 0x008fe40001000000 */
[----:B------:R-:W-:Y:S01]  /*baf0*/  FMNMX.FTZ R222, R192, R193, !PT ;  /* 0x000000c1c0de7209 */ /* 0x000fe20007810000 */
[----:B------:R-:W2:Y:S01]  /*bb00*/  MUFU.TANH R196, R196 ;  /* 0x000000c400c47308 */ /* 0x000ea20000002400 */
[----:B------:R-:W-:Y:S02]  /*bb10*/  ISETP.GT.AND P2, PT, R177, 0x51, PT ;  /* 0x00000051b100780c */ /* 0x000fe40003f44270 */
[----:B----4-:R-:W-:Y:S01]  /*bb20*/  FSEL R193, R214, -INF , P3 ;  /* 0xff800000d6c17808 */ /* 0x010fe20001800000 */
[----:B------:R-:W-:Y:S01]  /*bb30*/  FMUL.FTZ R214, R155, UR49 ;  /* 0x000000319bd67c20 */ /* 0x000fe20008410000 */
[----:B------:R-:W-:-:S02]  /*bb40*/  FMNMX.FTZ R222, R189, R222, !PT ;  /* 0x000000debdde7209 */ /* 0x000fc40007810000 */
[----:B------:R-:W-:Y:S01]  /*bb50*/  ISETP.GT.AND P3, PT, R177, 0x58, PT ;  /* 0x00000058b100780c */ /* 0x000fe20003f64270 */
[----:B------:R3:W4:Y:S01]  /*bb60*/  MUFU.TANH R21, R216 ;  /* 0x000000d800157308 */ /* 0x0007220000002400 */
[----:B-----5:R-:W-:Y:S02]  /*bb70*/  FSEL R154, R215, -INF , P2 ;  /* 0xff800000d79a7808 */ /* 0x020fe40001000000 */
[----:B------:R-:W-:Y:S01]  /*bb80*/  FMNMX.FTZ R215, R193, R222, !PT ;  /* 0x000000dec1d77209 */ /* 0x000fe20007810000 */
[----:B------:R-:W-:Y:S01]  /*bb90*/  FMUL.FTZ R222, R162, UR49 ;  /* 0x00000031a2de7c20 */ /* 0x000fe20008410000 */
[----:B------:R-:W-:-:S03]  /*bba0*/  ISETP.GT.AND P2, PT, R177, 0x59, PT ;  /* 0x00000059b100780c */ /* 0x000fc60003f44270 */
[----:B------:R-:W5:Y:S01]  /*bbb0*/  MUFU.TANH R197, R197 ;  /* 0x000000c500c57308 */ /* 0x000f620000002400 */
[----:B--2---:R-:W-:Y:S02]  /*bbc0*/  FSEL R155, R196, -INF , P3 ;  /* 0xff800000c49b7808 */ /* 0x004fe40001800000 */
[----:B---3--:R-:W-:Y:S01]  /*bbd0*/  FMNMX.FTZ R216, R154, R215, !PT ;  /* 0x000000d79ad87209 */ /* 0x008fe20007810000 */
[----:B------:R-:W-:Y:S01]  /*bbe0*/  FMUL.FTZ R215, R158, UR49 ;  /* 0x000000319ed77c20 */ /* 0x000fe20008410000 */
[----:B------:R-:W-:-:S03]  /*bbf0*/  ISETP.GT.AND P3, PT, R217, 0x8, PT ;  /* 0x00000008d900780c */ /* 0x000fc60003f64270 */
[----:B------:R-:W-:Y:S01]  /*bc00*/  MUFU.TANH R223, R223 ;  /* 0x000000df00df7308 */ /* 0x000fe20000002400 */
[----:B----4-:R-:W-:Y:S02]  /*bc10*/  FSEL R196, R21, -INF , P2 ;  /* 0xff80000015c47808 */ /* 0x010fe40001000000 */
[----:B------:R-:W-:Y:S01]  /*bc20*/  FMNMX.FTZ R21, R155, R216, !PT ;  /* 0x000000d89b157209 */ /* 0x000fe20007810000 */
[----:B------:R-:W-:-:S03]  /*bc30*/  FMUL.FTZ R216, R159, UR49 ;  /* 0x000000319fd87c20 */ /* 0x000fc60008410000 */
[----:B------:R-:W-:Y:S01]  /*bc40*/  FMNMX.FTZ R21, R196, R21, !PT ;  /* 0x00000015c4157209 */ /* 0x000fe20007810000 */
[----:B------:R-:W2:Y:S01]  /*bc50*/  MUFU.TANH R215, R215 ;  /* 0x000000d700d77308 */ /* 0x000ea20000002400 */
[----:B-----5:R-:W-:Y:S02]  /*bc60*/  FSEL R162, R197, -INF , P4 ;  /* 0xff800000c5a27808 */ /* 0x020fe40002000000 */
[----:B------:R-:W-:Y:S01]  /*bc70*/  ISETP.GT.AND P4, PT, R217, 0x9, PT ;  /* 0x00000009d900780c */ /* 0x000fe20003f84270 */
[----:B------:R-:W3:Y:S04]  /*bc80*/  SHFL.BFLY PT, R158, R21, 0x2, 0x1f ;  /* 0x0c401f00159e7f89 */ /* 0x000ee800000e0000 */
[----:B------:R-:W4:Y:S08]  /*bc90*/  MUFU.TANH R214, R214 ;  /* 0x000000d600d67308 */ /* 0x000f300000002400 */
[----:B------:R-:W5:Y:S01]  /*bca0*/  MUFU.TANH R216, R216 ;  /* 0x000000d800d87308 */ /* 0x000f620000002400 */
[----:B--2---:R-:W-:-:S02]  /*bcb0*/  FSEL R166, R215, -INF , P3 ;  /* 0xff800000d7a67808 */ /* 0x004fc40001800000 */
[----:B------:R-:W-:-:S04]  /*bcc0*/  ISETP.GT.AND P3, PT, R217, 0x11, PT ;  /* 0x00000011d900780c */ /* 0x000fc80003f64270 */
[----:B------:R-:W-:Y:S01]  /*bcd0*/  FSEL R171, R223, -INF , P3 ;  /* 0xff800000dfab7808 */ /* 0x000fe20001800000 */
[----:B------:R-:W2:Y:S01]  /*bce0*/  MUFU.TANH R230, R230 ;  /* 0x000000e600e67308 */ /* 0x000ea20000002400 */
[----:B------:R-:W-:Y:S02]  /*bcf0*/  ISETP.GT.AND P3, PT, R217, 0x20, PT ;  /* 0x00000020d900780c */ /* 0x000fe40003f64270 */
[----:B----4-:R-:W-:Y:S02]  /*bd00*/  FSEL R159, R214, -INF , P5 ;  /* 0xff800000d69f7808 */ /* 0x010fe40002800000 */
[----:B---3--:R-:W-:Y:S02]  /*bd10*/  FMNMX.FTZ R21, R21, R158, !PT ;  /* 0x0000009e15157209 */ /* 0x008fe40007810000 */
[C---:B------:R-:W-:Y:S01]  /*bd20*/  ISETP.GT.AND P5, PT, R217.reuse, 0x10, PT ;  /* 0x00000010d900780c */ /* 0x040fe20003fa4270 */
[----:B------:R-:W3:Y:S01]  /*bd30*/  MUFU.TANH R222, R222 ;  /* 0x000000de00de7308 */ /* 0x000ee20000002400 */
[----:B-----5:R-:W-:Y:S01]  /*bd40*/  FSEL R163, R216, -INF , P4 ;  /* 0xff800000d8a37808 */ /* 0x020fe20002000000 */
[----:B------:R-:W4:Y:S01]  /*bd50*/  SHFL.BFLY PT, R158, R21, 0x1, 0x1f ;  /* 0x0c201f00159e7f89 */ /* 0x000f2200000e0000 */
[----:B------:R-:W-:-:S05]  /*bd60*/  ISETP.GT.AND P4, PT, R217, 0x18, PT ;  /* 0x00000018d900780c */ /* 0x000fca0003f84270 */
[----:B------:R-:W5:Y:S01]  /*bd70*/  MUFU.TANH R224, R224 ;  /* 0x000000e000e07308 */ /* 0x000f620000002400 */
[----:B--2---:R-:W-:Y:S02]  /*bd80*/  FSEL R216, R230, -INF , P3 ;  /* 0xff800000e6d87808 */ /* 0x004fe40001800000 */
[----:B------:R-:W-:-:S05]  /*bd90*/  ISETP.GT.AND P3, PT, R217, 0x29, PT ;  /* 0x00000029d900780c */ /* 0x000fca0003f64270 */
[----:B------:R-:W2:Y:S01]  /*bda0*/  MUFU.TANH R175, R175 ;  /* 0x000000af00af7308 */ /* 0x000ea20000002400 */
[----:B---3--:R-:W-:Y:S02]  /*bdb0*/  FSEL R167, R222, -INF , P5 ;  /* 0xff800000dea77808 */ /* 0x008fe40002800000 */
[----:B------:R-:W-:-:S05]  /*bdc0*/  ISETP.GT.AND P5, PT, R217, 0x19, PT ;  /* 0x00000019d900780c */ /* 0x000fca0003fa4270 */
[----:B------:R-:W3:Y:S01]  /*bdd0*/  MUFU.TANH R227, R227 ;  /* 0x000000e300e37308 */ /* 0x000ee20000002400 */
[----:B-----5:R-:W-:Y:S02]  /*bde0*/  FSEL R174, R224, -INF , P4 ;  /* 0xff800000e0ae7808 */ /* 0x020fe40002000000 */
[----:B----4-:R-:W-:Y:S02]  /*bdf0*/  FMNMX.FTZ R21, R21, R158, !PT ;  /* 0x0000009e15157209 */ /* 0x010fe40007810000 */
[----:B------:R-:W-:Y:S02]  /*be00*/  ISETP.GT.AND P4, PT, R217, 0x21, PT ;  /* 0x00000021d900780c */ /* 0x000fe40003f84270 */
[----:B------:R-:W-:Y:S01]  /*be10*/  FSETP.NEU.FTZ.AND P2, PT, R21, -INF , PT ;  /* 0xff8000001500780b */ /* 0x000fe20003f5d000 */
[----:B------:R-:W4:Y:S01]  /*be20*/  MUFU.TANH R231, R231 ;  /* 0x000000e700e77308 */ /* 0x000f220000002400 */
[----:B--2---:R-:W-:Y:S02]  /*be30*/  FSEL R175, R175, -INF , P3 ;  /* 0xff800000afaf7808 */ /* 0x004fe40001800000 */
[----:B------:R-:W-:-:S02]  /*be40*/  FSEL R158, R21, RZ, P2 ;  /* 0x000000ff159e7208 */ /* 0x000fc40001000000 */
[----:B------:R-:W-:-:S03]  /*be50*/  ISETP.GT.AND P3, PT, R217, 0x38, PT ;  /* 0x00000038d900780c */ /* 0x000fc60003f64270 */
[----:B------:R-:W2:Y:S01]  /*be60*/  MUFU.TANH R177, R182 ;  /* 0x000000b600b17308 */ /* 0x000ea20000002400 */
[----:B------:R-:W-:Y:S01]  /*be70*/  FADD.FTZ R158, -R158, R221 ;  /* 0x000000dd9e9e7221 */ /* 0x000fe20000010100 */
[----:B------:R-:W-:Y:S01]  /*be80*/  FMUL.FTZ R221, R190, UR49 ;  /* 0x00000031bedd7c20 */ /* 0x000fe20008410000 */
[----:B---3--:R-:W-:Y:S02]  /*be90*/  FSEL R170, R227, -INF , P5 ;  /* 0xff800000e3aa7808 */ /* 0x008fe40002800000 */
[----:B------:R-:W-:Y:S01]  /*bea0*/  ISETP.GT.AND P5, PT, R217, 0x28, PT ;  /* 0x00000028d900780c */ /* 0x000fe20003fa4270 */
[----:B------:R-:W3:Y:S02]  /*beb0*/  S2R R227, SR_TID.X ;  /* 0x0000000000e37919 */ /* 0x000ee40000002100 */
[----:B------:R-:W5:Y:S01]  /*bec0*/  MUFU.TANH R232, R232 ;  /* 0x000000e800e87308 */ /* 0x000f620000002400 */
[----:B----4-:R-:W-:Y:S02]  /*bed0*/  FSEL R215, R231, -INF , P4 ;  /* 0xff800000e7d77808 */ /* 0x010fe40002000000 */
[----:B------:R-:W-:-:S05]  /*bee0*/  ISETP.GT.AND P4, PT, R217, 0x30, PT ;  /* 0x00000030d900780c */ /* 0x000fca0003f84270 */
[----:B------:R-:W4:Y:S01]  /*bef0*/  MUFU.TANH R178, R178 ;  /* 0x000000b200b27308 */ /* 0x000f220000002400 */
[----:B--2---:R-:W-:Y:S01]  /*bf00*/  FSEL R190, R177, -INF , P3 ;  /* 0xff800000b1be7808 */ /* 0x004fe20001800000 */
[----:B------:R-:W-:Y:S01]  /*bf10*/  IMAD.U32 R177, RZ, RZ, UR47 ;  /* 0x0000002fffb17e24 */ /* 0x000fe2000f8e00ff */
[----:B------:R-:W-:-:S03]  /*bf20*/  ISETP.GT.AND P3, PT, R217, 0x41, PT ;  /* 0x00000041d900780c */ /* 0x000fc60003f64270 */
[----:B------:R-:W-:Y:S02]  /*bf30*/  FMUL.FTZ R158, R158, R177 ;  /* 0x000000b19e9e7220 */ /* 0x000fe40000410000 */
[----:B------:R-:W2:Y:S01]  /*bf40*/  MUFU.TANH R179, R179 ;  /* 0x000000b300b37308 */ /* 0x000ea20000002400 */
[----:B-----5:R-:W-:Y:S02]  /*bf50*/  FSEL R182, R232, -INF , P5 ;  /* 0xff800000e8b67808 */ /* 0x020fe40002800000 */
[----:B------:R-:W-:-:S05]  /*bf60*/  ISETP.GT.AND P5, PT, R217, 0x31, PT ;  /* 0x00000031d900780c */ /* 0x000fca0003fa4270 */
[----:B------:R-:W5:Y:S01]  /*bf70*/  MUFU.TANH R183, R183 ;  /* 0x000000b700b77308 */ /* 0x000f620000002400 */
[----:B----4-:R-:W-:Y:S01]  /*bf80*/  FSEL R197, R178, -INF , P4 ;  /* 0xff800000b2c57808 */ /* 0x010fe20002000000 */
[----:B------:R-:W-:Y:S01]  /*bf90*/  FMUL.FTZ R178, R21, R177 ;  /* 0x000000b115b27220 */ /* 0x000fe20000410000 */
[----:B------:R-:W-:Y:S02]  /*bfa0*/  ISETP.GT.AND P4, PT, R217, 0x39, PT ;  /* 0x00000039d900780c */ /* 0x000fe40003f84270 */
[----:B---3--:R-:W-:-:S03]  /*bfb0*/  SHF.R.U32.HI R227, RZ, 0x7, R227 ;  /* 0x00000007ffe37819 */ /* 0x008fc600000116e3 */
[----:B------:R-:W3:Y:S01]  /*bfc0*/  MUFU.TANH R187, R187 ;  /* 0x000000bb00bb7308 */ /* 0x000ee20000002400 */
[----:B--2---:R-:W-:Y:S02]  /*bfd0*/  FSEL R214, R179, -INF , P5 ;  /* 0xff800000b3d67808 */ /* 0x004fe40002800000 */
[C---:B------:R-:W-:Y:S02]  /*bfe0*/  ISETP.GT.AND P5, PT, R217.reuse, 0x40, PT ;  /* 0x00000040d900780c */ /* 0x040fe40003fa4270 */
[----:B------:R-:W-:Y:S02]  /*bff0*/  FSEL R178, R178, RZ, P2 ;  /* 0x000000ffb2b27208 */ /* 0x000fe40001000000 */
[----:B------:R-:W-:Y:S01]  /*c000*/  ISETP.GT.AND P2, PT, R217, 0x49, PT ;  /* 0x00000049d900780c */ /* 0x000fe20003f44270 */
[----:B------:R-:W2:Y:S01]  /*c010*/  MUFU.TANH R186, R186 ;  /* 0x000000ba00ba7308 */ /* 0x000ea20000002400 */
[----:B-----5:R-:W-:Y:S01]  /*c020*/  FSEL R183, R183, -INF , P4 ;  /* 0xff800000b7b77808 */ /* 0x020fe20002000000 */
[-CC-:B------:R-:W-:Y:S01]  /*c030*/  FFMA.FTZ R153, R153, R177.reuse, -R178.reuse ;  /* 0x000000b199997223 */ /* 0x180fe200000108b2 */
[----:B------:R-:W-:Y:S01]  /*c040*/  ISETP.GT.AND P4, PT, R217, 0x48, PT ;  /* 0x00000048d900780c */ /* 0x000fe20003f84270 */
[-CC-:B------:R-:W-:Y:S01]  /*c050*/  FFMA.FTZ R152, R152, R177.reuse, -R178.reuse ;  /* 0x000000b198987223 */ /* 0x180fe200000108b2 */
[-CC-:B------:R-:W-:Y:S01]  /*c060*/  FFMA.FTZ R156, R156, R177.reuse, -R178.reuse ;  /* 0x000000b19c9c7223 */ /* 0x180fe200000108b2 */
[-CC-:B------:R-:W-:Y:S01]  /*c070*/  FFMA.FTZ R157, R157, R177.reuse, -R178.reuse ;  /* 0x000000b19d9d7223 */ /* 0x180fe200000108b2 */
[-CC-:B------:R-:W-:Y:S01]  /*c080*/  FFMA.FTZ R160, R160, R177.reuse, -R178.reuse ;  /* 0x000000b1a0a07223 */ /* 0x180fe200000108b2 */
[----:B------:R-:W4:Y:S01]  /*c090*/  MUFU.TANH R221, R221 ;  /* 0x000000dd00dd7308 */ /* 0x000f220000002400 */
[----:B---3--:R-:W-:Y:S01]  /*c0a0*/  FSEL R179, R187, -INF , P3 ;  /* 0xff800000bbb37808 */ /* 0x008fe20001800000 */
[-CC-:B------:R-:W-:Y:S01]  /*c0b0*/  FFMA.FTZ R161, R161, R177.reuse, -R178.reuse ;  /* 0x000000b1a1a17223 */ /* 0x180fe200000108b2 */
[----:B------:R-:W-:Y:S01]  /*c0c0*/  ISETP.GT.AND P3, PT, R217, 0x50, PT ;  /* 0x00000050d900780c */ /* 0x000fe20003f64270 */
[-CC-:B------:R-:W-:Y:S01]  /*c0d0*/  FFMA.FTZ R165, R165, R177.reuse, -R178.reuse ;  /* 0x000000b1a5a57223 */ /* 0x180fe200000108b2 */
[-CC-:B------:R-:W-:Y:S01]  /*c0e0*/  FFMA.FTZ R164, R164, R177.reuse, -R178.reuse ;  /* 0x000000b1a4a47223 */ /* 0x180fe200000108b2 */
[-CC-:B------:R-:W-:Y:S01]  /*c0f0*/  FFMA.FTZ R169, R169, R177.reuse, -R178.reuse ;  /* 0x000000b1a9a97223 */ /* 0x180fe200000108b2 */
[-CC-:B------:R-:W-:Y:S01]  /*c100*/  FFMA.FTZ R168, R168, R177.reuse, -R178.reuse ;  /* 0x000000b1a8a87223 */ /* 0x180fe200000108b2 */
[-CC-:B------:R-:W-:Y:S01]  /*c110*/  FFMA.FTZ R173, R173, R177.reuse, -R178.reuse ;  /* 0x000000b1adad7223 */ /* 0x180fe200000108b2 */
[----:B--2---:R-:W-:Y:S01]  /*c120*/  FSEL R186, R186, -INF , P5 ;  /* 0xff800000baba7808 */ /* 0x004fe20002800000 */
[-CC-:B------:R-:W-:Y:S01]  /*c130*/  FFMA.FTZ R172, R172, R177.reuse, -R178.reuse ;  /* 0x000000b1acac7223 */ /* 0x180fe200000108b2 */
[----:B------:R-:W-:Y:S01]  /*c140*/  ISETP.GT.AND P5, PT, R217, 0x58, PT ;  /* 0x00000058d900780c */ /* 0x000fe20003fa4270 */
[-CC-:B------:R-:W-:Y:S01]  /*c150*/  FFMA.FTZ R180, R180, R177.reuse, -R178.reuse ;  /* 0x000000b1b4b47223 */ /* 0x180fe200000108b2 */
[-CC-:B------:R-:W-:Y:S01]  /*c160*/  FFMA.FTZ R176, R176, R177.reuse, -R178.reuse ;  /* 0x000000b1b0b07223 */ /* 0x180fe200000108b2 */
[-CC-:B------:R-:W-:Y:S01]  /*c170*/  FFMA.FTZ R184, R184, R177.reuse, -R178.reuse ;  /* 0x000000b1b8b87223 */ /* 0x180fe200000108b2 */
[-CC-:B------:R-:W-:Y:S01]  /*c180*/  FFMA.FTZ R181, R181, R177.reuse, -R178.reuse ;  /* 0x000000b1b5b57223 */ /* 0x180fe200000108b2 */
[-CC-:B------:R-:W-:Y:S01]  /*c190*/  FFMA.FTZ R188, R188, R177.reuse, -R178.reuse ;  /* 0x000000b1bcbc7223 */ /* 0x180fe200000108b2 */
[----:B----4-:R-:W-:Y:S01]  /*c1a0*/  FSEL R187, R221, -INF , P4 ;  /* 0xff800000ddbb7808 */ /* 0x010fe20002000000 */
[-CC-:B------:R-:W-:Y:S01]  /*c1b0*/  FFMA.FTZ R185, R185, R177.reuse, -R178.reuse ;  /* 0x000000b1b9b97223 */ /* 0x180fe200000108b2 */
[----:B------:R-:W-:Y:S01]  /*c1c0*/  ISETP.GT.AND P4, PT, R217, 0x51, PT ;  /* 0x00000051d900780c */ /* 0x000fe20003f84270 */
[----:B------:R-:W-:Y:S01]  /*c1d0*/  FMUL.FTZ R217, R191, UR49 ;  /* 0x00000031bfd97c20 */ /* 0x000fe20008410000 */
[-CC-:B------:R-:W-:Y:S01]  /*c1e0*/  FFMA.FTZ R192, R192, R177.reuse, -R178.reuse ;  /* 0x000000b1c0c07223 */ /* 0x180fe200000108b2 */
[-CC-:B------:R-:W-:Y:S01]  /*c1f0*/  FFMA.FTZ R189, R189, R177.reuse, -R178.reuse ;  /* 0x000000b1bdbd7223 */ /* 0x180fe200000108b2 */
[-CC-:B------:R-:W-:Y:S01]  /*c200*/  FFMA.FTZ R193, R193, R177.reuse, -R178.reuse ;  /* 0x000000b1c1c17223 */ /* 0x180fe200000108b2 */
[-CC-:B------:R-:W-:Y:S01]  /*c210*/  FFMA.FTZ R154, R154, R177.reuse, -R178.reuse ;  /* 0x000000b19a9a7223 */ /* 0x180fe200000108b2 */
[-CC-:B------:R-:W-:Y:S01]  /*c220*/  FFMA.FTZ R155, R155, R177.reuse, -R178.reuse ;  /* 0x000000b19b9b7223 */ /* 0x180fe200000108b2 */
[----:B------:R-:W-:Y:S01]  /*c230*/  FFMA.FTZ R196, R196, R177, -R178 ;  /* 0x000000b1c4c47223 */ /* 0x000fe200000108b2 */
[----:B------:R-:W-:Y:S01]  /*c240*/  FMNMX.FTZ R178, R162, R202, !PT ;  /* 0x000000caa2b27209 */ /* 0x000fe20007810000 */
[----:B------:R2:W3:Y:S08]  /*c250*/  MUFU.TANH R191, R217 ;  /* 0x000000d900bf7308 */ /* 0x0004f00000002400 */
[----:B------:R-:W4:Y:S01]  /*c260*/  MUFU.TANH R194, R194 ;  /* 0x000000c200c27308 */ /* 0x000f220000002400 */
[----:B--2---:R-:W-:-:S04]  /*c270*/  FMNMX.FTZ R217, R159, R178, !PT ;  /* 0x000000b29fd97209 */ /* 0x004fc80007810000 */
[----:B------:R-:W-:-:S03]  /*c280*/  FMNMX.FTZ R178, R166, R217, !PT ;  /* 0x000000d9a6b27209 */ /* 0x000fc60007810000 */
[----:B------:R-:W2:Y:S01]  /*c290*/  MUFU.TANH R195, R195 ;  /* 0x000000c300c37308 */ /* 0x000ea20000002400 */
[----:B------:R-:W-:Y:S02]  /*c2a0*/  FMNMX.FTZ R178, R163, R178, !PT ;  /* 0x000000b2a3b27209 */ /* 0x000fe40007810000 */
[----:B---3--:R-:W-:Y:S02]  /*c2b0*/  FSEL R191, R191, -INF , P2 ;  /* 0xff800000bfbf7808 */ /* 0x008fe40001000000 */
[----:B------:R-:W-:-:S03]  /*c2c0*/  FMNMX.FTZ R178, R167, R178, !PT ;  /* 0x000000b2a7b27209 */ /* 0x000fc60007810000 */
[----:B------:R-:W-:Y:S01]  /*c2d0*/  MUFU.EX2 R153, R153 ;  /* 0x0000009900997308 */ /* 0x000fe20000000800 */
[----:B------:R-:W-:Y:S02]  /*c2e0*/  FMNMX.FTZ R217, R171, R178, !PT ;  /* 0x000000b2abd97209 */ /* 0x000fe40007810000 */
[----:B----4-:R-:W-:Y:S02]  /*c2f0*/  FSEL R194, R194, -INF , P3 ;  /* 0xff800000c2c27808 */ /* 0x010fe40001800000 */
[----:B------:R-:W-:-:S03]  /*c300*/  FMNMX.FTZ R217, R174, R217, !PT ;  /* 0x000000d9aed97209 */ /* 0x000fc60007810000 */
[----:B------:R-:W-:Y:S01]  /*c310*/  MUFU.EX2 R152, R152 ;  /* 0x0000009800987308 */ /* 0x000fe20000000800 */
[----:B------:R-:W-:Y:S02]  /*c320*/  FMNMX.FTZ R217, R170, R217, !PT ;  /* 0x000000d9aad97209 */ /* 0x000fe40007810000 */
[----:B--2---:R-:W-:Y:S02]  /*c330*/  FSEL R195, R195, -INF , P4 ;  /* 0xff800000c3c37808 */ /* 0x004fe40002000000 */
[----:B------:R-:W-:-:S03]  /*c340*/  FMNMX.FTZ R178, R216, R217, !PT ;  /* 0x000000d9d8b27209 */ /* 0x000fc60007810000 */
[----:B------:R-:W-:Y:S01]  /*c350*/  MUFU.EX2 R156, R156 ;  /* 0x0000009c009c7308 */ /* 0x000fe20000000800 */
[----:B------:R-:W-:-:S04]  /*c360*/  FMNMX.FTZ R217, R215, R178, !PT ;  /* 0x000000b2d7d97209 */ /* 0x000fc80007810000 */
[----:B------:R-:W-:-:S03]  /*c370*/  FMNMX.FTZ R178, R182, R217, !PT ;  /* 0x000000d9b6b27209 */ /* 0x000fc60007810000 */
[----:B------:R-:W-:Y:S01]  /*c380*/  MUFU.EX2 R157, R157 ;  /* 0x0000009d009d7308 */ /* 0x000fe20000000800 */
[----:B------:R-:W-:-:S04]  /*c390*/  FMNMX.FTZ R178, R175, R178, !PT ;  /* 0x000000b2afb27209 */ /* 0x000fc80007810000 */
[----:B------:R-:W-:Y:S01]  /*c3a0*/  FMNMX.FTZ R217, R197, R178, !PT ;  /* 0x000000b2c5d97209 */ /* 0x000fe20007810000 */
[----:B------:R-:W-:Y:S02]  /*c3b0*/  FMUL.FTZ R178, R198, UR49 ;  /* 0x00000031c6b27c20 */ /* 0x000fe40008410000 */
[----:B------:R-:W-:Y:S01]  /*c3c0*/  MUFU.EX2 R160, R160 ;  /* 0x000000a000a07308 */ /* 0x000fe20000000800 */
[----:B------:R-:W-:-:S04]  /*c3d0*/  FMNMX.FTZ R217, R214, R217, !PT ;  /* 0x000000d9d6d97209 */ /* 0x000fc80007810000 */
[----:B------:R-:W-:-:S03]  /*c3e0*/  FMNMX.FTZ R222, R190, R217, !PT ;  /* 0x000000d9bede7209 */ /* 0x000fc60007810000 */
[----:B------:R-:W2:Y:S01]  /*c3f0*/  MUFU.TANH R198, R178 ;  /* 0x000000b200c67308 */ /* 0x000ea20000002400 */
[----:B------:R-:W-:-:S04]  /*c400*/  FMNMX.FTZ R217, R183, R222, !PT ;  /* 0x000000deb7d97209 */ /* 0x000fc80007810000 */
[----:B------:R-:W-:Y:S01]  /*c410*/  FMNMX.FTZ R222, R186, R217, !PT ;  /* 0x000000d9bade7209 */ /* 0x000fe20007810000 */
[----:B------:R-:W-:Y:S02]  /*c420*/  FMUL.FTZ R217, R199, UR49 ;  /* 0x00000031c7d97c20 */ /* 0x000fe40008410000 */
[----:B------:R-:W-:Y:S01]  /*c430*/  MUFU.EX2 R161, R161 ;  /* 0x000000a100a17308 */ /* 0x000fe20000000800 */
[----:B------:R-:W-:-:S04]  /*c440*/  FMNMX.FTZ R222, R179, R222, !PT ;  /* 0x000000deb3de7209 */ /* 0x000fc80007810000 */
[----:B------:R-:W-:-:S03]  /*c450*/  FMNMX.FTZ R222, R187, R222, !PT ;  /* 0x000000debbde7209 */ /* 0x000fc60007810000 */
[----:B------:R-:W3:Y:S01]  /*c460*/  MUFU.TANH R199, R217 ;  /* 0x000000d900c77308 */ /* 0x000ee20000002400 */
[----:B------:R-:W-:Y:S02]  /*c470*/  FMNMX.FTZ R221, R191, R222, !PT ;  /* 0x000000debfdd7209 */ /* 0x000fe40007810000 */
[----:B--2---:R-:W-:Y:S02]  /*c480*/  FSEL R198, R198, -INF , P5 ;  /* 0xff800000c6c67808 */ /* 0x004fe40002800000 */
[----:B------:R-:W-:-:S03]  /*c490*/  FMNMX.FTZ R222, R194, R221, !PT ;  /* 0x000000ddc2de7209 */ /* 0x000fc60007810000 */
[----:B------:R-:W-:Y:S01]  /*c4a0*/  MUFU.EX2 R165, R165 ;  /* 0x000000a500a57308 */ /* 0x000fe20000000800 */
[----:B------:R-:W-:-:S04]  /*c4b0*/  FMNMX.FTZ R221, R195, R222, !PT ;  /* 0x000000dec3dd7209 */ /* 0x000fc80007810000 */
[----:B------:R-:W-:-:S03]  /*c4c0*/  FMNMX.FTZ R178, R198, R221, !PT ;  /* 0x000000ddc6b27209 */ /* 0x000fc60007810000 */
[----:B------:R-:W-:Y:S01]  /*c4d0*/  MUFU.EX2 R164, R164 ;  /* 0x000000a400a47308 */ /* 0x000fe20000000800 */
[----:B---3--:R-:W-:-:S04]  /*c4e0*/  FSEL R199, R199, -INF , P6 ;  /* 0xff800000c7c77808 */ /* 0x008fc80003000000 */
[----:B------:R-:W-:-:S03]  /*c4f0*/  FMNMX.FTZ R178, R199, R178, !PT ;  /* 0x000000b2c7b27209 */ /* 0x000fc60007810000 */
[----:B------:R-:W-:Y:S02]  /*c500*/  MUFU.EX2 R169, R169 ;  /* 0x000000a900a97308 */ /* 0x000fe40000000800 */
[----:B------:R-:W2:Y:S06]  /*c510*/  SHFL.BFLY PT, R217, R178, 0x2, 0x1f ;  /* 0x0c401f00b2d97f89 */ /* 0x000eac00000e0000 */
[----:B------:R-:W-:Y:S08]  /*c520*/  MUFU.EX2 R168, R168 ;  /* 0x000000a800a87308 */ /* 0x000ff00000000800 */
[----:B------:R-:W-:Y:S08]  /*c530*/  MUFU.EX2 R173, R173 ;  /* 0x000000ad00ad7308 */ /* 0x000ff00000000800 */
[----:B------:R-:W-:Y:S01]  /*c540*/  MUFU.EX2 R172, R172 ;  /* 0x000000ac00ac7308 */ /* 0x000fe20000000800 */
[----:B--2---:R-:W-:-:S05]  /*c550*/  FMNMX.FTZ R178, R178, R217, !PT ;  /* 0x000000d9b2b27209 */ /* 0x004fca0007810000 */
[----:B------:R-:W2:Y:S02]  /*c560*/  SHFL.BFLY PT, R221, R178, 0x1, 0x1f ;  /* 0x0c201f00b2dd7f89 */ /* 0x000ea400000e0000 */
[----:B------:R-:W-:Y:S08]  /*c570*/  MUFU.EX2 R217, R189 ;  /* 0x000000bd00d97308 */ /* 0x000ff00000000800 */
[----:B------:R-:W3:Y:S08]  /*c580*/  MUFU.EX2 R189, R158 ;  /* 0x0000009e00bd7308 */ /* 0x000ef00000000800 */
[----:B------:R-:W-:Y:S01]  /*c590*/  MUFU.EX2 R180, R180 ;  /* 0x000000b400b47308 */ /* 0x000fe20000000800 */
[----:B--2---:R-:W-:-:S07]  /*c5a0*/  FMNMX.FTZ R178, R178, R221, !PT ;  /* 0x000000ddb2b27209 */ /* 0x004fce0007810000 */
[----:B------:R-:W-:Y:S01]  /*c5b0*/  MUFU.EX2 R176, R176 ;  /* 0x000000b000b07308 */ /* 0x000fe20000000800 */
[----:B---3--:R-:W-:Y:S01]  /*c5c0*/  FFMA.FTZ R3, R189, R3, R153 ;  /* 0x00000003bd037223 */ /* 0x008fe20000010099 */
[----:B------:R-:W-:Y:S01]  /*c5d0*/  FMUL.FTZ R24, R24, R189 ;  /* 0x000000bd18187220 */ /* 0x000fe20000410000 */
[C---:B------:R-:W-:Y:S01]  /*c5e0*/  FSETP.NEU.FTZ.AND P2, PT, R178.reuse, -INF , PT ;  /* 0xff800000b200780b */ /* 0x040fe20003f5d000 */
[----:B------:R-:W-:Y:S01]  /*c5f0*/  FMUL.FTZ R222, R178, R177 ;  /* 0x000000b1b2de7220 */ /* 0x000fe20000410000 */
[C---:B------:R-:W-:Y:S01]  /*c600*/  FADD.FTZ R3, R152.reuse, R3 ;  /* 0x0000000398037221 */ /* 0x040fe20000010000 */
[----:B------:R-:W-:Y:S01]  /*c610*/  F2FP.F16.F32.PACK_AB R152, R152, R153 ;  /* 0x000000999898723e */ /* 0x000fe200000000ff */
[-C--:B------:R-:W-:Y:S01]  /*c620*/  FMUL.FTZ R25, R25, R189.reuse ;  /* 0x000000bd19197220 */ /* 0x080fe20000410000 */
[----:B------:R2:W-:Y:S01]  /*c630*/  MUFU.EX2 R221, R154 ;  /* 0x0000009a00dd7308 */ /* 0x0005e20000000800 */
[----:B------:R-:W-:Y:S01]  /*c640*/  FSEL R222, R222, RZ, P2 ;  /* 0x000000ffdede7208 */ /* 0x000fe20001000000 */
[-C--:B------:R-:W-:Y:S01]  /*c650*/  FMUL.FTZ R28, R28, R189.reuse ;  /* 0x000000bd1c1c7220 */ /* 0x080fe20000410000 */
[----:B------:R-:W-:Y:S01]  /*c660*/  FSEL R153, R178, RZ, P2 ;  /* 0x000000ffb2997208 */ /* 0x000fe20001000000 */
[-C--:B------:R-:W-:Y:S01]  /*c670*/  FMUL.FTZ R29, R29, R189.reuse ;  /* 0x000000bd1d1d7220 */ /* 0x080fe20000410000 */
[----:B------:R-:W-:Y:S01]  /*c680*/  FMUL.FTZ R32, R32, R189 ;  /* 0x000000bd20207220 */ /* 0x000fe20000410000 */
[-CC-:B------:R-:W-:Y:S01]  /*c690*/  FFMA.FTZ R162, R162, R177.reuse, -R222.reuse ;  /* 0x000000b1a2a27223 */ /* 0x180fe200000108de */
[-CC-:B------:R-:W-:Y:S01]  /*c6a0*/  FFMA.FTZ R158, R175, R177.reuse, -R222.reuse ;  /* 0x000000b1af9e7223 */ /* 0x180fe200000108de */
[-CC-:B------:R-:W-:Y:S01]  /*c6b0*/  FFMA.FTZ R175, R179, R177.reuse, -R222.reuse ;  /* 0x000000b1b3af7223 */ /* 0x180fe200000108de */
[-C--:B--2---:R-:W-:Y:S01]  /*c6c0*/  FFMA.FTZ R154, R174, R177.reuse, -R222 ;  /* 0x000000b1ae9a7223 */ /* 0x084fe200000108de */
[----:B------:R-:W-:Y:S01]  /*c6d0*/  FADD.FTZ R153, -R153, R202 ;  /* 0x000000ca99997221 */ /* 0x000fe20000010100 */
[----:B------:R-:W-:Y:S01]  /*c6e0*/  MUFU.EX2 R174, R196 ;  /* 0x000000c400ae7308 */ /* 0x000fe20000000800 */
[----:B------:R-:W-:Y:S01]  /*c6f0*/  IADD3 R179, -R227, 0xb, RZ ;  /* 0x0000000be3b37810 */ /* 0x000fe20007ffe1ff */
[-CC-:B------:R-:W-:Y:S01]  /*c700*/  FFMA.FTZ R182, R182, R177.reuse, -R222.reuse ;  /* 0x000000b1b6b67223 */ /* 0x180fe200000108de */
[-C--:B------:R-:W-:Y:S01]  /*c710*/  FMUL.FTZ R153, R153, R177.reuse ;  /* 0x000000b199997220 */ /* 0x080fe20000410000 */
        /* <DEDUP_REMOVED lines=13> */
[----:B--2---:R-:W-:Y:S01]  /*c7f0*/  FADD.FTZ R154, R156, R3 ;  /* 0x000000039c9a7221 */ /* 0x004fe20000010000 */
[-CC-:B------:R-:W-:Y:S01]  /*c800*/  FFMA.FTZ R183, R183, R177.reuse, -R222.reuse ;  /* 0x000000b1b7b77223 */ /* 0x180fe200000108de */
[-CC-:B------:R-:W-:Y:S01]  /*c810*/  FFMA.FTZ R186, R186, R177.reuse, -R222.reuse ;  /* 0x000000b1baba7223 */ /* 0x180fe200000108de */
[-C--:B------:R-:W-:Y:S01]  /*c820*/  FFMA.FTZ R187, R187, R177.reuse, -R222 ;  /* 0x000000b1bbbb7223 */ /* 0x080fe200000108de */
[C---:B------:R-:W-:Y:S01]  /*c830*/  FADD.FTZ R3, R157.reuse, R154 ;  /* 0x0000009a9d037221 */ /* 0x040fe20000010000 */
[----:B------:R-:W-:Y:S01]  /*c840*/  F2FP.F16.F32.PACK_AB R154, R157, R156 ;  /* 0x0000009c9d9a723e */ /* 0x000fe200000000ff */
[-CC-:B------:R-:W-:Y:S01]  /*c850*/  FFMA.FTZ R191, R191, R177.reuse, -R222.reuse ;  /* 0x000000b1bfbf7223 */ /* 0x180fe200000108de */
[----:B------:R-:W-:Y:S01]  /*c860*/  MUFU.EX2 R202, R182 ;  /* 0x000000b600ca7308 */ /* 0x000fe20000000800 */
[----:B---3--:R-:W-:Y:S01]  /*c870*/  @!P1 IADD3 R162, R14, 0x22840, RZ ;  /* 0x000228400ea29810 */ /* 0x008fe20007ffe0ff */
[----:B------:R-:W-:Y:S01]  /*c880*/  FADD.FTZ R156, R160, R3 ;  /* 0x00000003a09c7221 */ /* 0x000fe20000010000 */
[-CC-:B------:R-:W-:Y:S01]  /*c890*/  FFMA.FTZ R194, R194, R177.reuse, -R222.reuse ;  /* 0x000000b1c2c27223 */ /* 0x180fe200000108de */
[-C--:B------:R-:W-:Y:S01]  /*c8a0*/  FFMA.FTZ R195, R195, R177.reuse, -R222 ;  /* 0x000000b1c3c37223 */ /* 0x080fe200000108de */
[----:B------:R-:W-:Y:S01]  /*c8b0*/  @!P1 PRMT R162, RZ, 0x654, R162 ;  /* 0x00000654ffa29816 */ /* 0x000fe200000000a2 */
[----:B------:R2:W-:Y:S06]  /*c8c0*/  BAR.ARV R179, 0x100 ;  /* 0x000400b30000751d */ /* 0x0005ec0000002000 */
[----:B------:R3:W-:Y:S01]  /*c8d0*/  @!P1 SYNCS.ARRIVE.TRANS64.RED.A1T0 RZ, [R162+URZ], RZ ;  /* 0x000000ffa2ff99a7 */ /* 0x0007e2000810043f */
[----:B------:R-:W4:Y:S01]  /*c8e0*/  MUFU.EX2 R182, R153 ;  /* 0x0000009900b67308 */ /* 0x000f220000000800 */
[-CC-:B------:R-:W-:Y:S01]  /*c8f0*/  FFMA.FTZ R198, R198, R177.reuse, -R222.reuse ;  /* 0x000000b1c6c67223 */ /* 0x180fe200000108de */
[----:B------:R-:W-:Y:S01]  /*c900*/  FFMA.FTZ R199, R199, R177, -R222 ;  /* 0x000000b1c7c77223 */ /* 0x000fe200000108de */
[-C--:B------:R-:W-:Y:S01]  /*c910*/  FMUL.FTZ R33, R33, R189.reuse ;  /* 0x000000bd21217220 */ /* 0x080fe20000410000 */
[-C--:B------:R-:W-:Y:S01]  /*c920*/  FMUL.FTZ R36, R36, R189.reuse ;  /* 0x000000bd24247220 */ /* 0x080fe20000410000 */
[-C--:B------:R-:W-:Y:S01]  /*c930*/  FMUL.FTZ R37, R37, R189.reuse ;  /* 0x000000bd25257220 */ /* 0x080fe20000410000 */
[-C--:B------:R-:W-:Y:S01]  /*c940*/  FMUL.FTZ R40, R40, R189.reuse ;  /* 0x000000bd28287220 */ /* 0x080fe20000410000 */
[C---:B---3--:R-:W-:Y:S01]  /*c950*/  FADD.FTZ R162, R161.reuse, R156 ;  /* 0x0000009ca1a27221 */ /* 0x048fe20000010000 */
[----:B------:R-:W3:Y:S01]  /*c960*/  MUFU.EX2 R159, R159 ;  /* 0x0000009f009f7308 */ /* 0x000ee20000000800 */
[----:B------:R-:W-:Y:S01]  /*c970*/  F2FP.F16.F32.PACK_AB R156, R161, R160 ;  /* 0x000000a0a19c723e */ /* 0x000fe200000000ff */
[-C--:B------:R-:W-:Y:S01]  /*c980*/  FMUL.FTZ R41, R41, R189.reuse ;  /* 0x000000bd29297220 */ /* 0x080fe20000410000 */
[----:B------:R-:W-:Y:S01]  /*c990*/  FADD.FTZ R3, R165, R162 ;  /* 0x000000a2a5037221 */ /* 0x000fe20000010000 */
[-C--:B------:R-:W-:Y:S01]  /*c9a0*/  FMUL.FTZ R44, R44, R189.reuse ;  /* 0x000000bd2c2c7220 */ /* 0x080fe20000410000 */
[-C--:B------:R-:W-:Y:S01]  /*c9b0*/  FMUL.FTZ R45, R45, R189.reuse ;  /* 0x000000bd2d2d7220 */ /* 0x080fe20000410000 */
[-C--:B------:R-:W-:Y:S01]  /*c9c0*/  FMUL.FTZ R48, R48, R189.reuse ;  /* 0x000000bd30307220 */ /* 0x080fe20000410000 */
[----:B------:R-:W-:Y:S01]  /*c9d0*/  FADD.FTZ R160, R164, R3 ;  /* 0x00000003a4a07221 */ /* 0x000fe20000010000 */
[----:B------:R-:W5:Y:S01]  /*c9e0*/  MUFU.EX2 R222, R166 ;  /* 0x000000a600de7308 */ /* 0x000f620000000800 */
[----:B----4-:R-:W-:Y:S01]  /*c9f0*/  FFMA.FTZ R0, R182, R0, R196 ;  /* 0x00000000b6007223 */ /* 0x010fe200000100c4 */
[----:B------:R-:W-:Y:S01]  /*ca00*/  FMUL.FTZ R49, R49, R189 ;  /* 0x000000bd31317220 */ /* 0x000fe20000410000 */
[----:B------:R-:W-:Y:S01]  /*ca10*/  FADD.FTZ R3, R169, R160 ;  /* 0x000000a0a9037221 */ /* 0x000fe20000010000 */
[----:B------:R-:W-:Y:S01]  /*ca20*/  F2FP.F16.F32.PACK_AB R160, R168, R169 ;  /* 0x000000a9a8a0723e */ /* 0x000fe200000000ff */
[-C--:B------:R-:W-:Y:S01]  /*ca30*/  FMUL.FTZ R52, R52, R189.reuse ;  /* 0x000000bd34347220 */ /* 0x080fe20000410000 */
[-C--:B------:R-:W-:Y:S01]  /*ca40*/  FMUL.FTZ R53, R53, R189.reuse ;  /* 0x000000bd35357220 */ /* 0x080fe20000410000 */
[----:B------:R-:W-:Y:S01]  /*ca50*/  FADD.FTZ R162, R168, R3 ;  /* 0x00000003a8a27221 */ /* 0x000fe20000010000 */
[----:B------:R-:W4:Y:S01]  /*ca60*/  MUFU.EX2 R163, R163 ;  /* 0x000000a300a37308 */ /* 0x000f220000000800 */
[----:B---3--:R-:W-:Y:S01]  /*ca70*/  FADD.FTZ R3, R159, R0 ;  /* 0x000000009f037221 */ /* 0x008fe20000010000 */
[----:B------:R-:W-:Y:S01]  /*ca80*/  FMUL.FTZ R56, R56, R189 ;  /* 0x000000bd38387220 */ /* 0x000fe20000410000 */
[----:B------:R-:W-:Y:S01]  /*ca90*/  FADD.FTZ R153, R173, R162 ;  /* 0x000000a2ad997221 */ /* 0x000fe20000010000 */
[----:B------:R-:W-:Y:S01]  /*caa0*/  F2FP.F16.F32.PACK_AB R162, R172, R173 ;  /* 0x000000adaca2723e */ /* 0x000fe200000000ff */
[-C--:B------:R-:W-:Y:S01]  /*cab0*/  FMUL.FTZ R57, R57, R189.reuse ;  /* 0x000000bd39397220 */ /* 0x080fe20000410000 */
[-C--:B------:R-:W-:Y:S01]  /*cac0*/  FMUL.FTZ R60, R60, R189.reuse ;  /* 0x000000bd3c3c7220 */ /* 0x080fe20000410000 */
[----:B------:R-:W-:Y:S01]  /*cad0*/  FADD.FTZ R153, R172, R153 ;  /* 0x00000099ac997221 */ /* 0x000fe20000010000 */
[----:B------:R-:W3:Y:S01]  /*cae0*/  MUFU.EX2 R167, R167 ;  /* 0x000000a700a77308 */ /* 0x000ee20000000800 */
[----:B-----5:R-:W-:Y:S01]  /*caf0*/  FADD.FTZ R0, R222, R3 ;  /* 0x00000003de007221 */ /* 0x020fe20000010000 */
[-C--:B------:R-:W-:Y:S01]  /*cb00*/  FMUL.FTZ R61, R61, R189.reuse ;  /* 0x000000bd3d3d7220 */ /* 0x080fe20000410000 */
[----:B------:R-:W-:Y:S01]  /*cb10*/  FADD.FTZ R153, R180, R153 ;  /* 0x00000099b4997221 */ /* 0x000fe20000010000 */
[-C--:B------:R-:W-:Y:S01]  /*cb20*/  FMUL.FTZ R64, R64, R189.reuse ;  /* 0x000000bd40407220 */ /* 0x080fe20000410000 */
[-C--:B------:R-:W-:Y:S01]  /*cb30*/  FMUL.FTZ R65, R65, R189.reuse ;  /* 0x000000bd41417220 */ /* 0x080fe20000410000 */
[-C--:B------:R-:W-:Y:S01]  /*cb40*/  FMUL.FTZ R68, R68, R189.reuse ;  /* 0x000000bd44447220 */ /* 0x080fe20000410000 */
[----:B------:R-:W-:Y:S01]  /*cb50*/  FADD.FTZ R153, R176, R153 ;  /* 0x00000099b0997221 */ /* 0x000fe20000010000 */
[----:B------:R-:W5:Y:S01]  /*cb60*/  MUFU.EX2 R184, R184 ;  /* 0x000000b800b87308 */ /* 0x000f620000000800 */
        /* <DEDUP_REMOVED lines=23> */
[----:B------:R-:W5:Y:S01]  /*cce0*/  MUFU.EX2 R188, R188 ;  /* 0x000000bc00bc7308 */ /* 0x000f620000000800 */
[----:B----4-:R-:W-:Y:S01]  /*ccf0*/  FADD.FTZ R0, R171, R0 ;  /* 0x00000000ab007221 */ /* 0x010fe20000010000 */
[-C--:B------:R-:W-:Y:S01]  /*cd00*/  FMUL.FTZ R105, R105, R189.reuse ;  /* 0x000000bd69697220 */ /* 0x080fe20000410000 */
[-C--:B------:R-:W-:Y:S01]  /*cd10*/  FMUL.FTZ R108, R108, R189.reuse ;  /* 0x000000bd6c6c7220 */ /* 0x080fe20000410000 */
[-C--:B------:R-:W-:Y:S01]  /*cd20*/  FMUL.FTZ R109, R109, R189.reuse ;  /* 0x000000bd6d6d7220 */ /* 0x080fe20000410000 */
[----:B------:R-:W-:Y:S01]  /*cd30*/  FADD.FTZ R3, R223, R0 ;  /* 0x00000000df037221 */ /* 0x000fe20000010000 */
[-C--:B------:R-:W-:Y:S01]  /*cd40*/  FMUL.FTZ R112, R112, R189.reuse ;  /* 0x000000bd70707220 */ /* 0x080fe20000410000 */
[-C--:B------:R-:W-:Y:S01]  /*cd50*/  FMUL.FTZ R113, R113, R189.reuse ;  /* 0x000000bd71717220 */ /* 0x080fe20000410000 */
[----:B------:R-:W4:Y:S01]  /*cd60*/  MUFU.EX2 R224, R170 ;  /* 0x000000aa00e07308 */ /* 0x000f220000000800 */
        /* <DEDUP_REMOVED lines=24> */
[C---:B---3--:R-:W-:Y:S01]  /*cef0*/  FADD.FTZ R153, R185.reuse, R0 ;  /* 0x00000000b9997221 */ /* 0x048fe20000010000 */
[----:B------:R-:W-:Y:S01]  /*cf00*/  F2FP.F16.F32.PACK_AB R168, R185, R188 ;  /* 0x000000bcb9a8723e */ /* 0x000fe200000000ff */
[----:B------:R-:W-:Y:S01]  /*cf10*/  FMUL.FTZ R149, R149, R189 ;  /* 0x000000bd95957220 */ /* 0x000fe20000410000 */
        /* <DEDUP_REMOVED lines=11> */
[----:B------:R-:W-:Y:S01]  /*cfd0*/  FMUL.FTZ R43, R43, R182 ;  /* 0x000000b62b2b7220 */ /* 0x000fe20000410000 */
[----:B------:R5:W0:Y:S01]  /*cfe0*/  MUFU.EX2 R227, R158 ;  /* 0x0000009e00e37308 */ /* 0x000a220000000800 */
[C---:B----4-:R-:W-:Y:S01]  /*cff0*/  FADD.FTZ R3, R215.reuse, R0 ;  /* 0x00000000d7037221 */ /* 0x050fe20000010000 */
[----:B------:R-:W-:Y:S01]  /*d000*/  F2FP.F16.F32.PACK_AB R161, R215, R216 ;  /* 0x000000d8d7a1723e */ /* 0x000fe200000000ff */
[-C--:B------:R-:W-:Y:S01]  /*d010*/  FMUL.FTZ R46, R46, R182.reuse ;  /* 0x000000b62e2e7220 */ /* 0x080fe20000410000 */
[-C--:B------:R-:W-:Y:S01]  /*d020*/  FMUL.FTZ R47, R47, R182.reuse ;  /* 0x000000b62f2f7220 */ /* 0x080fe20000410000 */
[----:B------:R-:W-:Y:S01]  /*d030*/  FADD.FTZ R172, R202, R3 ;  /* 0x00000003caac7221 */ /* 0x000fe20000010000 */
[-C--:B------:R-:W-:Y:S01]  /*d040*/  FMUL.FTZ R50, R50, R182.reuse ;  /* 0x000000b632327220 */ /* 0x080fe20000410000 */
[----:B------:R-:W-:Y:S01]  /*d050*/  FMUL.FTZ R51, R51, R182 ;  /* 0x000000b633337220 */ /* 0x000fe20000410000 */
[----:B------:R-:W4:Y:S01]  /*d060*/  MUFU.EX2 R193, R193 ;  /* 0x000000c100c17308 */ /* 0x000f220000000800 */
[----:B-----5:R-:W-:Y:S01]  /*d070*/  F2FP.F16.F32.PACK_AB R158, R164, R165 ;  /* 0x000000a5a49e723e */ /* 0x020fe200000000ff */
[----:B---3--:R-:W-:Y:S01]  /*d080*/  FADD.FTZ R170, R192, R153 ;  /* 0x00000099c0aa7221 */ /* 0x008fe20000010000 */
[----:B------:R-:W-:Y:S01]  /*d090*/  F2FP.F16.F32.PACK_AB R164, R176, R180 ;  /* 0x000000b4b0a4723e */ /* 0x000fe200000000ff */
[-C--:B------:R-:W-:Y:S01]  /*d0a0*/  FMUL.FTZ R54, R54, R182.reuse ;  /* 0x000000b636367220 */ /* 0x080fe20000410000 */
[----:B------:R-:W-:Y:S01]  /*d0b0*/  FMUL.FTZ R55, R55, R182 ;  /* 0x000000b637377220 */ /* 0x000fe20000410000 */
[C---:B------:R-:W-:Y:S01]  /*d0c0*/  FADD.FTZ R0, R217.reuse, R170 ;  /* 0x000000aad9007221 */ /* 0x040fe20000010000 */
[----:B------:R-:W-:Y:S01]  /*d0d0*/  F2FP.F16.F32.PACK_AB R170, R217, R192 ;  /* 0x000000c0d9aa723e */ /* 0x000fe200000000ff */
        /* <DEDUP_REMOVED lines=9> */
[----:B----4-:R-:W-:Y:S01]  /*d170*/  FADD.FTZ R180, R193, R0 ;  /* 0x00000000c1b47221 */ /* 0x010fe20000010000 */
[----:B------:R-:W-:Y:S01]  /*d180*/  F2FP.F16.F32.PACK_AB R172, R221, R193 ;  /* 0x000000c1ddac723e */ /* 0x000fe200000000ff */
        /* <DEDUP_REMOVED lines=22> */
[----:B----4-:R-:W-:Y:S01]  /*d2f0*/  FADD.FTZ R3, R155, R180 ;  /* 0x000000b49b037221 */ /* 0x010fe20000010000 */
[-C--:B------:R-:W-:Y:S01]  /*d300*/  FMUL.FTZ R99, R99, R182.reuse ;  /* 0x000000b663637220 */ /* 0x080fe20000410000 */
[-C--:B------:R-:W-:Y:S01]  /*d310*/  FMUL.FTZ R102, R102, R182.reuse ;  /* 0x000000b666667220 */ /* 0x080fe20000410000 */
[-C--:B------:R-:W-:Y:S01]  /*d320*/  FMUL.FTZ R103, R103, R182.reuse ;  /* 0x000000b667677220 */ /* 0x080fe20000410000 */
[C---:B------:R-:W-:Y:S01]  /*d330*/  FADD.FTZ R3, R174.reuse, R3 ;  /* 0x00000003ae037221 */ /* 0x040fe20000010000 */
[----:B------:R-:W-:Y:S01]  /*d340*/  F2FP.F16.F32.PACK_AB R174, R174, R155 ;  /* 0x0000009baeae723e */ /* 0x000fe200000000ff */
[----:B------:R-:W-:Y:S01]  /*d350*/  FMUL.FTZ R106, R106, R182 ;  /* 0x000000b66a6a7220 */ /* 0x000fe20000410000 */
[----:B------:R-:W4:Y:S01]  /*d360*/  MUFU.EX2 R169, R186 ;  /* 0x000000ba00a97308 */ /* 0x000f220000000800 */
[----:B---3--:R-:W-:Y:S01]  /*d370*/  FADD.FTZ R180, R190, R153 ;  /* 0x00000099beb47221 */ /* 0x008fe20000010000 */
[----:B------:R-:W-:Y:S01]  /*d380*/  F2FP.F16.F32.PACK_AB R155, R163, R222 ;  /* 0x000000dea39b723e */ /* 0x000fe200000000ff */
[----:B------:R-:W-:Y:S01]  /*d390*/  FMUL.FTZ R107, R107, R182 ;  /* 0x000000b66b6b7220 */ /* 0x000fe20000410000 */
[----:B------:R-:W-:Y:S01]  /*d3a0*/  F2FP.F16.F32.PACK_AB R153, R159, R196 ;  /* 0x000000c49f99723e */ /* 0x000fe200000000ff */
[-C--:B------:R-:W-:Y:S01]  /*d3b0*/  FMUL.FTZ R110, R110, R182.reuse ;  /* 0x000000b66e6e7220 */ /* 0x080fe20000410000 */
[----:B------:R-:W-:Y:S01]  /*d3c0*/  F2FP.F16.F32.PACK_AB R159, R224, R223 ;  /* 0x000000dfe09f723e */ /* 0x000fe200000000ff */
        /* <DEDUP_REMOVED lines=29> */
[----:B------:R-:W-:-:S04]  /*d5a0*/  FMUL.FTZ R151, R151, R182 ;  /* 0x000000b697977220 */ /* 0x000fc80000410000 */
[----:B------:R-:W0:Y:S01]  /*d5b0*/  MUFU.EX2 R176, R195 ;  /* 0x000000c300b07308 */ /* 0x000e220000000800 */
[----:B----4-:R-:W-:Y:S01]  /*d5c0*/  FADD.FTZ R180, R0, R157 ;  /* 0x0000009d00b47221 */ /* 0x010fe20000010000 */
[----:B------:R-:W-:Y:S02]  /*d5d0*/  F2FP.F16.F32.PACK_AB R157, R171, R167 ;  /* 0x000000a7ab9d723e */ /* 0x000fe400000000ff */
[----:B------:R-:W-:-:S04]  /*d5e0*/  F2FP.F16.F32.PACK_AB R167, R183, R190 ;  /* 0x000000beb7a7723e */ /* 0x000fc800000000ff */
[----:B------:R-:W4:Y:S01]  /*d5f0*/  MUFU.EX2 R198, R198 ;  /* 0x000000c600c67308 */ /* 0x000f220000000800 */
[----:B---3--:R-:W-:-:S07]  /*d600*/  FADD.FTZ R163, R173, R180 ;  /* 0x000000b4ada37221 */ /* 0x008fce0000010000 */
[----:B------:R-:W3:Y:S01]  /*d610*/  MUFU.EX2 R199, R199 ;  /* 0x000000c700c77308 */ /* 0x000ee20000000800 */
[C---:B0-----:R-:W-:Y:S01]  /*d620*/  FADD.FTZ R171, R176.reuse, R163 ;  /* 0x000000a3b0ab7221 */ /* 0x041fe20000010000 */
[----:B------:R-:W-:Y:S02]  /*d630*/  F2FP.F16.F32.PACK_AB R163, R227, R202 ;  /* 0x000000cae3a3723e */ /* 0x000fe400000000ff */
[----:B------:R-:W-:Y:S01]  /*d640*/  F2FP.F16.F32.PACK_AB R173, R176, R173 ;  /* 0x000000adb0ad723e */ /* 0x000fe200000000ff */
[----:B----4-:R-:W-:Y:S01]  /*d650*/  FADD.FTZ R180, R198, R171 ;  /* 0x000000abc6b47221 */ /* 0x010fe20000010000 */
[----:B------:R-:W-:-:S03]  /*d660*/  F2FP.F16.F32.PACK_AB R171, R0, R187 ;  /* 0x000000bb00ab723e */ /* 0x000fc600000000ff */
[C---:B---3--:R-:W-:Y:S01]  /*d670*/  FADD.FTZ R0, R199.reuse, R180 ;  /* 0x000000b4c7007221 */ /* 0x048fe20000010000 */
[----:B------:R-:W-:Y:S01]  /*d680*/  F2FP.F16.F32.PACK_AB R175, R199, R198 ;  /* 0x000000c6c7af723e */ /* 0x000fe200000000ff */
[----:B--2---:R-:W-:Y:S06]  /*d690*/  @!P0 BRA `(.L_x_3863) ;  /* 0x0000000000048947 */ /* 0x004fec0003800000 */
[----:B------:R-:W-:Y:S01]  /*d6a0*/  BPT.TRAP 0x1 ;  /* 0x000000040000795c */ /* 0x000fe20000300000 */
.L_x_3863:
[----:B------:R0:W2:Y:S01]  /*d6b0*/  SYNCS.PHASECHK.TRANS64.TRYWAIT P2, [R14+URZ+0x22850], R13 ;  /* 0x0228500d0e0075a7 */ /* 0x0000a2000804017f */
[----:B------:R-:W-:Y:S05]  /*d6c0*/  @!P0 BRA `(.L_x_3864) ;  /* 0x0000000000048947 */ /* 0x000fea0003800000 */
[----:B------:R-:W-:Y:S01]  /*d6d0*/  BPT.TRAP 0x1 ;  /* 0x000000040000795c */ /* 0x000fe20000300000 */
.L_x_3864:
[----:B------:R-:W-:Y:S04]  /*d6e0*/  BSSY B0, `(.L_x_3865) ;  /* 0x0000004000007945 */ /* 0x000fe80003800000 */
[----:B--2---:R-:W-:Y:S05]  /*d6f0*/  @P2 BRA `(.L_x_3866) ;  /* 0x0000000000082947 */ /* 0x004fea0003800000 */
[----:B------:R-:W2:Y:S02]  /*d700*/  SYNCS.PHASECHK.TRANS64.TRYWAIT P2, [R14+URZ+0x22850], R13 ;  /* 0x0228500d0e0075a7 */ /* 0x000ea4000804017f */
[----:B--2---:R-:W-:Y:S05]  /*d710*/  @!P2 BRA `(.L_x_3867) ;  /* 0x000000c40054a947 */ /* 0x004fea0003800000 */
.L_x_3866:
[----:B------:R-:W-:Y:S05]  /*d720*/  BSYNC B0 ;  /* 0x0000000000007941 */ /* 0x000fea0003800000 */
.L_x_3865:
[----:B------:R-:W3:Y:S01]  /*d730*/  S2R R176, SR_TID.X ;  /* 0x0000000000b07919 */ /* 0x000ee20000002100 */
[----:B------:R-:W-:Y:S05]  /*d740*/  WARPSYNC.ALL ;  /* 0x0000000000007948 */ /* 0x000fea0003800000 */
[----:B------:R-:W-:Y:S01]  /*d750*/  IMAD.MOV.U32 R181, RZ, RZ, 0xc00 ;  /* 0x00000c00ffb57424 */ /* 0x000fe200078e00ff */
[----:B------:R-:W-:Y:S01]  /*d760*/  ISETP.GT.AND P2, PT, R20, R15, PT ;  /* 0x0000000f1400720c */ /* 0x000fe20003f44270 */
[----:B012---:R-:W-:Y:S01]  /*d770*/  @!P1 VIADD R14, R14, 0x22860 ;  /* 0x000228600e0e9836 */ /* 0x007fe20000000000 */
[----:B------:R-:W-:Y:S01]  /*d780*/  MOV R202, R178 ;  /* 0x000000b200ca7202 */ /* 0x000fe20000000f00 */
[----:B------:R-:W-:-:S02]  /*d790*/  IMAD R180, R22, R181, UR37 ;  /* 0x0000002516b47e24 */ /* 0x000fc4000f8e02b5 */
[----:B------:R-:W-:Y:S01]  /*d7a0*/  IMAD.MOV.U32 R181, RZ, RZ, 0x40000040 ;  /* 0x40000040ffb57424 */ /* 0x000fe200078e00ff */
[----:B------:R-:W-:Y:S01]  /*d7b0*/  @!P1 PRMT R14, RZ, 0x654, R14 ;  /* 0x00000654ff0e9816 */ /* 0x000fe2000000000e */
[----:B------:R-:W-:Y:S01]  /*d7c0*/  VIADD R20, R20, 0xffffffff ;  /* 0xffffffff14147836 */ /* 0x000fe20000000000 */
[----:B------:R-:W-:Y:S01]  /*d7d0*/  R2UR UR6, R180 ;  /* 0x00000000b40672ca */ /* 0x000fe200000e0000 */
[----:B------:R-:W-:Y:S01]  /*d7e0*/  IMAD.MOV.U32 R221, RZ, RZ, R21 ;  /* 0x000000ffffdd7224 */ /* 0x000fe200078e0015 */
[----:B------:R-:W-:Y:S01]  /*d7f0*/  R2UR UR7, R181 ;  /* 0x00000000b50772ca */ /* 0x000fe200000e0000 */
[----:B------:R-:W-:Y:S01]  /*d800*/  IMAD.MOV.U32 R181, RZ, RZ, 0x40000040 ;  /* 0x40000040ffb57424 */ /* 0x000fe200078e00ff */
[----:B---3--:R-:W-:-:S05]  /*d810*/  SHF.R.U32.HI R176, RZ, 0x7, R176 ;  /* 0x00000007ffb07819 */ /* 0x008fca00000116b0 */
[----:B------:R-:W-:-:S05]  /*d820*/  VIADD R13, R176, 0x8 ;  /* 0x00000008b00d7836 */ /* 0x000fca0000000000 */
[----:B------:R1:W-:Y:S06]  /*d830*/  BAR.SYNC.DEFER_BLOCKING R13, 0x100 ;  /* 0x0004000d0000751d */ /* 0x0003ec0000010000 */
[----:B------:R-:W-:-:S06]  /*d840*/  WARPGROUP.ARRIVE ;  /* 0x00000000000079c5 */ /* 0x000fcc0000000000 */
[----:B------:R-:W-:Y:S03]  /*d850*/  HGMMA.64x256x16.F32 R24, R152, gdesc[UR4].tnspB, R24, gsb0 ;  /* 0x43e0000498187df0 */ /* 0x000fe60008000818 */
[----:B------:R-:W-:Y:S02]  /*d860*/  WARPGROUP.DEPBAR.LE gsb0, 0x0 ;  /* 0x00008000000079c5 */ /* 0x000fe40000010000 */
[----:B------:R-:W-:Y:S01]  /*d870*/  IMAD.MOV.U32 R153, RZ, RZ, 0x40000040 ;  /* 0x40000040ff997424 */ /* 0x000fe200078e00ff */
[----:B------:R-:W-:Y:S01]  /*d880*/  IADD3 R152, R180, 0x80, RZ ;  /* 0x00000080b4987810 */ /* 0x000fe20007ffe0ff */
[----:B------:R-:W-:-:S03]  /*d890*/  WARPGROUP.ARRIVE ;  /* 0x00000000000079c5 */ /* 0x000fc60000000000 */
[----:B------:R-:W-:Y:S01]  /*d8a0*/  R2UR UR6, R152 ;  /* 0x00000000980672ca */ /* 0x000fe200000e0000 */
[----:B------:R-:W-:Y:S01]  /*d8b0*/  VIADD R152, R180, 0x100 ;  /* 0x00000100b4987836 */ /* 0x000fe20000000000 */
[----:B------:R-:W-:Y:S01]  /*d8c0*/  R2UR UR7, R153 ;  /* 0x00000000990772ca */ /* 0x000fe200000e0000 */
[----:B------:R-:W-:-:S15]  /*d8d0*/  IMAD.MOV.U32 R153, RZ, RZ, 0x40000040 ;  /* 0x40000040ff997424 */ /* 0x000fde00078e00ff */
[----:B------:R-:W-:Y:S01]  /*d8e0*/  HGMMA.64x256x16.F32 R24, R156, gdesc[UR4].tnspB, R24, gsb0 ;  /* 0x43e000049c187df0 */ /* 0x000fe20008000818 */
[----:B------:R-:W-:Y:S02]  /*d8f0*/  R2UR UR6, R152 ;  /* 0x00000000980672ca */ /* 0x000fe400000e0000 */
[----:B------:R-:W-:Y:S01]  /*d900*/  R2UR UR7, R153 ;  /* 0x00000000990772ca */ /* 0x000fe200000e0000 */
[----:B------:R-:W-:Y:S01]  /*d910*/  IMAD.MOV.U32 R153, RZ, RZ, 0x40000040 ;  /* 0x40000040ff997424 */ /* 0x000fe200078e00ff */
[----:B------:R-:W-:Y:S01]  /*d920*/  IADD3 R152, R180, 0x180, RZ ;  /* 0x00000180b4987810 */ /* 0x000fe20007ffe0ff */
[----:B------:R-:W-:Y:S02]  /*d930*/  WARPGROUP.DEPBAR.LE gsb0, 0x0 ;  /* 0x00008000000079c5 */ /* 0x000fe40000010000 */
[----:B------:R-:W-:-:S15]  /*d940*/  WARPGROUP.ARRIVE ;  /* 0x00000000000079c5 */ /* 0x000fde0000000000 */
[----:B------:R-:W-:-:S05]  /*d950*/  NOP ;  /* 0x0000000000007918 */ /* 0x000fca0000000000 */
[----:B------:R-:W-:Y:S01]  /*d960*/  HGMMA.64x256x16.F32 R24, R160, gdesc[UR4].tnspB, R24, gsb0 ;  /* 0x43e00004a0187df0 */ /* 0x000fe20008000818 */
[----:B------:R-:W-:Y:S01]  /*d970*/  R2UR UR6, R152 ;  /* 0x00000000980672ca */ /* 0x000fe200000e0000 */
[C---:B------:R-:W-:Y:S01]  /*d980*/  VIADD R152, R180.reuse, 0x200 ;  /* 0x00000200b4987836 */ /* 0x040fe20000000000 */
[----:B------:R-:W-:Y:S01]  /*d990*/  R2UR UR7, R153 ;  /* 0x00000000990772ca */ /* 0x000fe200000e0000 */
[----:B------:R-:W-:Y:S01]  /*d9a0*/  IMAD.MOV.U32 R153, RZ, RZ, 0x40000040 ;  /* 0x40000040ff997424 */ /* 0x000fe200078e00ff */
[----:B------:R-:W-:Y:S01]  /*d9b0*/  IADD3 R180, R180, 0x280, RZ ;  /* 0x00000280b4b47810 */ /* 0x000fe20007ffe0ff */
        /* <DEDUP_REMOVED lines=19> */
.L_x_3858:
[----:B------:R-:W-:-:S13]  /*daf0*/  ISETP.GE.AND P2, PT, R20, RZ, PT ;  /* 0x000000ff1400720c */ /* 0x000fda0003f46270 */
[----:B------:R-:W-:Y:S05]  /*db00*/  @!P2 BRA `(.L_x_3869) ;  /* 0x000000240034a947 */ /* 0x000fea0003800000 */
[----:B------:R-:W-:Y:S02]  /*db10*/  IMAD.MOV.U32 R214, RZ, RZ, R178 ;  /* 0x000000ffffd67224 */ /* 0x000fe400078e00b2 */
[----:B------:R-:W-:-:S07]  /*db20*/  IMAD.MOV.U32 R15, RZ, RZ, R21 ;  /* 0x000000ffff0f7224 */ /* 0x000fce00078e0015 */
.L_x_3879:
[----:B------:R-:W-:Y:S01]  /*db30*/  IADD3 R22, R22, 0x1, RZ ;  /* 0x0000000116167810 */ /* 0x000fe20007ffe0ff */
[----:B------:R-:W-:Y:S05]  /*db40*/  YIELD ;  /* 0x0000000000007946 */ /* 0x000fea0003800000 */
[----:B------:R-:W-:-:S04]  /*db50*/  ISETP.NE.AND P2, PT, R22, 0x2, PT ;  /* 0x000000021600780c */ /* 0x000fc80003f45270 */
[----:B-1----:R-:W-:Y:S02]  /*db60*/  SEL R14, RZ, 0x1, P2 ;  /* 0x00000001ff0e7807 */ /* 0x002fe40001000000 */
[----:B------:R-:W-:Y:S02]  /*db70*/  SEL R22, R22, RZ, P2 ;  /* 0x000000ff16167207 */ /* 0x000fe40001000000 */
[----:B------:R-:W-:Y:S01]  /*db80*/  LOP3.LUT R23, R23, R14, RZ, 0x3c, !PT ;  /* 0x0000000e17177212 */ /* 0x000fe200078e3cff */
[----:B--2---:R-:W-:Y:S06]  /*db90*/  @!P0 BRA `(.L_x_3870) ;  /* 0x0000000000048947 */ /* 0x004fec0003800000 */
[----:B------:R-:W-:Y:S01]  /*dba0*/  BPT.TRAP 0x1 ;  /* 0x000000040000795c */ /* 0x000fe20000300000 */
.L_x_3870:
[----:B0-----:R-:W-:Y:S01]  /*dbb0*/  IMAD R13, R22, 0x8, R18 ;  /* 0x00000008160d7824 */ /* 0x001fe200078e0212 */
[----:B------:R-:W-:-:S04]  /*dbc0*/  SHF.L.U32 R14, R23, 0x1f, RZ ;  /* 0x0000001f170e7819 */ /* 0x000fc800000006ff */
[----:B------:R0:W1:Y:S01]  /*dbd0*/  SYNCS.PHASECHK.TRANS64.TRYWAIT P2, [R13+URZ+0x22830], R14 ;  /* 0x0228300e0d0075a7 */ /* 0x000062000804017f */
[----:B------:R-:W-:Y:S05]  /*dbe0*/  @!P0 BRA `(.L_x_3871) ;  /* 0x0000000000048947 */ /* 0x000fea0003800000 */
[----:B------:R-:W-:Y:S01]  /*dbf0*/  BPT.TRAP 0x1 ;  /* 0x000000040000795c */ /* 0x000fe20000300000 */
.L_x_3871:
[----:B------:R-:W-:Y:S02]  /*dc00*/  IMAD R200, R22, 0x300, R12 ;  /* 0x0000030016c87824 */ /* 0x000fe400078e020c */
[----:B------:R-:W-:Y:S01]  /*dc10*/  IMAD.MOV.U32 R201, RZ, RZ, 0x40000040 ;  /* 0x40000040ffc97424 */ /* 0x000fe200078e00ff */
[----:B-1----:R-:W-:Y:S06]  /*dc20*/  @P2 BRA `(.L_x_3872) ;  /* 0x0000000000082947 */ /* 0x002fec0003800000 */
[----:B------:R-:W1:Y:S02]  /*dc30*/  SYNCS.PHASECHK.TRANS64.TRYWAIT P2, [R13+URZ+0x22830], R14 ;  /* 0x0228300e0d0075a7 */ /* 0x000e64000804017f */
[----:B-1----:R-:W-:Y:S05]  /*dc40*/  @!P2 BRA `(.L_x_3873) ;  /* 0x000000c0001ca947 */ /* 0x002fea0003800000 */
.L_x_3872:
        /* <DEDUP_REMOVED lines=18> */
[----:B--2---:R-:W-:Y:S01]  /*dd70*/  SHF.R.U32.HI R223, RZ, 0x7, R222 ;  /* 0x00000007ffdf7819 */ /* 0x004fe200000116de */
        /* <DEDUP_REMOVED lines=62> */
[----:B------:R-:W-:-:S02]  /*e160*/  IMAD.U32 R177, RZ, RZ, UR46 ;  /* 0x0000002effb17e24 */ /* 0x000fc4000f8e00ff */
        /* <DEDUP_REMOVED lines=14> */
[----:B------:R-:W-:-:S03]  /*e250*/  FMUL.FTZ R199, R199, UR48 ;  /* 0x00000030c7c77c20 */ /* 0x000fc60008410000 */
        /* <DEDUP_REMOVED lines=40> */
[----:B------:R-:W5:Y:S08]  /*e4e0*/  MUFU.TANH R158, R158 ;  /* 0x0000009e009e7308 */ /* 0x000f700000002400 */
[----:B------:R-:W0:Y:S08]  /*e4f0*/  MUFU.TANH R159, R159 ;  /* 0x0000009f009f7308 */ /* 0x000e300000002400 */
[----:B------:R-:W1:Y:S01]  /*e500*/  MUFU.TANH R161, R161 ;  /* 0x000000a100a17308 */ /* 0x000e620000002400 */
[----:B----4-:R-:W-:-:S07]  /*e510*/  FMNMX.FTZ R178, R21, R178, !PT ;  /* 0x000000b215b27209 */ /* 0x010fce0007810000 */
[----:B------:R-:W4:Y:S01]  /*e520*/  MUFU.TANH R162, R162 ;  /* 0x000000a200a27308 */ /* 0x000f220000002400 */
[----:B------:R-:W2:Y:S07]  /*e530*/  SHFL.BFLY PT, R21, R178, 0x1, 0x1f ;  /* 0x0c201f00b2157f89 */ /* 0x000eae00000e0000 */
[----:B------:R-:W4:Y:S08]  /*e540*/  MUFU.TANH R164, R164 ;  /* 0x000000a400a47308 */ /* 0x000f300000002400 */
[----:B------:R-:W4:Y:S08]  /*e550*/  MUFU.TANH R166, R166 ;  /* 0x000000a600a67308 */ /* 0x000f300000002400 */
[----:B------:R-:W4:Y:S01]  /*e560*/  MUFU.TANH R169, R169 ;  /* 0x000000a900a97308 */ /* 0x000f220000002400 */
[----:B--2---:R-:W-:-:S05]  /*e570*/  FMNMX.FTZ R21, R178, R21, !PT ;  /* 0x00000015b2157209 */ /* 0x004fca0007810000 */
[C---:B------:R-:W-:Y:S02]  /*e580*/  FADD.FTZ R178, -R21.reuse, R15 ;  /* 0x0000000f15b27221 */ /* 0x040fe40000010100 */
[----:B------:R-:W2:Y:S01]  /*e590*/  MUFU.TANH R170, R170 ;  /* 0x000000aa00aa7308 */ /* 0x000ea20000002400 */
[-C--:B------:R-:W-:Y:S01]  /*e5a0*/  FMUL.FTZ R216, R21, R177.reuse ;  /* 0x000000b115d87220 */ /* 0x080fe20000410000 */
[-C--:B------:R-:W-:Y:S01]  /*e5b0*/  FMUL.FTZ R15, R178, R177.reuse ;  /* 0x000000b1b20f7220 */ /* 0x080fe20000410000 */
[----:B------:R-:W-:Y:S02]  /*e5c0*/  FMNMX.FTZ R178, R154, R214, !PT ;  /* 0x000000d69ab27209 */ /* 0x000fe40007810000 */
[-CC-:B------:R-:W-:Y:S01]  /*e5d0*/  FFMA.FTZ R203, R196, R177.reuse, -R216.reuse ;  /* 0x000000b1c4cb7223 */ /* 0x180fe200000108d8 */
[-CC-:B------:R-:W-:Y:S01]  /*e5e0*/  FFMA.FTZ R152, R152, R177.reuse, -R216.reuse ;  /* 0x000000b198987223 */ /* 0x180fe200000108d8 */
[-CC-:B------:R-:W-:Y:S01]  /*e5f0*/  FFMA.FTZ R153, R153, R177.reuse, -R216.reuse ;  /* 0x000000b199997223 */ /* 0x180fe200000108d8 */
[----:B---3--:R-:W-:Y:S01]  /*e600*/  FMNMX.FTZ R179, R155, R178, !PT ;  /* 0x000000b29bb37209 */ /* 0x008fe20007810000 */
[----:B------:R-:W3:Y:S01]  /*e610*/  MUFU.TANH R171, R171 ;  /* 0x000000ab00ab7308 */ /* 0x000ee20000002400 */
[-CC-:B------:R-:W-:Y:S01]  /*e620*/  FFMA.FTZ R156, R156, R177.reuse, -R216.reuse ;  /* 0x000000b19c9c7223 */ /* 0x180fe200000108d8 */
[--C-:B------:R-:W-:Y:S01]  /*e630*/  FFMA.FTZ R157, R157, R177, -R216.reuse ;  /* 0x000000b19d9d7223 */ /* 0x100fe200000108d8 */
[----:B-----5:R-:W-:Y:S01]  /*e640*/  FMNMX.FTZ R178, R158, R179, !PT ;  /* 0x000000b39eb27209 */ /* 0x020fe20007810000 */
[-CC-:B------:R-:W-:Y:S01]  /*e650*/  FFMA.FTZ R160, R160, R177.reuse, -R216.reuse ;  /* 0x000000b1a0a07223 */ /* 0x180fe200000108d8 */
[-CC-:B------:R-:W-:Y:S01]  /*e660*/  FFMA.FTZ R200, R200, R177.reuse, -R216.reuse ;  /* 0x000000b1c8c87223 */ /* 0x180fe200000108d8 */
[-CC-:B------:R-:W-:Y:S01]  /*e670*/  FFMA.FTZ R163, R163, R177.reuse, -R216.reuse ;  /* 0x000000b1a3a37223 */ /* 0x180fe200000108d8 */
[----:B0-----:R-:W-:Y:S01]  /*e680*/  FMNMX.FTZ R178, R159, R178, !PT ;  /* 0x000000b29fb27209 */ /* 0x001fe20007810000 */
[----:B------:R-:W0:Y:S01]  /*e690*/  MUFU.TANH R175, R175 ;  /* 0x000000af00af7308 */ /* 0x000e220000002400 */
[-CC-:B------:R-:W-:Y:S01]  /*e6a0*/  FFMA.FTZ R165, R165, R177.reuse, -R216.reuse ;  /* 0x000000b1a5a57223 */ /* 0x180fe200000108d8 */
[-CC-:B------:R-:W-:Y:S01]  /*e6b0*/  FFMA.FTZ R167, R167, R177.reuse, -R216.reuse ;  /* 0x000000b1a7a77223 */ /* 0x180fe200000108d8 */
[----:B-1----:R-:W-:Y:S01]  /*e6c0*/  FMNMX.FTZ R179, R161, R178, !PT ;  /* 0x000000b2a1b37209 */ /* 0x002fe20007810000 */
[-CC-:B------:R-:W-:Y:S01]  /*e6d0*/  FFMA.FTZ R168, R168, R177.reuse, -R216.reuse ;  /* 0x000000b1a8a87223 */ /* 0x180fe200000108d8 */
[-CC-:B------:R-:W-:Y:S01]  /*e6e0*/  FFMA.FTZ R172, R172, R177.reuse, -R216.reuse ;  /* 0x000000b1acac7223 */ /* 0x180fe200000108d8 */
[--C-:B------:R-:W-:Y:S01]  /*e6f0*/  FFMA.FTZ R173, R173, R177, -R216.reuse ;  /* 0x000000b1adad7223 */ /* 0x100fe200000108d8 */
[----:B----4-:R-:W-:Y:S01]  /*e700*/  FMNMX.FTZ R179, R162, R179, !PT ;  /* 0x000000b3a2b37209 */ /* 0x010fe20007810000 */
[----:B------:R-:W1:Y:S01]  /*e710*/  MUFU.TANH R197, R197 ;  /* 0x000000c500c57308 */ /* 0x000e620000002400 */
        /* <DEDUP_REMOVED lines=9> */
[-CC-:B------:R-:W-:Y:S01]  /*e7b0*/  FFMA.FTZ R188, R188, R177.reuse, -R216.reuse ;  /* 0x000000b1bcbc7223 */ /* 0x180fe200000108d8 */
[----:B------:R-:W-:Y:S01]  /*e7c0*/  FMNMX.FTZ R179, R169, R178, !PT ;  /* 0x000000b2a9b37209 */ /* 0x000fe20007810000 */
[-CC-:B------:R-:W-:Y:S01]  /*e7d0*/  FFMA.FTZ R189, R189, R177.reuse, -R216.reuse ;  /* 0x000000b1bdbd7223 */ /* 0x180fe200000108d8 */
[-CC-:B------:R-:W-:Y:S01]  /*e7e0*/  FFMA.FTZ R192, R192, R177.reuse, -R216.reuse ;  /* 0x000000b1c0c07223 */ /* 0x180fe200000108d8 */
[--C-:B------:R-:W-:Y:S01]  /*e7f0*/  FFMA.FTZ R201, R201, R177, -R216.reuse ;  /* 0x000000b1c9c97223 */ /* 0x100fe200000108d8 */
[----:B--2---:R-:W-:Y:S01]  /*e800*/  FMNMX.FTZ R178, R170, R179, !PT ;  /* 0x000000b3aab27209 */ /* 0x004fe20007810000 */
[----:B------:R-:W2:Y:S01]  /*e810*/  MUFU.TANH R182, R182 ;  /* 0x000000b600b67308 */ /* 0x000ea20000002400 */
[----:B------:R-:W-:-:S02]  /*e820*/  FFMA.FTZ R193, R193, R177, -R216 ;  /* 0x000000b1c1c17223 */ /* 0x000fc400000108d8 */
[----:B---3--:R-:W-:-:S04]  /*e830*/  FMNMX.FTZ R178, R171, R178, !PT ;  /* 0x000000b2abb27209 */ /* 0x008fc80007810000 */
[----:B0-----:R-:W-:Y:S01]  /*e840*/  FMNMX.FTZ R178, R175, R178, !PT ;  /* 0x000000b2afb27209 */ /* 0x001fe20007810000 */
[----:B------:R-:W0:Y:S03]  /*e850*/  MUFU.TANH R183, R183 ;  /* 0x000000b700b77308 */ /* 0x000e260000002400 */
[----:B-1----:R-:W-:-:S04]  /*e860*/  FMNMX.FTZ R179, R197, R178, !PT ;  /* 0x000000b2c5b37209 */ /* 0x002fc80007810000 */
[----:B----4-:R-:W-:Y:S01]  /*e870*/  FMNMX.FTZ R179, R202, R179, !PT ;  /* 0x000000b3cab37209 */ /* 0x010fe20007810000 */
[----:B------:R-:W1:Y:S03]  /*e880*/  MUFU.TANH R186, R186 ;  /* 0x000000ba00ba7308 */ /* 0x000e660000002400 */
[----:B--2---:R-:W-:-:S05]  /*e890*/  FMNMX.FTZ R178, R182, R179, !PT ;  /* 0x000000b3b6b27209 */ /* 0x004fca0007810000 */
        /* <DEDUP_REMOVED lines=15> */
[----:B-1----:R-:W-:-:S07]  /*e990*/  FMNMX.FTZ R178, R198, R179, !PT ;  /* 0x000000b3c6b27209 */ /* 0x002fce0007810000 */
        /* <DEDUP_REMOVED lines=54> */
[----:B0-----:R-:W-:Y:S01]  /*ed00*/  FMNMX.FTZ R178, R179, R178, !PT ;  /* 0x000000b2b3b27209 */ /* 0x001fe20007810000 */
[-C--:B------:R-:W-:Y:S01]  /*ed10*/  FMUL.FTZ R108, R108, R15.reuse ;  /* 0x0000000f6c6c7220 */ /* 0x080fe20000410000 */
[----:B------:R-:W-:Y:S01]  /*ed20*/  IADD3 R179, -R223, 0xb, RZ ;  /* 0x0000000bdfb37810 */ /* 0x000fe20007ffe1ff */
[-C--:B------:R-:W-:Y:S01]  /*ed30*/  FMUL.FTZ R109, R109, R15.reuse ;  /* 0x0000000f6d6d7220 */ /* 0x080fe20000410000 */
[----:B------:R-:W-:Y:S01]  /*ed40*/  FMUL.FTZ R112, R112, R15 ;  /* 0x0000000f70707220 */ /* 0x000fe20000410000 */
[C---:B------:R-:W-:Y:S01]  /*ed50*/  FADD.FTZ R196, -R178.reuse, R214 ;  /* 0x000000d6b2c47221 */ /* 0x040fe20000010100 */
[----:B------:R-:W-:Y:S01]  /*ed60*/  FMUL.FTZ R224, R178, R177 ;  /* 0x000000b1b2e07220 */ /* 0x000fe20000410000 */
[----:B------:R-:W-:Y:S01]  /*ed70*/  MUFU.EX2 R167, R167 ;  /* 0x000000a700a77308 */ /* 0x000fe20000000800 */
[----:B------:R-:W-:Y:S01]  /*ed80*/  FMUL.FTZ R113, R113, R15 ;  /* 0x0000000f71717220 */ /* 0x000fe20000410000 */
[-C--:B------:R-:W-:Y:S01]  /*ed90*/  FMUL.FTZ R196, R196, R177.reuse ;  /* 0x000000b1c4c47220 */ /* 0x080fe20000410000 */
[-CC-:B------:R-:W-:Y:S01]  /*eda0*/  FFMA.FTZ R214, R154, R177.reuse, -R224.reuse ;  /* 0x000000b19ad67223 */ /* 0x180fe200000108e0 */
[-CC-:B------:R-:W-:Y:S01]  /*edb0*/  FFMA.FTZ R155, R155, R177.reuse, -R224.reuse ;  /* 0x000000b19b9b7223 */ /* 0x180fe200000108e0 */
[-CC-:B------:R-:W-:Y:S01]  /*edc0*/  FFMA.FTZ R215, R158, R177.reuse, -R224.reuse ;  /* 0x000000b19ed77223 */ /* 0x180fe200000108e0 */
[-CC-:B------:R-:W-:Y:S01]  /*edd0*/  FFMA.FTZ R159, R159, R177.reuse, -R224.reuse ;  /* 0x000000b19f9f7223 */ /* 0x180fe200000108e0 */
[----:B------:R-:W-:Y:S01]  /*ede0*/  @!P1 VIADD R154, R13, 0x22840 ;  /* 0x000228400d9a9836 */ /* 0x000fe20000000000 */
[----:B------:R-:W-:Y:S01]  /*edf0*/  MUFU.EX2 R196, R196 ;  /* 0x000000c400c47308 */ /* 0x000fe20000000800 */
[-CC-:B------:R-:W-:Y:S01]  /*ee00*/  FFMA.FTZ R161, R161, R177.reuse, -R224.reuse ;  /* 0x000000b1a1a17223 */ /* 0x180fe200000108e0 */
[-CC-:B------:R-:W-:Y:S01]  /*ee10*/  FFMA.FTZ R216, R162, R177.reuse, -R224.reuse ;  /* 0x000000b1a2d87223 */ /* 0x180fe200000108e0 */
[-C--:B------:R-:W-:Y:S01]  /*ee20*/  FFMA.FTZ R217, R164, R177.reuse, -R224 ;  /* 0x000000b1a4d97223 */ /* 0x080fe200000108e0 */
[----:B------:R-:W-:Y:S01]  /*ee30*/  @!P1 PRMT R154, RZ, 0x654, R154 ;  /* 0x00000654ff9a9816 */ /* 0x000fe2000000009a */
[----:B------:R0:W-:Y:S06]  /*ee40*/  BAR.ARV R179, 0x100 ;  /* 0x000400b30000751d */ /* 0x0001ec0000002000 */
[----:B------:R-:W2:Y:S01]  /*ee50*/  MUFU.EX2 R214, R214 ;  /* 0x000000d600d67308 */ /* 0x000ea20000000800 */
[----:B------:R1:W-:Y:S01]  /*ee60*/  @!P1 SYNCS.ARRIVE.TRANS64.RED.A1T0 RZ, [R154+URZ], RZ ;  /* 0x000000ff9aff99a7 */ /* 0x0003e2000810043f */
[-CC-:B------:R-:W-:Y:S01]  /*ee70*/  FFMA.FTZ R221, R166, R177.reuse, -R224.reuse ;  /* 0x000000b1a6dd7223 */ /* 0x180fe200000108e0 */
[-CC-:B------:R-:W-:Y:S01]  /*ee80*/  FFMA.FTZ R169, R169, R177.reuse, -R224.reuse ;  /* 0x000000b1a9a97223 */ /* 0x180fe200000108e0 */
[-CC-:B------:R-:W-:Y:S01]  /*ee90*/  FFMA.FTZ R222, R170, R177.reuse, -R224.reuse ;  /* 0x000000b1aade7223 */ /* 0x180fe200000108e0 */
[-CC-:B------:R-:W-:Y:S01]  /*eea0*/  FFMA.FTZ R171, R171, R177.reuse, -R224.reuse ;  /* 0x000000b1abab7223 */ /* 0x180fe200000108e0 */
[-CC-:B------:R-:W-:Y:S01]  /*eeb0*/  FFMA.FTZ R175, R175, R177.reuse, -R224.reuse ;  /* 0x000000b1afaf7223 */ /* 0x180fe200000108e0 */
[----:B------:R-:W-:Y:S01]  /*eec0*/  FFMA.FTZ R197, R197, R177, -R224 ;  /* 0x000000b1c5c57223 */ /* 0x000fe200000108e0 */
[----:B------:R-:W4:Y:S01]  /*eed0*/  MUFU.EX2 R155, R155 ;  /* 0x0000009b009b7308 */ /* 0x000f220000000800 */
[----:B-1----:R-:W-:Y:S01]  /*eee0*/  FFMA.FTZ R154, R15, R3, R152 ;  /* 0x000000030f9a7223 */ /* 0x002fe20000010098 */
[----:B---3--:R-:W-:Y:S01]  /*eef0*/  F2FP.F16.F32.PACK_AB R152, R153, R152 ;  /* 0x000000989998723e */ /* 0x008fe200000000ff */
[-C--:B------:R-:W-:Y:S01]  /*ef00*/  FMUL.FTZ R116, R116, R15.reuse ;  /* 0x0000000f74747220 */ /* 0x080fe20000410000 */
[-C--:B------:R-:W-:Y:S01]  /*ef10*/  FMUL.FTZ R117, R117, R15.reuse ;  /* 0x0000000f75757220 */ /* 0x080fe20000410000 */
[----:B------:R-:W-:Y:S01]  /*ef20*/  FADD.FTZ R3, R153, R154 ;  /* 0x0000009a99037221 */ /* 0x000fe20000010000 */
[-C--:B------:R-:W-:Y:S01]  /*ef30*/  FMUL.FTZ R120, R120, R15.reuse ;  /* 0x0000000f78787220 */ /* 0x080fe20000410000 */
[-C--:B------:R-:W-:Y:S01]  /*ef40*/  FMUL.FTZ R121, R121, R15.reuse ;  /* 0x0000000f79797220 */ /* 0x080fe20000410000 */
[----:B------:R-:W1:Y:S01]  /*ef50*/  MUFU.EX2 R215, R215 ;  /* 0x000000d700d77308 */ /* 0x000e620000000800 */
[----:B--2---:R-:W-:Y:S01]  /*ef60*/  FFMA.FTZ R0, R196, R0, R214 ;  /* 0x00000000c4007223 */ /* 0x004fe200000100d6 */
[----:B------:R-:W-:Y:S01]  /*ef70*/  FADD.FTZ R154, R156, R3 ;  /* 0x000000039c9a7221 */ /* 0x000fe20000010000 */
[-C--:B------:R-:W-:Y:S01]  /*ef80*/  FMUL.FTZ R124, R124, R15.reuse ;  /* 0x0000000f7c7c7220 */ /* 0x080fe20000410000 */
[-C--:B------:R-:W-:Y:S01]  /*ef90*/  FMUL.FTZ R125, R125, R15.reuse ;  /* 0x0000000f7d7d7220 */ /* 0x080fe20000410000 */
[-C--:B------:R-:W-:Y:S01]  /*efa0*/  FMUL.FTZ R128, R128, R15.reuse ;  /* 0x0000000f80807220 */ /* 0x080fe20000410000 */
[C---:B------:R-:W-:Y:S01]  /*efb0*/  FADD.FTZ R3, R157.reuse, R154 ;  /* 0x0000009a9d037221 */ /* 0x040fe20000010000 */
[----:B------:R-:W-:Y:S01]  /*efc0*/  F2FP.F16.F32.PACK_AB R154, R157, R156 ;  /* 0x0000009c9d9a723e */ /* 0x000fe200000000ff */
[----:B------:R-:W2:Y:S01]  /*efd0*/  MUFU.EX2 R159, R159 ;  /* 0x0000009f009f7308 */ /* 0x000ea20000000800 */
[----:B----4-:R-:W-:Y:S01]  /*efe0*/  FADD.FTZ R0, R155, R0 ;  /* 0x000000009b007221 */ /* 0x010fe20000010000 */
[----:B------:R-:W-:Y:S01]  /*eff0*/  FADD.FTZ R3, R160, R3 ;  /* 0x00000003a0037221 */ /* 0x000fe20000010000 */
[-C--:B------:R-:W-:Y:S01]  /*f000*/  FMUL.FTZ R129, R129, R15.reuse ;  /* 0x0000000f81817220 */ /* 0x080fe20000410000 */
[-C--:B------:R-:W-:Y:S01]  /*f010*/  FMUL.FTZ R132, R132, R15.reuse ;  /* 0x0000000f84847220 */ /* 0x080fe20000410000 */
[-C--:B------:R-:W-:Y:S01]  /*f020*/  FMUL.FTZ R133, R133, R15.reuse ;  /* 0x0000000f85857220 */ /* 0x080fe20000410000 */
[----:B------:R-:W-:Y:S01]  /*f030*/  FADD.FTZ R156, R200, R3 ;  /* 0x00000003c89c7221 */ /* 0x000fe20000010000 */
[-C--:B------:R-:W-:Y:S01]  /*f040*/  FMUL.FTZ R136, R136, R15.reuse ;  /* 0x0000000f88887220 */ /* 0x080fe20000410000 */
[----:B------:R-:W3:Y:S01]  /*f050*/  MUFU.EX2 R161, R161 ;  /* 0x000000a100a17308 */ /* 0x000ee20000000800 */
[----:B-1----:R-:W-:Y:S01]  /*f060*/  FADD.FTZ R0, R215, R0 ;  /* 0x00000000d7007221 */ /* 0x002fe20000010000 */
[----:B------:R-:W-:Y:S01]  /*f070*/  FADD.FTZ R164, R163, R156 ;  /* 0x0000009ca3a47221 */ /* 0x000fe20000010000 */
[-C--:B------:R-:W-:Y:S01]  /*f080*/  FMUL.FTZ R137, R137, R15.reuse ;  /* 0x0000000f89897220 */ /* 0x080fe20000410000 */
[-C--:B------:R-:W-:Y:S01]  /*f090*/  FMUL.FTZ R140, R140, R15.reuse ;  /* 0x0000000f8c8c7220 */ /* 0x080fe20000410000 */
[-C--:B------:R-:W-:Y:S01]  /*f0a0*/  FMUL.FTZ R141, R141, R15.reuse ;  /* 0x0000000f8d8d7220 */ /* 0x080fe20000410000 */
[----:B------:R-:W-:Y:S01]  /*f0b0*/  FADD.FTZ R164, R165, R164 ;  /* 0x000000a4a5a47221 */ /* 0x000fe20000010000 */
[-C--:B------:R-:W-:Y:S01]  /*f0c0*/  FMUL.FTZ R144, R144, R15.reuse ;  /* 0x0000000f90907220 */ /* 0x080fe20000410000 */
[----:B------:R-:W1:Y:S01]  /*f0d0*/  MUFU.EX2 R216, R216 ;  /* 0x000000d800d87308 */ /* 0x000e620000000800 */
[----:B--2---:R-:W-:Y:S01]  /*f0e0*/  FADD.FTZ R0, R159, R0 ;  /* 0x000000009f007221 */ /* 0x004fe20000010000 */
[-C--:B------:R-:W-:Y:S01]  /*f0f0*/  FMUL.FTZ R145, R145, R15.reuse ;  /* 0x0000000f91917220 */ /* 0x080fe20000410000 */
[-C--:B------:R-:W-:Y:S01]  /*f100*/  FMUL.FTZ R148, R148, R15.reuse ;  /* 0x0000000f94947220 */ /* 0x080fe20000410000 */
[----:B------:R-:W-:Y:S01]  /*f110*/  FMUL.FTZ R149, R149, R15 ;  /* 0x0000000f95957220 */ /* 0x000fe20000410000 */
[-C--:B------:R-:W-:Y:S01]  /*f120*/  FFMA.FTZ R202, R202, R177.reuse, -R224 ;  /* 0x000000b1caca7223 */ /* 0x080fe200000108e0 */
[----:B------:R-:W-:Y:S01]  /*f130*/  FADD.FTZ R3, R167, R164 ;  /* 0x000000a4a7037221 */ /* 0x000fe20000010000 */
[-C--:B------:R-:W-:Y:S01]  /*f140*/  FFMA.FTZ R162, R182, R177.reuse, -R224 ;  /* 0x000000b1b6a27223 */ /* 0x080fe200000108e0 */
[----:B------:R-:W2:Y:S01]  /*f150*/  MUFU.EX2 R217, R217 ;  /* 0x000000d900d97308 */ /* 0x000ea20000000800 */
[----:B---3--:R-:W-:Y:S01]  /*f160*/  FADD.FTZ R153, R161, R0 ;  /* 0x00000000a1997221 */ /* 0x008fe20000010000 */
[-CC-:B------:R-:W-:Y:S01]  /*f170*/  FFMA.FTZ R158, R183, R177.reuse, -R224.reuse ;  /* 0x000000b1b79e7223 */ /* 0x180fe200000108e0 */
[-CC-:B------:R-:W-:Y:S01]  /*f180*/  FFMA.FTZ R186, R186, R177.reuse, -R224.reuse ;  /* 0x000000b1baba7223 */ /* 0x180fe200000108e0 */
[-CC-:B------:R-:W-:Y:S01]  /*f190*/  FFMA.FTZ R187, R187, R177.reuse, -R224.reuse ;  /* 0x000000b1bbbb7223 */ /* 0x180fe200000108e0 */
[-CC-:B------:R-:W-:Y:S01]  /*f1a0*/  FFMA.FTZ R190, R190, R177.reuse, -R224.reuse ;  /* 0x000000b1bebe7223 */ /* 0x180fe200000108e0 */
[-CC-:B------:R-:W-:Y:S01]  /*f1b0*/  FFMA.FTZ R191, R191, R177.reuse, -R224.reuse ;  /* 0x000000b1bfbf7223 */ /* 0x180fe200000108e0 */
[-CC-:B------:R-:W-:Y:S01]  /*f1c0*/  FFMA.FTZ R194, R194, R177.reuse, -R224.reuse ;  /* 0x000000b1c2c27223 */ /* 0x180fe200000108e0 */
[----:B------:R-:W3:Y:S01]  /*f1d0*/  MUFU.EX2 R221, R221 ;  /* 0x000000dd00dd7308 */ /* 0x000ee20000000800 */
[----:B-1----:R-:W-:Y:S01]  /*f1e0*/  FADD.FTZ R0, R216, R153 ;  /* 0x00000099d8007221 */ /* 0x002fe20000010000 */
[----:B------:R-:W-:Y:S01]  /*f1f0*/  F2FP.F16.F32.PACK_AB R156, R200, R160 ;  /* 0x000000a0c89c723e */ /* 0x000fe200000000ff */
[-CC-:B------:R-:W-:Y:S01]  /*f200*/  FFMA.FTZ R195, R195, R177.reuse, -R224.reuse ;  /* 0x000000b1c3c37223 */ /* 0x180fe200000108e0 */
[-CC-:B------:R-:W-:Y:S01]  /*f210*/  FFMA.FTZ R198, R198, R177.reuse, -R224.reuse ;  /* 0x000000b1c6c67223 */ /* 0x180fe200000108e0 */
[----:B------:R-:W-:Y:S01]  /*f220*/  FFMA.FTZ R199, R199, R177, -R224 ;  /* 0x000000b1c7c77223 */ /* 0x000fe200000108e0 */
[----:B------:R-:W-:Y:S01]  /*f230*/  F2FP.F16.F32.PACK_AB R157, R216, R161 ;  /* 0x000000a1d89d723e */ /* 0x000fe200000000ff */
        /* <DEDUP_REMOVED lines=87> */
[----:B------:R-:W-:-:S02]  /*f7b0*/  FMUL.FTZ R151, R151, R196 ;  /* 0x000000c497977220 */ /* 0x000fc40000410000 */
[----:B------:R-:W3:Y:S01]  /*f7c0*/  MUFU.EX2 R180, R180 ;  /* 0x000000b400b47308 */ /* 0x000ee20000000800 */
[C---:B-1----:R-:W-:Y:S01]  /*f7d0*/  FADD.FTZ R3, R176.reuse, R3 ;  /* 0x00000003b0037221 */ /* 0x042fe20000010000 */
[----:B------:R-:W-:-:S06]  /*f7e0*/  F2FP.F16.F32.PACK_AB R164, R176, R174 ;  /* 0x000000aeb0a4723e */ /* 0x000fcc00000000ff */
[----:B------:R1:W4:Y:S01]  /*f7f0*/  MUFU.EX2 R183, R162 ;  /* 0x000000a200b77308 */ /* 0x0003220000000800 */
[----:B--2---:R-:W-:-:S07]  /*f800*/  FADD.FTZ R0, R182, R153 ;  /* 0x00000099b6007221 */ /* 0x004fce0000010000 */
[----:B------:R-:W2:Y:S01]  /*f810*/  MUFU.EX2 R181, R181 ;  /* 0x000000b500b57308 */ /* 0x000ea20000000800 */
[----:B---3--:R-:W-:Y:S01]  /*f820*/  FADD.FTZ R166, R180, R3 ;  /* 0x00000003b4a67221 */ /* 0x008fe20000010000 */
[----:B-1----:R-:W-:-:S06]  /*f830*/  F2FP.F16.F32.PACK_AB R162, R173, R172 ;  /* 0x000000acada2723e */ /* 0x002fcc00000000ff */
[----:B------:R1:W3:Y:S01]  /*f840*/  MUFU.EX2 R197, R158 ;  /* 0x0000009e00c57308 */ /* 0x0002e20000000800 */
[----:B----4-:R-:W-:-:S07]  /*f850*/  FADD.FTZ R0, R183, R0 ;  /* 0x00000000b7007221 */ /* 0x010fce0000010000 */
[----:B------:R-:W4:Y:S01]  /*f860*/  MUFU.EX2 R184, R184 ;  /* 0x000000b800b87308 */ /* 0x000f220000000800 */
[----:B--2---:R-:W-:Y:S01]  /*f870*/  FADD.FTZ R3, R181, R166 ;  /* 0x000000a6b5037221 */ /* 0x004fe20000010000 */
[----:B-1----:R-:W-:Y:S02]  /*f880*/  F2FP.F16.F32.PACK_AB R158, R165, R163 ;  /* 0x000000a3a59e723e */ /* 0x002fe400000000ff */
[----:B------:R-:W-:Y:S02]  /*f890*/  F2FP.F16.F32.PACK_AB R166, R181, R180 ;  /* 0x000000b4b5a6723e */ /* 0x000fe400000000ff */
[----:B------:R-:W-:Y:S02]  /*f8a0*/  F2FP.F16.F32.PACK_AB R165, R182, R15 ;  /* 0x0000000fb6a5723e */ /* 0x000fe400000000ff */
[----:B------:R-:W1:Y:S01]  /*f8b0*/  MUFU.EX2 R186, R186 ;  /* 0x000000ba00ba7308 */ /* 0x000e620000000800 */
[C---:B---3--:R-:W-:Y:S01]  /*f8c0*/  FADD.FTZ R153, R197.reuse, R0 ;  /* 0x00000000c5997221 */ /* 0x048fe20000010000 */
[----:B------:R-:W-:-:S06]  /*f8d0*/  F2FP.F16.F32.PACK_AB R167, R197, R183 ;  /* 0x000000b7c5a7723e */ /* 0x000fcc00000000ff */
[----:B------:R-:W2:Y:S01]  /*f8e0*/  MUFU.EX2 R185, R185 ;  /* 0x000000b900b97308 */ /* 0x000ea20000000800 */
[----:B----4-:R-:W-:-:S07]  /*f8f0*/  FADD.FTZ R168, R184, R3 ;  /* 0x00000003b8a87221 */ /* 0x010fce0000010000 */
        /* <DEDUP_REMOVED lines=10> */
[----:B--2---:R-:W-:Y:S01]  /*f9a0*/  FADD.FTZ R0, R190, R153 ;  /* 0x00000099be007221 */ /* 0x004fe20000010000 */
[----:B------:R-:W-:Y:S02]  /*f9b0*/  F2FP.F16.F32.PACK_AB R153, R155, R214 ;  /* 0x000000d69b99723e */ /* 0x000fe400000000ff */
[----:B------:R-:W-:Y:S02]  /*f9c0*/  F2FP.F16.F32.PACK_AB R155, R159, R215 ;  /* 0x000000d79f9b723e */ /* 0x000fe400000000ff */
        /* <DEDUP_REMOVED lines=9> */
[----:B---3--:R-:W-:-:S07]  /*fa60*/  FADD.FTZ R163, R173, R0 ;  /* 0x00000000ada37221 */ /* 0x008fce0000010000 */
[----:B------:R-:W3:Y:S01]  /*fa70*/  MUFU.EX2 R193, R193 ;  /* 0x000000c100c17308 */ /* 0x000ee20000000800 */
[----:B-1----:R-:W-:-:S07]  /*fa80*/  FADD.FTZ R172, R201, R172 ;  /* 0x000000acc9ac7221 */ /* 0x002fce0000010000 */
[----:B------:R-:W1:Y:S01]  /*fa90*/  MUFU.EX2 R198, R198 ;  /* 0x000000c600c67308 */ /* 0x000e620000000800 */
[C---:B--2---:R-:W-:Y:S01]  /*faa0*/  FADD.FTZ R169, R176.reuse, R163 ;  /* 0x000000a3b0a97221 */ /* 0x044fe20000010000 */
[----:B------:R-:W-:Y:S02]  /*fab0*/  F2FP.F16.F32.PACK_AB R163, R175, R171 ;  /* 0x000000abafa3723e */ /* 0x000fe400000000ff */
[----:B------:R-:W-:Y:S02]  /*fac0*/  F2FP.F16.F32.PACK_AB R171, R191, R190 ;  /* 0x000000bebfab723e */ /* 0x000fe400000000ff */
[----:B------:R-:W-:Y:S02]  /*fad0*/  F2FP.F16.F32.PACK_AB R173, R176, R173 ;  /* 0x000000adb0ad723e */ /* 0x000fe400000000ff */
[----:B------:R-:W2:Y:S01]  /*fae0*/  MUFU.EX2 R203, R203 ;  /* 0x000000cb00cb7308 */ /* 0x000ea20000000800 */
[----:B---3--:R-:W-:Y:S01]  /*faf0*/  FADD.FTZ R174, R193, R172 ;  /* 0x000000acc1ae7221 */ /* 0x008fe20000010000 */
[----:B------:R-:W-:-:S06]  /*fb00*/  F2FP.F16.F32.PACK_AB R172, R201, R192 ;  /* 0x000000c0c9ac723e */ /* 0x000fcc00000000ff */
[----:B------:R-:W3:Y:S01]  /*fb10*/  MUFU.EX2 R199, R199 ;  /* 0x000000c700c77308 */ /* 0x000ee20000000800 */
[----:B-1----:R-:W-:Y:S01]  /*fb20*/  FADD.FTZ R0, R198, R169 ;  /* 0x000000a9c6007221 */ /* 0x002fe20000010000 */
[----:B------:R-:W-:Y:S01]  /*fb30*/  F2FP.F16.F32.PACK_AB R169, R187, R186 ;  /* 0x000000babba9723e */ /* 0x000fe200000000ff */
[C---:B--2---:R-:W-:Y:S01]  /*fb40*/  FADD.FTZ R3, R203.reuse, R174 ;  /* 0x000000aecb037221 */ /* 0x044fe20000010000 */
[----:B------:R-:W-:Y:S01]  /*fb50*/  F2FP.F16.F32.PACK_AB R174, R203, R193 ;  /* 0x000000c1cbae723e */ /* 0x000fe200000000ff */
[C---:B---3--:R-:W-:Y:S01]  /*fb60*/  FADD.FTZ R0, R199.reuse, R0 ;  /* 0x00000000c7007221 */ /* 0x048fe20000010000 */
[----:B------:R-:W-:Y:S01]  /*fb70*/  F2FP.F16.F32.PACK_AB R175, R199, R198 ;  /* 0x000000c6c7af723e */ /* 0x000fe200000000ff */
[----:B0-----:R-:W-:Y:S06]  /*fb80*/  @!P0 BRA `(.L_x_3874) ;  /* 0x0000000000048947 */ /* 0x001fec0003800000 */
[----:B------:R-:W-:Y:S01]  /*fb90*/  BPT.TRAP 0x1 ;  /* 0x000000040000795c */ /* 0x000fe20000300000 */
.L_x_3874:
[----:B------:R0:W1:Y:S01]  /*fba0*/  SYNCS.PHASECHK.TRANS64.TRYWAIT P2, [R13+URZ+0x22850], R14 ;  /* 0x0228500e0d0075a7 */ /* 0x000062000804017f */
[----:B------:R-:W-:Y:S05]  /*fbb0*/  @!P0 BRA `(.L_x_3875) ;  /* 0x0000000000048947 */ /* 0x000fea0003800000 */
[----:B------:R-:W-:Y:S01]  /*fbc0*/  BPT.TRAP 0x1 ;  /* 0x000000040000795c */ /* 0x000fe20000300000 */
.L_x_3875:
[----:B------:R-:W-:Y:S04]  /*fbd0*/  BSSY B0, `(.L_x_3876) ;  /* 0x0000004000007945 */ /* 0x000fe80003800000 */
[----:B-1----:R-:W-:Y:S05]  /*fbe0*/  @P2 BRA `(.L_x_3877) ;  /* 0x0000000000082947 */ /* 0x002fea0003800000 */
[----:B------:R-:W1:Y:S02]  /*fbf0*/  SYNCS.PHASECHK.TRANS64.TRYWAIT P2, [R13+URZ+0x22850], R14 ;  /* 0x0228500e0d0075a7 */ /* 0x000e64000804017f */
[----:B-1----:R-:W-:Y:S05]  /*fc00*/  @!P2 BRA `(.L_x_3878) ;  /* 0x000000a00040a947 */ /* 0x002fea0003800000 */
.L_x_3877:
[----:B------:R-:W-:Y:S05]  /*fc10*/  BSYNC B0 ;  /* 0x0000000000007941 */ /* 0x000fea0003800000 */
.L_x_3876:
[----:B------:R-:W2:Y:S01]  /*fc20*/  S2R R176, SR_TID.X ;  /* 0x0000000000b07919 */ /* 0x000ea20000002100 */
[----:B------:R-:W-:Y:S01]  /*fc30*/  IMAD.MOV.U32 R15, RZ, RZ, 0xc00 ;  /* 0x00000c00ff0f7424 */ /* 0x000fe200078e00ff */
[----:B------:R-:W-:Y:S05]  /*fc40*/  WARPSYNC.ALL ;  /* 0x0000000000007948 */ /* 0x000fea0003800000 */
[----:B01----:R-:W-:Y:S01]  /*fc50*/  IMAD R14, R22, R15, UR37 ;  /* 0x00000025160e7e24 */ /* 0x003fe2000f8e020f */
[----:B------:R-:W-:Y:S01]  /*fc60*/  MOV R15, 0x40000040 ;  /* 0x40000040000f7802 */ /* 0x000fe20000000f00 */
[----:B------:R-:W-:Y:S01]  /*fc70*/  IMAD.MOV.U32 R214, RZ, RZ, R178 ;  /* 0x000000ffffd67224 */ /* 0x000fe200078e00b2 */
[C---:B------:R-:W-:Y:S01]  /*fc80*/  ISETP.GT.AND P2, PT, R20.reuse, RZ, PT ;  /* 0x000000ff1400720c */ /* 0x040fe20003f44270 */
[----:B------:R-:W-:Y:S01]  /*fc90*/  VIADD R20, R20, 0xffffffff ;  /* 0xffffffff14147836 */ /* 0x000fe20000000000 */
[----:B------:R-:W-:-:S02]  /*fca0*/  R2UR UR7, R15 ;  /* 0x000000000f0772ca */ /* 0x000fc400000e0000 */
[----:B------:R-:W-:Y:S02]  /*fcb0*/  R2UR UR6, R14 ;  /* 0x000000000e0672ca */ /* 0x000fe400000e0000 */
[----:B------:R-:W-:-:S04]  /*fcc0*/  @!P1 IADD3 R13, R13, 0x22860, RZ ;  /* 0x000228600d0d9810 */ /* 0x000fc80007ffe0ff */
        /* <DEDUP_REMOVED lines=49> */
.L_x_3869:
[----:B------:R-:W-:Y:S05]  /*ffe0*/  WARPSYNC.ALL ;  /* 0x0000000000007948 */ /* 0x000fea0003800000 */
[----:B------:R-:W3:Y:S01]  /*fff0*/  SHFL.BFLY PT, R4, R3, 0x2, 0x1f ;  /* 0x0c401f0003047f89 */ /* 0x000ee200000e0000 */
[----:B------:R-:W-:Y:S01]  /*10000*/  VIADD R22, R22, 0x1 ;  /* 0x0000000116167836 */ /* 0x000fe20000000000 */
[----:B------:R4:W-:Y:S08]  /*10010*/  BAR.ARV R179, 0x100 ;  /* 0x000400b30000751d */ /* 0x0009f00000002000 */
[----:B------:R-:W-:Y:S06]  /*10020*/  BAR.ARV 0x8, 0x120 ;  /* 0x0204800000007b1d */ /* 0x000fec0000002000 */
[----:B------:R-:W-:Y:S01]  /*10030*/  ISETP.NE.AND P0, PT, R22, 0x2, PT ;  /* 0x000000021600780c */ /* 0x000fe20003f05270 */
[----:B------:R-:W-:Y:S01]  /*10040*/  VIADD R226, R226, 0x1 ;  /* 0x00000001e2e27836 */ /* 0x000fe20000000000 */
[----:B------:R-:W5:Y:S01]  /*10050*/  SHFL.BFLY PT, R5, R0, 0x2, 0x1f ;  /* 0x0c401f0000057f89 */ /* 0x000f6200000e0000 */
[----:B------:R-:W-:-:S02]  /*10060*/  PLOP3.LUT P1, PT, PT, PT, PT, 0x8, 0x0 ;  /* 0x000000000000781c */ /* 0x000fc40003f2e170 */
[----:B------:R-:W-:Y:S01]  /*10070*/  SEL R10, RZ, 0x1, P0 ;  /* 0x00000001ff0a7807 */ /* 0x000fe20000000000 */
[----:B---3--:R-:W-:Y:S01]  /*10080*/  FADD.FTZ R7, R4, R3 ;  /* 0x0000000304077221 */ /* 0x008fe20000010000 */
[----:B------:R-:W-:Y:S02]  /*10090*/  MOV R4, RZ ;  /* 0x000000ff00047202 */ /* 0x000fe40000000f00 */
[----:B------:R-:W-:Y:S02]  /*100a0*/  LOP3.LUT R23, R23, R10, RZ, 0x3c, !PT ;  /* 0x0000000a17177212 */ /* 0x000fe400078e3cff */
[----:B------:R-:W3:Y:S01]  /*100b0*/  SHFL.BFLY PT, R6, R7, 0x1, 0x1f ;  /* 0x0c201f0007067f89 */ /* 0x000ee200000e0000 */
[----:B------:R-:W-:Y:S02]  /*100c0*/  MOV R3, 0xff800000 ;  /* 0xff80000000037802 */ /* 0x000fe40000000f00 */
[----:B------:R-:W-:Y:S01]  /*100d0*/  SEL R22, R22, RZ, P0 ;  /* 0x000000ff16167207 */ /* 0x000fe20000000000 */
[----:B-----5:R-:W-:Y:S01]  /*100e0*/  FADD.FTZ R8, R5, R0 ;  /* 0x0000000005087221 */ /* 0x020fe20000010000 */
[----:B------:R-:W-:-:S04]  /*100f0*/  IMAD.MOV.U32 R0, RZ, RZ, RZ ;  /* 0x000000ffff007224 */ /* 0x000fc800078e00ff */
[----:B------:R-:W5:Y:S01]  /*10100*/  SHFL.BFLY PT, R5, R8, 0x1, 0x1f ;  /* 0x0c201f0008057f89 */ /* 0x000f6200000e0000 */
[----:B---3--:R-:W-:-:S05]  /*10110*/  FADD.FTZ R6, R7, R6 ;  /* 0x0000000607067221 */ /* 0x008fca0000010000 */
[----:B------:R-:W-:-:S13]  /*10120*/  FSETP.NE.FTZ.AND P2, PT, R6, RZ, PT ;  /* 0x000000ff0600720b */ /* 0x000fda0003f55000 */
[----:B------:R-:W3:Y:S01]  /*10130*/  @P2 MUFU.LG2 R11, R6 ;  /* 0x00000006000b2308 */ /* 0x000ee20000000c00 */
[----:B------:R-:W-:Y:S01]  /*10140*/  @P2 FMUL.FTZ R10, R177, 0.69314718246459960938 ;  /* 0x3f317218b10a2820 */ /* 0x000fe20000410000 */
[----:B-----5:R-:W-:-:S05]  /*10150*/  FADD.FTZ R5, R8, R5 ;  /* 0x0000000508057221 */ /* 0x020fca0000010000 */
[----:B------:R-:W-:Y:S01]  /*10160*/  FSETP.NE.FTZ.AND P3, PT, R5, RZ, PT ;  /* 0x000000ff0500720b */ /* 0x000fe20003f75000 */
[----:B------:R-:W5:Y:S01]  /*10170*/  @P2 MUFU.RCP R4, R6 ;  /* 0x0000000600042308 */ /* 0x000f620000001000 */
[----:B---3--:R-:W-:-:S11]  /*10180*/  @P2 FMUL.FTZ R11, R11, 0.69314718246459960938 ;  /* 0x3f3172180b0b2820 */ /* 0x008fd60000410000 */
[----:B------:R-:W3:Y:S01]  /*10190*/  @P3 MUFU.LG2 R12, R5 ;  /* 0x00000005000c3308 */ /* 0x000ee20000000c00 */
[----:B------:R-:W-:Y:S01]  /*101a0*/  @P3 FMUL.FTZ R177, R177, 0.69314718246459960938 ;  /* 0x3f317218b1b13820 */ /* 0x000fe20000410000 */
[-C--:B-----5:R-:W-:Y:S01]  /*101b0*/  FMUL.FTZ R158, R72, R4.reuse ;  /* 0x00000004489e7220 */ /* 0x0a0fe20000410000 */
[-C--:B------:R-:W-:Y:S01]  /*101c0*/  FMUL.FTZ R160, R80, R4.reuse ;  /* 0x0000000450a07220 */ /* 0x080fe20000410000 */
[----:B------:R-:W-:-:S04]  /*101d0*/  FMUL.FTZ R24, R24, R4 ;  /* 0x0000000418187220 */ /* 0x000fc80000410000 */
[----:B------:R-:W5:Y:S01]  /*101e0*/  @P3 MUFU.RCP R0, R5 ;  /* 0x0000000500003308 */ /* 0x000f620000001000 */
        /* <DEDUP_REMOVED lines=128> */
[----:B----4-:R-:W-:-:S07]  /*109f0*/  @P3 FFMA.FTZ R3, R177, R178, R12 ;  /* 0x000000b2b1033223 */ /* 0x010fce000001000c */
.L_x_3803:
[----:B------:R-:W-:Y:S05]  /*10a00*/  WARPSYNC.ALL ;  /* 0x0000000000007948 */ /* 0x000fea0003800000 */
[----:B------:R-:W3:Y:S08]  /*10a10*/  S2UR UR5, SR_CgaCtaId ;  /* 0x00000000000579c3 */ /* 0x000ef00000008800 */
[----:B------:R-:W-:Y:S06]  /*10a20*/  BAR.SYNC.DEFER_BLOCKING 0x5, 0x120 ;  /* 0x0144800000007b1d */ /* 0x000fec0000010000 */
[----:B------:R-:W-:Y:S01]  /*10a30*/  UMOV UR4, 0x400 ;  /* 0x0000040000047882 */ /* 0x000fe20000000000 */
[----:B------:R-:W-:Y:S01]  /*10a40*/  BSSY B0, `(.L_x_3880) ;  /* 0x0000293000007945 */ /* 0x000fe20003800000 */
[----:B---3--:R-:W-:-:S06]  /*10a50*/  ULEA UR4, UR5, UR4, 0x18 ;  /* 0x0000000405047291 */ /* 0x008fcc000f8ec03f */
[----:B------:R-:W-:-:S05]  /*10a60*/  IMAD.U32 R18, RZ, RZ, UR4 ;  /* 0x00000004ff127e24 */ /* 0x000fca000f8e00ff */
[----:B------:R3:W4:Y:S01]  /*10a70*/  LDS.128 R200, [R18+0x228d0] ;  /* 0x0228d00012c87984 */ /* 0x0007220000000c00 */
[----:B------:R-:W-:Y:S06]  /*10a80*/  BAR.ARV 0x4, 0x120 ;  /* 0x0104800000007b1d */ /* 0x000fec0000002000 */
[----:B------:R-:W-:Y:S05]  /*10a90*/  @P1 BRA `(.L_x_3881) ;  /* 0x0000001c00501947 */ /* 0x000fea0003800000 */
[----:B------:R-:W3:Y:S01]  /*10aa0*/  LDL R10, [R1+0x8] ;  /* 0x00000800010a7983 */ /* 0x000ee20000100800 */
[----:B------:R-:W-:Y:S05]  /*10ab0*/  WARPSYNC.ALL ;  /* 0x0000000000007948 */ /* 0x000fea0003800000 */
[----:B------:R-:W0:Y:S01]  /*10ac0*/  S2R R11, SR_SWINHI ;  /* 0x00000000000b7919 */ /* 0x000e220000002f00 */
        /* <DEDUP_REMOVED lines=18> */
[----:B012---:R-:W-:Y:S02]  /*10bf0*/  MOV R13, R11 ;  /* 0x0000000b000d7202 */ /* 0x007fe40000000f00 */
        /* <DEDUP_REMOVED lines=22> */
[----:B------:R-:W-:Y:S01]  /*10d60*/  F2FP.F16.F32.PACK_AB R147, R0, R150 ;  /* 0x000000960093723e */ /* 0x000fe200000000ff */
[----:B------:R-:W-:Y:S01]  /*10d70*/  BAR.SYNC.DEFER_BLOCKING 0x1, 0x100 ;  /* 0x0044000000007b1d */ /* 0x000fe20000010000 */
[----:B---3--:R-:W-:-:S03]  /*10d80*/  IMAD.WIDE R126, R10, 0x2, R12 ;  /* 0x000000020a7e7825 */ /* 0x008fc600078e020c */
[C---:B------:R-:W-:Y:S02]  /*10d90*/  IADD3 R173, P1, R126.reuse, 0x20, RZ ;  /* 0x000000207ead7810 */ /* 0x040fe40007f3e0ff */
[----:B------:R-:W-:Y:S02]  /*10da0*/  IADD3 R175, P2, R126, 0x40, RZ ;  /* 0x000000407eaf7810 */ /* 0x000fe40007f5e0ff */
[----:B------:R-:W-:Y:S01]  /*10db0*/  LOP3.LUT R20, R173, 0x380, RZ, 0xc0, !PT ;  /* 0x00000380ad147812 */ /* 0x000fe200078ec0ff */
[----:B------:R-:W-:Y:S01]  /*10dc0*/  IMAD.X R21, RZ, RZ, R127, P1 ;  /* 0x000000ffff157224 */ /* 0x000fe200008e067f */
[----:B-----5:R-:W-:Y:S02]  /*10dd0*/  IADD3.X R31, RZ, R127, RZ, P2, !PT ;  /* 0x0000007fff1f7210 */ /* 0x020fe400017fe4ff */
[----:B------:R-:W-:Y:S02]  /*10de0*/  SHF.R.U64 R20, R20, 0x3, RZ ;  /* 0x0000000314147819 */ /* 0x000fe400000012ff */
[----:B------:R-:W-:-:S02]  /*10df0*/  IADD3 R102, P2, R126, 0x8000, RZ ;  /* 0x000080007e667810 */ /* 0x000fc40007f5e0ff */
[----:B------:R-:W-:Y:S02]  /*10e00*/  LOP3.LUT R20, R20, R173, RZ, 0x3c, !PT ;  /* 0x000000ad14147212 */ /* 0x000fe400078e3cff */
[C---:B------:R-:W-:Y:S01]  /*10e10*/  IADD3 R177, P3, R126.reuse, 0x60, RZ ;  /* 0x000000607eb17810 */ /* 0x040fe20007f7e0ff */
[--C-:B------:R-:W-:Y:S01]  /*10e20*/  IMAD.X R103, RZ, RZ, R127.reuse, P2 ;  /* 0x000000ffff677224 */ /* 0x100fe200010e067f */
[----:B------:R-:W-:Y:S02]  /*10e30*/  IADD3 R183, P0, R126, 0x4040, RZ ;  /* 0x000040407eb77810 */ /* 0x000fe40007f1e0ff */
[----:B------:R-:W-:Y:S01]  /*10e40*/  LOP3.LUT R173, R102, 0x380, RZ, 0xc0, !PT ;  /* 0x0000038066ad7812 */ /* 0x000fe200078ec0ff */
[----:B------:R-:W-:Y:S01]  /*10e50*/  IMAD.X R39, RZ, RZ, R127, P3 ;  /* 0x000000ffff277224 */ /* 0x000fe200018e067f */
[----:B------:R-:W-:Y:S02]  /*10e60*/  LOP3.LUT R30, R175, 0x380, RZ, 0xc0, !PT ;  /* 0x00000380af1e7812 */ /* 0x000fe400078ec0ff */
[----:B------:R-:W-:-:S02]  /*10e70*/  IADD3 R179, P4, R126, 0x4000, RZ ;  /* 0x000040007eb37810 */ /* 0x000fc40007f9e0ff */
[----:B------:R-:W-:Y:S02]  /*10e80*/  IADD3.X R95, RZ, R127, RZ, P0, !PT ;  /* 0x0000007fff5f7210 */ /* 0x000fe400007fe4ff */
[----:B------:R-:W-:Y:S01]  /*10e90*/  LOP3.LUT R38, R177, 0x380, RZ, 0xc0, !PT ;  /* 0x00000380b1267812 */ /* 0x000fe200078ec0ff */
[----:B------:R-:W-:Y:S01]  /*10ea0*/  IMAD.X R87, RZ, RZ, R127, P4 ;  /* 0x000000ffff577224 */ /* 0x000fe200020e067f */
[----:B------:R-:W-:Y:S02]  /*10eb0*/  SHF.R.U64 R173, R173, 0x3, RZ ;  /* 0x00000003adad7819 */ /* 0x000fe400000012ff */
[C---:B------:R-:W-:Y:S02]  /*10ec0*/  LOP3.LUT R15, R126.reuse, 0x380, RZ, 0xc0, !PT ;  /* 0x000003807e0f7812 */ /* 0x040fe400078ec0ff */
[C---:B------:R-:W-:Y:S02]  /*10ed0*/  IADD3 R10, P0, R126.reuse, 0xc000, RZ ;  /* 0x0000c0007e0a7810 */ /* 0x040fe40007f1e0ff */
[----:B------:R-:W-:-:S02]  /*10ee0*/  IADD3 R181, P5, R126, 0x4020, RZ ;  /* 0x000040207eb57810 */ /* 0x000fc40007fbe0ff */
        /* <DEDUP_REMOVED lines=8> */
[----:B------:R-:W-:Y:S02]  /*10f70*/  SHF.R.U64 R38, R38, 0x3, RZ ;  /* 0x0000000326267819 */ /* 0x000fe400000012ff */
[----:B------:R-:W-:-:S02]  /*10f80*/  LOP3.LUT R102, R173, R102, RZ, 0x3c, !PT ;  /* 0x00000066ad667212 */ /* 0x000fc400078e3cff */
[----:B------:R-:W-:Y:S02]  /*10f90*/  IADD3 R110, P4, R126, 0x8040, RZ ;  /* 0x000080407e6e7810 */ /* 0x000fe40007f9e0ff */
[----:B------:R-:W-:Y:S02]  /*10fa0*/  SHF.R.U64 R15, R15, 0x3, RZ ;  /* 0x000000030f0f7819 */ /* 0x000fe400000012ff */
[----:B------:R-:W-:Y:S02]  /*10fb0*/  LOP3.LUT R86, R179, 0x380, RZ, 0xc0, !PT ;  /* 0x00000380b3567812 */ /* 0x000fe400078ec0ff */
[----:B------:R-:W-:Y:S02]  /*10fc0*/  LOP3.LUT R173, R10, 0x380, RZ, 0xc0, !PT ;  /* 0x000003800aad7812 */ /* 0x000fe400078ec0ff */
[----:B------:R-:W-:Y:S02]  /*10fd0*/  LOP3.LUT R30, R30, R175, RZ, 0x3c, !PT ;  /* 0x000000af1e1e7212 */ /* 0x000fe400078e3cff */
[----:B------:R-:W-:-:S02]  /*10fe0*/  LOP3.LUT R90, R181, 0x380, RZ, 0xc0, !PT ;  /* 0x00000380b55a7812 */ /* 0x000fc400078ec0ff */
[----:B------:R-:W-:Y:S02]  /*10ff0*/  LOP3.LUT R174, R151, 0x380, RZ, 0xc0, !PT ;  /* 0x0000038097ae7812 */ /* 0x000fe400078ec0ff */
[----:B------:R-:W-:Y:S02]  /*11000*/  LOP3.LUT R94, R183, 0x380, RZ, 0xc0, !PT ;  /* 0x00000380b75e7812 */ /* 0x000fe400078ec0ff */
[----:B------:R-:W-:Y:S02]  /*11010*/  LOP3.LUT R175, R106, 0x380, RZ, 0xc0, !PT ;  /* 0x000003806aaf7812 */ /* 0x000fe400078ec0ff */
[C---:B------:R-:W-:Y:S02]  /*11020*/  IADD3 R114, P5, R126.reuse, 0x8060, RZ ;  /* 0x000080607e727810 */ /* 0x040fe40007fbe0ff */
[C---:B------:R-:W-:Y:S02]  /*11030*/  IADD3 R122, P1, R126.reuse, 0xc020, RZ ;  /* 0x0000c0207e7a7810 */ /* 0x040fe40007f3e0ff */
[----:B------:R-:W-:Y:S01]  /*11040*/  IADD3 R14, P3, R126, 0xc060, RZ ;  /* 0x0000c0607e0e7810 */ /* 0x000fe20007f7e0ff */
[--C-:B------:R-:W-:Y:S01]  /*11050*/  IMAD.X R115, RZ, RZ, R127.reuse, P5 ;  /* 0x000000ffff737224 */ /* 0x100fe200028e067f */
[----:B------:R-:W-:Y:S01]  /*11060*/  LOP3.LUT R38, R38, R177, RZ, 0x3c, !PT ;  /* 0x000000b126267212 */ /* 0x000fe200078e3cff */
[----:B------:R-:W-:Y:S01]  /*11070*/  IMAD.X R123, RZ, RZ, R127, P1 ;  /* 0x000000ffff7b7224 */ /* 0x000fe200008e067f */
[----:B------:R-:W-:-:S02]  /*11080*/  LOP3.LUT R98, R185, 0x380, RZ, 0xc0, !PT ;  /* 0x00000380b9627812 */ /* 0x000fc400078ec0ff */
[----:B------:R-:W-:Y:S01]  /*11090*/  LOP3.LUT R126, R15, R126, RZ, 0x3c, !PT ;  /* 0x0000007e0f7e7212 */ /* 0x000fe200078e3cff */
[----:B------:R-:W-:Y:S01]  /*110a0*/  IMAD.X R15, RZ, RZ, R127, P3 ;  /* 0x000000ffff0f7224 */ /* 0x000fe200018e067f */
[----:B------:R-:W-:Y:S02]  /*110b0*/  SHF.R.U64 R86, R86, 0x3, RZ ;  /* 0x0000000356567819 */ /* 0x000fe400000012ff */
[----:B------:R-:W-:Y:S02]  /*110c0*/  LOP3.LUT R177, R110, 0x380, RZ, 0xc0, !PT ;  /* 0x000003806eb17812 */ /* 0x000fe400078ec0ff */
[----:B------:R-:W-:Y:S02]  /*110d0*/  SHF.R.U64 R173, R173, 0x3, RZ ;  /* 0x00000003adad7819 */ /* 0x000fe400000012ff */
[----:B------:R-:W-:Y:S02]  /*110e0*/  SHF.R.U64 R90, R90, 0x3, RZ ;  /* 0x000000035a5a7819 */ /* 0x000fe400000012ff */
[----:B------:R-:W-:-:S02]  /*110f0*/  SHF.R.U64 R174, R174, 0x3, RZ ;  /* 0x00000003aeae7819 */ /* 0x000fc400000012ff */
[----:B------:R-:W-:Y:S02]  /*11100*/  SHF.R.U64 R94, R94, 0x3, RZ ;  /* 0x000000035e5e7819 */ /* 0x000fe400000012ff */
[----:B------:R-:W-:Y:S02]  /*11110*/  SHF.R.U64 R175, R175, 0x3, RZ ;  /* 0x00000003afaf7819 */ /* 0x000fe400000012ff */
[----:B------:R-:W-:Y:S02]  /*11120*/  SHF.R.U64 R98, R98, 0x3, RZ ;  /* 0x0000000362627819 */ /* 0x000fe400000012ff */
[----:B------:R-:W-:Y:S02]  /*11130*/  LOP3.LUT R86, R86, R179, RZ, 0x3c, !PT ;  /* 0x000000b356567212 */ /* 0x000fe400078e3cff */
[----:B------:R-:W-:Y:S02]  /*11140*/  SHF.R.U64 R177, R177, 0x3, RZ ;  /* 0x00000003b1b17819 */ /* 0x000fe400000012ff */
[----:B------:R-:W-:-:S02]  /*11150*/  LOP3.LUT R118, R173, R10, RZ, 0x3c, !PT ;  /* 0x0000000aad767212 */ /* 0x000fc400078e3cff */
[----:B------:R-:W-:Y:S02]  /*11160*/  MOV R126, R126 ;  /* 0x0000007e007e7202 */ /* 0x000fe40000000f00 */
[----:B------:R-:W-:Y:S02]  /*11170*/  IADD3.X R11, RZ, R127, RZ, P2, !PT ;  /* 0x0000007fff0b7210 */ /* 0x000fe400017fe4ff */
[----:B------:R-:W-:Y:S01]  /*11180*/  LOP3.LUT R90, R90, R181, RZ, 0x3c, !PT ;  /* 0x000000b55a5a7212 */ /* 0x000fe200078e3cff */
[----:B------:R0:W-:Y:S01]  /*11190*/  STSM.16.M88.4 [R126], R24 ;  /* 0x000000187e007844 */ /* 0x0001e20000000200 */
[----:B------:R-:W-:Y:S02]  /*111a0*/  LOP3.LUT R179, R114, 0x380, RZ, 0xc0, !PT ;  /* 0x0000038072b37812 */ /* 0x000fe400078ec0ff */
[----:B------:R-:W-:Y:S02]  /*111b0*/  LOP3.LUT R10, R174, R151, RZ, 0x3c, !PT ;  /* 0x00000097ae0a7212 */ /* 0x000fe400078e3cff */
[----:B------:R-:W-:-:S02]  /*111c0*/  MOV R21, R20 ;  /* 0x0000001400157202 */ /* 0x000fc40000000f00 */
[----:B------:R-:W-:Y:S02]  /*111d0*/  LOP3.LUT R94, R94, R183, RZ, 0x3c, !PT ;  /* 0x000000b75e5e7212 */ /* 0x000fe400078e3cff */
[----:B------:R-:W-:Y:S01]  /*111e0*/  LOP3.LUT R106, R175, R106, RZ, 0x3c, !PT ;  /* 0x0000006aaf6a7212 */ /* 0x000fe200078e3cff */
[----:B------:R-:W-:Y:S01]  /*111f0*/  STSM.16.M88.4 [R21], R32 ;  /* 0x0000002015007844 */ /* 0x000fe20000000200 */
[----:B------:R-:W-:Y:S02]  /*11200*/  MOV R30, R30 ;  /* 0x0000001e001e7202 */ /* 0x000fe40000000f00 */
[----:B------:R-:W-:Y:S02]  /*11210*/  LOP3.LUT R98, R98, R185, RZ, 0x3c, !PT ;  /* 0x000000b962627212 */ /* 0x000fe400078e3cff */
[----:B------:R-:W-:Y:S01]  /*11220*/  LOP3.LUT R175, R122, 0x380, RZ, 0xc0, !PT ;  /* 0x000003807aaf7812 */ /* 0x000fe200078ec0ff */
[----:B------:R1:W-:Y:S01]  /*11230*/  STSM.16.M88.4 [R30], R40 ;  /* 0x000000281e007844 */ /* 0x0003e20000000200 */
[----:B------:R-:W-:-:S02]  /*11240*/  MOV R38, R38 ;  /* 0x0000002600267202 */ /* 0x000fc40000000f00 */
[----:B------:R-:W-:Y:S02]  /*11250*/  LOP3.LUT R110, R177, R110, RZ, 0x3c, !PT ;  /* 0x0000006eb16e7212 */ /* 0x000fe400078e3cff */
[----:B------:R-:W-:Y:S01]  /*11260*/  MOV R86, R86 ;  /* 0x0000005600567202 */ /* 0x000fe20000000f00 */
[----:B------:R-:W-:Y:S01]  /*11270*/  STSM.16.M88.4 [R38], R48 ;  /* 0x0000003026007844 */ /* 0x000fe20000000200 */
[----:B------:R-:W-:Y:S02]  /*11280*/  SHF.R.U64 R179, R179, 0x3, RZ ;  /* 0x00000003b3b37819 */ /* 0x000fe400000012ff */
[----:B------:R-:W-:Y:S01]  /*11290*/  LOP3.LUT R177, R14, 0x380, RZ, 0xc0, !PT ;  /* 0x000003800eb17812 */ /* 0x000fe200078ec0ff */
[----:B------:R-:W-:Y:S01]  /*112a0*/  STSM.16.M88.4 [R86], R56 ;  /* 0x0000003856007844 */ /* 0x000fe20000000200 */
[----:B------:R-:W-:Y:S02]  /*112b0*/  MOV R90, R90 ;  /* 0x0000005a005a7202 */ /* 0x000fe40000000f00 */
[----:B------:R-:W-:-:S02]  /*112c0*/  MOV R20, R10 ;  /* 0x0000000a00147202 */ /* 0x000fc40000000f00 */
[----:B------:R-:W-:Y:S01]  /*112d0*/  MOV R94, R94 ;  /* 0x0000005e005e7202 */ /* 0x000fe20000000f00 */
[----:B------:R-:W-:Y:S01]  /*112e0*/  STSM.16.M88.4 [R90], R64 ;  /* 0x000000405a007844 */ /* 0x000fe20000000200 */
[----:B------:R-:W-:Y:S02]  /*112f0*/  F2FP.F16.F32.PACK_AB R10, R77, R159 ;  /* 0x0000009f4d0a723e */ /* 0x000fe400000000ff */
[----:B------:R-:W-:Y:S01]  /*11300*/  F2FP.F16.F32.PACK_AB R11, R79, R78 ;  /* 0x0000004e4f0b723e */ /* 0x000fe200000000ff */
[----:B------:R-:W-:Y:S01]  /*11310*/  IMAD.MOV.U32 R79, RZ, RZ, RZ ;  /* 0x000000ffff4f7224 */ /* 0x000fe200078e00ff */
[----:B------:R-:W-:Y:S02]  /*11320*/  SHF.R.U64 R175, R175, 0x3, RZ ;  /* 0x00000003afaf7819 */ /* 0x000fe400000012ff */
[----:B------:R-:W-:Y:S01]  /*11330*/  MOV R98, R98 ;  /* 0x0000006200627202 */ /* 0x000fe20000000f00 */
[----:B------:R2:W-:Y:S01]  /*11340*/  STSM.16.M88.4 [R94], R8 ;  /* 0x000000085e007844 */ /* 0x0005e20000000200 */
[----:B0-----:R-:W-:-:S02]  /*11350*/  F2FP.F16.F32.PACK_AB R24, R81, R160 ;  /* 0x000000a05118723e */ /* 0x001fc400000000ff */
[----:B------:R-:W-:Y:S02]  /*11360*/  F2FP.F16.F32.PACK_AB R25, R83, R82 ;  /* 0x000000525319723e */ /* 0x000fe400000000ff */
[----:B------:R-:W-:Y:S02]  /*11370*/  F2FP.F16.F32.PACK_AB R26, R85, R161 ;  /* 0x000000a1551a723e */ /* 0x000fe400000000ff */
[----:B------:R-:W-:Y:S02]  /*11380*/  F2FP.F16.F32.PACK_AB R27, R54, R46 ;  /* 0x0000002e361b723e */ /* 0x000fe400000000ff */
[----:B------:R-:W-:Y:S02]  /*11390*/  IADD3.X R111, RZ, R127, RZ, P4, !PT ;  /* 0x0000007fff6f7210 */ /* 0x000fe400027fe4ff */
[----:B------:R-:W-:Y:S01]  /*113a0*/  LOP3.LUT R114, R179, R114, RZ, 0x3c, !PT ;  /* 0x00000072b3727212 */ /* 0x000fe200078e3cff */
[----:B------:R0:W-:Y:S01]  /*113b0*/  STSM.16.M88.4 [R98], R24 ;  /* 0x0000001862007844 */ /* 0x0001e20000000200 */
[----:B------:R-:W-:-:S02]  /*113c0*/  SHF.R.U64 R177, R177, 0x3, RZ ;  /* 0x00000003b1b17819 */ /* 0x000fc400000012ff */
[----:B------:R-:W-:Y:S02]  /*113d0*/  MOV R102, R102 ;  /* 0x0000006600667202 */ /* 0x000fe40000000f00 */
[----:B-1----:R-:W-:Y:S02]  /*113e0*/  F2FP.F16.F32.PACK_AB R30, R93, R163 ;  /* 0x000000a35d1e723e */ /* 0x002fe400000000ff */
[----:B------:R-:W-:Y:S02]  /*113f0*/  F2FP.F16.F32.PACK_AB R31, R88, R84 ;  /* 0x00000054581f723e */ /* 0x000fe400000000ff */
[----:B------:R-:W-:Y:S02]  /*11400*/  LOP3.LUT R122, R175, R122, RZ, 0x3c, !PT ;  /* 0x0000007aaf7a7212 */ /* 0x000fe400078e3cff */
[----:B------:R-:W-:Y:S01]  /*11410*/  MOV R106, R106 ;  /* 0x0000006a006a7202 */ /* 0x000fe20000000f00 */
[----:B------:R1:W-:Y:S01]  /*11420*/  STSM.16.M88.4 [R102], R28 ;  /* 0x0000001c66007844 */ /* 0x0003e20000000200 */
[----:B------:R-:W-:-:S02]  /*11430*/  F2FP.F16.F32.PACK_AB R32, R97, R164 ;  /* 0x000000a46120723e */ /* 0x000fc400000000ff */
[----:B------:R-:W-:Y:S02]  /*11440*/  F2FP.F16.F32.PACK_AB R33, R96, R92 ;  /* 0x0000005c6021723e */ /* 0x000fe400000000ff */
[----:B------:R-:W-:Y:S02]  /*11450*/  F2FP.F16.F32.PACK_AB R34, R101, R165 ;  /* 0x000000a56522723e */ /* 0x000fe400000000ff */
[----:B------:R-:W-:Y:S02]  /*11460*/  F2FP.F16.F32.PACK_AB R35, R104, R100 ;  /* 0x000000646823723e */ /* 0x000fe400000000ff */
[----:B------:R-:W-:Y:S02]  /*11470*/  MOV R110, R110 ;  /* 0x0000006e006e7202 */ /* 0x000fe40000000f00 */
[----:B--2---:R-:W-:Y:S01]  /*11480*/  F2FP.F16.F32.PACK_AB R8, R105, R166 ;  /* 0x000000a66908723e */ /* 0x004fe200000000ff */
[----:B------:R1:W-:Y:S01]  /*11490*/  STSM.16.M88.4 [R106], R32 ;  /* 0x000000206a007844 */ /* 0x0003e20000000200 */
[----:B------:R-:W-:-:S02]  /*114a0*/  F2FP.F16.F32.PACK_AB R9, R112, R108 ;  /* 0x0000006c7009723e */ /* 0x000fc400000000ff */
[----:B------:R-:W-:Y:S02]  /*114b0*/  F2FP.F16.F32.PACK_AB R10, R109, R167 ;  /* 0x000000a76d0a723e */ /* 0x000fe400000000ff */
[----:B------:R-:W-:Y:S02]  /*114c0*/  F2FP.F16.F32.PACK_AB R11, R120, R116 ;  /* 0x00000074780b723e */ /* 0x000fe400000000ff */
[----:B------:R-:W-:Y:S02]  /*114d0*/  LOP3.LUT R14, R177, R14, RZ, 0x3c, !PT ;  /* 0x0000000eb10e7212 */ /* 0x000fe400078e3cff */
[----:B------:R-:W-:Y:S01]  /*114e0*/  MOV R114, R114 ;  /* 0x0000007200727202 */ /* 0x000fe20000000f00 */
[----:B------:R1:W-:Y:S01]  /*114f0*/  STSM.16.M88.4 [R110], R8 ;  /* 0x000000086e007844 */ /* 0x0003e20000000200 */
[----:B0-----:R-:W-:Y:S02]  /*11500*/  F2FP.F16.F32.PACK_AB R24, R113, R168 ;  /* 0x000000a87118723e */ /* 0x001fe400000000ff */
[----:B------:R-:W-:-:S02]  /*11510*/  F2FP.F16.F32.PACK_AB R25, R128, R124 ;  /* 0x0000007c8019723e */ /* 0x000fc400000000ff */
[----:B------:R-:W-:Y:S02]  /*11520*/  F2FP.F16.F32.PACK_AB R26, R117, R169 ;  /* 0x000000a9751a723e */ /* 0x000fe400000000ff */
[----:B------:R-:W-:Y:S02]  /*11530*/  F2FP.F16.F32.PACK_AB R27, R153, R152 ;  /* 0x00000098991b723e */ /* 0x000fe400000000ff */
[----:B------:R-:W-:Y:S02]  /*11540*/  MOV R118, R118 ;  /* 0x0000007600767202 */ /* 0x000fe40000000f00 */
[----:B------:R-:W-:Y:S01]  /*11550*/  F2FP.F16.F32.PACK_AB R38, R125, R171 ;  /* 0x000000ab7d26723e */ /* 0x000fe200000000ff */
[----:B------:R1:W-:Y:S01]  /*11560*/  STSM.16.M88.4 [R114], R24 ;  /* 0x0000001872007844 */ /* 0x0003e20000000200 */
[----:B------:R-:W-:Y:S02]  /*11570*/  F2FP.F16.F32.PACK_AB R39, R157, R156 ;  /* 0x0000009c9d27723e */ /* 0x000fe400000000ff */
[----:B------:R-:W-:-:S02]  /*11580*/  ISETP.NE.U32.AND P0, PT, RZ, UR4, PT ;  /* 0x00000004ff007c0c */ /* 0x000fc4000bf05070 */
[----:B------:R-:W-:Y:S01]  /*11590*/  IADD3 R6, P1, R218, UR4, RZ ;  /* 0x00000004da067c10 */ /* 0x000fe2000ff3e0ff */
[----:B------:R1:W-:Y:S01]  /*115a0*/  STSM.16.M88.4 [R118], R36 ;  /* 0x0000002476007844 */ /* 0x0003e20000000200 */
[----:B------:R-:W-:Y:S02]  /*115b0*/  MOV R122, R122 ;  /* 0x0000007a007a7202 */ /* 0x000fe40000000f00 */
[----:B------:R-:W-:Y:S02]  /*115c0*/  F2FP.F16.F32.PACK_AB R173, R131, R130 ;  /* 0x0000008283ad723e */ /* 0x000fe400000000ff */
[----:B------:R-:W-:Y:S02]  /*115d0*/  F2FP.F16.F32.PACK_AB R174, R133, R132 ;  /* 0x0000008485ae723e */ /* 0x000fe400000000ff */
[----:B------:R-:W-:Y:S02]  /*115e0*/  F2FP.F16.F32.PACK_AB R175, R135, R134 ;  /* 0x0000008687af723e */ /* 0x000fe400000000ff */
[----:B------:R-:W-:-:S02]  /*115f0*/  MOV R14, R14 ;  /* 0x0000000e000e7202 */ /* 0x000fc40000000f00 */
[----:B------:R-:W-:Y:S01]  /*11600*/  ISETP.NE.AND.EX P0, PT, RZ, UR5, PT, P0 ;  /* 0x00000005ff007c0c */ /* 0x000fe2000bf05300 */
[----:B------:R1:W-:Y:S01]  /*11610*/  STSM.16.M88.4 [R122], R172 ;  /* 0x000000ac7a007844 */ /* 0x0003e20000000200 */
[----:B------:R-:W-:Y:S01]  /*11620*/  IADD3.X R7, R219, UR5, RZ, P1, !PT ;  /* 0x00000005db077c10 */ /* 0x000fe20008ffe4ff */
[----:B------:R-:W-:Y:S02]  /*11630*/  ULDC.64 UR4, c[0x0][0xbe0] ;  /* 0x0002f80000047ab9 */ /* 0x000fe40000000a00 */
[----:B------:R1:W-:Y:S01]  /*11640*/  STSM.16.M88.4 [R20], R136 ;  /* 0x0000008814007844 */ /* 0x0003e20000000200 */
[----:B------:R-:W-:-:S03]  /*11650*/  ISETP.NE.U32.AND P1, PT, RZ, UR4, PT ;  /* 0x00000004ff007c0c */ /* 0x000fc6000bf25070 */
[----:B------:R1:W-:Y:S01]  /*11660*/  STSM.16.M88.4 [R14], R144 ;  /* 0x000000900e007844 */ /* 0x0003e20000000200 */
[----:B------:R-:W-:Y:S01]  /*11670*/  BAR.SYNC.DEFER_BLOCKING 0x1, 0x100 ;  /* 0x0044000000007b1d */ /* 0x000fe20000010000 */
[----:B------:R-:W-:-:S13]  /*11680*/  ISETP.NE.AND.EX P1, PT, RZ, UR5, PT, P1 ;  /* 0x00000005ff007c0c */ /* 0x000fda000bf25310 */
[----:B------:R-:W-:Y:S01]  /*11690*/  @P1 IADD3 R218, P2, R218, UR4, RZ ;  /* 0x00000004dada1c10 */ /* 0x000fe2000ff5e0ff */
[----:B------:R-:W-:Y:S02]  /*116a0*/  ULDC UR4, c[0x0][0xa88] ;  /* 0x0002a20000047ab9 */ /* 0x000fe40000000800 */
[----:B------:R-:W-:Y:S02]  /*116b0*/  MOV R0, UR4 ;  /* 0x0000000400007c02 */ /* 0x000fe40008000f00 */
[----:B------:R-:W-:Y:S01]  /*116c0*/  @P1 IADD3.X R219, R219, UR5, RZ, P2, !PT ;  /* 0x00000005dbdb1c10 */ /* 0x000fe200097fe4ff */
[----:B------:R1:W5:Y:S01]  /*116d0*/  @P0 LDG.E R79, desc[UR40][R6.64] ;  /* 0x00000028064f0981 */ /* 0x000362000c1e1900 */
[----:B------:R-:W-:-:S03]  /*116e0*/  IMAD R5, R206, 0x40, R205 ;  /* 0x00000040ce057824 */ /* 0x000fc600078e02cd */
[----:B------:R1:W5:Y:S01]  /*116f0*/  @P1 LDG.E R0, desc[UR40][R218.64] ;  /* 0x00000028da001981 */ /* 0x000362000c1e1900 */
[----:B------:R-:W-:-:S03]  /*11700*/  IMAD.WIDE R12, R5, 0x2, R12 ;  /* 0x00000002050c7825 */ /* 0x000fc600078e020c */
[----:B------:R-:W-:Y:S01]  /*11710*/  IADD3 R15, P4, R12, 0x1000, RZ ;  /* 0x000010000c0f7810 */ /* 0x000fe20007f9e0ff */
[----:B------:R-:W-:-:S12]  /*11720*/  @P1 BRA `(.L_x_3882) ;  /* 0x0000000000101947 */ /* 0x000fd80003800000 */
[----:B------:R-:W-:Y:S05]  /*11730*/  @!P0 BRA `(.L_x_3882) ;  /* 0x00000000000c8947 */ /* 0x000fea0003800000 */
[----:B------:R-:W2:Y:S04]  /*11740*/  LDG.E R5, desc[UR40][R6.64] ;  /* 0x0000002806057981 */ /* 0x000ea8000c1e1900 */
[----:B-----5:R-:W2:Y:S02]  /*11750*/  LDG.E R0, desc[UR40][R6.64+0x4] ;  /* 0x0000042806007981 */ /* 0x020ea4000c1e1900 */
[----:B--2---:R-:W-:-:S07]  /*11760*/  IMAD.IADD R0, R0, 0x1, -R5 ;  /* 0x0000000100007824 */ /* 0x004fce00078e0a05 */
.L_x_3882:
[----:B------:R-:W-:Y:S01]  /*11770*/  SHF.R.S32.HI R80, RZ, 0x1f, R213 ;  /* 0x0000001fff507819 */ /* 0x000fe200000114d5 */
[----:B------:R-:W-:Y:S01]  /*11780*/  ULDC.64 UR4, c[0x0][0xb70] ;  /* 0x0002dc0000047ab9 */ /* 0x000fe20000000a00 */
[--C-:B-----5:R-:W-:Y:S01]  /*11790*/  SHF.R.S32.HI R21, RZ, 0x1f, R79.reuse ;  /* 0x0000001fff157819 */ /* 0x120fe2000001144f */
[----:B-1----:R-:W-:Y:S01]  /*117a0*/  IMAD.MOV.U32 R20, RZ, RZ, R79 ;  /* 0x000000ffff147224 */ /* 0x002fe200078e004f */
[----:B------:R-:W-:Y:S01]  /*117b0*/  SEL R234, R234, RZ, !P0 ;  /* 0x000000ffeaea7207 */ /* 0x000fe20004000000 */
[----:B------:R-:W-:Y:S01]  /*117c0*/  IMAD R6, R80, UR4, RZ ;  /* 0x0000000450067c24 */ /* 0x000fe2000f8e02ff */
[----:B------:R-:W-:Y:S02]  /*117d0*/  SEL R220, R220, RZ, !P0 ;  /* 0x000000ffdcdc7207 */ /* 0x000fe40004000000 */
[C---:B------:R-:W-:Y:S01]  /*117e0*/  IADD3 R29, P0, R12.reuse, 0x3000, RZ ;  /* 0x000030000c1d7810 */ /* 0x040fe20007f1e0ff */
[C---:B------:R-:W-:Y:S01]  /*117f0*/  IMAD R5, R213.reuse, UR5, R6 ;  /* 0x00000005d5057c24 */ /* 0x040fe2000f8e0206 */
[----:B------:R-:W-:Y:S01]  /*11800*/  IADD3 R25, P5, R12, 0x2000, RZ ;  /* 0x000020000c197810 */ /* 0x000fe20007fbe0ff */
[----:B------:R-:W-:Y:S01]  /*11810*/  IMAD.WIDE.U32 R6, R213, UR4, R20 ;  /* 0x00000004d5067c25 */ /* 0x000fe2000f8e0014 */
[----:B------:R-:W-:Y:S01]  /*11820*/  ULDC.64 UR4, c[0x0][0xb78] ;  /* 0x0002de0000047ab9 */ /* 0x000fe20000000a00 */
[----:B------:R-:W-:-:S02]  /*11830*/  LEA R9, R229, R212, 0x7 ;  /* 0x000000d4e5097211 */ /* 0x000fc400078e38ff */
[----:B------:R-:W-:Y:S01]  /*11840*/  IMAD.IADD R7, R7, 0x1, R5 ;  /* 0x0000000107077824 */ /* 0x000fe200078e0205 */
[----:B------:R-:W-:Y:S01]  /*11850*/  IADD3 R37, P2, R12, 0x5000, RZ ;  /* 0x000050000c257810 */ /* 0x000fe20007f5e0ff */
[----:B------:R-:W-:Y:S01]  /*11860*/  IMAD R5, R234, UR4, RZ ;  /* 0x00000004ea057c24 */ /* 0x000fe2000f8e02ff */
[----:B------:R-:W-:Y:S01]  /*11870*/  IADD3 R33, P1, R12, 0x4000, RZ ;  /* 0x000040000c217810 */ /* 0x000fe20007f3e0ff */
[C---:B------:R-:W-:Y:S01]  /*11880*/  IMAD.WIDE.U32 R6, R220.reuse, UR4, R6 ;  /* 0x00000004dc067c25 */ /* 0x040fe2000f8e0006 */
[----:B------:R-:W-:Y:S02]  /*11890*/  LOP3.LUT R28, R29, 0x380, RZ, 0xc0, !PT ;  /* 0x000003801d1c7812 */ /* 0x000fe400078ec0ff */
[----:B------:R-:W-:Y:S01]  /*118a0*/  LOP3.LUT R14, R15, 0x380, RZ, 0xc0, !PT ;  /* 0x000003800f0e7812 */ /* 0x000fe200078ec0ff */
[----:B------:R-:W-:Y:S01]  /*118b0*/  IMAD R8, R220, UR5, R5 ;  /* 0x00000005dc087c24 */ /* 0x000fe2000f8e0205 */
[----:B------:R-:W-:Y:S01]  /*118c0*/  LOP3.LUT R24, R25, 0x380, RZ, 0xc0, !PT ;  /* 0x0000038019187812 */ /* 0x000fe200078ec0ff */
[----:B------:R-:W-:Y:S01]  /*118d0*/  ULDC.64 UR4, c[0x0][0xb40] ;  /* 0x0002d00000047ab9 */ /* 0x000fe20000000a00 */
[----:B------:R-:W-:-:S02]  /*118e0*/  SHF.R.S32.HI R5, RZ, 0x1f, R9 ;  /* 0x0000001fff057819 */ /* 0x000fc40000011409 */
[----:B------:R-:W-:Y:S02]  /*118f0*/  IADD3 R6, P3, R9, R6, RZ ;  /* 0x0000000609067210 */ /* 0x000fe40007f7e0ff */
[----:B------:R-:W-:Y:S02]  /*11900*/  LOP3.LUT R36, R37, 0x380, RZ, 0xc0, !PT ;  /* 0x0000038025247812 */ /* 0x000fe400078ec0ff */
[----:B------:R-:W-:Y:S02]  /*11910*/  LOP3.LUT R32, R33, 0x380, RZ, 0xc0, !PT ;  /* 0x0000038021207812 */ /* 0x000fe400078ec0ff */
[----:B------:R-:W-:Y:S02]  /*11920*/  SHF.R.U64 R28, R28, 0x3, RZ ;  /* 0x000000031c1c7819 */ /* 0x000fe400000012ff */
[----:B------:R-:W-:Y:S02]  /*11930*/  SHF.R.U64 R14, R14, 0x3, RZ ;  /* 0x000000030e0e7819 */ /* 0x000fe400000012ff */
[----:B------:R-:W-:-:S02]  /*11940*/  SHF.R.U64 R24, R24, 0x3, RZ ;  /* 0x0000000318187819 */ /* 0x000fc400000012ff */
[----:B------:R-:W-:Y:S02]  /*11950*/  IADD3.X R5, R5, R7, R8, P3, !PT ;  /* 0x0000000705057210 */ /* 0x000fe40001ffe408 */
[----:B------:R-:W-:Y:S02]  /*11960*/  SHF.R.U64 R36, R36, 0x3, RZ ;  /* 0x0000000324247819 */ /* 0x000fe400000012ff */
[----:B------:R-:W-:Y:S02]  /*11970*/  LEA R54, P3, R6, UR4, 0x2 ;  /* 0x0000000406367c11 */ /* 0x000fe4000f8610ff */
        /* <DEDUP_REMOVED lines=9> */
[----:B------:R-:W-:Y:S01]  /*11a10*/  LEA.HI.X R55, R6, UR5, R5, 0x2, P3 ;  /* 0x0000000506377c11 */ /* 0x000fe200098f1405 */
[----:B------:R-:W-:Y:S01]  /*11a20*/  VIADD R5, R9, 0x8 ;  /* 0x0000000809057836 */ /* 0x000fe20000000000 */
[C---:B------:R-:W-:Y:S01]  /*11a30*/  IADD3 R7, P0, R12.reuse, 0x9000, RZ ;  /* 0x000090000c077810 */ /* 0x040fe20007f1e0ff */
[----:B------:R-:W-:Y:S01]  /*11a40*/  ULDC.64 UR4, c[0x0][0xaa0] ;  /* 0x0002a80000047ab9 */ /* 0x000fe20000000a00 */
[----:B------:R-:W-:-:S02]  /*11a50*/  IADD3 R41, P3, R12, 0x6000, RZ ;  /* 0x000060000c297810 */ /* 0x000fc40007f7e0ff */
[C---:B------:R-:W-:Y:S02]  /*11a60*/  IADD3 R45, P4, R12.reuse, 0x7000, RZ ;  /* 0x000070000c2d7810 */ /* 0x040fe40007f9e0ff */
[----:B------:R-:W-:Y:S02]  /*11a70*/  IADD3 R49, P5, R12, 0x8000, RZ ;  /* 0x000080000c317810 */ /* 0x000fe40007fbe0ff */
[----:B------:R-:W-:Y:S02]  /*11a80*/  LOP3.LUT R32, R32, R33, RZ, 0x3c, !PT ;  /* 0x0000002120207212 */ /* 0x000fe400078e3cff */
[----:B------:R-:W-:Y:S02]  /*11a90*/  IADD3 R57, P2, R12, 0xb000, RZ ;  /* 0x0000b0000c397810 */ /* 0x000fe40007f5e0ff */
[----:B------:R-:W-:Y:S02]  /*11aa0*/  IADD3.X R33, RZ, R13, RZ, P1, !PT ;  /* 0x0000000dff217210 */ /* 0x000fe40000ffe4ff */
[----:B------:R-:W-:-:S02]  /*11ab0*/  LOP3.LUT R6, R7, 0x380, RZ, 0xc0, !PT ;  /* 0x0000038007067812 */ /* 0x000fc400078ec0ff */
[----:B------:R-:W-:Y:S02]  /*11ac0*/  IADD3 R53, P1, R12, 0xa000, RZ ;  /* 0x0000a0000c357810 */ /* 0x000fe40007f3e0ff */
[----:B------:R-:W-:Y:S02]  /*11ad0*/  LOP3.LUT R40, R41, 0x380, RZ, 0xc0, !PT ;  /* 0x0000038029287812 */ /* 0x000fe400078ec0ff */
[----:B------:R-:W-:Y:S02]  /*11ae0*/  LOP3.LUT R44, R45, 0x380, RZ, 0xc0, !PT ;  /* 0x000003802d2c7812 */ /* 0x000fe400078ec0ff */
[----:B------:R-:W-:Y:S02]  /*11af0*/  LOP3.LUT R48, R49, 0x380, RZ, 0xc0, !PT ;  /* 0x0000038031307812 */ /* 0x000fe400078ec0ff */
[----:B------:R-:W-:Y:S02]  /*11b00*/  LOP3.LUT R56, R57, 0x380, RZ, 0xc0, !PT ;  /* 0x0000038039387812 */ /* 0x000fe400078ec0ff */
[----:B------:R-:W-:-:S02]  /*11b10*/  SHF.R.U64 R6, R6, 0x3, RZ ;  /* 0x0000000306067819 */ /* 0x000fc400000012ff */
[----:B------:R-:W-:Y:S02]  /*11b20*/  LOP3.LUT R52, R53, 0x380, RZ, 0xc0, !PT ;  /* 0x0000038035347812 */ /* 0x000fe400078ec0ff */
[----:B------:R-:W-:Y:S02]  /*11b30*/  SHF.R.U64 R40, R40, 0x3, RZ ;  /* 0x0000000328287819 */ /* 0x000fe400000012ff */
[----:B------:R-:W-:Y:S02]  /*11b40*/  SHF.R.U64 R44, R44, 0x3, RZ ;  /* 0x000000032c2c7819 */ /* 0x000fe400000012ff */
[----:B------:R-:W-:Y:S02]  /*11b50*/  SHF.R.U64 R48, R48, 0x3, RZ ;  /* 0x0000000330307819 */ /* 0x000fe400000012ff */
[----:B------:R-:W-:Y:S02]  /*11b60*/  SHF.R.U64 R56, R56, 0x3, RZ ;  /* 0x0000000338387819 */ /* 0x000fe400000012ff */
[----:B------:R-:W-:Y:S01]  /*11b70*/  LOP3.LUT R6, R6, R7, RZ, 0x3c, !PT ;  /* 0x0000000706067212 */ /* 0x000fe200078e3cff */
[----:B------:R-:W-:Y:S01]  /*11b80*/  IMAD.X R7, RZ, RZ, R13, P0 ;  /* 0x000000ffff077224 */ /* 0x000fe200000e060d */
[----:B------:R-:W-:-:S02]  /*11b90*/  SHF.R.U64 R52, R52, 0x3, RZ ;  /* 0x0000000334347819 */ /* 0x000fc400000012ff */
[----:B------:R-:W-:Y:S01]  /*11ba0*/  LOP3.LUT R40, R40, R41, RZ, 0x3c, !PT ;  /* 0x0000002928287212 */ /* 0x000fe200078e3cff */
[--C-:B------:R-:W-:Y:S01]  /*11bb0*/  IMAD.X R41, RZ, RZ, R13.reuse, P3 ;  /* 0x000000ffff297224 */ /* 0x100fe200018e060d */
[----:B------:R-:W-:Y:S01]  /*11bc0*/  LOP3.LUT R44, R44, R45, RZ, 0x3c, !PT ;  /* 0x0000002d2c2c7212 */ /* 0x000fe200078e3cff */
[----:B------:R-:W-:Y:S01]  /*11bd0*/  IMAD.X R45, RZ, RZ, R13, P4 ;  /* 0x000000ffff2d7224 */ /* 0x000fe200020e060d */
[----:B------:R-:W-:Y:S02]  /*11be0*/  LOP3.LUT R48, R48, R49, RZ, 0x3c, !PT ;  /* 0x0000003130307212 */ /* 0x000fe400078e3cff */
[----:B------:R-:W-:Y:S02]  /*11bf0*/  LOP3.LUT R56, R56, R57, RZ, 0x3c, !PT ;  /* 0x0000003938387212 */ /* 0x000fe400078e3cff */
[----:B------:R-:W-:Y:S02]  /*11c00*/  IADD3.X R49, RZ, R13, RZ, P5, !PT ;  /* 0x0000000dff317210 */ /* 0x000fe40002ffe4ff */
[----:B------:R-:W-:-:S02]  /*11c10*/  LOP3.LUT P0, RZ, R236, 0x3, RZ, 0xc0, !PT ;  /* 0x00000003ecff7812 */ /* 0x000fc4000780c0ff */
[C---:B------:R-:W-:Y:S02]  /*11c20*/  IADD3 R73, P3, R12.reuse, 0xc000, RZ ;  /* 0x0000c0000c497810 */ /* 0x040fe40007f7e0ff */
[C---:B------:R-:W-:Y:S02]  /*11c30*/  IADD3 R69, P4, R12.reuse, 0xd000, RZ ;  /* 0x0000d0000c457810 */ /* 0x040fe40007f9e0ff */
[----:B------:R-:W-:Y:S02]  /*11c40*/  IADD3 R65, P5, R12, 0xe000, RZ ;  /* 0x0000e0000c417810 */ /* 0x000fe40007fbe0ff */
[----:B------:R-:W-:Y:S02]  /*11c50*/  IADD3.X R57, RZ, R13, RZ, P2, !PT ;  /* 0x0000000dff397210 */ /* 0x000fe400017fe4ff */
[----:B------:R-:W-:Y:S01]  /*11c60*/  LOP3.LUT R52, R52, R53, RZ, 0x3c, !PT ;  /* 0x0000003534347212 */ /* 0x000fe200078e3cff */
[----:B------:R-:W-:Y:S01]  /*11c70*/  IMAD.X R53, RZ, RZ, R13, P1 ;  /* 0x000000ffff357224 */ /* 0x000fe200008e060d */
[----:B------:R-:W-:-:S02]  /*11c80*/  IADD3 R10, P2, R12, 0xf000, RZ ;  /* 0x0000f0000c0a7810 */ /* 0x000fc40007f5e0ff */
[-C--:B------:R-:W-:Y:S02]  /*11c90*/  ISETP.GE.OR P1, PT, R9, R0.reuse, P0 ;  /* 0x000000000900720c */ /* 0x080fe40000726670 */
[----:B------:R-:W-:Y:S02]  /*11ca0*/  LOP3.LUT R72, R73, 0x380, RZ, 0xc0, !PT ;  /* 0x0000038049487812 */ /* 0x000fe400078ec0ff */
[----:B------:R-:W-:Y:S02]  /*11cb0*/  LOP3.LUT R68, R69, 0x380, RZ, 0xc0, !PT ;  /* 0x0000038045447812 */ /* 0x000fe400078ec0ff */
[----:B------:R-:W-:Y:S02]  /*11cc0*/  LOP3.LUT R64, R65, 0x380, RZ, 0xc0, !PT ;  /* 0x0000038041407812 */ /* 0x000fe400078ec0ff */
[----:B------:R-:W-:Y:S02]  /*11cd0*/  LOP3.LUT R9, R12, 0x380, RZ, 0xc0, !PT ;  /* 0x000003800c097812 */ /* 0x000fe400078ec0ff */
[----:B------:R-:W-:-:S02]  /*11ce0*/  ISETP.GE.OR P0, PT, R5, R0, P0 ;  /* 0x000000000500720c */ /* 0x000fc40000706670 */
[----:B------:R-:W-:Y:S01]  /*11cf0*/  LOP3.LUT R5, R10, 0x380, RZ, 0xc0, !PT ;  /* 0x000003800a057812 */ /* 0x000fe200078ec0ff */
[----:B------:R-:W-:Y:S01]  /*11d00*/  IMAD.MOV.U32 R76, RZ, RZ, R205 ;  /* 0x000000ffff4c7224 */ /* 0x000fe200078e00cd */
[----:B------:R-:W-:Y:S01]  /*11d10*/  SHF.R.U64 R72, R72, 0x3, RZ ;  /* 0x0000000348487819 */ /* 0x000fe200000012ff */
[----:B------:R0:W-:Y:S01]  /*11d20*/  @!P1 STG.E desc[UR40][R54.64], R4 ;  /* 0x0000000436009986 */ /* 0x0001e2000c101928 */
[----:B------:R-:W-:Y:S02]  /*11d30*/  SHF.R.U64 R68, R68, 0x3, RZ ;  /* 0x0000000344447819 */ /* 0x000fe400000012ff */
[----:B------:R-:W-:Y:S02]  /*11d40*/  SHF.R.U64 R64, R64, 0x3, RZ ;  /* 0x0000000340407819 */ /* 0x000fe400000012ff */
[----:B------:R-:W-:Y:S02]  /*11d50*/  SHF.R.U64 R9, R9, 0x3, RZ ;  /* 0x0000000309097819 */ /* 0x000fe400000012ff */
[----:B------:R-:W-:Y:S01]  /*11d60*/  SHF.R.U64 R5, R5, 0x3, RZ ;  /* 0x0000000305057819 */ /* 0x000fe200000012ff */
[----:B------:R1:W-:Y:S01]  /*11d70*/  @!P0 STG.E desc[UR40][R54.64+0x20], R3 ;  /* 0x0000200336008986 */ /* 0x0003e2000c101928 */
        /* <DEDUP_REMOVED lines=8> */
[----:B------:R-:W-:-:S02]  /*11e00*/  IADD3.X R61, RZ, R13, RZ, P2, !PT ;  /* 0x0000000dff3d7210 */ /* 0x000fc400017fe4ff */
[----:B------:R-:W-:Y:S01]  /*11e10*/  SHF.R.S32.HI R77, RZ, 0x1f, R205 ;  /* 0x0000001fff4d7819 */ /* 0x000fe200000114cd */
[----:B------:R-:W-:Y:S01]  /*11e20*/  IMAD R78, R21, UR4, RZ ;  /* 0x00000004154e7c24 */ /* 0x000fe2000f8e02ff */
[----:B------:R-:W-:Y:S01]  /*11e30*/  LOP3.LUT R60, R5, R10, RZ, 0x3c, !PT ;  /* 0x0000000a053c7212 */ /* 0x000fe200078e3cff */
[----:B------:R-:W5:Y:S01]  /*11e40*/  LD.E.128 R12, desc[UR40][R14.64] ;  /* 0x000000280e0c7980 */ /* 0x000f62000c101d00 */
[----:B------:R-:W-:-:S03]  /*11e50*/  IMAD.WIDE.U32 R20, R79, UR4, R76 ;  /* 0x000000044f147c25 */ /* 0x000fc6000f8e004c */
[----:B------:R-:W5:Y:S04]  /*11e60*/  LD.E.128 R8, desc[UR40][R8.64] ;  /* 0x0000002808087980 */ /* 0x000f68000c101d00 */
[----:B------:R-:W5:Y:S01]  /*11e70*/  LD.E.128 R24, desc[UR40][R24.64] ;  /* 0x0000002818187980 */ /* 0x000f62000c101d00 */
        /* <DEDUP_REMOVED lines=8> */
[----:B0-----:R-:W5:Y:S04]  /*11f00*/  LD.E.128 R4, desc[UR40][R6.64] ;  /* 0x0000002806047980 */ /* 0x001f68000c101d00 */
[----:B-1----:R-:W5:Y:S04]  /*11f10*/  LD.E.128 R52, desc[UR40][R52.64] ;  /* 0x0000002834347980 */ /* 0x002f68000c101d00 */
        /* <DEDUP_REMOVED lines=11> */
[----:B------:R-:W-:-:S02]  /*11fd0*/  IMAD.IADD R21, R21, 0x1, R79 ;  /* 0x0000000115157824 */ /* 0x000fc400078e024f */
[----:B------:R-:W-:Y:S02]  /*11fe0*/  IMAD R79, R229, -0x80, R0 ;  /* 0xffffff80e54f7824 */ /* 0x000fe400078e0200 */
[----:B------:R-:W-:Y:S02]  /*11ff0*/  VIADD R0, R206, 0x40 ;  /* 0x00000040ce007836 */ /* 0x000fe40000000000 */
[----:B------:R-:W-:Y:S01]  /*12000*/  IMAD R78, R80, UR4, RZ ;  /* 0x00000004504e7c24 */ /* 0x000fe2000f8e02ff */
[CC--:B------:R-:W-:Y:S01]  /*12010*/  ISETP.GE.AND P3, PT, R206.reuse, R79.reuse, PT ;  /* 0x0000004fce00720c */ /* 0x0c0fe20003f66270 */
[C---:B------:R-:W-:Y:S01]  /*12020*/  IMAD.WIDE.U32 R20, R213.reuse, UR4, R20 ;  /* 0x00000004d5147c25 */ /* 0x040fe2000f8e0014 */
[----:B------:R-:W-:Y:S02]  /*12030*/  IADD3 R3, R206, 0x20, RZ ;  /* 0x00000020ce037810 */ /* 0x000fe40007ffe0ff */
[-C--:B------:R-:W-:Y:S01]  /*12040*/  ISETP.GE.AND P0, PT, R0, R79.reuse, PT ;  /* 0x0000004f0000720c */ /* 0x080fe20003f06270 */
[----:B------:R-:W-:Y:S01]  /*12050*/  IMAD R77, R213, UR5, R78 ;  /* 0x00000005d54d7c24 */ /* 0x000fe2000f8e024e */
[----:B------:R-:W-:Y:S01]  /*12060*/  IADD3 R0, R18, 0x22820, RZ ;  /* 0x0002282012007810 */ /* 0x000fe20007ffe0ff */
[----:B------:R-:W-:Y:S01]  /*12070*/  VIADD R76, R206, 0x60 ;  /* 0x00000060ce4c7836 */ /* 0x000fe20000000000 */
[----:B------:R-:W-:Y:S01]  /*12080*/  ULDC.64 UR4, c[0x0][0xae8] ;  /* 0x0002ba0000047ab9 */ /* 0x000fe20000000a00 */
[-C--:B------:R-:W-:Y:S01]  /*12090*/  ISETP.GE.AND P2, PT, R3, R79.reuse, PT ;  /* 0x0000004f0300720c */ /* 0x080fe20003f46270 */
[----:B------:R-:W-:Y:S01]  /*120a0*/  IMAD.IADD R21, R21, 0x1, R77 ;  /* 0x0000000115157824 */ /* 0x000fe200078e024d */
[----:B------:R-:W-:Y:S01]  /*120b0*/  PRMT R0, RZ, 0x654, R0 ;  /* 0x00000654ff007816 */ /* 0x000fe20000000000 */
[----:B------:R-:W-:Y:S01]  /*120c0*/  IMAD R3, R234, UR4, RZ ;  /* 0x00000004ea037c24 */ /* 0x000fe2000f8e02ff */
[----:B------:R-:W-:Y:S01]  /*120d0*/  ISETP.GE.AND P1, PT, R76, R79, PT ;  /* 0x0000004f4c00720c */ /* 0x000fe20003f26270 */
[C---:B------:R-:W-:Y:S01]  /*120e0*/  IMAD.WIDE.U32 R78, R220.reuse, UR4, R20 ;  /* 0x00000004dc4e7c25 */ /* 0x040fe2000f8e0014 */
[----:B------:R-:W-:Y:S01]  /*120f0*/  SHF.R.S32.HI R207, RZ, 0x1f, R206 ;  /* 0x0000001fffcf7819 */ /* 0x000fe200000114ce */
[----:B0-----:R0:W-:Y:S01]  /*12100*/  SYNCS.ARRIVE.TRANS64.RED.A1T0 RZ, [R0+URZ], RZ ;  /* 0x000000ff00ff79a7 */ /* 0x0011e2000810043f */
[----:B------:R-:W-:Y:S01]  /*12110*/  BSSY B1, `(.L_x_3883) ;  /* 0x000001b000017945 */ /* 0x000fe20003800000 */
[----:B------:R-:W-:-:S02]  /*12120*/  IMAD R3, R220, UR5, R3 ;  /* 0x00000005dc037c24 */ /* 0x000fc4000f8e0203 */
[----:B------:R-:W-:-:S04]  /*12130*/  IMAD.WIDE R76, R229, 0x80, R206 ;  /* 0x00000080e54c7825 */ /* 0x000fc800078e02ce */
[----:B------:R-:W-:Y:S01]  /*12140*/  IMAD.IADD R83, R79, 0x1, R3 ;  /* 0x000000014f537824 */ /* 0x000fe200078e0203 */
[----:B0-----:R-:W-:Y:S06]  /*12150*/  @P3 BRA `(.L_x_3884) ;  /* 0x0000000000583947 */ /* 0x001fec0003800000 */
[----:B------:R-:W-:Y:S01]  /*12160*/  ULDC.64 UR4, c[0x0][0xad8] ;  /* 0x0002b60000047ab9 */ /* 0x000fe20000000a00 */
[----:B------:R-:W-:Y:S01]  /*12170*/  IMAD.MOV.U32 R20, RZ, RZ, R78 ;  /* 0x000000ffff147224 */ /* 0x000fe200078e004e */
[----:B------:R-:W-:Y:S01]  /*12180*/  ULDC.64 UR6, c[0x0][0xa80] ;  /* 0x0002a00000067ab9 */ /* 0x000fe20000000a00 */
[----:B------:R-:W-:Y:S02]  /*12190*/  IMAD.MOV.U32 R21, RZ, RZ, R83 ;  /* 0x000000ffff157224 */ /* 0x000fe400078e0053 */
[----:B------:R-:W-:Y:S02]  /*121a0*/  IMAD R3, R77, UR4, RZ ;  /* 0x000000044d037c24 */ /* 0x000fe4000f8e02ff */
[C---:B------:R-:W-:Y:S01]  /*121b0*/  IMAD.WIDE.U32 R20, R76.reuse, UR4, R20 ;  /* 0x000000044c147c25 */ /* 0x040fe2000f8e0014 */
[----:B------:R-:W-:Y:S02]  /*121c0*/  ULDC UR4, c[0x0][0xa8c] ;  /* 0x0002a30000047ab9 */ /* 0x000fe40000000800 */
[C---:B------:R-:W-:Y:S01]  /*121d0*/  ISETP.GE.AND P5, PT, R205.reuse, UR4, PT ;  /* 0x00000004cd007c0c */ /* 0x040fe2000bfa6270 */
[----:B------:R-:W-:Y:S01]  /*121e0*/  IMAD R3, R76, UR5, R3 ;  /* 0x000000054c037c24 */ /* 0x000fe2000f8e0203 */
[----:B------:R-:W-:Y:S01]  /*121f0*/  LEA R80, P3, R20, UR6, 0x1 ;  /* 0x0000000614507c11 */ /* 0x000fe2000f8608ff */
[----:B------:R-:W-:-:S03]  /*12200*/  VIADD R0, R205, 0x40 ;  /* 0x00000040cd007836 */ /* 0x000fc60000000000 */
[----:B------:R-:W-:Y:S02]  /*12210*/  IADD3 R3, R21, R3, RZ ;  /* 0x0000000315037210 */ /* 0x000fe40007ffe0ff */
[----:B------:R-:W-:Y:S01]  /*12220*/  ISETP.GE.AND P4, PT, R0, UR4, PT ;  /* 0x0000000400007c0c */ /* 0x000fe2000bf86270 */
[C---:B------:R-:W-:Y:S01]  /*12230*/  VIADD R0, R205.reuse, 0xc0 ;  /* 0x000000c0cd007836 */ /* 0x040fe20000000000 */
        /* <DEDUP_REMOVED lines=8> */
.L_x_3884:
[----:B------:R-:W-:Y:S05]  /*122c0*/  BSYNC B1 ;  /* 0x0000000000017941 */ /* 0x000fea0003800000 */
.L_x_3883:
[----:B------:R-:W-:Y:S04]  /*122d0*/  BSSY B1, `(.L_x_3885) ;  /* 0x000001a000017945 */ /* 0x000fe80003800000 */
[----:B------:R-:W-:Y:S05]  /*122e0*/  @P2 BRA `(.L_x_3886) ;  /* 0x0000000000602947 */ /* 0x000fea0003800000 */
[----:B------:R-:W-:Y:S01]  /*122f0*/  IADD3 R3, P2, R76, 0x20, RZ ;  /* 0x000000204c037810 */ /* 0x000fe20007f5e0ff */
[----:B------:R-:W-:Y:S01]  /*12300*/  ULDC.64 UR6, c[0x0][0xad8] ;  /* 0x0002b60000067ab9 */ /* 0x000fe20000000a00 */
[----:B0----5:R-:W-:Y:S01]  /*12310*/  IMAD.MOV.U32 R8, RZ, RZ, R78 ;  /* 0x000000ffff087224 */ /* 0x021fe200078e004e */
        /* <DEDUP_REMOVED lines=10> */
[----:B------:R-:W-:Y:S02]  /*123c0*/  IADD3 R0, R205, 0x80, RZ ;  /* 0x00000080cd007810 */ /* 0x000fe40007ffe0ff */
[----:B------:R-:W-:Y:S01]  /*123d0*/  IMAD.IADD R3, R9, 0x1, R3 ;  /* 0x0000000109037824 */ /* 0x000fe200078e0203 */
[----:B------:R-:W-:Y:S01]  /*123e0*/  LEA R10, P5, R8, UR6, 0x1 ;  /* 0x00000006080a7c11 */ /* 0x000fe2000f8a08ff */
        /* <DEDUP_REMOVED lines=8> */
.L_x_3886:
[----:B------:R-:W-:Y:S05]  /*12470*/  BSYNC B1 ;  /* 0x0000000000017941 */ /* 0x000fea0003800000 */
.L_x_3885:
[----:B------:R-:W-:Y:S04]  /*12480*/  BSSY B1, `(.L_x_3887) ;  /* 0x000001a000017945 */ /* 0x000fe80003800000 */
[----:B------:R-:W-:Y:S05]  /*12490*/  @P0 BRA `(.L_x_3888) ;  /* 0x0000000000600947 */ /* 0x000fea0003800000 */
[----:B------:R-:W-:Y:S01]  /*124a0*/  IADD3 R3, P0, R76, 0x40, RZ ;  /* 0x000000404c037810 */ /* 0x000fe20007f1e0ff */
[C---:B-1---5:R-:W-:Y:S01]  /*124b0*/  VIADD R4, R205.reuse, 0x40 ;  /* 0x00000040cd047836 */ /* 0x062fe20000000000 */
[----:B------:R-:W-:Y:S01]  /*124c0*/  IADD3 R5, R205, 0x80, RZ ;  /* 0x00000080cd057810 */ /* 0x000fe20007ffe0ff */
[----:B------:R-:W-:Y:S01]  /*124d0*/  ULDC UR4, c[0x0][0xa8c] ;  /* 0x0002a30000047ab9 */ /* 0x000fe20000000800 */
[----:B------:R-:W-:Y:S01]  /*124e0*/  ULDC.64 UR6, c[0x0][0xad8] ;  /* 0x0002b60000067ab9 */ /* 0x000fe20000000a00 */
[----:B------:R-:W-:Y:S01]  /*124f0*/  IMAD.X R0, RZ, RZ, R77, P0 ;  /* 0x000000ffff007224 */ /* 0x000fe200000e064d */
[----:B------:R-:W-:Y:S01]  /*12500*/  ISETP.GE.AND P4, PT, R5, UR4, PT ;  /* 0x0000000405007c0c */ /* 0x000fe2000bf86270 */
[C---:B------:R-:W-:Y:S01]  /*12510*/  VIADD R6, R205.reuse, 0xc0 ;  /* 0x000000c0cd067836 */ /* 0x040fe20000000000 */
        /* <DEDUP_REMOVED lines=16> */
.L_x_3888:
[----:B------:R-:W-:Y:S05]  /*12620*/  BSYNC B1 ;  /* 0x0000000000017941 */ /* 0x000fea0003800000 */
.L_x_3887:
        /* <DEDUP_REMOVED lines=16> */
[----:B------:R-:W-:Y:S02]  /*12730*/  IADD3 R0, R205, 0xc0, RZ ;  /* 0x000000c0cd007810 */ /* 0x000fe40007ffe0ff */
[----:B------:R-:W-:Y:S01]  /*12740*/  IMAD.IADD R3, R5, 0x1, R3 ;  /* 0x0000000105037824 */ /* 0x000fe200078e0203 */
[----:B--2---:R-:W-:-:S04]  /*12750*/  LEA R6, P0, R4, UR6, 0x1 ;  /* 0x0000000604067c11 */ /* 0x004fc8000f8008ff */
        /* <DEDUP_REMOVED lines=8> */
.L_x_3881:
[----:B------:R-:W0:Y:S01]  /*127e0*/  S2R R0, SR_TID.X ;  /* 0x0000000000007919 */ /* 0x000e220000002100 */
[----:B------:R-:W-:Y:S01]  /*127f0*/  ULDC.64 UR4, c[0x0][0xbd8] ;  /* 0x0002f60000047ab9 */ /* 0x000fe20000000a00 */
[----:B------:R-:W-:Y:S01]  /*12800*/  IMAD.MOV.U32 R3, RZ, RZ, RZ ;  /* 0x000000ffff037224 */ /* 0x000fe200078e00ff */
[----:B------:R-:W-:Y:S02]  /*12810*/  ISETP.NE.U32.AND P0, PT, RZ, UR4, PT ;  /* 0x00000004ff007c0c */ /* 0x000fe4000bf05070 */
[----:B------:R-:W-:Y:S02]  /*12820*/  IADD3 R4, P1, R218, UR4, RZ ;  /* 0x00000004da047c10 */ /* 0x000fe4000ff3e0ff */
[----:B------:R-:W-:Y:S02]  /*12830*/  ISETP.NE.AND.EX P0, PT, RZ, UR5, PT, P0 ;  /* 0x00000005ff007c0c */ /* 0x000fe4000bf05300 */
[----:B------:R-:W-:Y:S01]  /*12840*/  IADD3.X R5, R219, UR5, RZ, P1, !PT ;  /* 0x00000005db057c10 */ /* 0x000fe20008ffe4ff */
[----:B------:R-:W-:-:S02]  /*12850*/  ULDC.64 UR4, c[0x0][0xbe0] ;  /* 0x0002f80000047ab9 */ /* 0x000fc40000000a00 */
[----:B------:R-:W-:-:S04]  /*12860*/  ISETP.NE.U32.AND P1, PT, RZ, UR4, PT ;  /* 0x00000004ff007c0c */ /* 0x000fc8000bf25070 */
[----:B------:R-:W-:-:S04]  /*12870*/  ISETP.NE.AND.EX P1, PT, RZ, UR5, PT, P1 ;  /* 0x00000005ff007c0c */ /* 0x000fc8000bf25310 */
[----:B------:R0:W5:Y:S09]  /*12880*/  @P0 LDG.E R3, desc[UR40][R4.64] ;  /* 0x0000002804030981 */ /* 0x000172000c1e1900 */
[----:B------:R-:W-:Y:S01]  /*12890*/  @P1 IADD3 R218, P2, R218, UR4, RZ ;  /* 0x00000004dada1c10 */ /* 0x000fe2000ff5e0ff */
[----:B------:R-:W-:Y:S01]  /*128a0*/  ULDC UR4, c[0x0][0xa88] ;  /* 0x0002a20000047ab9 */ /* 0x000fe20000000800 */
[----:B0-----:R-:W-:-:S02]  /*128b0*/  VIADD R6, R0, 0xffffff80 ;  /* 0xffffff8000067836 */ /* 0x001fc40000000000 */
[----:B------:R-:W-:Y:S01]  /*128c0*/  @P1 IADD3.X R219, R219, UR5, RZ, P2, !PT ;  /* 0x00000005dbdb1c10 */ /* 0x000fe200097fe4ff */
[----:B------:R-:W-:-:S06]  /*128d0*/  IMAD.U32 R0, RZ, RZ, UR4 ;  /* 0x00000004ff007e24 */ /* 0x000fcc000f8e00ff */
[----:B------:R0:W5:Y:S01]  /*128e0*/  @P1 LDG.E R0, desc[UR40][R218.64] ;  /* 0x00000028da001981 */ /* 0x000162000c1e1900 */
[----:B------:R-:W-:Y:S01]  /*128f0*/  ISETP.GT.AND P2, PT, R6, 0x7f, PT ;  /* 0x0000007f0600780c */ /* 0x000fe20003f44270 */
[----:B------:R-:W-:-:S12]  /*12900*/  @P1 BRA `(.L_x_3890) ;  /* 0x0000000000101947 */ /* 0x000fd80003800000 */
[----:B------:R-:W-:Y:S05]  /*12910*/  @!P0 BRA `(.L_x_3890) ;  /* 0x00000000000c8947 */ /* 0x000fea0003800000 */
[----:B------:R-:W2:Y:S04]  /*12920*/  LDG.E R7, desc[UR40][R4.64] ;  /* 0x0000002804077981 */ /* 0x000ea8000c1e1900 */
[----:B-----5:R-:W2:Y:S02]  /*12930*/  LDG.E R0, desc[UR40][R4.64+0x4] ;  /* 0x0000042804007981 */ /* 0x020ea4000c1e1900 */
[----:B--2---:R-:W-:-:S07]  /*12940*/  IADD3 R0, -R7, R0, RZ ;  /* 0x0000000007007210 */ /* 0x004fce0007ffe1ff */
.L_x_3890:
[----:B------:R-:W-:Y:S01]  /*12950*/  BSSY B1, `(.L_x_3891) ;  /* 0x000001d000017945 */ /* 0x000fe20003800000 */
[----:B------:R-:W-:Y:S02]  /*12960*/  SHF.R.S32.HI R9, RZ, 0x1f, R213 ;  /* 0x0000001fff097819 */ /* 0x000fe400000114d5 */
[----:B------:R-:W-:Y:S02]  /*12970*/  SHF.R.S32.HI R10, RZ, 0x1f, R205 ;  /* 0x0000001fff0a7819 */ /* 0x000fe400000114cd */
[----:B------:R-:W-:Y:S02]  /*12980*/  SEL R11, R220, RZ, !P0 ;  /* 0x000000ffdc0b7207 */ /* 0x000fe40004000000 */
[----:B------:R-:W-:Y:S02]  /*12990*/  SEL R234, R234, RZ, !P0 ;  /* 0x000000ffeaea7207 */ /* 0x000fe40004000000 */
[----:B-----5:R-:W-:Y:S01]  /*129a0*/  SHF.R.S32.HI R8, RZ, 0x1f, R3 ;  /* 0x0000001fff087819 */ /* 0x020fe20000011403 */
[----:B------:R-:W-:Y:S06]  /*129b0*/  @P2 BRA `(.L_x_3892) ;  /* 0x0000000000582947 */ /* 0x000fec0003800000 */
[----:B------:R-:W5:Y:S02]  /*129c0*/  S2R R4, SR_TID.X ;  /* 0x0000000000047919 */ /* 0x000f640000002100 */
[----:B-----5:R-:W-:-:S04]  /*129d0*/  IMAD R4, R229, 0x80, R4 ;  /* 0x00000080e5047824 */ /* 0x020fc800078e0204 */
        /* <DEDUP_REMOVED lines=14> */
[----:B------:R-:W-:-:S04]  /*12ac0*/  ULDC.64 UR4, c[0x0][0xb40] ;  /* 0x0002d00000047ab9 */ /* 0x000fc80000000a00 */
[----:B------:R-:W-:Y:S02]  /*12ad0*/  IADD3 R5, R5, R7, RZ ;  /* 0x0000000705057210 */ /* 0x000fe40007ffe0ff */
[----:B------:R-:W-:-:S04]  /*12ae0*/  LEA R6, P0, R4, UR4, 0x2 ;  /* 0x0000000404067c11 */ /* 0x000fc8000f8010ff */
[----:B------:R-:W-:Y:S01]  /*12af0*/  LEA.HI.X R7, R4, UR5, R5, 0x2, P0 ;  /* 0x0000000504077c11 */ /* 0x000fe200080f1405 */
[----:B------:R-:W-:-:S05]  /*12b00*/  IMAD.MOV.U32 R5, RZ, RZ, -0x800000 ;  /* 0xff800000ff057424 */ /* 0x000fca00078e00ff */
[----:B------:R0:W-:Y:S03]  /*12b10*/  STG.E desc[UR40][R6.64], R5 ;  /* 0x0000000506007986 */ /* 0x0001e6000c101928 */
.L_x_3892:
[----:B------:R-:W-:Y:S05]  /*12b20*/  BSYNC B1 ;  /* 0x0000000000017941 */ /* 0x000fea0003800000 */
.L_x_3891:
[----:B------:R-:W-:Y:S01]  /*12b30*/  ULDC.64 UR4, c[0x0][0xaa0] ;  /* 0x0002a80000047ab9 */ /* 0x000fe20000000a00 */
[----:B------:R-:W-:Y:S01]  /*12b40*/  IMAD.MOV.U32 R4, RZ, RZ, R205 ;  /* 0x000000ffff047224 */ /* 0x000fe200078e00cd */
[----:B------:R-:W-:Y:S01]  /*12b50*/  BSSY B1, `(.L_x_3893) ;  /* 0x000002f000017945 */ /* 0x000fe20003800000 */
[----:B0-----:R-:W-:Y:S02]  /*12b60*/  IMAD.MOV.U32 R5, RZ, RZ, R10 ;  /* 0x000000ffff057224 */ /* 0x001fe400078e000a */
[----:B------:R-:W-:Y:S02]  /*12b70*/  IMAD R6, R8, UR4, RZ ;  /* 0x0000000408067c24 */ /* 0x000fe4000f8e02ff */
[----:B------:R-:W-:-:S04]  /*12b80*/  IMAD.WIDE.U32 R4, R3, UR4, R4 ;  /* 0x0000000403047c25 */ /* 0x000fc8000f8e0004 */
[----:B------:R-:W-:Y:S01]  /*12b90*/  IMAD R3, R3, UR5, R6 ;  /* 0x0000000503037c24 */ /* 0x000fe2000f8e0206 */
[----:B------:R-:W-:Y:S01]  /*12ba0*/  ULDC.64 UR4, c[0x0][0xae0] ;  /* 0x0002b80000047ab9 */ /* 0x000fe20000000a00 */
[----:B-12---:R-:W-:Y:S02]  /*12bb0*/  IMAD R13, R229, -0x80, R0 ;  /* 0xffffff80e50d7824 */ /* 0x006fe400078e0200 */
[----:B------:R-:W-:Y:S01]  /*12bc0*/  IMAD R6, R9, UR4, RZ ;  /* 0x0000000409067c24 */ /* 0x000fe2000f8e02ff */
[----:B------:R-:W-:Y:S01]  /*12bd0*/  IADD3 R5, R5, R3, RZ ;  /* 0x0000000305057210 */ /* 0x000fe20007ffe0ff */
[C---:B------:R-:W-:Y:S01]  /*12be0*/  VIADD R0, R206.reuse, 0x20 ;  /* 0x00000020ce007836 */ /* 0x040fe20000000000 */
[-C--:B------:R-:W-:Y:S01]  /*12bf0*/  ISETP.GE.AND P1, PT, R206, R13.reuse, PT ;  /* 0x0000000dce00720c */ /* 0x080fe20003f26270 */
[C---:B------:R-:W-:Y:S01]  /*12c00*/  IMAD R3, R213.reuse, UR5, R6 ;  /* 0x00000005d5037c24 */ /* 0x040fe2000f8e0206 */
[----:B------:R-:W-:Y:S01]  /*12c10*/  SHF.R.S32.HI R9, RZ, 0x1f, R206 ;  /* 0x0000001fff097819 */ /* 0x000fe200000114ce */
[----:B------:R-:W-:Y:S01]  /*12c20*/  IMAD.WIDE.U32 R4, R213, UR4, R4 ;  /* 0x00000004d5047c25 */ /* 0x000fe2000f8e0004 */
[----:B------:R-:W-:Y:S01]  /*12c30*/  ULDC.64 UR4, c[0x0][0xae8] ;  /* 0x0002ba0000047ab9 */ /* 0x000fe20000000a00 */
[----:B------:R-:W-:-:S02]  /*12c40*/  ISETP.GE.AND P0, PT, R0, R13, PT ;  /* 0x0000000d0000720c */ /* 0x000fc40003f06270 */
[----:B------:R-:W-:Y:S02]  /*12c50*/  IMAD.IADD R5, R5, 0x1, R3 ;  /* 0x0000000105057824 */ /* 0x000fe400078e0203 */
[----:B------:R-:W-:Y:S02]  /*12c60*/  IMAD R0, R234, UR4, RZ ;  /* 0x00000004ea007c24 */ /* 0x000fe4000f8e02ff */
[----:B------:R-:W-:-:S04]  /*12c70*/  IMAD.WIDE.U32 R6, R11, UR4, R4 ;  /* 0x000000040b067c25 */ /* 0x000fc8000f8e0004 */
[----:B------:R-:W-:Y:S01]  /*12c80*/  IMAD R3, R11, UR5, R0 ;  /* 0x000000050b037c24 */ /* 0x000fe2000f8e0200 */
[----:B------:R-:W-:Y:S01]  /*12c90*/  IADD3 R0, R206, 0x40, RZ ;  /* 0x00000040ce007810 */ /* 0x000fe20007ffe0ff */
[----:B------:R-:W-:Y:S02]  /*12ca0*/  IMAD.MOV.U32 R8, RZ, RZ, R206 ;  /* 0x000000ffff087224 */ /* 0x000fe400078e00ce */
[----:B------:R-:W-:Y:S02]  /*12cb0*/  IMAD.IADD R11, R7, 0x1, R3 ;  /* 0x00000001070b7824 */ /* 0x000fe400078e0203 */
[----:B------:R-:W-:Y:S01]  /*12cc0*/  IMAD.WIDE R8, R229, 0x80, R8 ;  /* 0x00000080e5087825 */ /* 0x000fe200078e0208 */
        /* <DEDUP_REMOVED lines=9> */
[----:B------:R-:W-:Y:S01]  /*12d60*/  IMAD.MOV.U32 R4, RZ, RZ, R6 ;  /* 0x000000ffff047224 */ /* 0x000fe200078e0006 */
[C---:B------:R-:W-:Y:S01]  /*12d70*/  IADD3 R10, R205.reuse, 0xc0, RZ ;  /* 0x000000c0cd0a7810 */ /* 0x040fe20007ffe0ff */
[C---:B------:R-:W-:Y:S01]  /*12d80*/  IMAD R3, R8.reuse, UR7, R3 ;  /* 0x0000000708037c24 */ /* 0x040fe2000f8e0203 */
[----:B------:R-:W-:Y:S01]  /*12d90*/  ISETP.GE.AND P2, PT, R205, UR4, PT ;  /* 0x00000004cd007c0c */ /* 0x000fe2000bf46270 */
[----:B------:R-:W-:Y:S01]  /*12da0*/  IMAD.WIDE.U32 R4, R8, UR6, R4 ;  /* 0x0000000608047c25 */ /* 0x000fe2000f8e0004 */
[----:B------:R-:W-:Y:S01]  /*12db0*/  ISETP.GE.AND P5, PT, R10, UR4, PT ;  /* 0x000000040a007c0c */ /* 0x000fe2000bfa6270 */
[----:B------:R-:W-:-:S02]  /*12dc0*/  ULDC.64 UR6, c[0x0][0xa80] ;  /* 0x0002a00000067ab9 */ /* 0x000fc40000000a00 */
[----:B------:R-:W-:Y:S01]  /*12dd0*/  IMAD.IADD R3, R5, 0x1, R3 ;  /* 0x0000000105037824 */ /* 0x000fe200078e0203 */
[----:B------:R-:W-:-:S04]  /*12de0*/  LEA R14, P1, R4, UR6, 0x1 ;  /* 0x00000006040e7c11 */ /* 0x000fc8000f8208ff */
[----:B------:R-:W-:-:S05]  /*12df0*/  LEA.HI.X R15, R4, UR7, R3, 0x1, P1 ;  /* 0x00000007040f7c11 */ /* 0x000fca00088f0c03 */
[----:B------:R0:W-:Y:S04]  /*12e00*/  @!P2 STG.E.128 desc[UR40][R14.64], RZ ;  /* 0x000000ff0e00a986 */ /* 0x0001e8000c101d28 */
[----:B------:R0:W-:Y:S04]  /*12e10*/  @!P3 STG.E.128 desc[UR40][R14.64+0x80], RZ ;  /* 0x000080ff0e00b986 */ /* 0x0001e8000c101d28 */
[----:B------:R0:W-:Y:S04]  /*12e20*/  @!P4 STG.E.128 desc[UR40][R14.64+0x100], RZ ;  /* 0x000100ff0e00c986 */ /* 0x0001e8000c101d28 */
[----:B------:R0:W-:Y:S02]  /*12e30*/  @!P5 STG.E.128 desc[UR40][R14.64+0x180], RZ ;  /* 0x000180ff0e00d986 */ /* 0x0001e4000c101d28 */
.L_x_3894:
[----:B------:R-:W-:Y:S05]  /*12e40*/  BSYNC B1 ;  /* 0x0000000000017941 */ /* 0x000fea0003800000 */
.L_x_3893:
[----:B------:R-:W-:Y:S01]  /*12e50*/  BSSY B1, `(.L_x_3895) ;  /* 0x000001c000017945 */ /* 0x000fe20003800000 */
[----:B------:R-:W-:Y:S02]  /*12e60*/  ISETP.GE.AND P1, PT, R0, R13, PT ;  /* 0x0000000d0000720c */ /* 0x000fe40003f26270 */
[----:B------:R-:W-:Y:S01]  /*12e70*/  IADD3 R10, R206, 0x60, RZ ;  /* 0x00000060ce0a7810 */ /* 0x000fe20007ffe0ff */
        /* <DEDUP_REMOVED lines=25> */
.L_x_3896:
[----:B------:R-:W-:Y:S05]  /*13010*/  BSYNC B1 ;  /* 0x0000000000017941 */ /* 0x000fea0003800000 */
.L_x_3895:
[----:B------:R-:W-:Y:S01]  /*13020*/  BSSY B1, `(.L_x_3897) ;  /* 0x000001b000017945 */ /* 0x000fe20003800000 */
[----:B------:R-:W-:-:S03]  /*13030*/  ISETP.GE.AND P0, PT, R10, R13, PT ;  /* 0x0000000d0a00720c */ /* 0x000fc60003f06270 */
[----:B------:R-:W-:Y:S10]  /*13040*/  @P1 BRA `(.L_x_3898) ;  /* 0x0000000000601947 */ /* 0x000ff40003800000 */
[----:B------:R-:W-:Y:S01]  /*13050*/  IADD3 R3, P1, R8, 0x40, RZ ;  /* 0x0000004008037810 */ /* 0x000fe20007f3e0ff */
[C---:B------:R-:W-:Y:S01]  /*13060*/  VIADD R5, R205.reuse, 0x80 ;  /* 0x00000080cd057836 */ /* 0x040fe20000000000 */
[C---:B------:R-:W-:Y:S01]  /*13070*/  IADD3 R4, R205.reuse, 0x40, RZ ;  /* 0x00000040cd047810 */ /* 0x040fe20007ffe0ff */
        /* <DEDUP_REMOVED lines=21> */
.L_x_3898:
[----:B------:R-:W-:Y:S05]  /*131d0*/  BSYNC B1 ;  /* 0x0000000000017941 */ /* 0x000fea0003800000 */
.L_x_3897:
[----:B------:R-:W-:Y:S05]  /*131e0*/  @P0 BRA `(.L_x_3889) ;  /* 0x0000000000600947 */ /* 0x000fea0003800000 */
[----:B------:R-:W-:Y:S01]  /*131f0*/  IADD3 R3, P0, R8, 0x60, RZ ;  /* 0x0000006008037810 */ /* 0x000fe20007f1e0ff */
[C---:B------:R-:W-:Y:S01]  /*13200*/  VIADD R0, R205.reuse, 0x40 ;  /* 0x00000040cd007836 */ /* 0x040fe20000000000 */
[----:B------:R-:W-:Y:S01]  /*13210*/  MOV R5, R11 ;  /* 0x0000000b00057202 */ /* 0x000fe20000000f00 */
[----:B------:R-:W-:Y:S01]  /*13220*/  ULDC UR4, c[0x0][0xa8c] ;  /* 0x0002a30000047ab9 */ /* 0x000fe20000000800 */
[----:B------:R-:W-:Y:S01]  /*13230*/  ULDC.64 UR6, c[0x0][0xad8] ;  /* 0x0002b60000067ab9 */ /* 0x000fe20000000a00 */
[----:B------:R-:W-:Y:S01]  /*13240*/  IMAD.X R8, RZ, RZ, R9, P0 ;  /* 0x000000ffff087224 */ /* 0x000fe200000e0609 */
[----:B------:R-:W-:Y:S01]  /*13250*/  ISETP.GE.AND P2, PT, R0, UR4, PT ;  /* 0x0000000400007c0c */ /* 0x000fe2000bf46270 */
[----:B------:R-:W-:Y:S01]  /*13260*/  IMAD.MOV.U32 R4, RZ, RZ, R6 ;  /* 0x000000ffff047224 */ /* 0x000fe200078e0006 */
[C---:B------:R-:W-:Y:S01]  /*13270*/  IADD3 R0, R205.reuse, 0xc0, RZ ;  /* 0x000000c0cd007810 */ /* 0x040fe20007ffe0ff */
        /* <DEDUP_REMOVED lines=15> */
.L_x_3889:
[----:B------:R-:W-:Y:S05]  /*13370*/  BSYNC B0 ;  /* 0x0000000000007941 */ /* 0x000fea0003800000 */
.L_x_3880:
[----:B------:R-:W-:Y:S02]  /*13380*/  ULDC UR4, c[0x0][0xc14] ;  /* 0x0003050000047ab9 */ /* 0x000fe40000000800 */
[----:B----4-:R-:W-:-:S13]  /*13390*/  ISETP.GE.AND P0, PT, R203, UR4, PT ;  /* 0x00000004cb007c0c */ /* 0x010fda000bf06270 */
[----:B------:R-:W-:Y:S05]  /*133a0*/  @!P0 BRA `(.L_x_3899) ;  /* 0xfffffed800f48947 */ /* 0x000fea000383ffff */
[----:B------:R-:W-:Y:S05]  /*133b0*/  BRA `(.L_x_3745) ;  /* 0x0000005800b47947 */ /* 0x000fea0003800000 */
.L_x_3743:
        /* <DEDUP_REMOVED lines=19> */
[C---:B------:R-:W-:Y:S02]  /*134f0*/  ISETP.NE.AND P1, PT, R7.reuse, RZ, PT ;  /* 0x000000ff0700720c */ /* 0x040fe40003f25270 */
[----:B------:R-:W-:Y:S02]  /*13500*/  ISETP.GE.U32.AND P0, PT, R7, 0x2, PT ;  /* 0x000000020700780c */ /* 0x000fe40003f06070 */
[----:B------:R-:W-:Y:S02]  /*13510*/  LOP3.LUT R0, R0, 0xfffffffe, RZ, 0xc0, !PT ;  /* 0xfffffffe00007812 */ /* 0x000fe400078ec0ff */
[----:B------:R-:W-:-:S07]  /*13520*/  MOV R16, RZ ;  /* 0x000000ff00107202 */ /* 0x000fce0000000f00 */
        /* <DEDUP_REMOVED lines=9> */
[----:B------:R-:W-:Y:S02]  /*135c0*/  ISETP.GE.U32.AND P0, PT, R7, 0x4, PT ;  /* 0x000000040700780c */ /* 0x000fe40003f06070 */
[----:B------:R-:W-:-:S05]  /*135d0*/  IADD3 R4, R5, R4, RZ ;  /* 0x0000000405047210 */ /* 0x000fca0007ffe0ff */
[----:B------:R-:W0:Y:S06]  /*135e0*/  SHFL.UP PT, R6, R4, 0x4, RZ ;  /* 0x0480000004067989 */ /* 0x000e2c00000e00ff */
        /* <DEDUP_REMOVED lines=22> */
[----:B------:R-:W-:Y:S01]  /*13750*/  MOV R6, RZ ;  /* 0x000000ff00067202 */ /* 0x000fe20000000f00 */
[----:B------:R-:W-:Y:S01]  /*13760*/  ULDC UR5, c[0x0][0xc14] ;  /* 0x0003050000057ab9 */ /* 0x000fe20000000800 */
[----:B------:R-:W-:Y:S01]  /*13770*/  ULDC UR7, c[0x0][0xc14] ;  /* 0x0003050000077ab9 */ /* 0x000fe20000000800 */
[----:B------:R-:W-:-:S05]  /*13780*/  ULDC UR4, c[0x0][0xc10] ;  /* 0x0003040000047ab9 */ /* 0x000fca0000000800 */
.L_x_3904:
[----:B------:R-:W-:Y:S02]  /*13790*/  VIADD R6, R6, 0x1f ;  /* 0x0000001f06067836 */ /* 0x000fe40000000000 */
[----:B------:R-:W-:-:S03]  /*137a0*/  IMAD.U32 R19, RZ, RZ, UR7 ;  /* 0x00000007ff137e24 */ /* 0x000fc6000f8e00ff */
[----:B------:R-:W-:-:S13]  /*137b0*/  ISETP.GE.AND P0, PT, R6, UR5, PT ;  /* 0x0000000506007c0c */ /* 0x000fda000bf06270 */
[----:B------:R-:W-:Y:S05]  /*137c0*/  @P0 BRA `(.L_x_3901) ;  /* 0x0000000400c40947 */ /* 0x000fea0003800000 */
[----:B------:R-:W0:Y:S01]  /*137d0*/  S2R R2, SR_TID.X ;  /* 0x0000000000027919 */ /* 0x000e220000002100 */
[----:B------:R-:W-:Y:S01]  /*137e0*/  BSSY B0, `(.L_x_3902) ;  /* 0x000000a000007945 */ /* 0x000fe20003800000 */
[----:B------:R-:W-:Y:S02]  /*137f0*/  MOV R8, RZ ;  /* 0x000000ff00087202 */ /* 0x000fe40000000f00 */
        /* <DEDUP_REMOVED lines=8> */
.L_x_3903:
[----:B------:R-:W-:Y:S05]  /*13880*/  BSYNC B0 ;  /* 0x0000000000007941 */ /* 0x000fea0003800000 */
.L_x_3902:
[----:B0----5:R-:W0:Y:S01]  /*13890*/  SHFL.UP PT, R2, R8, 0x1, RZ ;  /* 0x0420000008027989 */ /* 0x021e2200000e00ff */
        /* <DEDUP_REMOVED lines=14> */
[----:B0-----:R-:W-:-:S04]  /*13980*/  SEL R4, R4, RZ, P1 ;  /* 0x000000ff04047207 */ /* 0x001fc80000800000 */
[----:B------:R-:W-:-:S05]  /*13990*/  IADD3 R4, R7, R4, RZ ;  /* 0x0000000407047210 */ /* 0x000fca0007ffe0ff */
        /* <DEDUP_REMOVED lines=8> */
.L_x_3900:
        /* <DEDUP_REMOVED lines=20> */
.L_x_3905:
[----:B-1----:R-:W-:Y:S01]  /*13b60*/  IMAD.MOV R2, RZ, RZ, -R3 ;  /* 0x000000ffff027224 */ /* 0x002fe200078e0a03 */
[----:B--2---:R-:W-:Y:S01]  /*13b70*/  IABS R4, R6 ;  /* 0x0000000600047213 */ /* 0x004fe20000000000 */
[----:B---3--:R-:W-:Y:S02]  /*13b80*/  IMAD R16, R16, UR4, R7 ;  /* 0x0000000410107c24 */ /* 0x008fe4000f8e0207 */
[----:B------:R-:W-:Y:S01]  /*13b90*/  IMAD R5, R2, R11, RZ ;  /* 0x0000000b02057224 */ /* 0x000fe200078e02ff */
[----:B------:R-:W-:Y:S01]  /*13ba0*/  MOV R2, RZ ;  /* 0x000000ff00027202 */ /* 0x000fe20000000f00 */
[----:B------:R-:W-:-:S04]  /*13bb0*/  IMAD.MOV R4, RZ, RZ, -R4 ;  /* 0x000000ffff047224 */ /* 0x000fc800078e0a04 */
[----:B------:R-:W-:Y:S01]  /*13bc0*/  IMAD.HI.U32 R2, R3, R5, R2 ;  /* 0x0000000503027227 */ /* 0x000fe200078e0002 */
[----:B------:R-:W-:-:S04]  /*13bd0*/  IADD3 R5, -R16, UR6, RZ ;  /* 0x0000000610057c10 */ /* 0x000fc8000fffe1ff */
        /* <DEDUP_REMOVED lines=8> */
[----:B------:R-:W-:Y:S02]  /*13c60*/  @P0 IADD3 R2, R2, 0x1, RZ ;  /* 0x0000000102020810 */ /* 0x000fe40007ffe0ff */
[----:B------:R-:W-:-:S13]  /*13c70*/  ISETP.GE.AND P0, PT, R3, RZ, PT ;  /* 0x000000ff0300720c */ /* 0x000fda0003f06270 */
[----:B------:R-:W-:Y:S01]  /*13c80*/  @!P0 IMAD.MOV R2, RZ, RZ, -R2 ;  /* 0x000000ffff028224 */ /* 0x000fe200078e0a02 */
[----:B------:R-:W-:-:S13]  /*13c90*/  ISETP.NE.AND P0, PT, R6, RZ, PT ;  /* 0x000000ff0600720c */ /* 0x000fda0003f05270 */
[----:B------:R-:W-:-:S05]  /*13ca0*/  @!P0 LOP3.LUT R2, RZ, R6, RZ, 0x33, !PT ;  /* 0x00000006ff028212 */ /* 0x000fca00078e33ff */
[----:B------:R-:W-:Y:S01]  /*13cb0*/  IMAD R4, R10, R2, RZ ;  /* 0x000000020a047224 */ /* 0x000fe200078e02ff */
[----:B------:R-:W-:-:S03]  /*13cc0*/  IADD3 R2, -R2, RZ, RZ ;  /* 0x000000ff02027210 */ /* 0x000fc60007ffe1ff */
        /* <DEDUP_REMOVED lines=15> */
[C---:B------:R-:W-:Y:S02]  /*13dc0*/  LOP3.LUT R3, R5.reuse, R10, RZ, 0x3c, !PT ;  /* 0x0000000a05037212 */ /* 0x040fe400078e3cff */
[----:B------:R-:W-:Y:S01]  /*13dd0*/  IADD3 R5, R5, R4, RZ ;  /* 0x0000000405057210 */ /* 0x000fe20007ffe0ff */
[----:B------:R-:W-:-:S04]  /*13de0*/  IMAD.HI.U32 R2, R2, R9, RZ ;  /* 0x0000000902027227 */ /* 0x000fc800078e00ff */
[----:B------:R-:W-:-:S05]  /*13df0*/  IMAD R6, R2, R6, R9 ;  /* 0x0000000602067224 */ /* 0x000fca00078e0209 */
[----:B------:R-:W-:-:S13]  /*13e00*/  ISETP.GT.U32.AND P0, PT, R7, R6, PT ;  /* 0x000000060700720c */ /* 0x000fda0003f04070 */
[----:B------:R-:W-:Y:S01]  /*13e10*/  @!P0 IMAD.IADD R6, R6, 0x1, -R7 ;  /* 0x0000000106068824 */ /* 0x000fe200078e0a07 */
[----:B------:R-:W-:-:S04]  /*13e20*/  @!P0 IADD3 R2, R2, 0x1, RZ ;  /* 0x0000000102028810 */ /* 0x000fc80007ffe0ff */
        /* <DEDUP_REMOVED lines=11> */
.L_x_3901:
[----:B------:R-:W-:Y:S01]  /*13ee0*/  IMAD.MOV.U32 R17, RZ, RZ, RZ ;  /* 0x000000ffff117224 */ /* 0x000fe200078e00ff */
[----:B------:R-:W-:Y:S01]  /*13ef0*/  MOV R16, UR6 ;  /* 0x0000000600107c02 */ /* 0x000fe20008000f00 */
[----:B------:R-:W-:-:S07]  /*13f00*/  IMAD.MOV.U32 R18, RZ, RZ, RZ ;  /* 0x000000ffff127224 */ /* 0x000fce00078e00ff */
.L_x_3906:
        /* <DEDUP_REMOVED lines=16> */
[----:B------:R-:W-:Y:S01]  /*14010*/  ULDC.64 UR38, c[0x0][0x198] ;  /* 0x0000660000267ab9 */ /* 0x000fe20000000a00 */
[----:B------:R-:W-:Y:S02]  /*14020*/  ULDC UR37, c[0x0][0xc] ;  /* 0x0000030000257ab9 */ /* 0x000fe40000000800 */
[----:B------:R1:W-:Y:S04]  /*14030*/  STL [R1+0x8], R0 ;  /* 0x0000080001007387 */ /* 0x0003e80000100800 */
[----:B------:R1:W-:Y:S04]  /*14040*/  STL [R1+0x4], RZ ;  /* 0x000004ff01007387 */ /* 0x0003e80000100800 */
[----:B------:R1:W-:Y:S04]  /*14050*/  STL [R1+0xc], R0 ;  /* 0x00000c0001007387 */ /* 0x0003e80000100800 */
[----:B------:R1:W-:Y:S02]  /*14060*/  STL [R1+0x28], RZ ;  /* 0x000028ff01007387 */ /* 0x0003e40000100800 */
.L_x_3991:
[----:B--2---:R-:W2:Y:S02]  /*14070*/  LDC.64 R2, c[0x0][0xc60] ;  /* 0x00031800ff027b82 */ /* 0x004ea40000000a00 */
[----:B--2---:R-:W-:-:S05]  /*14080*/  IMAD.WIDE R2, R19, 0x4, R2 ;  /* 0x0000000413027825 */ /* 0x004fca00078e0202 */
[----:B-1----:R-:W1:Y:S01]  /*14090*/  LDG.E R11, desc[UR40][R2.64] ;  /* 0x00000028020b7981 */ /* 0x002e62000c1e1900 */
[----:B------:R-:W-:Y:S05]  /*140a0*/  YIELD ;  /* 0x0000000000007946 */ /* 0x000fea0003800000 */
[----:B------:R-:W-:Y:S01]  /*140b0*/  ULDC.64 UR4, c[0x0][0xa28] ;  /* 0x00028a0000047ab9 */ /* 0x000fe20000000a00 */
[----:B------:R-:W-:Y:S02]  /*140c0*/  CS2R R8, SRZ ;  /* 0x0000000000087805 */ /* 0x000fe4000001ff00 */
[----:B------:R-:W-:Y:S01]  /*140d0*/  ISETP.NE.U32.AND P0, PT, RZ, UR4, PT ;  /* 0x00000004ff007c0c */ /* 0x000fe2000bf05070 */
[----:B------:R-:W-:Y:S01]  /*140e0*/  ULDC.64 UR8, c[0x0][0xa08] ;  /* 0x0002820000087ab9 */ /* 0x000fe20000000a00 */
[----:B------:R-:W-:-:S02]  /*140f0*/  ULDC.64 UR10, c[0x0][0xa10] ;  /* 0x00028400000a7ab9 */ /* 0x000fc40000000a00 */
[----:B------:R-:W-:Y:S02]  /*14100*/  ISETP.NE.AND.EX P0, PT, RZ, UR5, PT, P0 ;  /* 0x00000005ff007c0c */ /* 0x000fe4000bf05300 */
[----:B-1----:R-:W-:Y:S01]  /*14110*/  SHF.R.S32.HI R0, RZ, 0x1f, R11 ;  /* 0x0000001fff007819 */ /* 0x002fe2000001140b */
[----:B------:R-:W-:Y:S10]  /*14120*/  STL [R1+0x18], R11 ;  /* 0x0000180b01007387 */ /* 0x000ff40000100800 */
[----:B------:R-:W-:-:S04]  /*14130*/  @P0 LEA R2, P1, R11, UR4, 0x2 ;  /* 0x000000040b020c11 */ /* 0x000fc8000f8210ff */
[----:B------:R-:W-:Y:S01]  /*14140*/  @P0 LEA.HI.X R3, R11, UR5, R0, 0x2, P1 ;  /* 0x000000050b030c11 */ /* 0x000fe200088f1400 */
[----:B------:R-:W-:-:S04]  /*14150*/  ULDC.64 UR4, c[0x0][0xa18] ;  /* 0x0002860000047ab9 */ /* 0x000fc80000000a00 */
[----:B------:R1:W5:Y:S01]  /*14160*/  @P0 LDG.E R8, desc[UR40][R2.64] ;  /* 0x0000002802080981 */ /* 0x000362000c1e1900 */
[----:B------:R-:W-:Y:S02]  /*14170*/  ISETP.NE.U32.AND P0, PT, RZ, UR4, PT ;  /* 0x00000004ff007c0c */ /* 0x000fe4000bf05070 */
[C---:B------:R-:W-:Y:S02]  /*14180*/  SHF.L.U32 R15, R11.reuse, 0x2, RZ ;  /* 0x000000020b0f7819 */ /* 0x040fe400000006ff */
[----:B------:R-:W-:Y:S02]  /*14190*/  ISETP.NE.AND.EX P0, PT, RZ, UR5, PT, P0 ;  /* 0x00000005ff007c0c */ /* 0x000fe4000bf05300 */
[----:B------:R-:W-:Y:S01]  /*141a0*/  SHF.L.U64.HI R14, R11, 0x2, R0 ;  /* 0x000000020b0e7819 */ /* 0x000fe20000010200 */
[----:B------:R-:W-:Y:S01]  /*141b0*/  STL [R1+0x20], R15 ;  /* 0x0000200f01007387 */ /* 0x000fe20000100800 */
[----:B------:R-:W-:-:S03]  /*141c0*/  ULDC UR6, c[0x0][0x338] ;  /* 0x0000ce0000067ab9 */ /* 0x000fc60000000800 */
[----:B------:R-:W-:Y:S06]  /*141d0*/  STL [R1+0x24], R14 ;  /* 0x0000240e01007387 */ /* 0x000fec0000100800 */
[----:B------:R-:W-:-:S04]  /*141e0*/  @P0 IADD3 R12, P1, R15, UR4, RZ ;  /* 0x000000040f0c0c10 */ /* 0x000fc8000ff3e0ff */
[C---:B0-----:R-:W-:Y:S01]  /*141f0*/  @P0 IADD3.X R13, R14.reuse, UR5, RZ, P1, !PT ;  /* 0x000000050e0d0c10 */ /* 0x041fe20008ffe4ff */
[----:B------:R-:W-:Y:S02]  /*14200*/  ULDC.64 UR4, c[0x0][0xa00] ;  /* 0x0002800000047ab9 */ /* 0x000fe40000000a00 */
[----:B------:R-:W-:Y:S02]  /*14210*/  ISETP.NE.U32.AND P2, PT, RZ, UR4, PT ;  /* 0x00000004ff007c0c */ /* 0x000fe4000bf45070 */
[C---:B-1----:R-:W-:Y:S02]  /*14220*/  IADD3 R2, P1, R15.reuse, UR4, RZ ;  /* 0x000000040f027c10 */ /* 0x042fe4000ff3e0ff */
[----:B------:R-:W-:Y:S02]  /*14230*/  ISETP.NE.AND.EX P2, PT, RZ, UR5, PT, P2 ;  /* 0x00000005ff007c0c */ /* 0x000fe4000bf45320 */
[----:B------:R-:W-:Y:S01]  /*14240*/  IADD3.X R3, R14, UR5, RZ, P1, !PT ;  /* 0x000000050e037c10 */ /* 0x000fe20008ffe4ff */
[----:B------:R-:W-:Y:S01]  /*14250*/  ULDC UR4, c[0x0][0x288] ;  /* 0x0000a20000047ab9 */ /* 0x000fe20000000800 */
[----:B------:R-:W-:Y:S01]  /*14260*/  IADD3 R6, P1, R15, UR8, RZ ;  /* 0x000000080f067c10 */ /* 0x000fe2000ff3e0ff */
[----:B------:R-:W-:Y:S01]  /*14270*/  IMAD.U32 R10, RZ, RZ, UR4 ;  /* 0x00000004ff0a7e24 */ /* 0x000fe2000f8e00ff */
[----:B------:R-:W-:-:S02]  /*14280*/  ULDC.64 UR4, c[0x0][0x3f8] ;  /* 0x0000fe0000047ab9 */ /* 0x000fc40000000a00 */
[----:B------:R-:W-:-:S03]  /*14290*/  IADD3.X R7, R14, UR9, RZ, P1, !PT ;  /* 0x000000090e077c10 */ /* 0x000fc60008ffe4ff */
[----:B------:R0:W5:Y:S04]  /*142a0*/  @P0 LDG.E R10, desc[UR40][R12.64] ;  /* 0x000000280c0a0981 */ /* 0x000168000c1e1900 */
[----:B------:R-:W2:Y:S01]  /*142b0*/  @P2 LDG.E R9, desc[UR40][R2.64] ;  /* 0x0000002802092981 */ /* 0x000ea2000c1e1900 */
[----:B------:R-:W-:Y:S01]  /*142c0*/  UISETP.NE.U32.AND UP0, UPT, UR4, URZ, UPT ;  /* 0x0000003f0400728c */ /* 0x000fe2000bf05070 */
[----:B------:R-:W-:Y:S02]  /*142d0*/  IADD3 R4, P1, R15, UR10, RZ ;  /* 0x0000000a0f047c10 */ /* 0x000fe4000ff3e0ff */
[----:B------:R-:W-:Y:S01]  /*142e0*/  ULDC UR4, c[0x0][0x404] ;  /* 0x0001010000047ab9 */ /* 0x000fe20000000800 */
[----:B------:R-:W-:Y:S01]  /*142f0*/  UISETP.NE.AND.EX UP0, UPT, UR5, URZ, UPT, UP0 ;  /* 0x0000003f0500728c */ /* 0x000fe2000bf05300 */
[----:B------:R-:W-:-:S02]  /*14300*/  IADD3.X R5, R14, UR11, RZ, P1, !PT ;  /* 0x0000000b0e057c10 */ /* 0x000fc40008ffe4ff */
[----:B------:R-:W-:Y:S01]  /*14310*/  ISETP.NE.U32.AND P1, PT, RZ, UR8, PT ;  /* 0x00000008ff007c0c */ /* 0x000fe2000bf25070 */
[----:B------:R-:W-:Y:S01]  /*14320*/  USEL UR4, UR4, 0x1, UP0 ;  /* 0x0000000104047887 */ /* 0x000fe20008000000 */
[----:B------:R-:W-:Y:S02]  /*14330*/  ULDC UR5, c[0x0][0x2e0] ;  /* 0x0000b80000057ab9 */ /* 0x000fe40000000800 */
[----:B------:R-:W-:Y:S01]  /*14340*/  ISETP.NE.AND.EX P3, PT, RZ, UR9, PT, P1 ;  /* 0x00000009ff007c0c */ /* 0x000fe2000bf65310 */
[----:B------:R-:W-:Y:S01]  /*14350*/  UIMAD UR4, UR4, UR5, URZ ;  /* 0x00000005040472a4 */ /* 0x000fe2000f8e023f */
[----:B------:R-:W-:Y:S01]  /*14360*/  ISETP.NE.U32.AND P1, PT, RZ, UR10, PT ;  /* 0x0000000aff007c0c */ /* 0x000fe2000bf25070 */
[----:B------:R-:W-:-:S03]  /*14370*/  IMAD.U32 R0, RZ, RZ, UR6 ;  /* 0x00000006ff007e24 */ /* 0x000fc6000f8e00ff */
[----:B------:R-:W-:Y:S01]  /*14380*/  ISETP.NE.AND.EX P1, PT, RZ, UR11, PT, P1 ;  /* 0x0000000bff007c0c */ /* 0x000fe2000bf25310 */
[----:B--2---:R1:W-:Y:S02]  /*14390*/  STL [R1+0x2c], R9 ;  /* 0x00002c0901007387 */ /* 0x0043e40000100800 */
[----:B-1----:R-:W-:Y:S01]  /*143a0*/  IMAD.U32 R9, RZ, RZ, UR4 ;  /* 0x00000004ff097e24 */ /* 0x002fe2000f8e00ff */
[----:B0-----:R-:W-:Y:S09]  /*143b0*/  @P0 BRA `(.L_x_3908) ;  /* 0x0000000000100947 */ /* 0x001ff20003800000 */
[----:B------:R-:W-:Y:S05]  /*143c0*/  @!P2 BRA `(.L_x_3908) ;  /* 0x00000000000ca947 */ /* 0x000fea0003800000 */
[----:B-----5:R-:W2:Y:S04]  /*143d0*/  LDG.E R10, desc[UR40][R2.64] ;  /* 0x00000028020a7981 */ /* 0x020ea8000c1e1900 */
[----:B------:R-:W2:Y:S02]  /*143e0*/  LDG.E R2, desc[UR40][R2.64+0x4] ;  /* 0x0000042802027981 */ /* 0x000ea4000c1e1900 */
[----:B--2---:R-:W-:-:S07]  /*143f0*/  IADD3 R10, -R10, R2, RZ ;  /* 0x000000020a0a7210 */ /* 0x004fce0007ffe1ff */
.L_x_3908:
[----:B------:R-:W-:Y:S01]  /*14400*/  IMAD.MOV.U32 R2, RZ, RZ, RZ ;  /* 0x000000ffff027224 */ /* 0x000fe200078e00ff */
[----:B------:R-:W-:-:S05]  /*14410*/  ULDC.64 UR4, c[0x0][0xa20] ;  /* 0x0002880000047ab9 */ /* 0x000fca0000000a00 */
[----:B------:R-:W2:Y:S01]  /*14420*/  @P3 LDG.E R2, desc[UR40][R6.64] ;  /* 0x0000002806023981 */ /* 0x000ea2000c1e1900 */
[----:B------:R-:W-:-:S06]  /*14430*/  IMAD.MOV.U32 R20, RZ, RZ, RZ ;  /* 0x000000ffff147224 */ /* 0x000fcc00078e00ff */
[----:B------:R0:W5:Y:S01]  /*14440*/  @P1 LDG.E R20, desc[UR40][R4.64] ;  /* 0x0000002804141981 */ /* 0x000162000c1e1900 */
[----:B------:R-:W-:-:S04]  /*14450*/  ISETP.NE.U32.AND P0, PT, RZ, UR4, PT ;  /* 0x00000004ff007c0c */ /* 0x000fc8000bf05070 */
[----:B------:R-:W-:Y:S01]  /*14460*/  ISETP.NE.AND.EX P0, PT, RZ, UR5, PT, P0 ;  /* 0x00000005ff007c0c */ /* 0x000fe2000bf05300 */
[----:B--2--5:R-:W-:-:S05]  /*14470*/  IMAD.IADD R2, R2, 0x1, R8 ;  /* 0x0000000102027824 */ /* 0x024fca00078e0208 */
[----:B------:R0:W-:Y:S07]  /*14480*/  STL [R1+0x10], R2 ;  /* 0x0000100201007387 */ /* 0x0001ee0000100800 */
[----:B------:R-:W-:Y:S05]  /*14490*/  @!P0 BRA `(.L_x_3909) ;  /* 0x0000000000108947 */ /* 0x000fea0003800000 */
[----:B0-----:R-:W-:-:S04]  /*144a0*/  IADD3 R2, P0, R15, UR4, RZ ;  /* 0x000000040f027c10 */ /* 0x001fc8000ff1e0ff */
[----:B------:R-:W-:-:S05]  /*144b0*/  IADD3.X R3, R14, UR5, RZ, P0, !PT ;  /* 0x000000050e037c10 */ /* 0x000fca00087fe4ff */
[----:B------:R0:W5:Y:S01]  /*144c0*/  LDG.E R9, desc[UR40][R2.64] ;  /* 0x0000002802097981 */ /* 0x000162000c1e1900 */
[----:B------:R-:W-:Y:S05]  /*144d0*/  BRA `(.L_x_3910) ;  /* 0x0000000000107947 */ /* 0x000fea0003800000 */
.L_x_3909:
[----:B------:R-:W-:Y:S05]  /*144e0*/  @!P3 BRA `(.L_x_3910) ;  /* 0x00000000000cb947 */ /* 0x000fea0003800000 */
[----:B------:R-:W2:Y:S04]  /*144f0*/  LDG.E R9, desc[UR40][R6.64] ;  /* 0x0000002806097981 */ /* 0x000ea8000c1e1900 */
[----:B------:R-:W2:Y:S02]  /*14500*/  LDG.E R6, desc[UR40][R6.64+0x4] ;  /* 0x0000042806067981 */ /* 0x000ea4000c1e1900 */
[----:B--2---:R-:W-:-:S07]  /*14510*/  IADD3 R9, -R9, R6, RZ ;  /* 0x0000000609097210 */ /* 0x004fce0007ffe1ff */
.L_x_3910:
[----:B0-----:R-:W2:Y:S01]  /*14520*/  @P1 LDG.E R2, desc[UR40][R4.64] ;  /* 0x0000002804021981 */ /* 0x001ea2000c1e1900 */
[----:B-----5:R-:W-:-:S03]  /*14530*/  IMAD.IADD R9, R9, 0x1, -R8 ;  /* 0x0000000109097824 */ /* 0x020fc600078e0a08 */
[----:B------:R-:W2:Y:S01]  /*14540*/  @P1 LDG.E R4, desc[UR40][R4.64+0x4] ;  /* 0x0000042804041981 */ /* 0x000ea2000c1e1900 */
[----:B------:R-:W-:Y:S01]  /*14550*/  LEA R3, R17, 0xdf, 0x7 ;  /* 0x000000df11037811 */ /* 0x000fe200078e38ff */
[----:B------:R-:W-:Y:S01]  /*14560*/  BSSY B0, `(.L_x_3911) ;  /* 0x00000ee000007945 */ /* 0x000fe20003800000 */
[----:B------:R-:W-:Y:S01]  /*14570*/  PLOP3.LUT P2, PT, PT, PT, PT, 0x80, 0x0 ;  /* 0x000000000000781c */ /* 0x000fe20003f4f070 */
[----:B--2---:R-:W-:-:S04]  /*14580*/  @P1 IMAD.IADD R0, R4, 0x1, -R2 ;  /* 0x0000000104001824 */ /* 0x004fc800078e0a02 */
[----:B------:R-:W-:-:S05]  /*14590*/  IMAD.IADD R2, R9, 0x1, R0 ;  /* 0x0000000109027824 */ /* 0x000fca00078e0200 */
[C---:B------:R-:W-:Y:S02]  /*145a0*/  IADD3 R3, R2.reuse, R3, -R10 ;  /* 0x0000000302037210 */ /* 0x040fe40007ffe80a */
[----:B------:R-:W-:-:S05]  /*145b0*/  IADD3 R2, R2, 0x5f, RZ ;  /* 0x0000005f02027810 */ /* 0x000fca0007ffe0ff */
[----:B------:R-:W-:-:S04]  /*145c0*/  IMAD.HI R2, R2, 0x2aaaaaab, RZ ;  /* 0x2aaaaaab02027827 */ /* 0x000fc800078e02ff */
[----:B------:R-:W-:Y:S01]  /*145d0*/  IMAD.HI R3, R3, 0x2aaaaaab, RZ ;  /* 0x2aaaaaab03037827 */ /* 0x000fe200078e02ff */
[----:B------:R-:W-:-:S04]  /*145e0*/  SHF.R.U32.HI R4, RZ, 0x1f, R2 ;  /* 0x0000001fff047819 */ /* 0x000fc80000011602 */
[----:B------:R-:W-:Y:S02]  /*145f0*/  LEA.HI.SX32 R4, R2, R4, 0x1c ;  /* 0x0000000402047211 */ /* 0x000fe400078fe2ff */
[----:B------:R-:W-:-:S04]  /*14600*/  SHF.R.U32.HI R2, RZ, 0x1f, R3 ;  /* 0x0000001fff027819 */ /* 0x000fc80000011603 */
[----:B------:R-:W-:-:S04]  /*14610*/  LEA.HI.SX32 R2, R3, R2, 0x1c ;  /* 0x0000000203027211 */ /* 0x000fc800078fe2ff */
[----:B------:R-:W-:-:S05]  /*14620*/  VIMNMX R6, R4, R2, PT ;  /* 0x0000000204067248 */ /* 0x000fca0003fe0100 */
[--C-:B------:R-:W-:Y:S02]  /*14630*/  IMAD R2, R6, 0x60, -R9.reuse ;  /* 0x0000006006027824 */ /* 0x100fe400078e0a09 */
[----:B------:R-:W-:-:S03]  /*14640*/  IMAD.MOV R9, RZ, RZ, -R9 ;  /* 0x000000ffff097224 */ /* 0x000fc600078e0a09 */
[----:B------:R-:W-:Y:S02]  /*14650*/  VIMNMX R2, R2, R0, PT ;  /* 0x0000000002027248 */ /* 0x000fe40003fe0100 */
[----:B------:R-:W-:-:S04]  /*14660*/  VIMNMX R9, RZ, R9, !PT ;  /* 0x00000009ff097248 */ /* 0x000fc80007fe0100 */
[----:B------:R-:W-:Y:S01]  /*14670*/  ISETP.GT.AND P0, PT, R2, R9, PT ;  /* 0x000000090200720c */ /* 0x000fe20003f04270 */
[----:B------:R0:W-:-:S12]  /*14680*/  STL [R1+0x1c], R6 ;  /* 0x00001c0601007387 */ /* 0x0001d80000100800 */
[----:B------:R-:W-:Y:S02]  /*14690*/  @P0 VIADD R4, R2, 0x5f ;  /* 0x0000005f02040836 */ /* 0x000fe40000000000 */
[----:B------:R-:W-:-:S04]  /*146a0*/  IMAD.WIDE.U32 R2, R9, -0x55555555, RZ ;  /* 0xaaaaaaab09027825 */ /* 0x000fc800078e00ff */
[----:B------:R-:W-:Y:S01]  /*146b0*/  @P0 IMAD.HI R4, R4, 0x2aaaaaab, RZ ;  /* 0x2aaaaaab04040827 */ /* 0x000fe200078e02ff */
[----:B------:R-:W-:-:S04]  /*146c0*/  SHF.R.U32.HI R0, RZ, 0x6, R3 ;  /* 0x00000006ff007819 */ /* 0x000fc80000011603 */
[----:B------:R-:W-:Y:S01]  /*146d0*/  @P0 SHF.R.U32.HI R3, RZ, 0x1f, R4 ;  /* 0x0000001fff030819 */ /* 0x000fe20000011604 */
[----:B------:R-:W-:-:S03]  /*146e0*/  IMAD.MOV.U32 R2, RZ, RZ, R0 ;  /* 0x000000ffff027224 */ /* 0x000fc600078e0000 */
[----:B------:R-:W-:-:S04]  /*146f0*/  @P0 LEA.HI.SX32 R2, R4, R3, 0x1c ;  /* 0x0000000304020211 */ /* 0x000fc800078fe2ff */
[----:B------:R-:W-:-:S13]  /*14700*/  ISETP.GT.AND P0, PT, R2, R0, PT ;  /* 0x000000000200720c */ /* 0x000fda0003f04270 */
[----:B0-----:R-:W-:Y:S05]  /*14710*/  @!P0 BRA `(.L_x_3912) ;  /* 0x0000000c00488947 */ /* 0x001fea0003800000 */
[----:B------:R-:W0:Y:S01]  /*14720*/  LDC R3, c[0x0][0x428] ;  /* 0x00010a00ff037b82 */ /* 0x000e220000000800 */
[----:B------:R-:W-:Y:S01]  /*14730*/  UMOV UR4, 0xffffffff ;  /* 0xffffffff00047882 */ /* 0x000fe20000000000 */
[----:B0-----:R-:W-:Y:S02]  /*14740*/  ISETP.NE.AND P0, PT, R3, 0x1, PT ;  /* 0x000000010300780c */ /* 0x001fe40003f05270 */
[----:B------:R-:W-:-:S11]  /*14750*/  MOV R3, R18 ;  /* 0x0000001200037202 */ /* 0x000fd60000000f00 */
[----:B------:R-:W0:Y:S08]  /*14760*/  @P0 LDC R4, c[0x0][0x42c] ;  /* 0x00010b00ff040b82 */ /* 0x000e300000000800 */
[----:B------:R-:W1:Y:S01]  /*14770*/  @P0 LDC R5, c[0x0][0x430] ;  /* 0x00010c00ff050b82 */ /* 0x000e620000000800 */
[----:B0-----:R-:W-:-:S05]  /*14780*/  @P0 IMAD.HI.U32 R4, R18, R4, RZ ;  /* 0x0000000412040227 */ /* 0x001fca00078e00ff */
[----:B-1----:R-:W-:Y:S02]  /*14790*/  @P0 SHF.R.U32.HI R3, RZ, R5, R4 ;  /* 0x00000005ff030219 */ /* 0x002fe40000011604 */
[----:B------:R-:W-:Y:S01]  /*147a0*/  SEL R4, R11, RZ, !P1 ;  /* 0x000000ff0b047207 */ /* 0x000fe20004800000 */
[----:B------:R-:W-:Y:S06]  /*147b0*/  BRA.DIV UR4, `(.L_x_3913) ;  /* 0x0000005604687947 */ /* 0x000fec000b800000 */
.L_x_4061:
[----:B------:R-:W-:-:S03]  /*147c0*/  UMOV UR4, 0xffffffff ;  /* 0xffffffff00047882 */ /* 0x000fc60000000000 */
[----:B------:R-:W-:Y:S05]  /*147d0*/  BRA.DIV UR4, `(.L_x_3914) ;  /* 0x0000005604947947 */ /* 0x000fea000b800000 */
[----:B------:R-:W-:-:S13]  /*147e0*/  ELECT P6, URZ, PT ;  /* 0x00000000003f782f */ /* 0x000fda00038c0000 */
.L_x_4064:
[----:B------:R-:W2:Y:S01]  /*147f0*/  LDL R5, [R1+0x28] ;  /* 0x0000280001057983 */ /* 0x000ea20000100800 */
[----:B------:R-:W-:Y:S01]  /*14800*/  BSSY B1, `(.L_x_3915) ;  /* 0x000000b000017945 */ /* 0x000fe20003800000 */
[----:B------:R-:W0:Y:S01]  /*14810*/  S2R R9, SR_CgaCtaId ;  /* 0x0000000000097919 */ /* 0x000e220000008800 */
[----:B--2---:R-:W-:-:S05]  /*14820*/  VIADD R5, R5, 0x1 ;  /* 0x0000000105057836 */ /* 0x004fca0000000000 */
[----:B------:R-:W-:-:S04]  /*14830*/  LEA.HI R6, R5, R5, RZ, 0x1 ;  /* 0x0000000505067211 */ /* 0x000fc800078f08ff */
[----:B------:R-:W-:-:S05]  /*14840*/  LOP3.LUT R6, R6, 0xfffffffe, RZ, 0xc0, !PT ;  /* 0xfffffffe06067812 */ /* 0x000fca00078ec0ff */
[----:B------:R-:W-:Y:S01]  /*14850*/  IMAD.IADD R5, R5, 0x1, -R6 ;  /* 0x0000000105057824 */ /* 0x000fe200078e0a06 */
[----:B------:R-:W-:-:S04]  /*14860*/  MOV R6, 0x400 ;  /* 0x0000040000067802 */ /* 0x000fc80000000f00 */
[----:B0-----:R-:W-:Y:S02]  /*14870*/  LEA R9, R9, R6, 0x18 ;  /* 0x0000000609097211 */ /* 0x001fe400078ec0ff */
[----:B------:R-:W-:-:S04]  /*14880*/  SHF.L.U32 R5, R5, 0x1f, RZ ;  /* 0x0000001f05057819 */ /* 0x000fc800000006ff */
[----:B------:R-:W0:Y:S02]  /*14890*/  SYNCS.PHASECHK.TRANS64.TRYWAIT P0, [R9+URZ+0x22820], R5 ;  /* 0x02282005090075a7 */ /* 0x000e24000800017f */
[----:B0-----:R-:W-:Y:S05]  /*148a0*/  @!P0 BRA `(.L_x_3916) ;  /* 0x0000005400808947 */ /* 0x001fea0003800000 */
.L_x_4065:
[----:B------:R-:W-:Y:S05]  /*148b0*/  BSYNC B1 ;  /* 0x0000000000017941 */ /* 0x000fea0003800000 */
.L_x_3915:
        /* <DEDUP_REMOVED lines=8> */
.L_x_4066:
        /* <DEDUP_REMOVED lines=11> */
.L_x_3920:
        /* <DEDUP_REMOVED lines=19> */
.L_x_4067:
        /* <DEDUP_REMOVED lines=8> */
.L_x_3922:
        /* <DEDUP_REMOVED lines=31> */
.L_x_3918:
[----:B------:R-:W-:Y:S05]  /*14d90*/  BSYNC B1 ;  /* 0x0000000000017941 */ /* 0x000fea0003800000 */
.L_x_3917:
        /* <DEDUP_REMOVED lines=12> */
[----:B0-----:R-:W-:Y:S05]  /*14e60*/  @!P0 BRA `(.L_x_3912) ;  /* 0x0000000400748947 */ /* 0x001fea0003800000 */
[C---:B------:R-:W-:Y:S02]  /*14e70*/  IMAD R5, R2.reuse, 0x60, R20 ;  /* 0x0000006002057824 */ /* 0x040fe400078e0214 */
[----:B------:R-:W-:Y:S02]  /*14e80*/  VIADD R2, R2, 0xffffffff ;  /* 0xffffffff02027836 */ /* 0x000fe40000000000 */
[----:B------:R-:W-:-:S07]  /*14e90*/  VIADD R5, R5, 0xffffff40 ;  /* 0xffffff4005057836 */ /* 0x000fce0000000000 */
.L_x_3929:
[----:B------:R-:W-:Y:S05]  /*14ea0*/  YIELD ;  /* 0x0000000000007946 */ /* 0x000fea0003800000 */
[----:B------:R-:W-:Y:S04]  /*14eb0*/  BSSY B1, `(.L_x_3923) ;  /* 0x000004b000017945 */ /* 0x000fe80003800000 */
[----:B0-----:R-:W-:Y:S05]  /*14ec0*/  @!P6 BRA `(.L_x_3924) ;  /* 0x000000040024e947 */ /* 0x001fea0003800000 */
[----:B------:R-:W2:Y:S04]  /*14ed0*/  LDL R6, [R1+0x4] ;  /* 0x0000040001067983 */ /* 0x000ea80000100800 */
[----:B------:R-:W3:Y:S01]  /*14ee0*/  LDL R7, [R1+0xc] ;  /* 0x00000c0001077983 */ /* 0x000ee20000100800 */
[----:B--2---:R-:W-:Y:S01]  /*14ef0*/  IMAD R6, R6, 0x8, R9 ;  /* 0x0000000806067824 */ /* 0x004fe200078e0209 */
[----:B---3--:R-:W-:-:S04]  /*14f00*/  SHF.L.U32 R7, R7, 0x1f, RZ ;  /* 0x0000001f07077819 */ /* 0x008fc800000006ff */
[----:B------:R-:W0:Y:S02]  /*14f10*/  SYNCS.PHASECHK.TRANS64.TRYWAIT P0, [R6+URZ+0x228a0], R7 ;  /* 0x0228a007060075a7 */ /* 0x000e24000800017f */
[----:B0-----:R-:W-:Y:S05]  /*14f20*/  @!P0 BRA `(.L_x_3925) ;  /* 0x00000050001c8947 */ /* 0x001fea0003800000 */
.L_x_4068:
        /* <DEDUP_REMOVED lines=11> */
.L_x_3926:
        /* <DEDUP_REMOVED lines=17> */
.L_x_4069:
        /* <DEDUP_REMOVED lines=8> */
.L_x_3928:
        /* <DEDUP_REMOVED lines=31> */
.L_x_3924:
[----:B------:R-:W-:Y:S05]  /*15360*/  BSYNC B1 ;  /* 0x0000000000017941 */ /* 0x000fea0003800000 */
.L_x_3923:
        /* <DEDUP_REMOVED lines=13> */
.L_x_3912:
[----:B------:R-:W-:Y:S05]  /*15440*/  BSYNC B0 ;  /* 0x0000000000007941 */ /* 0x000fea0003800000 */
.L_x_3911:
[----:B------:R-:W2:Y:S01]  /*15450*/  LDL R6, [R1+0x1c] ;  /* 0x00001c0001067983 */ /* 0x000ea20000100800 */
        /* <DEDUP_REMOVED lines=9> */
[----:B0-----:R-:W0:Y:S01]  /*154f0*/  S2R R7, SR_LANEID ;  /* 0x0000000000077919 */ /* 0x001e220000000000 */
[----:B------:R-:W-:Y:S01]  /*15500*/  VOTEU.ANY UR4, UPT, PT ;  /* 0x0000000000047886 */ /* 0x000fe200038e0100 */
[----:B------:R-:W1:Y:S01]  /*15510*/  LDC.64 R2, c[0x0][0xc38] ;  /* 0x00030e00ff027b82 */ /* 0x000e620000000a00 */
[----:B------:R-:W0:Y:S08]  /*15520*/  FLO.U32 R0, UR4 ;  /* 0x0000000400007d00 */ /* 0x000e3000080e0000 */
[----:B------:R-:W1:Y:S01]  /*15530*/  POPC R5, UR4 ;  /* 0x0000000400057d09 */ /* 0x000e620008000000 */
[----:B0-----:R-:W-:-:S13]  /*15540*/  ISETP.EQ.U32.AND P0, PT, R0, R7, PT ;  /* 0x000000070000720c */ /* 0x001fda0003f02070 */
[----:B-1----:R-:W2:Y:S01]  /*15550*/  @P0 ATOMG.E.ADD.STRONG.GPU PT, R3, desc[UR40][R2.64], R5 ;  /* 0x00000005020309a8 */ /* 0x002ea200081ee1e8 */
[----:B------:R-:W0:Y:S02]  /*15560*/  S2R R4, SR_LTMASK ;  /* 0x0000000000047919 */ /* 0x000e240000003900 */
[----:B0-----:R-:W-:-:S04]  /*15570*/  LOP3.LUT R4, R4, UR4, RZ, 0xc0, !PT ;  /* 0x0000000404047c12 */ /* 0x001fc8000f8ec0ff */
[----:B------:R-:W0:Y:S01]  /*15580*/  POPC R7, R4 ;  /* 0x0000000400077309 */ /* 0x000e220000000000 */
[----:B--2---:R-:W0:Y:S02]  /*15590*/  SHFL.IDX PT, R0, R3, R0, 0x1f ;  /* 0x00001f0003007589 */ /* 0x004e2400000e0000 */
[----:B0-----:R-:W-:Y:S01]  /*155a0*/  IADD3 R16, R0, UR37, R7 ;  /* 0x0000002500107c10 */ /* 0x001fe2000fffe007 */
[----:B------:R-:W-:Y:S06]  /*155b0*/  BRA `(.L_x_3932) ;  /* 0x0000002800447947 */ /* 0x000fec0003800000 */
.L_x_3931:
        /* <DEDUP_REMOVED lines=15> */
[----:B0-----:R-:W-:Y:S01]  /*156b0*/  MOV R8, 0x70 ;  /* 0x0000007000087802 */ /* 0x001fe20000000f00 */
[----:B------:R-:W-:Y:S02]  /*156c0*/  IMAD.U32 R7, RZ, RZ, UR9 ;  /* 0x00000009ff077e24 */ /* 0x000fe4000f8e00ff */
[----:B------:R-:W-:-:S02]  /*156d0*/  IMAD.U32 R10, RZ, RZ, UR4 ;  /* 0x00000004ff0a7e24 */ /* 0x000fc4000f8e00ff */
[----:B------:R-:W-:Y:S02]  /*156e0*/  IMAD.U32 R11, RZ, RZ, UR5 ;  /* 0x00000005ff0b7e24 */ /* 0x000fe4000f8e00ff */
[----:B------:R-:W-:Y:S02]  /*156f0*/  IMAD.MOV.U32 R12, RZ, RZ, 0x1 ;  /* 0x00000001ff0c7424 */ /* 0x000fe400078e00ff */
[----:B------:R-:W-:-:S07]  /*15700*/  IMAD.MOV.U32 R13, RZ, RZ, RZ ;  /* 0x000000ffff0d7224 */ /* 0x000fce00078e00ff */
[----:B------:R-:W-:-:S07]  /*15710*/  LEPC R20, `(.L_x_3933) ;  /* 0x000000001014794e */ /* 0x000fce0000000000 */
[----:B-1----:R-:W-:Y:S05]  /*15720*/  CALL.ABS.NOINC R2 ;  /* 0x0000000002007343 */ /* 0x002fea0003c00000 */
.L_x_3933:
        /* <DEDUP_REMOVED lines=14> */
[----:B0-----:R-:W-:-:S02]  /*15810*/  IMAD.U32 R7, RZ, RZ, UR9 ;  /* 0x00000009ff077e24 */ /* 0x001fc4000f8e00ff */
[----:B------:R-:W-:Y:S02]  /*15820*/  IMAD.U32 R11, RZ, RZ, UR5 ;  /* 0x00000005ff0b7e24 */ /* 0x000fe4000f8e00ff */
[----:B------:R-:W-:Y:S02]  /*15830*/  IMAD.MOV.U32 R8, RZ, RZ, 0x70 ;  /* 0x00000070ff087424 */ /* 0x000fe400078e00ff */
[----:B-1----:R-:W-:-:S07]  /*15840*/  IMAD.MOV.U32 R12, RZ, RZ, 0x1 ;  /* 0x00000001ff0c7424 */ /* 0x002fce00078e00ff */
[----:B------:R-:W-:-:S07]  /*15850*/  LEPC R20, `(.L_x_3935) ;  /* 0x000000001014794e */ /* 0x000fce0000000000 */
[----:B--2---:R-:W-:Y:S05]  /*15860*/  CALL.ABS.NOINC R2 ;  /* 0x0000000002007343 */ /* 0x004fea0003c00000 */
.L_x_3935:
        /* <DEDUP_REMOVED lines=16> */
.L_x_3934:
[----:B------:R-:W2:Y:S01]  /*15970*/  LDL.LU R2, [R1+0x20] ;  /* 0x0000200001027983 */ /* 0x000ea20000300800 */
[----:B------:R-:W-:-:S03]  /*15980*/  ULDC.64 UR4, c[0x0][0x9f8] ;  /* 0x00027e0000047ab9 */ /* 0x000fc60000000a00 */
[----:B------:R-:W3:Y:S04]  /*15990*/  LDL.LU R0, [R1+0x24] ;  /* 0x0000240001007983 */ /* 0x000ee80000300800 */
[----:B------:R-:W4:Y:S04]  /*159a0*/  LDL.LU R4, [R1+0x2c] ;  /* 0x00002c0001047983 */ /* 0x000f280000300800 */
[----:B0-----:R-:W4:Y:S01]  /*159b0*/  LDL.LU R7, [R1+0x18] ;  /* 0x0000180001077983 */ /* 0x001f220000300800 */
        /* <DEDUP_REMOVED lines=20> */
[----:B------:R-:W2:Y:S01]  /*15b00*/  @P0 LDC R6, c[0x0][0x430] ;  /* 0x00010c00ff060b82 */ /* 0x000ea20000000800 */
[----:B0-----:R-:W-:-:S05]  /*15b10*/  @P0 IMAD.HI.U32 R5, R18, R5, RZ ;  /* 0x0000000512050227 */ /* 0x001fca00078e00ff */
[----:B--2---:R-:W-:Y:S02]  /*15b20*/  @P0 SHF.R.U32.HI R4, RZ, R6, R5 ;  /* 0x00000006ff040219 */ /* 0x004fe40000011605 */
[----:B------:R-:W-:-:S04]  /*15b30*/  ISETP.NE.U32.AND P0, PT, RZ, UR4, PT ;  /* 0x00000004ff007c0c */ /* 0x000fc8000bf05070 */
[----:B------:R-:W-:-:S04]  /*15b40*/  ISETP.NE.AND.EX P0, PT, RZ, UR5, PT, P0 ;  /* 0x00000005ff007c0c */ /* 0x000fc8000bf05300 */
[----:B-1----:R-:W-:-:S09]  /*15b50*/  SEL R2, R7, RZ, !P0 ;  /* 0x000000ff07027207 */ /* 0x002fd20004000000 */
.L_x_3936:
        /* <DEDUP_REMOVED lines=19> */
.L_x_4072:
[----:B------:R-:W-:Y:S01]  /*15c90*/  UMOV UR4, 0xffffffff ;  /* 0xffffffff00047882 */ /* 0x000fe20000000000 */
[----:B------:R-:W-:Y:S02]  /*15ca0*/  SHF.R.S32.HI R8, RZ, 0x1f, R0 ;  /* 0x0000001fff087819 */ /* 0x000fe40000011400 */
[----:B------:R-:W-:Y:S05]  /*15cb0*/  BRA.DIV UR4, `(.L_x_3938) ;  /* 0x0000004604147947 */ /* 0x000fea000b800000 */
[----:B------:R-:W-:-:S13]  /*15cc0*/  ELECT P6, URZ, PT ;  /* 0x00000000003f782f */ /* 0x000fda00038c0000 */
.L_x_4075:
[----:B------:R-:W-:Y:S05]  /*15cd0*/  @!P6 BRA `(.L_x_3939) ;  /* 0x0000000000fce947 */ /* 0x000fea0003800000 */
[----:B------:R-:W-:-:S04]  /*15ce0*/  ISETP.NE.U32.AND P0, PT, R20, RZ, PT ;  /* 0x000000ff1400720c */ /* 0x000fc80003f05070 */
[----:B------:R-:W-:-:S13]  /*15cf0*/  ISETP.NE.AND.EX P0, PT, R21, RZ, PT, P0 ;  /* 0x000000ff1500720c */ /* 0x000fda0003f05300 */
[----:B------:R-:W-:Y:S05]  /*15d00*/  @!P0 BRA `(.L_x_3940) ;  /* 0x0000000000488947 */ /* 0x000fea0003800000 */
[----:B------:R-:W0:Y:S01]  /*15d10*/  LDC R9, c[0x0][0x41c] ;  /* 0x00010700ff097b82 */ /* 0x000e220000000800 */
        /* <DEDUP_REMOVED lines=10> */
[----:B------:R-:W-:Y:S01]  /*15dc0*/  IMAD R9, R0, UR5, R6 ;  /* 0x0000000500097c24 */ /* 0x000fe2000f8e0206 */
[----:B------:R-:W-:-:S05]  /*15dd0*/  MOV R6, R5 ;  /* 0x0000000500067202 */ /* 0x000fca0000000f00 */
[----:B------:R-:W-:-:S04]  /*15de0*/  IMAD.WIDE.U32 R6, R0, UR4, R6 ;  /* 0x0000000400067c25 */ /* 0x000fc8000f8e0006 */
[----:B------:R-:W-:Y:S01]  /*15df0*/  IMAD.IADD R5, R7, 0x1, R9 ;  /* 0x0000000107057824 */ /* 0x000fe200078e0209 */
[----:B------:R-:W-:-:S04]  /*15e00*/  LEA R10, P0, R6, R20, 0x2 ;  /* 0x00000014060a7211 */ /* 0x000fc800078010ff */
[----:B------:R-:W-:-:S05]  /*15e10*/  LEA.HI.X R11, R6, R21, R5, 0x2, P0 ;  /* 0x00000015060b7211 */ /* 0x000fca00000f1405 */
[----:B------:R0:W5:Y:S04]  /*15e20*/  LDG.E R6, desc[UR40][R10.64] ;  /* 0x000000280a067981 */ /* 0x000168000c1e1900 */
.L_x_3940:
        /* <DEDUP_REMOVED lines=9> */
.L_x_4076:
        /* <DEDUP_REMOVED lines=11> */
.L_x_3942:
        /* <DEDUP_REMOVED lines=22> */
.L_x_3939:
        /* <DEDUP_REMOVED lines=30> */
.L_x_4077:
[----:B------:R-:W-:Y:S05]  /*162b0*/  BSYNC B0 ;  /* 0x0000000000007941 */ /* 0x000fea0003800000 */
.L_x_3943:
        /* <DEDUP_REMOVED lines=11> */
.L_x_4078:
        /* <DEDUP_REMOVED lines=11> */
.L_x_3948:
        /* <DEDUP_REMOVED lines=37> */
.L_x_3946:
[----:B------:R-:W-:Y:S05]  /*16670*/  BSYNC B0 ;  /* 0x0000000000007941 */ /* 0x000fea0003800000 */
.L_x_3945:
        /* <DEDUP_REMOVED lines=21> */
[----:B------:R-:W-:Y:S02]  /*167d0*/  ISETP.NE.U32.AND P0, PT, R20, RZ, PT ;  /* 0x000000ff1400720c */ /* 0x000fe40003f05070 */
[----:B------:R-:W-:Y:S02]  /*167e0*/  MOV R2, R7 ;  /* 0x0000000700027202 */ /* 0x000fe40000000f00 */
        /* <DEDUP_REMOVED lines=10> */
[--C-:B------:R-:W-:Y:S01]  /*16890*/  SHF.R.S32.HI R3, RZ, 0x1f, R2.reuse ;  /* 0x0000001fff037819 */ /* 0x100fe20000011402 */
        /* <DEDUP_REMOVED lines=8> */
.L_x_3955:
[----:B------:R-:W2:Y:S01]  /*16920*/  S2R R5, SR_CgaCtaId ;  /* 0x0000000000057919 */ /* 0x000ea20000008800 */
[----:B------:R-:W-:-:S04]  /*16930*/  MOV R3, 0x400 ;  /* 0x0000040000037802 */ /* 0x000fc80000000f00 */
[----:B--2---:R-:W-:Y:S02]  /*16940*/  LEA R3, R5, R3, 0x18 ;  /* 0x0000000305037211 */ /* 0x004fe400078ec0ff */
[----:B------:R-:W-:Y:S02]  /*16950*/  SHF.L.U32 R5, R9, 0x1f, RZ ;  /* 0x0000001f09057819 */ /* 0x000fe400000006ff */
[----:B------:R-:W-:-:S04]  /*16960*/  LEA R3, R12, R3, 0x3 ;  /* 0x000000030c037211 */ /* 0x000fc800078e18ff */
[----:B------:R-:W2:Y:S02]  /*16970*/  SYNCS.PHASECHK.TRANS64.TRYWAIT P0, [R3+URZ+0x22840], R5 ;  /* 0x02284005030075a7 */ /* 0x000ea4000800017f */
[----:B--2---:R-:W-:Y:S05]  /*16980*/  @!P0 BRA `(.L_x_3956) ;  /* 0x0000003800488947 */ /* 0x004fea0003800000 */
.L_x_4079:
        /* <DEDUP_REMOVED lines=11> */
.L_x_3957:
[----:B0-----:R-:W3:Y:S01]  /*16a40*/  LDL R9, [R1] ;  /* 0x0000000001097983 */ /* 0x001ee20000100800 */
[----:B------:R-:W-:-:S03]  /*16a50*/  MOV R11, 0x400 ;  /* 0x00000400000b7802 */ /* 0x000fc60000000f00 */
        /* <DEDUP_REMOVED lines=20> */
.L_x_4080:
        /* <DEDUP_REMOVED lines=8> */
.L_x_3959:
[----:B0-2---:R-:W2:Y:S01]  /*16c20*/  LDL R5, [R1] ;  /* 0x0000000001057983 */ /* 0x005ea20000100800 */
[----:B------:R-:W-:Y:S01]  /*16c30*/  MOV R9, 0x400 ;  /* 0x0000040000097802 */ /* 0x000fe20000000f00 */
[----:B------:R-:W0:Y:S01]  /*16c40*/  S2R R10, SR_CgaCtaId ;  /* 0x00000000000a7919 */ /* 0x000e220000008800 */
[----:B------:R-:W-:Y:S02]  /*16c50*/  R2UR UR11, R2 ;  /* 0x00000000020b72ca */ /* 0x000fe400000e0000 */
[----:B------:R-:W-:Y:S01]  /*16c60*/  R2UR UR9, R3 ;  /* 0x00000000030972ca */ /* 0x000fe200000e0000 */
[----:B------:R-:W-:Y:S01]  /*16c70*/  UIADD3 UR4, UP0, UR38, 0x470, URZ ;  /* 0x0000047026047890 */ /* 0x000fe2000ff1e03f */
[----:B------:R-:W-:Y:S02]  /*16c80*/  R2UR UR12, R4 ;  /* 0x00000000040c72ca */ /* 0x000fe400000e0000 */
[----:B------:R-:W-:Y:S01]  /*16c90*/  R2UR UR13, R6 ;  /* 0x00000000060d72ca */ /* 0x000fe200000e0000 */
[----:B------:R-:W-:Y:S01]  /*16ca0*/  UIADD3.X UR5, URZ, UR39, URZ, UP0, !UPT ;  /* 0x000000273f057290 */ /* 0x000fe200087fe43f */
[----:B0-----:R-:W-:-:S07]  /*16cb0*/  LEA R9, R10, R9, 0x18 ;  /* 0x000000090a097211 */ /* 0x001fce00078ec0ff */
        /* <DEDUP_REMOVED lines=24> */
.L_x_3954:
[----:B------:R-:W-:Y:S05]  /*16e40*/  BSYNC B2 ;  /* 0x0000000000027941 */ /* 0x000fea0003800000 */
.L_x_3953:
[----:B------:R-:W2:Y:S02]  /*16e50*/  LDL.LU R2, [R1+0x1c] ;  /* 0x00001c0001027983 */ /* 0x000ea40000300800 */
[----:B--2---:R-:W-:-:S07]  /*16e60*/  VIADD R5, R2, 0xfffffffd ;  /* 0xfffffffd02057836 */ /* 0x004fce0000000000 */
.L_x_3952:
[----:B------:R-:W-:Y:S05]  /*16e70*/  BSYNC B1 ;  /* 0x0000000000017941 */ /* 0x000fea0003800000 */
.L_x_3951:
[----:B------:R-:W-:-:S13]  /*16e80*/  ISETP.NE.AND P0, PT, R7, RZ, PT ;  /* 0x000000ff0700720c */ /* 0x000fda0003f05270 */
[----:B------:R-:W-:Y:S05]  /*16e90*/  @!P0 BRA `(.L_x_3950) ;  /* 0x0000000c009c8947 */ /* 0x000fea0003800000 */
.L_x_3974:
[----:B0-----:R-:W0:Y:S04]  /*16ea0*/  LDL.LU R3, [R1] ;  /* 0x0000000001037983 */ /* 0x001e280000300800 */
[----:B------:R-:W2:Y:S01]  /*16eb0*/  LDL.LU R2, [R1+0x8] ;  /* 0x0000080001027983 */ /* 0x000ea20000300800 */
[----:B------:R-:W-:Y:S05]  /*16ec0*/  YIELD ;  /* 0x0000000000007946 */ /* 0x000fea0003800000 */
[----:B------:R-:W-:Y:S01]  /*16ed0*/  BSSY B1, `(.L_x_3960) ;  /* 0x000006d000017945 */ /* 0x000fe20003800000 */
[----:B0-----:R-:W-:-:S04]  /*16ee0*/  IADD3 R9, R3, 0x1, RZ ;  /* 0x0000000103097810 */ /* 0x001fc80007ffe0ff */
[----:B------:R-:W-:-:S04]  /*16ef0*/  ISETP.NE.AND P0, PT, R9, 0x2, PT ;  /* 0x000000020900780c */ /* 0x000fc80003f05270 */
[----:B------:R-:W-:Y:S02]  /*16f00*/  SEL R10, RZ, 0x1, P0 ;  /* 0x00000001ff0a7807 */ /* 0x000fe40000000000 */
[----:B------:R-:W-:Y:S02]  /*16f10*/  SEL R9, R9, RZ, P0 ;  /* 0x000000ff09097207 */ /* 0x000fe40000000000 */
[----:B--2---:R-:W-:Y:S01]  /*16f20*/  LOP3.LUT R10, R2, R10, RZ, 0x3c, !PT ;  /* 0x0000000a020a7212 */ /* 0x004fe200078e3cff */
[----:B------:R-:W-:Y:S06]  /*16f30*/  @!P6 BRA `(.L_x_3961) ;  /* 0x000000040098e947 */ /* 0x000fec0003800000 */
[----:B------:R-:W-:Y:S01]  /*16f40*/  ULDC.64 UR4, c[0x0][0x3f8] ;  /* 0x0000fe0000047ab9 */ /* 0x000fe20000000a00 */
[----:B------:R-:W-:Y:S01]  /*16f50*/  IMAD.MOV.U32 R11, RZ, RZ, R5 ;  /* 0x000000ffff0b7224 */ /* 0x000fe200078e0005 */
[----:B------:R-:W-:-:S04]  /*16f60*/  ISETP.NE.U32.AND P0, PT, RZ, UR4, PT ;  /* 0x00000004ff007c0c */ /* 0x000fc8000bf05070 */
[----:B------:R-:W-:-:S13]  /*16f70*/  ISETP.NE.AND.EX P0, PT, RZ, UR5, PT, P0 ;  /* 0x00000005ff007c0c */ /* 0x000fda000bf05300 */
[----:B------:R-:W-:Y:S05]  /*16f80*/  @!P0 BRA `(.L_x_3962) ;  /* 0x0000000000448947 */ /* 0x000fea0003800000 */
[----:B------:R-:W0:Y:S01]  /*16f90*/  LDC R6, c[0x0][0x41c] ;  /* 0x00010700ff067b82 */ /* 0x000e220000000800 */
[----:B------:R-:W-:Y:S02]  /*16fa0*/  ULDC.64 UR6, c[0x0][0x408] ;  /* 0x0001020000067ab9 */ /* 0x000fe40000000a00 */
[----:B------:R-:W-:Y:S01]  /*16fb0*/  IMAD R7, R8, UR6, RZ ;  /* 0x0000000608077c24 */ /* 0x000fe2000f8e02ff */
[----:B0-----:R-:W-:-:S13]  /*16fc0*/  ISETP.NE.AND P0, PT, R6, 0x1, PT ;  /* 0x000000010600780c */ /* 0x001fda0003f05270 */
[----:B------:R-:W0:Y:S02]  /*16fd0*/  @P0 LDC.64 R2, c[0x0][0x420] ;  /* 0x00010800ff020b82 */ /* 0x000e240000000a00 */
[----:B0-----:R-:W-:-:S04]  /*16fe0*/  @P0 IMAD.HI.U32 R12, R5, R2, RZ ;  /* 0x00000002050c0227 */ /* 0x001fc800078e00ff */
[----:B------:R-:W-:Y:S01]  /*16ff0*/  IMAD.MOV.U32 R2, RZ, RZ, R5 ;  /* 0x000000ffff027224 */ /* 0x000fe200078e0005 */
[----:B------:R-:W-:-:S04]  /*17000*/  @P0 SHF.R.U32.HI R2, RZ, R3, R12 ;  /* 0x00000003ff020219 */ /* 0x000fc8000001160c */
[--C-:B------:R-:W-:Y:S01]  /*17010*/  SHF.R.S32.HI R3, RZ, 0x1f, R2.reuse ;  /* 0x0000001fff037819 */ /* 0x100fe20000011402 */
[----:B------:R-:W-:-:S04]  /*17020*/  IMAD.MOV R11, RZ, RZ, -R2 ;  /* 0x000000ffff0b7224 */ /* 0x000fc800078e0a02 */
[----:B------:R-:W-:Y:S02]  /*17030*/  IMAD R11, R6, R11, R5 ;  /* 0x0000000b060b7224 */ /* 0x000fe400078e0205 */
[C---:B------:R-:W-:Y:S02]  /*17040*/  IMAD R6, R0.reuse, UR7, R7 ;  /* 0x0000000700067c24 */ /* 0x040fe4000f8e0207 */
[----:B------:R-:W-:-:S05]  /*17050*/  IMAD.WIDE.U32 R2, R0, UR6, R2 ;  /* 0x0000000600027c25 */ /* 0x000fca000f8e0002 */
[----:B------:R-:W-:Y:S02]  /*17060*/  IADD3 R3, R6, R3, RZ ;  /* 0x0000000306037210 */ /* 0x000fe40007ffe0ff */
[----:B------:R-:W-:-:S04]  /*17070*/  LEA R6, P0, R2, UR4, 0x2 ;  /* 0x0000000402067c11 */ /* 0x000fc8000f8010ff */
[----:B------:R-:W-:-:S05]  /*17080*/  LEA.HI.X R7, R2, UR5, R3, 0x2, P0 ;  /* 0x0000000502077c11 */ /* 0x000fca00080f1403 */
[----:B------:R0:W5:Y:S04]  /*17090*/  LDG.E R6, desc[UR40][R6.64] ;  /* 0x0000002806067981 */ /* 0x000168000c1e1900 */
.L_x_3962:
[----:B------:R-:W2:Y:S01]  /*170a0*/  S2R R3, SR_CgaCtaId ;  /* 0x0000000000037919 */ /* 0x000ea20000008800 */
[----:B------:R-:W-:-:S04]  /*170b0*/  MOV R2, 0x400 ;  /* 0x0000040000027802 */ /* 0x000fc80000000f00 */
[----:B--2---:R-:W-:Y:S02]  /*170c0*/  LEA R2, R3, R2, 0x18 ;  /* 0x0000000203027211 */ /* 0x004fe400078ec0ff */
[----:B------:R-:W-:-:S03]  /*170d0*/  SHF.L.U32 R3, R10, 0x1f, RZ ;  /* 0x0000001f0a037819 */ /* 0x000fc600000006ff */
[----:B------:R-:W-:-:S04]  /*170e0*/  IMAD R2, R9, 0x8, R2 ;  /* 0x0000000809027824 */ /* 0x000fc800078e0202 */
[----:B------:R-:W2:Y:S02]  /*170f0*/  SYNCS.PHASECHK.TRANS64.TRYWAIT P0, [R2+URZ+0x22840], R3 ;  /* 0x02284003020075a7 */ /* 0x000ea4000800017f */
[----:B--2---:R-:W-:Y:S05]  /*17100*/  @!P0 BRA `(.L_x_3963) ;  /* 0x0000003000908947 */ /* 0x004fea0003800000 */
.L_x_4081:
        /* <DEDUP_REMOVED lines=11> */
.L_x_3964:
[----:B------:R-:W3:Y:S01]  /*171c0*/  LDL R12, [R1+0x10] ;  /* 0x00001000010c7983 */ /* 0x000ee20000100800 */
        /* <DEDUP_REMOVED lines=19> */
[----:B0--3--:R-:W-:Y:S05]  /*17300*/  @!P1 BRA `(.L_x_3965) ;  /* 0x0000003000249947 */ /* 0x009fea0003800000 */
.L_x_4082:
        /* <DEDUP_REMOVED lines=8> */
.L_x_3966:
        /* <DEDUP_REMOVED lines=33> */
.L_x_3961:
[----:B------:R-:W-:Y:S05]  /*175a0*/  BSYNC B1 ;  /* 0x0000000000017941 */ /* 0x000fea0003800000 */
.L_x_3960:
[----:B------:R-:W-:Y:S01]  /*175b0*/  IADD3 R9, R9, 0x1, RZ ;  /* 0x0000000109097810 */ /* 0x000fe20007ffe0ff */
[----:B------:R-:W-:Y:S03]  /*175c0*/  BSSY B1, `(.L_x_3967) ;  /* 0x0000070000017945 */ /* 0x000fe60003800000 */
        /* <DEDUP_REMOVED lines=14> */
[----:B------:R-:W-:Y:S01]  /*176b0*/  IMAD R7, R8, UR6, RZ ;  /* 0x0000000608077c24 */ /* 0x000fe2000f8e02ff */
        /* <DEDUP_REMOVED lines=8> */
[C---:B------:R-:W-:Y:S02]  /*17740*/  IMAD R6, R0.reuse, UR7, R7 ;  /* 0x0000000700067c24 */ /* 0x040fe4000f8e0207 */
[----:B------:R-:W-:-:S05]  /*17750*/  IMAD.WIDE.U32 R2, R0, UR6, R2 ;  /* 0x0000000600027c25 */ /* 0x000fca000f8e0002 */
[----:B------:R-:W-:Y:S02]  /*17760*/  IADD3 R3, R6, R3, RZ ;  /* 0x0000000306037210 */ /* 0x000fe40007ffe0ff */
[----:B------:R-:W-:-:S04]  /*17770*/  LEA R6, P0, R2, UR4, 0x2 ;  /* 0x0000000402067c11 */ /* 0x000fc8000f8010ff */
[----:B------:R-:W-:-:S05]  /*17780*/  LEA.HI.X R7, R2, UR5, R3, 0x2, P0 ;  /* 0x0000000502077c11 */ /* 0x000fca00080f1403 */
[----:B------:R2:W5:Y:S04]  /*17790*/  LDG.E R6, desc[UR40][R6.64] ;  /* 0x0000002806067981 */ /* 0x000568000c1e1900 */
.L_x_3969:
[----:B------:R-:W3:Y:S01]  /*177a0*/  S2R R3, SR_CgaCtaId ;  /* 0x0000000000037919 */ /* 0x000ee20000008800 */
[----:B------:R-:W-:-:S04]  /*177b0*/  MOV R2, 0x400 ;  /* 0x0000040000027802 */ /* 0x000fc80000000f00 */
[----:B---3--:R-:W-:Y:S02]  /*177c0*/  LEA R2, R3, R2, 0x18 ;  /* 0x0000000203027211 */ /* 0x008fe400078ec0ff */
[----:B------:R-:W-:-:S03]  /*177d0*/  SHF.L.U32 R3, R11, 0x1f, RZ ;  /* 0x0000001f0b037819 */ /* 0x000fc600000006ff */
[----:B------:R-:W-:-:S04]  /*177e0*/  IMAD R2, R12, 0x8, R2 ;  /* 0x000000080c027824 */ /* 0x000fc800078e0202 */
[----:B------:R-:W3:Y:S02]  /*177f0*/  SYNCS.PHASECHK.TRANS64.TRYWAIT P0, [R2+URZ+0x22840], R3 ;  /* 0x02284003020075a7 */ /* 0x000ee4000800017f */
[----:B---3--:R-:W-:Y:S05]  /*17800*/  @!P0 BRA `(.L_x_3970) ;  /* 0x0000002800f88947 */ /* 0x008fea0003800000 */
.L_x_4083:
        /* <DEDUP_REMOVED lines=11> */
.L_x_3971:
        /* <DEDUP_REMOVED lines=22> */
.L_x_4084:
        /* <DEDUP_REMOVED lines=8> */
.L_x_3973:
        /* <DEDUP_REMOVED lines=34> */
.L_x_3968:
[----:B------:R-:W-:Y:S05]  /*17cc0*/  BSYNC B1 ;  /* 0x0000000000017941 */ /* 0x000fea0003800000 */
.L_x_3967:
[C---:B------:R-:W-:Y:S02]  /*17cd0*/  ISETP.GT.AND P0, PT, R5.reuse, 0x1, PT ;  /* 0x000000010500780c */ /* 0x040fe40003f04270 */
[----:B------:R-:W-:-:S05]  /*17ce0*/  IADD3 R2, R5, -0x2, RZ ;  /* 0xfffffffe05027810 */ /* 0x000fca0007ffe0ff */
[----:B------:R-:W-:-:S06]  /*17cf0*/  IMAD.MOV.U32 R5, RZ, RZ, R2 ;  /* 0x000000ffff057224 */ /* 0x000fcc00078e0002 */
[----:B------:R-:W-:Y:S05]  /*17d00*/  @P0 BRA `(.L_x_3974) ;  /* 0xfffffff000640947 */ /* 0x000fea000383ffff */
.L_x_3950:
[----:B------:R-:W-:Y:S05]  /*17d10*/  BSYNC B0 ;  /* 0x0000000000007941 */ /* 0x000fea0003800000 */
.L_x_3949:
[----:B------:R-:W2:Y:S01]  /*17d20*/  LDL.LU R3, [R1] ;  /* 0x0000000001037983 */ /* 0x000ea20000300800 */
[----:B------:R-:W-:Y:S01]  /*17d30*/  BSSY B0, `(.L_x_3975) ;  /* 0x0000016000007945 */ /* 0x000fe20003800000 */
[----:B0-----:R-:W0:Y:S02]  /*17d40*/  S2R R2, SR_TID.X ;  /* 0x0000000000027919 */ /* 0x001e240000002100 */
[----:B0-----:R-:W-:-:S04]  /*17d50*/  LOP3.LUT R2, R2, 0x1f, RZ, 0xc0, !PT ;  /* 0x0000001f02027812 */ /* 0x001fc800078ec0ff */
        /* <DEDUP_REMOVED lines=18> */
[----:B0-----:R-:W-:-:S07]  /*17e80*/  IADD3 R16, R4, UR37, R7 ;  /* 0x0000002504107c10 */ /* 0x001fce000fffe007 */
.L_x_3976:
[----:B------:R-:W-:Y:S05]  /*17e90*/  BSYNC B0 ;  /* 0x0000000000007941 */ /* 0x000fea0003800000 */
.L_x_3975:
[----:B0-----:R-:W2:Y:S02]  /*17ea0*/  LDL.LU R2, [R1+0x8] ;  /* 0x0000080001027983 */ /* 0x001ea40000300800 */
[----:B--2---:R-:W-:-:S05]  /*17eb0*/  LOP3.LUT R2, R2, R0, RZ, 0x3c, !PT ;  /* 0x0000000002027212 */ /* 0x004fca00078e3cff */
[----:B------:R0:W-:Y:S02]  /*17ec0*/  STL [R1+0x8], R2 ;  /* 0x0000080201007387 */ /* 0x0001e40000100800 */
.L_x_3932:
[----:B------:R-:W-:Y:S05]  /*17ed0*/  BSYNC B6 ;  /* 0x0000000000067941 */ /* 0x000fea0003800000 */
.L_x_3930:
[----:B------:R-:W-:-:S03]  /*17ee0*/  UMOV UR4, 0xffffffff ;  /* 0xffffffff00047882 */ /* 0x000fc60000000000 */
[----:B------:R-:W-:Y:S05]  /*17ef0*/  BRA.DIV UR4, `(.L_x_3977) ;  /* 0x0000002604647947 */ /* 0x000fea000b800000 */
[----:B------:R2:W3:Y:S04]  /*17f00*/  SHFL.IDX PT, R4, R16, RZ, 0x1f ;  /* 0x00001fff10047589 */ /* 0x0004e800000e0000 */
[----:B------:R-:W4:Y:S02]  /*17f10*/  SHFL.IDX PT, R16, R16, 0x1, 0x1f ;  /* 0x00201f0010107f89 */ /* 0x000f2400000e0000 */
.L_x_4088:
[----:B------:R-:W0:Y:S01]  /*17f20*/  S2R R0, SR_TID.X ;  /* 0x0000000000007919 */ /* 0x000e220000002100 */
[----:B------:R-:W-:Y:S01]  /*17f30*/  ULDC UR4, c[0x0][0xc14] ;  /* 0x0003050000047ab9 */ /* 0x000fe20000000800 */
[----:B------:R-:W-:Y:S01]  /*17f40*/  BSSY B0, `(.L_x_3978) ;  /* 0x000000b000007945 */ /* 0x000fe20003800000 */
[----:B------:R-:W-:Y:S01]  /*17f50*/  IMAD.MOV.U32 R17, RZ, RZ, RZ ;  /* 0x000000ffff117224 */ /* 0x000fe200078e00ff */
[----:B0-----:R-:W-:Y:S02]  /*17f60*/  LOP3.LUT R7, R0, 0x1f, RZ, 0xc0, !PT ;  /* 0x0000001f00077812 */ /* 0x001fe400078ec0ff */
[----:B------:R-:W-:Y:S02]  /*17f70*/  MOV R0, UR4 ;  /* 0x0000000400007c02 */ /* 0x000fe40008000f00 */
[C---:B------:R-:W-:Y:S01]  /*17f80*/  ISETP.NE.AND P0, PT, R7.reuse, 0x1f, PT ;  /* 0x0000001f0700780c */ /* 0x040fe20003f05270 */
[----:B------:R-:W-:-:S05]  /*17f90*/  IMAD.IADD R5, R7, 0x1, R19 ;  /* 0x0000000107057824 */ /* 0x000fca00078e0213 */
[----:B------:R-:W-:-:S13]  /*17fa0*/  ISETP.GE.OR P0, PT, R5, R0, !P0 ;  /* 0x000000000500720c */ /* 0x000fda0004706670 */
[----:B------:R-:W-:Y:S05]  /*17fb0*/  @P0 BRA `(.L_x_3979) ;  /* 0x00000000000c0947 */ /* 0x000fea0003800000 */
[----:B------:R-:W0:Y:S02]  /*17fc0*/  LDC.64 R2, c[0x0][0xc58] ;  /* 0x00031600ff027b82 */ /* 0x000e240000000a00 */
[----:B0-----:R-:W-:-:S05]  /*17fd0*/  IMAD.WIDE R2, R5, 0x4, R2 ;  /* 0x0000000405027825 */ /* 0x001fca00078e0202 */
[----:B------:R0:W5:Y:S02]  /*17fe0*/  LDG.E R17, desc[UR40][R2.64] ;  /* 0x0000002802117981 */ /* 0x000164000c1e1900 */
.L_x_3979:
[----:B------:R-:W-:Y:S05]  /*17ff0*/  BSYNC B0 ;  /* 0x0000000000007941 */ /* 0x000fea0003800000 */
.L_x_3978:
        /* <DEDUP_REMOVED lines=22> */
[----:B------:R0:W0:Y:S02]  /*18160*/  SHFL.IDX PT, R14, R2, 0x1f, 0x1f ;  /* 0x03e01f00020e7f89 */ /* 0x00002400000e0000 */
.L_x_4096:
[----:B------:R-:W-:Y:S02]  /*18170*/  ULDC UR4, c[0x0][0xc10] ;  /* 0x0003040000047ab9 */ /* 0x000fe40000000800 */
[----:B------:R-:W-:-:S04]  /*18180*/  IMAD.U32 R5, RZ, RZ, UR4 ;  /* 0x00000004ff057e24 */ /* 0x000fc8000f8e00ff */
[----:B0-----:R-:W-:-:S05]  /*18190*/  IMAD R3, R14, R5, RZ ;  /* 0x000000050e037224 */ /* 0x001fca00078e02ff */
[----:B--2-4-:R-:W-:-:S04]  /*181a0*/  IADD3 R16, R16, R3, RZ ;  /* 0x0000000310107210 */ /* 0x014fc80007ffe0ff */
[----:B---3--:R-:W-:-:S13]  /*181b0*/  ISETP.GT.AND P0, PT, R16, R4, PT ;  /* 0x000000041000720c */ /* 0x008fda0003f04270 */
[----:B------:R-:W-:Y:S05]  /*181c0*/  @P0 BRA `(.L_x_3981) ;  /* 0x0000000000b40947 */ /* 0x000fea0003800000 */
[----:B------:R-:W0:Y:S02]  /*181d0*/  LDC R0, c[0x0][0xc14] ;  /* 0x00030500ff007b82 */ /* 0x000e240000000800 */
.L_x_3986:
[----:B------:R-:W-:-:S05]  /*181e0*/  VIADD R19, R19, 0x1f ;  /* 0x0000001f13137836 */ /* 0x000fca0000000000 */
[----:B0-----:R-:W-:-:S13]  /*181f0*/  ISETP.GE.AND P0, PT, R19, R0, PT ;  /* 0x000000001300720c */ /* 0x001fda0003f06270 */
[----:B------:R-:W-:Y:S05]  /*18200*/  @P0 BRA `(.L_x_3982) ;  /* 0x0000000400ec0947 */ /* 0x000fea0003800000 */
[----:B------:R-:W0:Y:S01]  /*18210*/  S2R R2, SR_TID.X ;  /* 0x0000000000027919 */ /* 0x000e220000002100 */
        /* <DEDUP_REMOVED lines=10> */
.L_x_3984:
[----:B------:R-:W-:Y:S05]  /*182c0*/  BSYNC B0 ;  /* 0x0000000000007941 */ /* 0x000fea0003800000 */
.L_x_3983:
        /* <DEDUP_REMOVED lines=23> */
.L_x_4104:
[----:B------:R-:W-:Y:S02]  /*18440*/  ULDC UR4, c[0x0][0xc10] ;  /* 0x0003040000047ab9 */ /* 0x000fe40000000800 */
[----:B------:R-:W-:-:S04]  /*18450*/  IMAD.U32 R5, RZ, RZ, UR4 ;  /* 0x00000004ff057e24 */ /* 0x000fc8000f8e00ff */
[----:B--2---:R-:W-:-:S04]  /*18460*/  IMAD R3, R14, R5, RZ ;  /* 0x000000050e037224 */ /* 0x004fc800078e02ff */
[----:B------:R-:W-:-:S05]  /*18470*/  IMAD.IADD R16, R3, 0x1, R16 ;  /* 0x0000000103107824 */ /* 0x000fca00078e0210 */
[----:B------:R-:W-:-:S13]  /*18480*/  ISETP.GT.AND P0, PT, R16, R4, PT ;  /* 0x000000041000720c */ /* 0x000fda0003f04270 */
[----:B------:R-:W-:Y:S05]  /*18490*/  @!P0 BRA `(.L_x_3986) ;  /* 0xfffffffc00508947 */ /* 0x000fea000383ffff */
.L_x_3981:
        /* <DEDUP_REMOVED lines=8> */
.L_x_4108:
[----:B------:R-:W-:Y:S02]  /*18520*/  ISETP.NE.AND P0, PT, R3, RZ, PT ;  /* 0x000000ff0300720c */ /* 0x000fe40003f05270 */
[----:B------:R-:W-:-:S11]  /*18530*/  MOV R7, RZ ;  /* 0x000000ff00077202 */ /* 0x000fd60000000f00 */
[----:B------:R-:W-:Y:S05]  /*18540*/  @!P0 BRA `(.L_x_3988) ;  /* 0x0000000000108947 */ /* 0x000fea0003800000 */
[----:B------:R-:W-:Y:S01]  /*18550*/  UMOV UR4, 0xffffffff ;  /* 0xffffffff00047882 */ /* 0x000fe20000000000 */
[----:B------:R-:W-:Y:S02]  /*18560*/  VIADD R12, R6, 0xffffffff ;  /* 0xffffffff060c7836 */ /* 0x000fe40000000000 */
[----:B------:R-:W-:Y:S05]  /*18570*/  BRA.DIV UR4, `(.L_x_3989) ;  /* 0x0000002604f87947 */ /* 0x000fea000b800000 */
[----:B------:R4:W0:Y:S02]  /*18580*/  SHFL.IDX PT, R7, R2, R12, 0x1f ;  /* 0x00001f0c02077589 */ /* 0x00082400000e0000 */
.L_x_3988:
[----:B0---4-:R-:W0:Y:S01]  /*18590*/  LDC.64 R2, c[0x0][0xc68] ;  /* 0x00031a00ff027b82 */ /* 0x011e220000000a00 */
[----:B------:R-:W-:-:S04]  /*185a0*/  IMAD.IADD R19, R6, 0x1, R19 ;  /* 0x0000000106137824 */ /* 0x000fc800078e0213 */
[----:B0-----:R-:W-:-:S05]  /*185b0*/  IMAD.WIDE R2, R19, 0x4, R2 ;  /* 0x0000000413027825 */ /* 0x001fca00078e0202 */
[----:B------:R0:W2:Y:S01]  /*185c0*/  LDG.E R8, desc[UR40][R2.64] ;  /* 0x0000002802087981 */ /* 0x0000a2000c1e1900 */
[----:B------:R-:W-:-:S04]  /*185d0*/  IMAD R16, R7, R5, R16 ;  /* 0x0000000507107224 */ /* 0x000fc800078e0210 */
[----:B------:R-:W-:Y:S02]  /*185e0*/  IMAD.IADD R7, R4, 0x1, -R16 ;  /* 0x0000000104077824 */ /* 0x000fe400078e0a10 */
[----:B0-----:R-:W-:Y:S02]  /*185f0*/  IMAD.MOV.U32 R2, RZ, RZ, RZ ;  /* 0x000000ffff027224 */ /* 0x001fe400078e00ff */
[----:B--23--:R-:W-:-:S05]  /*18600*/  IMAD R6, R17, R8, RZ ;  /* 0x0000000811067224 */ /* 0x00cfca00078e02ff */
[-C--:B------:R-:W-:Y:S02]  /*18610*/  IABS R9, R6.reuse ;  /* 0x0000000600097213 */ /* 0x080fe40000000000 */
[----:B------:R-:W-:Y:S02]  /*18620*/  IABS R4, R6 ;  /* 0x0000000600047213 */ /* 0x000fe40000000000 */
[----:B------:R-:W0:Y:S03]  /*18630*/  I2F.RP R10, R9 ;  /* 0x00000009000a7306 */ /* 0x000e260000209400 */
[----:B------:R-:W-:-:S05]  /*18640*/  IMAD.MOV R4, RZ, RZ, -R4 ;  /* 0x000000ffff047224 */ /* 0x000fca00078e0a04 */
[----:B0-----:R-:W0:Y:S02]  /*18650*/  MUFU.RCP R10, R10 ;  /* 0x0000000a000a7308 */ /* 0x001e240000001000 */
[----:B0-----:R-:W-:-:S06]  /*18660*/  VIADD R11, R10, 0xffffffe ;  /* 0x0ffffffe0a0b7836 */ /* 0x001fcc0000000000 */
[----:B------:R-:W0:Y:S02]  /*18670*/  F2I.FTZ.U32.TRUNC.NTZ R3, R11 ;  /* 0x0000000b00037305 */ /* 0x000e24000021f000 */
[----:B0-----:R-:W-:-:S05]  /*18680*/  IADD3 R12, RZ, -R3, RZ ;  /* 0x80000003ff0c7210 */ /* 0x001fca0007ffe0ff */
[----:B------:R-:W-:-:S04]  /*18690*/  IMAD R13, R12, R9, RZ ;  /* 0x000000090c0d7224 */ /* 0x000fc800078e02ff */
[----:B------:R-:W-:Y:S01]  /*186a0*/  IMAD.HI.U32 R2, R3, R13, R2 ;  /* 0x0000000d03027227 */ /* 0x000fe200078e0002 */
        /* <DEDUP_REMOVED lines=19> */
[----:B------:R-:W-:Y:S02]  /*187e0*/  IMAD.MOV.U32 R2, RZ, RZ, RZ ;  /* 0x000000ffff027224 */ /* 0x000fe400078e00ff */
[----:B------:R-:W-:Y:S01]  /*187f0*/  IMAD.IADD R4, R6, 0x1, R4 ;  /* 0x0000000106047824 */ /* 0x000fe200078e0204 */
[----:B------:R-:W-:-:S04]  /*18800*/  IABS R8, R5 ;  /* 0x0000000500087213 */ /* 0x000fc80000000000 */
[----:B------:R-:W0:Y:S08]  /*18810*/  I2F.RP R10, R8 ;  /* 0x00000008000a7306 */ /* 0x000e300000209400 */
[----:B0-----:R-:W0:Y:S02]  /*18820*/  MUFU.RCP R10, R10 ;  /* 0x0000000a000a7308 */ /* 0x001e240000001000 */
[----:B0-----:R-:W-:-:S06]  /*18830*/  VIADD R11, R10, 0xffffffe ;  /* 0x0ffffffe0a0b7836 */ /* 0x001fcc0000000000 */
[----:B------:R-:W0:Y:S02]  /*18840*/  F2I.FTZ.U32.TRUNC.NTZ R3, R11 ;  /* 0x0000000b00037305 */ /* 0x000e24000021f000 */
[----:B0-----:R-:W-:-:S05]  /*18850*/  IADD3 R7, RZ, -R3, RZ ;  /* 0x80000003ff077210 */ /* 0x001fca0007ffe0ff */
[----:B------:R-:W-:-:S04]  /*18860*/  IMAD R7, R7, R8, RZ ;  /* 0x0000000807077224 */ /* 0x000fc800078e02ff */
        /* <DEDUP_REMOVED lines=15> */
[----:B------:R-:W-:Y:S02]  /*18960*/  @!P0 LOP3.LUT R3, RZ, R5, RZ, 0x33, !PT ;  /* 0x00000005ff038212 */ /* 0x000fe400078e33ff */
[----:B------:R-:W-:Y:S02]  /*18970*/  IADD3 R5, -R5, RZ, RZ ;  /* 0x000000ff05057210 */ /* 0x000fe40007ffe1ff */
[----:B------:R-:W-:-:S03]  /*18980*/  LOP3.LUT R2, RZ, R3, RZ, 0x33, !PT ;  /* 0x00000003ff027212 */ /* 0x000fc600078e33ff */
[----:B------:R-:W-:Y:S02]  /*18990*/  IMAD R18, R3, R5, R4 ;  /* 0x0000000503127224 */ /* 0x000fe400078e0204 */
[----:B------:R-:W-:Y:S01]  /*189a0*/  IMAD.IADD R17, R17, 0x1, R2 ;  /* 0x0000000111117824 */ /* 0x000fe200078e0202 */
[----:B------:R-:W-:Y:S06]  /*189b0*/  BRA `(.L_x_3990) ;  /* 0x00000000001c7947 */ /* 0x000fec0003800000 */
.L_x_3982:
[----:B------:R-:W-:Y:S01]  /*189c0*/  UMOV UR4, URZ ;  /* 0x0000003f00047c82 */ /* 0x000fe20008000000 */
[----:B------:R-:W-:Y:S01]  /*189d0*/  UMOV UR5, URZ ;  /* 0x0000003f00057c82 */ /* 0x000fe20008000000 */
[----:B------:R-:W-:Y:S01]  /*189e0*/  ULDC UR6, c[0x0][0xc14] ;  /* 0x0003050000067ab9 */ /* 0x000fe20000000800 */
[----:B------:R-:W-:Y:S01]  /*189f0*/  IMAD.MOV.U32 R16, RZ, RZ, R4 ;  /* 0x000000ffff107224 */ /* 0x000fe200078e0004 */
[----:B------:R-:W-:Y:S01]  /*18a00*/  MOV R18, UR5 ;  /* 0x0000000500127c02 */ /* 0x000fe20008000f00 */
[----:B------:R-:W-:Y:S02]  /*18a10*/  IMAD.U32 R17, RZ, RZ, UR4 ;  /* 0x00000004ff117e24 */ /* 0x000fe4000f8e00ff */
[----:B------:R-:W-:-:S07]  /*18a20*/  IMAD.U32 R19, RZ, RZ, UR6 ;  /* 0x00000006ff137e24 */ /* 0x000fce000f8e00ff */
.L_x_3990:
[----:B------:R-:W0:Y:S01]  /*18a30*/  S2R R2, SR_TID.X ;  /* 0x0000000000027919 */ /* 0x000e220000002100 */
        /* <DEDUP_REMOVED lines=11> */
.L_x_3907:
        /* <DEDUP_REMOVED lines=12> */
.L_x_4111:
[----:B------:R-:W-:Y:S05]  /*18bb0*/  BSYNC B0 ;  /* 0x0000000000007941 */ /* 0x000fea0003800000 */
.L_x_3992:
[----:B------:R-:W-:-:S03]  /*18bc0*/  UMOV UR4, 0xffffffff ;  /* 0xffffffff00047882 */ /* 0x000fc60000000000 */
[----:B------:R-:W-:Y:S05]  /*18bd0*/  BRA.DIV UR4, `(.L_x_3994) ;  /* 0x00000022049c7947 */ /* 0x000fea000b800000 */
[----:B------:R-:W2:Y:S02]  /*18be0*/  S2R R2, SR_TID.X ;  /* 0x0000000000027919 */ /* 0x000ea40000002100 */
[----:B--2---:R-:W-:-:S04]  /*18bf0*/  SHF.R.U32.HI R2, RZ, 0x5, R2 ;  /* 0x00000005ff027819 */ /* 0x004fc80000011602 */
[----:B------:R-:W-:-:S05]  /*18c00*/  LOP3.LUT R2, R2, 0x3, RZ, 0xc0, !PT ;  /* 0x0000000302027812 */ /* 0x000fca00078ec0ff */
[----:B------:R2:W3:Y:S02]  /*18c10*/  SHFL.IDX PT, R14, R2, RZ, 0x1f ;  /* 0x00001fff020e7589 */ /* 0x0004e400000e0000 */
.L_x_4114:
[----:B---3--:R-:W-:-:S13]  /*18c20*/  ISETP.NE.AND P0, PT, R14, RZ, PT ;  /* 0x000000ff0e00720c */ /* 0x008fda0003f05270 */
[----:B------:R-:W-:Y:S05]  /*18c30*/  @P0 BRA `(.L_x_3745) ;  /* 0x0000000000940947 */ /* 0x000fea0003800000 */
[----:B------:R-:W-:-:S03]  /*18c40*/  UMOV UR4, 0xffffffff ;  /* 0xffffffff00047882 */ /* 0x000fc60000000000 */
[----:B------:R-:W-:Y:S05]  /*18c50*/  BRA.DIV UR4, `(.L_x_3995) ;  /* 0x0000002204b07947 */ /* 0x000fea000b800000 */
[----:B------:R-:W-:-:S13]  /*18c60*/  ELECT P6, URZ, PT ;  /* 0x00000000003f782f */ /* 0x000fda00038c0000 */
.L_x_4117:
[----:B------:R-:W-:Y:S05]  /*18c70*/  @!P6 BRA `(.L_x_3745) ;  /* 0x000000000084e947 */ /* 0x000fea0003800000 */
[----:B------:R-:W-:-:S06]  /*18c80*/  ULOP3.LUT UR4, UR36, 0x2, URZ, 0xfc, !UPT ;  /* 0x0000000224047892 */ /* 0x000fcc000f8efc3f */
[----:B--2---:R-:W-:-:S04]  /*18c90*/  MOV R2, UR4 ;  /* 0x0000000400027c02 */ /* 0x004fc80008000f00 */
[----:B------:R-:W-:-:S13]  /*18ca0*/  ISETP.NE.AND P2, PT, R2, 0x3, PT ;  /* 0x000000030200780c */ /* 0x000fda0003f45270 */
[----:B------:R-:W-:Y:S05]  /*18cb0*/  @!P2 BRA `(.L_x_3996) ;  /* 0x000000000004a947 */ /* 0x000fea0003800000 */
[----:B------:R-:W-:Y:S01]  /*18cc0*/  BPT.TRAP 0x1 ;  /* 0x000000040000795c */ /* 0x000fe20000300000 */
.L_x_3996:
        /* <DEDUP_REMOVED lines=10> */
[----:B------:R-:W-:Y:S02]  /*18d70*/  LOP3.LUT R4, R7, R4, RZ, 0x3c, !PT ;  /* 0x0000000407047212 */ /* 0x000fe400078e3cff */
[----:B------:R-:W-:-:S02]  /*18d80*/  LEA R7, R3, R2, 0x3 ;  /* 0x0000000203077211 */ /* 0x000fc400078e18ff */
[----:B------:R-:W-:Y:S01]  /*18d90*/  SHF.L.U32 R2, R4, 0x1f, RZ ;  /* 0x0000001f04027819 */ /* 0x000fe200000006ff */
[----:B-1----:R-:W-:Y:S06]  /*18da0*/  @!P0 BRA `(.L_x_3997) ;  /* 0x00000020007c8947 */ /* 0x002fec0003800000 */
.L_x_4118:
[----:B------:R-:W2:Y:S02]  /*18db0*/  SYNCS.PHASECHK.TRANS64.TRYWAIT P0, [R7+URZ], R2 ;  /* 0x00000002070075a7 */ /* 0x000ea4000800017f */
[----:B--2---:R-:W-:Y:S05]  /*18dc0*/  @!P0 BRA `(.L_x_3998) ;  /* 0x0000002000888947 */ /* 0x004fea0003800000 */
.L_x_4119:
[----:B------:R-:W-:Y:S05]  /*18dd0*/  @!P2 BRA `(.L_x_3999) ;  /* 0x000000000004a947 */ /* 0x000fea0003800000 */
[----:B------:R-:W-:Y:S01]  /*18de0*/  BPT.TRAP 0x1 ;  /* 0x000000040000795c */ /* 0x000fe20000300000 */
.L_x_3999:
[----:B------:R-:W3:Y:S01]  /*18df0*/  LDL.LU R4, [R1] ;  /* 0x0000000001047983 */ /* 0x000ee20000300800 */
[----:B------:R-:W-:-:S04]  /*18e00*/  VIADD R0, R0, 0x22860 ;  /* 0x0002286000007836 */ /* 0x000fc80000000000 */
[----:B---3--:R-:W-:-:S04]  /*18e10*/  IMAD R4, R4, 0x8, R0 ;  /* 0x0000000804047824 */ /* 0x008fc800078e0200 */
[----:B------:R-:W3:Y:S02]  /*18e20*/  SYNCS.PHASECHK.TRANS64.TRYWAIT P0, [R4+URZ], R5 ;  /* 0x00000005040075a7 */ /* 0x000ee4000800017f */
[----:B---3--:R-:W-:Y:S05]  /*18e30*/  @!P0 BRA `(.L_x_4000) ;  /* 0x0000002000808947 */ /* 0x008fea0003800000 */
.L_x_4120:
[----:B------:R-:W-:-:S07]  /*18e40*/  IMAD R3, R3, 0x8, R0 ;  /* 0x0000000803037824 */ /* 0x000fce00078e0200 */
.L_x_4001:
[----:B----4-:R4:W0:Y:S02]  /*18e50*/  SYNCS.PHASECHK.TRANS64.TRYWAIT P0, [R3+URZ], R2 ;  /* 0x00000002030075a7 */ /* 0x010824000800017f */
[----:B0-----:R-:W-:Y:S05]  /*18e60*/  @!P0 NANOSLEEP.SYNCS 0x989680 ;  /* 0x009896800000895d */ /* 0x001fea0003900000 */
[----:B------:R-:W0:Y:S02]  /*18e70*/  @!P0 SYNCS.PHASECHK.TRANS64 P0, [R3+URZ], R2 ;  /* 0x00000002030085a7 */ /* 0x000e24000800007f */
[----:B0-----:R-:W-:Y:S05]  /*18e80*/  @!P0 BRA `(.L_x_4001) ;  /* 0xfffffffc00f08947 */ /* 0x001fea000383ffff */
.L_x_3745:
[----:B------:R-:W-:Y:S05]  /*18e90*/  BSYNC B7 ;  /* 0x0000000000077941 */ /* 0x000fea0003800000 */
.L_x_3742:
[----:B------:R-:W-:Y:S05]  /*18ea0*/  EXIT ;  /* 0x000000000000794d */ /* 0x000fea0003800000 */
.L_x_3763:
[----:B0-----:R0:W1:Y:S02]  /*18eb0*/  SYNCS.PHASECHK.TRANS64.TRYWAIT P6, [R88+URZ+0x22890], R99 ;  /* 0x02289063580075a7 */ /* 0x00106400080c017f */
[----:B-1----:R-:W-:Y:S05]  /*18ec0*/  @!P6 NANOSLEEP.SYNCS 0x989680 ;  /* 0x009896800000e95d */ /* 0x002fea0003900000 */
[----:B------:R-:W1:Y:S02]  /*18ed0*/  @!P6 SYNCS.PHASECHK.TRANS64 P6, [R88+URZ+0x22890], R99 ;  /* 0x022890635800e5a7 */ /* 0x000e6400080c007f */
[----:B-1----:R-:W-:Y:S05]  /*18ee0*/  @!P6 BRA `(.L_x_3763) ;  /* 0xfffffffc00f0e947 */ /* 0x002fea000383ffff */
[----:B------:R-:W-:Y:S05]  /*18ef0*/  BRA `(.L_x_4002) ;  /* 0xfffffe9c00147947 */ /* 0x000fea000383ffff */
.L_x_3781:
[----:B0-----:R0:W1:Y:S02]  /*18f00*/  SYNCS.PHASECHK.TRANS64.TRYWAIT P5, [R88+URZ+0x22890], R99 ;  /* 0x02289063580075a7 */ /* 0x00106400080a017f */
[----:B-1----:R-:W-:Y:S05]  /*18f10*/  @!P5 NANOSLEEP.SYNCS 0x989680 ;  /* 0x009896800000d95d */ /* 0x002fea0003900000 */
[----:B------:R-:W1:Y:S02]  /*18f20*/  @!P5 SYNCS.PHASECHK.TRANS64 P5, [R88+URZ+0x22890], R99 ;  /* 0x022890635800d5a7 */ /* 0x000e6400080a007f */
[----:B-1----:R-:W-:Y:S05]  /*18f30*/  @!P5 BRA `(.L_x_3781) ;  /* 0xfffffffc00f0d947 */ /* 0x002fea000383ffff */
[----:B------:R-:W-:Y:S05]  /*18f40*/  BRA `(.L_x_4003) ;  /* 0xfffffeac00687947 */ /* 0x000fea000383ffff */
.L_x_3790:
[----:B0-----:R0:W1:Y:S02]  /*18f50*/  SYNCS.PHASECHK.TRANS64.TRYWAIT P4, [R88+URZ+0x22890], R99 ;  /* 0x02289063580075a7 */ /* 0x001064000808017f */
[----:B-1----:R-:W-:Y:S05]  /*18f60*/  @!P4 NANOSLEEP.SYNCS 0x989680 ;  /* 0x009896800000c95d */ /* 0x002fea0003900000 */
[----:B------:R-:W1:Y:S02]  /*18f70*/  @!P4 SYNCS.PHASECHK.TRANS64 P4, [R88+URZ+0x22890], R99 ;  /* 0x022890635800c5a7 */ /* 0x000e64000808007f */
[----:B-1----:R-:W-:Y:S05]  /*18f80*/  @!P4 BRA `(.L_x_3790) ;  /* 0xfffffffc00f0c947 */ /* 0x002fea000383ffff */
[----:B------:R-:W-:Y:S05]  /*18f90*/  BRA `(.L_x_4004) ;  /* 0xfffffebc00487947 */ /* 0x000fea000383ffff */
.L_x_3796:
[----:B-1----:R1:W2:Y:S02]  /*18fa0*/  SYNCS.PHASECHK.TRANS64.TRYWAIT P3, [R88+URZ+0x228b0], R99 ;  /* 0x0228b063580075a7 */ /* 0x0022a4000806017f */
[----:B--2---:R-:W-:Y:S05]  /*18fb0*/  @!P3 NANOSLEEP.SYNCS 0x989680 ;  /* 0x009896800000b95d */ /* 0x004fea0003900000 */
[----:B------:R-:W2:Y:S02]  /*18fc0*/  @!P3 SYNCS.PHASECHK.TRANS64 P3, [R88+URZ+0x228b0], R99 ;  /* 0x0228b0635800b5a7 */ /* 0x000ea4000806007f */
[----:B--2---:R-:W-:Y:S05]  /*18fd0*/  @!P3 BRA `(.L_x_3796) ;  /* 0xfffffffc00f0b947 */ /* 0x004fea000383ffff */
[----:B------:R-:W-:Y:S05]  /*18fe0*/  BRA `(.L_x_4005) ;  /* 0xfffffebc00d87947 */ /* 0x000fea000383ffff */
.L_x_3804:
[----:B------:R-:W0:Y:S01]  /*18ff0*/  S2R R10, SR_TID.X ;  /* 0x00000000000a7919 */ /* 0x000e220000002100 */
[----:B------:R-:W-:Y:S01]  /*19000*/  BSSY B0, `(.L_x_4006) ;  /* 0x000000c000007945 */ /* 0x000fe20003800000 */
[----:B------:R-:W-:Y:S01]  /*19010*/  IMAD.MOV.U32 R12, RZ, RZ, RZ ;  /* 0x000000ffff0c7224 */ /* 0x000fe200078e00ff */
[----:B------:R-:W-:Y:S02]  /*19020*/  MOV R15, 0xffffffff ;  /* 0xffffffff000f7802 */ /* 0x000fe40000000f00 */
[----:B0-----:R-:W-:-:S04]  /*19030*/  IADD3 R11, R10, -0x80, RZ ;  /* 0xffffff800a0b7810 */ /* 0x001fc80007ffe0ff */
[----:B------:R-:W-:-:S04]  /*19040*/  SHF.R.S32.HI R10, RZ, 0x1f, R11 ;  /* 0x0000001fff0a7819 */ /* 0x000fc8000001140b */
[----:B------:R-:W-:Y:S01]  /*19050*/  LEA.HI R10, R10, R11, RZ, 0x7 ;  /* 0x0000000b0a0a7211 */ /* 0x000fe200078f38ff */
[----:B------:R-:W-:-:S03]  /*19060*/  IMAD.MOV.U32 R11, RZ, RZ, 0x1f ;  /* 0x0000001fff0b7424 */ /* 0x000fc600078e00ff */
[----:B------:R-:W-:-:S05]  /*19070*/  SHF.R.S32.HI R10, RZ, 0x7, R10 ;  /* 0x00000007ff0a7819 */ /* 0x000fca000001140a */
[----:B------:R-:W-:-:S07]  /*19080*/  IMAD.MOV.U32 R13, RZ, RZ, R10 ;  /* 0x000000ffff0d7224 */ /* 0x000fce00078e000a */
[----:B-----5:R-:W-:Y:S05]  /*19090*/  WARPSYNC.COLLECTIVE R15, `(.L_x_4007) ;  /* 0x000000000f087348 */ /* 0x020fea0003c00000 */
[----:B------:R0:W1:Y:S02]  /*190a0*/  SHFL.IDX P6, R14, R13, R12, R11 ;  /* 0x0000000c0d0e7389 */ /* 0x00006400000c000b */
[----:B01---5:R-:W-:Y:S01]  /*190b0*/  ENDCOLLECTIVE ;  /* 0x000000000000791b */ /* 0x023fe20003800000 */
.L_x_4007:
[----:B------:R-:W-:Y:S05]  /*190c0*/  BSYNC B0 ;  /* 0x0000000000007941 */ /* 0x000fea0003800000 */
.L_x_4006:
[----:B------:R-:W-:Y:S05]  /*190d0*/  BRA `(.L_x_4008) ;  /* 0xfffffec800787947 */ /* 0x000fea000383ffff */
.L_x_3820:
        /* <DEDUP_REMOVED lines=8> */
.L_x_4010:
[----:B------:R-:W-:Y:S05]  /*19160*/  BSYNC B1 ;  /* 0x0000000000017941 */ /* 0x000fea0003800000 */
.L_x_4009:
[----:B------:R-:W-:Y:S05]  /*19170*/  BRA `(.L_x_4011) ;  /* 0xfffffed400bc7947 */ /* 0x000fea000383ffff */
.L_x_3821:
        /* <DEDUP_REMOVED lines=8> */
.L_x_4013:
[----:B------:R-:W-:Y:S05]  /*19200*/  BSYNC B1 ;  /* 0x0000000000017941 */ /* 0x000fea0003800000 */
.L_x_4012:
[----:B------:R-:W-:Y:S05]  /*19210*/  BRA `(.L_x_4014) ;  /* 0xfffffed4009c7947 */ /* 0x000fea000383ffff */
.L_x_3822:
        /* <DEDUP_REMOVED lines=8> */
.L_x_4016:
[----:B------:R-:W-:Y:S05]  /*192a0*/  BSYNC B1 ;  /* 0x0000000000017941 */ /* 0x000fea0003800000 */
.L_x_4015:
[----:B------:R-:W-:Y:S05]  /*192b0*/  BRA `(.L_x_4017) ;  /* 0xfffffed4007c7947 */ /* 0x000fea000383ffff */
.L_x_3823:
        /* <DEDUP_REMOVED lines=8> */
.L_x_4019:
[----:B------:R-:W-:Y:S05]  /*19340*/  BSYNC B1 ;  /* 0x0000000000017941 */ /* 0x000fea0003800000 */
.L_x_4018:
[----:B------:R-:W-:Y:S05]  /*19350*/  BRA `(.L_x_4020) ;  /* 0xfffffed4005c7947 */ /* 0x000fea000383ffff */
.L_x_3824:
        /* <DEDUP_REMOVED lines=8> */
.L_x_4022:
[----:B------:R-:W-:Y:S05]  /*193e0*/  BSYNC B1 ;  /* 0x0000000000017941 */ /* 0x000fea0003800000 */
.L_x_4021:
[----:B------:R-:W-:Y:S05]  /*193f0*/  BRA `(.L_x_4023) ;  /* 0xfffffed4003c7947 */ /* 0x000fea000383ffff */
.L_x_3825:
        /* <DEDUP_REMOVED lines=8> */
.L_x_4025:
[----:B------:R-:W-:Y:S05]  /*19480*/  BSYNC B1 ;  /* 0x0000000000017941 */ /* 0x000fea0003800000 */
.L_x_4024:
[----:B------:R-:W-:Y:S05]  /*19490*/  BRA `(.L_x_4026) ;  /* 0xfffffed4001c7947 */ /* 0x000fea000383ffff */
.L_x_3826:
        /* <DEDUP_REMOVED lines=8> */
.L_x_4028:
[----:B------:R-:W-:Y:S05]  /*19520*/  BSYNC B1 ;  /* 0x0000000000017941 */ /* 0x000fea0003800000 */
.L_x_4027:
[----:B------:R-:W-:Y:S05]  /*19530*/  BRA `(.L_x_4029) ;  /* 0xfffffed000fc7947 */ /* 0x000fea000383ffff */
.L_x_3827:
        /* <DEDUP_REMOVED lines=8> */
.L_x_4031:
[----:B------:R-:W-:Y:S05]  /*195c0*/  BSYNC B1 ;  /* 0x0000000000017941 */ /* 0x000fea0003800000 */
.L_x_4030:
[----:B------:R-:W-:Y:S05]  /*195d0*/  BRA `(.L_x_4032) ;  /* 0xfffffed000dc7947 */ /* 0x000fea000383ffff */
.L_x_3829:
[----:B0-----:R0:W1:Y:S02]  /*195e0*/  SYNCS.PHASECHK.TRANS64.TRYWAIT P2, [R18+URZ+0x22800], R7 ;  /* 0x02280007120075a7 */ /* 0x001064000804017f */
[----:B-1----:R-:W-:Y:S05]  /*195f0*/  @!P2 NANOSLEEP.SYNCS 0x989680 ;  /* 0x009896800000a95d */ /* 0x002fea0003900000 */
[----:B------:R-:W1:Y:S02]  /*19600*/  @!P2 SYNCS.PHASECHK.TRANS64 P2, [R18+URZ+0x22800], R7 ;  /* 0x022800071200a5a7 */ /* 0x000e64000804007f */
[----:B-1----:R-:W-:Y:S05]  /*19610*/  @!P2 BRA `(.L_x_3829) ;  /* 0xfffffffc00f0a947 */ /* 0x002fea000383ffff */
[----:B------:R-:W-:Y:S05]  /*19620*/  BRA `(.L_x_4033) ;  /* 0xfffffed400547947 */ /* 0x000fea000383ffff */
.L_x_3837:
        /* <DEDUP_REMOVED lines=8> */
.L_x_4035:
[----:B------:R-:W-:Y:S05]  /*196b0*/  BSYNC B1 ;  /* 0x0000000000017941 */ /* 0x000fea0003800000 */
.L_x_4034:
[----:B------:R-:W-:Y:S05]  /*196c0*/  BRA `(.L_x_4036) ;  /* 0xfffffee400287947 */ /* 0x000fea000383ffff */
.L_x_3838:
        /* <DEDUP_REMOVED lines=8> */
.L_x_4038:
[----:B------:R-:W-:Y:S05]  /*19750*/  BSYNC B1 ;  /* 0x0000000000017941 */ /* 0x000fea0003800000 */
.L_x_4037:
[----:B------:R-:W-:Y:S05]  /*19760*/  BRA `(.L_x_4039) ;  /* 0xfffffee400087947 */ /* 0x000fea000383ffff */
.L_x_3839:
        /* <DEDUP_REMOVED lines=8> */
.L_x_4041:
[----:B------:R-:W-:Y:S05]  /*197f0*/  BSYNC B1 ;  /* 0x0000000000017941 */ /* 0x000fea0003800000 */
.L_x_4040:
[----:B------:R-:W-:Y:S05]  /*19800*/  BRA `(.L_x_4042) ;  /* 0xfffffee000e87947 */ /* 0x000fea000383ffff */
.L_x_3840:
        /* <DEDUP_REMOVED lines=8> */
.L_x_4044:
[----:B------:R-:W-:Y:S05]  /*19890*/  BSYNC B1 ;  /* 0x0000000000017941 */ /* 0x000fea0003800000 */
.L_x_4043:
[----:B------:R-:W-:Y:S05]  /*198a0*/  BRA `(.L_x_4045) ;  /* 0xfffffee000c87947 */ /* 0x000fea000383ffff */
.L_x_3841:
        /* <DEDUP_REMOVED lines=8> */
.L_x_4047:
[----:B------:R-:W-:Y:S05]  /*19930*/  BSYNC B1 ;  /* 0x0000000000017941 */ /* 0x000fea0003800000 */
.L_x_4046:
[----:B------:R-:W-:Y:S05]  /*19940*/  BRA `(.L_x_4048) ;  /* 0xfffffee000a87947 */ /* 0x000fea000383ffff */
.L_x_3842:
        /* <DEDUP_REMOVED lines=8> */
.L_x_4050:
[----:B------:R-:W-:Y:S05]  /*199d0*/  BSYNC B1 ;  /* 0x0000000000017941 */ /* 0x000fea0003800000 */
.L_x_4049:
[----:B------:R-:W-:Y:S05]  /*199e0*/  BRA `(.L_x_4051) ;  /* 0xfffffee0008c7947 */ /* 0x000fea000383ffff */
.L_x_3843:
        /* <DEDUP_REMOVED lines=8> */
.L_x_4053:
[----:B------:R-:W-:Y:S05]  /*19a70*/  BSYNC B1 ;  /* 0x0000000000017941 */ /* 0x000fea0003800000 */
.L_x_4052:
[----:B------:R-:W-:Y:S05]  /*19a80*/  BRA `(.L_x_4054) ;  /* 0xfffffee000707947 */ /* 0x000fea000383ffff */
.L_x_3844:
        /* <DEDUP_REMOVED lines=8> */
.L_x_4056:
[----:B------:R-:W-:Y:S05]  /*19b10*/  BSYNC B1 ;  /* 0x0000000000017941 */ /* 0x000fea0003800000 */
.L_x_4055:
[----:B------:R-:W-:Y:S05]  /*19b20*/  BRA `(.L_x_4057) ;  /* 0xfffffee000547947 */ /* 0x000fea000383ffff */
.L_x_3846:
[----:B0-----:R0:W1:Y:S02]  /*19b30*/  SYNCS.PHASECHK.TRANS64.TRYWAIT P2, [R18+URZ+0x22800], R3 ;  /* 0x02280003120075a7 */ /* 0x001064000804017f */
[----:B-1----:R-:W-:Y:S05]  /*19b40*/  @!P2 NANOSLEEP.SYNCS 0x989680 ;  /* 0x009896800000a95d */ /* 0x002fea0003900000 */
[----:B------:R-:W1:Y:S02]  /*19b50*/  @!P2 SYNCS.PHASECHK.TRANS64 P2, [R18+URZ+0x22800], R3 ;  /* 0x022800031200a5a7 */ /* 0x000e64000804007f */
[----:B-1----:R-:W-:Y:S05]  /*19b60*/  @!P2 BRA `(.L_x_3846) ;  /* 0xfffffffc00f0a947 */ /* 0x002fea000383ffff */
[----:B------:R-:W-:Y:S05]  /*19b70*/  BRA `(.L_x_4058) ;  /* 0xfffffee000b07947 */ /* 0x000fea000383ffff */
.L_x_3852:
[----:B-1----:R1:W2:Y:S02]  /*19b80*/  SYNCS.PHASECHK.TRANS64.TRYWAIT P1, [R13+URZ+0x22830], R14 ;  /* 0x0228300e0d0075a7 */ /* 0x0022a4000802017f */
[----:B--2---:R-:W-:Y:S05]  /*19b90*/  @!P1 NANOSLEEP.SYNCS 0x989680 ;  /* 0x009896800000995d */ /* 0x004fea0003900000 */
[----:B------:R-:W2:Y:S02]  /*19ba0*/  @!P1 SYNCS.PHASECHK.TRANS64 P1, [R13+URZ+0x22830], R14 ;  /* 0x0228300e0d0095a7 */ /* 0x000ea4000802007f */
[----:B--2---:R-:W-:Y:S05]  /*19bb0*/  @!P1 BRA `(.L_x_3852) ;  /* 0xfffffffc00f09947 */ /* 0x004fea000383ffff */
[----:B------:R-:W-:Y:S05]  /*19bc0*/  BRA `(.L_x_3851) ;  /* 0xfffffef000187947 */ /* 0x000fea000383ffff */
.L_x_3857:
[----:B-1----:R1:W2:Y:S02]  /*19bd0*/  SYNCS.PHASECHK.TRANS64.TRYWAIT P2, [R13+URZ+0x22850], R14 ;  /* 0x0228500e0d0075a7 */ /* 0x0022a4000804017f */
[----:B--2---:R-:W-:Y:S05]  /*19be0*/  @!P2 NANOSLEEP.SYNCS 0x989680 ;  /* 0x009896800000a95d */ /* 0x004fea0003900000 */
[----:B------:R-:W2:Y:S02]  /*19bf0*/  @!P2 SYNCS.PHASECHK.TRANS64 P2, [R13+URZ+0x22850], R14 ;  /* 0x0228500e0d00a5a7 */ /* 0x000ea4000804007f */
[----:B--2---:R-:W-:Y:S05]  /*19c00*/  @!P2 BRA `(.L_x_3857) ;  /* 0xfffffffc00f0a947 */ /* 0x004fea000383ffff */
[----:B------:R-:W-:Y:S05]  /*19c10*/  BRA `(.L_x_3856) ;  /* 0xffffff0c00b47947 */ /* 0x000fea000383ffff */
.L_x_3862:
[----:B-1----:R1:W2:Y:S02]  /*19c20*/  SYNCS.PHASECHK.TRANS64.TRYWAIT P2, [R14+URZ+0x22830], R13 ;  /* 0x0228300d0e0075a7 */ /* 0x0022a4000804017f */
[----:B--2---:R-:W-:Y:S05]  /*19c30*/  @!P2 NANOSLEEP.SYNCS 0x989680 ;  /* 0x009896800000a95d */ /* 0x004fea0003900000 */
[----:B------:R-:W2:Y:S02]  /*19c40*/  @!P2 SYNCS.PHASECHK.TRANS64 P2, [R14+URZ+0x22830], R13 ;  /* 0x0228300d0e00a5a7 */ /* 0x000ea4000804007f */
[----:B--2---:R-:W-:Y:S05]  /*19c50*/  @!P2 BRA `(.L_x_3862) ;  /* 0xfffffffc00f0a947 */ /* 0x004fea000383ffff */
[----:B------:R-:W-:Y:S05]  /*19c60*/  BRA `(.L_x_3861) ;  /* 0xffffff1400087947 */ /* 0x000fea000383ffff */
.L_x_3867:
[----:B--2---:R2:W3:Y:S02]  /*19c70*/  SYNCS.PHASECHK.TRANS64.TRYWAIT P2, [R14+URZ+0x22850], R13 ;  /* 0x0228500d0e0075a7 */ /* 0x0044e4000804017f */
[----:B---3--:R-:W-:Y:S05]  /*19c80*/  @!P2 NANOSLEEP.SYNCS 0x989680 ;  /* 0x009896800000a95d */ /* 0x008fea0003900000 */
[----:B------:R-:W3:Y:S02]  /*19c90*/  @!P2 SYNCS.PHASECHK.TRANS64 P2, [R14+URZ+0x22850], R13 ;  /* 0x0228500d0e00a5a7 */ /* 0x000ee4000804007f */
[----:B---3--:R-:W-:Y:S05]  /*19ca0*/  @!P2 BRA `(.L_x_3867) ;  /* 0xfffffffc00f0a947 */ /* 0x008fea000383ffff */
[----:B------:R-:W-:Y:S05]  /*19cb0*/  BRA `(.L_x_3866) ;  /* 0xffffff3800987947 */ /* 0x000fea000383ffff */
.L_x_3873:
[----:B-1----:R1:W2:Y:S02]  /*19cc0*/  SYNCS.PHASECHK.TRANS64.TRYWAIT P2, [R13+URZ+0x22830], R14 ;  /* 0x0228300e0d0075a7 */ /* 0x0022a4000804017f */
[----:B--2---:R-:W-:Y:S05]  /*19cd0*/  @!P2 NANOSLEEP.SYNCS 0x989680 ;  /* 0x009896800000a95d */ /* 0x004fea0003900000 */
[----:B------:R-:W2:Y:S02]  /*19ce0*/  @!P2 SYNCS.PHASECHK.TRANS64 P2, [R13+URZ+0x22830], R14 ;  /* 0x0228300e0d00a5a7 */ /* 0x000ea4000804007f */
[----:B--2---:R-:W-:Y:S05]  /*19cf0*/  @!P2 BRA `(.L_x_3873) ;  /* 0xfffffffc00f0a947 */ /* 0x004fea000383ffff */
[----:B------:R-:W-:Y:S05]  /*19d00*/  BRA `(.L_x_3872) ;  /* 0xffffff3c00d07947 */ /* 0x000fea000383ffff */
.L_x_3878:
[----:B-1----:R1:W2:Y:S02]  /*19d10*/  SYNCS.PHASECHK.TRANS64.TRYWAIT P2, [R13+URZ+0x22850], R14 ;  /* 0x0228500e0d0075a7 */ /* 0x0022a4000804017f */
[----:B--2---:R-:W-:Y:S05]  /*19d20*/  @!P2 NANOSLEEP.SYNCS 0x989680 ;  /* 0x009896800000a95d */ /* 0x004fea0003900000 */
[----:B------:R-:W2:Y:S02]  /*19d30*/  @!P2 SYNCS.PHASECHK.TRANS64 P2, [R13+URZ+0x22850], R14 ;  /* 0x0228500e0d00a5a7 */ /* 0x000ea4000804007f */
[----:B--2---:R-:W-:Y:S05]  /*19d40*/  @!P2 BRA `(.L_x_3878) ;  /* 0xfffffffc00f0a947 */ /* 0x004fea000383ffff */
[----:B------:R-:W-:Y:S05]  /*19d50*/  BRA `(.L_x_3877) ;  /* 0xffffff5c00ac7947 */ /* 0x000fea000383ffff */
.L_x_3913:
        /* <DEDUP_REMOVED lines=11> */
.L_x_4060:
[----:B------:R-:W-:Y:S05]  /*19e10*/  BSYNC B1 ;  /* 0x0000000000017941 */ /* 0x000fea0003800000 */
.L_x_4059:
[----:B------:R-:W-:Y:S05]  /*19e20*/  BRA `(.L_x_4061) ;  /* 0xffffffa800647947 */ /* 0x000fea000383ffff */
.L_x_3914:
[----:B------:R-:W-:Y:S01]  /*19e30*/  BSSY B1, `(.L_x_4062) ;  /* 0x0000006000017945 */ /* 0x000fe20003800000 */
[----:B------:R-:W-:-:S07]  /*19e40*/  IMAD.MOV.U32 R15, RZ, RZ, -0x1 ;  /* 0xffffffffff0f7424 */ /* 0x000fce00078e00ff */
[----:B------:R-:W-:Y:S05]  /*19e50*/  WARPSYNC.COLLECTIVE R15, `(.L_x_4063) ;  /* 0x000000000f0c7348 */ /* 0x000fea0003c00000 */
[----:B------:R-:W-:Y:S02]  /*19e60*/  ELECT P6, UR62, PT ;  /* 0x00000000003e782f */ /* 0x000fe400038c0000 */
[----:B------:R-:W-:Y:S01]  /*19e70*/  MOV R14, UR62 ;  /* 0x0000003e000e7c02 */ /* 0x000fe20008000f00 */
[----:B------:R-:W-:Y:S10]  /*19e80*/  ENDCOLLECTIVE ;  /* 0x000000000000791b */ /* 0x000ff40003800000 */
.L_x_4063:
[----:B------:R-:W-:Y:S05]  /*19e90*/  BSYNC B1 ;  /* 0x0000000000017941 */ /* 0x000fea0003800000 */
.L_x_4062:
[----:B------:R-:W-:Y:S05]  /*19ea0*/  BRA `(.L_x_4064) ;  /* 0xffffffa800507947 */ /* 0x000fea000383ffff */
.L_x_3916:
[----:B0-----:R0:W1:Y:S02]  /*19eb0*/  SYNCS.PHASECHK.TRANS64.TRYWAIT P0, [R9+URZ+0x22820], R5 ;  /* 0x02282005090075a7 */ /* 0x001064000800017f */
[----:B-1----:R-:W-:Y:S05]  /*19ec0*/  @!P0 NANOSLEEP.SYNCS 0x989680 ;  /* 0x009896800000895d */ /* 0x002fea0003900000 */
[----:B------:R-:W1:Y:S02]  /*19ed0*/  @!P0 SYNCS.PHASECHK.TRANS64 P0, [R9+URZ+0x22820], R5 ;  /* 0x02282005090085a7 */ /* 0x000e64000800007f */
[----:B-1----:R-:W-:Y:S05]  /*19ee0*/  @!P0 BRA `(.L_x_3916) ;  /* 0xfffffffc00f08947 */ /* 0x002fea000383ffff */
[----:B------:R-:W-:Y:S05]  /*19ef0*/  BRA `(.L_x_4065) ;  /* 0xffffffa8006c7947 */ /* 0x000fea000383ffff */
.L_x_3919:
[----:B0-----:R0:W1:Y:S02]  /*19f00*/  SYNCS.PHASECHK.TRANS64.TRYWAIT P0, [R5+URZ+0x228a0], R7 ;  /* 0x0228a007050075a7 */ /* 0x001064000800017f */
[----:B-1----:R-:W-:Y:S05]  /*19f10*/  @!P0 NANOSLEEP.SYNCS 0x989680 ;  /* 0x009896800000895d */ /* 0x002fea0003900000 */
[----:B------:R-:W1:Y:S02]  /*19f20*/  @!P0 SYNCS.PHASECHK.TRANS64 P0, [R5+URZ+0x228a0], R7 ;  /* 0x0228a007050085a7 */ /* 0x000e64000800007f */
[----:B-1----:R-:W-:Y:S05]  /*19f30*/  @!P0 BRA `(.L_x_3919) ;  /* 0xfffffffc00f08947 */ /* 0x002fea000383ffff */
[----:B------:R-:W-:Y:S05]  /*19f40*/  BRA `(.L_x_4066) ;  /* 0xffffffa8007c7947 */ /* 0x000fea000383ffff */
.L_x_3921:
[----:B-1----:R1:W2:Y:S02]  /*19f50*/  SYNCS.PHASECHK.TRANS64.TRYWAIT P0, [R5+URZ+0x228c0], R7 ;  /* 0x0228c007050075a7 */ /* 0x0022a4000800017f */
[----:B--2---:R-:W-:Y:S05]  /*19f60*/  @!P0 NANOSLEEP.SYNCS 0x989680 ;  /* 0x009896800000895d */ /* 0x004fea0003900000 */
[----:B------:R-:W2:Y:S02]  /*19f70*/  @!P0 SYNCS.PHASECHK.TRANS64 P0, [R5+URZ+0x228c0], R7 ;  /* 0x0228c007050085a7 */ /* 0x000ea4000800007f */
[----:B--2---:R-:W-:Y:S05]  /*19f80*/  @!P0 BRA `(.L_x_3921) ;  /* 0xfffffffc00f08947 */ /* 0x004fea000383ffff */
[----:B------:R-:W-:Y:S05]  /*19f90*/  BRA `(.L_x_4067) ;  /* 0xffffffa800e07947 */ /* 0x000fea000383ffff */
.L_x_3925:
[----:B0-----:R0:W1:Y:S02]  /*19fa0*/  SYNCS.PHASECHK.TRANS64.TRYWAIT P0, [R6+URZ+0x228a0], R7 ;  /* 0x0228a007060075a7 */ /* 0x001064000800017f */
[----:B-1----:R-:W-:Y:S05]  /*19fb0*/  @!P0 NANOSLEEP.SYNCS 0x989680 ;  /* 0x009896800000895d */ /* 0x002fea0003900000 */
[----:B------:R-:W1:Y:S02]  /*19fc0*/  @!P0 SYNCS.PHASECHK.TRANS64 P0, [R6+URZ+0x228a0], R7 ;  /* 0x0228a007060085a7 */ /* 0x000e64000800007f */
[----:B-1----:R-:W-:Y:S05]  /*19fd0*/  @!P0 BRA `(.L_x_3925) ;  /* 0xfffffffc00f08947 */ /* 0x002fea000383ffff */
[----:B------:R-:W-:Y:S05]  /*19fe0*/  BRA `(.L_x_4068) ;  /* 0xffffffac00d07947 */ /* 0x000fea000383ffff */
.L_x_3927:
[----:B-1----:R1:W2:Y:S02]  /*19ff0*/  SYNCS.PHASECHK.TRANS64.TRYWAIT P1, [R6+URZ+0x228c0], R7 ;  /* 0x0228c007060075a7 */ /* 0x0022a4000802017f */
[----:B--2---:R-:W-:Y:S05]  /*1a000*/  @!P1 NANOSLEEP.SYNCS 0x989680 ;  /* 0x009896800000995d */ /* 0x004fea0003900000 */
[----:B------:R-:W2:Y:S02]  /*1a010*/  @!P1 SYNCS.PHASECHK.TRANS64 P1, [R6+URZ+0x228c0], R7 ;  /* 0x0228c007060095a7 */ /* 0x000ea4000802007f */
[----:B--2---:R-:W-:Y:S05]  /*1a020*/  @!P1 BRA `(.L_x_3927) ;  /* 0xfffffffc00f09947 */ /* 0x004fea000383ffff */
[----:B------:R-:W-:Y:S05]  /*1a030*/  BRA `(.L_x_4069) ;  /* 0xffffffb0002c7947 */ /* 0x000fea000383ffff */
.L_x_3937:
        /* <DEDUP_REMOVED lines=11> */
.L_x_4071:
[----:B------:R-:W-:Y:S05]  /*1a0f0*/  BSYNC B0 ;  /* 0x0000000000007941 */ /* 0x000fea0003800000 */
.L_x_4070:
[----:B------:R-:W-:Y:S05]  /*1a100*/  BRA `(.L_x_4072) ;  /* 0xffffffb800e07947 */ /* 0x000fea000383ffff */
.L_x_3938:
[----:B------:R-:W-:Y:S01]  /*1a110*/  BSSY B0, `(.L_x_4073) ;  /* 0x0000006000007945 */ /* 0x000fe20003800000 */
[----:B------:R-:W-:-:S07]  /*1a120*/  IMAD.MOV.U32 R15, RZ, RZ, -0x1 ;  /* 0xffffffffff0f7424 */ /* 0x000fce00078e00ff */
[----:B------:R-:W-:Y:S05]  /*1a130*/  WARPSYNC.COLLECTIVE R15, `(.L_x_4074) ;  /* 0x000000000f0c7348 */ /* 0x000fea0003c00000 */
[----:B------:R-:W-:Y:S02]  /*1a140*/  ELECT P6, UR62, PT ;  /* 0x00000000003e782f */ /* 0x000fe400038c0000 */
[----:B------:R-:W-:Y:S01]  /*1a150*/  MOV R14, UR62 ;  /* 0x0000003e000e7c02 */ /* 0x000fe20008000f00 */
[----:B------:R-:W-:Y:S10]  /*1a160*/  ENDCOLLECTIVE ;  /* 0x000000000000791b */ /* 0x000ff40003800000 */
.L_x_4074:
[----:B------:R-:W-:Y:S05]  /*1a170*/  BSYNC B0 ;  /* 0x0000000000007941 */ /* 0x000fea0003800000 */
.L_x_4073:
[----:B------:R-:W-:Y:S05]  /*1a180*/  BRA `(.L_x_4075) ;  /* 0xffffffb800d07947 */ /* 0x000fea000383ffff */
.L_x_3941:
[----:B0-----:R0:W1:Y:S02]  /*1a190*/  SYNCS.PHASECHK.TRANS64.TRYWAIT P0, [R5+URZ+0x22840], R7 ;  /* 0x02284007050075a7 */ /* 0x001064000800017f */
[----:B-1----:R-:W-:Y:S05]  /*1a1a0*/  @!P0 NANOSLEEP.SYNCS 0x989680 ;  /* 0x009896800000895d */ /* 0x002fea0003900000 */
[----:B------:R-:W1:Y:S02]  /*1a1b0*/  @!P0 SYNCS.PHASECHK.TRANS64 P0, [R5+URZ+0x22840], R7 ;  /* 0x02284007050085a7 */ /* 0x000e64000800007f */
[----:B-1----:R-:W-:Y:S05]  /*1a1c0*/  @!P0 BRA `(.L_x_3941) ;  /* 0xfffffffc00f08947 */ /* 0x002fea000383ffff */
[----:B------:R-:W-:Y:S05]  /*1a1d0*/  BRA `(.L_x_4076) ;  /* 0xffffffbc00387947 */ /* 0x000fea000383ffff */
.L_x_3944:
        /* <DEDUP_REMOVED lines=8> */
.L_x_3947:
[----:B0-----:R0:W1:Y:S02]  /*1a260*/  SYNCS.PHASECHK.TRANS64.TRYWAIT P0, [R2+URZ+0x22860], R5 ;  /* 0x02286005020075a7 */ /* 0x001064000800017f */
[----:B-1----:R-:W-:Y:S05]  /*1a270*/  @!P0 NANOSLEEP.SYNCS 0x989680 ;  /* 0x009896800000895d */ /* 0x002fea0003900000 */
[----:B------:R-:W1:Y:S02]  /*1a280*/  @!P0 SYNCS.PHASECHK.TRANS64 P0, [R2+URZ+0x22860], R5 ;  /* 0x02286005020085a7 */ /* 0x000e64000800007f */
[----:B-1----:R-:W-:Y:S05]  /*1a290*/  @!P0 BRA `(.L_x_3947) ;  /* 0xfffffffc00f08947 */ /* 0x002fea000383ffff */
[----:B------:R-:W-:Y:S05]  /*1a2a0*/  BRA `(.L_x_4078) ;  /* 0xffffffc000307947 */ /* 0x000fea000383ffff */
.L_x_3956:
[----:B--2---:R2:W3:Y:S02]  /*1a2b0*/  SYNCS.PHASECHK.TRANS64.TRYWAIT P0, [R3+URZ+0x22840], R5 ;  /* 0x02284005030075a7 */ /* 0x0044e4000800017f */
[----:B---3--:R-:W-:Y:S05]  /*1a2c0*/  @!P0 NANOSLEEP.SYNCS 0x989680 ;  /* 0x009896800000895d */ /* 0x008fea0003900000 */
[----:B------:R-:W3:Y:S02]  /*1a2d0*/  @!P0 SYNCS.PHASECHK.TRANS64 P0, [R3+URZ+0x22840], R5 ;  /* 0x02284005030085a7 */ /* 0x000ee4000800007f */
[----:B---3--:R-:W-:Y:S05]  /*1a2e0*/  @!P0 BRA `(.L_x_3956) ;  /* 0xfffffffc00f08947 */ /* 0x008fea000383ffff */
[----:B------:R-:W-:Y:S05]  /*1a2f0*/  BRA `(.L_x_4079) ;  /* 0xffffffc400a47947 */ /* 0x000fea000383ffff */
.L_x_3958:
[----:B0-----:R0:W3:Y:S02]  /*1a300*/  SYNCS.PHASECHK.TRANS64.TRYWAIT P0, [R3+URZ+0x22860], R5 ;  /* 0x02286005030075a7 */ /* 0x0010e4000800017f */
[----:B---3--:R-:W-:Y:S05]  /*1a310*/  @!P0 NANOSLEEP.SYNCS 0x989680 ;  /* 0x009896800000895d */ /* 0x008fea0003900000 */
[----:B------:R-:W3:Y:S02]  /*1a320*/  @!P0 SYNCS.PHASECHK.TRANS64 P0, [R3+URZ+0x22860], R5 ;  /* 0x02286005030085a7 */ /* 0x000ee4000800007f */
[----:B---3--:R-:W-:Y:S05]  /*1a330*/  @!P0 BRA `(.L_x_3958) ;  /* 0xfffffffc00f08947 */ /* 0x008fea000383ffff */
[----:B------:R-:W-:Y:S05]  /*1a340*/  BRA `(.L_x_4080) ;  /* 0xffffffc800147947 */ /* 0x000fea000383ffff */
.L_x_3963:
[----:B--2---:R2:W3:Y:S02]  /*1a350*/  SYNCS.PHASECHK.TRANS64.TRYWAIT P0, [R2+URZ+0x22840], R3 ;  /* 0x02284003020075a7 */ /* 0x0044e4000800017f */
[----:B---3--:R-:W-:Y:S05]  /*1a360*/  @!P0 NANOSLEEP.SYNCS 0x989680 ;  /* 0x009896800000895d */ /* 0x008fea0003900000 */
[----:B------:R-:W3:Y:S02]  /*1a370*/  @!P0 SYNCS.PHASECHK.TRANS64 P0, [R2+URZ+0x22840], R3 ;  /* 0x02284003020085a7 */ /* 0x000ee4000800007f */
[----:B---3--:R-:W-:Y:S05]  /*1a380*/  @!P0 BRA `(.L_x_3963) ;  /* 0xfffffffc00f08947 */ /* 0x008fea000383ffff */
[----:B------:R-:W-:Y:S05]  /*1a390*/  BRA `(.L_x_4081) ;  /* 0xffffffcc005c7947 */ /* 0x000fea000383ffff */
.L_x_3965:
[----:B0-----:R0:W3:Y:S02]  /*1a3a0*/  SYNCS.PHASECHK.TRANS64.TRYWAIT P1, [R2+URZ+0x22860], R3 ;  /* 0x02286003020075a7 */ /* 0x0010e4000802017f */
[----:B---3--:R-:W-:Y:S05]  /*1a3b0*/  @!P1 NANOSLEEP.SYNCS 0x989680 ;  /* 0x009896800000995d */ /* 0x008fea0003900000 */
[----:B------:R-:W3:Y:S02]  /*1a3c0*/  @!P1 SYNCS.PHASECHK.TRANS64 P1, [R2+URZ+0x22860], R3 ;  /* 0x02286003020095a7 */ /* 0x000ee4000802007f */
[----:B---3--:R-:W-:Y:S05]  /*1a3d0*/  @!P1 BRA `(.L_x_3965) ;  /* 0xfffffffc00f09947 */ /* 0x008fea000383ffff */
[----:B------:R-:W-:Y:S05]  /*1a3e0*/  BRA `(.L_x_4082) ;  /* 0xffffffcc00c87947 */ /* 0x000fea000383ffff */
.L_x_3970:
[----:B---3--:R3:W4:Y:S02]  /*1a3f0*/  SYNCS.PHASECHK.TRANS64.TRYWAIT P0, [R2+URZ+0x22840], R3 ;  /* 0x02284003020075a7 */ /* 0x008724000800017f */
[----:B----4-:R-:W-:Y:S05]  /*1a400*/  @!P0 NANOSLEEP.SYNCS 0x989680 ;  /* 0x009896800000895d */ /* 0x010fea0003900000 */
[----:B------:R-:W4:Y:S02]  /*1a410*/  @!P0 SYNCS.PHASECHK.TRANS64 P0, [R2+URZ+0x22840], R3 ;  /* 0x02284003020085a7 */ /* 0x000f24000800007f */
[----:B----4-:R-:W-:Y:S05]  /*1a420*/  @!P0 BRA `(.L_x_3970) ;  /* 0xfffffffc00f08947 */ /* 0x010fea000383ffff */
[----:B------:R-:W-:Y:S05]  /*1a430*/  BRA `(.L_x_4083) ;  /* 0xffffffd000f47947 */ /* 0x000fea000383ffff */
.L_x_3972:
[----:B0-----:R0:W2:Y:S02]  /*1a440*/  SYNCS.PHASECHK.TRANS64.TRYWAIT P1, [R2+URZ+0x22860], R3 ;  /* 0x02286003020075a7 */ /* 0x0010a4000802017f */
[----:B--2---:R-:W-:Y:S05]  /*1a450*/  @!P1 NANOSLEEP.SYNCS 0x989680 ;  /* 0x009896800000995d */ /* 0x004fea0003900000 */
[----:B------:R-:W2:Y:S02]  /*1a460*/  @!P1 SYNCS.PHASECHK.TRANS64 P1, [R2+URZ+0x22860], R3 ;  /* 0x02286003020095a7 */ /* 0x000ea4000802007f */
[----:B--2---:R-:W-:Y:S05]  /*1a470*/  @!P1 BRA `(.L_x_3972) ;  /* 0xfffffffc00f09947 */ /* 0x004fea000383ffff */
[----:B------:R-:W-:Y:S05]  /*1a480*/  BRA `(.L_x_4084) ;  /* 0xffffffd400647947 */ /* 0x000fea000383ffff */
.L_x_3977:
[----:B------:R-:W-:Y:S01]  /*1a490*/  BSSY B0, `(.L_x_4085) ;  /* 0x0000008000007945 */ /* 0x000fe20003800000 */
[----:B------:R-:W-:Y:S01]  /*1a4a0*/  IMAD.MOV.U32 R13, RZ, RZ, R16 ;  /* 0x000000ffff0d7224 */ /* 0x000fe200078e0010 */
[----:B------:R-:W-:Y:S01]  /*1a4b0*/  MOV R12, RZ ;  /* 0x000000ff000c7202 */ /* 0x000fe20000000f00 */
[----:B------:R-:W-:Y:S02]  /*1a4c0*/  IMAD.MOV.U32 R11, RZ, RZ, 0x1f ;  /* 0x0000001fff0b7424 */ /* 0x000fe400078e00ff */
[----:B------:R-:W-:-:S07]  /*1a4d0*/  IMAD.MOV.U32 R15, RZ, RZ, -0x1 ;  /* 0xffffffffff0f7424 */ /* 0x000fce00078e00ff */
[----:B01----:R-:W-:Y:S05]  /*1a4e0*/  WARPSYNC.COLLECTIVE R15, `(.L_x_4086) ;  /* 0x000000000f087348 */ /* 0x003fea0003c00000 */
[----:B------:R2:W3:Y:S02]  /*1a4f0*/  SHFL.IDX P6, R14, R13, R12, R11 ;  /* 0x0000000c0d0e7389 */ /* 0x0004e400000c000b */
[----:B0123--:R-:W-:Y:S01]  /*1a500*/  ENDCOLLECTIVE ;  /* 0x000000000000791b */ /* 0x00ffe20003800000 */
.L_x_4086:
[----:B------:R-:W-:Y:S05]  /*1a510*/  BSYNC B0 ;  /* 0x0000000000007941 */ /* 0x000fea0003800000 */
.L_x_4085:
[----:B------:R-:W-:Y:S01]  /*1a520*/  MOV R13, R16 ;  /* 0x00000010000d7202 */ /* 0x000fe20000000f00 */
[----:B------:R-:W-:Y:S02]  /*1a530*/  IMAD.MOV.U32 R12, RZ, RZ, 0x1 ;  /* 0x00000001ff0c7424 */ /* 0x000fe400078e00ff */
[----:B------:R-:W-:Y:S02]  /*1a540*/  IMAD.MOV.U32 R11, RZ, RZ, 0x1f ;  /* 0x0000001fff0b7424 */ /* 0x000fe400078e00ff */
[----:B------:R-:W-:Y:S02]  /*1a550*/  IMAD.MOV.U32 R15, RZ, RZ, -0x1 ;  /* 0xffffffffff0f7424 */ /* 0x000fe400078e00ff */
[----:B------:R-:W-:-:S07]  /*1a560*/  IMAD.MOV.U32 R4, RZ, RZ, R14 ;  /* 0x000000ffff047224 */ /* 0x000fce00078e000e */
[----:B------:R-:W-:Y:S05]  /*1a570*/  WARPSYNC.COLLECTIVE R15, `(.L_x_4087) ;  /* 0x000000000f087348 */ /* 0x000fea0003c00000 */
[----:B------:R0:W1:Y:S02]  /*1a580*/  SHFL.IDX P6, R14, R13, R12, R11 ;  /* 0x0000000c0d0e7389 */ /* 0x00006400000c000b */
[----:B01----:R-:W-:Y:S01]  /*1a590*/  ENDCOLLECTIVE ;  /* 0x000000000000791b */ /* 0x003fe20003800000 */
.L_x_4087:
[----:B------:R-:W-:Y:S01]  /*1a5a0*/  MOV R16, R14 ;  /* 0x0000000e00107202 */ /* 0x000fe20000000f00 */
[----:B------:R-:W-:Y:S06]  /*1a5b0*/  BRA `(.L_x_4088) ;  /* 0xffffffd800587947 */ /* 0x000fec000383ffff */
.L_x_3980:
[----:B------:R-:W-:Y:S01]  /*1a5c0*/  BSSY B0, `(.L_x_4089) ;  /* 0x0000008000007945 */ /* 0x000fe20003800000 */
[----:B-----5:R-:W-:Y:S01]  /*1a5d0*/  IMAD.MOV.U32 R13, RZ, RZ, R17 ;  /* 0x000000ffff0d7224 */ /* 0x020fe200078e0011 */
[----:B------:R-:W-:Y:S01]  /*1a5e0*/  MOV R11, RZ ;  /* 0x000000ff000b7202 */ /* 0x000fe20000000f00 */
[----:B------:R-:W-:Y:S02]  /*1a5f0*/  IMAD.MOV.U32 R12, RZ, RZ, 0x1 ;  /* 0x00000001ff0c7424 */ /* 0x000fe400078e00ff */
[----:B------:R-:W-:-:S07]  /*1a600*/  IMAD.MOV.U32 R15, RZ, RZ, -0x1 ;  /* 0xffffffffff0f7424 */ /* 0x000fce00078e00ff */
[----:B01234-:R-:W-:Y:S05]  /*1a610*/  WARPSYNC.COLLECTIVE R15, `(.L_x_4090) ;  /* 0x000000000f087348 */ /* 0x01ffea0003c00000 */
[----:B------:R0:W0:Y:S02]  /*1a620*/  SHFL.UP P6, R14, R13, R12, R11 ;  /* 0x0400000c0d0e7389 */ /* 0x00002400000c000b */
[----:B01234-:R-:W-:Y:S01]  /*1a630*/  ENDCOLLECTIVE ;  /* 0x000000000000791b */ /* 0x01ffe20003800000 */
.L_x_4090:
[----:B------:R-:W-:Y:S05]  /*1a640*/  BSYNC B0 ;  /* 0x0000000000007941 */ /* 0x000fea0003800000 */
.L_x_4089:
[C---:B------:R-:W-:Y:S01]  /*1a650*/  ISETP.NE.AND P0, PT, R7.reuse, RZ, PT ;  /* 0x000000ff0700720c */ /* 0x040fe20003f05270 */
        /* <DEDUP_REMOVED lines=9> */
.L_x_4091:
        /* <DEDUP_REMOVED lines=8> */
.L_x_4092:
        /* <DEDUP_REMOVED lines=8> */
.L_x_4093:
        /* <DEDUP_REMOVED lines=8> */
.L_x_4094:
[----:B------:R-:W-:Y:S01]  /*1a870*/  IMAD.MOV.U32 R12, RZ, RZ, 0x1f ;  /* 0x0000001fff0c7424 */ /* 0x000fe200078e00ff */
[----:B------:R-:W-:Y:S02]  /*1a880*/  MOV R11, 0x1f ;  /* 0x0000001f000b7802 */ /* 0x000fe40000000f00 */
[----:B------:R-:W-:-:S04]  /*1a890*/  SEL R3, R14, RZ, P0 ;  /* 0x000000ff0e037207 */ /* 0x000fc80000000000 */
[----:B------:R-:W-:-:S05]  /*1a8a0*/  IADD3 R2, R6, R3, RZ ;  /* 0x0000000306027210 */ /* 0x000fca0007ffe0ff */
[----:B------:R-:W-:-:S07]  /*1a8b0*/  IMAD.MOV.U32 R13, RZ, RZ, R2 ;  /* 0x000000ffff0d7224 */ /* 0x000fce00078e0002 */
[----:B------:R-:W-:Y:S05]  /*1a8c0*/  WARPSYNC.COLLECTIVE R15, `(.L_x_4095) ;  /* 0x000000000f087348 */ /* 0x000fea0003c00000 */
[----:B------:R0:W1:Y:S02]  /*1a8d0*/  SHFL.IDX P6, R14, R13, R12, R11 ;  /* 0x0000000c0d0e7389 */ /* 0x00006400000c000b */
[----:B01----:R-:W-:Y:S01]  /*1a8e0*/  ENDCOLLECTIVE ;  /* 0x000000000000791b */ /* 0x003fe20003800000 */
.L_x_4095:
[----:B------:R-:W-:Y:S05]  /*1a8f0*/  BRA `(.L_x_4096) ;  /* 0xffffffd8001c7947 */ /* 0x000fea000383ffff */
.L_x_3985:
[----:B------:R-:W-:Y:S01]  /*1a900*/  BSSY B0, `(.L_x_4097) ;  /* 0x0000008000007945 */ /* 0x000fe20003800000 */
[----:B-----5:R-:W-:Y:S01]  /*1a910*/  IMAD.MOV.U32 R13, RZ, RZ, R17 ;  /* 0x000000ffff0d7224 */ /* 0x020fe200078e0011 */
[----:B------:R-:W-:Y:S01]  /*1a920*/  MOV R11, RZ ;  /* 0x000000ff000b7202 */ /* 0x000fe20000000f00 */
[----:B------:R-:W-:Y:S02]  /*1a930*/  IMAD.MOV.U32 R12, RZ, RZ, 0x1 ;  /* 0x00000001ff0c7424 */ /* 0x000fe400078e00ff */
[----:B------:R-:W-:-:S07]  /*1a940*/  IMAD.MOV.U32 R15, RZ, RZ, -0x1 ;  /* 0xffffffffff0f7424 */ /* 0x000fce00078e00ff */
[----:B01----:R-:W-:Y:S05]  /*1a950*/  WARPSYNC.COLLECTIVE R15, `(.L_x_4098) ;  /* 0x000000000f087348 */ /* 0x003fea0003c00000 */
[----:B------:R2:W3:Y:S02]  /*1a960*/  SHFL.UP P6, R14, R13, R12, R11 ;  /* 0x0400000c0d0e7389 */ /* 0x0004e400000c000b */
[----:B0123--:R-:W-:Y:S01]  /*1a970*/  ENDCOLLECTIVE ;  /* 0x000000000000791b */ /* 0x00ffe20003800000 */
.L_x_4098:
[----:B------:R-:W-:Y:S05]  /*1a980*/  BSYNC B0 ;  /* 0x0000000000007941 */ /* 0x000fea0003800000 */
.L_x_4097:
        /* <DEDUP_REMOVED lines=10> */
.L_x_4099:
        /* <DEDUP_REMOVED lines=8> */
.L_x_4100:
        /* <DEDUP_REMOVED lines=8> */
.L_x_4101:
        /* <DEDUP_REMOVED lines=8> */
.L_x_4102:
        /* <DEDUP_REMOVED lines=8> */
.L_x_4103:
[----:B------:R-:W-:Y:S05]  /*1ac30*/  BRA `(.L_x_4104) ;  /* 0xffffffd800007947 */ /* 0x000fea000383ffff */
.L_x_3987:
[----:B------:R-:W-:Y:S01]  /*1ac40*/  BSSY B0, `(.L_x_4105) ;  /* 0x0000006000007945 */ /* 0x000fe20003800000 */
[----:B------:R-:W-:Y:S01]  /*1ac50*/  PLOP3.LUT P6, PT, P6, PT, PT, 0x8, 0x0 ;  /* 0x000000000000781c */ /* 0x000fe200037ce170 */
[----:B------:R-:W-:-:S12]  /*1ac60*/  IMAD.MOV.U32 R15, RZ, RZ, -0x1 ;  /* 0xffffffffff0f7424 */ /* 0x000fd800078e00ff */
[----:B01----:R-:W-:Y:S05]  /*1ac70*/  WARPSYNC.COLLECTIVE R15, `(.L_x_4106) ;  /* 0x000000000f087348 */ /* 0x003fea0003c00000 */
[----:B------:R-:W-:Y:S01]  /*1ac80*/  VOTE.ANY R14, PT, P6 ;  /* 0x00000000000e7806 */ /* 0x000fe200030e0100 */
[----:B01----:R-:W-:Y:S06]  /*1ac90*/  ENDCOLLECTIVE ;  /* 0x000000000000791b */ /* 0x003fec0003800000 */
.L_x_4106:
[----:B------:R-:W-:Y:S05]  /*1aca0*/  BSYNC B0 ;  /* 0x0000000000007941 */ /* 0x000fea0003800000 */
.L_x_4105:
[----:B------:R-:W-:Y:S01]  /*1acb0*/  IMAD.MOV.U32 R3, RZ, RZ, R14 ;  /* 0x000000ffff037224 */ /* 0x000fe200078e000e */
[----:B------:R-:W-:Y:S01]  /*1acc0*/  MOV R13, R17 ;  /* 0x00000011000d7202 */ /* 0x000fe20000000f00 */
[----:B------:R-:W-:Y:S01]  /*1acd0*/  IMAD.MOV.U32 R11, RZ, RZ, 0x1f ;  /* 0x0000001fff0b7424 */ /* 0x000fe200078e00ff */
[----:B------:R-:W-:Y:S01]  /*1ace0*/  MOV R15, 0xffffffff ;  /* 0xffffffff000f7802 */ /* 0x000fe20000000f00 */
[----:B------:R-:W0:Y:S02]  /*1acf0*/  POPC R6, R3 ;  /* 0x0000000300067309 */ /* 0x000e240000000000 */
[----:B0-----:R-:W-:-:S07]  /*1ad00*/  IMAD.MOV.U32 R12, RZ, RZ, R6 ;  /* 0x000000ffff0c7224 */ /* 0x001fce00078e0006 */
[----:B------:R-:W-:Y:S05]  /*1ad10*/  WARPSYNC.COLLECTIVE R15, `(.L_x_4107) ;  /* 0x000000000f087348 */ /* 0x000fea0003c00000 */
[----:B------:R0:W1:Y:S02]  /*1ad20*/  SHFL.IDX P6, R14, R13, R12, R11 ;  /* 0x0000000c0d0e7389 */ /* 0x00006400000c000b */
[----:B01----:R-:W-:Y:S01]  /*1ad30*/  ENDCOLLECTIVE ;  /* 0x000000000000791b */ /* 0x003fe20003800000 */
.L_x_4107:
[----:B------:R-:W-:Y:S01]  /*1ad40*/  IMAD.MOV.U32 R17, RZ, RZ, R14 ;  /* 0x000000ffff117224 */ /* 0x000fe200078e000e */
[----:B------:R-:W-:Y:S06]  /*1ad50*/  BRA `(.L_x_4108) ;  /* 0xffffffd400f07947 */ /* 0x000fec000383ffff */
.L_x_3989:
[----:B------:R-:W-:Y:S01]  /*1ad60*/  BSSY B0, `(.L_x_4109) ;  /* 0x0000007000007945 */ /* 0x000fe20003800000 */
[----:B------:R-:W-:Y:S01]  /*1ad70*/  IMAD.MOV.U32 R13, RZ, RZ, R2 ;  /* 0x000000ffff0d7224 */ /* 0x000fe200078e0002 */
[----:B------:R-:W-:Y:S01]  /*1ad80*/  MOV R11, 0x1f ;  /* 0x0000001f000b7802 */ /* 0x000fe20000000f00 */
[----:B------:R-:W-:-:S07]  /*1ad90*/  IMAD.MOV.U32 R15, RZ, RZ, -0x1 ;  /* 0xffffffffff0f7424 */ /* 0x000fce00078e00ff */
[----:B0123--:R-:W-:Y:S05]  /*1ada0*/  WARPSYNC.COLLECTIVE R15, `(.L_x_4110) ;  /* 0x000000000f087348 */ /* 0x00ffea0003c00000 */
[----:B------:R4:W0:Y:S02]  /*1adb0*/  SHFL.IDX P6, R14, R13, R12, R11 ;  /* 0x0000000c0d0e7389 */ /* 0x00082400000c000b */
[----:B01234-:R-:W-:Y:S01]  /*1adc0*/  ENDCOLLECTIVE ;  /* 0x000000000000791b */ /* 0x01ffe20003800000 */
.L_x_4110:
[----:B------:R-:W-:Y:S05]  /*1add0*/  BSYNC B0 ;  /* 0x0000000000007941 */ /* 0x000fea0003800000 */
.L_x_4109:
[----:B------:R-:W-:Y:S01]  /*1ade0*/  IMAD.MOV.U32 R7, RZ, RZ, R14 ;  /* 0x000000ffff077224 */ /* 0x000fe200078e000e */
[----:B------:R-:W-:Y:S06]  /*1adf0*/  BRA `(.L_x_3988) ;  /* 0xffffffd400e47947 */ /* 0x000fec000383ffff */
.L_x_3993:
[----:B-1----:R1:W2:Y:S02]  /*1ae00*/  SYNCS.PHASECHK.TRANS64.TRYWAIT P0, [R0+URZ+0x22820], R3 ;  /* 0x02282003000075a7 */ /* 0x0022a4000800017f */
[----:B--2---:R-:W-:Y:S05]  /*1ae10*/  @!P0 NANOSLEEP.SYNCS 0x989680 ;  /* 0x009896800000895d */ /* 0x004fea0003900000 */
[----:B------:R-:W2:Y:S02]  /*1ae20*/  @!P0 SYNCS.PHASECHK.TRANS64 P0, [R0+URZ+0x22820], R3 ;  /* 0x02282003000085a7 */ /* 0x000ea4000800007f */
[----:B--2---:R-:W-:Y:S05]  /*1ae30*/  @!P0 BRA `(.L_x_3993) ;  /* 0xfffffffc00f08947 */ /* 0x004fea000383ffff */
[----:B------:R-:W-:Y:S05]  /*1ae40*/  BRA `(.L_x_4111) ;  /* 0xffffffdc00587947 */ /* 0x000fea000383ffff */
.L_x_3994:
[----:B------:R-:W2:Y:S01]  /*1ae50*/  S2R R2, SR_TID.X ;  /* 0x0000000000027919 */ /* 0x000ea20000002100 */
[----:B------:R-:W-:Y:S01]  /*1ae60*/  BSSY B0, `(.L_x_4112) ;  /* 0x000000a000007945 */ /* 0x000fe20003800000 */
[----:B------:R-:W-:Y:S01]  /*1ae70*/  IMAD.MOV.U32 R12, RZ, RZ, RZ ;  /* 0x000000ffff0c7224 */ /* 0x000fe200078e00ff */
[----:B------:R-:W-:Y:S01]  /*1ae80*/  MOV R15, 0xffffffff ;  /* 0xffffffff000f7802 */ /* 0x000fe20000000f00 */
[----:B------:R-:W-:Y:S01]  /*1ae90*/  IMAD.MOV.U32 R11, RZ, RZ, 0x1f ;  /* 0x0000001fff0b7424 */ /* 0x000fe200078e00ff */
[----:B--2---:R-:W-:-:S04]  /*1aea0*/  SHF.R.U32.HI R2, RZ, 0x5, R2 ;  /* 0x00000005ff027819 */ /* 0x004fc80000011602 */
[----:B------:R-:W-:-:S04]  /*1aeb0*/  LOP3.LUT R2, R2, 0x3, RZ, 0xc0, !PT ;  /* 0x0000000302027812 */ /* 0x000fc800078ec0ff */
[----:B0-----:R-:W-:-:S07]  /*1aec0*/  MOV R13, R2 ;  /* 0x00000002000d7202 */ /* 0x001fce0000000f00 */
[----:B-1----:R-:W-:Y:S05]  /*1aed0*/  WARPSYNC.COLLECTIVE R15, `(.L_x_4113) ;  /* 0x000000000f087348 */ /* 0x002fea0003c00000 */
[----:B------:R0:W2:Y:S02]  /*1aee0*/  SHFL.IDX P6, R14, R13, R12, R11 ;  /* 0x0000000c0d0e7389 */ /* 0x0000a400000c000b */
[----:B012---:R-:W-:Y:S01]  /*1aef0*/  ENDCOLLECTIVE ;  /* 0x000000000000791b */ /* 0x007fe20003800000 */
.L_x_4113:
[----:B------:R-:W-:Y:S05]  /*1af00*/  BSYNC B0 ;  /* 0x0000000000007941 */ /* 0x000fea0003800000 */
.L_x_4112:
[----:B------:R-:W-:Y:S05]  /*1af10*/  BRA `(.L_x_4114) ;  /* 0xffffffdc00407947 */ /* 0x000fea000383ffff */
.L_x_3995:
[----:B------:R-:W-:Y:S01]  /*1af20*/  BSSY B0, `(.L_x_4115) ;  /* 0x0000006000007945 */ /* 0x000fe20003800000 */
[----:B------:R-:W-:-:S07]  /*1af30*/  IMAD.MOV.U32 R15, RZ, RZ, -0x1 ;  /* 0xffffffffff0f7424 */ /* 0x000fce00078e00ff */
[----:B012---:R-:W-:Y:S05]  /*1af40*/  WARPSYNC.COLLECTIVE R15, `(.L_x_4116) ;  /* 0x000000000f0c7348 */ /* 0x007fea0003c00000 */
[----:B------:R-:W-:Y:S02]  /*1af50*/  ELECT P6, UR62, PT ;  /* 0x00000000003e782f */ /* 0x000fe400038c0000 */
[----:B------:R-:W-:Y:S01]  /*1af60*/  MOV R14, UR62 ;  /* 0x0000003e000e7c02 */ /* 0x000fe20008000f00 */
[----:B012---:R-:W-:Y:S10]  /*1af70*/  ENDCOLLECTIVE ;  /* 0x000000000000791b */ /* 0x007ff40003800000 */
.L_x_4116:
[----:B------:R-:W-:Y:S05]  /*1af80*/  BSYNC B0 ;  /* 0x0000000000007941 */ /* 0x000fea0003800000 */
.L_x_4115:
[----:B------:R-:W-:Y:S05]  /*1af90*/  BRA `(.L_x_4117) ;  /* 0xffffffdc00347947 */ /* 0x000fea000383ffff */
.L_x_3997:
[----:B-1----:R1:W2:Y:S02]  /*1afa0*/  SYNCS.PHASECHK.TRANS64.TRYWAIT P0, [R6+URZ], R5 ;  /* 0x00000005060075a7 */ /* 0x0022a4000800017f */
[----:B--2---:R-:W-:Y:S05]  /*1afb0*/  @!P0 NANOSLEEP.SYNCS 0x989680 ;  /* 0x009896800000895d */ /* 0x004fea0003900000 */
[----:B------:R-:W2:Y:S02]  /*1afc0*/  @!P0 SYNCS.PHASECHK.TRANS64 P0, [R6+URZ], R5 ;  /* 0x00000005060085a7 */ /* 0x000ea4000800007f */
[----:B--2---:R-:W-:Y:S05]  /*1afd0*/  @!P0 BRA `(.L_x_3997) ;  /* 0xfffffffc00f08947 */ /* 0x004fea000383ffff */
[----:B------:R-:W-:Y:S05]  /*1afe0*/  BRA `(.L_x_4118) ;  /* 0xffffffdc00707947 */ /* 0x000fea000383ffff */
.L_x_3998:
[----:B--2---:R2:W3:Y:S02]  /*1aff0*/  SYNCS.PHASECHK.TRANS64.TRYWAIT P0, [R7+URZ], R2 ;  /* 0x00000002070075a7 */ /* 0x0044e4000800017f */
[----:B---3--:R-:W-:Y:S05]  /*1b000*/  @!P0 NANOSLEEP.SYNCS 0x989680 ;  /* 0x009896800000895d */ /* 0x008fea0003900000 */
[----:B------:R-:W3:Y:S02]  /*1b010*/  @!P0 SYNCS.PHASECHK.TRANS64 P0, [R7+URZ], R2 ;  /* 0x00000002070085a7 */ /* 0x000ee4000800007f */
[----:B---3--:R-:W-:Y:S05]  /*1b020*/  @!P0 BRA `(.L_x_3998) ;  /* 0xfffffffc00f08947 */ /* 0x008fea000383ffff */
[----:B------:R-:W-:Y:S05]  /*1b030*/  BRA `(.L_x_4119) ;  /* 0xffffffdc00647947 */ /* 0x000fea000383ffff */
.L_x_4000:
[----:B---3--:R3:W4:Y:S02]  /*1b040*/  SYNCS.PHASECHK.TRANS64.TRYWAIT P0, [R4+URZ], R5 ;  /* 0x00000005040075a7 */ /* 0x008724000800017f */
[----:B----4-:R-:W-:Y:S05]  /*1b050*/  @!P0 NANOSLEEP.SYNCS 0x989680 ;  /* 0x009896800000895d */ /* 0x010fea0003900000 */
[----:B------:R-:W4:Y:S02]  /*1b060*/  @!P0 SYNCS.PHASECHK.TRANS64 P0, [R4+URZ], R5 ;  /* 0x00000005040085a7 */ /* 0x000f24000800007f */
[----:B----4-:R-:W-:Y:S05]  /*1b070*/  @!P0 BRA `(.L_x_4000) ;  /* 0xfffffffc00f08947 */ /* 0x010fea000383ffff */
[----:B------:R-:W-:Y:S05]  /*1b080*/  BRA `(.L_x_4120) ;  /* 0xffffffdc006c7947 */ /* 0x000fea000383ffff */
.L_x_4121:
        /* <DEDUP_REMOVED lines=15> */
.L_x_4732:


//--------------------- .text._ZN7cutlass13device_kernelIN5flash11enable_sm90INS1_16FlashAttnFwdSm90INS1_25CollectiveMainloopFwdSm90ILi2EN4cute5tupleIJNS5_1CILi1EEES8_S8_EEENS6_IJNS7_ILi128EEENS7_ILi96EEENS7_ILi64EEEEEELi256ENS_6half_tEfNS_4arch4Sm90ELb1ELb0ELb1ELb1ELb0ELb0ELb1ELb1ELb0ELb0ELb0ELb0EEENS1_21CollectiveEpilogueFwdINS6_IJSA_NS7_ILi256EEESB_EEES9_SE_SG_Li256ELb1ELb0ELb0ELb0EEENS1_36VarlenDynamicPersistentTileSchedulerILi128ELi96ELi256ELi32ELb0ELb0ELb1ELb1ELb1ELb1EEEEEEEEEvNT_6ParamsE --------------------------
	.section	.text._ZN7cutlass13device_kernelIN5flash11enable_sm90INS1_16FlashAttnFwdSm90INS1_25CollectiveMainloopFwdSm90ILi2EN4cute5tupleIJNS5_1CILi1EEES8_S8_EEENS6_IJNS7_ILi128EEENS7_ILi96EEENS7_ILi64EEEEEELi256ENS_6half_tEfNS_4arch4Sm90ELb1ELb0ELb1ELb1ELb0ELb0ELb1ELb1ELb0ELb0ELb0ELb0EEENS1_21CollectiveEpilogueFwdINS6_IJSA_NS7_ILi256EEESB_EEES9_SE_SG_Li256ELb1ELb0ELb0ELb0EEENS1_36VarlenDynamicPersistentTileSchedulerILi128ELi96ELi256ELi32ELb0ELb0ELb1ELb1ELb1ELb1EEEEEEEEEvNT_6ParamsE,"ax",@progbits
	.align	128
.text._ZN7cutlass13device_kernelIN5flash11enable_sm90INS1_16FlashAttnFwdSm90INS1_25CollectiveMainloopFwdSm90ILi2EN4cute5tupleIJNS5_1CILi1EEES8_S8_EEENS6_IJNS7_ILi128EEENS7_ILi96EEENS7_ILi64EEEEEELi256ENS_6half_tEfNS_4arch4Sm90ELb1ELb0ELb1ELb1ELb0ELb0ELb1ELb1ELb0ELb0ELb0ELb0EEENS1_21CollectiveEpilogueFwdINS6_IJSA_NS7_ILi256EEESB_EEES9_SE_SG_Li256ELb1ELb0ELb0ELb0EEENS1_36VarlenDynamicPersistentTileSchedulerILi128ELi96ELi256ELi32ELb0ELb0ELb1ELb1ELb1ELb1EEEEEEEEEvNT_6ParamsE:
        .type           _ZN7cutlass13device_kernelIN5flash11enable_sm90INS1_16FlashAttnFwdSm90INS1_25CollectiveMainloopFwdSm90ILi2EN4cute5tupleIJNS5_1CILi1EEES8_S8_EEENS6_IJNS7_ILi128EEENS7_ILi96EEENS7_ILi64EEEEEELi256ENS_6half_tEfNS_4arch4Sm90ELb1ELb0ELb1ELb1ELb0ELb0ELb1ELb1ELb0ELb0ELb0ELb0EEENS1_21CollectiveEpilogueFwdINS6_IJSA_NS7_ILi256EEESB_EEES9_SE_SG_Li256ELb1ELb0ELb0ELb0EEENS1_36VarlenDynamicPersistentTileSchedulerILi128ELi96ELi256ELi32ELb0ELb0ELb1ELb1ELb1ELb1EEEEEEEEEvNT_6ParamsE,@function
        .size           _ZN7cutlass13device_kernelIN5flash11enable_sm90INS1_16FlashAttnFwdSm90INS1_25CollectiveMainloopFwdSm90ILi2EN4cute5tupleIJNS5_1CILi1EEES8_S8_EEENS6_IJNS7_ILi128EEENS7_ILi96EEENS7_ILi64EEEEEELi256ENS_6half_tEfNS_4arch4Sm90ELb1ELb0ELb1ELb1ELb0ELb0ELb1ELb1ELb0ELb0ELb0ELb0EEENS1_21CollectiveEpilogueFwdINS6_IJSA_NS7_ILi256EEESB_EEES9_SE_SG_Li256ELb1ELb0ELb0ELb0EEENS1_36VarlenDynamicPersistentTileSchedulerILi128ELi96ELi256ELi32ELb0ELb0ELb1ELb1ELb1ELb1EEEEEEEEEvNT_6ParamsE,(.L_x_4733 - _ZN7cutlass13device_kernelIN5flash11enable_sm90INS1_16FlashAttnFwdSm90INS1_25CollectiveMainloopFwdSm90ILi2EN4cute5tupleIJNS5_1CILi1EEES8_S8_EEENS6_IJNS7_ILi128EEENS7_ILi96EEENS7_ILi64EEEEEELi256ENS_6half_tEfNS_4arch4Sm90ELb1ELb0ELb1ELb1ELb0ELb0ELb1ELb1ELb0ELb0ELb0ELb0EEENS1_21CollectiveEpilogueFwdINS6_IJSA_NS7_ILi256EEESB_EEES9_SE_SG_Li256ELb1ELb0ELb0ELb0EEENS1_36VarlenDynamicPersistentTileSchedulerILi128ELi96ELi256ELi32ELb0ELb0ELb1ELb1ELb1ELb1EEEEEEEEEvNT_6ParamsE)
        .other          _ZN7cutlass13device_kernelIN5flash11enable_sm90INS1_16FlashAttnFwdSm90INS1_25CollectiveMainloopFwdSm90ILi2EN4cute5tupleIJNS5_1CILi1EEES8_S8_EEENS6_IJNS7_ILi128EEENS7_ILi96EEENS7_ILi64EEEEEELi256ENS_6half_tEfNS_4arch4Sm90ELb1ELb0ELb1ELb1ELb0ELb0ELb1ELb1ELb0ELb0ELb0ELb0EEENS1_21CollectiveEpilogueFwdINS6_IJSA_NS7_ILi256EEESB_EEES9_SE_SG_Li256ELb1ELb0ELb0ELb0EEENS1_36VarlenDynamicPersistentTileSchedulerILi128ELi96ELi256ELi32ELb0ELb0ELb1ELb1ELb1ELb1EEEEEEEEEvNT_6ParamsE,@"STO_CUDA_ENTRY STV_DEFAULT"
_ZN7cutlass13device_kernelIN5flash11enable_sm90INS1_16FlashAttnFwdSm90INS1_25CollectiveMainloopFwdSm90ILi2EN4cute5tupleIJNS5_1CILi1EEES8_S8_EEENS6_IJNS7_ILi128EEENS7_ILi96EEENS7_ILi64EEEEEELi256ENS_6half_tEfNS_4arch4Sm90ELb1ELb0ELb1ELb1ELb0ELb0ELb1ELb1ELb0ELb0ELb0ELb0EEENS1_21CollectiveEpilogueFwdINS6_IJSA_NS7_ILi256EEESB_EEES9_SE_SG_Li256ELb1ELb0ELb0ELb0EEENS1_36VarlenDynamicPersistentTileSchedulerILi128ELi96ELi256ELi32ELb0ELb0ELb1ELb1ELb1ELb1EEEEEEEEEvNT_6ParamsE:
        /* <DEDUP_REMOVED lines=24> */
.L_x_4123:
[----:B------:R-:W-:Y:S05]  /*0180*/  BSYNC B0 ;  /* 0x0000000000007941 */ /* 0x000fea0003800000 */
.L_x_4122:
        /* <DEDUP_REMOVED lines=43> */
.L_x_4124:
        /* <DEDUP_REMOVED lines=22> */
.L_x_4125:
        /* <DEDUP_REMOVED lines=18> */
.L_x_4126:
        /* <DEDUP_REMOVED lines=22> */
.L_x_4127:
        /* <DEDUP_REMOVED lines=22> */
.L_x_4128:
[----:B0-----:R-:W-:Y:S01]  /*0980*/  UMOV UR4, 0x1 ;  /* 0x0000000100047882 */ /* 0x001fe20000000000 */
[----:B------:R-:W-:Y:S01]  /*0990*/  PLOP3.LUT P0, PT, PT, PT, UP0, 0x80, 0x0 ;  /* 0x000000000000781c */ /* 0x000fe20003f0f008 */
[----:B------:R-:W-:Y:S01]  /*09a0*/  USEL UR4, UR4, 0x2, !UP0 ;  /* 0x0000000204047887 */ /* 0x000fe2000c000000 */
[----:B------:R-:W-:-:S05]  /*09b0*/  NOP ;  /* 0x0000000000007918 */ /* 0x000fca0000000000 */
[----:B------:R-:W-:-:S05]  /*09c0*/  IMAD.U32 R2, RZ, RZ, UR4 ;  /* 0x00000004ff027e24 */ /* 0x000fca000f8e00ff */
[----:B------:R0:W-:Y:S01]  /*09d0*/  STL [R1+0x24], R2 ;  /* 0x0000240201007387 */ /* 0x0001e20000100800 */
[----:B-123--:R-:W-:Y:S06]  /*09e0*/  BAR.SYNC.DEFER_BLOCKING 0x0 ;  /* 0x0000000000007b1d */ /* 0x00efec0000010000 */
[----:B------:R-:W-:Y:S05]  /*09f0*/  @!P0 BRA `(.L_x_4129) ;  /* 0x000000c800fc8947 */ /* 0x000fea0003800000 */
.L_x_4130:
        /* <DEDUP_REMOVED lines=20> */
[----:B------:R-:W-:Y:S01]  /*0b40*/  IMAD.MOV.U32 R219, RZ, RZ, RZ ;  /* 0x000000ffffdb7224 */ /* 0x000fe200078e00ff */
[----:B------:R-:W-:Y:S01]  /*0b50*/  R2UR UR5, R14 ;  /* 0x000000000e0572ca */ /* 0x000fe200000e0000 */
[----:B------:R-:W0:Y:S01]  /*0b60*/  S2R R0, SR_TID.X ;  /* 0x0000000000007919 */ /* 0x000e220000002100 */
[----:B------:R-:W-:Y:S01]  /*0b70*/  UMOV UR37, URZ ;  /* 0x0000003f00257c82 */ /* 0x000fe20008000000 */
[----:B------:R-:W-:Y:S01]  /*0b80*/  UMOV UR36, URZ ;  /* 0x0000003f00247c82 */ /* 0x000fe20008000000 */
[----:B0-----:R-:W-:-:S05]  /*0b90*/  VIADD R233, R0, 0xffffff80 ;  /* 0xffffff8000e97836 */ /* 0x001fca0000000000 */
[----:B------:R-:W-:-:S04]  /*0ba0*/  SHF.R.S32.HI R0, RZ, 0x1f, R233 ;  /* 0x0000001fff007819 */ /* 0x000fc800000114e9 */
[-C--:B------:R-:W-:Y:S02]  /*0bb0*/  LEA.HI R3, R0, R233.reuse, RZ, 0x4 ;  /* 0x000000e900037211 */ /* 0x080fe400078f20ff */
[----:B--2---:R-:W-:Y:S02]  /*0bc0*/  R2UR UR4, R2 ;  /* 0x00000000020472ca */ /* 0x004fe400000e0000 */
[----:B------:R-:W-:-:S04]  /*0bd0*/  LEA.HI R2, R0, R233, RZ, 0x7 ;  /* 0x000000e900027211 */ /* 0x000fc800078f38ff */
[----:B------:R-:W-:Y:S02]  /*0be0*/  LOP3.LUT R220, R2, 0xffffff80, RZ, 0xc0, !PT ;  /* 0xffffff8002dc7812 */ /* 0x000fe400078ec0ff */
[----:B------:R-:W-:-:S03]  /*0bf0*/  SHF.R.S32.HI R221, RZ, 0x7, R2 ;  /* 0x00000007ffdd7819 */ /* 0x000fc60000011402 */
[----:B------:R-:W-:Y:S01]  /*0c00*/  IMAD.IADD R220, R233, 0x1, -R220 ;  /* 0x00000001e9dc7824 */ /* 0x000fe200078e0adc */
[----:B------:R-:W-:Y:S01]  /*0c10*/  LEA.HI R2, R2, R221, RZ, 0x1 ;  /* 0x000000dd02027211 */ /* 0x000fe200078f08ff */
[----:B------:R-:W-:-:S03]  /*0c20*/  ULOP3.LUT UR4, UR4, 0x1, URZ, 0xfc, !UPT ;  /* 0x0000000104047892 */ /* 0x000fc6000f8efc3f */
[----:B------:R-:W-:Y:S02]  /*0c30*/  SHF.R.S32.HI R7, RZ, 0x1f, R220 ;  /* 0x0000001fff077819 */ /* 0x000fe400000114dc */
[----:B------:R-:W-:Y:S01]  /*0c40*/  LOP3.LUT R2, R2, 0x3fffffe, RZ, 0xc0, !PT ;  /* 0x03fffffe02027812 */ /* 0x000fe200078ec0ff */
[----:B------:R-:W-:Y:S01]  /*0c50*/  IMAD.U32 R232, RZ, RZ, UR4 ;  /* 0x00000004ffe87e24 */ /* 0x000fe2000f8e00ff */
[CC--:B------:R-:W-:Y:S02]  /*0c60*/  LEA.HI R8, R7.reuse, R220.reuse, RZ, 0x2 ;  /* 0x000000dc07087211 */ /* 0x0c0fe400078f10ff */
[----:B------:R-:W-:Y:S01]  /*0c70*/  LEA.HI R7, R7, R220, RZ, 0x5 ;  /* 0x000000dc07077211 */ /* 0x000fe200078f28ff */
[----:B------:R-:W-:Y:S01]  /*0c80*/  IMAD.IADD R206, R221, 0x1, -R2 ;  /* 0x00000001ddce7824 */ /* 0x000fe200078e0a02 */
[--C-:B------:R-:W-:Y:S02]  /*0c90*/  SHF.R.S32.HI R5, RZ, 0x2, R8.reuse ;  /* 0x00000002ff057819 */ /* 0x100fe40000011408 */
[----:B------:R-:W-:-:S02]  /*0ca0*/  SHF.R.S32.HI R4, RZ, 0x1f, R8 ;  /* 0x0000001fff047819 */ /* 0x000fc40000011408 */
        /* <DEDUP_REMOVED lines=8> */
[----:B------:R-:W-:Y:S01]  /*0d30*/  SHF.R.S32.HI R6, RZ, 0x4, R3 ;  /* 0x00000004ff067819 */ /* 0x000fe20000011403 */
[----:B------:R-:W-:Y:S01]  /*0d40*/  IMAD.SHL.U32 R5, R4, 0x20, RZ ;  /* 0x0000002004057824 */ /* 0x000fe200078e00ff */
[----:B------:R-:W-:Y:S01]  /*0d50*/  LOP3.LUT R4, R3, 0x3fffff0, RZ, 0xc0, !PT ;  /* 0x03fffff003047812 */ /* 0x000fe200078ec0ff */
[----:B------:R-:W-:Y:S01]  /*0d60*/  IMAD R7, R7, 0x10, R10 ;  /* 0x0000001007077824 */ /* 0x000fe200078e020a */
[----:B------:R-:W-:-:S02]  /*0d70*/  LEA.HI R3, R3, R6, RZ, 0x1 ;  /* 0x0000000603037211 */ /* 0x000fc400078f08ff */
[----:B------:R-:W-:Y:S01]  /*0d80*/  LOP3.LUT R5, R5, 0xfffffc00, RZ, 0xc0, !PT ;  /* 0xfffffc0005057812 */ /* 0x000fe200078ec0ff */
[----:B------:R-:W-:Y:S01]  /*0d90*/  IMAD.IADD R4, R233, 0x1, -R4 ;  /* 0x00000001e9047824 */ /* 0x000fe200078e0a04 */
[----:B------:R-:W-:Y:S02]  /*0da0*/  LOP3.LUT R3, R3, 0x1ffffffe, RZ, 0xc0, !PT ;  /* 0x1ffffffe03037812 */ /* 0x000fe400078ec0ff */
[----:B------:R-:W-:Y:S01]  /*0db0*/  LOP3.LUT R2, R0, 0x1ffffff8, RZ, 0xc0, !PT ;  /* 0x1ffffff800027812 */ /* 0x000fe200078ec0ff */
[----:B------:R-:W-:Y:S01]  /*0dc0*/  IMAD R4, R4, 0x40, R5 ;  /* 0x0000004004047824 */ /* 0x000fe200078e0205 */
[----:B------:R-:W-:Y:S01]  /*0dd0*/  LEA R206, R206, R7, 0x6 ;  /* 0x00000007cece7211 */ /* 0x000fe200078e30ff */
[----:B------:R-:W-:Y:S01]  /*0de0*/  IMAD.IADD R3, R6, 0x1, -R3 ;  /* 0x0000000106037824 */ /* 0x000fe200078e0a03 */
[----:B------:R-:W-:Y:S01]  /*0df0*/  SHF.R.S32.HI R202, RZ, 0x3, R0 ;  /* 0x00000003ffca7819 */ /* 0x000fe20000011400 */
[----:B------:R-:W-:Y:S02]  /*0e00*/  IMAD.IADD R2, R233, 0x1, -R2 ;  /* 0x00000001e9027824 */ /* 0x000fe400078e0a02 */
[----:B------:R-:W-:-:S02]  /*0e10*/  IMAD R231, R3, 0x8, R4 ;  /* 0x0000000803e77824 */ /* 0x000fc400078e0204 */
[----:B------:R-:W-:Y:S02]  /*0e20*/  IMAD.MOV.U32 R7, RZ, RZ, R15 ;  /* 0x000000ffff077224 */ /* 0x000fe400078e000f */
[----:B------:R-:W-:-:S07]  /*0e30*/  IMAD.SHL.U32 R200, R2, 0x8, RZ ;  /* 0x0000000802c87824 */ /* 0x000fce00078e00ff */
.L_x_4185:
[----:B0-----:R-:W0:Y:S01]  /*0e40*/  LDC.64 R2, c[0x0][0xd60] ;  /* 0x00035800ff027b82 */ /* 0x001e220000000a00 */
[----:B------:R-:W-:Y:S01]  /*0e50*/  ULDC.64 UR10, c[0x0][0x208] ;  /* 0x00008200000a7ab9 */ /* 0x000fe20000000a00 */
[----:B------:R-:W-:Y:S01]  /*0e60*/  ULDC.64 UR6, c[0x0][0xb20] ;  /* 0x0002c80000067ab9 */ /* 0x000fe20000000a00 */
[----:B------:R-:W-:Y:S01]  /*0e70*/  ULDC.64 UR8, c[0x0][0xb10] ;  /* 0x0002c40000087ab9 */ /* 0x000fe20000000a00 */
[----:B0-----:R-:W-:-:S05]  /*0e80*/  IMAD.WIDE R2, R7, 0x4, R2 ;  /* 0x0000000407027825 */ /* 0x001fca00078e0202 */
[----:B--2---:R-:W2:Y:S01]  /*0e90*/  LDG.E R207, desc[UR10][R2.64] ;  /* 0x0000000a02cf7981 */ /* 0x004ea2000c1e1900 */
[----:B------:R-:W-:Y:S02]  /*0ea0*/  ISETP.NE.U32.AND P0, PT, RZ, UR6, PT ;  /* 0x00000006ff007c0c */ /* 0x000fe4000bf05070 */
[----:B------:R-:W-:Y:S02]  /*0eb0*/  ISETP.NE.U32.AND P1, PT, RZ, UR8, PT ;  /* 0x00000008ff007c0c */ /* 0x000fe4000bf25070 */
[----:B------:R-:W-:Y:S02]  /*0ec0*/  ISETP.NE.AND.EX P0, PT, RZ, UR7, PT, P0 ;  /* 0x00000007ff007c0c */ /* 0x000fe4000bf05300 */
[----:B------:R-:W-:Y:S02]  /*0ed0*/  ISETP.NE.AND.EX P1, PT, RZ, UR9, PT, P1 ;  /* 0x00000009ff007c0c */ /* 0x000fe4000bf25310 */
[----:B--2---:R-:W-:-:S09]  /*0ee0*/  SHF.R.S32.HI R208, RZ, 0x1f, R207 ;  /* 0x0000001fffd07819 */ /* 0x004fd200000114cf */
[----:B---34-:R-:W-:-:S04]  /*0ef0*/  @P0 LEA R4, P2, R207, UR6, 0x2 ;  /* 0x00000006cf040c11 */ /* 0x018fc8000f8410ff */
[C---:B------:R-:W-:Y:S01]  /*0f00*/  @P0 LEA.HI.X R5, R207.reuse, UR7, R208, 0x2, P2 ;  /* 0x00000007cf050c11 */ /* 0x040fe200090f14d0 */
[----:B------:R-:W-:Y:S01]  /*0f10*/  ULDC.64 UR6, c[0x0][0x3f8] ;  /* 0x0000fe0000067ab9 */ /* 0x000fe20000000a00 */
[----:B------:R-:W-:-:S03]  /*0f20*/  @P1 LEA R6, P2, R207, UR8, 0x2 ;  /* 0x00000008cf061c11 */ /* 0x000fc6000f8410ff */
[----:B------:R-:W2:Y:S01]  /*0f30*/  @P0 LDG.E R4, desc[UR10][R4.64] ;  /* 0x0000000a04040981 */ /* 0x000ea2000c1e1900 */
[----:B------:R-:W-:-:S05]  /*0f40*/  @P1 LEA.HI.X R7, R207, UR9, R208, 0x2, P2 ;  /* 0x00000009cf071c11 */ /* 0x000fca00090f14d0 */
[----:B------:R-:W3:Y:S01]  /*0f50*/  @P1 LDG.E R6, desc[UR10][R6.64] ;  /* 0x0000000a06061981 */ /* 0x000ee2000c1e1900 */
[----:B------:R-:W-:Y:S01]  /*0f60*/  ULDC UR8, c[0x0][0x288] ;  /* 0x0000a20000087ab9 */ /* 0x000fe20000000800 */
[----:B------:R-:W-:Y:S01]  /*0f70*/  UISETP.NE.U32.AND UP0, UPT, UR6, URZ, UPT ;  /* 0x0000003f0600728c */ /* 0x000fe2000bf05070 */
[----:B------:R-:W-:Y:S01]  /*0f80*/  IMAD.U32 R209, RZ, RZ, UR5 ;  /* 0x00000005ffd17e24 */ /* 0x000fe2000f8e00ff */
[----:B------:R-:W-:Y:S01]  /*0f90*/  ULDC.64 UR10, c[0x0][0xb18] ;  /* 0x0002c600000a7ab9 */ /* 0x000fe20000000a00 */
[----:B------:R-:W-:Y:S01]  /*0fa0*/  ULDC UR6, c[0x0][0x404] ;  /* 0x0001010000067ab9 */ /* 0x000fe20000000800 */
[----:B------:R-:W-:Y:S01]  /*0fb0*/  UISETP.NE.AND.EX UP0, UPT, UR7, URZ, UPT, UP0 ;  /* 0x0000003f0700728c */ /* 0x000fe2000bf05300 */
[----:B------:R-:W-:Y:S01]  /*0fc0*/  ISETP.NE.U32.AND P2, PT, RZ, UR10, PT ;  /* 0x0000000aff007c0c */ /* 0x000fe2000bf45070 */
[----:B------:R-:W-:Y:S01]  /*0fd0*/  UMOV UR4, URZ ;  /* 0x0000003f00047c82 */ /* 0x000fe20008000000 */
[----:B------:R-:W-:Y:S01]  /*0fe0*/  ULDC UR7, c[0x0][0x2e0] ;  /* 0x0000b80000077ab9 */ /* 0x000fe20000000800 */
[----:B------:R-:W-:Y:S01]  /*0ff0*/  USEL UR6, UR6, 0x1, UP0 ;  /* 0x0000000106067887 */ /* 0x000fe20008000000 */
[----:B------:R-:W-:-:S03]  /*1000*/  ISETP.NE.AND.EX P2, PT, RZ, UR11, PT, P2 ;  /* 0x0000000bff007c0c */ /* 0x000fc6000bf45320 */
[----:B------:R-:W-:Y:S01]  /*1010*/  UIMAD UR6, UR6, UR7, URZ ;  /* 0x00000007060672a4 */ /* 0x000fe2000f8e023f */
[----:B--2---:R-:W-:Y:S02]  /*1020*/  @P0 R2UR UR4, R4 ;  /* 0x00000000040402ca */ /* 0x004fe400000e0000 */
[----:B---3--:R-:W-:-:S13]  /*1030*/  @P1 R2UR UR8, R6 ;  /* 0x00000000060812ca */ /* 0x008fda00000e0000 */
[----:B------:R-:W-:Y:S01]  /*1040*/  IMAD.U32 R201, RZ, RZ, UR8 ;  /* 0x00000008ffc97e24 */ /* 0x000fe2000f8e00ff */
[----:B-1---5:R-:W-:Y:S06]  /*1050*/  @P1 BRA `(.L_x_4131) ;  /* 0x0000000000341947 */ /* 0x022fec0003800000 */
[----:B------:R-:W-:Y:S02]  /*1060*/  ULDC.64 UR8, c[0x0][0xaf8] ;  /* 0x0002be0000087ab9 */ /* 0x000fe40000000a00 */
[----:B------:R-:W-:-:S04]  /*1070*/  ISETP.NE.U32.AND P0, PT, RZ, UR8, PT ;  /* 0x00000008ff007c0c */ /* 0x000fc8000bf05070 */
[----:B------:R-:W-:-:S13]  /*1080*/  ISETP.NE.AND.EX P0, PT, RZ, UR9, PT, P0 ;  /* 0x00000009ff007c0c */ /* 0x000fda000bf05300 */
[----:B------:R-:W-:Y:S05]  /*1090*/  @!P0 BRA `(.L_x_4131) ;  /* 0x0000000000248947 */ /* 0x000fea0003800000 */
[----:B------:R-:W0:Y:S01]  /*10a0*/  LDC.64 R2, c[0x0][0xaf8] ;  /* 0x0002be00ff027b82 */ /* 0x000e220000000a00 */
[----:B------:R-:W-:Y:S01]  /*10b0*/  ULDC.64 UR8, c[0x0][0x208] ;  /* 0x0000820000087ab9 */ /* 0x000fe20000000a00 */
[----:B0-----:R-:W-:-:S05]  /*10c0*/  IMAD.WIDE R2, R207, 0x4, R2 ;  /* 0x00000004cf027825 */ /* 0x001fca00078e0202 */
[----:B------:R-:W2:Y:S04]  /*10d0*/  LDG.E R4, desc[UR8][R2.64] ;  /* 0x0000000802047981 */ /* 0x000ea8000c1e1900 */
[----:B------:R-:W3:Y:S01]  /*10e0*/  LDG.E R0, desc[UR8][R2.64+0x4] ;  /* 0x0000040802007981 */ /* 0x000ee2000c1e1900 */
[----:B--2---:R-:W-:Y:S02]  /*10f0*/  R2UR UR5, R4 ;  /* 0x00000000040572ca */ /* 0x004fe400000e0000 */
[----:B---3--:R-:W-:-:S13]  /*1100*/  R2UR UR7, R0 ;  /* 0x00000000000772ca */ /* 0x008fda00000e0000 */
[----:B------:R-:W-:-:S06]  /*1110*/  UIADD3 UR5, -UR5, UR7, URZ ;  /* 0x0000000705057290 */ /* 0x000fcc000fffe13f */
[----:B------:R-:W-:-:S07]  /*1120*/  IMAD.U32 R201, RZ, RZ, UR5 ;  /* 0x00000005ffc97e24 */ /* 0x000fce000f8e00ff */
.L_x_4131:
[----:B------:R-:W-:Y:S01]  /*1130*/  IMAD.U32 R218, RZ, RZ, UR61 ;  /* 0x0000003dffda7e24 */ /* 0x000fe2000f8e00ff */
[----:B------:R-:W-:Y:S06]  /*1140*/  @!P2 BRA `(.L_x_4132) ;  /* 0x000000000018a947 */ /* 0x000fec0003800000 */
[----:B------:R-:W-:Y:S01]  /*1150*/  LEA R2, P0, R207, UR10, 0x2 ;  /* 0x0000000acf027c11 */ /* 0x000fe2000f8010ff */
[----:B------:R-:W-:-:S03]  /*1160*/  ULDC.64 UR6, c[0x0][0x208] ;  /* 0x0000820000067ab9 */ /* 0x000fc60000000a00 */
[----:B------:R-:W-:-:S05]  /*1170*/  LEA.HI.X R3, R207, UR11, R208, 0x2, P0 ;  /* 0x0000000bcf037c11 */ /* 0x000fca00080f14d0 */
[----:B------:R-:W2:Y:S02]  /*1180*/  LDG.E R2, desc[UR6][R2.64] ;  /* 0x0000000602027981 */ /* 0x000ea4000c1e1900 */
[----:B--2---:R-:W-:Y:S01]  /*1190*/  R2UR UR6, R2 ;  /* 0x00000000020672ca */ /* 0x004fe200000e0000 */
[----:B------:R-:W-:-:S14]  /*11a0*/  BRA `(.L_x_4133) ;  /* 0x0000000000307947 */ /* 0x000fdc0003800000 */
.L_x_4132:
        /* <DEDUP_REMOVED lines=11> */
[----:B------:R-:W-:-:S12]  /*1260*/  UIADD3 UR6, -UR6, UR5, URZ ;  /* 0x0000000506067290 */ /* 0x000fd8000fffe13f */
.L_x_4133:
[----:B------:R-:W-:Y:S01]  /*1270*/  R2UR UR7, R201 ;  /* 0x00000000c90772ca */ /* 0x000fe200000e0000 */
[----:B------:R-:W-:Y:S01]  /*1280*/  UIADD3 UR6, -UR4, UR6, URZ ;  /* 0x0000000604067290 */ /* 0x000fe2000fffe13f */
[----:B------:R-:W-:Y:S01]  /*1290*/  PLOP3.LUT P0, PT, PT, PT, PT, 0x80, 0x0 ;  /* 0x000000000000781c */ /* 0x000fe20003f0f070 */
[----:B------:R-:W-:Y:S01]  /*12a0*/  ULEA UR5, UR61, 0xdf, 0x7 ;  /* 0x000000df3d057891 */ /* 0x000fe2000f8e383f */
[----:B------:R-:W-:Y:S01]  /*12b0*/  CS2R R2, SRZ ;  /* 0x0000000000027805 */ /* 0x000fe2000001ff00 */
[----:B------:R-:W-:Y:S01]  /*12c0*/  UIADD3 UR4, UR6, 0x5f, URZ ;  /* 0x0000005f06047890 */ /* 0x000fe2000fffe03f */
[----:B------:R-:W-:Y:S01]  /*12d0*/  MOV R0, RZ ;  /* 0x000000ff00007202 */ /* 0x000fe20000000f00 */
[----:B------:R-:W-:Y:S01]  /*12e0*/  IMAD.U32 R204, RZ, RZ, UR6 ;  /* 0x00000006ffcc7e24 */ /* 0x000fe2000f8e00ff */
[----:B------:R-:W-:Y:S01]  /*12f0*/  CS2R R148, SRZ ;  /* 0x0000000000947805 */ /* 0x000fe2000001ff00 */
[----:B------:R-:W-:Y:S01]  /*1300*/  IMAD.MOV.U32 R150, RZ, RZ, RZ ;  /* 0x000000ffff967224 */ /* 0x000fe200078e00ff */
[----:B------:R-:W-:-:S02]  /*1310*/  CS2R R146, SRZ ;  /* 0x0000000000927805 */ /* 0x000fc4000001ff00 */
[----:B------:R-:W-:Y:S02]  /*1320*/  CS2R R144, SRZ ;  /* 0x0000000000907805 */ /* 0x000fe4000001ff00 */
        /* <DEDUP_REMOVED lines=69> */
[----:B------:R-:W-:Y:S01]  /*1780*/  CS2R R28, SRZ ;  /* 0x00000000001c7805 */ /* 0x000fe2000001ff00 */
[----:B------:R-:W-:Y:S01]  /*1790*/  IMAD.MOV.U32 R12, RZ, RZ, RZ ;  /* 0x000000ffff0c7224 */ /* 0x000fe200078e00ff */
[----:B------:R-:W-:Y:S01]  /*17a0*/  CS2R R24, SRZ ;  /* 0x0000000000187805 */ /* 0x000fe2000001ff00 */
        /* <DEDUP_REMOVED lines=39> */
[----:B-1----:R-:W-:Y:S05]  /*1a20*/  CALL.ABS.NOINC R2 ;  /* 0x0000000002007343 */ /* 0x002fea0003c00000 */
.L_x_4135:
[----:B------:R-:W0:Y:S01]  /*1a30*/  S2R R3, SR_CgaCtaId ;  /* 0x0000000000037919 */ /* 0x000e220000008800 */
[----:B------:R-:W-:Y:S02]  /*1a40*/  LEA.HI R0, R219, R219, RZ, 0x1 ;  /* 0x000000dbdb007211 */ /* 0x000fe400078f08ff */
[----:B------:R-:W-:Y:S01]  /*1a50*/  MOV R2, 0x400 ;  /* 0x0000040000027802 */ /* 0x000fe20000000f00 */
[----:B------:R-:W1:Y:S01]  /*1a60*/  S2R R16, SR_TID.X ;  /* 0x0000000000107919 */ /* 0x000e620000002100 */
[----:B------:R-:W-:-:S05]  /*1a70*/  LOP3.LUT R0, R0, 0xfffffffe, RZ, 0xc0, !PT ;  /* 0xfffffffe00007812 */ /* 0x000fca00078ec0ff */
[----:B------:R-:W-:Y:S01]  /*1a80*/  IMAD.IADD R0, R219, 0x1, -R0 ;  /* 0x00000001db007824 */ /* 0x000fe200078e0a00 */
[----:B0-----:R-:W-:-:S04]  /*1a90*/  LEA R5, R3, R2, 0x18 ;  /* 0x0000000203057211 */ /* 0x001fc800078ec0ff */
[----:B------:R-:W-:Y:S02]  /*1aa0*/  SHF.L.U32 R2, R0, 0x1f, RZ ;  /* 0x0000001f00027819 */ /* 0x000fe400000006ff */
[----:B-1----:R-:W-:Y:S02]  /*1ab0*/  SHF.R.U32.HI R16, RZ, 0x7, R16 ;  /* 0x00000007ff107819 */ /* 0x002fe40000011610 */
[----:B------:R-:W0:Y:S03]  /*1ac0*/  SYNCS.PHASECHK.TRANS64.TRYWAIT P0, [R5+URZ+0x32400], R2 ;  /* 0x03240002050075a7 */ /* 0x000e26000800017f */
[----:B------:R-:W-:Y:S01]  /*1ad0*/  VIADD R168, R16, 0x8 ;  /* 0x0000000810a87836 */ /* 0x000fe20000000000 */
[----:B0-----:R-:W-:Y:S06]  /*1ae0*/  @!P0 BRA `(.L_x_4136) ;  /* 0x0000010800808947 */ /* 0x001fec0003800000 */
.L_x_4271:
[----:B------:R-:W-:Y:S05]  /*1af0*/  WARPSYNC.ALL ;  /* 0x0000000000007948 */ /* 0x000fea0003800000 */
[----:B------:R-:W-:Y:S01]  /*1b00*/  R2UR UR4, R232 ;  /* 0x00000000e80472ca */ /* 0x000fe200000e0000 */
[----:B------:R1:W-:-:S12]  /*1b10*/  BAR.SYNC.DEFER_BLOCKING R168, 0x100 ;  /* 0x000400a80000751d */ /* 0x0003d80000010000 */
[----:B------:R-:W-:-:S05]  /*1b20*/  IMAD.U32 R0, RZ, RZ, UR4 ;  /* 0x00000004ff007e24 */ /* 0x000fca000f8e00ff */
[----:B------:R-:W-:-:S13]  /*1b30*/  ISETP.NE.AND P0, PT, R0, 0x3, PT ;  /* 0x000000030000780c */ /* 0x000fda0003f05270 */
[----:B-1----:R-:W-:Y:S05]  /*1b40*/  @!P0 BRA `(.L_x_4137) ;  /* 0x0000000000048947 */ /* 0x002fea0003800000 */
[----:B------:R-:W-:Y:S01]  /*1b50*/  BPT.TRAP 0x1 ;  /* 0x000000040000795c */ /* 0x000fe20000300000 */
.L_x_4137:
[----:B------:R-:W-:Y:S02]  /*1b60*/  IMAD.U32 R3, RZ, RZ, UR37 ;  /* 0x00000025ff037e24 */ /* 0x000fe4000f8e00ff */
[----:B------:R-:W-:-:S03]  /*1b70*/  IMAD.U32 R0, RZ, RZ, UR36 ;  /* 0x00000024ff007e24 */ /* 0x000fc6000f8e00ff */
[----:B------:R-:W-:Y:S01]  /*1b80*/  SHF.L.U32 R3, R3, 0x1f, RZ ;  /* 0x0000001f03037819 */ /* 0x000fe200000006ff */
[----:B------:R-:W-:-:S04]  /*1b90*/  IMAD R0, R0, 0x8, R5 ;  /* 0x0000000800007824 */ /* 0x000fc800078e0205 */
[----:B------:R1:W2:Y:S01]  /*1ba0*/  SYNCS.PHASECHK.TRANS64.TRYWAIT P1, [R0+URZ+0x32430], R3 ;  /* 0x03243003000075a7 */ /* 0x0002a2000802017f */
[----:B------:R-:W-:Y:S05]  /*1bb0*/  @!P0 BRA `(.L_x_4138) ;  /* 0x0000000000048947 */ /* 0x000fea0003800000 */
[----:B------:R-:W-:Y:S01]  /*1bc0*/  BPT.TRAP 0x1 ;  /* 0x000000040000795c */ /* 0x000fe20000300000 */
.L_x_4138:
[----:B--2---:R-:W-:Y:S05]  /*1bd0*/  @P1 BRA `(.L_x_4139) ;  /* 0x0000000000081947 */ /* 0x004fea0003800000 */
[----:B------:R-:W2:Y:S02]  /*1be0*/  SYNCS.PHASECHK.TRANS64.TRYWAIT P1, [R0+URZ+0x32430], R3 ;  /* 0x03243003000075a7 */ /* 0x000ea4000802017f */
[----:B--2---:R-:W-:Y:S05]  /*1bf0*/  @!P1 BRA `(.L_x_4140) ;  /* 0x0000010800509947 */ /* 0x004fea0003800000 */
.L_x_4139:
[----:B------:R-:W-:Y:S01]  /*1c00*/  R2UR UR4, R5 ;  /* 0x00000000050472ca */ /* 0x000fe200000e0000 */
[----:B------:R-:W-:Y:S01]  /*1c10*/  WARPGROUP.ARRIVE ;  /* 0x00000000000079c5 */ /* 0x000fe20000000000 */
[----:B------:R-:W-:Y:S01]  /*1c20*/  UMOV UR8, UR38 ;  /* 0x0000002600087c82 */ /* 0x000fe20008000000 */
[----:B------:R-:W-:Y:S01]  /*1c30*/  UMOV UR9, 0x40000040 ;  /* 0x4000004000097882 */ /* 0x000fe20000000000 */
[----:B------:R-:W-:Y:S01]  /*1c40*/  UMOV UR11, 0x40000040 ;  /* 0x40000040000b7882 */ /* 0x000fe20000000000 */
[----:B------:R-:W-:-:S08]  /*1c50*/  UIADD3 UR5, UR38, 0x2, URZ ;  /* 0x0000000226057890 */ /* 0x000fd0000fffe03f */
[----:B------:R-:W-:-:S04]  /*1c60*/  UIADD3 UR4, UR4, 0x1c400, URZ ;  /* 0x0001c40004047890 */ /* 0x000fc8000fffe03f */
[----:B------:R-:W-:-:S04]  /*1c70*/  USHF.R.U32.HI UR4, URZ, 0x4, UR4 ;  /* 0x000000043f047899 */ /* 0x000fc80008011604 */
        /* <DEDUP_REMOVED lines=40> */
.L_x_4272:
[----:B------:R-:W-:Y:S05]  /*1f00*/  @!P0 BRA `(.L_x_4142) ;  /* 0x0000000000048947 */ /* 0x000fea0003800000 */
[----:B------:R-:W-:Y:S01]  /*1f10*/  BPT.TRAP 0x1 ;  /* 0x000000040000795c */ /* 0x000fe20000300000 */
.L_x_4142:
[----:B------:R4:W0:Y:S01]  /*1f20*/  SYNCS.PHASECHK.TRANS64.TRYWAIT P1, [R0+URZ+0x32450], R3 ;  /* 0x03245003000075a7 */ /* 0x000822000802017f */
[----:B------:R-:W-:Y:S05]  /*1f30*/  @!P0 BRA `(.L_x_4143) ;  /* 0x0000000000048947 */ /* 0x000fea0003800000 */
[----:B------:R-:W-:Y:S01]  /*1f40*/  BPT.TRAP 0x1 ;  /* 0x000000040000795c */ /* 0x000fe20000300000 */
.L_x_4143:
[----:B0-----:R-:W-:Y:S05]  /*1f50*/  @P1 BRA `(.L_x_4144) ;  /* 0x0000000000081947 */ /* 0x001fea0003800000 */
[----:B------:R-:W0:Y:S02]  /*1f60*/  SYNCS.PHASECHK.TRANS64.TRYWAIT P1, [R0+URZ+0x32450], R3 ;  /* 0x03245003000075a7 */ /* 0x000e24000802017f */
[----:B0-----:R-:W-:Y:S05]  /*1f70*/  @!P1 BRA `(.L_x_4145) ;  /* 0x0000010400989947 */ /* 0x001fea0003800000 */
.L_x_4144:
[----:B------:R-:W-:Y:S01]  /*1f80*/  R2UR UR4, R5 ;  /* 0x00000000050472ca */ /* 0x000fe200000e0000 */
[----:B------:R-:W-:Y:S01]  /*1f90*/  WARPGROUP.ARRIVE ;  /* 0x00000000000079c5 */ /* 0x000fe20000000000 */
[----:B------:R-:W-:Y:S01]  /*1fa0*/  UMOV UR9, 0x40000040 ;  /* 0x4000004000097882 */ /* 0x000fe20000000000 */
[----:B------:R-:W-:Y:S01]  /*1fb0*/  UMOV UR11, 0x40000040 ;  /* 0x40000040000b7882 */ /* 0x000fe20000000000 */
[----:B------:R-:W-:Y:S01]  /*1fc0*/  IMAD.U32 R11, RZ, RZ, UR9 ;  /* 0x00000009ff0b7e24 */ /* 0x000fe2000f8e00ff */
        /* <DEDUP_REMOVED lines=8> */
[----:B------:R-:W-:Y:S01]  /*2050*/  UIADD3 UR4, UR4, 0x400, URZ ;  /* 0x0000040004047890 */ /* 0x000fe2000fffe03f */
[----:B------:R-:W-:Y:S01]  /*2060*/  R2UR UR53, R204 ;  /* 0x00000000cc3572ca */ /* 0x000fe200000e0000 */
[----:B------:R-:W-:Y:S01]  /*2070*/  UMOV UR29, 0x40000040 ;  /* 0x40000040001d7882 */ /* 0x000fe20000000000 */
[----:B------:R-:W-:Y:S01]  /*2080*/  UMOV UR31, 0x40000040 ;  /* 0x40000040001f7882 */ /* 0x000fe20000000000 */
[----:B------:R-:W-:Y:S01]  /*2090*/  USHF.R.U32.HI UR4, URZ, 0x4, UR4 ;  /* 0x000000043f047899 */ /* 0x000fe20008011604 */
[----:B------:R-:W-:Y:S01]  /*20a0*/  R2UR UR54, R201 ;  /* 0x00000000c93672ca */ /* 0x000fe200000e0000 */
[----:B------:R-:W-:Y:S01]  /*20b0*/  UMOV UR33, 0x40000040 ;  /* 0x4000004000217882 */ /* 0x000fe20000000000 */
[----:B------:R-:W-:Y:S01]  /*20c0*/  UMOV UR35, 0x40000040 ;  /* 0x4000004000237882 */ /* 0x000fe20000000000 */
[----:B------:R-:W-:Y:S01]  /*20d0*/  ULOP3.LUT UR38, UR4, 0x3fff, URZ, 0xc0, !UPT ;  /* 0x00003fff04267892 */ /* 0x000fe2000f8ec03f */
[----:B------:R-:W-:Y:S01]  /*20e0*/  IMAD.U32 R13, RZ, RZ, UR61 ;  /* 0x0000003dff0d7e24 */ /* 0x000fe2000f8e00ff */
[----:B------:R-:W-:Y:S01]  /*20f0*/  ULOP3.LUT UR4, UR40, 0x10000, URZ, 0xfc, !UPT ;  /* 0x0001000028047892 */ /* 0x000fe2000f8efc3f */
[----:B------:R-:W0:Y:S01]  /*2100*/  S2R R74, SR_TID.X ;  /* 0x00000000004a7919 */ /* 0x000e220000002100 */
[----:B------:R-:W-:Y:S01]  /*2110*/  ULOP3.LUT UR39, UR38, 0x10000, URZ, 0xfc, !UPT ;  /* 0x0001000026277892 */ /* 0x000fe2000f8efc3f */
[----:B------:R-:W-:Y:S01]  /*2120*/  IMAD R20, R13, 0x80, R206 ;  /* 0x000000800d147824 */ /* 0x000fe200078e02ce */
[----:B------:R-:W-:-:S02]  /*2130*/  UIADD3 UR6, UR4, 0x2, URZ ;  /* 0x0000000204067890 */ /* 0x000fc4000fffe03f */
[----:B------:R-:W-:Y:S01]  /*2140*/  UIMAD UR5, UR36, 0xc00, UR39 ;  /* 0x00000c00240578a4 */ /* 0x000fe2000f8e0227 */
[----:B------:R-:W-:Y:S01]  /*2150*/  UMOV UR8, UR4 ;  /* 0x0000000400087c82 */ /* 0x000fe20008000000 */
[----:B------:R-:W-:Y:S01]  /*2160*/  UIADD3 UR12, UR4, 0x404, URZ ;  /* 0x00000404040c7890 */ /* 0x000fe2000fffe03f */
[----:B------:R-:W-:Y:S01]  /*2170*/  IMAD.U32 R10, RZ, RZ, UR8 ;  /* 0x00000008ff0a7e24 */ /* 0x000fe2000f8e00ff */
[----:B------:R-:W-:-:S03]  /*2180*/  UIADD3 UR7, UR5, 0x2, URZ ;  /* 0x0000000205077890 */ /* 0x000fc6000fffe03f */
[----:B------:R-:W-:Y:S01]  /*2190*/  UMOV UR10, UR5 ;  /* 0x00000005000a7c82 */ /* 0x000fe20008000000 */
[----:B------:R-:W-:Y:S01]  /*21a0*/  UIADD3 UR14, UR5, 0x304, URZ ;  /* 0x00000304050e7890 */ /* 0x000fe2000fffe03f */
        /* <DEDUP_REMOVED lines=9> */
[----:B------:R-:W-:-:S02]  /*2240*/  UIADD3 UR16, UR4, 0x406, URZ ;  /* 0x0000040604107890 */ /* 0x000fc4000fffe03f */
[----:B------:R-:W-:Y:S02]  /*2250*/  UIADD3 UR18, UR5, 0x306, URZ ;  /* 0x0000030605127890 */ /* 0x000fe4000fffe03f */
[----:B------:R-:W-:Y:S02]  /*2260*/  UIADD3 UR20, UR4, 0x800, URZ ;  /* 0x0000080004147890 */ /* 0x000fe4000fffe03f */
[----:B------:R-:W-:Y:S02]  /*2270*/  UIADD3 UR22, UR5, 0x600, URZ ;  /* 0x0000060005167890 */ /* 0x000fe4000fffe03f */
[----:B------:R-:W-:Y:S02]  /*2280*/  UIADD3 UR24, UR4, 0x802, URZ ;  /* 0x0000080204187890 */ /* 0x000fe4000fffe03f */
[----:B------:R-:W-:Y:S02]  /*2290*/  UIADD3 UR26, UR5, 0x602, URZ ;  /* 0x00000602051a7890 */ /* 0x000fe4000fffe03f */
[----:B------:R-:W-:-:S02]  /*22a0*/  UIADD3 UR28, UR4, 0x804, URZ ;  /* 0x00000804041c7890 */ /* 0x000fc4000fffe03f */
[----:B------:R-:W-:Y:S02]  /*22b0*/  UIADD3 UR30, UR5, 0x604, URZ ;  /* 0x00000604051e7890 */ /* 0x000fe4000fffe03f */
[----:B------:R-:W-:Y:S02]  /*22c0*/  UIADD3 UR32, UR4, 0x806, URZ ;  /* 0x0000080604207890 */ /* 0x000fe4000fffe03f */
[----:B------:R-:W-:Y:S02]  /*22d0*/  UIADD3 UR34, UR5, 0x606, URZ ;  /* 0x0000060605227890 */ /* 0x000fe4000fffe03f */
        /* <DEDUP_REMOVED lines=16> */
[----:B------:R-:W-:Y:S01]  /*23e0*/  ULOP3.LUT UR38, UR38, 0x3000000, URZ, 0xfc, !UPT ;  /* 0x0300000026267892 */ /* 0x000fe2000f8efc3f */
        /* <DEDUP_REMOVED lines=21> */
[----:B---3--:R-:W-:Y:S01]  /*2540*/  IMAD.U32 R5, RZ, RZ, UR9 ;  /* 0x00000009ff057e24 */ /* 0x008fe2000f8e00ff */
        /* <DEDUP_REMOVED lines=8> */
[----:B-12-4-:R-:W-:Y:S01]  /*25d0*/  MOV R3, UR9 ;  /* 0x0000000900037c02 */ /* 0x016fe20008000f00 */
        /* <DEDUP_REMOVED lines=8> */
[----:B------:R-:W-:Y:S01]  /*2660*/  UIMAD UR4, UR52, -0x60, UR53 ;  /* 0xffffffa0340478a4 */ /* 0x000fe2000f8e0235 */
[----:B------:R-:W-:-:S03]  /*2670*/  ULDC UR5, c[0x0][0xad0] ;  /* 0x0002b40000057ab9 */ /* 0x000fc60000000800 */
[----:B------:R-:W-:Y:S02]  /*2680*/  UIADD3 UR6, -UR54, 0x61, UR4 ;  /* 0x0000006136067890 */ /* 0x000fe4000fffe104 */
[----:B------:R-:W-:-:S04]  /*2690*/  UIADD3 UR4, UR4, 0x60, URZ ;  /* 0x0000006004047890 */ /* 0x000fc8000fffe03f */
[----:B------:R-:W-:Y:S02]  /*26a0*/  IMAD.U32 R72, RZ, RZ, UR6 ;  /* 0x00000006ff487e24 */ /* 0x000fe4000f8e00ff */
[----:B------:R-:W-:Y:S01]  /*26b0*/  IMAD.U32 R12, RZ, RZ, UR4 ;  /* 0x00000004ff0c7e24 */ /* 0x000fe2000f8e00ff */
[----:B------:R-:W-:Y:S01]  /*26c0*/  ULDC UR4, c[0x0][0xa80] ;  /* 0x0002a00000047ab9 */ /* 0x000fe20000000800 */
[C---:B------:R-:W-:Y:S02]  /*26d0*/  IMAD R13, R205.reuse, -0x2, R72 ;  /* 0xfffffffecd0d7824 */ /* 0x040fe400078e0248 */
[----:B------:R-:W-:-:S03]  /*26e0*/  IMAD R12, R205, -0x2, R12 ;  /* 0xfffffffecd0c7824 */ /* 0x000fc600078e020c */
[----:B------:R-:W-:Y:S02]  /*26f0*/  IADD3 R21, R13, 0x8, R20 ;  /* 0x000000080d157810 */ /* 0x000fe40007ffe014 */
[----:B------:R-:W-:Y:S02]  /*2700*/  VIADDMNMX R13, R20, R13, R12, PT ;  /* 0x0000000d140d7246 */ /* 0x000fe4000380010c */
[----:B------:R-:W-:Y:S02]  /*2710*/  VIMNMX R12, R12, R21, PT ;  /* 0x000000150c0c7248 */ /* 0x000fe40003fe0100 */
[C---:B------:R-:W-:Y:S02]  /*2720*/  ISETP.GT.AND P5, PT, R13.reuse, RZ, PT ;  /* 0x000000ff0d00720c */ /* 0x040fe40003fa4270 */
[C---:B------:R-:W-:Y:S02]  /*2730*/  ISETP.GT.AND P6, PT, R13.reuse, 0x1, PT ;  /* 0x000000010d00780c */ /* 0x040fe40003fc4270 */
[----:B------:R-:W-:-:S02]  /*2740*/  ISETP.GT.AND P1, PT, R13, 0x8, PT ;  /* 0x000000080d00780c */ /* 0x000fc40003f24270 */
[C---:B------:R-:W-:Y:S02]  /*2750*/  ISETP.GT.AND P2, PT, R13.reuse, 0x9, PT ;  /* 0x000000090d00780c */ /* 0x040fe40003f44270 */
[C---:B------:R-:W-:Y:S02]  /*2760*/  ISETP.GT.AND P3, PT, R13.reuse, 0x10, PT ;  /* 0x000000100d00780c */ /* 0x040fe40003f64270 */
[----:B------:R-:W-:Y:S01]  /*2770*/  ISETP.GT.AND P4, PT, R13, 0x11, PT ;  /* 0x000000110d00780c */ /* 0x000fe20003f84270 */
        /* <DEDUP_REMOVED lines=60> */
[----:B-1----:R-:W-:Y:S01]  /*2b40*/  FSEL R21, R24, -INF , P5 ;  /* 0xff80000018157808 */ /* 0x002fe20002800000 */
[----:B------:R-:W-:Y:S01]  /*2b50*/  FMUL.FTZ R65, R65, UR5 ;  /* 0x0000000541417c20 */ /* 0x000fe20008410000 */
[----:B------:R-:W-:Y:S01]  /*2b60*/  FMUL.FTZ R30, R30, UR5 ;  /* 0x000000051e1e7c20 */ /* 0x000fe20008410000 */
[----:B------:R-:W-:Y:S01]  /*2b70*/  ISETP.GT.AND P5, PT, R13, 0x18, PT ;  /* 0x000000180d00780c */ /* 0x000fe20003fa4270 */
[----:B------:R-:W1:Y:S01]  /*2b80*/  MUFU.TANH R36, R36 ;  /* 0x0000002400247308 */ /* 0x000e620000002400 */
        /* <DEDUP_REMOVED lines=42> */
[----:B------:R-:W-:-:S05]  /*2e30*/  ISETP.GT.AND P1, PT, R13, 0x38, PT ;  /* 0x000000380d00780c */ /* 0x000fca0003f24270 */
[----:B------:R-:W1:Y:S01]  /*2e40*/  MUFU.TANH R32, R32 ;  /* 0x0000002000207308 */ /* 0x000e620000002400 */
[----:B--2---:R-:W-:Y:S02]  /*2e50*/  FSEL R165, R48, -INF , P5 ;  /* 0xff80000030a57808 */ /* 0x004fe40002800000 */
[----:B------:R-:W-:-:S05]  /*2e60*/  ISETP.GT.AND P5, PT, R13, 0x48, PT ;  /* 0x000000480d00780c */ /* 0x000fca0003fa4270 */
[----:B------:R-:W2:Y:S01]  /*2e70*/  MUFU.TANH R33, R33 ;  /* 0x0000002100217308 */ /* 0x000ea20000002400 */
[----:B---3--:R-:W-:Y:S02]  /*2e80*/  FSEL R161, R49, -INF , P6 ;  /* 0xff80000031a17808 */ /* 0x008fe40003000000 */
[----:B------:R-:W-:-:S05]  /*2e90*/  ISETP.GT.AND P6, PT, R13, 0x49, PT ;  /* 0x000000490d00780c */ /* 0x000fca0003fc4270 */
[----:B------:R-:W3:Y:S01]  /*2ea0*/  MUFU.TANH R41, R41 ;  /* 0x0000002900297308 */ /* 0x000ee20000002400 */
        /* <DEDUP_REMOVED lines=17> */
[----:B------:R-:W-:Y:S02]  /*2fc0*/  ISETP.GT.AND P5, PT, R12, RZ, PT ;  /* 0x000000ff0c00720c */ /* 0x000fe40003fa4270 */
        /* <DEDUP_REMOVED lines=37> */
[----:B------:R-:W-:Y:S01]  /*3220*/  FMNMX.FTZ R20, R157, R20, !PT ;  /* 0x000000149d147209 */ /* 0x000fe20007810000 */
[----:B------:R-:W2:Y:S01]  /*3230*/  MUFU.TANH R68, R68 ;  /* 0x0000004400447308 */ /* 0x000ea20000002400 */
[----:B---3--:R-:W-:Y:S02]  /*3240*/  FSEL R187, R65, -INF , P2 ;  /* 0xff80000041bb7808 */ /* 0x008fe40001000000 */
[----:B------:R-:W-:-:S02]  /*3250*/  ISETP.GT.AND P2, PT, R12, 0x9, PT ;  /* 0x000000090c00780c */ /* 0x000fc40003f44270 */
[----:B------:R-:W-:-:S03]  /*3260*/  FMNMX.FTZ R20, R225, R20, !PT ;  /* 0x00000014e1147209 */ /* 0x000fc60007810000 */
[----:B------:R-:W3:Y:S01]  /*3270*/  MUFU.TANH R31, R31 ;  /* 0x0000001f001f7308 */ /* 0x000ee20000002400 */
[----:B-1----:R-:W-:Y:S02]  /*3280*/  FSEL R30, R30, -INF , P1 ;  /* 0xff8000001e1e7808 */ /* 0x002fe40000800000 */
[----:B------:R-:W-:Y:S02]  /*3290*/  ISETP.GT.AND P1, PT, R12, 0x19, PT ;  /* 0x000000190c00780c */ /* 0x000fe40003f24270 */
[----:B------:R-:W-:Y:S02]  /*32a0*/  FMNMX.FTZ R13, R30, R13, !PT ;  /* 0x0000000d1e0d7209 */ /* 0x000fe40007810000 */
[----:B------:R-:W-:Y:S01]  /*32b0*/  FMNMX.FTZ R20, R227, R20, !PT ;  /* 0x00000014e3147209 */ /* 0x000fe20007810000 */
[----:B------:R-:W1:Y:S01]  /*32c0*/  MUFU.TANH R34, R34 ;  /* 0x0000002200227308 */ /* 0x000e620000002400 */
[----:B--2---:R-:W-:Y:S02]  /*32d0*/  FSEL R189, R68, -INF , P3 ;  /* 0xff80000044bd7808 */ /* 0x004fe40001800000 */
[----:B------:R-:W-:-:S02]  /*32e0*/  ISETP.GT.AND P3, PT, R12, 0x10, PT ;  /* 0x000000100c00780c */ /* 0x000fc40003f64270 */
[----:B------:R-:W-:-:S03]  /*32f0*/  FMNMX.FTZ R20, R181, R20, !PT ;  /* 0x00000014b5147209 */ /* 0x000fc60007810000 */
[----:B------:R-:W2:Y:S01]  /*3300*/  MUFU.TANH R35, R35 ;  /* 0x0000002300237308 */ /* 0x000ea20000002400 */
[----:B---3--:R-:W-:Y:S02]  /*3310*/  FSEL R28, R31, -INF , P2 ;  /* 0xff8000001f1c7808 */ /* 0x008fe40001000000 */
[----:B------:R-:W-:Y:S02]  /*3320*/  ISETP.GT.AND P2, PT, R12, 0x20, PT ;  /* 0x000000200c00780c */ /* 0x000fe40003f44270 */
[----:B------:R-:W-:Y:S02]  /*3330*/  FMNMX.FTZ R13, R28, R13, !PT ;  /* 0x0000000d1c0d7209 */ /* 0x000fe40007810000 */
[----:B------:R-:W-:Y:S01]  /*3340*/  FMNMX.FTZ R20, R187, R20, !PT ;  /* 0x00000014bb147209 */ /* 0x000fe20007810000 */
[----:B------:R-:W3:Y:S01]  /*3350*/  MUFU.TANH R38, R38 ;  /* 0x0000002600267308 */ /* 0x000ee20000002400 */
[----:B-1----:R-:W-:Y:S02]  /*3360*/  FSEL R170, R34, -INF , P3 ;  /* 0xff80000022aa7808 */ /* 0x002fe40001800000 */
[----:B------:R-:W-:-:S02]  /*3370*/  ISETP.GT.AND P3, PT, R12, 0x21, PT ;  /* 0x000000210c00780c */ /* 0x000fc40003f64270 */
[----:B------:R-:W-:Y:S02]  /*3380*/  FMNMX.FTZ R13, R170, R13, !PT ;  /* 0x0000000daa0d7209 */ /* 0x000fe40007810000 */
[----:B------:R-:W-:Y:S01]  /*3390*/  FMNMX.FTZ R20, R189, R20, !PT ;  /* 0x00000014bd147209 */ /* 0x000fe20007810000 */
        /* <DEDUP_REMOVED lines=59> */
[----:B--2---:R-:W-:Y:S01]  /*3750*/  FSEL R178, R63, -INF , P3 ;  /* 0xff8000003fb27808 */ /* 0x004fe20001800000 */
[----:B------:R-:W2:Y:S03]  /*3760*/  SHFL.BFLY PT, R32, R27, 0x2, 0x1f ;  /* 0x0c401f001b207f89 */ /* 0x000ea600000e0000 */
[----:B------:R-:W-:-:S03]  /*3770*/  FMNMX.FTZ R20, R178, R13, !PT ;  /* 0x0000000db2147209 */ /* 0x000fc60007810000 */
[----:B------:R-:W4:Y:S01]  /*3780*/  MUFU.TANH R70, R70 ;  /* 0x0000004600467308 */ /* 0x000f220000002400 */
[----:B---3--:R-:W-:-:S04]  /*3790*/  FSEL R193, R66, -INF , P5 ;  /* 0xff80000042c17808 */ /* 0x008fc80002800000 */
[----:B------:R-:W-:-:S03]  /*37a0*/  FMNMX.FTZ R20, R193, R20, !PT ;  /* 0x00000014c1147209 */ /* 0x000fc60007810000 */
[----:B------:R-:W3:Y:S01]  /*37b0*/  MUFU.TANH R71, R71 ;  /* 0x0000004700477308 */ /* 0x000ee20000002400 */
[----:B-1----:R-:W-:Y:S02]  /*37c0*/  FSEL R195, R67, -INF , P1 ;  /* 0xff80000043c37808 */ /* 0x002fe40000800000 */
[----:B------:R-:W-:Y:S02]  /*37d0*/  ISETP.GT.AND P1, PT, R12, 0x59, PT ;  /* 0x000000590c00780c */ /* 0x000fe40003f24270 */
[----:B------:R-:W-:Y:S02]  /*37e0*/  FMNMX.FTZ R20, R195, R20, !PT ;  /* 0x00000014c3147209 */ /* 0x000fe40007810000 */
[----:B----4-:R-:W-:Y:S02]  /*37f0*/  FSEL R197, R70, -INF , P2 ;  /* 0xff80000046c57808 */ /* 0x010fe40001000000 */
[----:B--2---:R-:W-:Y:S02]  /*3800*/  FMNMX.FTZ R32, R27, R32, !PT ;  /* 0x000000201b207209 */ /* 0x004fe40007810000 */
[----:B------:R-:W-:-:S03]  /*3810*/  FMNMX.FTZ R20, R197, R20, !PT ;  /* 0x00000014c5147209 */ /* 0x000fc60007810000 */
[----:B------:R-:W1:Y:S01]  /*3820*/  SHFL.BFLY PT, R13, R32, 0x1, 0x1f ;  /* 0x0c201f00200d7f89 */ /* 0x000e6200000e0000 */
[----:B---3--:R-:W-:-:S04]  /*3830*/  FSEL R199, R71, -INF , P1 ;  /* 0xff80000047c77808 */ /* 0x008fc80000800000 */
[----:B------:R-:W-:Y:S01]  /*3840*/  FMNMX.FTZ R12, R199, R20, !PT ;  /* 0x00000014c70c7209 */ /* 0x000fe20007810000 */
[----:B------:R-:W-:Y:S01]  /*3850*/  IMAD.U32 R20, RZ, RZ, UR4 ;  /* 0x00000004ff147e24 */ /* 0x000fe2000f8e00ff */
[----:B------:R-:W-:-:S03]  /*3860*/  UIMAD UR4, UR36, 0xc00, UR38 ;  /* 0x00000c00240478a4 */ /* 0x000fc6000f8e0226 */
[----:B------:R-:W2:Y:S04]  /*3870*/  SHFL.BFLY PT, R31, R12, 0x2, 0x1f ;  /* 0x0c401f000c1f7f89 */ /* 0x000ea800000e0000 */
[----:B------:R-:W-:Y:S01]  /*3880*/  UMOV UR6, UR4 ;  /* 0x0000000400067c82 */ /* 0x000fe20008000000 */
        /* <DEDUP_REMOVED lines=17> */
[----:B------:R-:W-:-:S03]  /*39a0*/  FFMA.FTZ R159, R159, R20, -R164 ;  /* 0x000000149f9f7223 */ /* 0x000fc600000108a4 */
[----:B------:R-:W2:Y:S01]  /*39b0*/  MUFU.EX2 R12, R12 ;  /* 0x0000000c000c7308 */ /* 0x000ea20000000800 */
[----:B-1----:R-:W-:-:S07]  /*39c0*/  FMNMX.FTZ R21, R31, R34, !PT ;  /* 0x000000221f157209 */ /* 0x002fce0007810000 */
[----:B------:R-:W-:Y:S01]  /*39d0*/  MUFU.EX2 R160, R160 ;  /* 0x000000a000a07308 */ /* 0x000fe20000000800 */
[C---:B------:R-:W-:Y:S01]  /*39e0*/  FSETP.NEU.FTZ.AND P1, PT, R21.reuse, -INF , PT ;  /* 0xff8000001500780b */ /* 0x040fe20003f3d000 */
[----:B------:R-:W-:-:S06]  /*39f0*/  FMUL.FTZ R211, R21, R20 ;  /* 0x0000001415d37220 */ /* 0x000fcc0000410000 */
[----:B------:R-:W1:Y:S01]  /*3a00*/  MUFU.EX2 R169, R169 ;  /* 0x000000a900a97308 */ /* 0x000e620000000800 */
[----:B------:R-:W-:Y:S02]  /*3a10*/  FSEL R211, R211, RZ, P1 ;  /* 0x000000ffd3d37208 */ /* 0x000fe40000800000 */
[----:B0-----:R-:W-:Y:S02]  /*3a20*/  LOP3.LUT P1, RZ, R74, 0x7f, RZ, 0xc0, !PT ;  /* 0x0000007f4aff7812 */ /* 0x001fe4000782c0ff */
        /* <DEDUP_REMOVED lines=10> */
[----:B------:R-:W-:Y:S01]  /*3ad0*/  FFMA.FTZ R192, R177, R20, -R164 ;  /* 0x00000014b1c07223 */ /* 0x000fe200000108a4 */
[----:B------:R-:W-:Y:S01]  /*3ae0*/  @!P1 VIADD R24, R0, 0x32440 ;  /* 0x0003244000189836 */ /* 0x000fe20000000000 */
[----:B-1----:R-:W-:Y:S01]  /*3af0*/  F2FP.F16.F32.PACK_AB R154, R169, R160 ;  /* 0x000000a0a99a723e */ /* 0x002fe200000000ff */
[-CC-:B------:R-:W-:Y:S01]  /*3b00*/  FFMA.FTZ R177, R210, R20.reuse, -R211.reuse ;  /* 0x00000014d2b17223 */ /* 0x180fe200000108d3 */
[-CC-:B------:R-:W-:Y:S01]  /*3b10*/  FFMA.FTZ R194, R194, R20.reuse, -R211.reuse ;  /* 0x00000014c2c27223 */ /* 0x180fe200000108d3 */
[----:B------:R-:W0:Y:S01]  /*3b20*/  MUFU.EX2 R158, R158 ;  /* 0x0000009e009e7308 */ /* 0x000e220000000800 */
        /* <DEDUP_REMOVED lines=10> */
[--C-:B------:R-:W-:Y:S01]  /*3bd0*/  FFMA.FTZ R225, R174, R20, -R211.reuse ;  /* 0x00000014aee17223 */ /* 0x100fe200000108d3 */
[----:B------:R-:W4:Y:S01]  /*3be0*/  MUFU.EX2 R171, R171 ;  /* 0x000000ab00ab7308 */ /* 0x000f220000000800 */
[----:B0-----:R-:W-:Y:S01]  /*3bf0*/  F2FP.F16.F32.PACK_AB R153, R175, R158 ;  /* 0x0000009eaf99723e */ /* 0x001fe200000000ff */
[-CC-:B---3--:R-:W-:Y:S01]  /*3c00*/  FFMA.FTZ R168, R217, R20.reuse, -R164.reuse ;  /* 0x00000014d9a87223 */ /* 0x188fe200000108a4 */
        /* <DEDUP_REMOVED lines=12> */
[--C-:B------:R-:W-:Y:S01]  /*3cd0*/  FFMA.FTZ R174, R176, R20, -R211.reuse ;  /* 0x00000014b0ae7223 */ /* 0x100fe200000108d3 */
[----:B------:R-:W0:Y:S01]  /*3ce0*/  MUFU.EX2 R213, R213 ;  /* 0x000000d500d57308 */ /* 0x000e220000000800 */
[----:B----4-:R-:W-:Y:S01]  /*3cf0*/  F2FP.F16.F32.PACK_AB R155, R171, R162 ;  /* 0x000000a2ab9b723e */ /* 0x010fe200000000ff */
[-CC-:B------:R-:W-:Y:S01]  /*3d00*/  FFMA.FTZ R227, R178, R20.reuse, -R211.reuse ;  /* 0x00000014b2e37223 */ /* 0x180fe200000108d3 */
[-CC-:B------:R-:W-:Y:S01]  /*3d10*/  FFMA.FTZ R176, R181, R20.reuse, -R164.reuse ;  /* 0x00000014b5b07223 */ /* 0x180fe200000108a4 */
[-CC-:B------:R-:W-:Y:S01]  /*3d20*/  FFMA.FTZ R181, R187, R20.reuse, -R164.reuse ;  /* 0x00000014bbb57223 */ /* 0x180fe200000108a4 */
[----:B--2---:R-:W-:Y:S01]  /*3d30*/  WARPGROUP.ARRIVE ;  /* 0x00000000000079c5 */ /* 0x004fe20000000000 */
[-CC-:B------:R-:W-:Y:S01]  /*3d40*/  FFMA.FTZ R178, R189, R20.reuse, -R164.reuse ;  /* 0x00000014bdb27223 */ /* 0x180fe200000108a4 */
[-C--:B------:R-:W-:Y:S01]  /*3d50*/  FFMA.FTZ R187, R191, R20.reuse, -R164 ;  /* 0x00000014bfbb7223 */ /* 0x080fe200000108a4 */
[----:B------:R-:W-:Y:S01]  /*3d60*/  MUFU.EX2 R168, R168 ;  /* 0x000000a800a87308 */ /* 0x000fe20000000800 */
[-CC-:B------:R-:W-:Y:S01]  /*3d70*/  FFMA.FTZ R164, R193, R20.reuse, -R211.reuse ;  /* 0x00000014c1a47223 */ /* 0x180fe200000108d3 */
[-CC-:B------:R-:W-:Y:S01]  /*3d80*/  FFMA.FTZ R189, R195, R20.reuse, -R211.reuse ;  /* 0x00000014c3bd7223 */ /* 0x180fe200000108d3 */
[----:B------:R-:W-:Y:S01]  /*3d90*/  HGMMA.64x256x16.F32 R24, R152, gdesc[UR4].tnspB, RZ, !UPT, gsb0 ;  /* 0x43e0000498187df0 */ /* 0x000fe2000c0008ff */
[----:B------:R-:W-:Y:S01]  /*3da0*/  UIADD3 UR6, UR4, 0x80, URZ ;  /* 0x0000008004067890 */ /* 0x000fe2000fffe03f */
[-CC-:B------:R-:W-:Y:S01]  /*3db0*/  FFMA.FTZ R191, R197, R20.reuse, -R211.reuse ;  /* 0x00000014c5bf7223 */ /* 0x180fe200000108d3 */
[----:B------:R-:W-:Y:S01]  /*3dc0*/  UMOV UR7, 0x40000040 ;  /* 0x4000004000077882 */ /* 0x000fe20000000000 */
[----:B------:R-:W-:Y:S01]  /*3dd0*/  FFMA.FTZ R212, R199, R20, -R211 ;  /* 0x00000014c7d47223 */ /* 0x000fe200000108d3 */
[----:B------:R-:W-:Y:S01]  /*3de0*/  MUFU.EX2 R215, R215 ;  /* 0x000000d700d77308 */ /* 0x000fe20000000800 */
[----:B------:R-:W-:Y:S01]  /*3df0*/  FADD.FTZ R167, R167, R12 ;  /* 0x0000000ca7a77221 */ /* 0x000fe20000010000 */
[----:B------:R-:W-:Y:S01]  /*3e00*/  FADD.FTZ R175, R158, R175 ;  /* 0x000000af9eaf7221 */ /* 0x000fe20000010000 */
[----:B------:R-:W-:-:S02]  /*3e10*/  @!P1 VIADD R0, R0, 0x32460 ;  /* 0x0003246000009836 */ /* 0x000fc40000000000 */
[----:B------:R-:W-:Y:S01]  /*3e20*/  FADD.FTZ R160, R160, R167 ;  /* 0x000000a7a0a07221 */ /* 0x000fe20000010000 */
[----:B------:R-:W-:Y:S02]  /*3e30*/  FADD.FTZ R162, R162, R175 ;  /* 0x000000afa2a27221 */ /* 0x000fe40000010000 */
[----:B------:R-:W-:Y:S01]  /*3e40*/  MUFU.EX2 R170, R170 ;  /* 0x000000aa00aa7308 */ /* 0x000fe20000000800 */
[----:B------:R-:W-:Y:S01]  /*3e50*/  FADD.FTZ R169, R169, R160 ;  /* 0x000000a0a9a97221 */ /* 0x000fe20000010000 */
[----:B------:R-:W-:Y:S01]  /*3e60*/  FADD.FTZ R171, R171, R162 ;  /* 0x000000a2abab7221 */ /* 0x000fe20000010000 */
[----:B------:R-:W-:-:S05]  /*3e70*/  @!P1 PRMT R0, RZ, 0x654, R0 ;  /* 0x00000654ff009816 */ /* 0x000fca0000000000 */
        /* <DEDUP_REMOVED lines=103> */
[----:B------:R-:W-:-:S04]  /*44f0*/  UIADD3 UR4, UR53, -UR54, URZ ;  /* 0x8000003635047290 */ /* 0x000fc8000fffe03f */
[----:B------:R-:W-:-:S04]  /*4500*/  ULEA UR4, UR61, UR4, 0x7 ;  /* 0x000000043d047291 */ /* 0x000fc8000f8e383f */
[----:B------:R-:W-:-:S04]  /*4510*/  UIMAD.WIDE UR4, UR4, 0x2aaaaaab, URZ ;  /* 0x2aaaaaab040478a5 */ /* 0x000fc8000f8e023f */
[----:B------:R-:W-:-:S04]  /*4520*/  USHF.R.U32.HI UR4, URZ, 0x1f, UR5 ;  /* 0x0000001f3f047899 */ /* 0x000fc80008011605 */
[----:B------:R-:W-:-:S06]  /*4530*/  ULEA.HI.SX32 UR4, UR5, UR4, 0x1c ;  /* 0x0000000405047291 */ /* 0x000fcc000f8fe23f */
[----:B------:R-:W-:Y:S01]  /*4540*/  VIMNMX R210, RZ, UR4, !PT ;  /* 0x00000004ffd27c48 */ /* 0x000fe2000ffe0100 */
        /* <DEDUP_REMOVED lines=8> */
[----:B------:R-:W-:-:S03]  /*45d0*/  FADD.FTZ R164, R189, R164 ;  /* 0x000000a4bda47221 */ /* 0x000fc60000010000 */
[----:B------:R-:W-:Y:S01]  /*45e0*/  WARPGROUP.ARRIVE ;  /* 0x00000000000079c5 */ /* 0x000fe20000000000 */
[----:B------:R-:W-:-:S04]  /*45f0*/  FADD.FTZ R191, R191, R164 ;  /* 0x000000a4bfbf7221 */ /* 0x000fc80000010000 */
[----:B------:R-:W-:Y:S01]  /*4600*/  FADD.FTZ R12, R212, R191 ;  /* 0x000000bfd40c7221 */ /* 0x000fe20000010000 */
[----:B------:R-:W-:Y:S01]  /*4610*/  HGMMA.64x256x16.F32 R24, R152, gdesc[UR4].tnspB, R24, gsb0 ;  /* 0x43e0000498187df0 */ /* 0x000fe20008000818 */
[----:B------:R-:W-:-:S06]  /*4620*/  UIADD3 UR7, UR52, -0x2, URZ ;  /* 0xfffffffe34077890 */ /* 0x000fcc000fffe03f */
[----:B------:R-:W-:Y:S01]  /*4630*/  ISETP.LE.AND P2, PT, R210, UR7, PT ;  /* 0x00000007d2007c0c */ /* 0x000fe2000bf43270 */
[----:B------:R-:W-:Y:S02]  /*4640*/  WARPGROUP.DEPBAR.LE gsb0, 0x0 ;  /* 0x00008000000079c5 */ /* 0x000fe40000010000 */
[----:B------:R0:W-:Y:S02]  /*4650*/  @!P1 SYNCS.ARRIVE.TRANS64.RED.A1T0 RZ, [R0+URZ], RZ ;  /* 0x000000ff00ff99a7 */ /* 0x0001e4000810043f */
[----:B0-----:R-:W-:-:S04]  /*4660*/  FADD.FTZ R0, R178, R181 ;  /* 0x000000b5b2007221 */ /* 0x001fc80000010000 */
[----:B------:R-:W-:-:S04]  /*4670*/  FADD.FTZ R0, R187, R0 ;  /* 0x00000000bb007221 */ /* 0x000fc80000010000 */
[----:B------:R-:W-:Y:S05]  /*4680*/  @!P2 BRA `(.L_x_4146) ;  /* 0x000000300008a947 */ /* 0x000fea0003800000 */
[----:B------:R-:W-:Y:S02]  /*4690*/  IMAD.MOV.U32 R211, RZ, RZ, R21 ;  /* 0x000000ffffd37224 */ /* 0x000fe400078e0015 */
[----:B------:R-:W-:-:S07]  /*46a0*/  IMAD.MOV.U32 R212, RZ, RZ, R13 ;  /* 0x000000ffffd47224 */ /* 0x000fce00078e000d */
.L_x_4155:
[----:B------:R-:W-:-:S04]  /*46b0*/  UIADD3 UR36, UR36, 0x1, URZ ;  /* 0x0000000124247890 */ /* 0x000fc8000fffe03f */
[----:B------:R-:W-:-:S04]  /*46c0*/  UISETP.NE.AND UP0, UPT, UR36, 0x2, UPT ;  /* 0x000000022400788c */ /* 0x000fc8000bf05270 */
[----:B------:R-:W-:Y:S02]  /*46d0*/  USEL UR4, URZ, 0x1, UP0 ;  /* 0x000000013f047887 */ /* 0x000fe40008000000 */
[----:B------:R-:W-:Y:S02]  /*46e0*/  USEL UR36, UR36, URZ, UP0 ;  /* 0x0000003f24247287 */ /* 0x000fe40008000000 */
[----:B------:R-:W-:Y:S01]  /*46f0*/  ULOP3.LUT UR37, UR37, UR4, URZ, 0x3c, !UPT ;  /* 0x0000000425257292 */ /* 0x000fe2000f8e3c3f */
[----:B0-----:R-:W-:Y:S11]  /*4700*/  @!P0 BRA `(.L_x_4147) ;  /* 0x0000000000048947 */ /* 0x001ff60003800000 */
[----:B------:R-:W-:Y:S01]  /*4710*/  BPT.TRAP 0x1 ;  /* 0x000000040000795c */ /* 0x000fe20000300000 */
.L_x_4147:
        /* <DEDUP_REMOVED lines=9> */
.L_x_4148:
[----:B-1----:R-:W-:Y:S05]  /*47b0*/  @P2 BRA `(.L_x_4149) ;  /* 0x0000000000082947 */ /* 0x002fea0003800000 */
[----:B------:R-:W1:Y:S02]  /*47c0*/  SYNCS.PHASECHK.TRANS64.TRYWAIT P2, [UR4+0x32430], R13 ;  /* 0x0324300dff0075a7 */ /* 0x000e640008040144 */
[----:B-1----:R-:W-:Y:S05]  /*47d0*/  @!P2 BRA `(.L_x_4150) ;  /* 0x000000dc0094a947 */ /* 0x002fea0003800000 */
.L_x_4149:
[----:B------:R-:W-:Y:S01]  /*47e0*/  R2UR UR52, R22 ;  /* 0x00000000163472ca */ /* 0x000fe200000e0000 */
[----:B------:R-:W-:Y:S01]  /*47f0*/  UIMAD UR5, UR36, 0x300, UR60 ;  /* 0x00000300240578a4 */ /* 0x000fe2000f8e023c */
[----:B------:R-:W-:Y:S01]  /*4800*/  R2UR UR53, R23 ;  /* 0x00000000173572ca */ /* 0x000fe200000e0000 */
[----:B------:R-:W-:Y:S01]  /*4810*/  WARPGROUP.ARRIVE ;  /* 0x00000000000079c5 */ /* 0x000fe20000000000 */
        /* <DEDUP_REMOVED lines=27> */
.L_x_4151:
[----:B------:R2:W3:Y:S01]  /*49d0*/  SYNCS.PHASECHK.TRANS64.TRYWAIT P2, [UR4+0x32450], R13 ;  /* 0x0324500dff0075a7 */ /* 0x0004e20008040144 */
[----:B------:R-:W-:Y:S05]  /*49e0*/  @!P0 BRA `(.L_x_4152) ;  /* 0x0000000000048947 */ /* 0x000fea0003800000 */
[----:B------:R-:W-:Y:S01]  /*49f0*/  BPT.TRAP 0x1 ;  /* 0x000000040000795c */ /* 0x000fe20000300000 */
.L_x_4152:
[----:B---3--:R-:W-:Y:S05]  /*4a00*/  @P2 BRA `(.L_x_4153) ;  /* 0x0000000000082947 */ /* 0x008fea0003800000 */
[----:B------:R-:W3:Y:S02]  /*4a10*/  SYNCS.PHASECHK.TRANS64.TRYWAIT P2, [UR4+0x32450], R13 ;  /* 0x0324500dff0075a7 */ /* 0x000ee40008040144 */
[----:B---3--:R-:W-:Y:S05]  /*4a20*/  @!P2 BRA `(.L_x_4154) ;  /* 0x000000dc0018a947 */ /* 0x008fea0003800000 */
.L_x_4153:
[----:B------:R-:W-:Y:S01]  /*4a30*/  R2UR UR52, R10 ;  /* 0x000000000a3472ca */ /* 0x000fe200000e0000 */
[----:B------:R-:W-:Y:S01]  /*4a40*/  UIMAD UR5, UR36, 0xc00, UR39 ;  /* 0x00000c00240578a4 */ /* 0x000fe2000f8e0227 */
[----:B------:R-:W-:Y:S01]  /*4a50*/  R2UR UR53, R11 ;  /* 0x000000000b3572ca */ /* 0x000fe200000e0000 */
[----:B------:R-:W-:Y:S01]  /*4a60*/  WARPGROUP.ARRIVE ;  /* 0x00000000000079c5 */ /* 0x000fe20000000000 */
[----:B------:R-:W-:Y:S01]  /*4a70*/  UMOV UR55, 0x40000040 ;  /* 0x4000004000377882 */ /* 0x000fe20000000000 */
[----:B------:R-:W-:Y:S01]  /*4a80*/  UIADD3 UR10, UR5, 0x302, URZ ;  /* 0x00000302050a7890 */ /* 0x000fe2000fffe03f */
[----:B------:R-:W-:Y:S01]  /*4a90*/  R2UR UR59, R204 ;  /* 0x00000000cc3b72ca */ /* 0x000fe200000e0000 */
[----:B------:R-:W-:Y:S01]  /*4aa0*/  UMOV UR11, 0x40000040 ;  /* 0x40000040000b7882 */ /* 0x000fe20000000000 */
[----:B------:R-:W-:Y:S01]  /*4ab0*/  UMOV UR54, UR5 ;  /* 0x0000000500367c82 */ /* 0x000fe20008000000 */
[----:B------:R-:W-:Y:S01]  /*4ac0*/  UIADD3 UR14, UR5, 0x304, URZ ;  /* 0x00000304050e7890 */ /* 0x000fe2000fffe03f */
[----:B------:R-:W-:Y:S01]  /*4ad0*/  R2UR UR58, R201 ;  /* 0x00000000c93a72ca */ /* 0x000fe200000e0000 */
[----:B------:R-:W-:Y:S01]  /*4ae0*/  UMOV UR15, 0x40000040 ;  /* 0x40000040000f7882 */ /* 0x000fe20000000000 */
[----:B------:R-:W-:Y:S01]  /*4af0*/  UIADD3 UR18, UR5, 0x306, URZ ;  /* 0x0000030605127890 */ /* 0x000fe2000fffe03f */
[----:B------:R-:W3:Y:S01]  /*4b00*/  S2R R234, SR_TID.X ;  /* 0x0000000000ea7919 */ /* 0x000ee20000002100 */
        /* <DEDUP_REMOVED lines=20> */
[----:B------:R-:W-:Y:S01]  /*4c50*/  ULDC UR6, c[0x0][0xad0] ;  /* 0x0002b40000067ab9 */ /* 0x000fe20000000800 */
[----:B---3--:R-:W-:Y:S01]  /*4c60*/  SHF.R.U32.HI R234, RZ, 0x7, R234 ;  /* 0x00000007ffea7819 */ /* 0x008fe200000116ea */
        /* <DEDUP_REMOVED lines=25> */
[----:B------:R-:W-:Y:S01]  /*4e00*/  UMOV UR55, 0x40000040 ;  /* 0x4000004000377882 */ /* 0x000fe20000000000 */
[----:B------:R-:W-:Y:S01]  /*4e10*/  UMOV UR52, UR56 ;  /* 0x0000003800347c82 */ /* 0x000fe20008000000 */
[----:B------:R-:W-:Y:S01]  /*4e20*/  UMOV UR53, UR57 ;  /* 0x0000003900357c82 */ /* 0x000fe20008000000 */
[----:B------:R-:W-:-:S04]  /*4e30*/  USHF.L.U32 UR5, UR61, 0x7, URZ ;  /* 0x000000073d057899 */ /* 0x000fc8000800063f */
[----:B------:R-:W-:-:S04]  /*4e40*/  UIMAD UR5, UR7, -0x60, UR5 ;  /* 0xffffffa0070578a4 */ /* 0x000fc8000f8e0205 */
[----:B------:R-:W-:-:S04]  /*4e50*/  UIADD3 UR5, UR5, 0x1, UR59 ;  /* 0x0000000105057890 */ /* 0x000fc8000fffe03b */
[----:B------:R-:W-:Y:S01]  /*4e60*/  UIADD3 UR5, UR5, -UR58, URZ ;  /* 0x8000003a05057290 */ /* 0x000fe2000fffe03f */
        /* <DEDUP_REMOVED lines=37> */
[----:B012---:R-:W-:Y:S01]  /*50c0*/  FMUL.FTZ R13, R154, UR6 ;  /* 0x000000069a0d7c20 */ /* 0x007fe20008410000 */
[----:B------:R-:W-:Y:S01]  /*50d0*/  FMUL.FTZ R153, R153, UR6 ;  /* 0x0000000699997c20 */ /* 0x000fe20008410000 */
[----:B------:R-:W-:Y:S01]  /*50e0*/  FMUL.FTZ R20, R155, UR6 ;  /* 0x000000069b147c20 */ /* 0x000fe20008410000 */
[----:B------:R-:W-:Y:S01]  /*50f0*/  FMUL.FTZ R154, R156, UR6 ;  /* 0x000000069c9a7c20 */ /* 0x000fe20008410000 */
[----:B------:R-:W-:Y:S01]  /*5100*/  FMUL.FTZ R152, R157, UR6 ;  /* 0x000000069d987c20 */ /* 0x000fe20008410000 */
[----:B------:R-:W-:Y:S01]  /*5110*/  FMUL.FTZ R155, R158, UR6 ;  /* 0x000000069e9b7c20 */ /* 0x000fe20008410000 */
[----:B------:R-:W-:Y:S01]  /*5120*/  FMUL.FTZ R213, R162, UR6 ;  /* 0x00000006a2d57c20 */ /* 0x000fe20008410000 */
[----:B------:R-:W-:Y:S01]  /*5130*/  FMUL.FTZ R158, R169, UR6 ;  /* 0x00000006a99e7c20 */ /* 0x000fe20008410000 */
[----:B------:R-:W-:Y:S01]  /*5140*/  IMAD.MOV.U32 R162, RZ, RZ, -0x2 ;  /* 0xfffffffeffa27424 */ /* 0x000fe200078e00ff */
[----:B------:R-:W0:Y:S01]  /*5150*/  MUFU.TANH R222, R222 ;  /* 0x000000de00de7308 */ /* 0x000e220000002400 */
[----:B------:R-:W-:Y:S01]  /*5160*/  FMUL.FTZ R217, R161, UR6 ;  /* 0x00000006a1d97c20 */ /* 0x000fe20008410000 */
[----:B------:R-:W-:Y:S01]  /*5170*/  FMUL.FTZ R214, R163, UR6 ;  /* 0x00000006a3d67c20 */ /* 0x000fe20008410000 */
[----:B------:R-:W-:Y:S01]  /*5180*/  FMUL.FTZ R216, R164, UR6 ;  /* 0x00000006a4d87c20 */ /* 0x000fe20008410000 */
[----:B------:R-:W-:Y:S01]  /*5190*/  FMUL.FTZ R215, R165, UR6 ;  /* 0x00000006a5d77c20 */ /* 0x000fe20008410000 */
[----:B------:R-:W-:Y:S01]  /*51a0*/  FMUL.FTZ R157, R168, UR6 ;  /* 0x00000006a89d7c20 */ /* 0x000fe20008410000 */
[----:B------:R-:W-:-:S02]  /*51b0*/  IMAD R163, R205, R162, UR5 ;  /* 0x00000005cda37e24 */ /* 0x000fc4000f8e02a2 */
        /* <DEDUP_REMOVED lines=8> */
[----:B------:R-:W-:Y:S01]  /*5240*/  IADD3 R166, R206, R163, RZ ;  /* 0x000000a3cea67210 */ /* 0x000fe20007ffe0ff */
        /* <DEDUP_REMOVED lines=10> */
[C---:B------:R-:W-:Y:S01]  /*52f0*/  ISETP.GT.AND P3, PT, R166.reuse, 0x10, PT ;  /* 0x00000010a600780c */ /* 0x040fe20003f64270 */
[----:B------:R-:W-:Y:S01]  /*5300*/  FMUL.FTZ R227, R171, UR6 ;  /* 0x00000006abe37c20 */ /* 0x000fe20008410000 */
[----:B------:R-:W-:Y:S01]  /*5310*/  ISETP.GT.AND P6, PT, R166, RZ, PT ;  /* 0x000000ffa600720c */ /* 0x000fe20003fc4270 */
[----:B------:R-:W-:Y:S01]  /*5320*/  FMUL.FTZ R169, R192, UR6 ;  /* 0x00000006c0a97c20 */ /* 0x000fe20008410000 */
[C---:B------:R-:W-:Y:S01]  /*5330*/  ISETP.GT.AND P5, PT, R166.reuse, 0x1, PT ;  /* 0x00000001a600780c */ /* 0x040fe20003fa4270 */
[----:B------:R-:W-:Y:S01]  /*5340*/  FMUL.FTZ R180, R193, UR6 ;  /* 0x00000006c1b47c20 */ /* 0x000fe20008410000 */
[----:B------:R-:W4:Y:S01]  /*5350*/  MUFU.TANH R152, R152 ;  /* 0x0000009800987308 */ /* 0x000f220000002400 */
[C---:B------:R-:W-:Y:S01]  /*5360*/  ISETP.GT.AND P2, PT, R166.reuse, 0x8, PT ;  /* 0x00000008a600780c */ /* 0x040fe20003f44270 */
[----:B------:R-:W-:Y:S01]  /*5370*/  FMUL.FTZ R229, R175, UR6 ;  /* 0x00000006afe57c20 */ /* 0x000fe20008410000 */
[----:B------:R-:W-:Y:S01]  /*5380*/  ISETP.GT.AND P4, PT, R166, 0x9, PT ;  /* 0x00000009a600780c */ /* 0x000fe20003f84270 */
[----:B------:R-:W-:Y:S01]  /*5390*/  FMUL.FTZ R181, R196, UR6 ;  /* 0x00000006c4b57c20 */ /* 0x000fe20008410000 */
[----:B0-----:R-:W-:Y:S01]  /*53a0*/  FSEL R222, R222, -INF , P3 ;  /* 0xff800000dede7808 */ /* 0x001fe20001800000 */
[----:B------:R-:W-:Y:S01]  /*53b0*/  FMUL.FTZ R175, R197, UR6 ;  /* 0x00000006c5af7c20 */ /* 0x000fe20008410000 */
[----:B------:R-:W-:Y:S01]  /*53c0*/  ISETP.GT.AND P3, PT, R166, 0x21, PT ;  /* 0x00000021a600780c */ /* 0x000fe20003f64270 */
[----:B------:R-:W0:Y:S01]  /*53d0*/  MUFU.TANH R158, R158 ;  /* 0x0000009e009e7308 */ /* 0x000e220000002400 */
[----:B-1----:R-:W-:Y:S01]  /*53e0*/  FSEL R21, R21, -INF , P6 ;  /* 0xff80000015157808 */ /* 0x002fe20003000000 */
[----:B------:R-:W-:Y:S01]  /*53f0*/  FMUL.FTZ R223, R179, UR6 ;  /* 0x00000006b3df7c20 */ /* 0x000fe20008410000 */
[----:B--2---:R-:W-:Y:S01]  /*5400*/  FSEL R153, R153, -INF , P5 ;  /* 0xff80000099997808 */ /* 0x004fe20002800000 */
[----:B------:R-:W-:Y:S01]  /*5410*/  FMUL.FTZ R226, R178, UR6 ;  /* 0x00000006b2e27c20 */ /* 0x000fe20008410000 */
[----:B---3--:R-:W-:Y:S01]  /*5420*/  FSEL R154, R154, -INF , P2 ;  /* 0xff8000009a9a7808 */ /* 0x008fe20001000000 */
[----:B------:R-:W-:Y:S01]  /*5430*/  FMUL.FTZ R224, R182, UR6 ;  /* 0x00000006b6e07c20 */ /* 0x000fe20008410000 */
[----:B------:R-:W-:Y:S01]  /*5440*/  ISETP.GT.AND P6, PT, R166, 0x11, PT ;  /* 0x00000011a600780c */ /* 0x000fe20003fc4270 */
[----:B------:R-:W1:Y:S01]  /*5450*/  MUFU.TANH R217, R217 ;  /* 0x000000d900d97308 */ /* 0x000e620000002400 */
[----:B----4-:R-:W-:Y:S01]  /*5460*/  FSEL R152, R152, -INF , P4 ;  /* 0xff80000098987808 */ /* 0x010fe20002000000 */
[----:B------:R-:W-:Y:S01]  /*5470*/  FMUL.FTZ R225, R183, UR6 ;  /* 0x00000006b7e17c20 */ /* 0x000fe20008410000 */
[----:B------:R-:W-:Y:S01]  /*5480*/  ISETP.GT.AND P5, PT, R166, 0x18, PT ;  /* 0x00000018a600780c */ /* 0x000fe20003fa4270 */
[----:B------:R-:W-:Y:S01]  /*5490*/  FMUL.FTZ R186, R186, UR6 ;  /* 0x00000006baba7c20 */ /* 0x000fe20008410000 */
[C---:B------:R-:W-:Y:S01]  /*54a0*/  ISETP.GT.AND P2, PT, R166.reuse, 0x19, PT ;  /* 0x00000019a600780c */ /* 0x040fe20003f44270 */
[----:B------:R-:W-:Y:S01]  /*54b0*/  FMUL.FTZ R187, R187, UR6 ;  /* 0x00000006bbbb7c20 */ /* 0x000fe20008410000 */
[----:B------:R-:W-:Y:S01]  /*54c0*/  ISETP.GT.AND P4, PT, R166, 0x20, PT ;  /* 0x00000020a600780c */ /* 0x000fe20003f84270 */
[----:B------:R-:W2:Y:S01]  /*54d0*/  MUFU.TANH R216, R216 ;  /* 0x000000d800d87308 */ /* 0x000ea20000002400 */
[----:B0-----:R-:W-:Y:S01]  /*54e0*/  FSEL R171, R158, -INF , P3 ;  /* 0xff8000009eab7808 */ /* 0x001fe20001800000 */
[----:B------:R-:W-:Y:S01]  /*54f0*/  FMUL.FTZ R190, R190, UR6 ;  /* 0x00000006bebe7c20 */ /* 0x000fe20008410000 */
[----:B------:R-:W-:Y:S01]  /*5500*/  ISETP.GT.AND P3, PT, R166, 0x38, PT ;  /* 0x00000038a600780c */ /* 0x000fe20003f64270 */
[----:B------:R-:W-:Y:S01]  /*5510*/  FMUL.FTZ R191, R191, UR6 ;  /* 0x00000006bfbf7c20 */ /* 0x000fe20008410000 */
[----:B------:R-:W-:Y:S01]  /*5520*/  FMUL.FTZ R195, R195, UR6 ;  /* 0x00000006c3c37c20 */ /* 0x000fe20008410000 */
[----:B------:R-:W-:-:S02]  /*5530*/  VIADD R189, R234, 0x8 ;  /* 0x00000008eabd7836 */ /* 0x000fc40000000000 */
[----:B------:R-:W0:Y:S01]  /*5540*/  MUFU.TANH R215, R215 ;  /* 0x000000d700d77308 */ /* 0x000e220000002400 */
[----:B-1----:R-:W-:Y:S02]  /*5550*/  FSEL R217, R217, -INF , P6 ;  /* 0xff800000d9d97808 */ /* 0x002fe40003000000 */
[----:B------:R-:W-:-:S05]  /*5560*/  ISETP.GT.AND P6, PT, R166, 0x28, PT ;  /* 0x00000028a600780c */ /* 0x000fca0003fc4270 */
[----:B------:R-:W1:Y:S01]  /*5570*/  MUFU.TANH R157, R157 ;  /* 0x0000009d009d7308 */ /* 0x000e620000002400 */
[----:B--2---:R-:W-:Y:S02]  /*5580*/  FSEL R216, R216, -INF , P5 ;  /* 0xff800000d8d87808 */ /* 0x004fe40002800000 */
[----:B------:R-:W-:-:S05]  /*5590*/  ISETP.GT.AND P5, PT, R166, 0x29, PT ;  /* 0x00000029a600780c */ /* 0x000fca0003fa4270 */
[----:B------:R-:W2:Y:S01]  /*55a0*/  MUFU.TANH R162, R162 ;  /* 0x000000a200a27308 */ /* 0x000ea20000002400 */
[----:B0-----:R-:W-:Y:S02]  /*55b0*/  FSEL R215, R215, -INF , P2 ;  /* 0xff800000d7d77808 */ /* 0x001fe40001000000 */
[----:B------:R-:W-:-:S05]  /*55c0*/  ISETP.GT.AND P2, PT, R166, 0x30, PT ;  /* 0x00000030a600780c */ /* 0x000fca0003f44270 */
        /* <DEDUP_REMOVED lines=27> */
[----:B0-----:R-:W-:Y:S01]  /*5780*/  FSEL R158, R167, -INF , P5 ;  /* 0xff800000a79e7808 */ /* 0x001fe20002800000 */
[----:B------:R-:W-:Y:S01]  /*5790*/  FMUL.FTZ R167, R199, UR6 ;  /* 0x00000006c7a77c20 */ /* 0x000fe20008410000 */
[----:B------:R-:W-:Y:S02]  /*57a0*/  ISETP.GT.AND P5, PT, R166, 0x51, PT ;  /* 0x00000051a600780c */ /* 0x000fe40003fa4270 */
[----:B------:R-:W-:-:S03]  /*57b0*/  FMNMX.FTZ R177, R152, R177, !PT ;  /* 0x000000b198b17209 */ /* 0x000fc60007810000 */
[----:B------:R-:W0:Y:S01]  /*57c0*/  MUFU.TANH R169, R169 ;  /* 0x000000a900a97308 */ /* 0x000e220000002400 */
[----:B-1----:R-:W-:Y:S01]  /*57d0*/  FSEL R157, R170, -INF , P2 ;  /* 0xff800000aa9d7808 */ /* 0x002fe20001000000 */
[----:B------:R-:W-:Y:S01]  /*57e0*/  FMUL.FTZ R170, R198, UR6 ;  /* 0x00000006c6aa7c20 */ /* 0x000fe20008410000 */
[----:B------:R-:W-:Y:S02]  /*57f0*/  ISETP.GT.AND P2, PT, R166, 0x58, PT ;  /* 0x00000058a600780c */ /* 0x000fe40003f44270 */
[----:B------:R-:W-:-:S03]  /*5800*/  FMNMX.FTZ R178, R222, R177, !PT ;  /* 0x000000b1deb27209 */ /* 0x000fc60007810000 */
[----:B------:R-:W1:Y:S01]  /*5810*/  MUFU.TANH R13, R13 ;  /* 0x0000000d000d7308 */ /* 0x000e620000002400 */
[----:B--2---:R-:W-:Y:S01]  /*5820*/  FSEL R159, R174, -INF , P4 ;  /* 0xff800000ae9f7808 */ /* 0x004fe20002000000 */
[----:B------:R-:W-:Y:S01]  /*5830*/  FMUL.FTZ R174, R194, UR6 ;  /* 0x00000006c2ae7c20 */ /* 0x000fe20008410000 */
[C---:B------:R-:W-:Y:S01]  /*5840*/  ISETP.GT.AND P4, PT, R166.reuse, 0x59, PT ;  /* 0x00000059a600780c */ /* 0x040fe20003f84270 */
[----:B------:R-:W-:-:S04]  /*5850*/  VIADD R166, R166, 0x8 ;  /* 0x00000008a6a67836 */ /* 0x000fc80000000000 */
[----:B------:R-:W2:Y:S01]  /*5860*/  MUFU.TANH R20, R20 ;  /* 0x0000001400147308 */ /* 0x000ea20000002400 */
[C---:B------:R-:W-:Y:S02]  /*5870*/  ISETP.GT.AND P3, PT, R166.reuse, RZ, PT ;  /* 0x000000ffa600720c */ /* 0x040fe40003f64270 */
[----:B0-----:R-:W-:Y:S02]  /*5880*/  FSEL R179, R169, -INF , P6 ;  /* 0xff800000a9b37808 */ /* 0x001fe40003000000 */
[----:B------:R-:W-:-:S03]  /*5890*/  ISETP.GT.AND P6, PT, R166, 0x1, PT ;  /* 0x00000001a600780c */ /* 0x000fc60003fc4270 */
[----:B------:R-:W0:Y:S01]  /*58a0*/  MUFU.TANH R180, R180 ;  /* 0x000000b400b47308 */ /* 0x000e220000002400 */
[----:B-1----:R-:W-:Y:S02]  /*58b0*/  FSEL R168, R13, -INF , P3 ;  /* 0xff8000000da87808 */ /* 0x002fe40001800000 */
[----:B------:R-:W-:Y:S02]  /*58c0*/  FMNMX.FTZ R13, R217, R178, !PT ;  /* 0x000000b2d90d7209 */ /* 0x000fe40007810000 */
[----:B------:R-:W-:Y:S02]  /*58d0*/  ISETP.GT.AND P3, PT, R166, 0x10, PT ;  /* 0x00000010a600780c */ /* 0x000fe40003f64270 */
[----:B------:R-:W-:Y:S01]  /*58e0*/  FMNMX.FTZ R178, R216, R13, !PT ;  /* 0x0000000dd8b27209 */ /* 0x000fe20007810000 */
[----:B------:R-:W1:Y:S01]  /*58f0*/  MUFU.TANH R181, R181 ;  /* 0x000000b500b57308 */ /* 0x000e620000002400 */
[----:B--2---:R-:W-:Y:S02]  /*5900*/  FSEL R169, R20, -INF , P6 ;  /* 0xff80000014a97808 */ /* 0x004fe40003000000 */
[----:B------:R-:W-:-:S02]  /*5910*/  FMNMX.FTZ R20, R168, R211, !PT ;  /* 0x000000d3a8147209 */ /* 0x000fc40007810000 */
[----:B------:R-:W-:Y:S02]  /*5920*/  FMNMX.FTZ R178, R215, R178, !PT ;  /* 0x000000b2d7b27209 */ /* 0x000fe40007810000 */
[----:B------:R-:W-:Y:S01]  /*5930*/  FMNMX.FTZ R20, R169, R20, !PT ;  /* 0x00000014a9147209 */ /* 0x000fe20007810000 */
[----:B------:R-:W2:Y:S01]  /*5940*/  MUFU.TANH R155, R155 ;  /* 0x0000009b009b7308 */ /* 0x000ea20000002400 */
[----:B0-----:R-:W-:Y:S02]  /*5950*/  FSEL R180, R180, -INF , P5 ;  /* 0xff800000b4b47808 */ /* 0x001fe40002800000 */
[C---:B------:R-:W-:Y:S02]  /*5960*/  ISETP.GT.AND P5, PT, R166.reuse, 0x8, PT ;  /* 0x00000008a600780c */ /* 0x040fe40003fa4270 */
[----:B------:R-:W-:Y:S02]  /*5970*/  ISETP.GT.AND P6, PT, R166, 0x11, PT ;  /* 0x00000011a600780c */ /* 0x000fe40003fc4270 */
[----:B------:R-:W-:Y:S01]  /*5980*/  FMNMX.FTZ R178, R173, R178, !PT ;  /* 0x000000b2adb27209 */ /* 0x000fe20007810000 */
[----:B------:R-:W0:Y:S01]  /*5990*/  MUFU.TANH R156, R156 ;  /* 0x0000009c009c7308 */ /* 0x000e220000002400 */
[----:B-1----:R-:W-:-:S02]  /*59a0*/  FSEL R181, R181, -INF , P2 ;  /* 0xff800000b5b57808 */ /* 0x002fc40001000000 */
[----:B------:R-:W-:-:S05]  /*59b0*/  ISETP.GT.AND P2, PT, R166, 0x9, PT ;  /* 0x00000009a600780c */ /* 0x000fca0003f44270 */
        /* <DEDUP_REMOVED lines=18> */
[----:B------:R-:W-:Y:S02]  /*5ae0*/  FMNMX.FTZ R165, R171, R178, !PT ;  /* 0x000000b2aba57209 */ /* 0x000fe40007810000 */
[----:B------:R-:W-:Y:S02]  /*5af0*/  FMNMX.FTZ R13, R194, R13, !PT ;  /* 0x0000000dc20d7209 */ /* 0x000fe40007810000 */
[----:B------:R-:W-:Y:S01]  /*5b00*/  FMNMX.FTZ R165, R172, R165, !PT ;  /* 0x000000a5aca57209 */ /* 0x000fe20007810000 */
[----:B------:R-:W0:Y:S01]  /*5b10*/  MUFU.TANH R227, R227 ;  /* 0x000000e300e37308 */ /* 0x000e220000002400 */
[----:B-1----:R-:W-:Y:S02]  /*5b20*/  FSEL R196, R164, -INF , P2 ;  /* 0xff800000a4c47808 */ /* 0x002fe40001000000 */
[----:B------:R-:W-:-:S02]  /*5b30*/  FMNMX.FTZ R20, R176, R165, !PT ;  /* 0x000000a5b0147209 */ /* 0x000fc40007810000 */
[----:B------:R-:W-:Y:S02]  /*5b40*/  FMNMX.FTZ R13, R196, R13, !PT ;  /* 0x0000000dc40d7209 */ /* 0x000fe40007810000 */
[----:B------:R-:W-:Y:S01]  /*5b50*/  FMNMX.FTZ R165, R161, R20, !PT ;  /* 0x00000014a1a57209 */ /* 0x000fe20007810000 */
[----:B------:R-:W1:Y:S01]  /*5b60*/  MUFU.TANH R228, R228 ;  /* 0x000000e400e47308 */ /* 0x000e620000002400 */
[----:B--2---:R-:W-:Y:S02]  /*5b70*/  FSEL R230, R230, -INF , P3 ;  /* 0xff800000e6e67808 */ /* 0x004fe40001800000 */
[----:B------:R-:W-:Y:S02]  /*5b80*/  ISETP.GT.AND P5, PT, R166, 0x28, PT ;  /* 0x00000028a600780c */ /* 0x000fe40003fa4270 */
[----:B------:R-:W-:Y:S02]  /*5b90*/  FMNMX.FTZ R20, R230, R13, !PT ;  /* 0x0000000de6147209 */ /* 0x000fe40007810000 */
[----:B------:R-:W-:Y:S01]  /*5ba0*/  ISETP.GT.AND P2, PT, R166, 0x29, PT ;  /* 0x00000029a600780c */ /* 0x000fe20003f44270 */
[----:B------:R-:W2:Y:S01]  /*5bb0*/  MUFU.TANH R229, R229 ;  /* 0x000000e500e57308 */ /* 0x000ea20000002400 */
[----:B0-----:R-:W-:-:S02]  /*5bc0*/  FSEL R227, R227, -INF , P6 ;  /* 0xff800000e3e37808 */ /* 0x001fc40003000000 */
[----:B------:R-:W-:Y:S02]  /*5bd0*/  FMNMX.FTZ R165, R160, R165, !PT ;  /* 0x000000a5a0a57209 */ /* 0x000fe40007810000 */
[----:B------:R-:W-:Y:S02]  /*5be0*/  FMNMX.FTZ R13, R227, R20, !PT ;  /* 0x00000014e30d7209 */ /* 0x000fe40007810000 */
[----:B------:R-:W-:Y:S01]  /*5bf0*/  ISETP.GT.AND P3, PT, R166, 0x30, PT ;  /* 0x00000030a600780c */ /* 0x000fe20003f64270 */
[----:B------:R-:W0:Y:S01]  /*5c00*/  MUFU.TANH R226, R226 ;  /* 0x000000e200e27308 */ /* 0x000e220000002400 */
[----:B-1----:R-:W-:Y:S02]  /*5c10*/  FSEL R228, R228, -INF , P5 ;  /* 0xff800000e4e47808 */ /* 0x002fe40002800000 */
[----:B------:R-:W-:Y:S02]  /*5c20*/  FMNMX.FTZ R164, R162, R165, !PT ;  /* 0x000000a5a2a47209 */ /* 0x000fe40007810000 */
[----:B------:R-:W-:-:S02]  /*5c30*/  FMNMX.FTZ R20, R228, R13, !PT ;  /* 0x0000000de4147209 */ /* 0x000fc40007810000 */
[C---:B------:R-:W-:Y:S01]  /*5c40*/  ISETP.GT.AND P6, PT, R166.reuse, 0x31, PT ;  /* 0x00000031a600780c */ /* 0x040fe20003fc4270 */
[----:B------:R-:W1:Y:S01]  /*5c50*/  MUFU.TANH R223, R223 ;  /* 0x000000df00df7308 */ /* 0x000e620000002400 */
[----:B--2---:R-:W-:Y:S02]  /*5c60*/  FSEL R229, R229, -INF , P2 ;  /* 0xff800000e5e57808 */ /* 0x004fe40001000000 */
[----:B------:R-:W-:Y:S02]  /*5c70*/  FMNMX.FTZ R165, R163, R164, !PT ;  /* 0x000000a4a3a57209 */ /* 0x000fe40007810000 */
        /* <DEDUP_REMOVED lines=11> */
[----:B------:R-:W-:Y:S01]  /*5d30*/  ISETP.GT.AND P3, PT, R166, 0x40, PT ;  /* 0x00000040a600780c */ /* 0x000fe20003f64270 */
        /* <DEDUP_REMOVED lines=23> */
[----:B------:R-:W-:-:S03]  /*5eb0*/  FMNMX.FTZ R13, R213, R20, !PT ;  /* 0x00000014d50d7209 */ /* 0x000fc60007810000 */
[----:B------:R-:W0:Y:S01]  /*5ec0*/  MUFU.TANH R174, R174 ;  /* 0x000000ae00ae7308 */ /* 0x000e220000002400 */
[----:B-1----:R-:W-:Y:S02]  /*5ed0*/  FSEL R214, R191, -INF , P2 ;  /* 0xff800000bfd67808 */ /* 0x002fe40001000000 */
[----:B------:R-:W-:Y:S02]  /*5ee0*/  ISETP.GT.AND P2, PT, R166, 0x51, PT ;  /* 0x00000051a600780c */ /* 0x000fe40003f44270 */
[----:B------:R-:W-:-:S03]  /*5ef0*/  FMNMX.FTZ R20, R214, R13, !PT ;  /* 0x0000000dd6147209 */ /* 0x000fc60007810000 */
[----:B------:R-:W1:Y:S01]  /*5f00*/  MUFU.TANH R184, R195 ;  /* 0x000000c300b87308 */ /* 0x000e620000002400 */
[----:B--2---:R-:W-:Y:S01]  /*5f10*/  FSEL R182, R175, -INF , P4 ;  /* 0xff800000afb67808 */ /* 0x004fe20002000000 */
[----:B------:R-:W-:Y:S01]  /*5f20*/  IMAD.U32 R175, RZ, RZ, UR4 ;  /* 0x00000004ffaf7e24 */ /* 0x000fe2000f8e00ff */
[----:B------:R-:W-:Y:S02]  /*5f30*/  UIMAD UR4, UR36, 0xc00, UR38 ;  /* 0x00000c00240478a4 */ /* 0x000fe4000f8e0226 */
[----:B------:R-:W-:-:S03]  /*5f40*/  FMNMX.FTZ R165, R182, R165, !PT ;  /* 0x000000a5b6a57209 */ /* 0x000fc60007810000 */
[----:B------:R-:W2:Y:S01]  /*5f50*/  MUFU.TANH R170, R170 ;  /* 0x000000aa00aa7308 */ /* 0x000ea20000002400 */
[----:B0-----:R-:W-:Y:S01]  /*5f60*/  FSEL R183, R174, -INF , P3 ;  /* 0xff800000aeb77808 */ /* 0x001fe20001800000 */
[----:B------:R-:W-:Y:S01]  /*5f70*/  UMOV UR10, UR4 ;  /* 0x00000004000a7c82 */ /* 0x000fe20008000000 */
[----:B------:R-:W-:Y:S01]  /*5f80*/  ISETP.GT.AND P3, PT, R166, 0x58, PT ;  /* 0x00000058a600780c */ /* 0x000fe20003f64270 */
[----:B------:R-:W0:Y:S01]  /*5f90*/  SHFL.BFLY PT, R174, R165, 0x2, 0x1f ;  /* 0x0c401f00a5ae7f89 */ /* 0x000e2200000e0000 */
[----:B------:R-:W-:-:S03]  /*5fa0*/  FMNMX.FTZ R13, R183, R20, !PT ;  /* 0x00000014b70d7209 */ /* 0x000fc60007810000 */
[----:B------:R-:W3:Y:S01]  /*5fb0*/  MUFU.TANH R167, R167 ;  /* 0x000000a700a77308 */ /* 0x000ee20000002400 */
[----:B-1----:R-:W-:Y:S02]  /*5fc0*/  FSEL R184, R184, -INF , P2 ;  /* 0xff800000b8b87808 */ /* 0x002fe40001000000 */
[----:B------:R-:W-:Y:S02]  /*5fd0*/  ISETP.GT.AND P2, PT, R166, 0x59, PT ;  /* 0x00000059a600780c */ /* 0x000fe40003f44270 */
[----:B------:R-:W-:Y:S02]  /*5fe0*/  FMNMX.FTZ R20, R184, R13, !PT ;  /* 0x0000000db8147209 */ /* 0x000fe40007810000 */
[----:B--2---:R-:W-:-:S04]  /*5ff0*/  FSEL R185, R170, -INF , P3 ;  /* 0xff800000aab97808 */ /* 0x004fc80001800000 */
[----:B------:R-:W-:Y:S02]  /*6000*/  FMNMX.FTZ R13, R185, R20, !PT ;  /* 0x00000014b90d7209 */ /* 0x000fe40007810000 */
[----:B------:R-:W1:Y:S01]  /*6010*/  LDC R20, c[0x0][0xa80] ;  /* 0x0002a000ff147b82 */ /* 0x000e620000000800 */
[----:B---3--:R-:W-:Y:S02]  /*6020*/  FSEL R186, R167, -INF , P2 ;  /* 0xff800000a7ba7808 */ /* 0x008fe40001000000 */
[----:B0-----:R-:W-:Y:S02]  /*6030*/  FMNMX.FTZ R174, R165, R174, !PT ;  /* 0x000000aea5ae7209 */ /* 0x001fe40007810000 */
[----:B------:R-:W-:-:S03]  /*6040*/  FMNMX.FTZ R164, R186, R13, !PT ;  /* 0x0000000dbaa47209 */ /* 0x000fc60007810000 */
[----:B------:R-:W0:Y:S04]  /*6050*/  SHFL.BFLY PT, R13, R174, 0x1, 0x1f ;  /* 0x0c201f00ae0d7f89 */ /* 0x000e2800000e0000 */
[----:B------:R-:W2:Y:S01]  /*6060*/  SHFL.BFLY PT, R167, R164, 0x2, 0x1f ;  /* 0x0c401f00a4a77f89 */ /* 0x000ea200000e0000 */
[----:B0-----:R-:W-:Y:S02]  /*6070*/  FMNMX.FTZ R13, R174, R13, !PT ;  /* 0x0000000dae0d7209 */ /* 0x001fe40007810000 */
[----:B--2---:R-:W-:-:S03]  /*6080*/  FMNMX.FTZ R167, R164, R167, !PT ;  /* 0x000000a7a4a77209 */ /* 0x004fc60007810000 */
[C---:B-1----:R-:W-:Y:S01]  /*6090*/  FMUL.FTZ R187, R13.reuse, R20 ;  /* 0x000000140dbb7220 */ /* 0x042fe20000410000 */
[----:B------:R-:W-:Y:S01]  /*60a0*/  FSETP.NEU.FTZ.AND P2, PT, R13, -INF , PT ;  /* 0xff8000000d00780b */ /* 0x000fe20003f5d000 */
[----:B------:R-:W0:Y:S03]  /*60b0*/  SHFL.BFLY PT, R166, R167, 0x1, 0x1f ;  /* 0x0c201f00a7a67f89 */ /* 0x000e2600000e0000 */
[----:B------:R-:W-:-:S05]  /*60c0*/  FSEL R187, R187, RZ, P2 ;  /* 0x000000ffbbbb7208 */ /* 0x000fca0001000000 */
[-CC-:B------:R-:W-:Y:S01]  /*60d0*/  FFMA.FTZ R170, R21, R20.reuse, -R187.reuse ;  /* 0x0000001415aa7223 */ /* 0x180fe200000108bb */
[-CC-:B------:R-:W-:Y:S01]  /*60e0*/  FFMA.FTZ R165, R153, R20.reuse, -R187.reuse ;  /* 0x0000001499a57223 */ /* 0x180fe200000108bb */
[----:B------:R-:W-:Y:S01]  /*60f0*/  FSEL R153, R13, RZ, P2 ;  /* 0x000000ff0d997208 */ /* 0x000fe20001000000 */
[-CC-:B------:R-:W-:Y:S01]  /*6100*/  FFMA.FTZ R190, R217, R20.reuse, -R187.reuse ;  /* 0x00000014d9be7223 */ /* 0x180fe200000108bb */
[----:B------:R1:W-:Y:S01]  /*6110*/  MUFU.EX2 R164, R170 ;  /* 0x000000aa00a47308 */ /* 0x0003e20000000800 */
[-CC-:B------:R-:W-:Y:S01]  /*6120*/  FFMA.FTZ R191, R216, R20.reuse, -R187.reuse ;  /* 0x00000014d8bf7223 */ /* 0x180fe200000108bb */
[-CC-:B------:R-:W-:Y:S01]  /*6130*/  FFMA.FTZ R195, R215, R20.reuse, -R187.reuse ;  /* 0x00000014d7c37223 */ /* 0x180fe200000108bb */
[----:B------:R-:W-:Y:S01]  /*6140*/  FADD.FTZ R153, -R153, R212 ;  /* 0x000000d499997221 */ /* 0x000fe20000010100 */
[-CC-:B------:R-:W-:Y:S01]  /*6150*/  FFMA.FTZ R173, R173, R20.reuse, -R187.reuse ;  /* 0x00000014adad7223 */ /* 0x180fe200000108bb */
[-CC-:B------:R-:W-:Y:S01]  /*6160*/  FFMA.FTZ R171, R171, R20.reuse, -R187.reuse ;  /* 0x00000014abab7223 */ /* 0x180fe200000108bb */
[-CC-:B------:R-:W-:Y:S01]  /*6170*/  FFMA.FTZ R172, R172, R20.reuse, -R187.reuse ;  /* 0x00000014acac7223 */ /* 0x180fe200000108bb */
[-C--:B------:R-:W-:Y:S01]  /*6180*/  FMUL.FTZ R177, R153, R20.reuse ;  /* 0x0000001499b17220 */ /* 0x080fe20000410000 */
        /* <DEDUP_REMOVED lines=8> */
[-CC-:B------:R-:W-:Y:S01]  /*6210*/  FFMA.FTZ R166, R154, R20.reuse, -R187.reuse ;  /* 0x000000149aa67223 */ /* 0x180fe200000108bb */
[----:B------:R-:W0:Y:S01]  /*6220*/  MUFU.EX2 R177, R177 ;  /* 0x000000b100b17308 */ /* 0x000e220000000800 */
[C---:B------:R-:W-:Y:S01]  /*6230*/  FSETP.NEU.FTZ.AND P3, PT, R21.reuse, -INF , PT ;  /* 0xff8000001500780b */ /* 0x040fe20003f7d000 */
[-C--:B------:R-:W-:Y:S01]  /*6240*/  FMUL.FTZ R188, R21, R20.reuse ;  /* 0x0000001415bc7220 */ /* 0x080fe20000410000 */
[-CC-:B------:R-:W-:Y:S01]  /*6250*/  FFMA.FTZ R158, R158, R20.reuse, -R187.reuse ;  /* 0x000000149e9e7223 */ /* 0x180fe200000108bb */
[-CC-:B------:R-:W-:Y:S01]  /*6260*/  FFMA.FTZ R157, R157, R20.reuse, -R187.reuse ;  /* 0x000000149d9d7223 */ /* 0x180fe200000108bb */
[----:B------:R-:W-:Y:S01]  /*6270*/  FSEL R152, R21, RZ, P3 ;  /* 0x000000ff15987208 */ /* 0x000fe20001800000 */
[-CC-:B------:R-:W-:Y:S01]  /*6280*/  FFMA.FTZ R159, R159, R20.reuse, -R187.reuse ;  /* 0x000000149f9f7223 */ /* 0x180fe200000108bb */
[----:B------:R-:W-:Y:S01]  /*6290*/  FSEL R188, R188, RZ, P3 ;  /* 0x000000ffbcbc7208 */ /* 0x000fe20001800000 */
[----:B------:R-:W-:Y:S01]  /*62a0*/  MUFU.EX2 R166, R166 ;  /* 0x000000a600a67308 */ /* 0x000fe20000000800 */
[-CC-:B------:R-:W-:Y:S01]  /*62b0*/  FFMA.FTZ R179, R179, R20.reuse, -R187.reuse ;  /* 0x00000014b3b37223 */ /* 0x180fe200000108bb */
[-CC-:B------:R-:W-:Y:S01]  /*62c0*/  FFMA.FTZ R180, R180, R20.reuse, -R187.reuse ;  /* 0x00000014b4b47223 */ /* 0x180fe200000108bb */
[-C--:B------:R-:W-:Y:S01]  /*62d0*/  FFMA.FTZ R181, R181, R20.reuse, -R187 ;  /* 0x00000014b5b57223 */ /* 0x080fe200000108bb */
[----:B-1----:R-:W-:Y:S01]  /*62e0*/  FFMA.FTZ R170, R155, R20, -R188 ;  /* 0x000000149baa7223 */ /* 0x002fe200000108bc */
[----:B------:R-:W-:Y:S01]  /*62f0*/  FADD.FTZ R155, -R152, R211 ;  /* 0x000000d3989b7221 */ /* 0x000fe20000010100 */
[----:B------:R-:W-:-:S02]  /*6300*/  @!P1 VIADD R152, R175, 0x32440 ;  /* 0x00032440af989836 */ /* 0x000fc40000000000 */
[-CC-:B------:R-:W-:Y:S01]  /*6310*/  FFMA.FTZ R174, R156, R20.reuse, -R188.reuse ;  /* 0x000000149cae7223 */ /* 0x180fe200000108bc */
[----:B------:R-:W-:Y:S01]  /*6320*/  IADD3 R156, -R234, 0xb, RZ ;  /* 0x0000000bea9c7810 */ /* 0x000fe20007ffe1ff */
[-C--:B------:R-:W-:Y:S01]  /*6330*/  FMUL.FTZ R178, R155, R20.reuse ;  /* 0x000000149bb27220 */ /* 0x080fe20000410000 */
[-C--:B------:R-:W-:Y:S01]  /*6340*/  FFMA.FTZ R168, R168, R20.reuse, -R188 ;  /* 0x00000014a8a87223 */ /* 0x080fe200000108bc */
[----:B------:R-:W-:Y:S01]  /*6350*/  @!P1 PRMT R152, RZ, 0x654, R152 ;  /* 0x00000654ff989816 */ /* 0x000fe20000000098 */
[--C-:B------:R-:W-:Y:S01]  /*6360*/  FFMA.FTZ R169, R169, R20, -R188.reuse ;  /* 0x00000014a9a97223 */ /* 0x100fe200000108bc */
[----:B------:R1:W-:Y:S06]  /*6370*/  BAR.ARV R156, 0x100 ;  /* 0x0004009c0000751d */ /* 0x0003ec0000002000 */
[----:B------:R2:W-:Y:S01]  /*6380*/  @!P1 SYNCS.ARRIVE.TRANS64.RED.A1T0 RZ, [R152+URZ], RZ ;  /* 0x000000ff98ff99a7 */ /* 0x0005e2000810043f */
[----:B------:R-:W3:Y:S01]  /*6390*/  MUFU.EX2 R178, R178 ;  /* 0x000000b200b27308 */ /* 0x000ee20000000800 */
[----:B------:R4:W-:Y:S01]  /*63a0*/  BAR.SYNC.DEFER_BLOCKING R189, 0x100 ;  /* 0x000400bd0000751d */ /* 0x0009e20000010000 */
[-C--:B0-----:R-:W-:Y:S01]  /*63b0*/  FMUL.FTZ R24, R24, R177.reuse ;  /* 0x000000b118187220 */ /* 0x081fe20000410000 */
        /* <DEDUP_REMOVED lines=133> */
[--C-:B----4-:R-:W-:Y:S01]  /*6c10*/  FFMA.FTZ R189, R222, R20, -R187.reuse ;  /* 0x00000014debd7223 */ /* 0x110fe200000108bb */
[----:B0-----:R-:W-:Y:S01]  /*6c20*/  F2FP.F16.F32.PACK_AB R154, R167, R166 ;  /* 0x000000a6a79a723e */ /* 0x001fe200000000ff */
[--C-:B------:R-:W-:Y:S01]  /*6c30*/  FFMA.FTZ R192, R192, R20, -R188.reuse ;  /* 0x00000014c0c07223 */ /* 0x100fe200000108bc */
[----:B-----5:R-:W-:Y:S01]  /*6c40*/  F2FP.F16.F32.PACK_AB R153, R169, R168 ;  /* 0x000000a8a999723e */ /* 0x020fe200000000ff */
[--C-:B------:R-:W-:Y:S01]  /*6c50*/  FFMA.FTZ R193, R193, R20, -R188.reuse ;  /* 0x00000014c1c17223 */ /* 0x100fe200000108bc */
[----:B-1----:R-:W-:Y:S01]  /*6c60*/  F2FP.F16.F32.PACK_AB R155, R174, R170 ;  /* 0x000000aaae9b723e */ /* 0x002fe200000000ff */
[-CC-:B------:R-:W-:Y:S01]  /*6c70*/  FFMA.FTZ R194, R194, R20.reuse, -R188.reuse ;  /* 0x00000014c2c27223 */ /* 0x180fe200000108bc */
[-CC-:B------:R-:W-:Y:S01]  /*6c80*/  FFMA.FTZ R196, R196, R20.reuse, -R188.reuse ;  /* 0x00000014c4c47223 */ /* 0x180fe200000108bc */
[----:B------:R-:W-:Y:S01]  /*6c90*/  MUFU.EX2 R189, R189 ;  /* 0x000000bd00bd7308 */ /* 0x000fe20000000800 */
[----:B------:R-:W-:Y:S01]  /*6ca0*/  WARPGROUP.ARRIVE ;  /* 0x00000000000079c5 */ /* 0x000fe20000000000 */
[-CC-:B------:R-:W-:Y:S01]  /*6cb0*/  FFMA.FTZ R211, R230, R20.reuse, -R188.reuse ;  /* 0x00000014e6d37223 */ /* 0x180fe200000108bc */
[-CC-:B------:R-:W-:Y:S01]  /*6cc0*/  FFMA.FTZ R212, R227, R20.reuse, -R188.reuse ;  /* 0x00000014e3d47223 */ /* 0x180fe200000108bc */
[-CC-:B------:R-:W-:Y:S01]  /*6cd0*/  FFMA.FTZ R215, R228, R20.reuse, -R188.reuse ;  /* 0x00000014e4d77223 */ /* 0x180fe200000108bc */
[-CC-:B------:R-:W-:Y:S01]  /*6ce0*/  FFMA.FTZ R216, R229, R20.reuse, -R188.reuse ;  /* 0x00000014e5d87223 */ /* 0x180fe200000108bc */
[-CC-:B------:R-:W-:Y:S01]  /*6cf0*/  FFMA.FTZ R222, R223, R20.reuse, -R188.reuse ;  /* 0x00000014dfde7223 */ /* 0x180fe200000108bc */
[----:B------:R-:W-:Y:S01]  /*6d00*/  HGMMA.64x256x16.F32 R24, R152, gdesc[UR8].tnspB, R24, gsb0 ;  /* 0x43e0000898187df0 */ /* 0x000fe20008000818 */
[----:B------:R-:W0:Y:S01]  /*6d10*/  MUFU.EX2 R190, R190 ;  /* 0x000000be00be7308 */ /* 0x000e220000000800 */
[----:B------:R-:W-:Y:S01]  /*6d20*/  UIADD3 UR10, UR4, 0x80, URZ ;  /* 0x00000080040a7890 */ /* 0x000fe2000fffe03f */
[-CC-:B------:R-:W-:Y:S01]  /*6d30*/  FFMA.FTZ R223, R224, R20.reuse, -R188.reuse ;  /* 0x00000014e0df7223 */ /* 0x180fe200000108bc */
[----:B------:R-:W-:Y:S01]  /*6d40*/  UMOV UR11, 0x40000040 ;  /* 0x40000040000b7882 */ /* 0x000fe20000000000 */
        /* <DEDUP_REMOVED lines=8> */
[-C--:B------:R-:W-:Y:S01]  /*6dd0*/  FFMA.FTZ R182, R182, R20.reuse, -R187 ;  /* 0x00000014b6b67223 */ /* 0x080fe200000108bb */
[-CC-:B------:R-:W-:Y:S01]  /*6de0*/  FFMA.FTZ R183, R183, R20.reuse, -R188.reuse ;  /* 0x00000014b7b77223 */ /* 0x180fe200000108bc */
[-CC-:B------:R-:W-:Y:S01]  /*6df0*/  FFMA.FTZ R184, R184, R20.reuse, -R188.reuse ;  /* 0x00000014b8b87223 */ /* 0x180fe200000108bc */
[-CC-:B------:R-:W-:Y:S01]  /*6e00*/  FFMA.FTZ R185, R185, R20.reuse, -R188.reuse ;  /* 0x00000014b9b97223 */ /* 0x180fe200000108bc */
[----:B------:R-:W-:Y:S01]  /*6e10*/  MUFU.EX2 R195, R195 ;  /* 0x000000c300c37308 */ /* 0x000fe20000000800 */
[----:B------:R-:W-:Y:S01]  /*6e20*/  FFMA.FTZ R186, R186, R20, -R188 ;  /* 0x00000014baba7223 */ /* 0x000fe200000108bc */
[----:B------:R-:W-:Y:S01]  /*6e30*/  FFMA.FTZ R0, R177, R0, R164 ;  /* 0x00000000b1007223 */ /* 0x000fe200000100a4 */
[----:B------:R-:W-:Y:S01]  /*6e40*/  FFMA.FTZ R12, R178, R12, R168 ;  /* 0x0000000cb20c7223 */ /* 0x000fe200000100a8 */
[----:B------:R-:W-:Y:S01]  /*6e50*/  ISETP.LT.AND P2, PT, R210, UR7, PT ;  /* 0x00000007d2007c0c */ /* 0x000fe2000bf41270 */
[----:B------:R-:W-:-:S02]  /*6e60*/  @!P1 VIADD R175, R175, 0x32460 ;  /* 0x00032460afaf9836 */ /* 0x000fc40000000000 */
[----:B------:R-:W-:Y:S01]  /*6e70*/  FADD.FTZ R165, R165, R0 ;  /* 0x00000000a5a57221 */ /* 0x000fe20000010000 */
[----:B------:R-:W-:Y:S01]  /*6e80*/  FADD.FTZ R169, R169, R12 ;  /* 0x0000000ca9a97221 */ /* 0x000fe20000010000 */
[----:B------:R-:W-:Y:S01]  /*6e90*/  MUFU.EX2 R192, R192 ;  /* 0x000000c000c07308 */ /* 0x000fe20000000800 */
[----:B------:R-:W-:Y:S01]  /*6ea0*/  UIADD3 UR7, UR7, -0x1, URZ ;  /* 0xffffffff07077890 */ /* 0x000fe2000fffe03f */
[----:B------:R-:W-:Y:S01]  /*6eb0*/  FADD.FTZ R166, R166, R165 ;  /* 0x000000a5a6a67221 */ /* 0x000fe20000010000 */
[----:B------:R-:W-:Y:S01]  /*6ec0*/  FADD.FTZ R169, R170, R169 ;  /* 0x000000a9aaa97221 */ /* 0x000fe20000010000 */
[----:B------:R-:W-:Y:S02]  /*6ed0*/  @!P1 PRMT R175, RZ, 0x654, R175 ;  /* 0x00000654ffaf9816 */ /* 0x000fe400000000af */
[----:B------:R-:W-:Y:S01]  /*6ee0*/  FADD.FTZ R166, R167, R166 ;  /* 0x000000a6a7a67221 */ /* 0x000fe20000010000 */
[----:B------:R-:W-:Y:S01]  /*6ef0*/  FADD.FTZ R169, R174, R169 ;  /* 0x000000a9aea97221 */ /* 0x000fe20000010000 */
[----:B------:R-:W1:Y:S08]  /*6f00*/  MUFU.EX2 R193, R193 ;  /* 0x000000c100c17308 */ /* 0x000e700000000800 */
[----:B------:R-:W-:Y:S08]  /*6f10*/  MUFU.EX2 R194, R194 ;  /* 0x000000c200c27308 */ /* 0x000ff00000000800 */
[----:B------:R-:W2:Y:S08]  /*6f20*/  MUFU.EX2 R196, R196 ;  /* 0x000000c400c47308 */ /* 0x000eb00000000800 */
[----:B------:R-:W3:Y:S08]  /*6f30*/  MUFU.EX2 R173, R173 ;  /* 0x000000ad00ad7308 */ /* 0x000ef00000000800 */
        /* <DEDUP_REMOVED lines=27> */
[----:B0-----:R-:W-:-:S05]  /*70f0*/  F2FP.F16.F32.PACK_AB R152, R190, R189 ;  /* 0x000000bdbe98723e */ /* 0x001fca00000000ff */
[----:B------:R-:W-:Y:S01]  /*7100*/  MUFU.EX2 R182, R182 ;  /* 0x000000b600b67308 */ /* 0x000fe20000000800 */
[----:B-1----:R-:W-:Y:S01]  /*7110*/  F2FP.F16.F32.PACK_AB R153, R193, R192 ;  /* 0x000000c0c199723e */ /* 0x002fe200000000ff */
[----:B------:R-:W-:Y:S01]  /*7120*/  FADD.FTZ R189, R189, R166 ;  /* 0x000000a6bdbd7221 */ /* 0x000fe20000010000 */
[----:B------:R-:W-:Y:S01]  /*7130*/  F2FP.F16.F32.PACK_AB R154, R195, R191 ;  /* 0x000000bfc39a723e */ /* 0x000fe200000000ff */
[----:B------:R-:W-:Y:S01]  /*7140*/  FADD.FTZ R192, R192, R169 ;  /* 0x000000a9c0c07221 */ /* 0x000fe20000010000 */
[----:B--2---:R-:W-:Y:S01]  /*7150*/  F2FP.F16.F32.PACK_AB R155, R196, R194 ;  /* 0x000000c2c49b723e */ /* 0x004fe200000000ff */
        /* <DEDUP_REMOVED lines=8> */
[----:B------:R-:W0:Y:S01]  /*71e0*/  MUFU.EX2 R184, R184 ;  /* 0x000000b800b87308 */ /* 0x000e220000000800 */
[----:B------:R-:W-:Y:S01]  /*71f0*/  UMOV UR11, 0x40000040 ;  /* 0x40000040000b7882 */ /* 0x000fe20000000000 */
[----:B------:R-:W-:Y:S01]  /*7200*/  FADD.FTZ R190, R195, R190 ;  /* 0x000000bec3be7221 */ /* 0x000fe20000010000 */
[----:B------:R-:W-:-:S03]  /*7210*/  FADD.FTZ R196, R196, R193 ;  /* 0x000000c1c4c47221 */ /* 0x000fc60000010000 */
[----:B---3--:R-:W-:Y:S02]  /*7220*/  FADD.FTZ R190, R173, R190 ;  /* 0x000000beadbe7221 */ /* 0x008fe40000010000 */
[----:B------:R-:W-:Y:S08]  /*7230*/  MUFU.EX2 R185, R185 ;  /* 0x000000b900b97308 */ /* 0x000ff00000000800 */
[----:B------:R-:W1:Y:S01]  /*7240*/  MUFU.EX2 R186, R186 ;  /* 0x000000ba00ba7308 */ /* 0x000e620000000800 */
[----:B------:R-:W-:-:S02]  /*7250*/  WARPGROUP.DEPBAR.LE gsb0, 0x0 ;  /* 0x00008000000079c5 */ /* 0x000fc40000010000 */
[C---:B----4-:R-:W-:Y:S01]  /*7260*/  F2FP.F16.F32.PACK_AB R152, R171.reuse, R173 ;  /* 0x000000adab98723e */ /* 0x050fe200000000ff */
[----:B------:R-:W-:Y:S01]  /*7270*/  FADD.FTZ R171, R171, R190 ;  /* 0x000000beabab7221 */ /* 0x000fe20000010000 */
[----:B-----5:R-:W-:Y:S01]  /*7280*/  F2FP.F16.F32.PACK_AB R153, R212, R211 ;  /* 0x000000d3d499723e */ /* 0x020fe200000000ff */
[----:B------:R-:W-:Y:S01]  /*7290*/  FADD.FTZ R211, R211, R196 ;  /* 0x000000c4d3d37221 */ /* 0x000fe20000010000 */
[----:B------:R-:W-:Y:S01]  /*72a0*/  F2FP.F16.F32.PACK_AB R154, R176, R172 ;  /* 0x000000acb09a723e */ /* 0x000fe200000000ff */
[----:B------:R-:W-:Y:S01]  /*72b0*/  FADD.FTZ R171, R172, R171 ;  /* 0x000000abacab7221 */ /* 0x000fe20000010000 */
[----:B------:R-:W-:Y:S01]  /*72c0*/  F2FP.F16.F32.PACK_AB R155, R216, R215 ;  /* 0x000000d7d89b723e */ /* 0x000fe200000000ff */
[----:B------:R-:W-:Y:S01]  /*72d0*/  FADD.FTZ R212, R212, R211 ;  /* 0x000000d3d4d47221 */ /* 0x000fe20000010000 */
[----:B------:R-:W-:Y:S02]  /*72e0*/  IMAD.MOV.U32 R211, RZ, RZ, R21 ;  /* 0x000000ffffd37224 */ /* 0x000fe400078e0015 */
[----:B------:R-:W-:Y:S01]  /*72f0*/  FADD.FTZ R176, R176, R171 ;  /* 0x000000abb0b07221 */ /* 0x000fe20000010000 */
[----:B------:R-:W-:Y:S01]  /*7300*/  WARPGROUP.ARRIVE ;  /* 0x00000000000079c5 */ /* 0x000fe20000000000 */
[----:B------:R-:W-:Y:S01]  /*7310*/  FADD.FTZ R215, R215, R212 ;  /* 0x000000d4d7d77221 */ /* 0x000fe20000010000 */
[----:B------:R-:W-:-:S03]  /*7320*/  IMAD.MOV.U32 R212, RZ, RZ, R13 ;  /* 0x000000ffffd47224 */ /* 0x000fc600078e000d */
[----:B------:R-:W-:Y:S01]  /*7330*/  FADD.FTZ R216, R216, R215 ;  /* 0x000000d7d8d87221 */ /* 0x000fe20000010000 */
        /* <DEDUP_REMOVED lines=55> */
.L_x_4146:
[----:B------:R-:W-:-:S13]  /*76b0*/  ISETP.LE.AND P2, PT, RZ, UR7, PT ;  /* 0x00000007ff007c0c */ /* 0x000fda000bf43270 */
[----:B------:R-:W-:Y:S05]  /*76c0*/  @!P2 BRA `(.L_x_4156) ;  /* 0x00000028004ca947 */ /* 0x000fea0003800000 */
[----:B------:R-:W-:Y:S01]  /*76d0*/  IMAD.MOV.U32 R204, RZ, RZ, R21 ;  /* 0x000000ffffcc7224 */ /* 0x000fe200078e0015 */
[----:B------:R-:W-:Y:S01]  /*76e0*/  ULDC UR4, c[0x0][0xad0] ;  /* 0x0002b40000047ab9 */ /* 0x000fe20000000800 */
[----:B------:R-:W-:-:S07]  /*76f0*/  IMAD.MOV.U32 R201, RZ, RZ, R13 ;  /* 0x000000ffffc97224 */ /* 0x000fce00078e000d */
.L_x_4165:
[----:B------:R-:W-:-:S04]  /*7700*/  UIADD3 UR36, UR36, 0x1, URZ ;  /* 0x0000000124247890 */ /* 0x000fc8000fffe03f */
[----:B------:R-:W-:-:S04]  /*7710*/  UISETP.NE.AND UP0, UPT, UR36, 0x2, UPT ;  /* 0x000000022400788c */ /* 0x000fc8000bf05270 */
[----:B------:R-:W-:Y:S02]  /*7720*/  USEL UR5, URZ, 0x1, UP0 ;  /* 0x000000013f057887 */ /* 0x000fe40008000000 */
[----:B------:R-:W-:Y:S02]  /*7730*/  USEL UR36, UR36, URZ, UP0 ;  /* 0x0000003f24247287 */ /* 0x000fe40008000000 */
[----:B------:R-:W-:Y:S01]  /*7740*/  ULOP3.LUT UR37, UR37, UR5, URZ, 0x3c, !UPT ;  /* 0x0000000525257292 */ /* 0x000fe2000f8e3c3f */
[----:B------:R-:W-:Y:S11]  /*7750*/  @!P0 BRA `(.L_x_4157) ;  /* 0x0000000000048947 */ /* 0x000ff60003800000 */
[----:B------:R-:W-:Y:S01]  /*7760*/  BPT.TRAP 0x1 ;  /* 0x000000040000795c */ /* 0x000fe20000300000 */
.L_x_4157:
[----:B------:R-:W1:Y:S01]  /*7770*/  S2UR UR6, SR_CgaCtaId ;  /* 0x00000000000679c3 */ /* 0x000e620000008800 */
[----:B------:R-:W-:Y:S01]  /*7780*/  UMOV UR5, 0x400 ;  /* 0x0000040000057882 */ /* 0x000fe20000000000 */
[----:B------:R-:W-:-:S05]  /*7790*/  IMAD.U32 R13, RZ, RZ, UR37 ;  /* 0x00000025ff0d7e24 */ /* 0x000fca000f8e00ff */
[----:B------:R-:W-:Y:S01]  /*77a0*/  SHF.L.U32 R13, R13, 0x1f, RZ ;  /* 0x0000001f0d0d7819 */ /* 0x000fe200000006ff */
[----:B-1----:R-:W-:-:S04]  /*77b0*/  ULEA UR5, UR6, UR5, 0x18 ;  /* 0x0000000506057291 */ /* 0x002fc8000f8ec03f */
[----:B------:R-:W-:-:S09]  /*77c0*/  ULEA UR5, UR36, UR5, 0x3 ;  /* 0x0000000524057291 */ /* 0x000fd2000f8e183f */
[----:B------:R1:W2:Y:S01]  /*77d0*/  SYNCS.PHASECHK.TRANS64.TRYWAIT P2, [UR5+0x32430], R13 ;  /* 0x0324300dff0075a7 */ /* 0x0002a20008040145 */
[----:B------:R-:W-:Y:S05]  /*77e0*/  @!P0 BRA `(.L_x_4158) ;  /* 0x0000000000048947 */ /* 0x000fea0003800000 */
[----:B------:R-:W-:Y:S01]  /*77f0*/  BPT.TRAP 0x1 ;  /* 0x000000040000795c */ /* 0x000fe20000300000 */
.L_x_4158:
[----:B--2---:R-:W-:Y:S05]  /*7800*/  @P2 BRA `(.L_x_4159) ;  /* 0x0000000000082947 */ /* 0x004fea0003800000 */
[----:B------:R-:W2:Y:S02]  /*7810*/  SYNCS.PHASECHK.TRANS64.TRYWAIT P2, [UR5+0x32430], R13 ;  /* 0x0324300dff0075a7 */ /* 0x000ea40008040145 */
[----:B--2---:R-:W-:Y:S05]  /*7820*/  @!P2 BRA `(.L_x_4160) ;  /* 0x000000ac00b0a947 */ /* 0x004fea0003800000 */
.L_x_4159:
[----:B------:R-:W-:Y:S01]  /*7830*/  R2UR UR52, R22 ;  /* 0x00000000163472ca */ /* 0x000fe200000e0000 */
[----:B------:R-:W-:Y:S01]  /*7840*/  UIMAD UR6, UR36, 0x300, UR60 ;  /* 0x00000300240678a4 */ /* 0x000fe2000f8e023c */
[----:B------:R-:W-:Y:S01]  /*7850*/  R2UR UR53, R23 ;  /* 0x00000000173572ca */ /* 0x000fe200000e0000 */
[----:B0-----:R-:W-:Y:S01]  /*7860*/  WARPGROUP.ARRIVE ;  /* 0x00000000000079c5 */ /* 0x001fe20000000000 */
        /* <DEDUP_REMOVED lines=27> */
.L_x_4161:
[----:B------:R0:W3:Y:S01]  /*7a20*/  SYNCS.PHASECHK.TRANS64.TRYWAIT P2, [UR5+0x32450], R13 ;  /* 0x0324500dff0075a7 */ /* 0x0000e20008040145 */
[----:B------:R-:W-:Y:S05]  /*7a30*/  @!P0 BRA `(.L_x_4162) ;  /* 0x0000000000048947 */ /* 0x000fea0003800000 */
[----:B------:R-:W-:Y:S01]  /*7a40*/  BPT.TRAP 0x1 ;  /* 0x000000040000795c */ /* 0x000fe20000300000 */
.L_x_4162:
[----:B---3--:R-:W-:Y:S05]  /*7a50*/  @P2 BRA `(.L_x_4163) ;  /* 0x0000000000082947 */ /* 0x008fea0003800000 */
[----:B------:R-:W3:Y:S02]  /*7a60*/  SYNCS.PHASECHK.TRANS64.TRYWAIT P2, [UR5+0x32450], R13 ;  /* 0x0324500dff0075a7 */ /* 0x000ee40008040145 */
[----:B---3--:R-:W-:Y:S05]  /*7a70*/  @!P2 BRA `(.L_x_4164) ;  /* 0x000000ac0034a947 */ /* 0x008fea0003800000 */
.L_x_4163:
        /* <DEDUP_REMOVED lines=10> */
[----:B------:R-:W-:Y:S01]  /*7b20*/  IMAD.U32 R215, RZ, RZ, UR5 ;  /* 0x00000005ffd77e24 */ /* 0x000fe2000f8e00ff */
[----:B------:R-:W-:Y:S01]  /*7b30*/  UMOV UR15, 0x40000040 ;  /* 0x40000040000f7882 */ /* 0x000fe20000000000 */
[----:B------:R-:W-:Y:S01]  /*7b40*/  UIADD3 UR18, UR6, 0x306, URZ ;  /* 0x0000030606127890 */ /* 0x000fe2000fffe03f */
[----:B------:R-:W-:Y:S01]  /*7b50*/  ISETP.LT.AND P2, PT, RZ, UR7, PT ;  /* 0x00000007ff007c0c */ /* 0x000fe2000bf41270 */
        /* <DEDUP_REMOVED lines=21> */
[----:B------:R-:W-:Y:S01]  /*7cb0*/  UIADD3 UR7, UR7, -0x1, URZ ;  /* 0xffffffff07077890 */ /* 0x000fe2000fffe03f */
        /* <DEDUP_REMOVED lines=28> */
[----:B------:R-:W-:Y:S01]  /*7e80*/  UIMAD UR6, UR36, 0xc00, UR38 ;  /* 0x00000c00240678a4 */ /* 0x000fe2000f8e0226 */
[----:B------:R-:W-:Y:S02]  /*7e90*/  WARPGROUP.DEPBAR.LE gsb0, 0x0 ;  /* 0x00008000000079c5 */ /* 0x000fe40000010000 */
        /* <DEDUP_REMOVED lines=58> */
[----:B012---:R-:W-:Y:S01]  /*8240*/  FMNMX.FTZ R13, R21, R201, !PT ;  /* 0x000000c9150d7209 */ /* 0x007fe20007810000 */
        /* <DEDUP_REMOVED lines=111> */
[----:B0-----:R-:W-:Y:S02]  /*8940*/  FMNMX.FTZ R13, R191, R20, !PT ;  /* 0x00000014bf0d7209 */ /* 0x001fe40007810000 */
[----:B------:R-:W0:Y:S05]  /*8950*/  LDC R20, c[0x0][0xa80] ;  /* 0x0002a000ff147b82 */ /* 0x000e2a0000000800 */
[----:B------:R-:W3:Y:S01]  /*8960*/  MUFU.TANH R196, R196 ;  /* 0x000000c400c47308 */ /* 0x000ee20000002400 */
[----:B-1----:R-:W-:-:S05]  /*8970*/  FMNMX.FTZ R194, R193, R194, !PT ;  /* 0x000000c2c1c27209 */ /* 0x002fca0007810000 */
[----:B------:R-:W1:Y:S02]  /*8980*/  SHFL.BFLY PT, R197, R194, 0x2, 0x1f ;  /* 0x0c401f00c2c57f89 */ /* 0x000e6400000e0000 */
[----:B------:R-:W4:Y:S01]  /*8990*/  MUFU.TANH R198, R198 ;  /* 0x000000c600c67308 */ /* 0x000f220000002400 */
[----:B--2---:R-:W-:-:S07]  /*89a0*/  FMNMX.FTZ R13, R190, R13, !PT ;  /* 0x0000000dbe0d7209 */ /* 0x004fce0007810000 */
[----:B------:R-:W2:Y:S01]  /*89b0*/  MUFU.TANH R212, R212 ;  /* 0x000000d400d47308 */ /* 0x000ea20000002400 */
[----:B---3--:R-:W-:-:S04]  /*89c0*/  FMNMX.FTZ R13, R196, R13, !PT ;  /* 0x0000000dc40d7209 */ /* 0x008fc80007810000 */
[----:B----4-:R-:W-:Y:S02]  /*89d0*/  FMNMX.FTZ R13, R198, R13, !PT ;  /* 0x0000000dc60d7209 */ /* 0x010fe40007810000 */
[----:B-1----:R-:W-:Y:S02]  /*89e0*/  FMNMX.FTZ R197, R194, R197, !PT ;  /* 0x000000c5c2c57209 */ /* 0x002fe40007810000 */
[----:B--2---:R-:W-:-:S03]  /*89f0*/  FMNMX.FTZ R195, R212, R13, !PT ;  /* 0x0000000dd4c37209 */ /* 0x004fc60007810000 */
[----:B------:R-:W1:Y:S04]  /*8a00*/  SHFL.BFLY PT, R214, R197, 0x1, 0x1f ;  /* 0x0c201f00c5d67f89 */ /* 0x000e6800000e0000 */
[----:B------:R-:W2:Y:S01]  /*8a10*/  SHFL.BFLY PT, R216, R195, 0x2, 0x1f ;  /* 0x0c401f00c3d87f89 */ /* 0x000ea200000e0000 */
[----:B-1----:R-:W-:Y:S02]  /*8a20*/  FMNMX.FTZ R13, R197, R214, !PT ;  /* 0x000000d6c50d7209 */ /* 0x002fe40007810000 */
[----:B--2---:R-:W-:-:S03]  /*8a30*/  FMNMX.FTZ R216, R195, R216, !PT ;  /* 0x000000d8c3d87209 */ /* 0x004fc60007810000 */
[----:B------:R-:W-:Y:S02]  /*8a40*/  FADD.FTZ R201, -R13, R201 ;  /* 0x000000c90dc97221 */ /* 0x000fe40000010100 */
[----:B------:R-:W1:Y:S02]  /*8a50*/  SHFL.BFLY PT, R199, R216, 0x1, 0x1f ;  /* 0x0c201f00d8c77f89 */ /* 0x000e6400000e0000 */
[-C--:B0-----:R-:W-:Y:S01]  /*8a60*/  FMUL.FTZ R194, R201, R20.reuse ;  /* 0x00000014c9c27220 */ /* 0x081fe20000410000 */
[----:B------:R-:W-:-:S04]  /*8a70*/  FMUL.FTZ R201, R13, R20 ;  /* 0x000000140dc97220 */ /* 0x000fc80000410000 */
[-CC-:B------:R-:W-:Y:S01]  /*8a80*/  FFMA.FTZ R214, R21, R20.reuse, -R201.reuse ;  /* 0x0000001415d67223 */ /* 0x180fe200000108c9 */
[-CC-:B------:R-:W-:Y:S01]  /*8a90*/  FFMA.FTZ R197, R152, R20.reuse, -R201.reuse ;  /* 0x0000001498c57223 */ /* 0x180fe200000108c9 */
[-CC-:B------:R-:W-:Y:S01]  /*8aa0*/  FFMA.FTZ R152, R155, R20.reuse, -R201.reuse ;  /* 0x000000149b987223 */ /* 0x180fe200000108c9 */
[-CC-:B------:R-:W-:Y:S01]  /*8ab0*/  FFMA.FTZ R213, R156, R20.reuse, -R201.reuse ;  /* 0x000000149cd57223 */ /* 0x180fe200000108c9 */
[----:B------:R0:W-:Y:S01]  /*8ac0*/  MUFU.EX2 R195, R214 ;  /* 0x000000d600c37308 */ /* 0x0001e20000000800 */
[----:B------:R-:W-:Y:S01]  /*8ad0*/  IADD3 R156, -R222, 0xb, RZ ;  /* 0x0000000bde9c7810 */ /* 0x000fe20007ffe1ff */
        /* <DEDUP_REMOVED lines=12> */
[----:B-1----:R-:W-:Y:S01]  /*8ba0*/  FMNMX.FTZ R21, R216, R199, !PT ;  /* 0x000000c7d8157209 */ /* 0x002fe20007810000 */
[-CC-:B------:R-:W-:Y:S01]  /*8bb0*/  FFMA.FTZ R170, R170, R20.reuse, -R201.reuse ;  /* 0x00000014aaaa7223 */ /* 0x180fe200000108c9 */
[----:B------:R1:W-:Y:S01]  /*8bc0*/  MUFU.EX2 R199, R152 ;  /* 0x0000009800c77308 */ /* 0x0003e20000000800 */
[-CC-:B------:R-:W-:Y:S01]  /*8bd0*/  FFMA.FTZ R178, R178, R20.reuse, -R201.reuse ;  /* 0x00000014b2b27223 */ /* 0x180fe200000108c9 */
[-CC-:B------:R-:W-:Y:S01]  /*8be0*/  FFMA.FTZ R186, R186, R20.reuse, -R201.reuse ;  /* 0x00000014baba7223 */ /* 0x180fe200000108c9 */
[CC--:B------:R-:W-:Y:S01]  /*8bf0*/  FMUL.FTZ R217, R21.reuse, R20.reuse ;  /* 0x0000001415d97220 */ /* 0x0c0fe20000410000 */
[----:B------:R-:W-:Y:S01]  /*8c00*/  FADD.FTZ R155, -R21, R204 ;  /* 0x000000cc159b7221 */ /* 0x000fe20000010100 */
[----:B------:R-:W-:-:S02]  /*8c10*/  FFMA.FTZ R193, R193, R20, -R201 ;  /* 0x00000014c1c17223 */ /* 0x000fc400000108c9 */
[-CC-:B0-----:R-:W-:Y:S01]  /*8c20*/  FFMA.FTZ R214, R153, R20.reuse, -R217.reuse ;  /* 0x0000001499d67223 */ /* 0x181fe200000108d9 */
[----:B------:R-:W-:Y:S01]  /*8c30*/  VIADD R153, R222, 0x8 ;  /* 0x00000008de997836 */ /* 0x000fe20000000000 */
[----:B-1----:R-:W-:Y:S01]  /*8c40*/  @!P1 IADD3 R152, R215, 0x32440, RZ ;  /* 0x00032440d7989810 */ /* 0x002fe20007ffe0ff */
[-C--:B------:R-:W-:Y:S01]  /*8c50*/  FMUL.FTZ R155, R155, R20.reuse ;  /* 0x000000149b9b7220 */ /* 0x080fe20000410000 */
[-CC-:B------:R-:W-:Y:S01]  /*8c60*/  FFMA.FTZ R216, R154, R20.reuse, -R217.reuse ;  /* 0x000000149ad87223 */ /* 0x180fe200000108d9 */
[-CC-:B------:R-:W-:Y:S01]  /*8c70*/  FFMA.FTZ R210, R210, R20.reuse, -R217.reuse ;  /* 0x00000014d2d27223 */ /* 0x180fe200000108d9 */
[----:B------:R-:W-:Y:S01]  /*8c80*/  @!P1 PRMT R152, RZ, 0x654, R152 ;  /* 0x00000654ff989816 */ /* 0x000fe20000000098 */
[--C-:B------:R-:W-:Y:S01]  /*8c90*/  FFMA.FTZ R211, R211, R20, -R217.reuse ;  /* 0x00000014d3d37223 */ /* 0x100fe200000108d9 */
[----:B------:R1:W-:Y:S06]  /*8ca0*/  BAR.ARV R156, 0x100 ;  /* 0x0004009c0000751d */ /* 0x0003ec0000002000 */
[----:B------:R0:W-:Y:S01]  /*8cb0*/  @!P1 SYNCS.ARRIVE.TRANS64.RED.A1T0 RZ, [R152+URZ], RZ ;  /* 0x000000ff98ff99a7 */ /* 0x0001e2000810043f */
[----:B------:R-:W3:Y:S01]  /*8cc0*/  MUFU.EX2 R204, R155 ;  /* 0x0000009b00cc7308 */ /* 0x000ee20000000800 */
[-C--:B--2---:R-:W-:Y:S01]  /*8cd0*/  FMUL.FTZ R24, R24, R194.reuse ;  /* 0x000000c218187220 */ /* 0x084fe20000410000 */
        /* <DEDUP_REMOVED lines=134> */
[----:B0-----:R-:W-:Y:S01]  /*9540*/  F2FP.F16.F32.PACK_AB R152, R197, R195 ;  /* 0x000000c3c598723e */ /* 0x001fe200000000ff */
[-CC-:B------:R-:W-:Y:S01]  /*9550*/  FFMA.FTZ R159, R159, R20.reuse, -R217.reuse ;  /* 0x000000149f9f7223 */ /* 0x180fe200000108d9 */
[----:B--2---:R-:W-:Y:S01]  /*9560*/  F2FP.F16.F32.PACK_AB R154, R213, R199 ;  /* 0x000000c7d59a723e */ /* 0x004fe200000000ff */
[--C-:B------:R-:W-:Y:S01]  /*9570*/  FFMA.FTZ R160, R160, R20, -R217.reuse ;  /* 0x00000014a0a07223 */ /* 0x100fe200000108d9 */
[----:B----4-:R-:W-:Y:S01]  /*9580*/  F2FP.F16.F32.PACK_AB R153, R216, R214 ;  /* 0x000000d6d899723e */ /* 0x010fe200000000ff */
[--C-:B------:R-:W-:Y:S01]  /*9590*/  FFMA.FTZ R165, R165, R20, -R217.reuse ;  /* 0x00000014a5a57223 */ /* 0x100fe200000108d9 */
[----:B-----5:R-:W-:Y:S01]  /*95a0*/  F2FP.F16.F32.PACK_AB R155, R211, R210 ;  /* 0x000000d2d39b723e */ /* 0x020fe200000000ff */
[-CC-:B------:R-:W-:Y:S01]  /*95b0*/  FFMA.FTZ R167, R167, R20.reuse, -R217.reuse ;  /* 0x00000014a7a77223 */ /* 0x180fe200000108d9 */
[----:B------:R-:W-:Y:S01]  /*95c0*/  MUFU.EX2 R157, R157 ;  /* 0x0000009d009d7308 */ /* 0x000fe20000000800 */
[-CC-:B------:R-:W-:Y:S01]  /*95d0*/  FFMA.FTZ R166, R166, R20.reuse, -R217.reuse ;  /* 0x00000014a6a67223 */ /* 0x180fe200000108d9 */
        /* <DEDUP_REMOVED lines=11> */
[-C--:B------:R-:W-:Y:S01]  /*9690*/  FFMA.FTZ R181, R183, R20.reuse, -R217 ;  /* 0x00000014b7b57223 */ /* 0x080fe200000108d9 */
[-CC-:B------:R-:W-:Y:S01]  /*96a0*/  FFMA.FTZ R183, R180, R20.reuse, -R201.reuse ;  /* 0x00000014b4b77223 */ /* 0x180fe200000108c9 */
[-CC-:B------:R-:W-:Y:S01]  /*96b0*/  FFMA.FTZ R180, R185, R20.reuse, -R201.reuse ;  /* 0x00000014b9b47223 */ /* 0x180fe200000108c9 */
[-C--:B------:R-:W-:Y:S01]  /*96c0*/  FFMA.FTZ R185, R187, R20.reuse, -R201 ;  /* 0x00000014bbb97223 */ /* 0x080fe200000108c9 */
[----:B------:R-:W-:Y:S01]  /*96d0*/  MUFU.EX2 R161, R161 ;  /* 0x000000a100a17308 */ /* 0x000fe20000000800 */
[-CC-:B------:R-:W-:Y:S01]  /*96e0*/  FFMA.FTZ R187, R184, R20.reuse, -R217.reuse ;  /* 0x00000014b8bb7223 */ /* 0x180fe200000108d9 */
[-CC-:B------:R-:W-:Y:S01]  /*96f0*/  FFMA.FTZ R184, R189, R20.reuse, -R217.reuse ;  /* 0x00000014bdb87223 */ /* 0x180fe200000108d9 */
[-CC-:B------:R-:W-:Y:S01]  /*9700*/  FFMA.FTZ R182, R182, R20.reuse, -R217.reuse ;  /* 0x00000014b6b67223 */ /* 0x180fe200000108d9 */
[-C--:B------:R-:W-:Y:S01]  /*9710*/  FFMA.FTZ R189, R191, R20.reuse, -R217 ;  /* 0x00000014bfbd7223 */ /* 0x080fe200000108d9 */
[-CC-:B------:R-:W-:Y:S01]  /*9720*/  FFMA.FTZ R191, R188, R20.reuse, -R201.reuse ;  /* 0x00000014bcbf7223 */ /* 0x180fe200000108c9 */
[-C--:B------:R-:W-:Y:S01]  /*9730*/  FFMA.FTZ R188, R192, R20.reuse, -R201 ;  /* 0x00000014c0bc7223 */ /* 0x080fe200000108c9 */
[-CC-:B------:R-:W-:Y:S01]  /*9740*/  FFMA.FTZ R190, R190, R20.reuse, -R217.reuse ;  /* 0x00000014bebe7223 */ /* 0x180fe200000108d9 */
[----:B------:R-:W2:Y:S01]  /*9750*/  MUFU.EX2 R163, R163 ;  /* 0x000000a300a37308 */ /* 0x000ea20000000800 */
[-CC-:B------:R-:W-:Y:S01]  /*9760*/  FFMA.FTZ R201, R196, R20.reuse, -R217.reuse ;  /* 0x00000014c4c97223 */ /* 0x180fe200000108d9 */
[-CC-:B------:R-:W-:Y:S01]  /*9770*/  FFMA.FTZ R192, R198, R20.reuse, -R217.reuse ;  /* 0x00000014c6c07223 */ /* 0x180fe200000108d9 */
[----:B------:R-:W-:Y:S01]  /*9780*/  FFMA.FTZ R217, R212, R20, -R217 ;  /* 0x00000014d4d97223 */ /* 0x000fe200000108d9 */
[----:B------:R-:W-:Y:S01]  /*9790*/  FFMA.FTZ R0, R194, R0, R195 ;  /* 0x00000000c2007223 */ /* 0x000fe200000100c3 */
[----:B------:R-:W-:-:S03]  /*97a0*/  @!P1 VIADD R215, R215, 0x32460 ;  /* 0x00032460d7d79836 */ /* 0x000fc60000000000 */
[----:B------:R-:W-:Y:S01]  /*97b0*/  MUFU.EX2 R159, R159 ;  /* 0x0000009f009f7308 */ /* 0x000fe20000000800 */
[----:B------:R-:W-:Y:S01]  /*97c0*/  FADD.FTZ R0, R197, R0 ;  /* 0x00000000c5007221 */ /* 0x000fe20000010000 */
[----:B------:R-:W-:-:S03]  /*97d0*/  @!P1 PRMT R215, RZ, 0x654, R215 ;  /* 0x00000654ffd79816 */ /* 0x000fc600000000d7 */
[----:B------:R-:W-:-:S03]  /*97e0*/  FADD.FTZ R0, R199, R0 ;  /* 0x00000000c7007221 */ /* 0x000fc60000010000 */
[----:B------:R-:W3:Y:S01]  /*97f0*/  MUFU.EX2 R160, R160 ;  /* 0x000000a000a07308 */ /* 0x000ee20000000800 */
[----:B------:R-:W-:-:S07]  /*9800*/  FADD.FTZ R0, R213, R0 ;  /* 0x00000000d5007221 */ /* 0x000fce0000010000 */
[----:B------:R-:W-:Y:S08]  /*9810*/  MUFU.EX2 R165, R165 ;  /* 0x000000a500a57308 */ /* 0x000ff00000000800 */
[----:B------:R-:W4:Y:S08]  /*9820*/  MUFU.EX2 R167, R167 ;  /* 0x000000a700a77308 */ /* 0x000f300000000800 */
[----:B------:R-:W5:Y:S08]  /*9830*/  MUFU.EX2 R162, R162 ;  /* 0x000000a200a27308 */ /* 0x000f700000000800 */
[----:B------:R-:W1:Y:S08]  /*9840*/  MUFU.EX2 R164, R164 ;  /* 0x000000a400a47308 */ /* 0x000e700000000800 */
[----:B------:R-:W-:Y:S08]  /*9850*/  MUFU.EX2 R169, R169 ;  /* 0x000000a900a97308 */ /* 0x000ff00000000800 */
        /* <DEDUP_REMOVED lines=23> */
[----:B------:R-:W-:Y:S01]  /*99d0*/  MUFU.EX2 R188, R188 ;  /* 0x000000bc00bc7308 */ /* 0x000fe20000000800 */
[----:B------:R-:W-:-:S02]  /*99e0*/  WARPGROUP.DEPBAR.LE gsb0, 0x0 ;  /* 0x00008000000079c5 */ /* 0x000fc40000010000 */
[----:B0-----:R-:W-:-:S05]  /*99f0*/  F2FP.F16.F32.PACK_AB R152, R158, R157 ;  /* 0x0000009d9e98723e */ /* 0x001fca00000000ff */
[----:B------:R-:W0:Y:S01]  /*9a00*/  MUFU.EX2 R193, R193 ;  /* 0x000000c100c17308 */ /* 0x000e220000000800 */
[----:B--2---:R-:W-:Y:S01]  /*9a10*/  F2FP.F16.F32.PACK_AB R154, R163, R161 ;  /* 0x000000a1a39a723e */ /* 0x004fe200000000ff */
[----:B------:R-:W-:Y:S01]  /*9a20*/  FADD.FTZ R157, R157, R0 ;  /* 0x000000009d9d7221 */ /* 0x000fe20000010000 */
[----:B---3--:R-:W-:Y:S02]  /*9a30*/  F2FP.F16.F32.PACK_AB R153, R160, R159 ;  /* 0x0000009fa099723e */ /* 0x008fe400000000ff */
[----:B----4-:R-:W-:Y:S01]  /*9a40*/  F2FP.F16.F32.PACK_AB R155, R167, R165 ;  /* 0x000000a5a79b723e */ /* 0x010fe200000000ff */
[----:B------:R-:W-:Y:S02]  /*9a50*/  FADD.FTZ R158, R158, R157 ;  /* 0x0000009d9e9e7221 */ /* 0x000fe40000010000 */
[----:B------:R-:W-:Y:S01]  /*9a60*/  MUFU.EX2 R190, R190 ;  /* 0x000000be00be7308 */ /* 0x000fe20000000800 */
[----:B------:R-:W-:Y:S01]  /*9a70*/  WARPGROUP.ARRIVE ;  /* 0x00000000000079c5 */ /* 0x000fe20000000000 */
[----:B------:R-:W-:-:S04]  /*9a80*/  FADD.FTZ R158, R161, R158 ;  /* 0x0000009ea19e7221 */ /* 0x000fc80000010000 */
[----:B------:R-:W-:Y:S01]  /*9a90*/  FADD.FTZ R163, R163, R158 ;  /* 0x0000009ea3a37221 */ /* 0x000fe20000010000 */
[----:B------:R-:W-:Y:S01]  /*9aa0*/  HGMMA.64x256x16.F32 R24, R152, gdesc[UR8].tnspB, R24, gsb0 ;  /* 0x43e0000898187df0 */ /* 0x000fe20008000818 */
[----:B------:R-:W-:Y:S01]  /*9ab0*/  UIADD3 UR10, UR6, 0x100, URZ ;  /* 0x00000100060a7890 */ /* 0x000fe2000fffe03f */
[----:B------:R-:W2:Y:S01]  /*9ac0*/  MUFU.EX2 R201, R201 ;  /* 0x000000c900c97308 */ /* 0x000ea20000000800 */
[----:B------:R-:W-:Y:S01]  /*9ad0*/  UMOV UR11, 0x40000040 ;  /* 0x40000040000b7882 */ /* 0x000fe20000000000 */
[----:B-----5:R-:W-:-:S06]  /*9ae0*/  FADD.FTZ R163, R162, R163 ;  /* 0x000000a3a2a37221 */ /* 0x020fcc0000010000 */
[----:B------:R-:W-:Y:S08]  /*9af0*/  MUFU.EX2 R192, R192 ;  /* 0x000000c000c07308 */ /* 0x000ff00000000800 */
[----:B------:R-:W3:Y:S01]  /*9b00*/  MUFU.EX2 R217, R217 ;  /* 0x000000d900d97308 */ /* 0x000ee20000000800 */
[----:B------:R-:W-:Y:S02]  /*9b10*/  WARPGROUP.DEPBAR.LE gsb0, 0x0 ;  /* 0x00008000000079c5 */ /* 0x000fe40000010000 */
[C---:B-1----:R-:W-:Y:S01]  /*9b20*/  F2FP.F16.F32.PACK_AB R152, R164.reuse, R162 ;  /* 0x000000a2a498723e */ /* 0x042fe200000000ff */
[----:B------:R-:W-:Y:S01]  /*9b30*/  FADD.FTZ R164, R164, R163 ;  /* 0x000000a3a4a47221 */ /* 0x000fe20000010000 */
[----:B------:R-:W-:-:S02]  /*9b40*/  F2FP.F16.F32.PACK_AB R154, R171, R169 ;  /* 0x000000a9ab9a723e */ /* 0x000fc400000000ff */
[----:B------:R-:W-:Y:S01]  /*9b50*/  F2FP.F16.F32.PACK_AB R153, R168, R166 ;  /* 0x000000a6a899723e */ /* 0x000fe200000000ff */
[----:B------:R-:W-:Y:S01]  /*9b60*/  FADD.FTZ R164, R169, R164 ;  /* 0x000000a4a9a47221 */ /* 0x000fe20000010000 */
[----:B------:R-:W-:-:S03]  /*9b70*/  F2FP.F16.F32.PACK_AB R155, R175, R173 ;  /* 0x000000adaf9b723e */ /* 0x000fc600000000ff */
[----:B------:R-:W-:Y:S01]  /*9b80*/  FADD.FTZ R171, R171, R164 ;  /* 0x000000a4abab7221 */ /* 0x000fe20000010000 */
[----:B------:R-:W-:-:S06]  /*9b90*/  WARPGROUP.ARRIVE ;  /* 0x00000000000079c5 */ /* 0x000fcc0000000000 */
        /* <DEDUP_REMOVED lines=9> */
[----:B------:R-:W-:-:S03]  /*9c30*/  F2FP.F16.F32.PACK_AB R155, R181, R176 ;  /* 0x000000b0b59b723e */ /* 0x000fc600000000ff */
[----:B------:R-:W-:Y:S01]  /*9c40*/  FADD.FTZ R172, R172, R223 ;  /* 0x000000dfacac7221 */ /* 0x000fe20000010000 */
[----:B------:R-:W-:-:S03]  /*9c50*/  WARPGROUP.ARRIVE ;  /* 0x00000000000079c5 */ /* 0x000fc60000000000 */
[----:B------:R-:W-:-:S10]  /*9c60*/  FADD.FTZ R177, R177, R172 ;  /* 0x000000acb1b17221 */ /* 0x000fd40000010000 */
[----:B------:R-:W-:Y:S01]  /*9c70*/  HGMMA.64x256x16.F32 R24, R152, gdesc[UR8].tnspB, R24, gsb0 ;  /* 0x43e0000898187df0 */ /* 0x000fe20008000818 */
[----:B------:R-:W-:Y:S01]  /*9c80*/  UIADD3 UR10, UR6, 0x200, URZ ;  /* 0x00000200060a7890 */ /* 0x000fe2000fffe03f */
        /* <DEDUP_REMOVED lines=11> */
[----:B------:R-:W-:-:S09]  /*9d40*/  FADD.FTZ R185, R185, R180 ;  /* 0x000000b4b9b97221 */ /* 0x000fd20000010000 */
[----:B------:R-:W-:Y:S01]  /*9d50*/  HGMMA.64x256x16.F32 R24, R152, gdesc[UR8].tnspB, R24, gsb0 ;  /* 0x43e0000898187df0 */ /* 0x000fe20008000818 */
[----:B------:R-:W-:Y:S01]  /*9d60*/  UMOV UR10, UR6 ;  /* 0x00000006000a7c82 */ /* 0x000fe20008000000 */
[----:B------:R-:W-:Y:S01]  /*9d70*/  UMOV UR11, 0x40000040 ;  /* 0x40000040000b7882 */ /* 0x000fe20000000000 */
[----:B------:R-:W-:Y:S02]  /*9d80*/  WARPGROUP.DEPBAR.LE gsb0, 0x0 ;  /* 0x00008000000079c5 */ /* 0x000fe40000010000 */
[----:B------:R-:W-:Y:S01]  /*9d90*/  F2FP.F16.F32.PACK_AB R152, R191, R186 ;  /* 0x000000babf98723e */ /* 0x000fe200000000ff */
[----:B------:R-:W-:Y:S01]  /*9da0*/  FADD.FTZ R186, R186, R185 ;  /* 0x000000b9baba7221 */ /* 0x000fe20000010000 */
[----:B0-----:R-:W-:Y:S02]  /*9db0*/  F2FP.F16.F32.PACK_AB R154, R193, R188 ;  /* 0x000000bcc19a723e */ /* 0x001fe400000000ff */
[----:B--2---:R-:W-:Y:S01]  /*9dc0*/  F2FP.F16.F32.PACK_AB R153, R201, R190 ;  /* 0x000000bec999723e */ /* 0x004fe200000000ff */
[----:B------:R-:W-:Y:S01]  /*9dd0*/  FADD.FTZ R191, R191, R186 ;  /* 0x000000babfbf7221 */ /* 0x000fe20000010000 */
[----:B---3--:R-:W-:-:S03]  /*9de0*/  F2FP.F16.F32.PACK_AB R155, R217, R192 ;  /* 0x000000c0d99b723e */ /* 0x008fc600000000ff */
[----:B------:R-:W-:Y:S01]  /*9df0*/  FADD.FTZ R0, R188, R191 ;  /* 0x000000bfbc007221 */ /* 0x000fe20000010000 */
[----:B------:R-:W-:-:S03]  /*9e00*/  WARPGROUP.ARRIVE ;  /* 0x00000000000079c5 */ /* 0x000fc60000000000 */
[----:B------:R-:W-:-:S10]  /*9e10*/  FADD.FTZ R0, R193, R0 ;  /* 0x00000000c1007221 */ /* 0x000fd40000010000 */
[----:B------:R-:W-:Y:S03]  /*9e20*/  HGMMA.64x256x16.F32 R24, R152, gdesc[UR8].tnspB, R24, gsb0 ;  /* 0x43e0000898187df0 */ /* 0x000fe60008000818 */
[----:B------:R-:W-:Y:S02]  /*9e30*/  WARPGROUP.DEPBAR.LE gsb0, 0x0 ;  /* 0x00008000000079c5 */ /* 0x000fe40000010000 */
[----:B------:R-:W-:Y:S01]  /*9e40*/  FFMA.FTZ R153, R204, R12, R214 ;  /* 0x0000000ccc997223 */ /* 0x000fe200000100d6 */
[----:B------:R1:W-:Y:S01]  /*9e50*/  @!P1 SYNCS.ARRIVE.TRANS64.RED.A1T0 RZ, [R215+URZ], RZ ;  /* 0x000000ffd7ff99a7 */ /* 0x0003e2000810043f */
[----:B------:R-:W-:Y:S02]  /*9e60*/  IMAD.MOV.U32 R204, RZ, RZ, R21 ;  /* 0x000000ffffcc7224 */ /* 0x000fe400078e0015 */
[----:B------:R-:W-:-:S04]  /*9e70*/  FADD.FTZ R153, R216, R153 ;  /* 0x00000099d8997221 */ /* 0x000fc80000010000 */
        /* <DEDUP_REMOVED lines=20> */
[----:B------:R-:W-:Y:S01]  /*9fc0*/  FADD.FTZ R12, R192, R201 ;  /* 0x000000c9c00c7221 */ /* 0x000fe20000010000 */
[----:B------:R-:W-:-:S03]  /*9fd0*/  IMAD.MOV.U32 R201, RZ, RZ, R13 ;  /* 0x000000ffffc97224 */ /* 0x000fc600078e000d */
[----:B------:R-:W-:Y:S01]  /*9fe0*/  FADD.FTZ R12, R217, R12 ;  /* 0x0000000cd90c7221 */ /* 0x000fe20000010000 */
[----:B-1----:R-:W-:Y:S06]  /*9ff0*/  @P2 BRA `(.L_x_4165) ;  /* 0xffffffd400c02947 */ /* 0x002fec000383ffff */
.L_x_4156:
[----:B------:R-:W1:Y:S01]  /*a000*/  SHFL.BFLY PT, R5, R12, 0x2, 0x1f ;  /* 0x0c401f000c057f89 */ /* 0x000e6200000e0000 */
[----:B------:R-:W-:Y:S01]  /*a010*/  UIADD3 UR36, UR36, 0x1, URZ ;  /* 0x0000000124247890 */ /* 0x000fe2000fffe03f */
[----:B------:R2:W-:Y:S06]  /*a020*/  BAR.ARV R156, 0x100 ;  /* 0x0004009c0000751d */ /* 0x0005ec0000002000 */
[----:B------:R-:W-:Y:S02]  /*a030*/  UISETP.NE.AND UP0, UPT, UR36, 0x2, UPT ;  /* 0x000000022400788c */ /* 0x000fe4000bf05270 */
[----:B------:R-:W-:Y:S06]  /*a040*/  BAR.ARV 0x8, 0x120 ;  /* 0x0204800000007b1d */ /* 0x000fec0000002000 */
[----:B------:R-:W-:Y:S01]  /*a050*/  USEL UR4, URZ, 0x1, UP0 ;  /* 0x000000013f047887 */ /* 0x000fe20008000000 */
[----:B------:R-:W-:Y:S01]  /*a060*/  PLOP3.LUT P0, PT, PT, PT, PT, 0x8, 0x0 ;  /* 0x000000000000781c */ /* 0x000fe20003f0e170 */
[----:B------:R-:W3:Y:S01]  /*a070*/  SHFL.BFLY PT, R3, R0, 0x2, 0x1f ;  /* 0x0c401f0000037f89 */ /* 0x000ee200000e0000 */
[----:B------:R-:W-:Y:S01]  /*a080*/  VIADD R219, R219, 0x1 ;  /* 0x00000001dbdb7836 */ /* 0x000fe20000000000 */
[----:B------:R-:W-:Y:S01]  /*a090*/  USEL UR36, UR36, URZ, UP0 ;  /* 0x0000003f24247287 */ /* 0x000fe20008000000 */
[----:B-1----:R-:W-:Y:S01]  /*a0a0*/  FADD.FTZ R5, R5, R12 ;  /* 0x0000000c05057221 */ /* 0x002fe20000010000 */
[----:B------:R-:W-:-:S04]  /*a0b0*/  ULOP3.LUT UR37, UR37, UR4, URZ, 0x3c, !UPT ;  /* 0x0000000425257292 */ /* 0x000fc8000f8e3c3f */
[----:B------:R-:W1:Y:S01]  /*a0c0*/  SHFL.BFLY PT, R4, R5, 0x1, 0x1f ;  /* 0x0c201f0005047f89 */ /* 0x000e6200000e0000 */
[----:B---3--:R-:W-:Y:S01]  /*a0d0*/  FADD.FTZ R3, R3, R0 ;  /* 0x0000000003037221 */ /* 0x008fe20000010000 */
[----:B------:R-:W-:-:S04]  /*a0e0*/  IMAD.MOV.U32 R0, RZ, RZ, RZ ;  /* 0x000000ffff007224 */ /* 0x000fc800078e00ff */
[----:B------:R-:W3:Y:S01]  /*a0f0*/  SHFL.BFLY PT, R2, R3, 0x1, 0x1f ;  /* 0x0c201f0003027f89 */ /* 0x000ee200000e0000 */
[----:B-1----:R-:W-:-:S05]  /*a100*/  FADD.FTZ R6, R5, R4 ;  /* 0x0000000405067221 */ /* 0x002fca0000010000 */
[----:B------:R-:W-:-:S13]  /*a110*/  FSETP.NE.FTZ.AND P2, PT, R6, RZ, PT ;  /* 0x000000ff0600720b */ /* 0x000fda0003f55000 */
[----:B------:R-:W1:Y:S01]  /*a120*/  @P2 MUFU.RCP R0, R6 ;  /* 0x0000000600002308 */ /* 0x000e620000001000 */
[----:B------:R-:W-:Y:S01]  /*a130*/  @P2 FMUL.FTZ R11, R20, 0.69314718246459960938 ;  /* 0x3f317218140b2820 */ /* 0x000fe20000410000 */
[----:B---3--:R-:W-:Y:S01]  /*a140*/  FADD.FTZ R7, R3, R2 ;  /* 0x0000000203077221 */ /* 0x008fe20000010000 */
[----:B------:R-:W-:Y:S02]  /*a150*/  IMAD.MOV.U32 R2, RZ, RZ, RZ ;  /* 0x000000ffff027224 */ /* 0x000fe400078e00ff */
[----:B------:R-:W-:Y:S02]  /*a160*/  IMAD.MOV.U32 R3, RZ, RZ, -0x800000 ;  /* 0xff800000ff037424 */ /* 0x000fe400078e00ff */
[----:B------:R-:W-:Y:S01]  /*a170*/  FSETP.NE.FTZ.AND P1, PT, R7, RZ, PT ;  /* 0x000000ff0700720b */ /* 0x000fe20003f35000 */
[----:B------:R-:W3:Y:S01]  /*a180*/  @P2 MUFU.LG2 R6, R6 ;  /* 0x0000000600062308 */ /* 0x000ee20000000c00 */
[-C--:B-1----:R-:W-:Y:S01]  /*a190*/  FMUL.FTZ R9, R75, R0.reuse ;  /* 0x000000004b097220 */ /* 0x082fe20000410000 */
[-C--:B------:R-:W-:Y:S01]  /*a1a0*/  FMUL.FTZ R8, R83, R0.reuse ;  /* 0x0000000053087220 */ /* 0x080fe20000410000 */
[----:B------:R-:W-:-:S09]  /*a1b0*/  FMUL.FTZ R12, R27, R0 ;  /* 0x000000001b0c7220 */ /* 0x000fd20000410000 */
[----:B------:R-:W1:Y:S01]  /*a1c0*/  @P1 MUFU.LG2 R5, R7 ;  /* 0x0000000700051308 */ /* 0x000e620000000c00 */
[----:B------:R-:W-:Y:S01]  /*a1d0*/  @P1 FMUL.FTZ R4, R20, 0.69314718246459960938 ;  /* 0x3f31721814041820 */ /* 0x000fe20000410000 */
[-C--:B------:R-:W-:Y:S01]  /*a1e0*/  FMUL.FTZ R161, R35, R0.reuse ;  /* 0x0000000023a17220 */ /* 0x080fe20000410000 */
[-C--:B------:R-:W-:Y:S01]  /*a1f0*/  FMUL.FTZ R159, R43, R0.reuse ;  /* 0x000000002b9f7220 */ /* 0x080fe20000410000 */
[-C--:B------:R-:W-:Y:S01]  /*a200*/  FMUL.FTZ R157, R51, R0.reuse ;  /* 0x00000000339d7220 */ /* 0x080fe20000410000 */
[----:B---3--:R-:W-:Y:S01]  /*a210*/  @P2 FMUL.FTZ R6, R6, 0.69314718246459960938 ;  /* 0x3f31721806062820 */ /* 0x008fe20000410000 */
[-C--:B------:R-:W-:Y:S01]  /*a220*/  FMUL.FTZ R155, R59, R0.reuse ;  /* 0x000000003b9b7220 */ /* 0x080fe20000410000 */
[-C--:B------:R-:W-:Y:S01]  /*a230*/  FMUL.FTZ R153, R67, R0.reuse ;  /* 0x0000000043997220 */ /* 0x080fe20000410000 */
[----:B------:R-:W3:Y:S01]  /*a240*/  @P1 MUFU.RCP R2, R7 ;  /* 0x0000000700021308 */ /* 0x000ee20000001000 */
        /* <DEDUP_REMOVED lines=14> */
[-C--:B--2---:R-:W-:Y:S01]  /*a330*/  FMUL.FTZ R156, R55, R0.reuse ;  /* 0x00000000379c7220 */ /* 0x084fe20000410000 */
        /* <DEDUP_REMOVED lines=109> */
.L_x_4134:
[----:B------:R-:W1:Y:S01]  /*aa10*/  S2R R4, SR_CgaCtaId ;  /* 0x0000000000047919 */ /* 0x000e620000008800 */
[----:B------:R-:W-:Y:S01]  /*aa20*/  MOV R151, 0x400 ;  /* 0x0000040000977802 */ /* 0x000fe20000000f00 */
[----:B------:R-:W-:Y:S01]  /*aa30*/  BSSY B0, `(.L_x_4166) ;  /* 0x00002b7000007945 */ /* 0x000fe20003800000 */
[----:B------:R-:W-:Y:S02]  /*aa40*/  BAR.SYNC.DEFER_BLOCKING 0x5, 0x120 ;  /* 0x0144800000007b1d */ /* 0x000fe40000010000 */
[----:B-1----:R-:W-:-:S05]  /*aa50*/  LEA R151, R4, R151, 0x18 ;  /* 0x0000009704977211 */ /* 0x002fca00078ec0ff */
[----:B------:R-:W1:Y:S02]  /*aa60*/  LDS.128 R4, [R151+0x324d0] ;  /* 0x0324d00097047984 */ /* 0x000e640000000c00 */
[----:B-1----:R-:W-:Y:S02]  /*aa70*/  R2UR UR61, R5 ;  /* 0x00000000053d72ca */ /* 0x002fe400000e0000 */
[----:B------:R-:W-:Y:S01]  /*aa80*/  R2UR UR5, R6 ;  /* 0x00000000060572ca */ /* 0x000fe200000e0000 */
[----:B------:R-:W-:Y:S06]  /*aa90*/  BAR.ARV 0x4, 0x120 ;  /* 0x0104800000007b1d */ /* 0x000fec0000002000 */
[----:B------:R-:W-:Y:S08]  /*aaa0*/  @P0 BRA `(.L_x_4167) ;  /* 0x0000001c00980947 */ /* 0x000ff00003800000 */
[----:B------:R-:W1:Y:S01]  /*aab0*/  S2R R6, SR_SWINHI ;  /* 0x0000000000067919 */ /* 0x000e620000002f00 */
[----:B------:R-:W-:Y:S01]  /*aac0*/  F2FP.F16.F32.PACK_AB R24, R25, R24 ;  /* 0x000000181918723e */ /* 0x000fe200000000ff */
[----:B------:R-:W-:Y:S01]  /*aad0*/  ULDC.64 UR6, c[0x0][0xce0] ;  /* 0x0003380000067ab9 */ /* 0x000fe20000000a00 */
[----:B------:R-:W-:Y:S01]  /*aae0*/  F2FP.F16.F32.PACK_AB R25, R12, R26 ;  /* 0x0000001a0c19723e */ /* 0x000fe200000000ff */
[----:B------:R-:W-:Y:S01]  /*aaf0*/  ULDC.64 UR8, c[0x0][0x208] ;  /* 0x0000820000087ab9 */ /* 0x000fe20000000a00 */
        /* <DEDUP_REMOVED lines=14> */
[----:B------:R-:W-:Y:S02]  /*abe0*/  MOV R4, R151 ;  /* 0x0000009700047202 */ /* 0x000fe40000000f00 */
[----:B-1----:R-:W-:-:S02]  /*abf0*/  MOV R5, R6 ;  /* 0x0000000600057202 */ /* 0x002fc40000000f00 */
[----:B------:R-:W-:Y:S02]  /*ac00*/  F2FP.F16.F32.PACK_AB R51, R156, R51 ;  /* 0x000000339c33723e */ /* 0x000fe400000000ff */
[----:B------:R-:W-:Y:S01]  /*ac10*/  F2FP.F16.F32.PACK_AB R57, R155, R58 ;  /* 0x0000003a9b39723e */ /* 0x000fe200000000ff */
[----:B------:R-:W-:Y:S01]  /*ac20*/  IMAD.WIDE R102, R231, 0x2, R4 ;  /* 0x00000002e7667825 */ /* 0x000fe200078e0204 */
[----:B------:R-:W-:Y:S02]  /*ac30*/  F2FP.F16.F32.PACK_AB R64, R65, R64 ;  /* 0x000000404140723e */ /* 0x000fe400000000ff */
[----:B------:R-:W-:Y:S02]  /*ac40*/  F2FP.F16.F32.PACK_AB R58, R61, R60 ;  /* 0x0000003c3d3a723e */ /* 0x000fe400000000ff */
[C---:B------:R-:W-:Y:S02]  /*ac50*/  IADD3 R179, P5, R102.reuse, 0x4040, RZ ;  /* 0x0000404066b37810 */ /* 0x040fe40007fbe0ff */
        /* <DEDUP_REMOVED lines=10> */
[----:B------:R-:W-:Y:S01]  /*ad00*/  IMAD.X R17, RZ, RZ, R103, P0 ;  /* 0x000000ffff117224 */ /* 0x000fe200000e0667 */
[----:B------:R-:W-:-:S02]  /*ad10*/  LOP3.LUT R11, R102, 0x380, RZ, 0xc0, !PT ;  /* 0x00000380660b7812 */ /* 0x000fc400078ec0ff */
[C---:B0-----:R-:W-:Y:S02]  /*ad20*/  IADD3 R175, P3, R102.reuse, 0x4000, RZ ;  /* 0x0000400066af7810 */ /* 0x041fe40007f7e0ff */
[C---:B------:R-:W-:Y:S02]  /*ad30*/  IADD3 R177, P6, R102.reuse, 0x4020, RZ ;  /* 0x0000402066b17810 */ /* 0x040fe40007fde0ff */
[----:B------:R-:W-:Y:S01]  /*ad40*/  IADD3 R183, P1, R102, 0x8000, RZ ;  /* 0x0000800066b77810 */ /* 0x000fe20007f3e0ff */
[--C-:B------:R-:W-:Y:S01]  /*ad50*/  IMAD.X R21, RZ, RZ, R103.reuse, P3 ;  /* 0x000000ffff157224 */ /* 0x100fe200018e0667 */
[----:B------:R-:W-:Y:S01]  /*ad60*/  LOP3.LUT R14, R169, 0x380, RZ, 0xc0, !PT ;  /* 0x00000380a90e7812 */ /* 0x000fe200078ec0ff */
[--C-:B------:R-:W-:Y:S01]  /*ad70*/  IMAD.X R23, RZ, RZ, R103.reuse, P6 ;  /* 0x000000ffff177224 */ /* 0x100fe200030e0667 */
[----:B------:R-:W-:Y:S01]  /*ad80*/  LOP3.LUT R12, R6, 0x380, RZ, 0xc0, !PT ;  /* 0x00000380060c7812 */ /* 0x000fe200078ec0ff */
[----:B------:R-:W-:Y:S01]  /*ad90*/  IMAD.X R47, RZ, RZ, R103, P1 ;  /* 0x000000ffff2f7224 */ /* 0x000fe200008e0667 */
[----:B------:R-:W-:-:S02]  /*ada0*/  LOP3.LUT R16, R171, 0x380, RZ, 0xc0, !PT ;  /* 0x00000380ab107812 */ /* 0x000fc400078ec0ff */
[----:B------:R-:W-:Y:S02]  /*adb0*/  LOP3.LUT R98, R167, 0x380, RZ, 0xc0, !PT ;  /* 0x00000380a7627812 */ /* 0x000fe400078ec0ff */
[----:B------:R-:W-:Y:S02]  /*adc0*/  LOP3.LUT R18, R173, 0x380, RZ, 0xc0, !PT ;  /* 0x00000380ad127812 */ /* 0x000fe400078ec0ff */
[----:B------:R-:W-:Y:S02]  /*add0*/  SHF.R.U64 R11, R11, 0x3, RZ ;  /* 0x000000030b0b7819 */ /* 0x000fe400000012ff */
[----:B------:R-:W-:Y:S02]  /*ade0*/  LOP3.LUT R20, R175, 0x380, RZ, 0xc0, !PT ;  /* 0x00000380af147812 */ /* 0x000fe400078ec0ff */
[----:B------:R-:W-:Y:S02]  /*adf0*/  IADD3 R185, P0, R102, 0x8020, RZ ;  /* 0x0000802066b97810 */ /* 0x000fe40007f1e0ff */
[----:B------:R-:W-:-:S02]  /*ae00*/  IADD3.X R19, RZ, R103, RZ, P4, !PT ;  /* 0x00000067ff137210 */ /* 0x000fc400027fe4ff */
[----:B------:R-:W-:Y:S01]  /*ae10*/  SHF.R.U64 R14, R14, 0x3, RZ ;  /* 0x000000030e0e7819 */ /* 0x000fe200000012ff */
[--C-:B------:R-:W-:Y:S01]  /*ae20*/  IMAD.X R55, RZ, RZ, R103.reuse, P0 ;  /* 0x000000ffff377224 */ /* 0x100fe200000e0667 */
[----:B------:R-:W-:Y:S02]  /*ae30*/  LOP3.LUT R22, R177, 0x380, RZ, 0xc0, !PT ;  /* 0x00000380b1167812 */ /* 0x000fe400078ec0ff */
[----:B------:R-:W-:Y:S02]  /*ae40*/  SHF.R.U64 R29, R12, 0x3, RZ ;  /* 0x000000030c1d7819 */ /* 0x000fe400000012ff */
[----:B------:R-:W-:Y:S02]  /*ae50*/  IADD3 R187, P4, R102, 0x8040, RZ ;  /* 0x0000804066bb7810 */ /* 0x000fe40007f9e0ff */
[----:B------:R-:W-:Y:S02]  /*ae60*/  SHF.R.U64 R16, R16, 0x3, RZ ;  /* 0x0000000310107819 */ /* 0x000fe400000012ff */
[----:B------:R-:W-:Y:S01]  /*ae70*/  LOP3.LUT R30, R179, 0x380, RZ, 0xc0, !PT ;  /* 0x00000380b31e7812 */ /* 0x000fe200078ec0ff */
[----:B------:R-:W-:Y:S01]  /*ae80*/  IMAD.X R63, RZ, RZ, R103, P4 ;  /* 0x000000ffff3f7224 */ /* 0x000fe200020e0667 */
[----:B------:R-:W-:-:S02]  /*ae90*/  SHF.R.U64 R12, R98, 0x3, RZ ;  /* 0x00000003620c7819 */ /* 0x000fc400000012ff */
[C---:B------:R-:W-:Y:S02]  /*aea0*/  IADD3 R189, P3, R102.reuse, 0x8060, RZ ;  /* 0x0000806066bd7810 */ /* 0x040fe40007f7e0ff */
[C---:B------:R-:W-:Y:S02]  /*aeb0*/  IADD3 R191, P6, R102.reuse, 0xc000, RZ ;  /* 0x0000c00066bf7810 */ /* 0x040fe40007fde0ff */
[----:B------:R-:W-:Y:S01]  /*aec0*/  IADD3 R166, P1, R102, 0xc060, RZ ;  /* 0x0000c06066a67810 */ /* 0x000fe20007f3e0ff */
[--C-:B------:R-:W-:Y:S01]  /*aed0*/  IMAD.X R71, RZ, RZ, R103.reuse, P3 ;  /* 0x000000ffff477224 */ /* 0x100fe200018e0667 */
[----:B------:R-:W-:Y:S01]  /*aee0*/  SHF.R.U64 R18, R18, 0x3, RZ ;  /* 0x0000000312127819 */ /* 0x000fe200000012ff */
[--C-:B------:R-:W-:Y:S01]  /*aef0*/  IMAD.X R95, RZ, RZ, R103.reuse, P6 ;  /* 0x000000ffff5f7224 */ /* 0x100fe200030e0667 */
[----:B------:R-:W-:Y:S02]  /*af00*/  LOP3.LUT R38, R181, 0x380, RZ, 0xc0, !PT ;  /* 0x00000380b5267812 */ /* 0x000fe400078ec0ff */
[----:B------:R-:W-:Y:S01]  /*af10*/  LOP3.LUT R102, R11, R102, RZ, 0x3c, !PT ;  /* 0x000000660b667212 */ /* 0x000fe200078e3cff */
[----:B------:R-:W-:Y:S01]  /*af20*/  IMAD.X R11, RZ, RZ, R103, P2 ;  /* 0x000000ffff0b7224 */ /* 0x000fe200010e0667 */
        /* <DEDUP_REMOVED lines=8> */
[----:B------:R-:W-:Y:S02]  /*afb0*/  LOP3.LUT R10, R12, R167, RZ, 0x3c, !PT ;  /* 0x000000a70c0a7212 */ /* 0x000fe400078e3cff */
[----:B------:R-:W-:Y:S02]  /*afc0*/  LOP3.LUT R18, R18, R173, RZ, 0x3c, !PT ;  /* 0x000000ad12127212 */ /* 0x000fe400078e3cff */
[----:B------:R-:W-:Y:S02]  /*afd0*/  SHF.R.U64 R38, R38, 0x3, RZ ;  /* 0x0000000326267819 */ /* 0x000fe400000012ff */
[----:B------:R-:W-:Y:S02]  /*afe0*/  LOP3.LUT R70, R189, 0x380, RZ, 0xc0, !PT ;  /* 0x00000380bd467812 */ /* 0x000fe400078ec0ff */
[----:B------:R-:W-:-:S02]  /*aff0*/  LOP3.LUT R20, R20, R175, RZ, 0x3c, !PT ;  /* 0x000000af14147212 */ /* 0x000fc400078e3cff */
[----:B------:R-:W-:Y:S02]  /*b000*/  SHF.R.U64 R46, R46, 0x3, RZ ;  /* 0x000000032e2e7819 */ /* 0x000fe400000012ff */
[----:B------:R-:W-:Y:S02]  /*b010*/  LOP3.LUT R94, R191, 0x380, RZ, 0xc0, !PT ;  /* 0x00000380bf5e7812 */ /* 0x000fe400078ec0ff */
[----:B------:R-:W-:Y:S01]  /*b020*/  MOV R102, R102 ;  /* 0x0000006600667202 */ /* 0x000fe20000000f00 */
[----:B------:R-:W-:Y:S01]  /*b030*/  BAR.SYNC.DEFER_BLOCKING 0x1, 0x100 ;  /* 0x0044000000007b1d */ /* 0x000fe20000010000 */
[----:B------:R-:W-:Y:S02]  /*b040*/  LOP3.LUT R22, R22, R177, RZ, 0x3c, !PT ;  /* 0x000000b116167212 */ /* 0x000fe400078e3cff */
[----:B------:R-:W-:Y:S02]  /*b050*/  SHF.R.U64 R54, R54, 0x3, RZ ;  /* 0x0000000336367819 */ /* 0x000fe400000012ff */
[----:B------:R-:W-:-:S02]  /*b060*/  MOV R15, R14 ;  /* 0x0000000e000f7202 */ /* 0x000fc40000000f00 */
[----:B------:R-:W-:Y:S02]  /*b070*/  IADD3.X R13, RZ, R103, RZ, P1, !PT ;  /* 0x00000067ff0d7210 */ /* 0x000fe40000ffe4ff */
[----:B------:R-:W-:Y:S02]  /*b080*/  LOP3.LUT R30, R30, R179, RZ, 0x3c, !PT ;  /* 0x000000b31e1e7212 */ /* 0x000fe400078e3cff */
[----:B------:R-:W-:Y:S02]  /*b090*/  SHF.R.U64 R62, R62, 0x3, RZ ;  /* 0x000000033e3e7819 */ /* 0x000fe400000012ff */
[----:B------:R-:W-:Y:S02]  /*b0a0*/  LOP3.LUT R98, R29, R6, RZ, 0x3c, !PT ;  /* 0x000000061d627212 */ /* 0x000fe400078e3cff */
[----:B------:R-:W-:Y:S02]  /*b0b0*/  MOV R16, R16 ;  /* 0x0000001000107202 */ /* 0x000fe40000000f00 */
[----:B------:R-:W-:-:S02]  /*b0c0*/  LOP3.LUT R38, R38, R181, RZ, 0x3c, !PT ;  /* 0x000000b526267212 */ /* 0x000fc400078e3cff */
[----:B------:R-:W-:Y:S02]  /*b0d0*/  SHF.R.U64 R70, R70, 0x3, RZ ;  /* 0x0000000346467819 */ /* 0x000fe400000012ff */
[----:B------:R-:W-:Y:S02]  /*b0e0*/  LOP3.LUT R103, R166, 0x380, RZ, 0xc0, !PT ;  /* 0x00000380a6677812 */ /* 0x000fe400078ec0ff */
[----:B------:R-:W-:Y:S01]  /*b0f0*/  MOV R18, R18 ;  /* 0x0000001200127202 */ /* 0x000fe20000000f00 */
[----:B------:R-:W-:Y:S01]  /*b100*/  STSM.16.M88.4 [R102], R24 ;  /* 0x0000001866007844 */ /* 0x000fe20000000200 */
[----:B------:R-:W-:Y:S02]  /*b110*/  MOV R6, R10 ;  /* 0x0000000a00067202 */ /* 0x000fe40000000f00 */
[----:B------:R-:W-:Y:S01]  /*b120*/  LOP3.LUT R46, R46, R183, RZ, 0x3c, !PT ;  /* 0x000000b72e2e7212 */ /* 0x000fe200078e3cff */
[----:B------:R-:W0:Y:S01]  /*b130*/  LDC.64 R10, c[0x0][0xcd8] ;  /* 0x00033600ff0a7b82 */ /* 0x000e220000000a00 */
[----:B------:R-:W-:Y:S01]  /*b140*/  SHF.R.U64 R94, R94, 0x3, RZ ;  /* 0x000000035e5e7819 */ /* 0x000fe200000012ff */
[----:B------:R-:W-:Y:S01]  /*b150*/  STSM.16.M88.4 [R15], R32 ;  /* 0x000000200f007844 */ /* 0x000fe20000000200 */
[----:B------:R-:W-:-:S02]  /*b160*/  MOV R20, R20 ;  /* 0x0000001400147202 */ /* 0x000fc40000000f00 */
[----:B------:R-:W-:Y:S01]  /*b170*/  F2FP.F16.F32.PACK_AB R59, R154, R59 ;  /* 0x0000003b9a3b723e */ /* 0x000fe200000000ff */
[----:B------:R1:W-:Y:S01]  /*b180*/  STSM.16.M88.4 [R16], R40 ;  /* 0x0000002810007844 */ /* 0x0003e20000000200 */
[----:B------:R-:W-:Y:S02]  /*b190*/  F2FP.F16.F32.PACK_AB R65, R153, R66 ;  /* 0x000000429941723e */ /* 0x000fe400000000ff */
[----:B------:R-:W-:Y:S01]  /*b1a0*/  F2FP.F16.F32.PACK_AB R72, R73, R72 ;  /* 0x000000484948723e */ /* 0x000fe200000000ff */
[----:B------:R2:W-:Y:S01]  /*b1b0*/  STSM.16.M88.4 [R18], R48 ;  /* 0x0000003012007844 */ /* 0x0005e20000000200 */
[----:B------:R-:W-:Y:S02]  /*b1c0*/  LOP3.LUT R54, R54, R185, RZ, 0x3c, !PT ;  /* 0x000000b936367212 */ /* 0x000fe400078e3cff */
[----:B------:R-:W-:Y:S01]  /*b1d0*/  MOV R22, R22 ;  /* 0x0000001600167202 */ /* 0x000fe20000000f00 */
[----:B------:R2:W-:Y:S01]  /*b1e0*/  STSM.16.M88.4 [R20], R56 ;  /* 0x0000003814007844 */ /* 0x0005e20000000200 */
[----:B------:R-:W-:-:S02]  /*b1f0*/  F2FP.F16.F32.PACK_AB R66, R69, R68 ;  /* 0x000000444542723e */ /* 0x000fc400000000ff */
[----:B------:R-:W-:Y:S02]  /*b200*/  F2FP.F16.F32.PACK_AB R67, R152, R67 ;  /* 0x000000439843723e */ /* 0x000fe400000000ff */
[----:B------:R-:W-:Y:S01]  /*b210*/  F2FP.F16.F32.PACK_AB R73, R9, R74 ;  /* 0x0000004a0949723e */ /* 0x000fe200000000ff */
[----:B------:R-:W-:Y:S01]  /*b220*/  IMAD.SHL.U32 R9, R207, 0x4, RZ ;  /* 0x00000004cf097824 */ /* 0x000fe200078e00ff */
[----:B------:R-:W-:Y:S01]  /*b230*/  F2FP.F16.F32.PACK_AB R80, R81, R80 ;  /* 0x000000505150723e */ /* 0x000fe200000000ff */
[----:B------:R2:W-:Y:S01]  /*b240*/  STSM.16.M88.4 [R22], R64 ;  /* 0x0000004016007844 */ /* 0x0005e20000000200 */
[----:B------:R-:W-:Y:S02]  /*b250*/  LOP3.LUT R62, R62, R187, RZ, 0x3c, !PT ;  /* 0x000000bb3e3e7212 */ /* 0x000fe400078e3cff */
[----:B------:R-:W-:Y:S02]  /*b260*/  MOV R30, R30 ;  /* 0x0000001e001e7202 */ /* 0x000fe40000000f00 */
[----:B------:R-:W-:-:S02]  /*b270*/  F2FP.F16.F32.PACK_AB R74, R77, R76 ;  /* 0x0000004c4d4a723e */ /* 0x000fc400000000ff */
[----:B------:R-:W-:Y:S02]  /*b280*/  F2FP.F16.F32.PACK_AB R75, R79, R75 ;  /* 0x0000004b4f4b723e */ /* 0x000fe400000000ff */
[----:B------:R-:W-:Y:S02]  /*b290*/  F2FP.F16.F32.PACK_AB R81, R8, R82 ;  /* 0x000000520851723e */ /* 0x000fe400000000ff */
[----:B------:R-:W-:Y:S01]  /*b2a0*/  LOP3.LUT R70, R70, R189, RZ, 0x3c, !PT ;  /* 0x000000bd46467212 */ /* 0x000fe200078e3cff */
[----:B------:R2:W-:Y:S01]  /*b2b0*/  STSM.16.M88.4 [R30], R72 ;  /* 0x000000481e007844 */ /* 0x0005e20000000200 */
[----:B------:R-:W-:Y:S02]  /*b2c0*/  SHF.R.U64 R103, R103, 0x3, RZ ;  /* 0x0000000367677819 */ /* 0x000fe400000012ff */
[----:B------:R-:W-:Y:S02]  /*b2d0*/  MOV R38, R38 ;  /* 0x0000002600267202 */ /* 0x000fe40000000f00 */
[----:B------:R-:W-:-:S02]  /*b2e0*/  F2FP.F16.F32.PACK_AB R82, R85, R84 ;  /* 0x000000545552723e */ /* 0x000fc400000000ff */
[----:B------:R-:W-:Y:S02]  /*b2f0*/  F2FP.F16.F32.PACK_AB R83, R83, R86 ;  /* 0x000000565353723e */ /* 0x000fe400000000ff */
[----:B------:R-:W-:Y:S02]  /*b300*/  LOP3.LUT R94, R94, R191, RZ, 0x3c, !PT ;  /* 0x000000bf5e5e7212 */ /* 0x000fe400078e3cff */
        /* <DEDUP_REMOVED lines=44> */
[----:B------:R-:W-:Y:S01]  /*b5d0*/  MOV R12, R12 ;  /* 0x0000000c000c7202 */ /* 0x000fe20000000f00 */
[----:B------:R2:W-:Y:S01]  /*b5e0*/  STSM.16.M88.4 [R6], R136 ;  /* 0x0000008806007844 */ /* 0x0005e20000000200 */
[----:B------:R-:W-:Y:S02]  /*b5f0*/  F2FP.F16.F32.PACK_AB R146, R149, R148 ;  /* 0x000000949592723e */ /* 0x000fe400000000ff */
[----:B------:R-:W-:Y:S02]  /*b600*/  F2FP.F16.F32.PACK_AB R147, R0, R150 ;  /* 0x000000960093723e */ /* 0x000fe400000000ff */
[----:B------:R-:W-:-:S02]  /*b610*/  ISETP.NE.U32.AND P2, PT, RZ, UR6, PT ;  /* 0x00000006ff007c0c */ /* 0x000fc4000bf45070 */
[----:B0-----:R-:W-:Y:S01]  /*b620*/  ISETP.NE.U32.AND P3, PT, R10, RZ, PT ;  /* 0x000000ff0a00720c */ /* 0x001fe20003f65070 */
[----:B------:R2:W-:Y:S01]  /*b630*/  STSM.16.M88.4 [R12], R144 ;  /* 0x000000900c007844 */ /* 0x0005e20000000200 */
[----:B------:R-:W-:Y:S01]  /*b640*/  BAR.SYNC.DEFER_BLOCKING 0x1, 0x100 ;  /* 0x0044000000007b1d */ /* 0x000fe20000010000 */
[----:B------:R-:W-:Y:S02]  /*b650*/  ISETP.NE.AND.EX P2, PT, RZ, UR7, PT, P2 ;  /* 0x00000007ff007c0c */ /* 0x000fe4000bf45320 */
[----:B-1----:R-:W-:Y:S02]  /*b660*/  SHF.L.U64.HI R16, R207, 0x2, R208 ;  /* 0x00000002cf107819 */ /* 0x002fe400000102d0 */
[----:B------:R-:W-:Y:S02]  /*b670*/  IADD3 R10, P0, R9, R10, RZ ;  /* 0x0000000a090a7210 */ /* 0x000fe40007f1e0ff */
[----:B------:R-:W-:-:S03]  /*b680*/  ISETP.NE.AND.EX P3, PT, R11, RZ, PT, P3 ;  /* 0x000000ff0b00720c */ /* 0x000fc60003f65330 */
[----:B------:R-:W-:-:S04]  /*b690*/  IMAD.X R11, R16, 0x1, R11, P0 ;  /* 0x00000001100b7824 */ /* 0x000fc800000e060b */
[----:B------:R-:W-:-:S04]  /*b6a0*/  @P2 IADD3 R8, P0, R9, UR6, RZ ;  /* 0x0000000609082c10 */ /* 0x000fc8000ff1e0ff */
[----:B------:R-:W-:Y:S02]  /*b6b0*/  @P2 IADD3.X R9, R16, UR7, RZ, P0, !PT ;  /* 0x0000000710092c10 */ /* 0x000fe400087fe4ff */
[----:B------:R-:W3:Y:S04]  /*b6c0*/  @P3 LDG.E R0, desc[UR8][R10.64] ;  /* 0x000000080a003981 */ /* 0x000ee8000c1e1900 */
[----:B------:R-:W4:Y:S01]  /*b6d0*/  @P2 LDG.E R8, desc[UR8][R8.64] ;  /* 0x0000000808082981 */ /* 0x000f22000c1e1900 */
[----:B------:R-:W-:Y:S01]  /*b6e0*/  IMAD R13, R202, 0x40, R200 ;  /* 0x00000040ca0d7824 */ /* 0x000fe200078e02c8 */
[----:B------:R-:W-:Y:S01]  /*b6f0*/  UMOV UR4, URZ ;  /* 0x0000003f00047c82 */ /* 0x000fe20008000000 */
[----:B------:R-:W-:Y:S02]  /*b700*/  ULDC UR10, c[0x0][0xb88] ;  /* 0x0002e200000a7ab9 */ /* 0x000fe40000000800 */
[----:B------:R-:W-:-:S03]  /*b710*/  IMAD.WIDE R4, R13, 0x2, R4 ;  /* 0x000000020d047825 */ /* 0x000fc600078e0204 */
[C---:B------:R-:W-:Y:S02]  /*b720*/  IADD3 R17, P0, R4.reuse, 0x1000, RZ ;  /* 0x0000100004117810 */ /* 0x040fe40007f1e0ff */
[----:B------:R-:W-:Y:S02]  /*b730*/  IADD3 R13, P1, R4, 0x2000, RZ ;  /* 0x00002000040d7810 */ /* 0x000fe40007f3e0ff */
[----:B------:R-:W-:Y:S02]  /*b740*/  LOP3.LUT R16, R17, 0x380, RZ, 0xc0, !PT ;  /* 0x0000038011107812 */ /* 0x000fe400078ec0ff */
[----:B---3--:R-:W-:Y:S02]  /*b750*/  @P3 R2UR UR4, R0 ;  /* 0x00000000000432ca */ /* 0x008fe400000e0000 */
[----:B----4-:R-:W-:Y:S01]  /*b760*/  @P2 R2UR UR10, R8 ;  /* 0x00000000080a22ca */ /* 0x010fe200000e0000 */
[----:B--2---:R-:W-:-:S14]  /*b770*/  @P2 BRA `(.L_x_4168) ;  /* 0x00000000001c2947 */ /* 0x004fdc0003800000 */
[----:B------:R-:W-:Y:S05]  /*b780*/  @!P3 BRA `(.L_x_4168) ;  /* 0x000000000018b947 */ /* 0x000fea0003800000 */
[----:B------:R-:W-:Y:S02]  /*b790*/  ULDC.64 UR6, c[0x0][0x208] ;  /* 0x0000820000067ab9 */ /* 0x000fe40000000a00 */
[----:B------:R-:W2:Y:S04]  /*b7a0*/  LDG.E R6, desc[UR6][R10.64] ;  /* 0x000000060a067981 */ /* 0x000ea8000c1e1900 */
[----:B------:R-:W3:Y:S01]  /*b7b0*/  LDG.E R0, desc[UR6][R10.64+0x4] ;  /* 0x000004060a007981 */ /* 0x000ee2000c1e1900 */
[----:B--2---:R-:W-:Y:S02]  /*b7c0*/  R2UR UR6, R6 ;  /* 0x00000000060672ca */ /* 0x004fe400000e0000 */
[----:B---3--:R-:W-:-:S13]  /*b7d0*/  R2UR UR10, R0 ;  /* 0x00000000000a72ca */ /* 0x008fda00000e0000 */
[----:B------:R-:W-:-:S12]  /*b7e0*/  UIADD3 UR10, -UR6, UR10, URZ ;  /* 0x0000000a060a7290 */ /* 0x000fd8000fffe13f */
.L_x_4168:
[----:B------:R-:W-:Y:S01]  /*b7f0*/  R2UR UR16, R209 ;  /* 0x00000000d11072ca */ /* 0x000fe200000e0000 */
[----:B------:R-:W-:Y:S01]  /*b800*/  ULDC.64 UR12, c[0x0][0xc70] ;  /* 0x00031c00000c7ab9 */ /* 0x000fe20000000a00 */
[----:B------:R-:W-:Y:S01]  /*b810*/  USHF.R.S32.HI UR9, URZ, 0x1f, UR4 ;  /* 0x0000001f3f097899 */ /* 0x000fe20008011404 */
[----:B------:R-:W-:Y:S01]  /*b820*/  R2UR UR15, R218 ;  /* 0x00000000da0f72ca */ /* 0x000fe200000e0000 */
[----:B------:R-:W-:Y:S01]  /*b830*/  UMOV UR8, UR4 ;  /* 0x0000000400087c82 */ /* 0x000fe20008000000 */
[----:B------:R-:W-:Y:S01]  /*b840*/  IADD3 R11, P2, R4, 0x3000, RZ ;  /* 0x00003000040b7810 */ /* 0x000fe20007f5e0ff */
[----:B------:R-:W-:Y:S01]  /*b850*/  ULDC.64 UR18, c[0x0][0x208] ;  /* 0x0000820000127ab9 */ /* 0x000fe20000000a00 */
[----:B------:R-:W-:Y:S02]  /*b860*/  SEL R73, R207, RZ, !P3 ;  /* 0x000000ffcf497207 */ /* 0x000fe40005800000 */
[----:B------:R-:W-:Y:S02]  /*b870*/  SEL R208, R208, RZ, !P3 ;  /* 0x000000ffd0d07207 */ /* 0x000fe40005800000 */
[----:B------:R-:W-:-:S02]  /*b880*/  LOP3.LUT R10, R11, 0x380, RZ, 0xc0, !PT ;  /* 0x000003800b0a7812 */ /* 0x000fc400078ec0ff */
[----:B------:R-:W-:Y:S01]  /*b890*/  USHF.R.S32.HI UR14, URZ, 0x1f, UR16 ;  /* 0x0000001f3f0e7899 */ /* 0x000fe20008011410 */
[----:B------:R-:W-:Y:S01]  /*b8a0*/  LOP3.LUT R12, R13, 0x380, RZ, 0xc0, !PT ;  /* 0x000003800d0c7812 */ /* 0x000fe200078ec0ff */
[----:B------:R-:W-:Y:S01]  /*b8b0*/  UIMAD.WIDE.U32 UR6, UR16, UR12, UR8 ;  /* 0x0000000c100672a5 */ /* 0x000fe2000f8e0008 */
[----:B------:R-:W-:Y:S01]  /*b8c0*/  IMAD.U32 R15, RZ, RZ, UR15 ;  /* 0x0000000fff0f7e24 */ /* 0x000fe2000f8e00ff */
[----:B------:R-:W-:Y:S01]  /*b8d0*/  UIMAD UR11, UR14, UR12, URZ ;  /* 0x0000000c0e0b72a4 */ /* 0x000fe2000f8e023f */
[----:B------:R-:W-:Y:S02]  /*b8e0*/  SHF.R.U64 R10, R10, 0x3, RZ ;  /* 0x000000030a0a7819 */ /* 0x000fe400000012ff */
[----:B------:R-:W-:Y:S01]  /*b8f0*/  IMAD R15, R15, 0x80, R206 ;  /* 0x000000800f0f7824 */ /* 0x000fe200078e02ce */
[----:B------:R-:W-:Y:S01]  /*b900*/  UIMAD UR8, UR16, UR13, UR11 ;  /* 0x0000000d100872a4 */ /* 0x000fe2000f8e020b */
[----:B------:R-:W-:Y:S01]  /*b910*/  IMAD.U32 R9, RZ, RZ, UR7 ;  /* 0x00000007ff097e24 */ /* 0x000fe2000f8e00ff */
[----:B------:R-:W-:Y:S01]  /*b920*/  LOP3.LUT R10, R10, R11, RZ, 0x3c, !PT ;  /* 0x0000000b0a0a7212 */ /* 0x000fe200078e3cff */
[----:B------:R-:W-:Y:S01]  /*b930*/  IMAD.U32 R8, RZ, RZ, UR6 ;  /* 0x00000006ff087e24 */ /* 0x000fe2000f8e00ff */
[----:B------:R-:W-:Y:S01]  /*b940*/  UIADD3 UR8, UR7, UR8, URZ ;  /* 0x0000000807087290 */ /* 0x000fe2000fffe03f */
[----:B------:R-:W-:Y:S01]  /*b950*/  SHF.R.S32.HI R11, RZ, 0x1f, R15 ;  /* 0x0000001fff0b7819 */ /* 0x000fe2000001140f */
[----:B------:R-:W-:Y:S01]  /*b960*/  ULDC.64 UR12, c[0x0][0xba0] ;  /* 0x0002e800000c7ab9 */ /* 0x000fe20000000a00 */
[----:B------:R-:W-:Y:S01]  /*b970*/  ULDC.64 UR6, c[0x0][0xc78] ;  /* 0x00031e0000067ab9 */ /* 0x000fe20000000a00 */
[----:B------:R-:W-:Y:S01]  /*b980*/  SHF.R.U64 R16, R16, 0x3, RZ ;  /* 0x0000000310107819 */ /* 0x000fe200000012ff */
[----:B------:R-:W-:Y:S01]  /*b990*/  IMAD R0, R208, UR6, RZ ;  /* 0x00000006d0007c24 */ /* 0x000fe2000f8e02ff */
[----:B------:R-:W-:Y:S01]  /*b9a0*/  SHF.R.U64 R12, R12, 0x3, RZ ;  /* 0x000000030c0c7819 */ /* 0x000fe200000012ff */
[----:B------:R-:W-:Y:S01]  /*b9b0*/  IMAD.U32 R9, RZ, RZ, UR8 ;  /* 0x00000008ff097e24 */ /* 0x000fe2000f8e00ff */
[----:B------:R-:W-:Y:S01]  /*b9c0*/  LOP3.LUT R16, R16, R17, RZ, 0x3c, !PT ;  /* 0x0000001110107212 */ /* 0x000fe200078e3cff */
[C---:B------:R-:W-:Y:S01]  /*b9d0*/  IMAD R6, R73.reuse, UR7, R0 ;  /* 0x0000000749067c24 */ /* 0x040fe2000f8e0200 */
[C---:B------:R-:W-:Y:S01]  /*b9e0*/  IADD3 R57, P6, R4.reuse, 0x4000, RZ ;  /* 0x0000400004397810 */ /* 0x040fe20007fde0ff */
[----:B------:R-:W-:Y:S01]  /*b9f0*/  IMAD.WIDE.U32 R8, R73, UR6, R8 ;  /* 0x0000000649087c25 */ /* 0x000fe2000f8e0008 */
[----:B------:R-:W-:Y:S01]  /*ba00*/  ULDC.64 UR6, c[0x0][0xc40] ;  /* 0x0003100000067ab9 */ /* 0x000fe20000000a00 */
[----:B------:R-:W-:-:S02]  /*ba10*/  IADD3 R41, P5, R4, 0x5000, RZ ;  /* 0x0000500004297810 */ /* 0x000fc40007fbe0ff */
[----:B------:R-:W-:Y:S01]  /*ba20*/  IMAD.X R17, RZ, RZ, R5, P0 ;  /* 0x000000ffff117224 */ /* 0x000fe200000e0605 */
[----:B------:R-:W-:Y:S02]  /*ba30*/  IADD3 R0, P3, R15, R8, RZ ;  /* 0x000000080f007210 */ /* 0x000fe40007f7e0ff */
[----:B------:R-:W-:Y:S02]  /*ba40*/  IADD3 R65, P0, R4, 0x8000, RZ ;  /* 0x0000800004417810 */ /* 0x000fe40007f1e0ff */
[----:B------:R-:W-:Y:S02]  /*ba50*/  IADD3.X R11, R11, R9, R6, P3, !PT ;  /* 0x000000090b0b7210 */ /* 0x000fe40001ffe406 */
[----:B------:R-:W-:Y:S02]  /*ba60*/  LEA R26, P3, R0, UR6, 0x2 ;  /* 0x00000006001a7c11 */ /* 0x000fe4000f8610ff */
[----:B------:R-:W-:Y:S02]  /*ba70*/  IADD3 R29, P4, R4, 0x6000, RZ ;  /* 0x00006000041d7810 */ /* 0x000fe40007f9e0ff */
[----:B------:R-:W-:Y:S01]  /*ba80*/  LEA.HI.X R27, R0, UR7, R11, 0x2, P3 ;  /* 0x00000007001b7c11 */ /* 0x000fe200098f140b */
[--C-:B------:R-:W-:Y:S01]  /*ba90*/  IMAD.X R11, RZ, RZ, R5.reuse, P2 ;  /* 0x000000ffff0b7224 */ /* 0x100fe200010e0605 */
[----:B------:R-:W-:Y:S01]  /*baa0*/  IADD3 R21, P3, R4, 0x7000, RZ ;  /* 0x0000700004157810 */ /* 0x000fe20007f7e0ff */
[----:B------:R-:W-:Y:S01]  /*bab0*/  VIADD R0, R15, 0x8 ;  /* 0x000000080f007836 */ /* 0x000fe20000000000 */
[----:B------:R-:W-:Y:S01]  /*bac0*/  LOP3.LUT R12, R12, R13, RZ, 0x3c, !PT ;  /* 0x0000000d0c0c7212 */ /* 0x000fe200078e3cff */
[----:B------:R-:W-:Y:S01]  /*bad0*/  IMAD.X R13, RZ, RZ, R5, P1 ;  /* 0x000000ffff0d7224 */ /* 0x000fe200008e0605 */
[----:B------:R-:W-:-:S02]  /*bae0*/  IADD3 R37, P2, R4, 0xa000, RZ ;  /* 0x0000a00004257810 */ /* 0x000fc40007f5e0ff */
[----:B------:R-:W-:Y:S02]  /*baf0*/  IADD3 R53, P1, R4, 0x9000, RZ ;  /* 0x0000900004357810 */ /* 0x000fe40007f3e0ff */
[----:B------:R-:W-:Y:S02]  /*bb00*/  LOP3.LUT R64, R65, 0x380, RZ, 0xc0, !PT ;  /* 0x0000038041407812 */ /* 0x000fe400078ec0ff */
[----:B------:R-:W-:Y:S02]  /*bb10*/  LOP3.LUT R56, R57, 0x380, RZ, 0xc0, !PT ;  /* 0x0000038039387812 */ /* 0x000fe400078ec0ff */
        /* <DEDUP_REMOVED lines=10> */
[----:B------:R-:W-:Y:S02]  /*bbc0*/  SHF.R.U64 R36, R36, 0x3, RZ ;  /* 0x0000000324247819 */ /* 0x000fe400000012ff */
[----:B------:R-:W-:Y:S02]  /*bbd0*/  SHF.R.U64 R52, R52, 0x3, RZ ;  /* 0x0000000334347819 */ /* 0x000fe400000012ff */
[----:B------:R-:W-:Y:S01]  /*bbe0*/  LOP3.LUT R64, R64, R65, RZ, 0x3c, !PT ;  /* 0x0000004140407212 */ /* 0x000fe200078e3cff */
[--C-:B------:R-:W-:Y:S01]  /*bbf0*/  IMAD.X R65, RZ, RZ, R5.reuse, P0 ;  /* 0x000000ffff417224 */ /* 0x100fe200000e0605 */
[----:B------:R-:W-:Y:S02]  /*bc00*/  LOP3.LUT R56, R56, R57, RZ, 0x3c, !PT ;  /* 0x0000003938387212 */ /* 0x000fe400078e3cff */
        /* <DEDUP_REMOVED lines=8> */
[----:B------:R-:W-:-:S02]  /*bc90*/  IADD3.X R57, RZ, R5, RZ, P6, !PT ;  /* 0x00000005ff397210 */ /* 0x000fc400037fe4ff */
[----:B------:R-:W-:Y:S02]  /*bca0*/  LOP3.LUT P0, RZ, R220, 0x3, RZ, 0xc0, !PT ;  /* 0x00000003dcff7812 */ /* 0x000fe4000780c0ff */
[C---:B------:R-:W-:Y:S02]  /*bcb0*/  IADD3 R25, P6, R4.reuse, 0xb000, RZ ;  /* 0x0000b00004197810 */ /* 0x040fe40007fde0ff */
[C---:B------:R-:W-:Y:S02]  /*bcc0*/  IADD3 R69, P5, R4.reuse, 0xc000, RZ ;  /* 0x0000c00004457810 */ /* 0x040fe40007fbe0ff */
[C---:B------:R-:W-:Y:S02]  /*bcd0*/  IADD3 R61, P4, R4.reuse, 0xd000, RZ ;  /* 0x0000d000043d7810 */ /* 0x040fe40007f9e0ff */
[----:B------:R-:W-:Y:S02]  /*bce0*/  IADD3 R49, P3, R4, 0xe000, RZ ;  /* 0x0000e00004317810 */ /* 0x000fe40007f7e0ff */
[----:B------:R-:W-:Y:S01]  /*bcf0*/  LOP3.LUT R52, R52, R53, RZ, 0x3c, !PT ;  /* 0x0000003534347212 */ /* 0x000fe200078e3cff */
[----:B------:R-:W-:Y:S01]  /*bd00*/  IMAD.X R53, RZ, RZ, R5, P1 ;  /* 0x000000ffff357224 */ /* 0x000fe200008e0605 */
[----:B------:R-:W-:-:S02]  /*bd10*/  IADD3 R9, P2, R4, 0xf000, RZ ;  /* 0x0000f00004097810 */ /* 0x000fc40007f5e0ff */
[----:B------:R-:W-:Y:S02]  /*bd20*/  ISETP.GE.OR P1, PT, R15, UR10, P0 ;  /* 0x0000000a0f007c0c */ /* 0x000fe40008726670 */
[----:B------:R-:W-:Y:S02]  /*bd30*/  LOP3.LUT R24, R25, 0x380, RZ, 0xc0, !PT ;  /* 0x0000038019187812 */ /* 0x000fe400078ec0ff */
[----:B------:R-:W-:Y:S02]  /*bd40*/  LOP3.LUT R68, R69, 0x380, RZ, 0xc0, !PT ;  /* 0x0000038045447812 */ /* 0x000fe400078ec0ff */
[----:B------:R-:W-:Y:S02]  /*bd50*/  LOP3.LUT R60, R61, 0x380, RZ, 0xc0, !PT ;  /* 0x000003803d3c7812 */ /* 0x000fe400078ec0ff */
[----:B------:R-:W-:Y:S02]  /*bd60*/  LOP3.LUT R48, R49, 0x380, RZ, 0xc0, !PT ;  /* 0x0000038031307812 */ /* 0x000fe400078ec0ff */
[----:B------:R-:W-:-:S02]  /*bd70*/  ISETP.GE.OR P0, PT, R0, UR10, P0 ;  /* 0x0000000a00007c0c */ /* 0x000fc40008706670 */
[----:B------:R-:W-:Y:S01]  /*bd80*/  LOP3.LUT R0, R9, 0x380, RZ, 0xc0, !PT ;  /* 0x0000038009007812 */ /* 0x000fe200078ec0ff */
[----:B------:R-:W-:Y:S01]  /*bd90*/  @!P1 STG.E desc[UR18][R26.64], R3 ;  /* 0x000000031a009986 */ /* 0x000fe2000c101912 */
[----:B------:R-:W-:Y:S02]  /*bda0*/  LOP3.LUT R15, R4, 0x380, RZ, 0xc0, !PT ;  /* 0x00000380040f7812 */ /* 0x000fe400078ec0ff */
[----:B------:R-:W-:Y:S02]  /*bdb0*/  SHF.R.U64 R24, R24, 0x3, RZ ;  /* 0x0000000318187819 */ /* 0x000fe400000012ff */
[----:B------:R-:W-:Y:S02]  /*bdc0*/  SHF.R.U64 R68, R68, 0x3, RZ ;  /* 0x0000000344447819 */ /* 0x000fe400000012ff */
[----:B------:R-:W-:Y:S02]  /*bdd0*/  SHF.R.U64 R60, R60, 0x3, RZ ;  /* 0x000000033c3c7819 */ /* 0x000fe400000012ff */
[----:B------:R-:W-:Y:S01]  /*bde0*/  SHF.R.U64 R48, R48, 0x3, RZ ;  /* 0x0000000330307819 */ /* 0x000fe200000012ff */
[----:B------:R0:W-:Y:S01]  /*bdf0*/  @!P0 STG.E desc[UR18][R26.64+0x20], R2 ;  /* 0x000020021a008986 */ /* 0x0001e2000c101912 */
[----:B------:R-:W-:-:S02]  /*be00*/  SHF.R.U64 R0, R0, 0x3, RZ ;  /* 0x0000000300007819 */ /* 0x000fc400000012ff */
[----:B------:R-:W-:Y:S01]  /*be10*/  SHF.R.U64 R15, R15, 0x3, RZ ;  /* 0x000000030f0f7819 */ /* 0x000fe200000012ff */
[----:B------:R-:W5:Y:S01]  /*be20*/  LD.E.128 R16, desc[UR18][R16.64] ;  /* 0x0000001210107980 */ /* 0x000f62000c101d00 */
        /* <DEDUP_REMOVED lines=13> */
[----:B------:R-:W-:-:S03]  /*bf00*/  UIMAD UR6, UR9, UR12, URZ ;  /* 0x0000000c090672a4 */ /* 0x000fc6000f8e023f */
[----:B------:R1:W5:Y:S01]  /*bf10*/  LD.E.128 R44, desc[UR18][R4.64] ;  /* 0x00000012042c7980 */ /* 0x000362000c101d00 */
[----:B------:R-:W-:-:S03]  /*bf20*/  SHF.R.S32.HI R201, RZ, 0x1f, R200 ;  /* 0x0000001fffc97819 */ /* 0x000fc600000114c8 */
        /* <DEDUP_REMOVED lines=12> */
[----:B------:R-:W-:Y:S01]  /*bff0*/  IMAD.U32 R3, RZ, RZ, UR12 ;  /* 0x0000000cff037e24 */ /* 0x000fe2000f8e00ff */
[----:B------:R-:W-:Y:S01]  /*c000*/  UIMAD UR10, UR15, -0x80, UR10 ;  /* 0xffffff800f0a78a4 */ /* 0x000fe2000f8e020a */
[----:B------:R-:W-:Y:S01]  /*c010*/  @!PT LDS RZ, [RZ] ;  /* 0x00000000fffff984 */ /* 0x000fe20000000800 */
[----:B------:R-:W-:Y:S01]  /*c020*/  @!PT LDS RZ, [RZ] ;  /* 0x00000000fffff984 */ /* 0x000fe20000000800 */
[----:B------:R-:W-:Y:S01]  /*c030*/  @!PT LDS RZ, [RZ] ;  /* 0x00000000fffff984 */ /* 0x000fe20000000800 */
[----:B------:R-:W-:Y:S01]  /*c040*/  @!PT LDS RZ, [RZ] ;  /* 0x00000000fffff984 */ /* 0x000fe20000000800 */
[----:B------:R0:W-:Y:S06]  /*c050*/  MEMBAR.ALL.CTA ;  /* 0x0000000000007992 */ /* 0x0001ec0000008000 */
[----:B0-----:R-:W0:Y:S01]  /*c060*/  FENCE.VIEW.ASYNC.S ;  /* 0x00000000000073c6 */ /* 0x001e220000000000 */
[----:B------:R-:W-:-:S02]  /*c070*/  UIMAD UR6, UR4, UR13, UR6 ;  /* 0x0000000d040672a4 */ /* 0x000fc4000f8e0206 */
[----:B------:R-:W-:Y:S01]  /*c080*/  IMAD.WIDE.U32 R2, R3, UR4, R200 ;  /* 0x0000000403027c25 */ /* 0x000fe2000f8e00c8 */
[----:B------:R-:W-:Y:S02]  /*c090*/  ULDC.64 UR8, c[0x0][0xbe0] ;  /* 0x0002f80000087ab9 */ /* 0x000fe40000000a00 */
[----:B------:R-:W-:Y:S02]  /*c0a0*/  UIMAD UR4, UR14, UR8, URZ ;  /* 0x000000080e0472a4 */ /* 0x000fe4000f8e023f */
[----:B-1----:R-:W-:Y:S01]  /*c0b0*/  IMAD.U32 R5, RZ, RZ, UR8 ;  /* 0x00000008ff057e24 */ /* 0x002fe2000f8e00ff */
[C---:B------:R-:W-:Y:S01]  /*c0c0*/  ISETP.GE.AND P3, PT, R202.reuse, UR10, PT ;  /* 0x0000000aca007c0c */ /* 0x040fe2000bf66270 */
[----:B------:R-:W-:Y:S01]  /*c0d0*/  VIADD R3, R3, UR6 ;  /* 0x0000000603037c36 */ /* 0x000fe20008000000 */
[----:B------:R-:W-:Y:S01]  /*c0e0*/  UIMAD UR4, UR16, UR9, UR4 ;  /* 0x00000009100472a4 */ /* 0x000fe2000f8e0204 */
[----:B------:R-:W-:Y:S01]  /*c0f0*/  VIADD R0, R202, 0x20 ;  /* 0x00000020ca007836 */ /* 0x000fe20000000000 */
[----:B------:R-:W-:Y:S01]  /*c100*/  ULDC.64 UR6, c[0x0][0xbe8] ;  /* 0x0002fa0000067ab9 */ /* 0x000fe20000000a00 */
[----:B------:R-:W-:-:S04]  /*c110*/  IMAD.WIDE.U32 R2, R5, UR16, R2 ;  /* 0x0000001005027c25 */ /* 0x000fc8000f8e0002 */
[----:B------:R-:W-:Y:S01]  /*c120*/  VIADD R151, R151, 0x32420 ;  /* 0x0003242097977836 */ /* 0x000fe20000000000 */
[----:B------:R-:W-:Y:S01]  /*c130*/  ISETP.GE.AND P0, PT, R0, UR10, PT ;  /* 0x0000000a00007c0c */ /* 0x000fe2000bf06270 */
[----:B------:R-:W-:Y:S02]  /*c140*/  VIADD R5, R202, 0x60 ;  /* 0x00000060ca057836 */ /* 0x000fe40000000000 */
[----:B------:R-:W-:Y:S01]  /*c150*/  IMAD R0, R208, UR6, RZ ;  /* 0x00000006d0007c24 */ /* 0x000fe2000f8e02ff */
[----:B------:R-:W-:Y:S01]  /*c160*/  PRMT R151, RZ, 0x654, R151 ;  /* 0x00000654ff977816 */ /* 0x000fe20000000097 */
[----:B------:R-:W-:Y:S01]  /*c170*/  VIADD R3, R3, UR4 ;  /* 0x0000000403037c36 */ /* 0x000fe20008000000 */
[----:B------:R-:W-:Y:S01]  /*c180*/  ISETP.GE.AND P2, PT, R5, UR10, PT ;  /* 0x0000000a05007c0c */ /* 0x000fe2000bf46270 */
[----:B------:R-:W-:Y:S01]  /*c190*/  VIADD R4, R202, 0x40 ;  /* 0x00000040ca047836 */ /* 0x000fe20000000000 */
[----:B------:R-:W-:Y:S01]  /*c1a0*/  SHF.R.S32.HI R203, RZ, 0x1f, R202 ;  /* 0x0000001fffcb7819 */ /* 0x000fe200000114ca */
[C---:B------:R-:W-:Y:S01]  /*c1b0*/  IMAD R75, R73.reuse, UR7, R0 ;  /* 0x00000007494b7c24 */ /* 0x040fe2000f8e0200 */
[----:B0-----:R0:W-:Y:S01]  /*c1c0*/  SYNCS.ARRIVE.TRANS64.RED.A1T0 RZ, [R151+URZ], RZ ;  /* 0x000000ff97ff79a7 */ /* 0x0011e2000810043f */
[----:B------:R-:W-:Y:S01]  /*c1d0*/  IMAD.U32 R5, RZ, RZ, UR15 ;  /* 0x0000000fff057e24 */ /* 0x000fe2000f8e00ff */
[----:B------:R-:W-:Y:S01]  /*c1e0*/  BSSY B1, `(.L_x_4169) ;  /* 0x000001d000017945 */ /* 0x000fe20003800000 */
[----:B------:R-:W-:Y:S01]  /*c1f0*/  IMAD.WIDE.U32 R72, R73, UR6, R2 ;  /* 0x0000000649487c25 */ /* 0x000fe2000f8e0002 */
[----:B------:R-:W-:-:S03]  /*c200*/  ISETP.GE.AND P1, PT, R4, UR10, PT ;  /* 0x0000000a04007c0c */ /* 0x000fc6000bf26270 */
[----:B------:R-:W-:-:S04]  /*c210*/  IMAD.WIDE R4, R5, 0x80, R202 ;  /* 0x0000008005047825 */ /* 0x000fc800078e02ca */
[----:B------:R-:W-:Y:S01]  /*c220*/  IMAD.IADD R77, R73, 0x1, R75 ;  /* 0x00000001494d7824 */ /* 0x000fe200078e024b */
[----:B0-----:R-:W-:Y:S06]  /*c230*/  @P3 BRA `(.L_x_4170) ;  /* 0x00000000005c3947 */ /* 0x001fec0003800000 */
[----:B------:R-:W-:Y:S01]  /*c240*/  ULDC.64 UR6, c[0x0][0xbd8] ;  /* 0x0002f60000067ab9 */ /* 0x000fe20000000a00 */
[----:B------:R-:W-:Y:S01]  /*c250*/  MOV R2, R72 ;  /* 0x0000004800027202 */ /* 0x000fe20000000f00 */
[----:B------:R-:W-:Y:S01]  /*c260*/  IMAD R75, R5, UR6, RZ ;  /* 0x00000006054b7c24 */ /* 0x000fe2000f8e02ff */
[----:B------:R-:W-:Y:S01]  /*c270*/  ULDC UR4, c[0x0][0xb8c] ;  /* 0x0002e30000047ab9 */ /* 0x000fe20000000800 */
[----:B------:R-:W-:Y:S01]  /*c280*/  IMAD.MOV.U32 R3, RZ, RZ, R77 ;  /* 0x000000ffff037224 */ /* 0x000fe200078e004d */
[C---:B------:R-:W-:Y:S01]  /*c290*/  ISETP.GE.AND P4, PT, R200.reuse, UR4, PT ;  /* 0x00000004c8007c0c */ /* 0x040fe2000bf86270 */
[----:B------:R-:W-:Y:S01]  /*c2a0*/  VIADD R0, R200, 0x40 ;  /* 0x00000040c8007836 */ /* 0x000fe20000000000 */
[----:B------:R-:W-:Y:S01]  /*c2b0*/  ULDC.64 UR8, c[0x0][0x208] ;  /* 0x0000820000087ab9 */ /* 0x000fe20000000a00 */
        /* <DEDUP_REMOVED lines=15> */
.L_x_4170:
[----:B------:R-:W-:Y:S05]  /*c3b0*/  BSYNC B1 ;  /* 0x0000000000017941 */ /* 0x000fea0003800000 */
.L_x_4169:
        /* <DEDUP_REMOVED lines=13> */
[----:B------:R-:W-:Y:S01]  /*c490*/  IMAD R0, R0, UR6, RZ ;  /* 0x0000000600007c24 */ /* 0x000fe2000f8e02ff */
[----:B------:R-:W-:Y:S01]  /*c4a0*/  ULDC.64 UR8, c[0x0][0x208] ;  /* 0x0000820000087ab9 */ /* 0x000fe20000000a00 */
[----:B------:R-:W-:-:S02]  /*c4b0*/  VIADD R6, R200, 0xc0 ;  /* 0x000000c0c8067836 */ /* 0x000fc40000000000 */
        /* <DEDUP_REMOVED lines=11> */
.L_x_4172:
[----:B------:R-:W-:Y:S05]  /*c570*/  BSYNC B1 ;  /* 0x0000000000017941 */ /* 0x000fea0003800000 */
.L_x_4171:
[----:B------:R-:W-:Y:S04]  /*c580*/  BSSY B1, `(.L_x_4173) ;  /* 0x000001b000017945 */ /* 0x000fe80003800000 */
[----:B------:R-:W-:Y:S05]  /*c590*/  @P1 BRA `(.L_x_4174) ;  /* 0x0000000000641947 */ /* 0x000fea0003800000 */
[----:B-1---5:R-:W-:Y:S01]  /*c5a0*/  IADD3 R17, P0, R4, 0x40, RZ ;  /* 0x0000004004117810 */ /* 0x022fe20007f1e0ff */
        /* <DEDUP_REMOVED lines=24> */
.L_x_4174:
[----:B------:R-:W-:Y:S05]  /*c730*/  BSYNC B1 ;  /* 0x0000000000017941 */ /* 0x000fea0003800000 */
.L_x_4173:
[----:B------:R-:W-:Y:S05]  /*c740*/  @P2 BRA `(.L_x_4175) ;  /* 0x0000000c00942947 */ /* 0x000fea0003800000 */
[----:B--2--5:R-:W-:Y:S01]  /*c750*/  IADD3 R13, P0, R4, 0x60, RZ ;  /* 0x00000060040d7810 */ /* 0x024fe20007f1e0ff */
[----:B------:R-:W-:Y:S01]  /*c760*/  VIADD R0, R200, 0x40 ;  /* 0x00000040c8007836 */ /* 0x000fe20000000000 */
[----:B------:R-:W-:Y:S01]  /*c770*/  ULDC.64 UR6, c[0x0][0xbd8] ;  /* 0x0002f60000067ab9 */ /* 0x000fe20000000a00 */
[----:B------:R-:W-:Y:S01]  /*c780*/  IMAD.MOV.U32 R2, RZ, RZ, R72 ;  /* 0x000000ffff027224 */ /* 0x000fe200078e0048 */
[----:B------:R-:W-:Y:S01]  /*c790*/  ULDC UR4, c[0x0][0xb8c] ;  /* 0x0002e30000047ab9 */ /* 0x000fe20000000800 */
[----:B------:R-:W-:Y:S01]  /*c7a0*/  IMAD.X R4, RZ, RZ, R5, P0 ;  /* 0x000000ffff047224 */ /* 0x000fe200000e0605 */
        /* <DEDUP_REMOVED lines=19> */
[----:B------:R-:W-:Y:S02]  /*c8e0*/  ULDC.64 UR6, c[0x0][0x208] ;  /* 0x0000820000067ab9 */ /* 0x000fe40000000a00 */
[----:B------:R3:W-:Y:S01]  /*c8f0*/  STG.E.128 desc[UR6][R4.64+0x180], R32 ;  /* 0x0001802004007986 */ /* 0x0007e2000c101d06 */
[----:B------:R-:W-:Y:S05]  /*c900*/  BRA `(.L_x_4175) ;  /* 0x0000000c00247947 */ /* 0x000fea0003800000 */
.L_x_4167:
[----:B------:R-:W1:Y:S01]  /*c910*/  LDC.64 R4, c[0x0][0xcd8] ;  /* 0x00033600ff047b82 */ /* 0x000e620000000a00 */
[----:B------:R-:W-:Y:S01]  /*c920*/  ULDC.64 UR6, c[0x0][0xce0] ;  /* 0x0003380000067ab9 */ /* 0x000fe20000000a00 */
[C---:B------:R-:W-:Y:S01]  /*c930*/  IMAD.SHL.U32 R3, R207.reuse, 0x4, RZ ;  /* 0x00000004cf037824 */ /* 0x040fe200078e00ff */
[----:B------:R-:W-:Y:S01]  /*c940*/  ISETP.NE.U32.AND P0, PT, RZ, UR6, PT ;  /* 0x00000006ff007c0c */ /* 0x000fe2000bf05070 */
[----:B------:R-:W-:Y:S01]  /*c950*/  ULDC.64 UR8, c[0x0][0x208] ;  /* 0x0000820000087ab9 */ /* 0x000fe20000000a00 */
[----:B------:R-:W-:Y:S02]  /*c960*/  SHF.L.U64.HI R0, R207, 0x2, R208 ;  /* 0x00000002cf007819 */ /* 0x000fe400000102d0 */
[----:B------:R-:W-:-:S13]  /*c970*/  ISETP.NE.AND.EX P1, PT, RZ, UR7, PT, P0 ;  /* 0x00000007ff007c0c */ /* 0x000fda000bf25300 */
[C---:B------:R-:W-:Y:S02]  /*c980*/  @P1 IADD3 R2, P3, R3.reuse, UR6, RZ ;  /* 0x0000000603021c10 */ /* 0x040fe4000ff7e0ff */
[----:B-1----:R-:W-:Y:S02]  /*c990*/  ISETP.NE.U32.AND P0, PT, R4, RZ, PT ;  /* 0x000000ff0400720c */ /* 0x002fe40003f05070 */
[----:B------:R-:W-:Y:S02]  /*c9a0*/  IADD3 R4, P2, R3, R4, RZ ;  /* 0x0000000403047210 */ /* 0x000fe40007f5e0ff */
[C---:B------:R-:W-:Y:S02]  /*c9b0*/  @P1 IADD3.X R3, R0.reuse, UR7, RZ, P3, !PT ;  /* 0x0000000700031c10 */ /* 0x040fe40009ffe4ff */
[----:B------:R-:W-:Y:S01]  /*c9c0*/  ISETP.NE.AND.EX P0, PT, R5, RZ, PT, P0 ;  /* 0x000000ff0500720c */ /* 0x000fe20003f05300 */
[----:B------:R-:W-:Y:S02]  /*c9d0*/  IMAD.MOV.U32 R9, RZ, RZ, RZ ;  /* 0x000000ffff097224 */ /* 0x000fe400078e00ff */
[----:B------:R-:W2:Y:S01]  /*c9e0*/  @P1 LDG.E R2, desc[UR8][R2.64] ;  /* 0x0000000802021981 */ /* 0x000ea2000c1e1900 */
[----:B------:R-:W-:Y:S01]  /*c9f0*/  IMAD.X R5, R0, 0x1, R5, P2 ;  /* 0x0000000100057824 */ /* 0x000fe200010e0605 */
[----:B------:R-:W-:Y:S01]  /*ca00*/  ULDC UR4, c[0x0][0xb88] ;  /* 0x0002e20000047ab9 */ /* 0x000fe20000000800 */
[----:B------:R-:W-:-:S07]  /*ca10*/  ISETP.GT.AND P2, PT, R233, 0x7f, PT ;  /* 0x0000007fe900780c */ /* 0x000fce0003f44270 */
[----:B------:R1:W5:Y:S01]  /*ca20*/  @P0 LDG.E R9, desc[UR8][R4.64] ;  /* 0x0000000804090981 */ /* 0x000362000c1e1900 */
[----:B--2---:R-:W-:Y:S01]  /*ca30*/  @P1 R2UR UR4, R2 ;  /* 0x00000000020412ca */ /* 0x004fe200000e0000 */
[----:B-1----:R-:W-:-:S14]  /*ca40*/  @P1 BRA `(.L_x_4176) ;  /* 0x00000000001c1947 */ /* 0x002fdc0003800000 */
[----:B------:R-:W-:Y:S05]  /*ca50*/  @!P0 BRA `(.L_x_4176) ;  /* 0x0000000000188947 */ /* 0x000fea0003800000 */
[----:B------:R-:W-:Y:S02]  /*ca60*/  ULDC.64 UR6, c[0x0][0x208] ;  /* 0x0000820000067ab9 */ /* 0x000fe40000000a00 */
[----:B------:R-:W2:Y:S04]  /*ca70*/  LDG.E R2, desc[UR6][R4.64] ;  /* 0x0000000604027981 */ /* 0x000ea8000c1e1900 */
[----:B------:R-:W3:Y:S01]  /*ca80*/  LDG.E R0, desc[UR6][R4.64+0x4] ;  /* 0x0000040604007981 */ /* 0x000ee2000c1e1900 */
[----:B--2---:R-:W-:Y:S02]  /*ca90*/  R2UR UR6, R2 ;  /* 0x00000000020672ca */ /* 0x004fe400000e0000 */
[----:B---3--:R-:W-:-:S13]  /*caa0*/  R2UR UR4, R0 ;  /* 0x00000000000472ca */ /* 0x008fda00000e0000 */
[----:B------:R-:W-:-:S12]  /*cab0*/  UIADD3 UR4, -UR6, UR4, URZ ;  /* 0x0000000406047290 */ /* 0x000fd8000fffe13f */
.L_x_4176:
[----:B------:R-:W-:Y:S01]  /*cac0*/  R2UR UR6, R209 ;  /* 0x00000000d10672ca */ /* 0x000fe200000e0000 */
[----:B------:R-:W-:Y:S01]  /*cad0*/  BSSY B1, `(.L_x_4177) ;  /* 0x0000022000017945 */ /* 0x000fe20003800000 */
[----:B------:R-:W-:Y:S02]  /*cae0*/  SHF.R.S32.HI R201, RZ, 0x1f, R200 ;  /* 0x0000001fffc97819 */ /* 0x000fe400000114c8 */
[----:B------:R-:W-:Y:S02]  /*caf0*/  SEL R207, R207, RZ, !P0 ;  /* 0x000000ffcfcf7207 */ /* 0x000fe40004000000 */
[----:B------:R-:W-:Y:S02]  /*cb00*/  SEL R208, R208, RZ, !P0 ;  /* 0x000000ffd0d07207 */ /* 0x000fe40004000000 */
[----:B-----5:R-:W-:-:S05]  /*cb10*/  SHF.R.S32.HI R6, RZ, 0x1f, R9 ;  /* 0x0000001fff067819 */ /* 0x020fca0000011409 */
[----:B------:R-:W-:Y:S01]  /*cb20*/  USHF.R.S32.HI UR7, URZ, 0x1f, UR6 ;  /* 0x0000001f3f077899 */ /* 0x000fe20008011406 */
[----:B------:R-:W-:Y:S11]  /*cb30*/  @P2 BRA `(.L_x_4178) ;  /* 0x00000000006c2947 */ /* 0x000ff60003800000 */
[----:B------:R-:W1:Y:S01]  /*cb40*/  S2R R2, SR_TID.X ;  /* 0x0000000000027919 */ /* 0x000e620000002100 */
[----:B------:R-:W-:-:S13]  /*cb50*/  R2UR UR6, R218 ;  /* 0x00000000da0672ca */ /* 0x000fda00000e0000 */
[----:B------:R-:W-:-:S04]  /*cb60*/  IMAD.U32 R0, RZ, RZ, UR6 ;  /* 0x00000006ff007e24 */ /* 0x000fc8000f8e00ff */
[----:B-1----:R-:W-:-:S04]  /*cb70*/  IMAD R0, R0, 0x80, R2 ;  /* 0x0000008000007824 */ /* 0x002fc800078e0202 */
[----:B------:R-:W-:-:S05]  /*cb80*/  VIADD R0, R0, 0xffffff80 ;  /* 0xffffff8000007836 */ /* 0x000fca0000000000 */
[----:B------:R-:W-:-:S13]  /*cb90*/  ISETP.GE.AND P0, PT, R0, UR4, PT ;  /* 0x0000000400007c0c */ /* 0x000fda000bf06270 */
[----:B------:R-:W-:Y:S05]  /*cba0*/  @P0 BRA `(.L_x_4178) ;  /* 0x0000000000500947 */ /* 0x000fea0003800000 */
[----:B------:R-:W-:Y:S01]  /*cbb0*/  R2UR UR10, R209 ;  /* 0x00000000d10a72ca */ /* 0x000fe200000e0000 */
[----:B------:R-:W-:Y:S01]  /*cbc0*/  ULDC.64 UR8, c[0x0][0xc70] ;  /* 0x00031c0000087ab9 */ /* 0x000fe20000000a00 */
[C---:B------:R-:W-:Y:S01]  /*cbd0*/  IADD3 R2, P0, R0.reuse, R9, RZ ;  /* 0x0000000900027210 */ /* 0x040fe20007f1e0ff */
[----:B------:R-:W-:Y:S02]  /*cbe0*/  UIMAD UR6, UR7, UR8, URZ ;  /* 0x00000008070672a4 */ /* 0x000fe4000f8e023f */
[----:B------:R-:W-:Y:S01]  /*cbf0*/  IMAD.U32 R5, RZ, RZ, UR8 ;  /* 0x00000008ff057e24 */ /* 0x000fe2000f8e00ff */
[----:B------:R-:W-:-:S07]  /*cc00*/  LEA.HI.X.SX32 R3, R0, R6, 0x1, P0 ;  /* 0x0000000600037211 */ /* 0x000fce00000f0eff */
[----:B------:R-:W-:Y:S02]  /*cc10*/  UIMAD UR6, UR10, UR9, UR6 ;  /* 0x000000090a0672a4 */ /* 0x000fe4000f8e0206 */
[----:B------:R-:W-:Y:S01]  /*cc20*/  IMAD.WIDE.U32 R2, R5, UR10, R2 ;  /* 0x0000000a05027c25 */ /* 0x000fe2000f8e0002 */
[----:B------:R-:W-:Y:S01]  /*cc30*/  ULDC.64 UR8, c[0x0][0xc78] ;  /* 0x00031e0000087ab9 */ /* 0x000fe20000000a00 */
[----:B------:R-:W-:Y:S02]  /*cc40*/  ULDC.64 UR10, c[0x0][0x208] ;  /* 0x00008200000a7ab9 */ /* 0x000fe40000000a00 */
[----:B------:R-:W-:Y:S02]  /*cc50*/  IMAD R0, R208, UR8, RZ ;  /* 0x00000008d0007c24 */ /* 0x000fe4000f8e02ff */
[----:B------:R-:W-:Y:S02]  /*cc60*/  VIADD R3, R3, UR6 ;  /* 0x0000000603037c36 */ /* 0x000fe40008000000 */
[----:B------:R-:W-:-:S02]  /*cc70*/  IMAD R5, R207, UR9, R0 ;  /* 0x00000009cf057c24 */ /* 0x000fc4000f8e0200 */
[----:B------:R-:W-:Y:S01]  /*cc80*/  IMAD.WIDE.U32 R2, R207, UR8, R2 ;  /* 0x00000008cf027c25 */ /* 0x000fe2000f8e0002 */
[----:B------:R-:W-:-:S03]  /*cc90*/  ULDC.64 UR8, c[0x0][0xc40] ;  /* 0x0003100000087ab9 */ /* 0x000fc60000000a00 */
[----:B------:R-:W-:Y:S01]  /*cca0*/  IMAD.IADD R3, R3, 0x1, R5 ;  /* 0x0000000103037824 */ /* 0x000fe200078e0205 */
[----:B------:R-:W-:-:S04]  /*ccb0*/  LEA R4, P0, R2, UR8, 0x2 ;  /* 0x0000000802047c11 */ /* 0x000fc8000f8010ff */
[----:B------:R-:W-:Y:S01]  /*ccc0*/  LEA.HI.X R5, R2, UR9, R3, 0x2, P0 ;  /* 0x0000000902057c11 */ /* 0x000fe200080f1403 */
[----:B------:R-:W-:-:S05]  /*ccd0*/  IMAD.MOV.U32 R3, RZ, RZ, -0x800000 ;  /* 0xff800000ff037424 */ /* 0x000fca00078e00ff */
[----:B------:R1:W-:Y:S03]  /*cce0*/  STG.E desc[UR10][R4.64], R3 ;  /* 0x0000000304007986 */ /* 0x0003e6000c10190a */
.L_x_4178:
[----:B------:R-:W-:Y:S05]  /*ccf0*/  BSYNC B1 ;  /* 0x0000000000017941 */ /* 0x000fea0003800000 */
.L_x_4177:
[----:B------:R-:W-:Y:S01]  /*cd00*/  R2UR UR10, R218 ;  /* 0x00000000da0a72ca */ /* 0x000fe200000e0000 */
[----:B------:R-:W-:Y:S01]  /*cd10*/  ULDC.64 UR8, c[0x0][0xba0] ;  /* 0x0002e80000087ab9 */ /* 0x000fe20000000a00 */
[----:B------:R-:W-:Y:S01]  /*cd20*/  R2UR UR11, R209 ;  /* 0x00000000d10b72ca */ /* 0x000fe200000e0000 */
[----:B------:R-:W-:Y:S01]  /*cd30*/  IMAD R0, R6, UR8, RZ ;  /* 0x0000000806007c24 */ /* 0x000fe2000f8e02ff */
[----:B------:R-:W-:Y:S01]  /*cd40*/  BSSY B1, `(.L_x_4179) ;  /* 0x0000032000017945 */ /* 0x000fe20003800000 */
[----:B-1----:R-:W-:-:S04]  /*cd50*/  IMAD.WIDE.U32 R2, R9, UR8, R200 ;  /* 0x0000000809027c25 */ /* 0x002fc8000f8e00c8 */
[----:B------:R-:W-:Y:S01]  /*cd60*/  IMAD R9, R9, UR9, R0 ;  /* 0x0000000909097c24 */ /* 0x000fe2000f8e0200 */
[----:B------:R-:W-:Y:S01]  /*cd70*/  ULDC.64 UR8, c[0x0][0xbe0] ;  /* 0x0002f80000087ab9 */ /* 0x000fe20000000a00 */
[C---:B------:R-:W-:Y:S01]  /*cd80*/  VIADD R0, R202.reuse, 0x20 ;  /* 0x00000020ca007836 */ /* 0x040fe20000000000 */
[----:B------:R-:W-:Y:S02]  /*cd90*/  UIMAD UR6, UR7, UR8, URZ ;  /* 0x00000008070672a4 */ /* 0x000fe4000f8e023f */
[----:B------:R-:W-:Y:S01]  /*cda0*/  IMAD.U32 R5, RZ, RZ, UR8 ;  /* 0x00000008ff057e24 */ /* 0x000fe2000f8e00ff */
[----:B------:R-:W-:Y:S01]  /*cdb0*/  UIMAD UR4, UR10, -0x80, UR4 ;  /* 0xffffff800a0478a4 */ /* 0x000fe2000f8e0204 */
[----:B------:R-:W-:Y:S01]  /*cdc0*/  IADD3 R3, R3, R9, RZ ;  /* 0x0000000903037210 */ /* 0x000fe20007ffe0ff */
[----:B------:R-:W-:Y:S01]  /*cdd0*/  UIMAD UR6, UR11, UR9, UR6 ;  /* 0x000000090b0672a4 */ /* 0x000fe2000f8e0206 */
[C---:B------:R-:W-:Y:S01]  /*cde0*/  VIADD R4, R202.reuse, 0x40 ;  /* 0x00000040ca047836 */ /* 0x040fe20000000000 */
[----:B------:R-:W-:Y:S01]  /*cdf0*/  SHF.R.S32.HI R9, RZ, 0x1f, R202 ;  /* 0x0000001fff097819 */ /* 0x000fe200000114ca */
[----:B------:R-:W-:Y:S01]  /*ce00*/  IMAD.U32 R13, RZ, RZ, UR10 ;  /* 0x0000000aff0d7e24 */ /* 0x000fe2000f8e00ff */
[----:B------:R-:W-:Y:S01]  /*ce10*/  ISETP.GE.AND P2, PT, R202, UR4, PT ;  /* 0x00000004ca007c0c */ /* 0x000fe2000bf46270 */
[----:B------:R-:W-:Y:S01]  /*ce20*/  IMAD.WIDE.U32 R2, R5, UR11, R2 ;  /* 0x0000000b05027c25 */ /* 0x000fe2000f8e0002 */
[----:B------:R-:W-:-:S02]  /*ce30*/  ISETP.GE.AND P1, PT, R0, UR4, PT ;  /* 0x0000000400007c0c */ /* 0x000fc4000bf26270 */
[----:B------:R-:W-:Y:S01]  /*ce40*/  ISETP.GE.AND P0, PT, R4, UR4, PT ;  /* 0x0000000404007c0c */ /* 0x000fe2000bf06270 */
[----:B------:R-:W-:Y:S01]  /*ce50*/  VIADD R3, R3, UR6 ;  /* 0x0000000603037c36 */ /* 0x000fe20008000000 */
[----:B------:R-:W-:Y:S01]  /*ce60*/  ULDC.64 UR6, c[0x0][0xbe8] ;  /* 0x0002fa0000067ab9 */ /* 0x000fe20000000a00 */
[----:B------:R-:W-:Y:S02]  /*ce70*/  IMAD.MOV.U32 R8, RZ, RZ, R202 ;  /* 0x000000ffff087224 */ /* 0x000fe400078e00ca */
        /* <DEDUP_REMOVED lines=15> */
[----:B------:R-:W-:Y:S01]  /*cf70*/  VIADD R0, R200, 0xc0 ;  /* 0x000000c0c8007836 */ /* 0x000fe20000000000 */
[----:B------:R-:W-:Y:S01]  /*cf80*/  MOV R2, R4 ;  /* 0x0000000400027202 */ /* 0x000fe20000000f00 */
[----:B------:R-:W-:Y:S01]  /*cf90*/  IMAD R11, R8, UR9, R11 ;  /* 0x00000009080b7c24 */ /* 0x000fe2000f8e020b */
[----:B------:R-:W-:Y:S01]  /*cfa0*/  ISETP.GE.AND P3, PT, R200, UR6, PT ;  /* 0x00000006c8007c0c */ /* 0x000fe2000bf66270 */
[----:B------:R-:W-:Y:S01]  /*cfb0*/  ULDC.64 UR10, c[0x0][0x208] ;  /* 0x00008200000a7ab9 */ /* 0x000fe20000000a00 */
        /* <DEDUP_REMOVED lines=10> */
.L_x_4180:
[----:B------:R-:W-:Y:S05]  /*d060*/  BSYNC B1 ;  /* 0x0000000000017941 */ /* 0x000fea0003800000 */
.L_x_4179:
[----:B------:R-:W-:Y:S01]  /*d070*/  BSSY B1, `(.L_x_4181) ;  /* 0x000001c000017945 */ /* 0x000fe20003800000 */
[----:B------:R-:W-:-:S03]  /*d080*/  ISETP.GE.AND P2, PT, R6, UR4, PT ;  /* 0x0000000406007c0c */ /* 0x000fc6000bf46270 */
[----:B------:R-:W-:Y:S10]  /*d090*/  @P1 BRA `(.L_x_4182) ;  /* 0x0000000000641947 */ /* 0x000ff40003800000 */
[----:B-1----:R-:W-:Y:S01]  /*d0a0*/  IADD3 R11, P1, R8, 0x20, RZ ;  /* 0x00000020080b7810 */ /* 0x002fe20007f3e0ff */
        /* <DEDUP_REMOVED lines=24> */
.L_x_4182:
[----:B------:R-:W-:Y:S05]  /*d230*/  BSYNC B1 ;  /* 0x0000000000017941 */ /* 0x000fea0003800000 */
.L_x_4181:
[----:B------:R-:W-:Y:S04]  /*d240*/  BSSY B1, `(.L_x_4183) ;  /* 0x000001b000017945 */ /* 0x000fe80003800000 */
[----:B------:R-:W-:Y:S05]  /*d250*/  @P0 BRA `(.L_x_4184) ;  /* 0x0000000000640947 */ /* 0x000fea0003800000 */
[----:B-12---:R-:W-:Y:S01]  /*d260*/  IADD3 R11, P0, R8, 0x40, RZ ;  /* 0x00000040080b7810 */ /* 0x006fe20007f1e0ff */
        /* <DEDUP_REMOVED lines=24> */
.L_x_4184:
[----:B------:R-:W-:Y:S05]  /*d3f0*/  BSYNC B1 ;  /* 0x0000000000017941 */ /* 0x000fea0003800000 */
.L_x_4183:
        /* <DEDUP_REMOVED lines=10> */
[----:B------:R-:W-:Y:S01]  /*d4a0*/  ULDC.64 UR8, c[0x0][0x208] ;  /* 0x0000820000087ab9 */ /* 0x000fe20000000a00 */
        /* <DEDUP_REMOVED lines=15> */
.L_x_4175:
[----:B------:R-:W-:Y:S05]  /*d5a0*/  BSYNC B0 ;  /* 0x0000000000007941 */ /* 0x000fea0003800000 */
.L_x_4166:
[----:B------:R-:W-:Y:S02]  /*d5b0*/  ULDC UR4, c[0x0][0xd14] ;  /* 0x0003450000047ab9 */ /* 0x000fe40000000800 */
[----:B------:R-:W-:-:S13]  /*d5c0*/  ISETP.GE.AND P0, PT, R7, UR4, PT ;  /* 0x0000000407007c0c */ /* 0x000fda000bf06270 */
[----:B------:R-:W-:Y:S05]  /*d5d0*/  @!P0 BRA `(.L_x_4185) ;  /* 0xffffff3800188947 */ /* 0x000fea000383ffff */
[----:B------:R-:W-:Y:S05]  /*d5e0*/  EXIT ;  /* 0x000000000000794d */ /* 0x000fea0003800000 */
.L_x_4129:
        /* <DEDUP_REMOVED lines=10> */
[----:B------:R-:W-:Y:S01]  /*d690*/  ULDC.64 UR6, c[0x0][0x208] ;  /* 0x0000820000067ab9 */ /* 0x000fe20000000a00 */
        /* <DEDUP_REMOVED lines=9> */
[----:B------:R-:W0:Y:S01]  /*d730*/  S2UR UR6, SR_CTAID.X ;  /* 0x00000000000679c3 */ /* 0x000e220000002500 */
[----:B------:R-:W-:Y:S01]  /*d740*/  ISETP.GE.U32.AND P0, PT, R7, 0x2, PT ;  /* 0x000000020700780c */ /* 0x000fe20003f06070 */
[----:B------:R-:W-:Y:S01]  /*d750*/  IMAD.MOV.U32 R16, RZ, RZ, RZ ;  /* 0x000000ffff107224 */ /* 0x000fe200078e00ff */
        /* <DEDUP_REMOVED lines=30> */
[----:B-1----:R-:W-:-:S04]  /*d940*/  IMAD R5, R5, UR4, RZ ;  /* 0x0000000405057c24 */ /* 0x002fc8000f8e02ff */
[----:B------:R-:W-:Y:S01]  /*d950*/  IMAD.MOV.U32 R2, RZ, RZ, R5 ;  /* 0x000000ffff027224 */ /* 0x000fe200078e0005 */
[----:B0-----:R-:W-:-:S13]  /*d960*/  ISETP.GT.AND P0, PT, R5, UR6, PT ;  /* 0x0000000605007c0c */ /* 0x001fda000bf04270 */
[----:B------:R-:W-:Y:S05]  /*d970*/  @P0 BRA `(.L_x_4186) ;  /* 0x0000000000bc0947 */ /* 0x000fea0003800000 */
[----:B------:R-:W-:Y:S01]  /*d980*/  IMAD.MOV.U32 R5, RZ, RZ, R2 ;  /* 0x000000ffff057224 */ /* 0x000fe200078e0002 */
[----:B------:R-:W-:Y:S01]  /*d990*/  ULDC UR5, c[0x0][0xd14] ;  /* 0x0003450000057ab9 */ /* 0x000fe20000000800 */
[----:B------:R-:W-:Y:S01]  /*d9a0*/  IMAD.MOV.U32 R6, RZ, RZ, RZ ;  /* 0x000000ffff067224 */ /* 0x000fe200078e00ff */
[----:B------:R-:W-:Y:S01]  /*d9b0*/  ULDC UR7, c[0x0][0xd14] ;  /* 0x0003450000077ab9 */ /* 0x000fe20000000800 */
[----:B------:R-:W-:-:S05]  /*d9c0*/  ULDC UR4, c[0x0][0xd10] ;  /* 0x0003440000047ab9 */ /* 0x000fca0000000800 */
.L_x_4190:
[----:B------:R-:W-:Y:S01]  /*d9d0*/  VIADD R6, R6, 0x1f ;  /* 0x0000001f06067836 */ /* 0x000fe20000000000 */
[----:B------:R-:W-:-:S04]  /*d9e0*/  MOV R19, UR7 ;  /* 0x0000000700137c02 */ /* 0x000fc80008000f00 */
        /* <DEDUP_REMOVED lines=10> */
[----:B------:R-:W0:Y:S01]  /*da90*/  LDC.64 R2, c[0x0][0xd58] ;  /* 0x00035600ff027b82 */ /* 0x000e220000000a00 */
[----:B------:R-:W-:Y:S01]  /*daa0*/  ULDC.64 UR8, c[0x0][0x208] ;  /* 0x0000820000087ab9 */ /* 0x000fe20000000a00 */
[----:B0-----:R-:W-:-:S05]  /*dab0*/  IMAD.WIDE R2, R7, 0x4, R2 ;  /* 0x0000000407027825 */ /* 0x001fca00078e0202 */
[----:B------:R0:W5:Y:S02]  /*dac0*/  LDG.E R10, desc[UR8][R2.64] ;  /* 0x00000008020a7981 */ /* 0x000164000c1e1900 */
.L_x_4189:
[----:B------:R-:W-:Y:S05]  /*dad0*/  BSYNC B0 ;  /* 0x0000000000007941 */ /* 0x000fea0003800000 */
.L_x_4188:
        /* <DEDUP_REMOVED lines=25> */
.L_x_4186:
[----:B------:R-:W-:Y:S01]  /*dc70*/  IMAD.IADD R7, R5, 0x1, -R2 ;  /* 0x0000000105077824 */ /* 0x000fe200078e0a02 */
[----:B------:R-:W-:-:S03]  /*dc80*/  ULDC.64 UR8, c[0x0][0x208] ;  /* 0x0000820000087ab9 */ /* 0x000fc60000000a00 */
        /* <DEDUP_REMOVED lines=17> */
[----:B------:R-:W-:-:S05]  /*dda0*/  IADD3 R5, R5, -0x1, RZ ;  /* 0xffffffff05057810 */ /* 0x000fca0007ffe0ff */
[----:B------:R2:W3:Y:S02]  /*ddb0*/  SHFL.IDX PT, R16, R4, R5, 0x1f ;  /* 0x00001f0504107589 */ /* 0x0004e400000e0000 */
.L_x_4191:
        /* <DEDUP_REMOVED lines=32> */
[----:B-1----:R-:W-:Y:S01]  /*dfc0*/  MOV R2, RZ ;  /* 0x000000ff00027202 */ /* 0x002fe20000000f00 */
        /* <DEDUP_REMOVED lines=23> */
.L_x_4187:
[----:B------:R-:W-:Y:S02]  /*e140*/  IMAD.MOV.U32 R17, RZ, RZ, RZ ;  /* 0x000000ffff117224 */ /* 0x000fe400078e00ff */
[----:B------:R-:W-:Y:S02]  /*e150*/  IMAD.U32 R16, RZ, RZ, UR6 ;  /* 0x00000006ff107e24 */ /* 0x000fe4000f8e00ff */
[----:B------:R-:W-:-:S07]  /*e160*/  IMAD.MOV.U32 R18, RZ, RZ, RZ ;  /* 0x000000ffff127224 */ /* 0x000fce00078e00ff */
.L_x_4192:
[----:B------:R-:W1:Y:S01]  /*e170*/  S2R R2, SR_TID.X ;  /* 0x0000000000027919 */ /* 0x000e620000002100 */
[----:B------:R-:W-:Y:S01]  /*e180*/  UMOV UR50, URZ ;  /* 0x0000003f00327c82 */ /* 0x000fe20008000000 */
        /* <DEDUP_REMOVED lines=8> */
[----:B------:R-:W-:Y:S02]  /*e210*/  ISETP.GE.AND P0, PT, R19, UR5, PT ;  /* 0x0000000513007c0c */ /* 0x000fe4000bf06270 */
[----:B-1----:R-:W-:-:S05]  /*e220*/  MOV R0, 0x1 ;  /* 0x0000000100007802 */ /* 0x002fca0000000f00 */
[----:B------:R1:W-:Y:S06]  /*e230*/  STL [R1+0x4], R0 ;  /* 0x0000040001007387 */ /* 0x0003ec0000100800 */
[----:B------:R-:W-:Y:S05]  /*e240*/  @P0 BRA `(.L_x_4193) ;  /* 0x0000003c00b40947 */ /* 0x000fea0003800000 */
[----:B-1----:R-:W-:Y:S01]  /*e250*/  IMAD.MOV.U32 R0, RZ, RZ, 0x1 ;  /* 0x00000001ff007424 */ /* 0x002fe200078e00ff */
[----:B------:R1:W-:Y:S01]  /*e260*/  STL [R1], RZ ;  /* 0x000000ff01007387 */ /* 0x0003e20000100800 */
[----:B------:R-:W-:Y:S01]  /*e270*/  ULDC UR51, c[0x0][0xc] ;  /* 0x0000030000337ab9 */ /* 0x000fe20000000800 */
[----:B------:R-:W-:Y:S01]  /*e280*/  ULDC.64 UR48, c[0x0][0x198] ;  /* 0x0000660000307ab9 */ /* 0x000fe20000000a00 */
[----:B------:R-:W-:Y:S01]  /*e290*/  UMOV UR50, URZ ;  /* 0x0000003f00327c82 */ /* 0x000fe20008000000 */
[----:B------:R1:W-:Y:S04]  /*e2a0*/  STL [R1+0x4], R0 ;  /* 0x0000040001007387 */ /* 0x0003e80000100800 */
.L_x_4259:
[----:B--2---:R-:W2:Y:S01]  /*e2b0*/  LDC.64 R2, c[0x0][0xd60] ;  /* 0x00035800ff027b82 */ /* 0x004ea20000000a00 */
[----:B------:R-:W-:Y:S01]  /*e2c0*/  ULDC.64 UR4, c[0x0][0x208] ;  /* 0x0000820000047ab9 */ /* 0x000fe20000000a00 */
[----:B--2---:R-:W-:-:S05]  /*e2d0*/  IMAD.WIDE R2, R19, 0x4, R2 ;  /* 0x0000000413027825 */ /* 0x004fca00078e0202 */
[----:B------:R-:W2:Y:S01]  /*e2e0*/  LDG.E R5, desc[UR4][R2.64] ;  /* 0x0000000402057981 */ /* 0x000ea2000c1e1900 */
[----:B------:R-:W-:Y:S05]  /*e2f0*/  YIELD ;  /* 0x0000000000007946 */ /* 0x000fea0003800000 */
[----:B------:R-:W-:Y:S01]  /*e300*/  ULDC.64 UR4, c[0x0][0xb20] ;  /* 0x0002c80000047ab9 */ /* 0x000fe20000000a00 */
[----:B-1----:R-:W-:Y:S01]  /*e310*/  IMAD.MOV.U32 R0, RZ, RZ, RZ ;  /* 0x000000ffff007224 */ /* 0x002fe200078e00ff */
[----:B------:R-:W-:Y:S01]  /*e320*/  ISETP.NE.U32.AND P0, PT, RZ, UR4, PT ;  /* 0x00000004ff007c0c */ /* 0x000fe2000bf05070 */
[----:B------:R-:W-:Y:S01]  /*e330*/  ULDC.64 UR8, c[0x0][0x208] ;  /* 0x0000820000087ab9 */ /* 0x000fe20000000a00 */
[----:B------:R-:W-:Y:S01]  /*e340*/  IMAD.MOV.U32 R8, RZ, RZ, RZ ;  /* 0x000000ffff087224 */ /* 0x000fe200078e00ff */
[----:B------:R-:W-:Y:S01]  /*e350*/  ULDC.64 UR6, c[0x0][0xb00] ;  /* 0x0002c00000067ab9 */ /* 0x000fe20000000a00 */
[----:B------:R-:W-:-:S02]  /*e360*/  ISETP.NE.AND.EX P0, PT, RZ, UR5, PT, P0 ;  /* 0x00000005ff007c0c */ /* 0x000fc4000bf05300 */
        /* <DEDUP_REMOVED lines=23> */
[----:B------:R-:W-:-:S04]  /*e4e0*/  ISETP.NE.U32.AND P0, PT, RZ, UR6, PT ;  /* 0x00000006ff007c0c */ /* 0x000fc8000bf05070 */
[----:B------:R-:W-:Y:S01]  /*e4f0*/  ISETP.NE.AND.EX P0, PT, RZ, UR7, PT, P0 ;  /* 0x00000007ff007c0c */ /* 0x000fe2000bf05300 */
[----:B--2---:R1:W-:Y:S02]  /*e500*/  STL [R1+0x20], R8 ;  /* 0x0000200801007387 */ /* 0x0043e40000100800 */
[----:B-1----:R-:W-:Y:S01]  /*e510*/  IMAD.U32 R8, RZ, RZ, UR4 ;  /* 0x00000004ff087e24 */ /* 0x002fe2000f8e00ff */
[----:B------:R-:W-:Y:S02]  /*e520*/  ULDC.64 UR4, c[0x0][0x3f8] ;  /* 0x0000fe0000047ab9 */ /* 0x000fe40000000a00 */
[----:B------:R-:W-:-:S03]  /*e530*/  UISETP.NE.U32.AND UP0, UPT, UR4, URZ, UPT ;  /* 0x0000003f0400728c */ /* 0x000fc6000bf05070 */
[----:B------:R-:W-:Y:S01]  /*e540*/  ULDC UR4, c[0x0][0x404] ;  /* 0x0001010000047ab9 */ /* 0x000fe20000000800 */
[----:B------:R-:W-:Y:S01]  /*e550*/  UISETP.NE.AND.EX UP0, UPT, UR5, URZ, UPT, UP0 ;  /* 0x0000003f0500728c */ /* 0x000fe2000bf05300 */
[----:B------:R1:W5:Y:S02]  /*e560*/  @P1 LDG.E R8, desc[UR8][R6.64] ;  /* 0x0000000806081981 */ /* 0x000364000c1e1900 */
[----:B------:R-:W-:Y:S01]  /*e570*/  ULDC UR5, c[0x0][0x2e0] ;  /* 0x0000b80000057ab9 */ /* 0x000fe20000000800 */
[----:B------:R-:W-:-:S04]  /*e580*/  USEL UR4, UR4, 0x1, UP0 ;  /* 0x0000000104047887 */ /* 0x000fc80008000000 */
[----:B------:R-:W-:-:S06]  /*e590*/  UIMAD UR4, UR4, UR5, URZ ;  /* 0x00000005040472a4 */ /* 0x000fcc000f8e023f */
[----:B-1----:R-:W-:Y:S01]  /*e5a0*/  IMAD.U32 R6, RZ, RZ, UR4 ;  /* 0x00000004ff067e24 */ /* 0x002fe2000f8e00ff */
[----:B------:R-:W-:Y:S06]  /*e5b0*/  @P1 BRA `(.L_x_4194) ;  /* 0x0000000000141947 */ /* 0x000fec0003800000 */
[----:B------:R-:W-:Y:S05]  /*e5c0*/  @!P2 BRA `(.L_x_4194) ;  /* 0x000000000010a947 */ /* 0x000fea0003800000 */
[----:B------:R-:W-:Y:S02]  /*e5d0*/  ULDC.64 UR4, c[0x0][0x208] ;  /* 0x0000820000047ab9 */ /* 0x000fe40000000a00 */
[----:B-----5:R-:W2:Y:S04]  /*e5e0*/  LDG.E R8, desc[UR4][R2.64] ;  /* 0x0000000402087981 */ /* 0x020ea8000c1e1900 */
[----:B------:R-:W2:Y:S02]  /*e5f0*/  LDG.E R7, desc[UR4][R2.64+0x4] ;  /* 0x0000040402077981 */ /* 0x000ea4000c1e1900 */
[----:B--2---:R-:W-:-:S07]  /*e600*/  IMAD.IADD R8, R7, 0x1, -R8 ;  /* 0x0000000107087824 */ /* 0x004fce00078e0a08 */
.L_x_4194:
[----:B------:R-:W-:Y:S01]  /*e610*/  IMAD.MOV.U32 R3, RZ, RZ, RZ ;  /* 0x000000ffff037224 */ /* 0x000fe200078e00ff */
[----:B------:R-:W-:-:S05]  /*e620*/  ULDC.64 UR4, c[0x0][0x208] ;  /* 0x0000820000047ab9 */ /* 0x000fca0000000a00 */
[----:B------:R-:W2:Y:S01]  /*e630*/  @P0 LDG.E R3, desc[UR4][R4.64] ;  /* 0x0000000404030981 */ /* 0x000ea2000c1e1900 */
[----:B------:R-:W-:Y:S02]  /*e640*/  ULDC.64 UR4, c[0x0][0xb18] ;  /* 0x0002c60000047ab9 */ /* 0x000fe40000000a00 */
[----:B------:R-:W-:-:S04]  /*e650*/  ISETP.NE.U32.AND P1, PT, RZ, UR4, PT ;  /* 0x00000004ff007c0c */ /* 0x000fc8000bf25070 */
[----:B------:R-:W-:Y:S01]  /*e660*/  ISETP.NE.AND.EX P1, PT, RZ, UR5, PT, P1 ;  /* 0x00000005ff007c0c */ /* 0x000fe2000bf25310 */
[----:B--2--5:R-:W-:-:S05]  /*e670*/  IMAD.IADD R2, R3, 0x1, R0 ;  /* 0x0000000103027824 */ /* 0x024fca00078e0200 */
[----:B------:R1:W-:Y:S07]  /*e680*/  STL [R1+0x8], R2 ;  /* 0x0000080201007387 */ /* 0x0003ee0000100800 */
[----:B------:R-:W-:Y:S05]  /*e690*/  @!P1 BRA `(.L_x_4195) ;  /* 0x0000000000149947 */ /* 0x000fea0003800000 */
[----:B-1----:R-:W-:Y:S01]  /*e6a0*/  IADD3 R2, P0, R10, UR4, RZ ;  /* 0x000000040a027c10 */ /* 0x002fe2000ff1e0ff */
[----:B------:R-:W-:-:S03]  /*e6b0*/  ULDC.64 UR6, c[0x0][0x208] ;  /* 0x0000820000067ab9 */ /* 0x000fc60000000a00 */
[----:B------:R-:W-:-:S05]  /*e6c0*/  IADD3.X R3, R9, UR5, RZ, P0, !PT ;  /* 0x0000000509037c10 */ /* 0x000fca00087fe4ff */
[----:B------:R2:W5:Y:S01]  /*e6d0*/  LDG.E R6, desc[UR6][R2.64] ;  /* 0x0000000602067981 */ /* 0x000562000c1e1900 */
[----:B------:R-:W-:Y:S05]  /*e6e0*/  BRA `(.L_x_4196) ;  /* 0x0000000000147947 */ /* 0x000fea0003800000 */
.L_x_4195:
[----:B------:R-:W-:Y:S05]  /*e6f0*/  @!P0 BRA `(.L_x_4196) ;  /* 0x0000000000108947 */ /* 0x000fea0003800000 */
[----:B------:R-:W-:Y:S02]  /*e700*/  ULDC.64 UR4, c[0x0][0x208] ;  /* 0x0000820000047ab9 */ /* 0x000fe40000000a00 */
[----:B------:R-:W2:Y:S04]  /*e710*/  LDG.E R3, desc[UR4][R4.64] ;  /* 0x0000000404037981 */ /* 0x000ea8000c1e1900 */
[----:B------:R-:W2:Y:S02]  /*e720*/  LDG.E R6, desc[UR4][R4.64+0x4] ;  /* 0x0000040404067981 */ /* 0x000ea4000c1e1900 */
[----:B--2---:R-:W-:-:S07]  /*e730*/  IMAD.IADD R6, R6, 0x1, -R3 ;  /* 0x0000000106067824 */ /* 0x004fce00078e0a03 */
.L_x_4196:
[----:B--2--5:R-:W-:Y:S01]  /*e740*/  IMAD.IADD R3, R6, 0x1, -R0 ;  /* 0x0000000106037824 */ /* 0x024fe200078e0a00 */
[----:B------:R-:W-:Y:S01]  /*e750*/  LEA R0, R17, 0xdf, 0x7 ;  /* 0x000000df11007811 */ /* 0x000fe200078e38ff */
[----:B------:R-:W-:Y:S03]  /*e760*/  BSSY B6, `(.L_x_4197) ;  /* 0x00002d7000067945 */ /* 0x000fe60003800000 */
[C---:B------:R-:W-:Y:S02]  /*e770*/  IADD3 R0, R3.reuse, R0, -R8 ;  /* 0x0000000003007210 */ /* 0x040fe40007ffe808 */
[----:B------:R-:W-:-:S03]  /*e780*/  IADD3 R3, R3, 0x5f, RZ ;  /* 0x0000005f03037810 */ /* 0x000fc60007ffe0ff */
[----:B-1----:R-:W-:-:S04]  /*e790*/  IMAD.HI R2, R0, 0x2aaaaaab, RZ ;  /* 0x2aaaaaab00027827 */ /* 0x002fc800078e02ff */
[----:B------:R-:W-:-:S05]  /*e7a0*/  IMAD.HI R3, R3, 0x2aaaaaab, RZ ;  /* 0x2aaaaaab03037827 */ /* 0x000fca00078e02ff */
[----:B------:R-:W-:-:S04]  /*e7b0*/  SHF.R.U32.HI R0, RZ, 0x1f, R3 ;  /* 0x0000001fff007819 */ /* 0x000fc80000011603 */
[----:B------:R-:W-:Y:S02]  /*e7c0*/  LEA.HI.SX32 R0, R3, R0, 0x1c ;  /* 0x0000000003007211 */ /* 0x000fe400078fe2ff */
[----:B------:R-:W-:-:S04]  /*e7d0*/  SHF.R.U32.HI R3, RZ, 0x1f, R2 ;  /* 0x0000001fff037819 */ /* 0x000fc80000011602 */
        /* <DEDUP_REMOVED lines=12> */
[----:B------:R-:W1:Y:S01]  /*e8a0*/  FLO.U32 R0, UR4 ;  /* 0x0000000400007d00 */ /* 0x000e6200080e0000 */
[----:B------:R-:W-:-:S07]  /*e8b0*/  ULDC.64 UR6, c[0x0][0x208] ;  /* 0x0000820000067ab9 */ /* 0x000fce0000000a00 */
        /* <DEDUP_REMOVED lines=9> */
.L_x_4198:
        /* <DEDUP_REMOVED lines=23> */
.L_x_4200:
        /* <DEDUP_REMOVED lines=10> */
[----:B------:R-:W-:Y:S02]  /*eb60*/  IMAD.U32 R5, RZ, RZ, UR7 ;  /* 0x00000007ff057e24 */ /* 0x000fe4000f8e00ff */
[----:B------:R-:W-:Y:S02]  /*eb70*/  IMAD.U32 R6, RZ, RZ, UR8 ;  /* 0x00000008ff067e24 */ /* 0x000fe4000f8e00ff */
[----:B------:R-:W-:-:S02]  /*eb80*/  IMAD.U32 R7, RZ, RZ, UR9 ;  /* 0x00000009ff077e24 */ /* 0x000fc4000f8e00ff */
[----:B------:R-:W-:Y:S02]  /*eb90*/  IMAD.U32 R10, RZ, RZ, UR4 ;  /* 0x00000004ff0a7e24 */ /* 0x000fe4000f8e00ff */
[----:B------:R-:W-:Y:S02]  /*eba0*/  IMAD.U32 R11, RZ, RZ, UR5 ;  /* 0x00000005ff0b7e24 */ /* 0x000fe4000f8e00ff */
[----:B------:R-:W-:Y:S02]  /*ebb0*/  IMAD.MOV.U32 R8, RZ, RZ, 0x70 ;  /* 0x00000070ff087424 */ /* 0x000fe400078e00ff */
[----:B------:R-:W-:Y:S02]  /*ebc0*/  IMAD.MOV.U32 R12, RZ, RZ, 0x1 ;  /* 0x00000001ff0c7424 */ /* 0x000fe400078e00ff */
[----:B01----:R-:W-:-:S07]  /*ebd0*/  IMAD.MOV.U32 R13, RZ, RZ, RZ ;  /* 0x000000ffff0d7224 */ /* 0x003fce00078e00ff */
[----:B------:R-:W-:-:S07]  /*ebe0*/  LEPC R20, `(.L_x_4202) ;  /* 0x000000001014794e */ /* 0x000fce0000000000 */
[----:B--2---:R-:W-:Y:S05]  /*ebf0*/  CALL.ABS.NOINC R2 ;  /* 0x0000000002007343 */ /* 0x004fea0003c00000 */
.L_x_4202:
        /* <DEDUP_REMOVED lines=16> */
.L_x_4201:
[----:B------:R-:W2:Y:S01]  /*ed00*/  LDL.LU R2, [R1+0x18] ;  /* 0x0000180001027983 */ /* 0x000ea20000300800 */
[----:B------:R-:W-:Y:S01]  /*ed10*/  ULDC.64 UR4, c[0x0][0xaf0] ;  /* 0x0002bc0000047ab9 */ /* 0x000fe20000000a00 */
[----:B------:R-:W1:Y:S02]  /*ed20*/  LDC R4, c[0x0][0x428] ;  /* 0x00010a00ff047b82 */ /* 0x000e640000000800 */
[----:B------:R-:W3:Y:S04]  /*ed30*/  LDL.LU R0, [R1+0x1c] ;  /* 0x00001c0001007983 */ /* 0x000ee80000300800 */
[----:B------:R-:W4:Y:S04]  /*ed40*/  LDL.LU R8, [R1+0x10] ;  /* 0x0000100001087983 */ /* 0x000f280000300800 */
[----:B------:R-:W4:Y:S01]  /*ed50*/  LDL.LU R7, [R1+0x20] ;  /* 0x0000200001077983 */ /* 0x000f220000300800 */
[----:B------:R-:W-:Y:S01]  /*ed60*/  ISETP.NE.U32.AND P0, PT, RZ, UR4, PT ;  /* 0x00000004ff007c0c */ /* 0x000fe2000bf05070 */
[----:B------:R-:W-:-:S03]  /*ed70*/  ULDC.64 UR6, c[0x0][0x208] ;  /* 0x0000820000067ab9 */ /* 0x000fc60000000a00 */
        /* <DEDUP_REMOVED lines=15> */
[----:B------:R-:W-:Y:S01]  /*ee70*/  PLOP3.LUT P1, PT, P6, PT, PT, 0x8, 0x0 ;  /* 0x000000000000781c */ /* 0x000fe2000372e170 */
[----:B------:R-:W-:-:S10]  /*ee80*/  IMAD R17, R17, 0x80, R7 ;  /* 0x0000008011117824 */ /* 0x000fd400078e0207 */
[----:B------:R-:W1:Y:S08]  /*ee90*/  @P0 LDC R5, c[0x0][0x42c] ;  /* 0x00010b00ff050b82 */ /* 0x000e700000000800 */
[----:B------:R-:W2:Y:S01]  /*eea0*/  @P0 LDC R6, c[0x0][0x430] ;  /* 0x00010c00ff060b82 */ /* 0x000ea20000000800 */
[----:B-1----:R-:W-:-:S05]  /*eeb0*/  @P0 IMAD.HI.U32 R5, R18, R5, RZ ;  /* 0x0000000512050227 */ /* 0x002fca00078e00ff */
[----:B--2---:R-:W-:Y:S02]  /*eec0*/  @P0 SHF.R.U32.HI R4, RZ, R6, R5 ;  /* 0x00000006ff040219 */ /* 0x004fe40000011605 */
[----:B------:R-:W-:-:S04]  /*eed0*/  ISETP.NE.U32.AND P0, PT, RZ, UR4, PT ;  /* 0x00000004ff007c0c */ /* 0x000fc8000bf05070 */
[----:B------:R-:W-:-:S04]  /*eee0*/  ISETP.NE.AND.EX P0, PT, RZ, UR5, PT, P0 ;  /* 0x00000005ff007c0c */ /* 0x000fc8000bf05300 */
[----:B0-----:R-:W-:-:S09]  /*eef0*/  SEL R6, R8, RZ, !P0 ;  /* 0x000000ff08067207 */ /* 0x001fd20004000000 */
.L_x_4203:
        /* <DEDUP_REMOVED lines=19> */
.L_x_4275:
[----:B------:R-:W-:Y:S01]  /*f030*/  UMOV UR4, 0xffffffff ;  /* 0xffffffff00047882 */ /* 0x000fe20000000000 */
[----:B------:R-:W-:Y:S02]  /*f040*/  SHF.R.S32.HI R5, RZ, 0x1f, R0 ;  /* 0x0000001fff057819 */ /* 0x000fe40000011400 */
[----:B------:R-:W-:Y:S05]  /*f050*/  BRA.DIV UR4, `(.L_x_4205) ;  /* 0x0000003a04087947 */ /* 0x000fea000b800000 */
[----:B------:R-:W-:-:S13]  /*f060*/  ELECT P6, URZ, PT ;  /* 0x00000000003f782f */ /* 0x000fda00038c0000 */
.L_x_4278:
[----:B------:R-:W-:Y:S05]  /*f070*/  @!P6 BRA `(.L_x_4206) ;  /* 0x0000000000fce947 */ /* 0x000fea0003800000 */
[----:B------:R-:W-:-:S04]  /*f080*/  ISETP.NE.U32.AND P0, PT, R2, RZ, PT ;  /* 0x000000ff0200720c */ /* 0x000fc80003f05070 */
[----:B------:R-:W-:-:S13]  /*f090*/  ISETP.NE.AND.EX P0, PT, R3, RZ, PT, P0 ;  /* 0x000000ff0300720c */ /* 0x000fda0003f05300 */
[----:B------:R-:W-:Y:S05]  /*f0a0*/  @!P0 BRA `(.L_x_4207) ;  /* 0x0000000000488947 */ /* 0x000fea0003800000 */
[----:B------:R-:W0:Y:S01]  /*f0b0*/  LDC R11, c[0x0][0x41c] ;  /* 0x00010700ff0b7b82 */ /* 0x000e220000000800 */
[----:B------:R-:W-:Y:S01]  /*f0c0*/  ULDC.64 UR4, c[0x0][0x408] ;  /* 0x0001020000047ab9 */ /* 0x000fe20000000a00 */
        /* <DEDUP_REMOVED lines=11> */
[----:B------:R-:W-:-:S05]  /*f180*/  IMAD.WIDE.U32 R8, R0, UR4, R8 ;  /* 0x0000000400087c25 */ /* 0x000fca000f8e0008 */
[----:B------:R-:W-:Y:S02]  /*f190*/  IADD3 R9, R9, R10, RZ ;  /* 0x0000000a09097210 */ /* 0x000fe40007ffe0ff */
[----:B------:R-:W-:-:S04]  /*f1a0*/  LEA R10, P0, R8, R2, 0x2 ;  /* 0x00000002080a7211 */ /* 0x000fc800078010ff */
[----:B------:R-:W-:-:S05]  /*f1b0*/  LEA.HI.X R11, R8, R3, R9, 0x2, P0 ;  /* 0x00000003080b7211 */ /* 0x000fca00000f1409 */
[----:B------:R0:W5:Y:S04]  /*f1c0*/  LDG.E R9, desc[UR6][R10.64] ;  /* 0x000000060a097981 */ /* 0x000168000c1e1900 */
.L_x_4207:
        /* <DEDUP_REMOVED lines=9> */
.L_x_4279:
        /* <DEDUP_REMOVED lines=11> */
.L_x_4209:
        /* <DEDUP_REMOVED lines=22> */
.L_x_4206:
        /* <DEDUP_REMOVED lines=55> */
.L_x_4211:
[----:B------:R-:W-:Y:S05]  /*f7e0*/  BSYNC B0 ;  /* 0x0000000000007941 */ /* 0x000fea0003800000 */
.L_x_4210:
        /* <DEDUP_REMOVED lines=8> */
.L_x_4280:
        /* <DEDUP_REMOVED lines=13> */
.L_x_4281:
        /* <DEDUP_REMOVED lines=11> */
.L_x_4216:
        /* <DEDUP_REMOVED lines=37> */
.L_x_4214:
[----:B------:R-:W-:Y:S05]  /*fc40*/  BSYNC B0 ;  /* 0x0000000000007941 */ /* 0x000fea0003800000 */
.L_x_4213:
        /* <DEDUP_REMOVED lines=26> */
[----:B------:R-:W-:Y:S01]  /*fdf0*/  MOV R8, R10 ;  /* 0x0000000a00087202 */ /* 0x000fe20000000f00 */
[----:B------:R-:W-:Y:S01]  /*fe00*/  ULDC.64 UR4, c[0x0][0x408] ;  /* 0x0001020000047ab9 */ /* 0x000fe20000000a00 */
[----:B------:R-:W-:Y:S01]  /*fe10*/  ULDC.64 UR6, c[0x0][0x208] ;  /* 0x0000820000067ab9 */ /* 0x000fe20000000a00 */
        /* <DEDUP_REMOVED lines=15> */
.L_x_4223:
[----:B-1----:R-:W1:Y:S01]  /*ff10*/  S2R R3, SR_CgaCtaId ;  /* 0x0000000000037919 */ /* 0x002e620000008800 */
[----:B------:R-:W-:-:S04]  /*ff20*/  MOV R2, 0x400 ;  /* 0x0000040000027802 */ /* 0x000fc80000000f00 */
[----:B-1----:R-:W-:Y:S02]  /*ff30*/  LEA R2, R3, R2, 0x18 ;  /* 0x0000000203027211 */ /* 0x002fe400078ec0ff */
[----:B------:R-:W-:-:S03]  /*ff40*/  SHF.L.U32 R3, R12, 0x1f, RZ ;  /* 0x0000001f0c037819 */ /* 0x000fc600000006ff */
[----:B------:R-:W-:-:S04]  /*ff50*/  IMAD R2, R13, 0x8, R2 ;  /* 0x000000080d027824 */ /* 0x000fc800078e0202 */
[----:B------:R-:W1:Y:S02]  /*ff60*/  SYNCS.PHASECHK.TRANS64.TRYWAIT P0, [R2+URZ+0x32440], R3 ;  /* 0x03244003020075a7 */ /* 0x000e64000800017f */
[----:B-1----:R-:W-:Y:S05]  /*ff70*/  @!P0 BRA `(.L_x_4224) ;  /* 0x0000002800a88947 */ /* 0x002fea0003800000 */
.L_x_4282:
        /* <DEDUP_REMOVED lines=11> */
.L_x_4225:
        /* <DEDUP_REMOVED lines=22> */
.L_x_4283:
        /* <DEDUP_REMOVED lines=8> */
.L_x_4227:
        /* <DEDUP_REMOVED lines=34> */
.L_x_4222:
[----:B------:R-:W-:Y:S05]  /*10430*/  BSYNC B2 ;  /* 0x0000000000027941 */ /* 0x000fea0003800000 */
.L_x_4221:
[----:B------:R-:W2:Y:S02]  /*10440*/  LDL.LU R2, [R1+0x14] ;  /* 0x0000140001027983 */ /* 0x000ea40000300800 */
[----:B--2---:R-:W-:-:S07]  /*10450*/  VIADD R8, R2, 0xfffffffd ;  /* 0xfffffffd02087836 */ /* 0x004fce0000000000 */
.L_x_4220:
[----:B------:R-:W-:Y:S05]  /*10460*/  BSYNC B1 ;  /* 0x0000000000017941 */ /* 0x000fea0003800000 */
.L_x_4219:
[----:B------:R-:W-:-:S13]  /*10470*/  ISETP.NE.AND P0, PT, R10, RZ, PT ;  /* 0x000000ff0a00720c */ /* 0x000fda0003f05270 */
[----:B------:R-:W-:Y:S05]  /*10480*/  @!P0 BRA `(.L_x_4218) ;  /* 0x0000000c009c8947 */ /* 0x000fea0003800000 */
.L_x_4242:
        /* <DEDUP_REMOVED lines=14> */
[----:B------:R-:W1:Y:S01]  /*10570*/  LDC R9, c[0x0][0x41c] ;  /* 0x00010700ff097b82 */ /* 0x000e620000000800 */
[----:B0-----:R-:W-:Y:S01]  /*10580*/  IMAD.MOV.U32 R12, RZ, RZ, R8 ;  /* 0x000000ffff0c7224 */ /* 0x001fe200078e0008 */
[----:B------:R-:W-:Y:S01]  /*10590*/  ULDC.64 UR4, c[0x0][0x208] ;  /* 0x0000820000047ab9 */ /* 0x000fe20000000a00 */
[----:B------:R-:W-:-:S04]  /*105a0*/  IMAD R7, R5, UR46, RZ ;  /* 0x0000002e05077c24 */ /* 0x000fc8000f8e02ff */
[----:B------:R-:W-:Y:S01]  /*105b0*/  IMAD R7, R0, UR47, R7 ;  /* 0x0000002f00077c24 */ /* 0x000fe2000f8e0207 */
[----:B-1----:R-:W-:-:S13]  /*105c0*/  ISETP.NE.AND P0, PT, R9, 0x1, PT ;  /* 0x000000010900780c */ /* 0x002fda0003f05270 */
        /* <DEDUP_REMOVED lines=10> */
[----:B------:R-:W-:Y:S02]  /*10670*/  IMAD R3, R9, R3, R8 ;  /* 0x0000000309037224 */ /* 0x000fe400078e0208 */
[----:B------:R1:W5:Y:S05]  /*10680*/  LDG.E R9, desc[UR4][R6.64] ;  /* 0x0000000406097981 */ /* 0x00036a000c1e1900 */
.L_x_4230:
[----:B-1----:R-:W1:Y:S01]  /*10690*/  S2R R6, SR_CgaCtaId ;  /* 0x0000000000067919 */ /* 0x002e620000008800 */
[----:B------:R-:W-:Y:S02]  /*106a0*/  MOV R2, 0x400 ;  /* 0x0000040000027802 */ /* 0x000fe40000000f00 */
[----:B------:R-:W-:Y:S02]  /*106b0*/  SHF.L.U32 R7, R11, 0x1f, RZ ;  /* 0x0000001f0b077819 */ /* 0x000fe400000006ff */
[----:B-1----:R-:W-:-:S05]  /*106c0*/  LEA R2, R6, R2, 0x18 ;  /* 0x0000000206027211 */ /* 0x002fca00078ec0ff */
[----:B------:R-:W-:-:S04]  /*106d0*/  IMAD R2, R10, 0x8, R2 ;  /* 0x000000080a027824 */ /* 0x000fc800078e0202 */
[----:B------:R-:W1:Y:S02]  /*106e0*/  SYNCS.PHASECHK.TRANS64.TRYWAIT P0, [R2+URZ+0x32440], R7 ;  /* 0x03244007020075a7 */ /* 0x000e64000800017f */
[----:B-1----:R-:W-:Y:S05]  /*106f0*/  @!P0 BRA `(.L_x_4231) ;  /* 0x0000002000f08947 */ /* 0x002fea0003800000 */
.L_x_4284:
[----:B------:R-:W2:Y:S02]  /*10700*/  S2R R6, SR_TID.X ;  /* 0x0000000000067919 */ /* 0x000ea40000002100 */
[----:B--2---:R-:W-:-:S04]  /*10710*/  LOP3.LUT R6, R6, 0x7f, RZ, 0xc0, !PT ;  /* 0x0000007f06067812 */ /* 0x004fc800078ec0ff */
[----:B------:R-:W-:-:S13]  /*10720*/  ISETP.NE.AND P0, PT, R6, RZ, PT ;  /* 0x000000ff0600720c */ /* 0x000fda0003f05270 */
[----:B------:R-:W-:Y:S05]  /*10730*/  @P0 BRA `(.L_x_4232) ;  /* 0x00000000001c0947 */ /* 0x000fea0003800000 */
[----:B------:R-:W2:Y:S01]  /*10740*/  S2R R6, SR_TID.X ;  /* 0x0000000000067919 */ /* 0x000ea20000002100 */
[----:B0-----:R-:W-:-:S04]  /*10750*/  IMAD.MOV.U32 R13, RZ, RZ, 0x3000 ;  /* 0x00003000ff0d7424 */ /* 0x001fc800078e00ff */
[----:B------:R3:W-:Y:S01]  /*10760*/  SYNCS.ARRIVE.TRANS64 RZ, [R2+URZ+0x32430], R13 ;  /* 0x0324300d02ff79a7 */ /* 0x0007e2000800003f */
[----:B--2---:R-:W-:-:S04]  /*10770*/  LOP3.LUT R6, R6, 0x1f, RZ, 0xc0, !PT ;  /* 0x0000001f06067812 */ /* 0x004fc800078ec0ff */
[----:B------:R-:W-:-:S13]  /*10780*/  ISETP.NE.AND P1, PT, R6, RZ, PT ;  /* 0x000000ff0600720c */ /* 0x000fda0003f25270 */
[----:B---3--:R-:W-:Y:S05]  /*10790*/  @!P1 BRA `(.L_x_4232) ;  /* 0x0000000000049947 */ /* 0x008fea0003800000 */
[----:B------:R-:W-:Y:S01]  /*107a0*/  BPT.TRAP 0x1 ;  /* 0x000000040000795c */ /* 0x000fe20000300000 */
.L_x_4232:
[----:B0-----:R-:W2:Y:S01]  /*107b0*/  LDL R12, [R1+0x8] ;  /* 0x00000800010c7983 */ /* 0x001ea20000100800 */
        /* <DEDUP_REMOVED lines=20> */
.L_x_4285:
        /* <DEDUP_REMOVED lines=8> */
.L_x_4234:
[----:B01----:R-:W0:Y:S01]  /*10980*/  S2R R7, SR_CgaCtaId ;  /* 0x0000000000077919 */ /* 0x003e220000008800 */
[----:B--2---:R-:W-:Y:S01]  /*10990*/  MOV R3, 0x400 ;  /* 0x0000040000037802 */ /* 0x004fe20000000f00 */
        /* <DEDUP_REMOVED lines=11> */
[----:B0-----:R-:W-:-:S05]  /*10a50*/  LEA R3, R7, R3, 0x18 ;  /* 0x0000000307037211 */ /* 0x001fca00078ec0ff */
        /* <DEDUP_REMOVED lines=19> */
.L_x_4229:
[----:B------:R-:W-:Y:S05]  /*10b90*/  BSYNC B1 ;  /* 0x0000000000017941 */ /* 0x000fea0003800000 */
.L_x_4228:
        /* <DEDUP_REMOVED lines=13> */
[----:B------:R-:W1:Y:S01]  /*10c70*/  LDC R11, c[0x0][0x41c] ;  /* 0x00010700ff0b7b82 */ /* 0x000e620000000800 */
[----:B------:R-:W-:Y:S01]  /*10c80*/  IMAD.MOV.U32 R9, RZ, RZ, R10 ;  /* 0x000000ffff097224 */ /* 0x000fe200078e000a */
        /* <DEDUP_REMOVED lines=14> */
[----:B------:R1:W5:Y:S01]  /*10d70*/  LDG.E R9, desc[UR4][R6.64] ;  /* 0x0000000406097981 */ /* 0x000362000c1e1900 */
[----:B------:R-:W-:-:S07]  /*10d80*/  IMAD R10, R11, R2, R10 ;  /* 0x000000020b0a7224 */ /* 0x000fce00078e020a */
.L_x_4237:
[----:B------:R-:W2:Y:S01]  /*10d90*/  S2R R3, SR_CgaCtaId ;  /* 0x0000000000037919 */ /* 0x000ea20000008800 */
[----:B------:R-:W-:-:S04]  /*10da0*/  MOV R2, 0x400 ;  /* 0x0000040000027802 */ /* 0x000fc80000000f00 */
[----:B--2---:R-:W-:Y:S02]  /*10db0*/  LEA R2, R3, R2, 0x18 ;  /* 0x0000000203027211 */ /* 0x004fe400078ec0ff */
[----:B------:R-:W-:-:S03]  /*10dc0*/  SHF.L.U32 R3, R12, 0x1f, RZ ;  /* 0x0000001f0c037819 */ /* 0x000fc600000006ff */
[----:B------:R-:W-:-:S04]  /*10dd0*/  IMAD R2, R13, 0x8, R2 ;  /* 0x000000080d027824 */ /* 0x000fc800078e0202 */
[----:B------:R-:W2:Y:S02]  /*10de0*/  SYNCS.PHASECHK.TRANS64.TRYWAIT P0, [R2+URZ+0x32440], R3 ;  /* 0x03244003020075a7 */ /* 0x000ea4000800017f */
[----:B--2---:R-:W-:Y:S05]  /*10df0*/  @!P0 BRA `(.L_x_4238) ;  /* 0x0000001c00588947 */ /* 0x004fea0003800000 */
.L_x_4286:
[----:B-1----:R-:W1:Y:S02]  /*10e00*/  S2R R6, SR_TID.X ;  /* 0x0000000000067919 */ /* 0x002e640000002100 */
[----:B-1----:R-:W-:-:S04]  /*10e10*/  LOP3.LUT R6, R6, 0x7f, RZ, 0xc0, !PT ;  /* 0x0000007f06067812 */ /* 0x002fc800078ec0ff */
[----:B------:R-:W-:-:S13]  /*10e20*/  ISETP.NE.AND P0, PT, R6, RZ, PT ;  /* 0x000000ff0600720c */ /* 0x000fda0003f05270 */
[----:B------:R-:W-:Y:S05]  /*10e30*/  @P0 BRA `(.L_x_4239) ;  /* 0x00000000001c0947 */ /* 0x000fea0003800000 */
[----:B------:R-:W1:Y:S01]  /*10e40*/  S2R R6, SR_TID.X ;  /* 0x0000000000067919 */ /* 0x000e620000002100 */
[----:B------:R-:W-:-:S04]  /*10e50*/  MOV R7, 0x3000 ;  /* 0x0000300000077802 */ /* 0x000fc80000000f00 */
[----:B------:R3:W-:Y:S01]  /*10e60*/  SYNCS.ARRIVE.TRANS64 RZ, [R2+URZ+0x32430], R7 ;  /* 0x0324300702ff79a7 */ /* 0x0007e2000800003f */
[----:B-1----:R-:W-:-:S04]  /*10e70*/  LOP3.LUT R6, R6, 0x1f, RZ, 0xc0, !PT ;  /* 0x0000001f06067812 */ /* 0x002fc800078ec0ff */
[----:B------:R-:W-:-:S13]  /*10e80*/  ISETP.NE.AND P1, PT, R6, RZ, PT ;  /* 0x000000ff0600720c */ /* 0x000fda0003f25270 */
[----:B---3--:R-:W-:Y:S05]  /*10e90*/  @!P1 BRA `(.L_x_4239) ;  /* 0x0000000000049947 */ /* 0x008fea0003800000 */
[----:B------:R-:W-:Y:S01]  /*10ea0*/  BPT.TRAP 0x1 ;  /* 0x000000040000795c */ /* 0x000fe20000300000 */
.L_x_4239:
[----:B------:R-:W3:Y:S01]  /*10eb0*/  LDL R6, [R1] ;  /* 0x0000000001067983 */ /* 0x000ee20000100800 */
        /* <DEDUP_REMOVED lines=21> */
.L_x_4287:
        /* <DEDUP_REMOVED lines=8> */
.L_x_4241:
        /* <DEDUP_REMOVED lines=34> */
.L_x_4236:
[----:B------:R-:W-:Y:S05]  /*112b0*/  BSYNC B1 ;  /* 0x0000000000017941 */ /* 0x000fea0003800000 */
.L_x_4235:
[C---:B------:R-:W-:Y:S01]  /*112c0*/  ISETP.GT.AND P0, PT, R8.reuse, 0x1, PT ;  /* 0x000000010800780c */ /* 0x040fe20003f04270 */
[----:B------:R-:W-:-:S04]  /*112d0*/  VIADD R2, R8, 0xfffffffe ;  /* 0xfffffffe08027836 */ /* 0x000fc80000000000 */
[----:B------:R-:W-:-:S08]  /*112e0*/  IMAD.MOV.U32 R8, RZ, RZ, R2 ;  /* 0x000000ffff087224 */ /* 0x000fd000078e0002 */
[----:B------:R-:W-:Y:S05]  /*112f0*/  @P0 BRA `(.L_x_4242) ;  /* 0xfffffff000640947 */ /* 0x000fea000383ffff */
.L_x_4218:
[----:B------:R-:W-:Y:S05]  /*11300*/  BSYNC B0 ;  /* 0x0000000000007941 */ /* 0x000fea0003800000 */
.L_x_4217:
        /* <DEDUP_REMOVED lines=14> */
[----:B------:R-:W2:Y:S01]  /*113f0*/  FLO.U32 R4, UR4 ;  /* 0x0000000400047d00 */ /* 0x000ea200080e0000 */
[----:B------:R-:W-:-:S07]  /*11400*/  ULDC.64 UR6, c[0x0][0x208] ;  /* 0x0000820000067ab9 */ /* 0x000fce0000000a00 */
        /* <DEDUP_REMOVED lines=8> */
.L_x_4244:
[----:B------:R-:W-:Y:S05]  /*11490*/  BSYNC B0 ;  /* 0x0000000000007941 */ /* 0x000fea0003800000 */
.L_x_4243:
[----:B-1----:R-:W2:Y:S02]  /*114a0*/  LDL.LU R2, [R1+0x4] ;  /* 0x0000040001027983 */ /* 0x002ea40000300800 */
[----:B--2---:R-:W-:-:S05]  /*114b0*/  LOP3.LUT R2, R2, R0, RZ, 0x3c, !PT ;  /* 0x0000000002027212 */ /* 0x004fca00078e3cff */
[----:B------:R1:W-:Y:S02]  /*114c0*/  STL [R1+0x4], R2 ;  /* 0x0000040201007387 */ /* 0x0003e40000100800 */
.L_x_4199:
[----:B------:R-:W-:Y:S05]  /*114d0*/  BSYNC B6 ;  /* 0x0000000000067941 */ /* 0x000fea0003800000 */
.L_x_4197:
[----:B------:R-:W-:-:S03]  /*114e0*/  UMOV UR4, 0xffffffff ;  /* 0xffffffff00047882 */ /* 0x000fc60000000000 */
[----:B------:R-:W-:Y:S05]  /*114f0*/  BRA.DIV UR4, `(.L_x_4245) ;  /* 0x0000001604c07947 */ /* 0x000fea000b800000 */
[----:B------:R2:W3:Y:S04]  /*11500*/  SHFL.IDX PT, R4, R16, RZ, 0x1f ;  /* 0x00001fff10047589 */ /* 0x0004e800000e0000 */
[----:B------:R2:W4:Y:S02]  /*11510*/  SHFL.IDX PT, R7, R16, 0x1, 0x1f ;  /* 0x00201f0010077f89 */ /* 0x00052400000e0000 */
.L_x_4291:
        /* <DEDUP_REMOVED lines=10> */
[----:B-1----:R-:W0:Y:S01]  /*115c0*/  LDC.64 R2, c[0x0][0xd58] ;  /* 0x00035600ff027b82 */ /* 0x002e220000000a00 */
[----:B------:R-:W-:Y:S01]  /*115d0*/  ULDC.64 UR4, c[0x0][0x208] ;  /* 0x0000820000047ab9 */ /* 0x000fe20000000a00 */
[----:B0-----:R-:W-:-:S05]  /*115e0*/  IMAD.WIDE R2, R5, 0x4, R2 ;  /* 0x0000000405027825 */ /* 0x001fca00078e0202 */
[----:B------:R0:W5:Y:S02]  /*115f0*/  LDG.E R17, desc[UR4][R2.64] ;  /* 0x0000000402117981 */ /* 0x000164000c1e1900 */
.L_x_4247:
[----:B------:R-:W-:Y:S05]  /*11600*/  BSYNC B0 ;  /* 0x0000000000007941 */ /* 0x000fea0003800000 */
.L_x_4246:
        /* <DEDUP_REMOVED lines=23> */
.L_x_4299:
[----:B------:R-:W-:Y:S02]  /*11780*/  ULDC UR4, c[0x0][0xd10] ;  /* 0x0003440000047ab9 */ /* 0x000fe40000000800 */
[----:B------:R-:W-:-:S04]  /*11790*/  IMAD.U32 R5, RZ, RZ, UR4 ;  /* 0x00000004ff057e24 */ /* 0x000fc8000f8e00ff */
[----:B-1----:R-:W-:-:S04]  /*117a0*/  IMAD R14, R14, R5, RZ ;  /* 0x000000050e0e7224 */ /* 0x002fc800078e02ff */
[----:B----4-:R-:W-:-:S05]  /*117b0*/  IMAD.IADD R7, R7, 0x1, R14 ;  /* 0x0000000107077824 */ /* 0x010fca00078e020e */
[----:B---3--:R-:W-:-:S13]  /*117c0*/  ISETP.GT.AND P0, PT, R7, R4, PT ;  /* 0x000000040700720c */ /* 0x008fda0003f04270 */
[----:B------:R-:W-:Y:S05]  /*117d0*/  @P0 BRA `(.L_x_4249) ;  /* 0x0000000000b80947 */ /* 0x000fea0003800000 */
[----:B------:R-:W1:Y:S02]  /*117e0*/  LDC R0, c[0x0][0xd14] ;  /* 0x00034500ff007b82 */ /* 0x000e640000000800 */
.L_x_4254:
        /* <DEDUP_REMOVED lines=11> */
[----:B------:R-:W0:Y:S01]  /*118a0*/  LDC.64 R2, c[0x0][0xd58] ;  /* 0x00035600ff027b82 */ /* 0x000e220000000a00 */
[----:B------:R-:W-:Y:S01]  /*118b0*/  ULDC.64 UR4, c[0x0][0x208] ;  /* 0x0000820000047ab9 */ /* 0x000fe20000000a00 */
[----:B0-----:R-:W-:-:S05]  /*118c0*/  IMAD.WIDE R2, R5, 0x4, R2 ;  /* 0x0000000405027825 */ /* 0x001fca00078e0202 */
[----:B------:R0:W5:Y:S02]  /*118d0*/  LDG.E R17, desc[UR4][R2.64] ;  /* 0x0000000402117981 */ /* 0x000164000c1e1900 */
.L_x_4252:
[----:B------:R-:W-:Y:S05]  /*118e0*/  BSYNC B0 ;  /* 0x0000000000007941 */ /* 0x000fea0003800000 */
.L_x_4251:
        /* <DEDUP_REMOVED lines=23> */
.L_x_4307:
[----:B------:R-:W-:Y:S02]  /*11a60*/  ULDC UR4, c[0x0][0xd10] ;  /* 0x0003440000047ab9 */ /* 0x000fe40000000800 */
[----:B------:R-:W-:-:S04]  /*11a70*/  IMAD.U32 R5, RZ, RZ, UR4 ;  /* 0x00000004ff057e24 */ /* 0x000fc8000f8e00ff */
[----:B-1----:R-:W-:-:S05]  /*11a80*/  IMAD R14, R14, R5, RZ ;  /* 0x000000050e0e7224 */ /* 0x002fca00078e02ff */
[----:B------:R-:W-:-:S04]  /*11a90*/  IADD3 R7, R14, R7, RZ ;  /* 0x000000070e077210 */ /* 0x000fc80007ffe0ff */
[----:B------:R-:W-:-:S13]  /*11aa0*/  ISETP.GT.AND P0, PT, R7, R4, PT ;  /* 0x000000040700720c */ /* 0x000fda0003f04270 */
[----:B------:R-:W-:Y:S05]  /*11ab0*/  @!P0 BRA `(.L_x_4254) ;  /* 0xfffffffc004c8947 */ /* 0x000fea000383ffff */
.L_x_4249:
        /* <DEDUP_REMOVED lines=8> */
.L_x_4311:
[----:B------:R-:W-:Y:S01]  /*11b40*/  ISETP.NE.AND P0, PT, R3, RZ, PT ;  /* 0x000000ff0300720c */ /* 0x000fe20003f05270 */
[----:B------:R-:W-:-:S12]  /*11b50*/  IMAD.MOV.U32 R7, RZ, RZ, RZ ;  /* 0x000000ffff077224 */ /* 0x000fd800078e00ff */
[----:B------:R-:W-:Y:S05]  /*11b60*/  @!P0 BRA `(.L_x_4256) ;  /* 0x0000000000108947 */ /* 0x000fea0003800000 */
[----:B------:R-:W-:Y:S01]  /*11b70*/  UMOV UR4, 0xffffffff ;  /* 0xffffffff00047882 */ /* 0x000fe20000000000 */
[----:B------:R-:W-:Y:S02]  /*11b80*/  VIADD R12, R6, 0xffffffff ;  /* 0xffffffff060c7836 */ /* 0x000fe40000000000 */
[----:B------:R-:W-:Y:S05]  /*11b90*/  BRA.DIV UR4, `(.L_x_4257) ;  /* 0x0000001a044c7947 */ /* 0x000fea000b800000 */
[----:B------:R3:W4:Y:S02]  /*11ba0*/  SHFL.IDX PT, R7, R2, R12, 0x1f ;  /* 0x00001f0c02077589 */ /* 0x00072400000e0000 */
.L_x_4256:
[----:B0--3--:R-:W0:Y:S01]  /*11bb0*/  LDC.64 R2, c[0x0][0xd68] ;  /* 0x00035a00ff027b82 */ /* 0x009e220000000a00 */
[----:B------:R-:W-:Y:S01]  /*11bc0*/  IMAD.IADD R19, R6, 0x1, R19 ;  /* 0x0000000106137824 */ /* 0x000fe200078e0213 */
[----:B------:R-:W-:-:S03]  /*11bd0*/  ULDC.64 UR4, c[0x0][0x208] ;  /* 0x0000820000047ab9 */ /* 0x000fc60000000a00 */
[----:B0-----:R-:W-:-:S05]  /*11be0*/  IMAD.WIDE R2, R19, 0x4, R2 ;  /* 0x0000000413027825 */ /* 0x001fca00078e0202 */
[----:B------:R0:W1:Y:S01]  /*11bf0*/  LDG.E R8, desc[UR4][R2.64] ;  /* 0x0000000402087981 */ /* 0x000062000c1e1900 */
[----:B----4-:R-:W-:Y:S02]  /*11c00*/  IMAD R16, R7, R5, R16 ;  /* 0x0000000507107224 */ /* 0x010fe400078e0210 */
[----:B0-----:R-:W-:Y:S02]  /*11c10*/  IMAD.MOV.U32 R2, RZ, RZ, RZ ;  /* 0x000000ffff027224 */ /* 0x001fe400078e00ff */
[----:B-12---:R-:W-:-:S05]  /*11c20*/  IMAD R6, R17, R8, RZ ;  /* 0x0000000811067224 */ /* 0x006fca00078e02ff */
        /* <DEDUP_REMOVED lines=54> */
[----:B------:R-:W-:Y:S01]  /*11f90*/  @!P0 LOP3.LUT R3, RZ, R8, RZ, 0x33, !PT ;  /* 0x00000008ff038212 */ /* 0x000fe200078e33ff */
[----:B------:R-:W-:-:S03]  /*11fa0*/  IMAD.MOV R8, RZ, RZ, -R8 ;  /* 0x000000ffff087224 */ /* 0x000fc600078e0a08 */
[----:B------:R-:W-:Y:S01]  /*11fb0*/  LOP3.LUT R2, RZ, R3, RZ, 0x33, !PT ;  /* 0x00000003ff027212 */ /* 0x000fe200078e33ff */
[----:B------:R-:W-:-:S04]  /*11fc0*/  IMAD R18, R3, R8, R4 ;  /* 0x0000000803127224 */ /* 0x000fc800078e0204 */
[----:B------:R-:W-:Y:S01]  /*11fd0*/  IMAD.IADD R17, R17, 0x1, R2 ;  /* 0x0000000111117824 */ /* 0x000fe200078e0202 */
[----:B------:R-:W-:Y:S06]  /*11fe0*/  BRA `(.L_x_4258) ;  /* 0x00000000001c7947 */ /* 0x000fec0003800000 */
.L_x_4250:
[----:B------:R-:W-:Y:S01]  /*11ff0*/  UMOV UR4, URZ ;  /* 0x0000003f00047c82 */ /* 0x000fe20008000000 */
[----:B------:R-:W-:Y:S01]  /*12000*/  UMOV UR5, URZ ;  /* 0x0000003f00057c82 */ /* 0x000fe20008000000 */
[----:B------:R-:W-:Y:S01]  /*12010*/  ULDC UR6, c[0x0][0xd14] ;  /* 0x0003450000067ab9 */ /* 0x000fe20000000800 */
[----:B--2---:R-:W-:Y:S02]  /*12020*/  IMAD.MOV.U32 R16, RZ, RZ, R4 ;  /* 0x000000ffff107224 */ /* 0x004fe400078e0004 */
[----:B------:R-:W-:Y:S02]  /*12030*/  IMAD.U32 R17, RZ, RZ, UR4 ;  /* 0x00000004ff117e24 */ /* 0x000fe4000f8e00ff */
[----:B------:R-:W-:Y:S02]  /*12040*/  IMAD.U32 R18, RZ, RZ, UR5 ;  /* 0x00000005ff127e24 */ /* 0x000fe4000f8e00ff */
[----:B------:R-:W-:-:S07]  /*12050*/  IMAD.U32 R19, RZ, RZ, UR6 ;  /* 0x00000006ff137e24 */ /* 0x000fce000f8e00ff */
.L_x_4258:
        /* <DEDUP_REMOVED lines=12> */
.L_x_4193:
        /* <DEDUP_REMOVED lines=11> */
.L_x_4314:
[----:B------:R-:W-:-:S03]  /*121d0*/  UMOV UR4, 0xffffffff ;  /* 0xffffffff00047882 */ /* 0x000fc60000000000 */
[----:B------:R-:W-:Y:S05]  /*121e0*/  BRA.DIV UR4, `(.L_x_4261) ;  /* 0x0000001204f47947 */ /* 0x000fea000b800000 */
[----:B--2---:R-:W2:Y:S02]  /*121f0*/  S2R R2, SR_TID.X ;  /* 0x0000000000027919 */ /* 0x004ea40000002100 */
[----:B--2---:R-:W-:-:S04]  /*12200*/  SHF.R.U32.HI R2, RZ, 0x5, R2 ;  /* 0x00000005ff027819 */ /* 0x004fc80000011602 */
[----:B------:R-:W-:-:S05]  /*12210*/  LOP3.LUT R2, R2, 0x3, RZ, 0xc0, !PT ;  /* 0x0000000302027812 */ /* 0x000fca00078ec0ff */
[----:B------:R2:W3:Y:S02]  /*12220*/  SHFL.IDX PT, R14, R2, RZ, 0x1f ;  /* 0x00001fff020e7589 */ /* 0x0004e400000e0000 */
.L_x_4317:
[----:B---3--:R-:W-:Y:S01]  /*12230*/  ISETP.NE.AND P0, PT, R14, RZ, PT ;  /* 0x000000ff0e00720c */ /* 0x008fe20003f05270 */
[----:B------:R-:W-:-:S12]  /*12240*/  BSSY B0, `(.L_x_4262) ;  /* 0x0000029000007945 */ /* 0x000fd80003800000 */
[----:B------:R-:W-:Y:S05]  /*12250*/  @P0 BRA `(.L_x_4263) ;  /* 0x00000000009c0947 */ /* 0x000fea0003800000 */
[----:B------:R-:W-:-:S03]  /*12260*/  UMOV UR4, 0xffffffff ;  /* 0xffffffff00047882 */ /* 0x000fc60000000000 */
[----:B------:R-:W-:Y:S05]  /*12270*/  BRA.DIV UR4, `(.L_x_4264) ;  /* 0x0000001604047947 */ /* 0x000fea000b800000 */
[----:B------:R-:W-:-:S13]  /*12280*/  ELECT P6, URZ, PT ;  /* 0x00000000003f782f */ /* 0x000fda00038c0000 */
.L_x_4320:
        /* <DEDUP_REMOVED lines=8> */
.L_x_4265:
[----:B-1----:R-:W2:Y:S04]  /*12310*/  LDL R3, [R1] ;  /* 0x0000000001037983 */ /* 0x002ea80000100800 */
[----:B------:R-:W3:Y:S01]  /*12320*/  LDL.LU R7, [R1+0x4] ;  /* 0x0000040001077983 */ /* 0x000ee20000300800 */
[----:B------:R-:W-:-:S04]  /*12330*/  VIADD R2, R0, 0x32440 ;  /* 0x0003244000027836 */ /* 0x000fc80000000000 */
[C---:B--2---:R-:W-:Y:S01]  /*12340*/  IMAD R6, R3.reuse, 0x8, R2 ;  /* 0x0000000803067824 */ /* 0x044fe200078e0202 */
[----:B------:R-:W-:Y:S02]  /*12350*/  IADD3 R3, R3, 0x1, RZ ;  /* 0x0000000103037810 */ /* 0x000fe40007ffe0ff */
[----:B---3--:R-:W-:Y:S02]  /*12360*/  SHF.L.U32 R5, R7, 0x1f, RZ ;  /* 0x0000001f07057819 */ /* 0x008fe400000006ff */
[C---:B------:R-:W-:Y:S02]  /*12370*/  ISETP.NE.AND P1, PT, R3.reuse, 0x2, PT ;  /* 0x000000020300780c */ /* 0x040fe40003f25270 */
[----:B------:R-:W1:Y:S02]  /*12380*/  SYNCS.PHASECHK.TRANS64.TRYWAIT P0, [R6+URZ], R5 ;  /* 0x00000005060075a7 */ /* 0x000e64000800017f */
[----:B------:R-:W-:Y:S02]  /*12390*/  SEL R4, RZ, 0x1, P1 ;  /* 0x00000001ff047807 */ /* 0x000fe40000800000 */
[----:B------:R-:W-:-:S02]  /*123a0*/  SEL R3, R3, RZ, P1 ;  /* 0x000000ff03037207 */ /* 0x000fc40000800000 */
[----:B------:R-:W-:-:S03]  /*123b0*/  LOP3.LUT R4, R7, R4, RZ, 0x3c, !PT ;  /* 0x0000000407047212 */ /* 0x000fc600078e3cff */
[----:B------:R-:W-:Y:S01]  /*123c0*/  IMAD R7, R3, 0x8, R2 ;  /* 0x0000000803077824 */ /* 0x000fe200078e0202 */
[----:B------:R-:W-:Y:S01]  /*123d0*/  SHF.L.U32 R2, R4, 0x1f, RZ ;  /* 0x0000001f04027819 */ /* 0x000fe200000006ff */
[----:B-1----:R-:W-:Y:S06]  /*123e0*/  @!P0 BRA `(.L_x_4266) ;  /* 0x0000001000c88947 */ /* 0x002fec0003800000 */
.L_x_4321:
[----:B------:R-:W2:Y:S02]  /*123f0*/  SYNCS.PHASECHK.TRANS64.TRYWAIT P0, [R7+URZ], R2 ;  /* 0x00000002070075a7 */ /* 0x000ea4000800017f */
[----:B--2---:R-:W-:Y:S05]  /*12400*/  @!P0 BRA `(.L_x_4267) ;  /* 0x0000001000d48947 */ /* 0x004fea0003800000 */
.L_x_4322:
[----:B------:R-:W-:Y:S05]  /*12410*/  @!P2 BRA `(.L_x_4268) ;  /* 0x000000000004a947 */ /* 0x000fea0003800000 */
[----:B------:R-:W-:Y:S01]  /*12420*/  BPT.TRAP 0x1 ;  /* 0x000000040000795c */ /* 0x000fe20000300000 */
.L_x_4268:
[----:B------:R-:W3:Y:S01]  /*12430*/  LDL.LU R4, [R1] ;  /* 0x0000000001047983 */ /* 0x000ee20000300800 */
[----:B------:R-:W-:-:S04]  /*12440*/  VIADD R0, R0, 0x32460 ;  /* 0x0003246000007836 */ /* 0x000fc80000000000 */
[----:B---3--:R-:W-:-:S04]  /*12450*/  IMAD R4, R4, 0x8, R0 ;  /* 0x0000000804047824 */ /* 0x008fc800078e0200 */
[----:B------:R-:W3:Y:S02]  /*12460*/  SYNCS.PHASECHK.TRANS64.TRYWAIT P0, [R4+URZ], R5 ;  /* 0x00000005040075a7 */ /* 0x000ee4000800017f */
[----:B---3--:R-:W-:Y:S05]  /*12470*/  @!P0 BRA `(.L_x_4269) ;  /* 0x0000001000cc8947 */ /* 0x008fea0003800000 */
.L_x_4323:
[----:B------:R-:W-:-:S07]  /*12480*/  IMAD R3, R3, 0x8, R0 ;  /* 0x0000000803037824 */ /* 0x000fce00078e0200 */
.L_x_4270:
[----:B----4-:R4:W0:Y:S02]  /*12490*/  SYNCS.PHASECHK.TRANS64.TRYWAIT P0, [R3+URZ], R2 ;  /* 0x00000002030075a7 */ /* 0x010824000800017f */
[----:B0-----:R-:W-:Y:S05]  /*124a0*/  @!P0 NANOSLEEP.SYNCS 0x989680 ;  /* 0x009896800000895d */ /* 0x001fea0003900000 */
[----:B------:R-:W0:Y:S02]  /*124b0*/  @!P0 SYNCS.PHASECHK.TRANS64 P0, [R3+URZ], R2 ;  /* 0x00000002030085a7 */ /* 0x000e24000800007f */
[----:B0-----:R-:W-:Y:S05]  /*124c0*/  @!P0 BRA `(.L_x_4270) ;  /* 0xfffffffc00f08947 */ /* 0x001fea000383ffff */
.L_x_4263:
[----:B------:R-:W-:Y:S05]  /*124d0*/  BSYNC B0 ;  /* 0x0000000000007941 */ /* 0x000fea0003800000 */
.L_x_4262:
[----:B------:R-:W-:Y:S05]  /*124e0*/  EXIT ;  /* 0x000000000000794d */ /* 0x000fea0003800000 */
.L_x_4136:
[----:B0-----:R0:W1:Y:S02]  /*124f0*/  SYNCS.PHASECHK.TRANS64.TRYWAIT P0, [R5+URZ+0x32400], R2 ;  /* 0x03240002050075a7 */ /* 0x001064000800017f */
[----:B-1----:R-:W-:Y:S05]  /*12500*/  @!P0 NANOSLEEP.SYNCS 0x989680 ;  /* 0x009896800000895d */ /* 0x002fea0003900000 */
[----:B------:R-:W1:Y:S02]  /*12510*/  @!P0 SYNCS.PHASECHK.TRANS64 P0, [R5+URZ+0x32400], R2 ;  /* 0x03240002050085a7 */ /* 0x000e64000800007f */
[----:B-1----:R-:W-:Y:S05]  /*12520*/  @!P0 BRA `(.L_x_4136) ;  /* 0xfffffffc00f08947 */ /* 0x002fea000383ffff */
[----:B------:R-:W-:Y:S05]  /*12530*/  BRA `(.L_x_4271) ;  /* 0xfffffef4006c7947 */ /* 0x000fea000383ffff */
.L_x_4140:
[----:B--2---:R2:W3:Y:S02]  /*12540*/  SYNCS.PHASECHK.TRANS64.TRYWAIT P1, [R0+URZ+0x32430], R3 ;  /* 0x03243003000075a7 */ /* 0x0044e4000802017f */
[----:B---3--:R-:W-:Y:S05]  /*12550*/  @!P1 NANOSLEEP.SYNCS 0x989680 ;  /* 0x009896800000995d */ /* 0x008fea0003900000 */
[----:B------:R-:W3:Y:S02]  /*12560*/  @!P1 SYNCS.PHASECHK.TRANS64 P1, [R0+URZ+0x32430], R3 ;  /* 0x03243003000095a7 */ /* 0x000ee4000802007f */
[----:B---3--:R-:W-:Y:S05]  /*12570*/  @!P1 BRA `(.L_x_4140) ;  /* 0xfffffffc00f09947 */ /* 0x008fea000383ffff */
[----:B------:R-:W-:Y:S05]  /*12580*/  BRA `(.L_x_4139) ;  /* 0xfffffef4009c7947 */ /* 0x000fea000383ffff */
.L_x_4141:
[----:B---3--:R3:W4:Y:S02]  /*12590*/  SYNCS.PHASECHK.TRANS64.TRYWAIT P1, [R5+URZ+0x32410], R2 ;  /* 0x03241002050075a7 */ /* 0x008724000802017f */
[----:B----4-:R-:W-:Y:S05]  /*125a0*/  @!P1 NANOSLEEP.SYNCS 0x989680 ;  /* 0x009896800000995d */ /* 0x010fea0003900000 */
[----:B------:R-:W4:Y:S02]  /*125b0*/  @!P1 SYNCS.PHASECHK.TRANS64 P1, [R5+URZ+0x32410], R2 ;  /* 0x03241002050095a7 */ /* 0x000f24000802007f */
[----:B----4-:R-:W-:Y:S05]  /*125c0*/  @!P1 BRA `(.L_x_4141) ;  /* 0xfffffffc00f09947 */ /* 0x010fea000383ffff */
[----:B------:R-:W-:Y:S05]  /*125d0*/  BRA `(.L_x_4272) ;  /* 0xfffffef800487947 */ /* 0x000fea000383ffff */
.L_x_4145:
[----:B------:R0:W0:Y:S02]  /*125e0*/  SYNCS.PHASECHK.TRANS64.TRYWAIT P1, [R0+URZ+0x32450], R3 ;  /* 0x03245003000075a7 */ /* 0x000024000802017f */
[----:B0-----:R-:W-:Y:S05]  /*125f0*/  @!P1 NANOSLEEP.SYNCS 0x989680 ;  /* 0x009896800000995d */ /* 0x001fea0003900000 */
[----:B------:R-:W0:Y:S02]  /*12600*/  @!P1 SYNCS.PHASECHK.TRANS64 P1, [R0+URZ+0x32450], R3 ;  /* 0x03245003000095a7 */ /* 0x000e24000802007f */
[----:B0-----:R-:W-:Y:S05]  /*12610*/  @!P1 BRA `(.L_x_4145) ;  /* 0xfffffffc00f09947 */ /* 0x001fea000383ffff */
[----:B------:R-:W-:Y:S05]  /*12620*/  BRA `(.L_x_4144) ;  /* 0xfffffef800547947 */ /* 0x000fea000383ffff */
.L_x_4150:
[----:B-1----:R-:W-:-:S04]  /*12630*/  IMAD.U32 R20, RZ, RZ, UR4 ;  /* 0x00000004ff147e24 */ /* 0x002fc8000f8e00ff */
[----:B------:R1:W2:Y:S03]  /*12640*/  SYNCS.PHASECHK.TRANS64.TRYWAIT P2, [R20+URZ+0x32430], R13 ;  /* 0x0324300d140075a7 */ /* 0x0002a6000804017f */
[----:B--2---:R-:W-:Y:S05]  /*12650*/  @!P2 NANOSLEEP.SYNCS 0x989680 ;  /* 0x009896800000a95d */ /* 0x004fea0003900000 */
[----:B------:R-:W2:Y:S02]  /*12660*/  @!P2 SYNCS.PHASECHK.TRANS64 P2, [R20+URZ+0x32430], R13 ;  /* 0x0324300d1400a5a7 */ /* 0x000ea4000804007f */
[----:B--2---:R-:W-:Y:S05]  /*12670*/  @!P2 BRA `(.L_x_4150) ;  /* 0xfffffffc00eca947 */ /* 0x004fea000383ffff */
[----:B------:R-:W-:Y:S05]  /*12680*/  BRA `(.L_x_4149) ;  /* 0xffffff2000547947 */ /* 0x000fea000383ffff */
.L_x_4154:
[----:B-1----:R-:W-:-:S04]  /*12690*/  IMAD.U32 R20, RZ, RZ, UR4 ;  /* 0x00000004ff147e24 */ /* 0x002fc8000f8e00ff */
[----:B------:R1:W3:Y:S03]  /*126a0*/  SYNCS.PHASECHK.TRANS64.TRYWAIT P2, [R20+URZ+0x32450], R13 ;  /* 0x0324500d140075a7 */ /* 0x0002e6000804017f */
[----:B---3--:R-:W-:Y:S05]  /*126b0*/  @!P2 NANOSLEEP.SYNCS 0x989680 ;  /* 0x009896800000a95d */ /* 0x008fea0003900000 */
[----:B------:R-:W3:Y:S02]  /*126c0*/  @!P2 SYNCS.PHASECHK.TRANS64 P2, [R20+URZ+0x32450], R13 ;  /* 0x0324500d1400a5a7 */ /* 0x000ee4000804007f */
[----:B---3--:R-:W-:Y:S05]  /*126d0*/  @!P2 BRA `(.L_x_4154) ;  /* 0xfffffffc00eca947 */ /* 0x008fea000383ffff */
[----:B------:R-:W-:Y:S05]  /*126e0*/  BRA `(.L_x_4153) ;  /* 0xffffff2000d07947 */ /* 0x000fea000383ffff */
.L_x_4160:
[----:B--2---:R-:W-:-:S04]  /*126f0*/  IMAD.U32 R20, RZ, RZ, UR5 ;  /* 0x00000005ff147e24 */ /* 0x004fc8000f8e00ff */
[----:B------:R2:W3:Y:S03]  /*12700*/  SYNCS.PHASECHK.TRANS64.TRYWAIT P2, [R20+URZ+0x32430], R13 ;  /* 0x0324300d140075a7 */ /* 0x0004e6000804017f */
[----:B---3--:R-:W-:Y:S05]  /*12710*/  @!P2 NANOSLEEP.SYNCS 0x989680 ;  /* 0x009896800000a95d */ /* 0x008fea0003900000 */
[----:B------:R-:W3:Y:S02]  /*12720*/  @!P2 SYNCS.PHASECHK.TRANS64 P2, [R20+URZ+0x32430], R13 ;  /* 0x0324300d1400a5a7 */ /* 0x000ee4000804007f */
[----:B---3--:R-:W-:Y:S05]  /*12730*/  @!P2 BRA `(.L_x_4160) ;  /* 0xfffffffc00eca947 */ /* 0x008fea000383ffff */
[----:B------:R-:W-:Y:S05]  /*12740*/  BRA `(.L_x_4159) ;  /* 0xffffff5000387947 */ /* 0x000fea000383ffff */
.L_x_4164:
[----:B--2---:R-:W-:-:S04]  /*12750*/  IMAD.U32 R20, RZ, RZ, UR5 ;  /* 0x00000005ff147e24 */ /* 0x004fc8000f8e00ff */
[----:B------:R2:W3:Y:S03]  /*12760*/  SYNCS.PHASECHK.TRANS64.TRYWAIT P2, [R20+URZ+0x32450], R13 ;  /* 0x0324500d140075a7 */ /* 0x0004e6000804017f */
[----:B---3--:R-:W-:Y:S05]  /*12770*/  @!P2 NANOSLEEP.SYNCS 0x989680 ;  /* 0x009896800000a95d */ /* 0x008fea0003900000 */
[----:B------:R-:W3:Y:S02]  /*12780*/  @!P2 SYNCS.PHASECHK.TRANS64 P2, [R20+URZ+0x32450], R13 ;  /* 0x0324500d1400a5a7 */ /* 0x000ee4000804007f */
[----:B---3--:R-:W-:Y:S05]  /*12790*/  @!P2 BRA `(.L_x_4164) ;  /* 0xfffffffc00eca947 */ /* 0x008fea000383ffff */
[----:B------:R-:W-:Y:S05]  /*127a0*/  BRA `(.L_x_4163) ;  /* 0xffffff5000b47947 */ /* 0x000fea000383ffff */
.L_x_4204:
        /* <DEDUP_REMOVED lines=11> */
.L_x_4274:
[----:B------:R-:W-:Y:S05]  /*12860*/  BSYNC B0 ;  /* 0x0000000000007941 */ /* 0x000fea0003800000 */
.L_x_4273:
[----:B------:R-:W-:Y:S05]  /*12870*/  BRA `(.L_x_4275) ;  /* 0xffffffc400ec7947 */ /* 0x000fea000383ffff */
.L_x_4205:
[----:B------:R-:W-:Y:S01]  /*12880*/  BSSY B0, `(.L_x_4276) ;  /* 0x0000006000007945 */ /* 0x000fe20003800000 */
[----:B------:R-:W-:-:S07]  /*12890*/  IMAD.MOV.U32 R15, RZ, RZ, -0x1 ;  /* 0xffffffffff0f7424 */ /* 0x000fce00078e00ff */
[----:B------:R-:W-:Y:S05]  /*128a0*/  WARPSYNC.COLLECTIVE R15, `(.L_x_4277) ;  /* 0x000000000f0c7348 */ /* 0x000fea0003c00000 */
[----:B------:R-:W-:Y:S02]  /*128b0*/  ELECT P6, UR62, PT ;  /* 0x00000000003e782f */ /* 0x000fe400038c0000 */
[----:B------:R-:W-:Y:S01]  /*128c0*/  MOV R14, UR62 ;  /* 0x0000003e000e7c02 */ /* 0x000fe20008000f00 */
[----:B------:R-:W-:Y:S10]  /*128d0*/  ENDCOLLECTIVE ;  /* 0x000000000000791b */ /* 0x000ff40003800000 */
.L_x_4277:
[----:B------:R-:W-:Y:S05]  /*128e0*/  BSYNC B0 ;  /* 0x0000000000007941 */ /* 0x000fea0003800000 */
.L_x_4276:
[----:B------:R-:W-:Y:S05]  /*128f0*/  BRA `(.L_x_4278) ;  /* 0xffffffc400dc7947 */ /* 0x000fea000383ffff */
.L_x_4208:
[----:B0-----:R0:W1:Y:S02]  /*12900*/  SYNCS.PHASECHK.TRANS64.TRYWAIT P0, [R8+URZ+0x32440], R10 ;  /* 0x0324400a080075a7 */ /* 0x001064000800017f */
[----:B-1----:R-:W-:Y:S05]  /*12910*/  @!P0 NANOSLEEP.SYNCS 0x989680 ;  /* 0x009896800000895d */ /* 0x002fea0003900000 */
[----:B------:R-:W1:Y:S02]  /*12920*/  @!P0 SYNCS.PHASECHK.TRANS64 P0, [R8+URZ+0x32440], R10 ;  /* 0x0324400a080085a7 */ /* 0x000e64000800007f */
[----:B-1----:R-:W-:Y:S05]  /*12930*/  @!P0 BRA `(.L_x_4208) ;  /* 0xfffffffc00f08947 */ /* 0x002fea000383ffff */
[----:B------:R-:W-:Y:S05]  /*12940*/  BRA `(.L_x_4279) ;  /* 0xffffffc800447947 */ /* 0x000fea000383ffff */
.L_x_4212:
        /* <DEDUP_REMOVED lines=8> */
.L_x_4215:
[----:B0-----:R0:W1:Y:S02]  /*129d0*/  SYNCS.PHASECHK.TRANS64.TRYWAIT P0, [R11+URZ+0x32460], R6 ;  /* 0x032460060b0075a7 */ /* 0x001064000800017f */
[----:B-1----:R-:W-:Y:S05]  /*129e0*/  @!P0 NANOSLEEP.SYNCS 0x989680 ;  /* 0x009896800000895d */ /* 0x002fea0003900000 */
[----:B------:R-:W1:Y:S02]  /*129f0*/  @!P0 SYNCS.PHASECHK.TRANS64 P0, [R11+URZ+0x32460], R6 ;  /* 0x032460060b0085a7 */ /* 0x000e64000800007f */
[----:B-1----:R-:W-:Y:S05]  /*12a00*/  @!P0 BRA `(.L_x_4215) ;  /* 0xfffffffc00f08947 */ /* 0x002fea000383ffff */
[----:B------:R-:W-:Y:S05]  /*12a10*/  BRA `(.L_x_4281) ;  /* 0xffffffcc00c87947 */ /* 0x000fea000383ffff */
.L_x_4224:
[----:B-1----:R1:W2:Y:S02]  /*12a20*/  SYNCS.PHASECHK.TRANS64.TRYWAIT P0, [R2+URZ+0x32440], R3 ;  /* 0x03244003020075a7 */ /* 0x0022a4000800017f */
[----:B--2---:R-:W-:Y:S05]  /*12a30*/  @!P0 NANOSLEEP.SYNCS 0x989680 ;  /* 0x009896800000895d */ /* 0x004fea0003900000 */
[----:B------:R-:W2:Y:S02]  /*12a40*/  @!P0 SYNCS.PHASECHK.TRANS64 P0, [R2+URZ+0x32440], R3 ;  /* 0x03244003020085a7 */ /* 0x000ea4000800007f */
[----:B--2---:R-:W-:Y:S05]  /*12a50*/  @!P0 BRA `(.L_x_4224) ;  /* 0xfffffffc00f08947 */ /* 0x004fea000383ffff */
[----:B------:R-:W-:Y:S05]  /*12a60*/  BRA `(.L_x_4282) ;  /* 0xffffffd400447947 */ /* 0x000fea000383ffff */
.L_x_4226:
[----:B0-----:R0:W2:Y:S02]  /*12a70*/  SYNCS.PHASECHK.TRANS64.TRYWAIT P0, [R2+URZ+0x32460], R3 ;  /* 0x03246003020075a7 */ /* 0x0010a4000800017f */
[----:B--2---:R-:W-:Y:S05]  /*12a80*/  @!P0 NANOSLEEP.SYNCS 0x989680 ;  /* 0x009896800000895d */ /* 0x004fea0003900000 */
[----:B------:R-:W2:Y:S02]  /*12a90*/  @!P0 SYNCS.PHASECHK.TRANS64 P0, [R2+URZ+0x32460], R3 ;  /* 0x03246003020085a7 */ /* 0x000ea4000800007f */
[----:B--2---:R-:W-:Y:S05]  /*12aa0*/  @!P0 BRA `(.L_x_4226) ;  /* 0xfffffffc00f08947 */ /* 0x004fea000383ffff */
[----:B------:R-:W-:Y:S05]  /*12ab0*/  BRA `(.L_x_4283) ;  /* 0xffffffd400b47947 */ /* 0x000fea000383ffff */
.L_x_4231:
[----:B-1----:R1:W2:Y:S02]  /*12ac0*/  SYNCS.PHASECHK.TRANS64.TRYWAIT P0, [R2+URZ+0x32440], R7 ;  /* 0x03244007020075a7 */ /* 0x0022a4000800017f */
[----:B--2---:R-:W-:Y:S05]  /*12ad0*/  @!P0 NANOSLEEP.SYNCS 0x989680 ;  /* 0x009896800000895d */ /* 0x004fea0003900000 */
[----:B------:R-:W2:Y:S02]  /*12ae0*/  @!P0 SYNCS.PHASECHK.TRANS64 P0, [R2+URZ+0x32440], R7 ;  /* 0x03244007020085a7 */ /* 0x000ea4000800007f */
[----:B--2---:R-:W-:Y:S05]  /*12af0*/  @!P0 BRA `(.L_x_4231) ;  /* 0xfffffffc00f08947 */ /* 0x004fea000383ffff */
[----:B------:R-:W-:Y:S05]  /*12b00*/  BRA `(.L_x_4284) ;  /* 0xffffffd800fc7947 */ /* 0x000fea000383ffff */
.L_x_4233:
[----:B0-----:R0:W2:Y:S02]  /*12b10*/  SYNCS.PHASECHK.TRANS64.TRYWAIT P1, [R2+URZ+0x32460], R7 ;  /* 0x03246007020075a7 */ /* 0x0010a4000802017f */
[----:B--2---:R-:W-:Y:S05]  /*12b20*/  @!P1 NANOSLEEP.SYNCS 0x989680 ;  /* 0x009896800000995d */ /* 0x004fea0003900000 */
[----:B------:R-:W2:Y:S02]  /*12b30*/  @!P1 SYNCS.PHASECHK.TRANS64 P1, [R2+URZ+0x32460], R7 ;  /* 0x03246007020095a7 */ /* 0x000ea4000802007f */
[----:B--2---:R-:W-:Y:S05]  /*12b40*/  @!P1 BRA `(.L_x_4233) ;  /* 0xfffffffc00f09947 */ /* 0x004fea000383ffff */
[----:B------:R-:W-:Y:S05]  /*12b50*/  BRA `(.L_x_4285) ;  /* 0xffffffdc00687947 */ /* 0x000fea000383ffff */
.L_x_4238:
[----:B--2---:R2:W3:Y:S02]  /*12b60*/  SYNCS.PHASECHK.TRANS64.TRYWAIT P0, [R2+URZ+0x32440], R3 ;  /* 0x03244003020075a7 */ /* 0x0044e4000800017f */
[----:B---3--:R-:W-:Y:S05]  /*12b70*/  @!P0 NANOSLEEP.SYNCS 0x989680 ;  /* 0x009896800000895d */ /* 0x008fea0003900000 */
[----:B------:R-:W3:Y:S02]  /*12b80*/  @!P0 SYNCS.PHASECHK.TRANS64 P0, [R2+URZ+0x32440], R3 ;  /* 0x03244003020085a7 */ /* 0x000ee4000800007f */
[----:B---3--:R-:W-:Y:S05]  /*12b90*/  @!P0 BRA `(.L_x_4238) ;  /* 0xfffffffc00f08947 */ /* 0x008fea000383ffff */
[----:B------:R-:W-:Y:S05]  /*12ba0*/  BRA `(.L_x_4286) ;  /* 0xffffffe000947947 */ /* 0x000fea000383ffff */
.L_x_4240:
[----:B0-----:R0:W1:Y:S02]  /*12bb0*/  SYNCS.PHASECHK.TRANS64.TRYWAIT P1, [R2+URZ+0x32460], R3 ;  /* 0x03246003020075a7 */ /* 0x001064000802017f */
[----:B-1----:R-:W-:Y:S05]  /*12bc0*/  @!P1 NANOSLEEP.SYNCS 0x989680 ;  /* 0x009896800000995d */ /* 0x002fea0003900000 */
[----:B------:R-:W1:Y:S02]  /*12bd0*/  @!P1 SYNCS.PHASECHK.TRANS64 P1, [R2+URZ+0x32460], R3 ;  /* 0x03246003020095a7 */ /* 0x000e64000802007f */
[----:B-1----:R-:W-:Y:S05]  /*12be0*/  @!P1 BRA `(.L_x_4240) ;  /* 0xfffffffc00f09947 */ /* 0x002fea000383ffff */
[----:B------:R-:W-:Y:S05]  /*12bf0*/  BRA `(.L_x_4287) ;  /* 0xffffffe400047947 */ /* 0x000fea000383ffff */
.L_x_4245:
        /* <DEDUP_REMOVED lines=8> */
.L_x_4289:
[----:B------:R-:W-:Y:S05]  /*12c80*/  BSYNC B0 ;  /* 0x0000000000007941 */ /* 0x000fea0003800000 */
.L_x_4288:
        /* <DEDUP_REMOVED lines=8> */
.L_x_4290:
[----:B------:R-:W-:Y:S01]  /*12d10*/  IMAD.MOV.U32 R7, RZ, RZ, R14 ;  /* 0x000000ffff077224 */ /* 0x000fe200078e000e */
[----:B------:R-:W-:Y:S06]  /*12d20*/  BRA `(.L_x_4291) ;  /* 0xffffffe400fc7947 */ /* 0x000fec000383ffff */
.L_x_4248:
[----:B------:R-:W-:Y:S01]  /*12d30*/  BSSY B0, `(.L_x_4292) ;  /* 0x0000008000007945 */ /* 0x000fe20003800000 */
[----:B-----5:R-:W-:Y:S01]  /*12d40*/  MOV R13, R17 ;  /* 0x00000011000d7202 */ /* 0x020fe20000000f00 */
[----:B------:R-:W-:Y:S02]  /*12d50*/  IMAD.MOV.U32 R12, RZ, RZ, 0x1 ;  /* 0x00000001ff0c7424 */ /* 0x000fe400078e00ff */
[----:B------:R-:W-:Y:S02]  /*12d60*/  IMAD.MOV.U32 R11, RZ, RZ, RZ ;  /* 0x000000ffff0b7224 */ /* 0x000fe400078e00ff */
[----:B------:R-:W-:-:S07]  /*12d70*/  IMAD.MOV.U32 R15, RZ, RZ, -0x1 ;  /* 0xffffffffff0f7424 */ /* 0x000fce00078e00ff */
[----:B01234-:R-:W-:Y:S05]  /*12d80*/  WARPSYNC.COLLECTIVE R15, `(.L_x_4293) ;  /* 0x000000000f087348 */ /* 0x01ffea0003c00000 */
[----:B------:R0:W0:Y:S02]  /*12d90*/  SHFL.UP P6, R14, R13, R12, R11 ;  /* 0x0400000c0d0e7389 */ /* 0x00002400000c000b */
[----:B01234-:R-:W-:Y:S01]  /*12da0*/  ENDCOLLECTIVE ;  /* 0x000000000000791b */ /* 0x01ffe20003800000 */
.L_x_4293:
[----:B------:R-:W-:Y:S05]  /*12db0*/  BSYNC B0 ;  /* 0x0000000000007941 */ /* 0x000fea0003800000 */
.L_x_4292:
        /* <DEDUP_REMOVED lines=10> */
.L_x_4294:
        /* <DEDUP_REMOVED lines=8> */
.L_x_4295:
        /* <DEDUP_REMOVED lines=8> */
.L_x_4296:
        /* <DEDUP_REMOVED lines=8> */
.L_x_4297:
        /* <DEDUP_REMOVED lines=8> */
.L_x_4298:
[----:B------:R-:W-:Y:S05]  /*13060*/  BRA `(.L_x_4299) ;  /* 0xffffffe400c47947 */ /* 0x000fea000383ffff */
.L_x_4253:
[----:B------:R-:W-:Y:S01]  /*13070*/  BSSY B0, `(.L_x_4300) ;  /* 0x0000008000007945 */ /* 0x000fe20003800000 */
[----:B-----5:R-:W-:Y:S01]  /*13080*/  IMAD.MOV.U32 R13, RZ, RZ, R17 ;  /* 0x000000ffff0d7224 */ /* 0x020fe200078e0011 */
[----:B------:R-:W-:Y:S01]  /*13090*/  MOV R15, 0xffffffff ;  /* 0xffffffff000f7802 */ /* 0x000fe20000000f00 */
[----:B------:R-:W-:Y:S02]  /*130a0*/  IMAD.MOV.U32 R12, RZ, RZ, 0x1 ;  /* 0x00000001ff0c7424 */ /* 0x000fe400078e00ff */
[----:B------:R-:W-:-:S07]  /*130b0*/  IMAD.MOV.U32 R11, RZ, RZ, RZ ;  /* 0x000000ffff0b7224 */ /* 0x000fce00078e00ff */
[----:B0-2---:R-:W-:Y:S05]  /*130c0*/  WARPSYNC.COLLECTIVE R15, `(.L_x_4301) ;  /* 0x000000000f087348 */ /* 0x005fea0003c00000 */
[----:B------:R1:W3:Y:S02]  /*130d0*/  SHFL.UP P6, R14, R13, R12, R11 ;  /* 0x0400000c0d0e7389 */ /* 0x0002e400000c000b */
[----:B0123--:R-:W-:Y:S01]  /*130e0*/  ENDCOLLECTIVE ;  /* 0x000000000000791b */ /* 0x00ffe20003800000 */
.L_x_4301:
[----:B------:R-:W-:Y:S05]  /*130f0*/  BSYNC B0 ;  /* 0x0000000000007941 */ /* 0x000fea0003800000 */
.L_x_4300:
        /* <DEDUP_REMOVED lines=10> */
.L_x_4302:
        /* <DEDUP_REMOVED lines=8> */
.L_x_4303:
        /* <DEDUP_REMOVED lines=8> */
.L_x_4304:
        /* <DEDUP_REMOVED lines=8> */
.L_x_4305:
        /* <DEDUP_REMOVED lines=8> */
.L_x_4306:
[----:B------:R-:W-:Y:S05]  /*133a0*/  BRA `(.L_x_4307) ;  /* 0xffffffe400ac7947 */ /* 0x000fea000383ffff */
.L_x_4255:
[----:B------:R-:W-:Y:S01]  /*133b0*/  BSSY B0, `(.L_x_4308) ;  /* 0x0000006000007945 */ /* 0x000fe20003800000 */
[----:B------:R-:W-:Y:S01]  /*133c0*/  PLOP3.LUT P6, PT, P6, PT, PT, 0x8, 0x0 ;  /* 0x000000000000781c */ /* 0x000fe200037ce170 */
[----:B------:R-:W-:-:S12]  /*133d0*/  IMAD.MOV.U32 R15, RZ, RZ, -0x1 ;  /* 0xffffffffff0f7424 */ /* 0x000fd800078e00ff */
[----:B0-----:R-:W-:Y:S05]  /*133e0*/  WARPSYNC.COLLECTIVE R15, `(.L_x_4309) ;  /* 0x000000000f087348 */ /* 0x001fea0003c00000 */
[----:B------:R-:W-:Y:S01]  /*133f0*/  VOTE.ANY R14, PT, P6 ;  /* 0x00000000000e7806 */ /* 0x000fe200030e0100 */
[----:B0-----:R-:W-:Y:S06]  /*13400*/  ENDCOLLECTIVE ;  /* 0x000000000000791b */ /* 0x001fec0003800000 */
.L_x_4309:
[----:B------:R-:W-:Y:S05]  /*13410*/  BSYNC B0 ;  /* 0x0000000000007941 */ /* 0x000fea0003800000 */
.L_x_4308:
        /* <DEDUP_REMOVED lines=9> */
.L_x_4310:
[----:B------:R-:W-:Y:S01]  /*134b0*/  MOV R17, R14 ;  /* 0x0000000e00117202 */ /* 0x000fe20000000f00 */
[----:B------:R-:W-:Y:S06]  /*134c0*/  BRA `(.L_x_4311) ;  /* 0xffffffe4009c7947 */ /* 0x000fec000383ffff */
.L_x_4257:
[----:B------:R-:W-:Y:S01]  /*134d0*/  BSSY B0, `(.L_x_4312) ;  /* 0x0000007000007945 */ /* 0x000fe20003800000 */
[----:B------:R-:W-:Y:S02]  /*134e0*/  IMAD.MOV.U32 R13, RZ, RZ, R2 ;  /* 0x000000ffff0d7224 */ /* 0x000fe400078e0002 */
[----:B------:R-:W-:Y:S02]  /*134f0*/  IMAD.MOV.U32 R11, RZ, RZ, 0x1f ;  /* 0x0000001fff0b7424 */ /* 0x000fe400078e00ff */
[----:B------:R-:W-:-:S07]  /*13500*/  IMAD.MOV.U32 R15, RZ, RZ, -0x1 ;  /* 0xffffffffff0f7424 */ /* 0x000fce00078e00ff */
[----:B012---:R-:W-:Y:S05]  /*13510*/  WARPSYNC.COLLECTIVE R15, `(.L_x_4313) ;  /* 0x000000000f087348 */ /* 0x007fea0003c00000 */
[----:B------:R3:W4:Y:S02]  /*13520*/  SHFL.IDX P6, R14, R13, R12, R11 ;  /* 0x0000000c0d0e7389 */ /* 0x00072400000c000b */
[----:B01234-:R-:W-:Y:S01]  /*13530*/  ENDCOLLECTIVE ;  /* 0x000000000000791b */ /* 0x01ffe20003800000 */
.L_x_4313:
[----:B------:R-:W-:Y:S05]  /*13540*/  BSYNC B0 ;  /* 0x0000000000007941 */ /* 0x000fea0003800000 */
.L_x_4312:
[----:B------:R-:W-:Y:S01]  /*13550*/  IMAD.MOV.U32 R7, RZ, RZ, R14 ;  /* 0x000000ffff077224 */ /* 0x000fe200078e000e */
[----:B------:R-:W-:Y:S06]  /*13560*/  BRA `(.L_x_4256) ;  /* 0xffffffe400907947 */ /* 0x000fec000383ffff */
.L_x_4260:
[----:B-1----:R1:W3:Y:S02]  /*13570*/  SYNCS.PHASECHK.TRANS64.TRYWAIT P0, [R0+URZ+0x32420], R3 ;  /* 0x03242003000075a7 */ /* 0x0022e4000800017f */
[----:B---3--:R-:W-:Y:S05]  /*13580*/  @!P0 NANOSLEEP.SYNCS 0x989680 ;  /* 0x009896800000895d */ /* 0x008fea0003900000 */
[----:B------:R-:W3:Y:S02]  /*13590*/  @!P0 SYNCS.PHASECHK.TRANS64 P0, [R0+URZ+0x32420], R3 ;  /* 0x03242003000085a7 */ /* 0x000ee4000800007f */
[----:B---3--:R-:W-:Y:S05]  /*135a0*/  @!P0 BRA `(.L_x_4260) ;  /* 0xfffffffc00f08947 */ /* 0x008fea000383ffff */
[----:B------:R-:W-:Y:S05]  /*135b0*/  BRA `(.L_x_4314) ;  /* 0xffffffec00047947 */ /* 0x000fea000383ffff */
.L_x_4261:
[----:B--2---:R-:W2:Y:S01]  /*135c0*/  S2R R2, SR_TID.X ;  /* 0x0000000000027919 */ /* 0x004ea20000002100 */
        /* <DEDUP_REMOVED lines=10> */
.L_x_4316:
[----:B------:R-:W-:Y:S05]  /*13670*/  BSYNC B0 ;  /* 0x0000000000007941 */ /* 0x000fea0003800000 */
.L_x_4315:
[----:B------:R-:W-:Y:S05]  /*13680*/  BRA `(.L_x_4317) ;  /* 0xffffffe800e87947 */ /* 0x000fea000383ffff */
.L_x_4264:
[----:B------:R-:W-:Y:S01]  /*13690*/  BSSY B1, `(.L_x_4318) ;  /* 0x0000006000017945 */ /* 0x000fe20003800000 */
[----:B------:R-:W-:-:S07]  /*136a0*/  IMAD.MOV.U32 R15, RZ, RZ, -0x1 ;  /* 0xffffffffff0f7424 */ /* 0x000fce00078e00ff */
[----:B012---:R-:W-:Y:S05]  /*136b0*/  WARPSYNC.COLLECTIVE R15, `(.L_x_4319) ;  /* 0x000000000f0c7348 */ /* 0x007fea0003c00000 */
[----:B------:R-:W-:Y:S02]  /*136c0*/  ELECT P6, UR62, PT ;  /* 0x00000000003e782f */ /* 0x000fe400038c0000 */
[----:B------:R-:W-:Y:S01]  /*136d0*/  MOV R14, UR62 ;  /* 0x0000003e000e7c02 */ /* 0x000fe20008000f00 */
[----:B012---:R-:W-:Y:S10]  /*136e0*/  ENDCOLLECTIVE ;  /* 0x000000000000791b */ /* 0x007ff40003800000 */
.L_x_4319:
[----:B------:R-:W-:Y:S05]  /*136f0*/  BSYNC B1 ;  /* 0x0000000000017941 */ /* 0x000fea0003800000 */
.L_x_4318:
[----:B------:R-:W-:Y:S05]  /*13700*/  BRA `(.L_x_4320) ;  /* 0xffffffe800e07947 */ /* 0x000fea000383ffff */
.L_x_4266:
[----:B-1----:R1:W2:Y:S02]  /*13710*/  SYNCS.PHASECHK.TRANS64.TRYWAIT P0, [R6+URZ], R5 ;  /* 0x00000005060075a7 */ /* 0x0022a4000800017f */
[----:B--2---:R-:W-:Y:S05]  /*13720*/  @!P0 NANOSLEEP.SYNCS 0x989680 ;  /* 0x009896800000895d */ /* 0x004fea0003900000 */
[----:B------:R-:W2:Y:S02]  /*13730*/  @!P0 SYNCS.PHASECHK.TRANS64 P0, [R6+URZ], R5 ;  /* 0x00000005060085a7 */ /* 0x000ea4000800007f */
[----:B--2---:R-:W-:Y:S05]  /*13740*/  @!P0 BRA `(.L_x_4266) ;  /* 0xfffffffc00f08947 */ /* 0x004fea000383ffff */
[----:B------:R-:W-:Y:S05]  /*13750*/  BRA `(.L_x_4321) ;  /* 0xffffffec00247947 */ /* 0x000fea000383ffff */
.L_x_4267:
[----:B--2---:R2:W3:Y:S02]  /*13760*/  SYNCS.PHASECHK.TRANS64.TRYWAIT P0, [R7+URZ], R2 ;  /* 0x00000002070075a7 */ /* 0x0044e4000800017f */
[----:B---3--:R-:W-:Y:S05]  /*13770*/  @!P0 NANOSLEEP.SYNCS 0x989680 ;  /* 0x009896800000895d */ /* 0x008fea0003900000 */
[----:B------:R-:W3:Y:S02]  /*13780*/  @!P0 SYNCS.PHASECHK.TRANS64 P0, [R7+URZ], R2 ;  /* 0x00000002070085a7 */ /* 0x000ee4000800007f */
[----:B---3--:R-:W-:Y:S05]  /*13790*/  @!P0 BRA `(.L_x_4267) ;  /* 0xfffffffc00f08947 */ /* 0x008fea000383ffff */
[----:B------:R-:W-:Y:S05]  /*137a0*/  BRA `(.L_x_4322) ;  /* 0xffffffec00187947 */ /* 0x000fea000383ffff */
.L_x_4269:
[----:B---3--:R3:W4:Y:S02]  /*137b0*/  SYNCS.PHASECHK.TRANS64.TRYWAIT P0, [R4+URZ], R5 ;  /* 0x00000005040075a7 */ /* 0x008724000800017f */
[----:B----4-:R-:W-:Y:S05]  /*137c0*/  @!P0 NANOSLEEP.SYNCS 0x989680 ;  /* 0x009896800000895d */ /* 0x010fea0003900000 */
[----:B------:R-:W4:Y:S02]  /*137d0*/  @!P0 SYNCS.PHASECHK.TRANS64 P0, [R4+URZ], R5 ;  /* 0x00000005040085a7 */ /* 0x000f24000800007f */
[----:B----4-:R-:W-:Y:S05]  /*137e0*/  @!P0 BRA `(.L_x_4269) ;  /* 0xfffffffc00f08947 */ /* 0x010fea000383ffff */
[----:B------:R-:W-:Y:S05]  /*137f0*/  BRA `(.L_x_4323) ;  /* 0xffffffec00207947 */ /* 0x000fea000383ffff */
.L_x_4324:
        /* <DEDUP_REMOVED lines=16> */
.L_x_4733:


//--------------------- .text._ZN7cutlass13device_kernelIN5flash11enable_sm90INS1_16FlashAttnFwdSm90INS1_25CollectiveMainloopFwdSm90ILi2EN4cute5tupleIJNS5_1CILi1EEES8_S8_EEENS6_IJNS7_ILi128EEENS7_ILi96EEENS7_ILi64EEEEEELi256ENS_6half_tEfNS_4arch4Sm90ELb1ELb0ELb1ELb1ELb0ELb1ELb1ELb1ELb0ELb0ELb0ELb0EEENS1_21CollectiveEpilogueFwdINS6_IJSA_NS7_ILi256EEESB_EEES9_SE_SG_Li256ELb1ELb0ELb0ELb0EEENS1_36VarlenDynamicPersistentTileSchedulerILi128ELi96ELi256ELi32ELb0ELb0ELb1ELb1ELb1ELb1EEEEEEEEEvNT_6ParamsE --------------------------
	.section	.text._ZN7cutlass13device_kernelIN5flash11enable_sm90INS1_16FlashAttnFwdSm90INS1_25CollectiveMainloopFwdSm90ILi2EN4cute5tupleIJNS5_1CILi1EEES8_S8_EEENS6_IJNS7_ILi128EEENS7_ILi96EEENS7_ILi64EEEEEELi256ENS_6half_tEfNS_4arch4Sm90ELb1ELb0ELb1ELb1ELb0ELb1ELb1ELb1ELb0ELb0ELb0ELb0EEENS1_21CollectiveEpilogueFwdINS6_IJSA_NS7_ILi256EEESB_EEES9_SE_SG_Li256ELb1ELb0ELb0ELb0EEENS1_36VarlenDynamicPersistentTileSchedulerILi128ELi96ELi256ELi32ELb0ELb0ELb1ELb1ELb1ELb1EEEEEEEEEvNT_6ParamsE,"ax",@progbits
	.align	128
.text._ZN7cutlass13device_kernelIN5flash11enable_sm90INS1_16FlashAttnFwdSm90INS1_25CollectiveMainloopFwdSm90ILi2EN4cute5tupleIJNS5_1CILi1EEES8_S8_EEENS6_IJNS7_ILi128EEENS7_ILi96EEENS7_ILi64EEEEEELi256ENS_6half_tEfNS_4arch4Sm90ELb1ELb0ELb1ELb1ELb0ELb1ELb1ELb1ELb0ELb0ELb0ELb0EEENS1_21CollectiveEpilogueFwdINS6_IJSA_NS7_ILi256EEESB_EEES9_SE_SG_Li256ELb1ELb0ELb0ELb0EEENS1_36VarlenDynamicPersistentTileSchedulerILi128ELi96ELi256ELi32ELb0ELb0ELb1ELb1ELb1ELb1EEEEEEEEEvNT_6ParamsE:
        .type           _ZN7cutlass13device_kernelIN5flash11enable_sm90INS1_16FlashAttnFwdSm90INS1_25CollectiveMainloopFwdSm90ILi2EN4cute5tupleIJNS5_1CILi1EEES8_S8_EEENS6_IJNS7_ILi128EEENS7_ILi96EEENS7_ILi64EEEEEELi256ENS_6half_tEfNS_4arch4Sm90ELb1ELb0ELb1ELb1ELb0ELb1ELb1ELb1ELb0ELb0ELb0ELb0EEENS1_21CollectiveEpilogueFwdINS6_IJSA_NS7_ILi256EEESB_EEES9_SE_SG_Li256ELb1ELb0ELb0ELb0EEENS1_36VarlenDynamicPersistentTileSchedulerILi128ELi96ELi256ELi32ELb0ELb0ELb1ELb1ELb1ELb1EEEEEEEEEvNT_6ParamsE,@function
        .size           _ZN7cutlass13device_kernelIN5flash11enable_sm90INS1_16FlashAttnFwdSm90INS1_25CollectiveMainloopFwdSm90ILi2EN4cute5tupleIJNS5_1CILi1EEES8_S8_EEENS6_IJNS7_ILi128EEENS7_ILi96EEENS7_ILi64EEEEEELi256ENS_6half_tEfNS_4arch4Sm90ELb1ELb0ELb1ELb1ELb0ELb1ELb1ELb1ELb0ELb0ELb0ELb0EEENS1_21CollectiveEpilogueFwdINS6_IJSA_NS7_ILi256EEESB_EEES9_SE_SG_Li256ELb1ELb0ELb0ELb0EEENS1_36VarlenDynamicPersistentTileSchedulerILi128ELi96ELi256ELi32ELb0ELb0ELb1ELb1ELb1ELb1EEEEEEEEEvNT_6ParamsE,(.L_x_4734 - _ZN7cutlass13device_kernelIN5flash11enable_sm90INS1_16FlashAttnFwdSm90INS1_25CollectiveMainloopFwdSm90ILi2EN4cute5tupleIJNS5_1CILi1EEES8_S8_EEENS6_IJNS7_ILi128EEENS7_ILi96EEENS7_ILi64EEEEEELi256ENS_6half_tEfNS_4arch4Sm90ELb1ELb0ELb1ELb1ELb0ELb1ELb1ELb1ELb0ELb0ELb0ELb0EEENS1_21CollectiveEpilogueFwdINS6_IJSA_NS7_ILi256EEESB_EEES9_SE_SG_Li256ELb1ELb0ELb0ELb0EEENS1_36VarlenDynamicPersistentTileSchedulerILi128ELi96ELi256ELi32ELb0ELb0ELb1ELb1ELb1ELb1EEEEEEEEEvNT_6ParamsE)
        .other          _ZN7cutlass13device_kernelIN5flash11enable_sm90INS1_16FlashAttnFwdSm90INS1_25CollectiveMainloopFwdSm90ILi2EN4cute5tupleIJNS5_1CILi1EEES8_S8_EEENS6_IJNS7_ILi128EEENS7_ILi96EEENS7_ILi64EEEEEELi256ENS_6half_tEfNS_4arch4Sm90ELb1ELb0ELb1ELb1ELb0ELb1ELb1ELb1ELb0ELb0ELb0ELb0EEENS1_21CollectiveEpilogueFwdINS6_IJSA_NS7_ILi256EEESB_EEES9_SE_SG_Li256ELb1ELb0ELb0ELb0EEENS1_36VarlenDynamicPersistentTileSchedulerILi128ELi96ELi256ELi32ELb0ELb0ELb1ELb1ELb1ELb1EEEEEEEEEvNT_6ParamsE,@"STO_CUDA_ENTRY STV_DEFAULT"
_ZN7cutlass13device_kernelIN5flash11enable_sm90INS1_16FlashAttnFwdSm90INS1_25CollectiveMainloopFwdSm90ILi2EN4cute5tupleIJNS5_1CILi1EEES8_S8_EEENS6_IJNS7_ILi128EEENS7_ILi96EEENS7_ILi64EEEEEELi256ENS_6half_tEfNS_4arch4Sm90ELb1ELb0ELb1ELb1ELb0ELb1ELb1ELb1ELb0ELb0ELb0ELb0EEENS1_21CollectiveEpilogueFwdINS6_IJSA_NS7_ILi256EEESB_EEES9_SE_SG_Li256ELb1ELb0ELb0ELb0EEENS1_36VarlenDynamicPersistentTileSchedulerILi128ELi96ELi256ELi32ELb0ELb0ELb1ELb1ELb1ELb1EEEEEEEEEvNT_6ParamsE:
        /* <DEDUP_REMOVED lines=29> */
.L_x_4326:
[----:B------:R-:W-:Y:S05]  /*01d0*/  BSYNC B0 ;  /* 0x0000000000007941 */ /* 0x000fea0003800000 */
.L_x_4325:
[----:B------:R-:W-:Y:S01]  /*01e0*/  VOTEU.ANY UP0, P0 ;  /* 0x00000000003f7886 */ /* 0x000fe20000000100 */
[----:B------:R-:W0:Y:S01]  /*01f0*/  SHFL.IDX PT, R2, R0, RZ, 0x1f ;  /* 0x00001fff00027589 */ /* 0x000e2200000e0000 */
[----:B------:R-:W-:Y:S01]  /*0200*/  UMOV UR4, 0x1 ;  /* 0x0000000100047882 */ /* 0x000fe20000000000 */
[----:B------:R-:W-:Y:S01]  /*0210*/  UMOV UR7, 0x100 ;  /* 0x0000010000077882 */ /* 0x000fe20000000000 */
[----:B------:R-:W-:Y:S01]  /*0220*/  VOTEU.ANY UP1, P0 ;  /* 0x00000000003f7886 */ /* 0x000fe20000020100 */
[----:B------:R-:W1:Y:S01]  /*0230*/  @UP0 S2UR UR8, SR_CgaCtaId ;  /* 0x00000000000809c3 */ /* 0x000e620000008800 */
[----:B------:R-:W-:Y:S01]  /*0240*/  @UP0 UMOV UR6, 0x400 ;  /* 0x0000040000060882 */ /* 0x000fe20000000000 */
[----:B------:R-:W-:-:S04]  /*0250*/  @UP0 UIADD3 UR4, -UR4, 0x100000, URZ ;  /* 0x0010000004040890 */ /* 0x000fc8000fffe13f */
[----:B------:R-:W-:Y:S02]  /*0260*/  @UP0 USHF.L.U32 UR5, UR4, 0xb, URZ ;  /* 0x0000000b04050899 */ /* 0x000fe4000800063f */
[----:B------:R-:W-:Y:S01]  /*0270*/  @UP0 USHF.L.U32 UR4, UR4, 0x1, URZ ;  /* 0x0000000104040899 */ /* 0x000fe2000800063f */
[----:B------:R-:W-:Y:S01]  /*0280*/  SHF.R.U32.HI R3, RZ, 0x7, R3 ;  /* 0x00000007ff037819 */ /* 0x000fe20000011603 */
[----:B------:R-:W-:Y:S01]  /*0290*/  VOTEU.ANY UP2, P0 ;  /* 0x00000000003f7886 */ /* 0x000fe20000040100 */
[----:B0-----:R-:W-:-:S03]  /*02a0*/  ISETP.NE.AND P1, PT, R2, RZ, PT ;  /* 0x000000ff0200720c */ /* 0x001fc60003f25270 */
[----:B------:R0:W2:Y:S01]  /*02b0*/  SHFL.IDX PT, R2, R3, RZ, 0x1f ;  /* 0x00001fff03027589 */ /* 0x0000a200000e0000 */
[----:B-1----:R-:W-:Y:S02]  /*02c0*/  @UP0 ULEA UR8, UR8, UR6, 0x18 ;  /* 0x0000000608080291 */ /* 0x002fe4000f8ec03f */
[----:B------:R-:W-:-:S04]  /*02d0*/  @UP0 UIADD3 UR6, -UR7, 0x100000, URZ ;  /* 0x0010000007060890 */ /* 0x000fc8000fffe13f */
[----:B------:R-:W-:Y:S02]  /*02e0*/  @UP0 USHF.L.U32 UR7, UR6, 0xb, URZ ;  /* 0x0000000b06070899 */ /* 0x000fe4000800063f */
[----:B------:R-:W-:Y:S01]  /*02f0*/  @UP0 USHF.L.U32 UR6, UR6, 0x1, URZ ;  /* 0x0000000106060899 */ /* 0x000fe2000800063f */
[----:B------:R-:W-:Y:S01]  /*0300*/  VOTEU.ANY UP0, P0 ;  /* 0x00000000003f7886 */ /* 0x000fe20000000100 */
[----:B------:R-:W1:Y:S04]  /*0310*/  FENCE.VIEW.ASYNC.S ;  /* 0x00000000000073c6 */ /* 0x000e680000000000 */
[----:B-1----:R0:W1:Y:S01]  /*0320*/  @UP0 SYNCS.EXCH.64 URZ, [UR8+0x32400], UR4 ;  /* 0x03240004083f05b2 */ /* 0x0020620008000100 */
[----:B------:R0:W3:Y:S05]  /*0330*/  @UP1 SYNCS.EXCH.64 URZ, [UR8+0x32410], UR4 ;  /* 0x03241004083f15b2 */ /* 0x0000ea0008000100 */
[----:B------:R0:W4:Y:S02]  /*0340*/  @UP2 SYNCS.EXCH.64 URZ, [UR8+0x32420], UR6 ;  /* 0x03242006083f25b2 */ /* 0x0001240008000100 */
        /* <DEDUP_REMOVED lines=19> */
.L_x_4327:
        /* <DEDUP_REMOVED lines=22> */
.L_x_4328:
        /* <DEDUP_REMOVED lines=18> */
.L_x_4329:
        /* <DEDUP_REMOVED lines=22> */
.L_x_4330:
        /* <DEDUP_REMOVED lines=22> */
.L_x_4331:
        /* <DEDUP_REMOVED lines=9> */
.L_x_4334:
        /* <DEDUP_REMOVED lines=19> */
[----:B------:R-:W3:Y:S01]  /*0b80*/  LDL.LU R16, [R1+0x34] ;  /* 0x0000340001107983 */ /* 0x000ee20000300800 */
[----:B--2---:R-:W0:Y:S02]  /*0b90*/  S2R R2, SR_TID.X ;  /* 0x0000000000027919 */ /* 0x004e240000002100 */
[----:B0-----:R-:W-:-:S05]  /*0ba0*/  VIADD R12, R2, 0xffffff80 ;  /* 0xffffff80020c7836 */ /* 0x001fca0000000000 */
[----:B------:R-:W-:-:S04]  /*0bb0*/  SHF.R.S32.HI R0, RZ, 0x1f, R12 ;  /* 0x0000001fff007819 */ /* 0x000fc8000001140c */
[----:B------:R-:W-:-:S04]  /*0bc0*/  LEA.HI R2, R0, R12, RZ, 0x7 ;  /* 0x0000000c00027211 */ /* 0x000fc800078f38ff */
[----:B------:R-:W-:-:S05]  /*0bd0*/  LOP3.LUT R3, R2, 0xffffff80, RZ, 0xc0, !PT ;  /* 0xffffff8002037812 */ /* 0x000fca00078ec0ff */
[----:B------:R-:W-:-:S05]  /*0be0*/  IMAD.IADD R11, R12, 0x1, -R3 ;  /* 0x000000010c0b7824 */ /* 0x000fca00078e0a03 */
[----:B------:R-:W-:-:S04]  /*0bf0*/  SHF.R.S32.HI R7, RZ, 0x1f, R11 ;  /* 0x0000001fff077819 */ /* 0x000fc8000001140b */
[----:B------:R-:W-:-:S04]  /*0c00*/  LEA.HI R8, R7, R11, RZ, 0x2 ;  /* 0x0000000b07087211 */ /* 0x000fc800078f10ff */
[--C-:B------:R-:W-:Y:S02]  /*0c10*/  SHF.R.S32.HI R4, RZ, 0x2, R8.reuse ;  /* 0x00000002ff047819 */ /* 0x100fe40000011408 */
[----:B------:R-:W-:-:S04]  /*0c20*/  SHF.R.S32.HI R3, RZ, 0x1f, R8 ;  /* 0x0000001fff037819 */ /* 0x000fc80000011408 */
[----:B------:R-:W-:Y:S02]  /*0c30*/  LEA.HI R5, R3, R4, RZ, 0x3 ;  /* 0x0000000403057211 */ /* 0x000fe400078f18ff */
[----:B------:R-:W-:Y:S02]  /*0c40*/  LEA.HI R3, R0, R12, RZ, 0x4 ;  /* 0x0000000c00037211 */ /* 0x000fe400078f20ff */
[----:B------:R-:W-:Y:S02]  /*0c50*/  LOP3.LUT R9, R5, 0xfffffff8, RZ, 0xc0, !PT ;  /* 0xfffffff805097812 */ /* 0x000fe400078ec0ff */
[----:B------:R-:W-:Y:S02]  /*0c60*/  SHF.R.S32.HI R6, RZ, 0x4, R3 ;  /* 0x00000004ff067819 */ /* 0x000fe40000011403 */
[----:B------:R-:W-:Y:S02]  /*0c70*/  IADD3 R10, R4, -R9, RZ ;  /* 0x80000009040a7210 */ /* 0x000fe40007ffe0ff */
[----:B------:R-:W-:-:S02]  /*0c80*/  LOP3.LUT R4, R3, 0x3fffff0, RZ, 0xc0, !PT ;  /* 0x03fffff003047812 */ /* 0x000fc400078ec0ff */
[----:B------:R-:W-:Y:S02]  /*0c90*/  LEA.HI R5, R0, R12, RZ, 0x5 ;  /* 0x0000000c00057211 */ /* 0x000fe400078f28ff */
[----:B------:R-:W-:Y:S01]  /*0ca0*/  LEA.HI R3, R3, R6, RZ, 0x1 ;  /* 0x0000000603037211 */ /* 0x000fe200078f08ff */
[----:B------:R-:W-:Y:S01]  /*0cb0*/  IMAD.IADD R4, R12, 0x1, -R4 ;  /* 0x000000010c047824 */ /* 0x000fe200078e0a04 */
[----:B------:R-:W-:Y:S02]  /*0cc0*/  SHF.R.S32.HI R19, RZ, 0x5, R5 ;  /* 0x00000005ff137819 */ /* 0x000fe40000011405 */
[----:B------:R-:W-:Y:S02]  /*0cd0*/  LOP3.LUT R3, R3, 0x1ffffffe, RZ, 0xc0, !PT ;  /* 0x1ffffffe03037812 */ /* 0x000fe400078ec0ff */
[----:B------:R-:W-:Y:S01]  /*0ce0*/  SHF.R.S32.HI R18, RZ, 0x7, R2 ;  /* 0x00000007ff127819 */ /* 0x000fe20000011402 */
[----:B------:R-:W-:Y:S01]  /*0cf0*/  IMAD R4, R19, 0x10, R4 ;  /* 0x0000001013047824 */ /* 0x000fe200078e0204 */
[----:B------:R-:W-:Y:S01]  /*0d00*/  LEA.HI R7, R7, R11, RZ, 0x5 ;  /* 0x0000000b07077211 */ /* 0x000fe200078f28ff */
[----:B------:R-:W-:Y:S01]  /*0d10*/  IMAD.IADD R3, R6, 0x1, -R3 ;  /* 0x0000000106037824 */ /* 0x000fe200078e0a03 */
[----:B------:R-:W-:-:S02]  /*0d20*/  LEA.HI R2, R2, R18, RZ, 0x1 ;  /* 0x0000001202027211 */ /* 0x000fc400078f08ff */
[----:B------:R-:W-:Y:S02]  /*0d30*/  SHF.R.S32.HI R7, RZ, 0x5, R7 ;  /* 0x00000005ff077819 */ /* 0x000fe40000011407 */
[----:B------:R-:W-:Y:S02]  /*0d40*/  LOP3.LUT R2, R2, 0x3fffffe, RZ, 0xc0, !PT ;  /* 0x03fffffe02027812 */ /* 0x000fe400078ec0ff */
[----:B------:R-:W-:Y:S02]  /*0d50*/  LEA R9, R4, R3, 0x3 ;  /* 0x0000000304097211 */ /* 0x000fe400078e18ff */
[----:B------:R-:W-:Y:S01]  /*0d60*/  LEA.HI R3, R0, R12, RZ, 0x2 ;  /* 0x0000000c00037211 */ /* 0x000fe200078f10ff */
[----:B------:R-:W-:Y:S02]  /*0d70*/  IMAD R7, R7, 0x10, R10 ;  /* 0x0000001007077824 */ /* 0x000fe400078e020a */
[----:B------:R-:W-:Y:S01]  /*0d80*/  IMAD.IADD R2, R18, 0x1, -R2 ;  /* 0x0000000112027824 */ /* 0x000fe200078e0a02 */
[----:B------:R-:W-:-:S03]  /*0d90*/  SHF.R.S32.HI R18, RZ, 0x2, R3 ;  /* 0x00000002ff127819 */ /* 0x000fc60000011403 */
[----:B------:R-:W-:Y:S01]  /*0da0*/  IMAD R2, R2, 0x40, R7 ;  /* 0x0000004002027824 */ /* 0x000fe200078e0207 */
[----:B------:R-:W-:Y:S02]  /*0db0*/  IADD3 R7, R18, 0x40, RZ ;  /* 0x0000004012077810 */ /* 0x000fe40007ffe0ff */
[----:B------:R-:W-:Y:S02]  /*0dc0*/  LOP3.LUT R4, R3, 0xfffffffc, RZ, 0xc0, !PT ;  /* 0xfffffffc03047812 */ /* 0x000fe400078ec0ff */
[----:B------:R-:W-:Y:S02]  /*0dd0*/  LEA.HI R0, R0, R12, RZ, 0x3 ;  /* 0x0000000c00007211 */ /* 0x000fe400078f18ff */
[----:B------:R-:W-:Y:S01]  /*0de0*/  SHF.R.S32.HI R6, RZ, 0x1f, R7 ;  /* 0x0000001fff067819 */ /* 0x000fe20000011407 */
[----:B------:R-:W-:Y:S01]  /*0df0*/  STL [R1+0x14], R13 ;  /* 0x0000140d01007387 */ /* 0x000fe20000100800 */
[----:B------:R-:W-:Y:S02]  /*0e00*/  IMAD.IADD R4, R12, 0x1, -R4 ;  /* 0x000000010c047824 */ /* 0x000fe400078e0a04 */
[----:B------:R-:W-:Y:S01]  /*0e10*/  IMAD.SHL.U32 R5, R7, 0x40, RZ ;  /* 0x0000004007057824 */ /* 0x000fe200078e00ff */
[----:B------:R0:W-:Y:S01]  /*0e20*/  STL [R1+0x18], R14 ;  /* 0x0000180e01007387 */ /* 0x0001e20000100800 */
[----:B------:R-:W-:Y:S01]  /*0e30*/  LEA.HI R6, R6, R7, RZ, 0x3 ;  /* 0x0000000706067211 */ /* 0x000fe200078f18ff */
[----:B------:R-:W-:Y:S01]  /*0e40*/  IMAD.SHL.U32 R4, R4, 0x8, RZ ;  /* 0x0000000804047824 */ /* 0x000fe200078e00ff */
[----:B------:R-:W-:-:S02]  /*0e50*/  SHF.R.S32.HI R3, RZ, 0x1f, R3 ;  /* 0x0000001fff037819 */ /* 0x000fc40000011403 */
[----:B------:R-:W-:Y:S02]  /*0e60*/  LOP3.LUT R5, R5, 0x1c0, RZ, 0xc0, !PT ;  /* 0x000001c005057812 */ /* 0x000fe400078ec0ff */
[----:B0-----:R-:W-:Y:S02]  /*0e70*/  SHF.R.S32.HI R14, RZ, 0x3, R0 ;  /* 0x00000003ff0e7819 */ /* 0x001fe40000011400 */
[----:B------:R-:W-:Y:S01]  /*0e80*/  LOP3.LUT R0, R0, 0x1ffffff8, RZ, 0xc0, !PT ;  /* 0x1ffffff800007812 */ /* 0x000fe200078ec0ff */
[----:B------:R-:W-:Y:S01]  /*0e90*/  IMAD.SHL.U32 R6, R6, 0x40, RZ ;  /* 0x0000004006067824 */ /* 0x000fe200078e00ff */
[----:B------:R-:W-:-:S03]  /*0ea0*/  LEA.HI R3, R3, R18, RZ, 0x3 ;  /* 0x0000001203037211 */ /* 0x000fc600078f18ff */
[----:B------:R-:W-:Y:S01]  /*0eb0*/  IMAD.IADD R0, R12, 0x1, -R0 ;  /* 0x000000010c007824 */ /* 0x000fe200078e0a00 */
[----:B------:R-:W-:Y:S02]  /*0ec0*/  LOP3.LUT R4, R5, 0x38, R4, 0xf8, !PT ;  /* 0x0000003805047812 */ /* 0x000fe400078ef804 */
[----:B------:R-:W-:Y:S01]  /*0ed0*/  SHF.R.U32.HI R7, RZ, 0x3, R5 ;  /* 0x00000003ff077819 */ /* 0x000fe20000011605 */
[----:B------:R-:W-:Y:S01]  /*0ee0*/  STL [R1+0x4c], R2 ;  /* 0x00004c0201007387 */ /* 0x000fe20000100800 */
[----:B------:R-:W-:Y:S02]  /*0ef0*/  LOP3.LUT R5, R6, 0xfffffe00, RZ, 0xc0, !PT ;  /* 0xfffffe0006057812 */ /* 0x000fe400078ec0ff */
[----:B------:R-:W-:Y:S01]  /*0f00*/  SHF.L.U32 R0, R0, 0x3, RZ ;  /* 0x0000000300007819 */ /* 0x000fe200000006ff */
[----:B------:R-:W-:Y:S01]  /*0f10*/  STL [R1+0x1c], R15 ;  /* 0x00001c0f01007387 */ /* 0x000fe20000100800 */
[----:B------:R-:W-:-:S03]  /*0f20*/  LOP3.LUT R3, R3, 0xfffffff8, RZ, 0xc0, !PT ;  /* 0xfffffff803037812 */ /* 0x000fc600078ec0ff */
[----:B------:R-:W-:Y:S01]  /*0f30*/  STL [R1+0x60], RZ ;  /* 0x000060ff01007387 */ /* 0x000fe20000100800 */
[----:B------:R-:W-:-:S03]  /*0f40*/  LOP3.LUT R8, R8, 0x7ffffffc, RZ, 0xc0, !PT ;  /* 0x7ffffffc08087812 */ /* 0x000fc600078ec0ff */
[----:B------:R-:W-:Y:S01]  /*0f50*/  STL [R1+0x40], R14 ;  /* 0x0000400e01007387 */ /* 0x000fe20000100800 */
[----:B------:R-:W-:-:S03]  /*0f60*/  LOP3.LUT R4, R5, R4, R7, 0xf6, !PT ;  /* 0x0000000405047212 */ /* 0x000fc600078ef607 */
[----:B------:R-:W-:Y:S04]  /*0f70*/  STL [R1+0x3c], R5 ;  /* 0x00003c0501007387 */ /* 0x000fe80000100800 */
[----:B------:R0:W-:Y:S02]  /*0f80*/  STL [R1+0x24], R0 ;  /* 0x0000240001007387 */ /* 0x0001e40000100800 */
[----:B0-----:R-:W-:Y:S02]  /*0f90*/  IMAD.IADD R0, R18, 0x1, -R3 ;  /* 0x0000000112007824 */ /* 0x001fe400078e0a03 */
[----:B------:R-:W-:-:S03]  /*0fa0*/  IMAD.IADD R5, R11, 0x1, -R8 ;  /* 0x000000010b057824 */ /* 0x000fc600078e0a08 */
[----:B------:R0:W-:Y:S01]  /*0fb0*/  STL [R1+0x68], R0 ;  /* 0x0000680001007387 */ /* 0x0001e20000100800 */
[----:B------:R-:W-:-:S03]  /*0fc0*/  IMAD.SHL.U32 R3, R9, 0x8, RZ ;  /* 0x0000000809037824 */ /* 0x000fc600078e00ff */
[----:B------:R1:W-:Y:S01]  /*0fd0*/  STL [R1+0x48], R5 ;  /* 0x0000480501007387 */ /* 0x0003e20000100800 */
[----:B0-----:R-:W-:-:S05]  /*0fe0*/  IMAD R0, R4, 0x2, R17 ;  /* 0x0000000204007824 */ /* 0x001fca00078e0211 */
[----:B------:R1:W-:Y:S04]  /*0ff0*/  STL [R1+0x70], R0 ;  /* 0x0000700001007387 */ /* 0x0003e80000100800 */
[----:B------:R1:W-:Y:S01]  /*1000*/  STL [R1+0x74], R3 ;  /* 0x0000740301007387 */ /* 0x0003e20000100800 */
[----:B------:R-:W-:Y:S02]  /*1010*/  IMAD.MOV.U32 R22, RZ, RZ, RZ ;  /* 0x000000ffff167224 */ /* 0x000fe400078e00ff */
[----:B------:R-:W-:Y:S02]  /*1020*/  IMAD.MOV.U32 R19, RZ, RZ, RZ ;  /* 0x000000ffff137224 */ /* 0x000fe400078e00ff */
[----:B------:R-:W-:Y:S01]  /*1030*/  IMAD.MOV.U32 R2, RZ, RZ, RZ ;  /* 0x000000ffff027224 */ /* 0x000fe200078e00ff */
[----:B---3--:R-:W-:Y:S01]  /*1040*/  LOP3.LUT R232, R16, 0x1, RZ, 0xfc, !PT ;  /* 0x0000000110e87812 */ /* 0x008fe200078efcff */
[----:B-1----:R-:W-:-:S07]  /*1050*/  IMAD.MOV.U32 R16, RZ, RZ, RZ ;  /* 0x000000ffff107224 */ /* 0x002fce00078e00ff */
.L_x_4491:
[----:B------:R-:W2:Y:S01]  /*1060*/  LDL.LU R0, [R1+0x1c] ;  /* 0x00001c0001007983 */ /* 0x000ea20000300800 */
[----:B-1---5:R-:W2:Y:S01]  /*1070*/  LDC.64 R4, c[0x0][0xd60] ;  /* 0x00035800ff047b82 */ /* 0x022ea20000000a00 */
[----:B------:R-:W-:Y:S05]  /*1080*/  YIELD ;  /* 0x0000000000007946 */ /* 0x000fea0003800000 */
[----:B------:R-:W-:Y:S01]  /*1090*/  ULDC.64 UR4, c[0x0][0xb20] ;  /* 0x0002c80000047ab9 */ /* 0x000fe20000000a00 */
[----:B------:R-:W-:Y:S01]  /*10a0*/  ULDC.64 UR8, c[0x0][0xb10] ;  /* 0x0002c40000087ab9 */ /* 0x000fe20000000a00 */
[----:B------:R-:W-:Y:S01]  /*10b0*/  ISETP.NE.U32.AND P1, PT, RZ, UR4, PT ;  /* 0x00000004ff007c0c */ /* 0x000fe2000bf25070 */
[----:B------:R-:W-:Y:S01]  /*10c0*/  ULDC.64 UR6, c[0x0][0xb00] ;  /* 0x0002c00000067ab9 */ /* 0x000fe20000000a00 */
[----:B--2---:R-:W-:-:S05]  /*10d0*/  IMAD.WIDE R4, R0, 0x4, R4 ;  /* 0x0000000400047825 */ /* 0x004fca00078e0204 */
[----:B------:R-:W2:Y:S01]  /*10e0*/  LDG.E R0, desc[UR52][R4.64] ;  /* 0x0000003404007981 */ /* 0x000ea2000c1e1900 */
[----:B------:R-:W-:Y:S01]  /*10f0*/  ISETP.NE.AND.EX P1, PT, RZ, UR5, PT, P1 ;  /* 0x00000005ff007c0c */ /* 0x000fe2000bf25310 */
[----:B------:R-:W-:Y:S01]  /*1100*/  IMAD.MOV.U32 R27, RZ, RZ, RZ ;  /* 0x000000ffff1b7224 */ /* 0x000fe200078e00ff */
[----:B------:R-:W-:-:S04]  /*1110*/  ISETP.NE.U32.AND P0, PT, RZ, UR6, PT ;  /* 0x00000006ff007c0c */ /* 0x000fc8000bf05070 */
[----:B------:R-:W-:Y:S02]  /*1120*/  ISETP.NE.AND.EX P0, PT, RZ, UR7, PT, P0 ;  /* 0x00000007ff007c0c */ /* 0x000fe4000bf05300 */
[----:B--2---:R-:W-:Y:S01]  /*1130*/  SHF.R.S32.HI R3, RZ, 0x1f, R0 ;  /* 0x0000001fff037819 */ /* 0x004fe20000011400 */
[----:B------:R-:W-:Y:S04]  /*1140*/  STL [R1+0x5c], R0 ;  /* 0x00005c0001007387 */ /* 0x000fe80000100800 */
[C---:B---34-:R-:W-:Y:S01]  /*1150*/  @P1 LEA R6, P2, R0.reuse, UR4, 0x2 ;  /* 0x0000000400061c11 */ /* 0x058fe2000f8410ff */
[C---:B------:R-:W-:Y:S01]  /*1160*/  IMAD.SHL.U32 R29, R0.reuse, 0x4, RZ ;  /* 0x00000004001d7824 */ /* 0x040fe200078e00ff */
[C-C-:B------:R-:W-:Y:S01]  /*1170*/  SHF.L.U64.HI R28, R0.reuse, 0x2, R3.reuse ;  /* 0x00000002001c7819 */ /* 0x140fe20000010203 */
[----:B0-----:R0:W-:Y:S01]  /*1180*/  STL [R1+0x6c], R3 ;  /* 0x00006c0301007387 */ /* 0x0011e20000100800 */
[----:B------:R-:W-:-:S02]  /*1190*/  @P1 LEA.HI.X R7, R0, UR5, R3, 0x2, P2 ;  /* 0x0000000500071c11 */ /* 0x000fc400090f1403 */
[----:B------:R-:W-:Y:S01]  /*11a0*/  ISETP.NE.U32.AND P2, PT, RZ, UR8, PT ;  /* 0x00000008ff007c0c */ /* 0x000fe2000bf45070 */
[----:B------:R-:W-:Y:S01]  /*11b0*/  ULDC UR4, c[0x0][0x288] ;  /* 0x0000a20000047ab9 */ /* 0x000fe20000000800 */
[C---:B------:R-:W-:Y:S01]  /*11c0*/  IADD3 R8, P3, R29.reuse, UR6, RZ ;  /* 0x000000061d087c10 */ /* 0x040fe2000ff7e0ff */
[----:B------:R1:W-:Y:S01]  /*11d0*/  STL [R1+0x54], R29 ;  /* 0x0000541d01007387 */ /* 0x0003e20000100800 */
[----:B------:R-:W-:Y:S02]  /*11e0*/  ISETP.NE.AND.EX P2, PT, RZ, UR9, PT, P2 ;  /* 0x00000009ff007c0c */ /* 0x000fe4000bf45320 */
[----:B0-----:R-:W-:Y:S01]  /*11f0*/  MOV R3, RZ ;  /* 0x000000ff00037202 */ /* 0x001fe20000000f00 */
[----:B------:R-:W-:Y:S01]  /*1200*/  IMAD.U32 R10, RZ, RZ, UR4 ;  /* 0x00000004ff0a7e24 */ /* 0x000fe2000f8e00ff */
[C---:B------:R-:W-:Y:S01]  /*1210*/  IADD3.X R9, R28.reuse, UR7, RZ, P3, !PT ;  /* 0x000000071c097c10 */ /* 0x040fe20009ffe4ff */
[----:B------:R-:W-:Y:S01]  /*1220*/  ULDC.64 UR4, c[0x0][0x3f8] ;  /* 0x0000fe0000047ab9 */ /* 0x000fe20000000a00 */
[----:B------:R1:W-:Y:S04]  /*1230*/  STL [R1+0x58], R28 ;  /* 0x0000581c01007387 */ /* 0x0003e80000100800 */
[----:B------:R1:W5:Y:S03]  /*1240*/  @P1 LDG.E R3, desc[UR52][R6.64] ;  /* 0x0000003406031981 */ /* 0x000366000c1e1900 */
[----:B------:R-:W-:Y:S01]  /*1250*/  @P2 IADD3 R4, P1, R29, UR8, RZ ;  /* 0x000000081d042c10 */ /* 0x000fe2000ff3e0ff */
[----:B------:R1:W5:Y:S03]  /*1260*/  @P0 LDG.E R27, desc[UR52][R8.64] ;  /* 0x00000034081b0981 */ /* 0x000366000c1e1900 */
[----:B------:R-:W-:-:S05]  /*1270*/  @P2 IADD3.X R5, R28, UR9, RZ, P1, !PT ;  /* 0x000000091c052c10 */ /* 0x000fca0008ffe4ff */
[----:B------:R-:W2:Y:S01]  /*1280*/  @P2 LDG.E R10, desc[UR52][R4.64] ;  /* 0x00000034040a2981 */ /* 0x000ea2000c1e1900 */
[----:B------:R-:W-:Y:S01]  /*1290*/  UISETP.NE.U32.AND UP0, UPT, UR4, URZ, UPT ;  /* 0x0000003f0400728c */ /* 0x000fe2000bf05070 */
[----:B------:R-:W-:Y:S02]  /*12a0*/  IMAD.MOV.U32 R25, RZ, RZ, R0 ;  /* 0x000000ffff197224 */ /* 0x000fe400078e0000 */
        /* <DEDUP_REMOVED lines=8> */
[----:B--2---:R1:W-:Y:S01]  /*1330*/  STL [R1+0x20], R10 ;  /* 0x0000200a01007387 */ /* 0x0043e20000100800 */
[----:B------:R-:W-:Y:S05]  /*1340*/  @P2 BRA `(.L_x_4336) ;  /* 0x0000000000282947 */ /* 0x000fea0003800000 */
[----:B------:R-:W-:Y:S02]  /*1350*/  ULDC.64 UR4, c[0x0][0xaf8] ;  /* 0x0002be0000047ab9 */ /* 0x000fe40000000a00 */
[----:B------:R-:W-:-:S04]  /*1360*/  ISETP.NE.U32.AND P1, PT, RZ, UR4, PT ;  /* 0x00000004ff007c0c */ /* 0x000fc8000bf25070 */
[----:B------:R-:W-:-:S13]  /*1370*/  ISETP.NE.AND.EX P1, PT, RZ, UR5, PT, P1 ;  /* 0x00000005ff007c0c */ /* 0x000fda000bf25310 */
[----:B------:R-:W-:Y:S05]  /*1380*/  @!P1 BRA `(.L_x_4336) ;  /* 0x0000000000189947 */ /* 0x000fea0003800000 */
[----:B------:R-:W0:Y:S02]  /*1390*/  LDC.64 R4, c[0x0][0xaf8] ;  /* 0x0002be00ff047b82 */ /* 0x000e240000000a00 */
[----:B0-----:R-:W-:-:S05]  /*13a0*/  IMAD.WIDE R4, R25, 0x4, R4 ;  /* 0x0000000419047825 */ /* 0x001fca00078e0204 */
[----:B------:R-:W2:Y:S04]  /*13b0*/  LDG.E R0, desc[UR52][R4.64] ;  /* 0x0000003404007981 */ /* 0x000ea8000c1e1900 */
[----:B-1----:R-:W2:Y:S02]  /*13c0*/  LDG.E R7, desc[UR52][R4.64+0x4] ;  /* 0x0000043404077981 */ /* 0x002ea4000c1e1900 */
[----:B--2---:R-:W-:-:S05]  /*13d0*/  IADD3 R10, -R0, R7, RZ ;  /* 0x00000007000a7210 */ /* 0x004fca0007ffe1ff */
[----:B------:R0:W-:Y:S02]  /*13e0*/  STL [R1+0x20], R10 ;  /* 0x0000200a01007387 */ /* 0x0001e40000100800 */
.L_x_4336:
[----:B------:R-:W2:Y:S01]  /*13f0*/  LDL R12, [R1+0x14] ;  /* 0x00001400010c7983 */ /* 0x000ea20000100800 */
[----:B------:R-:W-:-:S03]  /*1400*/  ULDC.64 UR4, c[0x0][0xb18] ;  /* 0x0002c60000047ab9 */ /* 0x000fc60000000a00 */
[----:B------:R-:W3:Y:S01]  /*1410*/  LDL R26, [R1+0x18] ;  /* 0x00001800011a7983 */ /* 0x000ee20000100800 */
[----:B------:R-:W-:-:S04]  /*1420*/  ISETP.NE.U32.AND P1, PT, RZ, UR4, PT ;  /* 0x00000004ff007c0c */ /* 0x000fc8000bf25070 */
[----:B------:R-:W-:Y:S01]  /*1430*/  ISETP.NE.AND.EX P1, PT, RZ, UR5, PT, P1 ;  /* 0x00000005ff007c0c */ /* 0x000fe2000bf25310 */
[----:B--2---:R2:W-:Y:S04]  /*1440*/  STL [R1+0x64], R12 ;  /* 0x0000640c01007387 */ /* 0x0045e80000100800 */
[----:B---3--:R2:W-:Y:S08]  /*1450*/  STL [R1+0x50], R26 ;  /* 0x0000501a01007387 */ /* 0x0085f00000100800 */
[----:B------:R-:W-:Y:S05]  /*1460*/  @!P1 BRA `(.L_x_4337) ;  /* 0x0000000000109947 */ /* 0x000fea0003800000 */
[----:B------:R-:W-:-:S04]  /*1470*/  IADD3 R4, P0, R29, UR4, RZ ;  /* 0x000000041d047c10 */ /* 0x000fc8000ff1e0ff */
[----:B------:R-:W-:-:S05]  /*1480*/  IADD3.X R5, R28, UR5, RZ, P0, !PT ;  /* 0x000000051c057c10 */ /* 0x000fca00087fe4ff */
[----:B------:R3:W5:Y:S01]  /*1490*/  LDG.E R24, desc[UR52][R4.64] ;  /* 0x0000003404187981 */ /* 0x000762000c1e1900 */
[----:B------:R-:W-:Y:S05]  /*14a0*/  BRA `(.L_x_4338) ;  /* 0x0000000000107947 */ /* 0x000fea0003800000 */
.L_x_4337:
[----:B------:R-:W-:Y:S05]  /*14b0*/  @!P0 BRA `(.L_x_4338) ;  /* 0x00000000000c8947 */ /* 0x000fea0003800000 */
[----:B------:R-:W3:Y:S04]  /*14c0*/  LDG.E R5, desc[UR52][R8.64] ;  /* 0x0000003408057981 */ /* 0x000ee8000c1e1900 */
[----:B------:R-:W3:Y:S02]  /*14d0*/  LDG.E R24, desc[UR52][R8.64+0x4] ;  /* 0x0000043408187981 */ /* 0x000ee4000c1e1900 */
[----:B---3--:R-:W-:-:S07]  /*14e0*/  IMAD.IADD R24, R24, 0x1, -R5 ;  /* 0x0000000118187824 */ /* 0x008fce00078e0a05 */
.L_x_4338:
[----:B------:R-:W-:Y:S02]  /*14f0*/  ULDC.64 UR4, c[0x0][0xb08] ;  /* 0x0002c20000047ab9 */ /* 0x000fe40000000a00 */
[----:B------:R-:W-:-:S04]  /*1500*/  ISETP.NE.U32.AND P0, PT, RZ, UR4, PT ;  /* 0x00000004ff007c0c */ /* 0x000fc8000bf05070 */
[----:B------:R-:W-:Y:S01]  /*1510*/  ISETP.NE.AND.EX P0, PT, RZ, UR5, PT, P0 ;  /* 0x00000005ff007c0c */ /* 0x000fe2000bf05300 */
[----:B-----5:R-:W-:Y:S01]  /*1520*/  IMAD.IADD R11, R24, 0x1, -R3 ;  /* 0x00000001180b7824 */ /* 0x020fe200078e0a03 */
[----:B------:R-:W-:-:S11]  /*1530*/  ULDC.64 UR4, c[0x0][0xb28] ;  /* 0x0002ca0000047ab9 */ /* 0x000fd60000000a00 */
[----:B---3--:R-:W3:Y:S02]  /*1540*/  @P0 LDC.64 R4, c[0x0][0xb08] ;  /* 0x0002c200ff040b82 */ /* 0x008ee40000000a00 */
[----:B---3--:R-:W-:-:S05]  /*1550*/  @P0 IMAD.WIDE R4, R25, 0x4, R4 ;  /* 0x0000000419040825 */ /* 0x008fca00078e0204 */
[----:B------:R-:W3:Y:S04]  /*1560*/  @P0 LDG.E R0, desc[UR52][R4.64] ;  /* 0x0000003404000981 */ /* 0x000ee8000c1e1900 */
[----:B-1----:R-:W3:Y:S01]  /*1570*/  @P0 LDG.E R9, desc[UR52][R4.64+0x4] ;  /* 0x0000043404090981 */ /* 0x002ee2000c1e1900 */
[----:B------:R-:W-:Y:S01]  /*1580*/  LEA R3, R12, 0xdf, 0x7 ;  /* 0x000000df0c037811 */ /* 0x000fe200078e38ff */
[----:B------:R-:W-:Y:S01]  /*1590*/  IMAD.MOV.U32 R31, RZ, RZ, R24 ;  /* 0x000000ffff1f7224 */ /* 0x000fe200078e0018 */
[----:B------:R-:W-:-:S04]  /*15a0*/  ISETP.NE.U32.AND P1, PT, RZ, UR4, PT ;  /* 0x00000004ff007c0c */ /* 0x000fc8000bf25070 */
[----:B------:R-:W-:-:S13]  /*15b0*/  ISETP.NE.AND.EX P1, PT, RZ, UR5, PT, P1 ;  /* 0x00000005ff007c0c */ /* 0x000fda000bf25310 */
[----:B------:R-:W-:-:S04]  /*15c0*/  @P1 IADD3 R6, P2, R29, UR4, RZ ;  /* 0x000000041d061c10 */ /* 0x000fc8000ff5e0ff */
[----:B------:R-:W-:-:S05]  /*15d0*/  @P1 IADD3.X R7, R28, UR5, RZ, P2, !PT ;  /* 0x000000051c071c10 */ /* 0x000fca00097fe4ff */
[----:B------:R1:W5:Y:S01]  /*15e0*/  @P1 LDG.E R31, desc[UR52][R6.64] ;  /* 0x00000034061f1981 */ /* 0x000362000c1e1900 */
[----:B---3--:R-:W-:-:S04]  /*15f0*/  @P0 IMAD.IADD R60, R9, 0x1, -R0 ;  /* 0x00000001093c0824 */ /* 0x008fc800078e0a00 */
[----:B------:R-:W-:-:S05]  /*1600*/  IMAD.IADD R8, R11, 0x1, R60 ;  /* 0x000000010b087824 */ /* 0x000fca00078e023c */
[C---:B------:R-:W-:Y:S01]  /*1610*/  IADD3 R0, R8.reuse, 0x5f, RZ ;  /* 0x0000005f08007810 */ /* 0x040fe20007ffe0ff */
[----:B------:R1:W-:Y:S01]  /*1620*/  STL [R1+0x34], R8 ;  /* 0x0000340801007387 */ /* 0x0003e20000100800 */
[----:B------:R-:W-:-:S03]  /*1630*/  IADD3 R3, R8, R3, -R10 ;  /* 0x0000000308037210 */ /* 0x000fc60007ffe80a */
[----:B------:R-:W-:-:S04]  /*1640*/  IMAD.HI R0, R0, 0x2aaaaaab, RZ ;  /* 0x2aaaaaab00007827 */ /* 0x000fc800078e02ff */
[----:B------:R-:W-:Y:S01]  /*1650*/  IMAD.HI R4, R3, 0x2aaaaaab, RZ ;  /* 0x2aaaaaab03047827 */ /* 0x000fe200078e02ff */
[----:B------:R-:W-:-:S04]  /*1660*/  SHF.R.U32.HI R3, RZ, 0x1f, R0 ;  /* 0x0000001fff037819 */ /* 0x000fc80000011600 */
[----:B------:R-:W-:Y:S02]  /*1670*/  SHF.R.U32.HI R5, RZ, 0x1f, R4 ;  /* 0x0000001fff057819 */ /* 0x000fe40000011604 */
[----:B------:R-:W-:Y:S02]  /*1680*/  LEA.HI.SX32 R3, R0, R3, 0x1c ;  /* 0x0000000300037211 */ /* 0x000fe400078fe2ff */
[----:B------:R-:W-:Y:S01]  /*1690*/  LEA.HI.SX32 R210, R4, R5, 0x1c ;  /* 0x0000000504d27211 */ /* 0x000fe200078fe2ff */
[----:B------:R-:W-:-:S03]  /*16a0*/  IMAD.MOV R4, RZ, RZ, -R11 ;  /* 0x000000ffff047224 */ /* 0x000fc600078e0a0b */
[----:B------:R-:W-:Y:S02]  /*16b0*/  VIMNMX R210, R3, R210, PT ;  /* 0x000000d203d27248 */ /* 0x000fe40003fe0100 */
[----:B------:R-:W-:-:S03]  /*16c0*/  VIMNMX R4, RZ, R4, !PT ;  /* 0x00000004ff047248 */ /* 0x000fc60007fe0100 */
        /* <DEDUP_REMOVED lines=12> */
[----:B-1----:R-:W-:Y:S05]  /*1790*/  @!P1 BRA `(.L_x_4339) ;  /* 0x0000004000709947 */ /* 0x002fea0003800000 */
        /* <DEDUP_REMOVED lines=8> */
[----:B------:R1:W3:Y:S01]  /*1820*/  LDC.64 R14, c[0x4][R0] ;  /* 0x01000000000e7b82 */ /* 0x0002e20000000a00 */
[----:B------:R-:W-:Y:S01]  /*1830*/  MOV R5, UR5 ;  /* 0x0000000500057c02 */ /* 0x000fe20008000f00 */
[----:B------:R-:W-:Y:S01]  /*1840*/  ULDC.64 UR4, c[0x4][0x98] ;  /* 0x0100260000047ab9 */ /* 0x000fe20000000a00 */
[----:B0-----:R-:W-:Y:S01]  /*1850*/  IMAD.U32 R10, RZ, RZ, UR6 ;  /* 0x00000006ff0a7e24 */ /* 0x001fe2000f8e00ff */
[----:B--2---:R-:W-:Y:S01]  /*1860*/  MOV R12, 0x1 ;  /* 0x00000001000c7802 */ /* 0x004fe20000000f00 */
[----:B------:R-:W-:Y:S02]  /*1870*/  IMAD.U32 R6, RZ, RZ, UR4 ;  /* 0x00000004ff067e24 */ /* 0x000fe4000f8e00ff */
[----:B------:R-:W-:-:S02]  /*1880*/  IMAD.U32 R7, RZ, RZ, UR5 ;  /* 0x00000005ff077e24 */ /* 0x000fc4000f8e00ff */
[----:B------:R-:W-:Y:S02]  /*1890*/  IMAD.U32 R11, RZ, RZ, UR7 ;  /* 0x00000007ff0b7e24 */ /* 0x000fe4000f8e00ff */
[----:B------:R-:W-:Y:S02]  /*18a0*/  IMAD.MOV.U32 R8, RZ, RZ, 0x70 ;  /* 0x00000070ff087424 */ /* 0x000fe400078e00ff */
[----:B-1----:R-:W-:-:S07]  /*18b0*/  IMAD.MOV.U32 R13, RZ, RZ, RZ ;  /* 0x000000ffff0d7224 */ /* 0x002fce00078e00ff */
[----:B------:R-:W-:-:S07]  /*18c0*/  LEPC R20, `(.L_x_4341) ;  /* 0x000000001014794e */ /* 0x000fce0000000000 */
[----:B---3-5:R-:W-:Y:S05]  /*18d0*/  CALL.ABS.NOINC R14 ;  /* 0x000000000e007343 */ /* 0x028fea0003c00000 */
.L_x_4341:
[----:B------:R-:W-:Y:S05]  /*18e0*/  BSYNC B6 ;  /* 0x0000000000067941 */ /* 0x000fea0003800000 */
.L_x_4340:
        /* <DEDUP_REMOVED lines=9> */
[----:B------:R-:W-:Y:S01]  /*1980*/  IMAD.U32 R5, RZ, RZ, UR5 ;  /* 0x00000005ff057e24 */ /* 0x000fe2000f8e00ff */
[----:B------:R-:W-:Y:S01]  /*1990*/  ULDC.64 UR4, c[0x4][0x18] ;  /* 0x0100060000047ab9 */ /* 0x000fe20000000a00 */
[----:B------:R-:W-:Y:S01]  /*19a0*/  IMAD.U32 R6, RZ, RZ, UR6 ;  /* 0x00000006ff067e24 */ /* 0x000fe2000f8e00ff */
[----:B------:R-:W-:Y:S01]  /*19b0*/  MOV R7, UR7 ;  /* 0x0000000700077c02 */ /* 0x000fe20008000f00 */
[----:B0-----:R-:W-:Y:S02]  /*19c0*/  IMAD.U32 R10, RZ, RZ, UR4 ;  /* 0x00000004ff0a7e24 */ /* 0x001fe4000f8e00ff */
[----:B------:R-:W-:-:S02]  /*19d0*/  IMAD.U32 R11, RZ, RZ, UR5 ;  /* 0x00000005ff0b7e24 */ /* 0x000fc4000f8e00ff */
[----:B------:R-:W-:Y:S02]  /*19e0*/  IMAD.MOV.U32 R8, RZ, RZ, 0x70 ;  /* 0x00000070ff087424 */ /* 0x000fe400078e00ff */
[----:B--2---:R-:W-:Y:S02]  /*19f0*/  IMAD.MOV.U32 R12, RZ, RZ, 0x1 ;  /* 0x00000001ff0c7424 */ /* 0x004fe400078e00ff */
[----:B-1----:R-:W-:-:S07]  /*1a00*/  IMAD.MOV.U32 R13, RZ, RZ, RZ ;  /* 0x000000ffff0d7224 */ /* 0x002fce00078e00ff */
[----:B------:R-:W-:-:S07]  /*1a10*/  LEPC R20, `(.L_x_4343) ;  /* 0x000000001014794e */ /* 0x000fce0000000000 */
[----:B---3-5:R-:W-:Y:S05]  /*1a20*/  CALL.ABS.NOINC R14 ;  /* 0x000000000e007343 */ /* 0x028fea0003c00000 */
.L_x_4343:
[----:B------:R-:W-:Y:S05]  /*1a30*/  BSYNC B6 ;  /* 0x0000000000067941 */ /* 0x000fea0003800000 */
.L_x_4342:
[----:B------:R-:W-:Y:S01]  /*1a40*/  ULDC.64 UR4, c[0x0][0xaf0] ;  /* 0x0002bc0000047ab9 */ /* 0x000fe20000000a00 */
[----:B------:R-:W1:Y:S01]  /*1a50*/  LDC R0, c[0x0][0x428] ;  /* 0x00010a00ff007b82 */ /* 0x000e620000000800 */
[----:B------:R-:W-:Y:S01]  /*1a60*/  ISETP.NE.U32.AND P0, PT, RZ, UR4, PT ;  /* 0x00000004ff007c0c */ /* 0x000fe2000bf05070 */
[----:B------:R-:W-:-:S06]  /*1a70*/  IMAD.MOV.U32 R3, RZ, RZ, R26 ;  /* 0x000000ffff037224 */ /* 0x000fcc00078e001a */
[----:B------:R-:W3:Y:S01]  /*1a80*/  LDC.64 R44, c[0x0][0x2f0] ;  /* 0x0000bc00ff2c7b82 */ /* 0x000ee20000000a00 */
[----:B------:R-:W-:Y:S01]  /*1a90*/  ISETP.NE.AND.EX P0, PT, RZ, UR5, PT, P0 ;  /* 0x00000005ff007c0c */ /* 0x000fe2000bf05300 */
[----:B------:R-:W4:Y:S01]  /*1aa0*/  S2R R20, SR_TID.X ;  /* 0x0000000000147919 */ /* 0x000f220000002100 */
[----:B------:R-:W-:Y:S01]  /*1ab0*/  IADD3 R27, R27, R24, RZ ;  /* 0x000000181b1b7210 */ /* 0x000fe20007ffe0ff */
[----:B------:R-:W-:Y:S01]  /*1ac0*/  ULDC.64 UR6, c[0x0][0xb00] ;  /* 0x0002c00000067ab9 */ /* 0x000fe20000000a00 */
[----:B------:R-:W-:-:S03]  /*1ad0*/  SHF.R.S32.HI R97, RZ, 0x1f, R18 ;  /* 0x0000001fff617819 */ /* 0x000fc60000011412 */
[----:B------:R-:W0:Y:S06]  /*1ae0*/  LDC.64 R50, c[0x0][0x3e8] ;  /* 0x0000fa00ff327b82 */ /* 0x000e2c0000000a00 */
[----:B------:R-:W-:Y:S02]  /*1af0*/  @P0 IADD3 R4, P1, R29, UR4, RZ ;  /* 0x000000041d040c10 */ /* 0x000fe4000ff3e0ff */
[----:B------:R-:W0:Y:S02]  /*1b00*/  LDC.64 R56, c[0x0][0x3d8] ;  /* 0x0000f600ff387b82 */ /* 0x000e240000000a00 */
[----:B------:R-:W-:Y:S01]  /*1b10*/  @P0 IADD3.X R5, R28, UR5, RZ, P1, !PT ;  /* 0x000000051c050c10 */ /* 0x000fe20008ffe4ff */
[----:B------:R-:W-:-:S04]  /*1b20*/  ULDC.64 UR4, c[0x0][0x2f8] ;  /* 0x0000be0000047ab9 */ /* 0x000fc80000000a00 */
[----:B------:R2:W4:Y:S01]  /*1b30*/  @P0 LDG.E R25, desc[UR52][R4.64] ;  /* 0x0000003404190981 */ /* 0x000522000c1e1900 */
[----:B-1----:R-:W-:Y:S02]  /*1b40*/  ISETP.NE.AND P0, PT, R0, 0x1, PT ;  /* 0x000000010000780c */ /* 0x002fe40003f05270 */
[----:B------:R-:W-:-:S05]  /*1b50*/  SHF.R.S32.HI R24, RZ, 0x1f, R27 ;  /* 0x0000001fff187819 */ /* 0x000fca000001141b */
[-C--:B---3--:R-:W-:Y:S02]  /*1b60*/  IMAD R6, R24, R44.reuse, RZ ;  /* 0x0000002c18067224 */ /* 0x088fe400078e02ff */
[----:B--2---:R-:W-:-:S04]  /*1b70*/  IMAD.WIDE.U32 R4, R27, R44, RZ ;  /* 0x0000002c1b047225 */ /* 0x004fc800078e00ff */
[----:B------:R-:W1:Y:S01]  /*1b80*/  @P0 LDC R0, c[0x0][0x42c] ;  /* 0x00010b00ff000b82 */ /* 0x000e620000000800 */
[----:B----4-:R-:W-:-:S05]  /*1b90*/  VIADD R20, R20, 0xffffff80 ;  /* 0xffffff8014147836 */ /* 0x010fca0000000000 */
[----:B------:R-:W-:Y:S02]  /*1ba0*/  SHF.R.S32.HI R32, RZ, 0x1f, R20 ;  /* 0x0000001fff207819 */ /* 0x000fe40000011414 */
[----:B------:R-:W2:Y:S02]  /*1bb0*/  @P0 LDC R7, c[0x0][0x430] ;  /* 0x00010c00ff070b82 */ /* 0x000ea40000000800 */
[----:B------:R-:W-:-:S04]  /*1bc0*/  LEA.HI R32, R32, R20, RZ, 0x2 ;  /* 0x0000001420207211 */ /* 0x000fc800078f10ff */
[----:B------:R-:W-:-:S05]  /*1bd0*/  LOP3.LUT R32, R32, 0xfffffffc, RZ, 0xc0, !PT ;  /* 0xfffffffc20207812 */ /* 0x000fca00078ec0ff */
[----:B------:R-:W-:-:S04]  /*1be0*/  IMAD.IADD R32, R20, 0x1, -R32 ;  /* 0x0000000114207824 */ /* 0x000fc800078e0a20 */
[----:B------:R-:W-:Y:S02]  /*1bf0*/  IMAD.SHL.U32 R20, R32, 0x8, RZ ;  /* 0x0000000820147824 */ /* 0x000fe400078e00ff */
[----:B-1----:R-:W-:Y:S02]  /*1c00*/  @P0 IMAD.HI.U32 R0, R26, R0, RZ ;  /* 0x000000001a000227 */ /* 0x002fe400078e00ff */
[----:B------:R-:W1:Y:S01]  /*1c10*/  S2R R26, SR_TID.X ;  /* 0x00000000001a7919 */ /* 0x000e620000002100 */
[----:B------:R-:W-:Y:S01]  /*1c20*/  SHF.R.S32.HI R21, RZ, 0x1f, R20 ;  /* 0x0000001fff157819 */ /* 0x000fe20000011414 */
[----:B------:R-:W-:Y:S01]  /*1c30*/  IMAD.SHL.U32 R40, R32, 0x4, RZ ;  /* 0x0000000420287824 */ /* 0x000fe200078e00ff */
[C---:B------:R-:W-:Y:S01]  /*1c40*/  IADD3 R98, R20.reuse, 0x40, RZ ;  /* 0x0000004014627810 */ /* 0x040fe20007ffe0ff */
[----:B------:R-:W3:Y:S01]  /*1c50*/  LDL R32, [R1+0x68] ;  /* 0x0000680001207983 */ /* 0x000ee20000100800 */
[----:B--2---:R-:W-:Y:S01]  /*1c60*/  @P0 SHF.R.U32.HI R3, RZ, R7, R0 ;  /* 0x00000007ff030219 */ /* 0x004fe20000011600 */
[----:B------:R-:W-:Y:S01]  /*1c70*/  IMAD R7, R27, R45, R6 ;  /* 0x0000002d1b077224 */ /* 0x000fe200078e0206 */
[----:B------:R-:W-:Y:S01]  /*1c80*/  ISETP.NE.U32.AND P0, PT, RZ, UR6, PT ;  /* 0x00000006ff007c0c */ /* 0x000fe2000bf05070 */
[----:B------:R-:W-:Y:S01]  /*1c90*/  VIADD R99, R20, 0x20 ;  /* 0x0000002014637836 */ /* 0x000fe20000000000 */
[----:B------:R-:W-:Y:S01]  /*1ca0*/  SHF.R.S32.HI R8, RZ, 0x1f, R3 ;  /* 0x0000001fff087819 */ /* 0x000fe20000011403 */
[----:B------:R-:W-:Y:S01]  /*1cb0*/  IMAD.IADD R5, R5, 0x1, R7 ;  /* 0x0000000105057824 */ /* 0x000fe200078e0207 */
[----:B------:R-:W-:Y:S01]  /*1cc0*/  ISETP.NE.AND.EX P0, PT, RZ, UR7, PT, P0 ;  /* 0x00000007ff007c0c */ /* 0x000fe2000bf05300 */
[----:B------:R-:W-:-:S02]  /*1cd0*/  IMAD R6, R97, R44, RZ ;  /* 0x0000002c61067224 */ /* 0x000fc400078e02ff */
[----:B------:R-:W-:Y:S02]  /*1ce0*/  IMAD R0, R8, UR4, RZ ;  /* 0x0000000408007c24 */ /* 0x000fe4000f8e02ff */
[----:B------:R-:W-:-:S04]  /*1cf0*/  IMAD.WIDE.U32 R4, R3, UR4, R4 ;  /* 0x0000000403047c25 */ /* 0x000fc8000f8e0004 */
[----:B------:R-:W-:Y:S01]  /*1d00*/  IMAD R7, R3, UR5, R0 ;  /* 0x0000000503077c24 */ /* 0x000fe2000f8e0200 */
[----:B------:R-:W-:Y:S01]  /*1d10*/  ULDC.64 UR4, c[0x0][0x300] ;  /* 0x0000c00000047ab9 */ /* 0x000fe20000000a00 */
[----:B------:R-:W-:Y:S02]  /*1d20*/  IMAD R6, R18, R45, R6 ;  /* 0x0000002d12067224 */ /* 0x000fe400078e0206 */
[C---:B------:R-:W-:Y:S01]  /*1d30*/  VIADD R96, R20.reuse, 0x60 ;  /* 0x0000006014607836 */ /* 0x040fe20000000000 */
[----:B------:R-:W-:Y:S01]  /*1d40*/  IADD3 R5, R5, R7, RZ ;  /* 0x0000000705057210 */ /* 0x000fe20007ffe0ff */
[C---:B------:R-:W-:Y:S02]  /*1d50*/  VIADD R7, R20.reuse, 0xc0 ;  /* 0x000000c014077836 */ /* 0x040fe40000000000 */
[C---:B------:R-:W-:Y:S02]  /*1d60*/  VIADD R94, R20.reuse, 0x80 ;  /* 0x00000080145e7836 */ /* 0x040fe40000000000 */
[----:B------:R-:W-:Y:S01]  /*1d70*/  VIADD R92, R20, 0xa0 ;  /* 0x000000a0145c7836 */ /* 0x000fe20000000000 */
[----:B-1----:R-:W-:-:S04]  /*1d80*/  SHF.R.U32.HI R26, RZ, 0x7, R26 ;  /* 0x00000007ff1a7819 */ /* 0x002fc8000001161a */
[----:B------:R-:W-:Y:S02]  /*1d90*/  ISETP.NE.AND P6, PT, R26, 0x1, PT ;  /* 0x000000011a00780c */ /* 0x000fe40003fc5270 */
[----:B------:R-:W-:Y:S02]  /*1da0*/  SHF.R.S32.HI R41, RZ, 0x1f, R40 ;  /* 0x0000001fff297819 */ /* 0x000fe40000011428 */
[----:B------:R-:W-:Y:S02]  /*1db0*/  SHF.R.S32.HI R0, RZ, 0x1f, R25 ;  /* 0x0000001fff007819 */ /* 0x000fe40000011419 */
[----:B------:R-:W-:Y:S02]  /*1dc0*/  SEL R43, R25, RZ, !P0 ;  /* 0x000000ff192b7207 */ /* 0x000fe40004000000 */
[----:B------:R-:W-:Y:S01]  /*1dd0*/  SEL R9, R0, RZ, !P0 ;  /* 0x000000ff00097207 */ /* 0x000fe20004000000 */
[----:B------:R-:W1:Y:S02]  /*1de0*/  LDC R25, c[0x0][0x3d4] ;  /* 0x0000f500ff197b82 */ /* 0x000e640000000800 */
        /* <DEDUP_REMOVED lines=9> */
[----:B------:R-:W-:-:S02]  /*1e80*/  IADD3 R93, P0, R28, R4, RZ ;  /* 0x000000041c5d7210 */ /* 0x000fc40007f1e0ff */
[----:B------:R-:W-:Y:S02]  /*1e90*/  SEL R4, RZ, 0xffffffff, P1 ;  /* 0xffffffffff047807 */ /* 0x000fe40000800000 */
        /* <DEDUP_REMOVED lines=8> */
[----:B------:R-:W-:Y:S01]  /*1f20*/  ISETP.GE.AND P2, PT, R7, UR4, PT ;  /* 0x0000000407007c0c */ /* 0x000fe2000bf46270 */
[----:B------:R-:W-:Y:S01]  /*1f30*/  IMAD R7, R3, UR7, R4 ;  /* 0x0000000703077c24 */ /* 0x000fe2000f8e0204 */
[----:B------:R-:W-:Y:S01]  /*1f40*/  LOP3.LUT R0, R5, 0x2, R0, 0xe2, !PT ;  /* 0x0000000205007812 */ /* 0x000fe200078ee200 */
[----:B------:R-:W-:Y:S01]  /*1f50*/  IMAD.WIDE.U32 R4, R3, UR6, R20 ;  /* 0x0000000603047c25 */ /* 0x000fe2000f8e0014 */
[----:B------:R-:W-:Y:S02]  /*1f60*/  ISETP.GE.AND P3, PT, R6, UR4, PT ;  /* 0x0000000406007c0c */ /* 0x000fe4000bf66270 */
[----:B------:R-:W-:Y:S01]  /*1f70*/  SEL R3, RZ, 0x4, P0 ;  /* 0x00000004ff037807 */ /* 0x000fe20000000000 */
[----:B------:R-:W-:Y:S01]  /*1f80*/  IMAD.IADD R5, R5, 0x1, R7 ;  /* 0x0000000105057824 */ /* 0x000fe200078e0207 */
[----:B------:R-:W-:Y:S02]  /*1f90*/  SEL R6, RZ, 0x8, P1 ;  /* 0x00000008ff067807 */ /* 0x000fe40000800000 */
[----:B------:R-:W-:-:S02]  /*1fa0*/  ISETP.GE.AND P0, PT, R94, UR4, PT ;  /* 0x000000045e007c0c */ /* 0x000fc4000bf06270 */
[----:B------:R-:W-:Y:S01]  /*1fb0*/  ISETP.GE.AND P1, PT, R92, UR4, PT ;  /* 0x000000045c007c0c */ /* 0x000fe2000bf26270 */
[----:B------:R-:W-:Y:S01]  /*1fc0*/  ULDC.64 UR4, c[0x0][0x328] ;  /* 0x0000ca0000047ab9 */ /* 0x000fe20000000a00 */
[----:B------:R-:W-:Y:S01]  /*1fd0*/  LOP3.LUT R0, R6, R0, R3, 0xfe, !PT ;  /* 0x0000000006007212 */ /* 0x000fe200078efe03 */
[----:B------:R-:W-:Y:S01]  /*1fe0*/  IMAD R7, R9, UR4, RZ ;  /* 0x0000000409077c24 */ /* 0x000fe2000f8e02ff */
[----:B------:R-:W-:Y:S02]  /*1ff0*/  SEL R3, RZ, 0x10, P0 ;  /* 0x00000010ff037807 */ /* 0x000fe40000000000 */
[----:B------:R-:W-:Y:S01]  /*2000*/  SEL R6, RZ, 0x20, P1 ;  /* 0x00000020ff067807 */ /* 0x000fe20000800000 */
[----:B------:R-:W-:-:S03]  /*2010*/  IMAD R63, R43, UR5, R7 ;  /* 0x000000052b3f7c24 */ /* 0x000fc6000f8e0207 */
[----:B------:R-:W-:Y:S02]  /*2020*/  LOP3.LUT R3, R6, R0, R3, 0xfe, !PT ;  /* 0x0000000006037212 */ /* 0x000fe400078efe03 */
[----:B------:R-:W-:Y:S01]  /*2030*/  SEL R0, RZ, 0x40, P2 ;  /* 0x00000040ff007807 */ /* 0x000fe20001000000 */
[----:B------:R-:W-:Y:S01]  /*2040*/  IMAD.WIDE.U32 R42, R43, UR4, R4 ;  /* 0x000000042b2a7c25 */ /* 0x000fe2000f8e0004 */
[----:B---3--:R-:W-:Y:S01]  /*2050*/  SHF.L.U32 R87, R32, 0x6, RZ ;  /* 0x0000000620577819 */ /* 0x008fe200000006ff */
[----:B------:R-:W-:Y:S01]  /*2060*/  ULDC UR4, c[0x0][0x2e4] ;  /* 0x0000b90000047ab9 */ /* 0x000fe20000000800 */
[----:B------:R-:W-:Y:S01]  /*2070*/  LOP3.LUT R0, R3, R0, RZ, 0xfc, !PT ;  /* 0x0000000003007212 */ /* 0x000fe200078efcff */
[C---:B0-----:R-:W-:Y:S02]  /*2080*/  IMAD R4, R97.reuse, R50, RZ ;  /* 0x0000003261047224 */ /* 0x041fe400078e02ff */
[----:B------:R-:W-:Y:S02]  /*2090*/  IMAD R3, R97, R56, RZ ;  /* 0x0000003861037224 */ /* 0x000fe400078e02ff */
[----:B------:R-:W-:-:S02]  /*20a0*/  IMAD R15, R18, R51, R4 ;  /* 0x00000033120f7224 */ /* 0x000fc400078e0204 */
[C---:B------:R-:W-:Y:S02]  /*20b0*/  IMAD R13, R18.reuse, R57, R3 ;  /* 0x00000039120d7224 */ /* 0x040fe400078e0203 */
[----:B------:R-:W-:-:S04]  /*20c0*/  IMAD.WIDE.U32 R4, R18, R56, R40 ;  /* 0x0000003812047225 */ /* 0x000fc800078e0028 */
[----:B------:R-:W-:Y:S02]  /*20d0*/  IMAD.IADD R5, R5, 0x1, R13 ;  /* 0x0000000105057824 */ /* 0x000fe400078e020d */
[----:B-----5:R-:W-:Y:S02]  /*20e0*/  IMAD.WIDE.U32 R52, R31, R56, R4 ;  /* 0x000000381f347225 */ /* 0x020fe400078e0004 */
[----:B------:R-:W2:Y:S01]  /*20f0*/  LDL R4, [R1+0x3c] ;  /* 0x00003c0001047983 */ /* 0x000ea20000100800 */
[----:B------:R-:W-:Y:S02]  /*2100*/  LOP3.LUT P1, RZ, R32, 0x4, RZ, 0xc0, !PT ;  /* 0x0000000420ff7812 */ /* 0x000fe4000782c0ff */
[----:B------:R-:W0:Y:S01]  /*2110*/  S2R R32, SR_TID.X ;  /* 0x0000000000207919 */ /* 0x000e220000002100 */
[----:B-1----:R-:W-:-:S04]  /*2120*/  ISETP.GE.AND P0, PT, R20, R25, PT ;  /* 0x000000191400720c */ /* 0x002fc80003f06270 */
[----:B------:R-:W-:Y:S02]  /*2130*/  SEL R3, R25, RZ, P0 ;  /* 0x000000ff19037207 */ /* 0x000fe40000000000 */
[----:B------:R-:W-:-:S03]  /*2140*/  IADD3 R79, R26, 0x8, RZ ;  /* 0x000000081a4f7810 */ /* 0x000fc60007ffe0ff */
[----:B------:R-:W-:Y:S01]  /*2150*/  IMAD.IADD R3, R20, 0x1, R3 ;  /* 0x0000000114037824 */ /* 0x000fe200078e0203 */
[----:B------:R-:W-:-:S04]  /*2160*/  LOP3.LUT R87, R87, 0x1c0, RZ, 0xc0, !PT ;  /* 0x000001c057577812 */ /* 0x000fc800078ec0ff */
[----:B------:R-:W-:Y:S02]  /*2170*/  SHF.R.S32.HI R12, RZ, 0x1f, R3 ;  /* 0x0000001fff0c7819 */ /* 0x000fe40000011403 */
[----:B------:R-:W-:Y:S02]  /*2180*/  SHF.R.U32.HI R82, RZ, 0x3, R87 ;  /* 0x00000003ff527819 */ /* 0x000fe40000011657 */
[----:B------:R-:W-:Y:S01]  /*2190*/  LEA.HI R12, R12, R3, RZ, 0x3 ;  /* 0x000000030c0c7211 */ /* 0x000fe200078f18ff */
[----:B0-----:R-:W-:-:S05]  /*21a0*/  VIADD R32, R32, 0xffffff80 ;  /* 0xffffff8020207836 */ /* 0x001fca0000000000 */
[----:B------:R-:W-:-:S04]  /*21b0*/  SHF.R.S32.HI R26, RZ, 0x1f, R32 ;  /* 0x0000001fff1a7819 */ /* 0x000fc80000011420 */
[----:B------:R-:W-:Y:S01]  /*21c0*/  LEA.HI R26, R26, R32, RZ, 0x5 ;  /* 0x000000201a1a7211 */ /* 0x000fe200078f28ff */
[----:B------:R-:W-:Y:S01]  /*21d0*/  VIADD R32, R18, 0x40 ;  /* 0x0000004012207836 */ /* 0x000fe20000000000 */
[----:B------:R-:W-:-:S03]  /*21e0*/  LOP3.LUT R3, R87, 0x18, R20, 0xf8, !PT ;  /* 0x0000001857037812 */ /* 0x000fc600078ef814 */
[----:B------:R-:W-:Y:S01]  /*21f0*/  IMAD.SHL.U32 R32, R32, 0x40, RZ ;  /* 0x0000004020207824 */ /* 0x000fe200078e00ff */
[----:B------:R-:W-:Y:S02]  /*2200*/  LOP3.LUT R3, R3, R82, RZ, 0x3c, !PT ;  /* 0x0000005203037212 */ /* 0x000fe400078e3cff */
[----:B------:R-:W-:Y:S02]  /*2210*/  SHF.R.S32.HI R26, RZ, 0x5, R26 ;  /* 0x00000005ff1a7819 */ /* 0x000fe4000001141a */
[----:B------:R-:W-:Y:S01]  /*2220*/  LOP3.LUT R32, R32, 0x1c0, RZ, 0xc0, !PT ;  /* 0x000001c020207812 */ /* 0x000fe200078ec0ff */
[----:B------:R-:W-:Y:S01]  /*2230*/  IMAD.WIDE.U32 R8, R18, R56, R20 ;  /* 0x0000003812087225 */ /* 0x000fe200078e0014 */
[--C-:B------:R-:W-:Y:S02]  /*2240*/  SHF.R.S32.HI R72, RZ, 0x3, R12.reuse ;  /* 0x00000003ff487819 */ /* 0x100fe4000001140c */
[----:B------:R-:W-:Y:S01]  /*2250*/  LOP3.LUT R71, R12, 0xfffffff8, RZ, 0xc0, !PT ;  /* 0xfffffff80c477812 */ /* 0x000fe200078ec0ff */
[----:B------:R-:W-:Y:S01]  /*2260*/  IMAD R77, R26, 0x200, R3 ;  /* 0x000002001a4d7824 */ /* 0x000fe200078e0203 */
[----:B------:R-:W-:-:S02]  /*2270*/  LOP3.LUT R3, R87, 0x38, R12, 0xf8, !PT ;  /* 0x0000003857037812 */ /* 0x000fc400078ef80c */
[----:B------:R-:W-:Y:S02]  /*2280*/  LOP3.LUT R12, R32, 0x38, R12, 0xf8, !PT ;  /* 0x00000038200c7812 */ /* 0x000fe400078ef80c */
[C---:B------:R-:W-:Y:S01]  /*2290*/  IADD3 R32, R18.reuse, 0x40, RZ ;  /* 0x0000004012207810 */ /* 0x040fe20007ffe0ff */
[----:B------:R-:W-:Y:S01]  /*22a0*/  IMAD.IADD R9, R13, 0x1, R9 ;  /* 0x000000010d097824 */ /* 0x000fe200078e0209 */
[----:B------:R-:W-:Y:S01]  /*22b0*/  SHF.R.S32.HI R13, RZ, 0x1f, R31 ;  /* 0x0000001fff0d7819 */ /* 0x000fe2000001141f */
[----:B------:R-:W-:-:S04]  /*22c0*/  IMAD.WIDE.U32 R6, R18, R50, R40 ;  /* 0x0000003212067225 */ /* 0x000fc800078e0028 */
[----:B------:R-:W-:Y:S02]  /*22d0*/  IMAD.SHL.U32 R32, R32, 0x40, RZ ;  /* 0x0000004020207824 */ /* 0x000fe400078e00ff */
[----:B------:R-:W-:Y:S01]  /*22e0*/  IMAD.WIDE.U32 R10, R18, R50, R20 ;  /* 0x00000032120a7225 */ /* 0x000fe200078e0014 */
[----:B------:R-:W-:-:S03]  /*22f0*/  IADD3 R7, R7, R15, RZ ;  /* 0x0000000f07077210 */ /* 0x000fc60007ffe0ff */
[----:B------:R-:W-:Y:S01]  /*2300*/  IMAD R14, R13, R50, RZ ;  /* 0x000000320d0e7224 */ /* 0x000fe200078e02ff */
[----:B------:R-:W-:Y:S01]  /*2310*/  LOP3.LUT R32, R32, 0x1c0, RZ, 0xc0, !PT ;  /* 0x000001c020207812 */ /* 0x000fe200078ec0ff */
[----:B------:R-:W-:Y:S02]  /*2320*/  IMAD.IADD R11, R15, 0x1, R11 ;  /* 0x000000010f0b7824 */ /* 0x000fe400078e020b */
[----:B------:R-:W-:Y:S01]  /*2330*/  IMAD R69, R31, R51, R14 ;  /* 0x000000331f457224 */ /* 0x000fe200078e020e */
[----:B------:R-:W-:Y:S01]  /*2340*/  SHF.R.U32.HI R32, RZ, 0x3, R32 ;  /* 0x00000003ff207819 */ /* 0x000fe20000011620 */
[----:B------:R-:W-:Y:S02]  /*2350*/  IMAD R14, R13, R56, RZ ;  /* 0x000000380d0e7224 */ /* 0x000fe400078e02ff */
[----:B------:R-:W-:Y:S01]  /*2360*/  IMAD.MOV.U32 R80, RZ, RZ, 0x20 ;  /* 0x00000020ff507424 */ /* 0x000fe200078e00ff */
[----:B------:R-:W-:Y:S01]  /*2370*/  SHF.L.U64.HI R85, R56, 0x6, R57 ;  /* 0x0000000638557819 */ /* 0x000fe20000010239 */
[----:B------:R-:W-:Y:S01]  /*2380*/  IMAD.WIDE.U32 R46, R31, R50, R6 ;  /* 0x000000321f2e7225 */ /* 0x000fe200078e0006 */
[----:B------:R-:W-:-:S02]  /*2390*/  IADD3 R58, P2, R18, R27, RZ ;  /* 0x0000001b123a7210 */ /* 0x000fc40007f5e0ff */
[----:B------:R-:W-:Y:S01]  /*23a0*/  LOP3.LUT R67, R3, R82, RZ, 0x3c, !PT ;  /* 0x0000005203437212 */ /* 0x000fe200078e3cff */
[C---:B------:R-:W-:Y:S01]  /*23b0*/  IMAD.WIDE.U32 R48, R31.reuse, R50, R10 ;  /* 0x000000321f307225 */ /* 0x040fe200078e000a */
[----:B------:R-:W-:Y:S02]  /*23c0*/  SHF.L.U64.HI R88, R44, 0x6, R45 ;  /* 0x000000062c587819 */ /* 0x000fe4000001022d */
[----:B------:R-:W-:Y:S01]  /*23d0*/  SHF.L.U64.HI R84, R50, 0x6, R51 ;  /* 0x0000000632547819 */ /* 0x000fe20000010233 */
[----:B------:R-:W-:Y:S01]  /*23e0*/  IMAD R7, R31, R57, R14 ;  /* 0x000000391f077224 */ /* 0x000fe200078e020e */
[----:B------:R-:W-:Y:S01]  /*23f0*/  SEL R80, R80, 0xffffffe0, !P1 ;  /* 0xffffffe050507807 */ /* 0x000fe20004800000 */
[----:B------:R-:W-:Y:S01]  /*2400*/  IMAD R11, R57, 0x60, RZ ;  /* 0x00000060390b7824 */ /* 0x000fe200078e02ff */
[----:B------:R-:W-:Y:S01]  /*2410*/  LOP3.LUT R12, R12, R32, RZ, 0x3c, !PT ;  /* 0x000000200c0c7212 */ /* 0x000fe200078e3cff */
[----:B------:R-:W-:Y:S01]  /*2420*/  IMAD.SHL.U32 R83, R56, 0x40, RZ ;  /* 0x0000004038537824 */ /* 0x000fe200078e00ff */
[----:B------:R-:W-:Y:S01]  /*2430*/  SEL R3, RZ, 0xffffff80, P3 ;  /* 0xffffff80ff037807 */ /* 0x000fe20001800000 */
[----:B------:R-:W-:-:S04]  /*2440*/  IMAD.WIDE.U32 R54, R31, R56, R8 ;  /* 0x000000381f367225 */ /* 0x000fc800078e0008 */
[----:B------:R-:W-:Y:S02]  /*2450*/  IMAD R15, R45, 0x60, RZ ;  /* 0x000000602d0f7824 */ /* 0x000fe400078e02ff */
[----:B------:R-:W-:Y:S02]  /*2460*/  IMAD.SHL.U32 R86, R44, 0x40, RZ ;  /* 0x000000402c567824 */ /* 0x000fe400078e00ff */
[----:B------:R-:W-:Y:S02]  /*2470*/  IMAD R75, R51, 0x60, RZ ;  /* 0x00000060334b7824 */ /* 0x000fe400078e02ff */
[----:B------:R-:W-:Y:S02]  /*2480*/  IMAD.SHL.U32 R89, R50, 0x40, RZ ;  /* 0x0000004032597824 */ /* 0x000fe400078e00ff */
[----:B------:R-:W-:-:S04]  /*2490*/  IMAD.WIDE.U32 R56, R56, 0x60, RZ ;  /* 0x0000006038387825 */ /* 0x000fc800078e00ff */
[----:B------:R-:W-:Y:S02]  /*24a0*/  VIADD R33, R18, 0x40 ;  /* 0x0000004012217836 */ /* 0x000fe40000000000 */
[----:B------:R-:W-:Y:S01]  /*24b0*/  IMAD.WIDE.U32 R44, R44, 0x60, RZ ;  /* 0x000000602c2c7825 */ /* 0x000fe200078e00ff */
[----:B------:R-:W-:-:S03]  /*24c0*/  LOP3.LUT R3, R0, 0x80, R3, 0xc8, !PT ;  /* 0x0000008000037812 */ /* 0x000fc600078ec803 */
[----:B------:R-:W-:Y:S01]  /*24d0*/  IMAD.WIDE.U32 R50, R50, 0x60, RZ ;  /* 0x0000006032327825 */ /* 0x000fe200078e00ff */
[----:B------:R-:W-:Y:S02]  /*24e0*/  SHF.R.S32.HI R81, RZ, 0x1f, R33 ;  /* 0x0000001fff517819 */ /* 0x000fe40000011421 */
[----:B------:R-:W-:Y:S01]  /*24f0*/  IADD3 R74, R57, R11, RZ ;  /* 0x0000000b394a7210 */ /* 0x000fe20007ffe0ff */
[----:B------:R-:W-:Y:S01]  /*2500*/  IMAD.X R59, R97, 0x1, R24, P2 ;  /* 0x00000001613b7824 */ /* 0x000fe200010e0618 */
[----:B------:R-:W-:Y:S01]  /*2510*/  SHF.R.S32.HI R64, RZ, 0x1f, R71 ;  /* 0x0000001fff407819 */ /* 0x000fe20000011447 */
[----:B------:R-:W-:Y:S01]  /*2520*/  IMAD.IADD R70, R47, 0x1, R69 ;  /* 0x000000012f467824 */ /* 0x000fe200078e0245 */
[----:B------:R-:W-:Y:S01]  /*2530*/  ISETP.GE.AND P1, PT, R20, UR4, PT ;  /* 0x0000000414007c0c */ /* 0x000fe2000bf26270 */
[----:B------:R-:W-:Y:S01]  /*2540*/  IMAD.SHL.U32 R78, R25, 0x2, RZ ;  /* 0x00000002194e7824 */ /* 0x000fe200078e00ff */
[----:B------:R-:W-:Y:S01]  /*2550*/  ISETP.GE.AND P2, PT, R99, UR4, PT ;  /* 0x0000000463007c0c */ /* 0x000fe2000bf46270 */
[----:B------:R-:W-:Y:S01]  /*2560*/  IMAD.IADD R76, R45, 0x1, R15 ;  /* 0x000000012d4c7824 */ /* 0x000fe200078e020f */
[----:B------:R-:W-:Y:S01]  /*2570*/  IADD3 R63, R43, R63, RZ ;  /* 0x0000003f2b3f7210 */ /* 0x000fe20007ffe0ff */
[----:B------:R-:W-:Y:S01]  /*2580*/  IMAD.IADD R75, R51, 0x1, R75 ;  /* 0x00000001334b7824 */ /* 0x000fe200078e024b */
[----:B------:R-:W-:Y:S01]  /*2590*/  LOP3.LUT R0, R0, 0x40, RZ, 0xc0, !PT ;  /* 0x0000004000007812 */ /* 0x000fe200078ec0ff */
[----:B------:R-:W-:-:S02]  /*25a0*/  IMAD.IADD R73, R80, 0x1, R77 ;  /* 0x0000000150497824 */ /* 0x000fc400078e024d */
[----:B------:R-:W-:Y:S02]  /*25b0*/  IMAD.IADD R69, R69, 0x1, R49 ;  /* 0x0000000145457824 */ /* 0x000fe400078e0231 */
[----:B------:R-:W-:Y:S02]  /*25c0*/  IMAD.IADD R68, R53, 0x1, R7 ;  /* 0x0000000135447824 */ /* 0x000fe400078e0207 */
[----:B------:R-:W-:Y:S02]  /*25d0*/  IMAD.IADD R66, R7, 0x1, R55 ;  /* 0x0000000107427824 */ /* 0x000fe400078e0237 */
[----:B------:R-:W-:Y:S02]  /*25e0*/  IMAD R67, R26, 0x200, R67 ;  /* 0x000002001a437824 */ /* 0x000fe400078e0243 */
[----:B--2---:R-:W-:Y:S01]  /*25f0*/  IMAD.IADD R65, R4, 0x1, R12 ;  /* 0x0000000104417824 */ /* 0x004fe200078e020c */
[----:B------:R-:W-:Y:S06]  /*2600*/  @!P6 BAR.SYNC.DEFER_BLOCKING 0x9, 0x100 ;  /* 0x024400000000eb1d */ /* 0x000fec0000010000 */
.L_x_4391:
[----:B------:R-:W0:Y:S01]  /*2610*/  LDC.64 R102, c[0x0][0x2d8] ;  /* 0x0000b600ff667b82 */ /* 0x000e220000000a00 */
[----:B------:R-:W-:Y:S01]  /*2620*/  VIADD R61, R61, 0xffffffff ;  /* 0xffffffff3d3d7836 */ /* 0x000fe20000000000 */
[----:B------:R-:W-:Y:S05]  /*2630*/  YIELD ;  /* 0x0000000000007946 */ /* 0x000fea0003800000 */
[----:B------:R-:W-:Y:S01]  /*2640*/  SHF.R.S32.HI R11, RZ, 0x1f, R61 ;  /* 0x0000001fff0b7819 */ /* 0x000fe2000001143d */
[----:B-1----:R-:W1:Y:S01]  /*2650*/  LDC R105, c[0x0][0x3d4] ;  /* 0x0000f500ff697b82 */ /* 0x002e620000000800 */
[-C--:B------:R-:W-:Y:S01]  /*2660*/  IMAD R5, R76, R61.reuse, RZ ;  /* 0x0000003d4c057224 */ /* 0x080fe200078e02ff */
[----:B------:R-:W-:Y:S01]  /*2670*/  BSSY B0, `(.L_x_4344) ;  /* 0x00002af000007945 */ /* 0x000fe20003800000 */
[----:B------:R-:W-:-:S04]  /*2680*/  IMAD.WIDE.U32 R106, R44, R61, RZ ;  /* 0x0000003d2c6a7225 */ /* 0x000fc800078e00ff */
[----:B------:R-:W-:Y:S01]  /*2690*/  IMAD R5, R11, R44, R5 ;  /* 0x0000002c0b057224 */ /* 0x000fe200078e0205 */
[CC--:B------:R-:W-:Y:S01]  /*26a0*/  IADD3 R4, P3, P4, R93.reuse, R106.reuse, R86 ;  /* 0x0000006a5d047210 */ /* 0x0c0fe20007c7e056 */
[C---:B------:R-:W-:Y:S01]  /*26b0*/  IMAD R108, R16.reuse, 0x1800, R77 ;  /* 0x00001800106c7824 */ /* 0x040fe200078e024d */
[----:B------:R-:W-:Y:S01]  /*26c0*/  IADD3 R6, P5, R93, R106, RZ ;  /* 0x0000006a5d067210 */ /* 0x000fe20007fbe0ff */
[----:B------:R-:W-:Y:S02]  /*26d0*/  IMAD.IADD R109, R107, 0x1, R5 ;  /* 0x000000016b6d7824 */ /* 0x000fe400078e0205 */
[----:B------:R-:W-:Y:S02]  /*26e0*/  IMAD R104, R16, 0x1800, R73 ;  /* 0x0000180010687824 */ /* 0x000fe400078e0249 */
[----:B------:R-:W-:Y:S01]  /*26f0*/  IMAD.X R7, R109, 0x1, R91, P5 ;  /* 0x000000016d077824 */ /* 0x000fe200028e065b */
[----:B------:R-:W-:Y:S01]  /*2700*/  IADD3.X R5, R91, R109, R88, P3, P4 ;  /* 0x0000006d5b057210 */ /* 0x000fe20001fe8458 */
[--C-:B------:R-:W-:Y:S01]  /*2710*/  IMAD R108, R108, 0x2, R23.reuse ;  /* 0x000000026c6c7824 */ /* 0x100fe200078e0217 */
[-C--:B0-----:R-:W-:Y:S01]  /*2720*/  LEA R12, P3, R4, R102.reuse, 0x1 ;  /* 0x00000066040c7211 */ /* 0x081fe200078608ff */
[----:B------:R-:W-:Y:S01]  /*2730*/  IMAD R104, R104, 0x2, R23 ;  /* 0x0000000268687824 */ /* 0x000fe200078e0217 */
[----:B------:R-:W-:-:S02]  /*2740*/  LEA R14, P5, R6, R102, 0x1 ;  /* 0x00000066060e7211 */ /* 0x000fc400078a08ff */
[-C--:B------:R-:W-:Y:S02]  /*2750*/  LEA.HI.X R13, R4, R103.reuse, R5, 0x1, P3 ;  /* 0x00000067040d7211 */ /* 0x080fe400018f0c05 */
[----:B-1----:R-:W-:Y:S02]  /*2760*/  ISETP.GE.AND P3, PT, R105, 0x1, PT ;  /* 0x000000016900780c */ /* 0x002fe40003f66270 */
[----:B------:R-:W-:Y:S02]  /*2770*/  ISETP.GT.AND P4, PT, R61, R30, PT ;  /* 0x0000001e3d00720c */ /* 0x000fe40003f84270 */
[----:B------:R-:W-:Y:S02]  /*2780*/  LEA.HI.X R15, R6, R103, R7, 0x1, P5 ;  /* 0x00000067060f7211 */ /* 0x000fe400028f0c07 */
[----:B------:R-:W-:-:S07]  /*2790*/  P2R R100, PR, RZ, 0x10 ;  /* 0x00000010ff647803 */ /* 0x000fce0000000000 */
        /* <DEDUP_REMOVED lines=43> */
.L_x_4348:
[----:B------:R-:W-:Y:S05]  /*2a50*/  BSYNC B1 ;  /* 0x0000000000017941 */ /* 0x000fea0003800000 */
.L_x_4347:
[----:B0-----:R-:W-:Y:S01]  /*2a60*/  VIADD R8, R18, 0x40 ;  /* 0x0000004012087836 */ /* 0x001fe20000000000 */
[----:B------:R-:W-:Y:S01]  /*2a70*/  BSSY B1, `(.L_x_4349) ;  /* 0x000001d000017945 */ /* 0x000fe20003800000 */
[----:B------:R-:W-:Y:S02]  /*2a80*/  CS2R R26, SRZ ;  /* 0x00000000001a7805 */ /* 0x000fe4000001ff00 */
[----:B-----5:R-:W-:Y:S01]  /*2a90*/  MOV R102, R32 ;  /* 0x0000002000667202 */ /* 0x020fe20000000f00 */
[----:B------:R-:W-:Y:S01]  /*2aa0*/  IMAD.MOV.U32 R103, RZ, RZ, R33 ;  /* 0x000000ffff677224 */ /* 0x000fe200078e0021 */
[----:B------:R-:W-:Y:S02]  /*2ab0*/  ISETP.GE.AND P5, PT, R8, R101, PT ;  /* 0x000000650800720c */ /* 0x000fe40003fa6270 */
[----:B------:R-:W-:Y:S02]  /*2ac0*/  CS2R R8, SRZ ;  /* 0x0000000000087805 */ /* 0x000fe4000001ff00 */
[----:B------:R-:W-:-:S09]  /*2ad0*/  CS2R R24, SRZ ;  /* 0x0000000000187805 */ /* 0x000fd2000001ff00 */
        /* <DEDUP_REMOVED lines=22> */
.L_x_4350:
[----:B------:R-:W-:Y:S05]  /*2c40*/  BSYNC B1 ;  /* 0x0000000000017941 */ /* 0x000fea0003800000 */
.L_x_4349:
        /* <DEDUP_REMOVED lines=23> */
[----:B------:R-:W-:-:S04]  /*2dc0*/  PRMT R106, R106, 0x5410, R7 ;  /* 0x000054106a6a7816 */ /* 0x000fc80000000007 */
[----:B------:R-:W-:Y:S01]  /*2dd0*/  PRMT R103, R4, 0x5410, R5 ;  /* 0x0000541004677816 */ /* 0x000fe20000000005 */
[----:B------:R-:W-:Y:S06]  /*2de0*/  @!P3 BRA `(.L_x_4351) ;  /* 0x000000000004b947 */ /* 0x000fec0003800000 */
[----:B------:R-:W-:Y:S01]  /*2df0*/  BPT.TRAP 0x1 ;  /* 0x000000040000795c */ /* 0x000fe20000300000 */
.L_x_4351:
[----:B------:R-:W-:Y:S01]  /*2e00*/  IMAD R90, R16, 0x8, R17 ;  /* 0x00000008105a7824 */ /* 0x000fe200078e0211 */
[----:B------:R-:W-:Y:S01]  /*2e10*/  SHF.L.U32 R111, R22, 0x1f, RZ ;  /* 0x0000001f166f7819 */ /* 0x000fe200000006ff */
[----:B------:R-:W-:Y:S03]  /*2e20*/  BSSY B1, `(.L_x_4352) ;  /* 0x0000003000017945 */ /* 0x000fe60003800000 */
[----:B------:R-:W0:Y:S02]  /*2e30*/  SYNCS.PHASECHK.TRANS64.TRYWAIT P6, [R90+URZ+0x32490], R111 ;  /* 0x0324906f5a0075a7 */ /* 0x000e2400080c017f */
[----:B0-----:R-:W-:Y:S05]  /*2e40*/  @!P6 BRA `(.L_x_4353) ;  /* 0x000001880060e947 */ /* 0x001fea0003800000 */
.L_x_4593:
[----:B------:R-:W-:Y:S05]  /*2e50*/  BSYNC B1 ;  /* 0x0000000000017941 */ /* 0x000fea0003800000 */
.L_x_4352:
        /* <DEDUP_REMOVED lines=49> */
.L_x_4359:
[----:B------:R-:W-:Y:S05]  /*3170*/  BSYNC B3 ;  /* 0x0000000000037941 */ /* 0x000fea0003800000 */
.L_x_4358:
[----:B--2---:R1:W-:Y:S02]  /*3180*/  STG.E.128 desc[UR52][R14.64], R4 ;  /* 0x000000040e007986 */ /* 0x0043e4000c101d34 */
.L_x_4357:
[----:B------:R-:W-:Y:S05]  /*3190*/  BSYNC B2 ;  /* 0x0000000000027941 */ /* 0x000fea0003800000 */
.L_x_4356:
[----:B------:R-:W-:Y:S05]  /*31a0*/  @P2 BRA `(.L_x_4355) ;  /* 0x0000000000c02947 */ /* 0x000fea0003800000 */
[----:B-1----:R1:W2:Y:S01]  /*31b0*/  LDS.128 R4, [R104] ;  /* 0x0000000068047984 */ /* 0x0022a20000000c00 */
[----:B------:R-:W-:Y:S01]  /*31c0*/  VIADD R36, R40, 0x10 ;  /* 0x0000001028247836 */ /* 0x000fe20000000000 */
[----:B------:R-:W-:Y:S04]  /*31d0*/  BSSY B2, `(.L_x_4360) ;  /* 0x000002c000027945 */ /* 0x000fe80003800000 */
[----:B------:R-:W-:-:S13]  /*31e0*/  ISETP.GE.AND P4, PT, R36, R105, PT ;  /* 0x000000692400720c */ /* 0x000fda0003f86270 */
        /* <DEDUP_REMOVED lines=17> */
[-C--:B------:R-:W-:Y:S01]  /*3300*/  FFMA.FTZ R110, R5, R34.reuse, -R110 ;  /* 0x00000022056e7223 */ /* 0x080fe2000001086e */
        /* <DEDUP_REMOVED lines=24> */
.L_x_4361:
[----:B------:R-:W-:Y:S05]  /*3490*/  BSYNC B2 ;  /* 0x0000000000027941 */ /* 0x000fea0003800000 */
.L_x_4360:
[----:B--2---:R2:W-:Y:S02]  /*34a0*/  STG.E.128 desc[UR52][R14.64+0x40], R4 ;  /* 0x000040040e007986 */ /* 0x0045e4000c101d34 */
.L_x_4355:
[----:B------:R-:W-:Y:S05]  /*34b0*/  BSYNC B1 ;  /* 0x0000000000017941 */ /* 0x000fea0003800000 */
.L_x_4354:
        /* <DEDUP_REMOVED lines=48> */
.L_x_4366:
[----:B------:R-:W-:Y:S05]  /*37c0*/  BSYNC B2 ;  /* 0x0000000000027941 */ /* 0x000fea0003800000 */
.L_x_4365:
[----:B--2---:R3:W-:Y:S02]  /*37d0*/  STG.E.128 desc[UR52][R12.64], R4 ;  /* 0x000000040c007986 */ /* 0x0047e4000c101d34 */
.L_x_4364:
[----:B------:R-:W-:Y:S05]  /*37e0*/  BSYNC B1 ;  /* 0x0000000000017941 */ /* 0x000fea0003800000 */
.L_x_4363:
        /* <DEDUP_REMOVED lines=47> */
.L_x_4368:
[----:B------:R-:W-:Y:S05]  /*3ae0*/  BSYNC B1 ;  /* 0x0000000000017941 */ /* 0x000fea0003800000 */
.L_x_4367:
[----:B--2---:R1:W-:Y:S01]  /*3af0*/  STG.E.128 desc[UR52][R12.64+0x40], R4 ;  /* 0x000040040c007986 */ /* 0x0043e2000c101d34 */
[----:B------:R-:W-:Y:S05]  /*3b00*/  BRA `(.L_x_4362) ;  /* 0x0000001400947947 */ /* 0x000fea0003800000 */
.L_x_4346:
[----:B------:R-:W-:Y:S02]  /*3b10*/  IADD3 R5, R18, 0x40, RZ ;  /* 0x0000004012057810 */ /* 0x000fe40007ffe0ff */
[----:B------:R-:W-:Y:S02]  /*3b20*/  CS2R R14, SRZ ;  /* 0x00000000000e7805 */ /* 0x000fe4000001ff00 */
[----:B------:R-:W-:Y:S02]  /*3b30*/  CS2R R12, SRZ ;  /* 0x00000000000c7805 */ /* 0x000fe4000001ff00 */
[----:B------:R-:W-:Y:S02]  /*3b40*/  CS2R R26, SRZ ;  /* 0x00000000001a7805 */ /* 0x000fe4000001ff00 */
[----:B------:R-:W-:Y:S02]  /*3b50*/  ISETP.GE.AND P3, PT, R5, R101, PT ;  /* 0x000000650500720c */ /* 0x000fe40003f66270 */
[----:B------:R-:W-:-:S02]  /*3b60*/  CS2R R24, SRZ ;  /* 0x0000000000187805 */ /* 0x000fc4000001ff00 */
        /* <DEDUP_REMOVED lines=33> */
[----:B--2---:R-:W-:Y:S01]  /*3d80*/  IMAD.MOV.U32 R32, RZ, RZ, R14 ;  /* 0x000000ffff207224 */ /* 0x004fe200078e000e */
[----:B---3--:R-:W-:Y:S01]  /*3d90*/  MOV R35, R13 ;  /* 0x0000000d00237202 */ /* 0x008fe20000000f00 */
[----:B------:R-:W-:Y:S02]  /*3da0*/  IMAD.MOV.U32 R34, RZ, RZ, R12 ;  /* 0x000000ffff227224 */ /* 0x000fe400078e000c */
[----:B------:R-:W-:Y:S01]  /*3db0*/  IMAD.MOV.U32 R33, RZ, RZ, R15 ;  /* 0x000000ffff217224 */ /* 0x000fe200078e000f */
[----:B------:R-:W-:Y:S02]  /*3dc0*/  PRMT R122, R35, 0x7610, R122 ;  /* 0x00007610237a7816 */ /* 0x000fe4000000007a */
[----:B------:R-:W-:-:S02]  /*3dd0*/  PRMT R132, R32, 0x5410, R34 ;  /* 0x0000541020847816 */ /* 0x000fc40000000022 */
[----:B------:R-:W-:Y:S01]  /*3de0*/  PRMT R125, R33, 0x7610, R125 ;  /* 0x00007610217d7816 */ /* 0x000fe2000000007d */
[----:B----4-:R-:W-:Y:S02]  /*3df0*/  IMAD.MOV.U32 R32, RZ, RZ, R26 ;  /* 0x000000ffff207224 */ /* 0x010fe400078e001a */
[----:B------:R-:W-:Y:S02]  /*3e00*/  IMAD.MOV.U32 R34, RZ, RZ, R24 ;  /* 0x000000ffff227224 */ /* 0x000fe400078e0018 */
[----:B------:R-:W-:Y:S02]  /*3e10*/  IMAD.MOV.U32 R35, RZ, RZ, R25 ;  /* 0x000000ffff237224 */ /* 0x000fe400078e0019 */
[----:B------:R-:W-:Y:S01]  /*3e20*/  IMAD.MOV.U32 R33, RZ, RZ, R27 ;  /* 0x000000ffff217224 */ /* 0x000fe200078e001b */
[----:B------:R-:W-:Y:S02]  /*3e30*/  PRMT R133, R32, 0x5410, R34 ;  /* 0x0000541020857816 */ /* 0x000fe40000000022 */
[----:B------:R-:W-:-:S02]  /*3e40*/  PRMT R122, R122, 0x5410, R35 ;  /* 0x000054107a7a7816 */ /* 0x000fc40000000023 */
[----:B------:R-:W-:Y:S01]  /*3e50*/  PRMT R125, R125, 0x5410, R33 ;  /* 0x000054107d7d7816 */ /* 0x000fe20000000021 */
[----:B-----5:R-:W-:Y:S01]  /*3e60*/  IMAD.MOV.U32 R32, RZ, RZ, R6 ;  /* 0x000000ffff207224 */ /* 0x020fe200078e0006 */
[----:B------:R-:W-:Y:S01]  /*3e70*/  MOV R33, R7 ;  /* 0x0000000700217202 */ /* 0x000fe20000000f00 */
[----:B------:R-:W-:Y:S02]  /*3e80*/  IMAD.MOV.U32 R34, RZ, RZ, R4 ;  /* 0x000000ffff227224 */ /* 0x000fe400078e0004 */
[----:B------:R-:W-:Y:S01]  /*3e90*/  IMAD.MOV.U32 R35, RZ, RZ, R5 ;  /* 0x000000ffff237224 */ /* 0x000fe200078e0005 */
[----:B------:R-:W-:Y:S01]  /*3ea0*/  PRMT R117, R32, 0x5410, R33 ;  /* 0x0000541020757816 */ /* 0x000fe20000000021 */
[----:B------:R-:W-:-:S03]  /*3eb0*/  IMAD.MOV.U32 R32, RZ, RZ, R10 ;  /* 0x000000ffff207224 */ /* 0x000fc600078e000a */
        /* <DEDUP_REMOVED lines=8> */
.L_x_4369:
        /* <DEDUP_REMOVED lines=9> */
.L_x_4594:
[----:B------:R-:W-:Y:S05]  /*3fd0*/  BSYNC B1 ;  /* 0x0000000000017941 */ /* 0x000fea0003800000 */
.L_x_4370:
[----:B------:R-:W-:Y:S01]  /*3fe0*/  ISETP.GE.OR P5, PT, R18, R101, P1 ;  /* 0x000000651200720c */ /* 0x000fe20000fa6670 */
[----:B------:R-:W-:-:S12]  /*3ff0*/  BSSY B1, `(.L_x_4372) ;  /* 0x000007c000017945 */ /* 0x000fd80003800000 */
[----:B------:R-:W-:Y:S05]  /*4000*/  @P5 BRA `(.L_x_4373) ;  /* 0x0000000400e85947 */ /* 0x000fea0003800000 */
[----:B------:R-:W1:Y:S01]  /*4010*/  S2R R34, SR_TID.X ;  /* 0x0000000000227919 */ /* 0x000e620000002100 */
        /* <DEDUP_REMOVED lines=12> */
[----:B------:R-:W-:-:S03]  /*40e0*/  IMAD R32, R32, 0x2, R17 ;  /* 0x0000000220207824 */ /* 0x000fc600078e0211 */
[----:B------:R-:W-:-:S04]  /*40f0*/  SHF.L.U32 R116, R33, 0x3, RZ ;  /* 0x0000000321747819 */ /* 0x000fc800000006ff */
[----:B------:R-:W-:Y:S01]  /*4100*/  LOP3.LUT R33, R87, 0x38, R116, 0xf8, !PT ;  /* 0x0000003857217812 */ /* 0x000fe200078ef874 */
[----:B-1----:R-:W-:-:S03]  /*4110*/  VIADD R35, R34, 0xffffff80 ;  /* 0xffffff8022237836 */ /* 0x002fc60000000000 */
[----:B------:R-:W-:Y:S02]  /*4120*/  LOP3.LUT R33, R33, R82, RZ, 0x3c, !PT ;  /* 0x0000005221217212 */ /* 0x000fe400078e3cff */
[----:B------:R-:W-:-:S04]  /*4130*/  SHF.R.S32.HI R34, RZ, 0x1f, R35 ;  /* 0x0000001fff227819 */ /* 0x000fc80000011423 */
[----:B------:R-:W-:-:S04]  /*4140*/  LEA.HI R34, R34, R35, RZ, 0x5 ;  /* 0x0000002322227211 */ /* 0x000fc800078f28ff */
[----:B------:R-:W-:-:S05]  /*4150*/  SHF.R.S32.HI R34, RZ, 0x5, R34 ;  /* 0x00000005ff227819 */ /* 0x000fca0000011422 */
        /* <DEDUP_REMOVED lines=26> */
[-C--:B------:R-:W-:Y:S01]  /*4300*/  FFMA.FTZ R122, R13, R14.reuse, R122 ;  /* 0x0000000e0d7a7223 */ /* 0x080fe2000001007a */
[----:B------:R-:W-:Y:S01]  /*4310*/  FFMA.FTZ R121, R12, R14, -R25 ;  /* 0x0000000e0c797223 */ /* 0x000fe20000010819 */
[----:B------:R-:W-:-:S02]  /*4320*/  HADD2.F32 R13, -RZ, R39.H0_H0 ;  /* 0x20000027ff0d7230 */ /* 0x000fc40000004100 */
[-C--:B------:R-:W-:Y:S01]  /*4330*/  FFMA.FTZ R37, R37, R24.reuse, R26 ;  /* 0x0000001825257223 */ /* 0x080fe2000001001a */
[----:B------:R-:W-:Y:S02]  /*4340*/  HADD2.F32 R39, -RZ, R39.H1_H1 ;  /* 0x30000027ff277230 */ /* 0x000fe40000004100 */
[----:B------:R-:W-:Y:S01]  /*4350*/  FFMA.FTZ R124, R33, R24, -R124 ;  /* 0x00000018217c7223 */ /* 0x000fe2000001087c */
[----:B------:R-:W-:Y:S02]  /*4360*/  HADD2.F32 R12, -RZ, R35.H0_H0 ;  /* 0x20000023ff0c7230 */ /* 0x000fe40000004100 */
[----:B------:R-:W-:Y:S01]  /*4370*/  HADD2.F32 R26, -RZ, R27.H0_H0 ;  /* 0x2000001bff1a7230 */ /* 0x000fe20000004100 */
[----:B------:R-:W-:Y:S01]  /*4380*/  F2FP.F16.F32.PACK_AB R37, R37, R122 ;  /* 0x0000007a2525723e */ /* 0x000fe200000000ff */
[----:B------:R-:W-:Y:S01]  /*4390*/  HADD2.F32 R15, -RZ, R125.H1_H1 ;  /* 0x3000007dff0f7230 */ /* 0x000fe20000004100 */
[----:B------:R-:W-:Y:S01]  /*43a0*/  F2FP.F16.F32.PACK_AB R121, R124, R121 ;  /* 0x000000797c79723e */ /* 0x000fe200000000ff */
[----:B------:R-:W-:-:S02]  /*43b0*/  HADD2.F32 R35, -RZ, R35.H1_H1 ;  /* 0x30000023ff237230 */ /* 0x000fc40000004100 */
[-C--:B------:R-:W-:Y:S01]  /*43c0*/  FMUL.FTZ R128, R39, R26.reuse ;  /* 0x0000001a27807220 */ /* 0x080fe20000410000 */
[----:B------:R-:W-:Y:S02]  /*43d0*/  HADD2.F32 R14, -RZ, R125.H0_H0 ;  /* 0x2000007dff0e7230 */ /* 0x000fe40000004100 */
        /* <DEDUP_REMOVED lines=17> */
[----:B------:R-:W-:-:S02]  /*44f0*/  HADD2.F32 R14, -RZ, R132.H1_H1 ;  /* 0x30000084ff0e7230 */ /* 0x000fc40000004100 */
[-C--:B------:R-:W-:Y:S01]  /*4500*/  FMUL.FTZ R33, R36, R25.reuse ;  /* 0x0000001924217220 */ /* 0x080fe20000410000 */
[----:B------:R-:W-:Y:S02]  /*4510*/  HADD2.F32 R15, -RZ, R131.H0_H0 ;  /* 0x20000083ff0f7230 */ /* 0x000fe40000004100 */
[----:B------:R-:W-:Y:S01]  /*4520*/  FMUL.FTZ R25, R32, R25 ;  /* 0x0000001920197220 */ /* 0x000fe20000410000 */
[-C--:B------:R-:W-:Y:S01]  /*4530*/  FFMA.FTZ R26, R13, R14.reuse, R24 ;  /* 0x0000000e0d1a7223 */ /* 0x080fe20000010018 */
[----:B------:R-:W-:Y:S01]  /*4540*/  FFMA.FTZ R27, R12, R14, -R27 ;  /* 0x0000000e0c1b7223 */ /* 0x000fe2000001081b */
[-C--:B------:R-:W-:Y:S01]  /*4550*/  FFMA.FTZ R32, R32, R15.reuse, -R33 ;  /* 0x0000000f20207223 */ /* 0x080fe20000010821 */
[----:B------:R-:W-:Y:S01]  /*4560*/  FFMA.FTZ R33, R36, R15, R25 ;  /* 0x0000000f24217223 */ /* 0x000fe20000010019 */
[----:B------:R-:W-:Y:S02]  /*4570*/  HADD2.F32 R13, -RZ, R38.H0_H0 ;  /* 0x20000026ff0d7230 */ /* 0x000fe40000004100 */
[----:B------:R-:W-:Y:S01]  /*4580*/  HADD2.F32 R24, -RZ, R133.H0_H0 ;  /* 0x20000085ff187230 */ /* 0x000fe20000004100 */
[----:B------:R-:W-:Y:S01]  /*4590*/  F2FP.F16.F32.PACK_AB R32, R32, R27 ;  /* 0x0000001b2020723e */ /* 0x000fe200000000ff */
        /* <DEDUP_REMOVED lines=11> */
[----:B------:R-:W-:-:S02]  /*4650*/  IMAD.MOV.U32 R33, RZ, RZ, R121 ;  /* 0x000000ffff217224 */ /* 0x000fc400078e0079 */
[-C--:B------:R-:W-:Y:S01]  /*4660*/  FFMA.FTZ R35, R12, R14.reuse, -R35 ;  /* 0x0000000e0c237223 */ /* 0x080fe20000010823 */
[----:B------:R-:W-:Y:S01]  /*4670*/  FFMA.FTZ R24, R13, R14, R24 ;  /* 0x0000000e0d187223 */ /* 0x000fe20000010018 */
[-C--:B------:R-:W-:Y:S01]  /*4680*/  FFMA.FTZ R34, R34, R15.reuse, -R39 ;  /* 0x0000000f22227223 */ /* 0x080fe20000010827 */
[----:B------:R-:W-:Y:S01]  /*4690*/  FFMA.FTZ R25, R38, R15, R25 ;  /* 0x0000000f26197223 */ /* 0x000fe20000010019 */
[----:B------:R-:W-:-:S03]  /*46a0*/  F2FP.F16.F32.PACK_AB R39, R125, R126 ;  /* 0x0000007e7d27723e */ /* 0x000fc600000000ff */
[----:B------:R-:W-:Y:S01]  /*46b0*/  F2FP.F16.F32.PACK_AB R34, R34, R35 ;  /* 0x000000232222723e */ /* 0x000fe200000000ff */
[----:B------:R-:W-:Y:S01]  /*46c0*/  IMAD.MOV.U32 R35, RZ, RZ, R123 ;  /* 0x000000ffff237224 */ /* 0x000fe200078e007b */
[----:B------:R-:W-:-:S07]  /*46d0*/  F2FP.F16.F32.PACK_AB R38, R25, R24 ;  /* 0x000000181926723e */ /* 0x000fce00000000ff */
.L_x_4375:
[----:B------:R-:W-:Y:S05]  /*46e0*/  BSYNC B2 ;  /* 0x0000000000027941 */ /* 0x000fea0003800000 */
.L_x_4374:
        /* <DEDUP_REMOVED lines=12> */
.L_x_4373:
[----:B------:R-:W-:Y:S05]  /*47b0*/  BSYNC B1 ;  /* 0x0000000000017941 */ /* 0x000fea0003800000 */
.L_x_4372:
[----:B-1----:R-:W-:Y:S01]  /*47c0*/  IADD3 R13, R18, 0x40, RZ ;  /* 0x00000040120d7810 */ /* 0x002fe20007ffe0ff */
[----:B--2---:R-:W-:-:S03]  /*47d0*/  IMAD R12, R81, R104, RZ ;  /* 0x00000068510c7224 */ /* 0x004fc600078e02ff */
[C---:B------:R-:W-:Y:S01]  /*47e0*/  ISETP.GE.OR P5, PT, R13.reuse, R101, P1 ;  /* 0x000000650d00720c */ /* 0x040fe20000fa6670 */
[----:B------:R-:W-:-:S04]  /*47f0*/  IMAD.WIDE.U32 R106, R13, R104, R106 ;  /* 0x000000680d6a7225 */ /* 0x000fc800078e006a */
[----:B------:R-:W-:-:S08]  /*4800*/  IMAD R105, R13, R105, R12 ;  /* 0x000000690d697224 */ /* 0x000fd000078e020c */
[----:B------:R-:W-:Y:S05]  /*4810*/  @P5 BRA `(.L_x_4362) ;  /* 0x0000000800505947 */ /* 0x000fea0003800000 */
[----:B------:R-:W2:Y:S01]  /*4820*/  LDL R14, [R1+0x3c] ;  /* 0x00003c00010e7983 */ /* 0x000ea20000100800 */
[----:B------:R-:W-:Y:S01]  /*4830*/  IMAD.IADD R34, R107, 0x1, R105 ;  /* 0x000000016b227824 */ /* 0x000fe200078e0269 */
[----:B------:R-:W-:Y:S01]  /*4840*/  IADD3 R12, P5, P6, R28, R106, R71 ;  /* 0x0000006a1c0c7210 */ /* 0x000fe20007ebe047 */
[----:B------:R-:W-:Y:S01]  /*4850*/  VIADD R15, R18, 0x40 ;  /* 0x00000040120f7836 */ /* 0x000fe20000000000 */
[----:B------:R-:W-:Y:S01]  /*4860*/  SEL R115, R78, R115, !P0 ;  /* 0x000000734e737207 */ /* 0x000fe20004000000 */
[----:B------:R-:W-:Y:S01]  /*4870*/  VIADD R24, R18, 0x40 ;  /* 0x0000004012187836 */ /* 0x000fe20000000000 */
[----:B------:R-:W-:Y:S01]  /*4880*/  IADD3.X R13, R95, R34, R64, P5, P6 ;  /* 0x000000225f0d7210 */ /* 0x000fe20002fec440 */
[----:B------:R-:W-:Y:S01]  /*4890*/  IMAD.SHL.U32 R15, R15, 0x40, RZ ;  /* 0x000000400f0f7824 */ /* 0x000fe200078e00ff */
[----:B------:R-:W-:Y:S01]  /*48a0*/  LEA R32, P5, R12, R102, 0x1 ;  /* 0x000000660c207211 */ /* 0x000fe200078a08ff */
[----:B------:R-:W-:Y:S01]  /*48b0*/  IMAD.SHL.U32 R24, R24, 0x40, RZ ;  /* 0x0000004018187824 */ /* 0x000fe200078e00ff */
[----:B------:R-:W-:Y:S02]  /*48c0*/  BSSY B1, `(.L_x_4376) ;  /* 0x0000065000017945 */ /* 0x000fe40003800000 */
[----:B------:R-:W-:-:S02]  /*48d0*/  LEA.HI.X R33, R12, R103, R13, 0x1, P5 ;  /* 0x000000670c217211 */ /* 0x000fc400028f0c0d */
[----:B------:R-:W-:Y:S02]  /*48e0*/  SHF.R.S32.HI R12, RZ, 0x1f, R115 ;  /* 0x0000001fff0c7819 */ /* 0x000fe40000011473 */
[----:B------:R-:W-:Y:S02]  /*48f0*/  LOP3.LUT R15, R15, 0x1c0, RZ, 0xc0, !PT ;  /* 0x000001c00f0f7812 */ /* 0x000fe400078ec0ff */
[----:B------:R-:W-:Y:S02]  /*4900*/  LEA.HI R115, R12, R115, RZ, 0x4 ;  /* 0x000000730c737211 */ /* 0x000fe400078f20ff */
[----:B------:R-:W-:Y:S02]  /*4910*/  LOP3.LUT R24, R24, 0x1c0, RZ, 0xc0, !PT ;  /* 0x000001c018187812 */ /* 0x000fe400078ec0ff */
[----:B------:R-:W-:Y:S02]  /*4920*/  LEA.HI.SX32 R35, R115, R72, 0x1c ;  /* 0x0000004873237211 */ /* 0x000fe400078fe2ff */
[----:B------:R-:W-:-:S02]  /*4930*/  SHF.R.U32.HI R15, RZ, 0x3, R15 ;  /* 0x00000003ff0f7819 */ /* 0x000fc4000001160f */
[----:B------:R-:W-:-:S04]  /*4940*/  SHF.L.U32 R35, R35, 0x3, RZ ;  /* 0x0000000323237819 */ /* 0x000fc800000006ff */
[----:B------:R-:W-:-:S04]  /*4950*/  LOP3.LUT R12, R24, 0x38, R35, 0xf8, !PT ;  /* 0x00000038180c7812 */ /* 0x000fc800078ef823 */
[----:B------:R-:W-:-:S05]  /*4960*/  LOP3.LUT R12, R12, R15, RZ, 0x3c, !PT ;  /* 0x0000000f0c0c7212 */ /* 0x000fca00078e3cff */
[----:B--2---:R-:W-:Y:S02]  /*4970*/  IMAD.IADD R13, R14, 0x1, R12 ;  /* 0x000000010e0d7824 */ /* 0x004fe400078e020c */
        /* <DEDUP_REMOVED lines=33> */
[----:B------:R-:W-:Y:S02]  /*4b90*/  HADD2.F32 R5, -RZ, R27.H0_H0 ;  /* 0x2000001bff057230 */ /* 0x000fe40000004100 */
        /* <DEDUP_REMOVED lines=55> */
.L_x_4377:
[----:B------:R-:W-:Y:S05]  /*4f10*/  BSYNC B1 ;  /* 0x0000000000017941 */ /* 0x000fea0003800000 */
.L_x_4376:
        /* <DEDUP_REMOVED lines=10> */
.L_x_4345:
[----:B------:R-:W-:-:S13]  /*4fc0*/  ISETP.NE.AND P3, PT, R232, 0x3, PT ;  /* 0x00000003e800780c */ /* 0x000fda0003f65270 */
[----:B------:R-:W-:Y:S05]  /*4fd0*/  @!P3 BRA `(.L_x_4378) ;  /* 0x000000000004b947 */ /* 0x000fea0003800000 */
[----:B------:R-:W-:Y:S01]  /*4fe0*/  BPT.TRAP 0x1 ;  /* 0x000000040000795c */ /* 0x000fe20000300000 */
.L_x_4378:
[----:B------:R-:W-:Y:S01]  /*4ff0*/  LEA R90, R16, R17, 0x3 ;  /* 0x00000011105a7211 */ /* 0x000fe200078e18ff */
[----:B------:R-:W-:Y:S01]  /*5000*/  IMAD R101, R61, -0x60, R60 ;  /* 0xffffffa03d657824 */ /* 0x000fe200078e023c */
[----:B------:R-:W-:Y:S01]  /*5010*/  SHF.L.U32 R111, R22, 0x1f, RZ ;  /* 0x0000001f166f7819 */ /* 0x000fe200000006ff */
[----:B------:R-:W-:Y:S03]  /*5020*/  BSSY B1, `(.L_x_4379) ;  /* 0x0000004000017945 */ /* 0x000fe60003800000 */
[----:B------:R-:W0:Y:S01]  /*5030*/  SYNCS.PHASECHK.TRANS64.TRYWAIT P4, [R90+URZ+0x32490], R111 ;  /* 0x0324906f5a0075a7 */ /* 0x000e22000808017f */
[----:B------:R-:W-:Y:S01]  /*5040*/  VIMNMX R101, R101, 0x60, PT ;  /* 0x0000006065657848 */ /* 0x000fe20003fe0100 */
[----:B0-----:R-:W-:Y:S06]  /*5050*/  @!P4 BRA `(.L_x_4380) ;  /* 0x000001680004c947 */ /* 0x001fec0003800000 */
.L_x_4595:
[----:B------:R-:W-:Y:S05]  /*5060*/  BSYNC B1 ;  /* 0x0000000000017941 */ /* 0x000fea0003800000 */
.L_x_4379:
[CC--:B------:R-:W-:Y:S01]  /*5070*/  ISETP.GE.AND P5, PT, R18.reuse, R101.reuse, PT ;  /* 0x000000651200720c */ /* 0x0c0fe20003fa6270 */
[----:B------:R-:W-:Y:S01]  /*5080*/  VIADD R4, R18, 0x40 ;  /* 0x0000004012047836 */ /* 0x000fe20000000000 */
[----:B------:R-:W-:Y:S04]  /*5090*/  BSSY B1, `(.L_x_4381) ;  /* 0x0000007000017945 */ /* 0x000fe80003800000 */
[----:B------:R-:W-:-:S07]  /*50a0*/  ISETP.GE.AND P4, PT, R4, R101, PT ;  /* 0x000000650400720c */ /* 0x000fce0003f86270 */
[----:B------:R-:W-:Y:S06]  /*50b0*/  @P5 BRA `(.L_x_4382) ;  /* 0x0000000000105947 */ /* 0x000fec0003800000 */
[----:B------:R-:W1:Y:S04]  /*50c0*/  @!P1 LDS.128 R4, [R108] ;  /* 0x000000006c049984 */ /* 0x000e680000000c00 */
[----:B------:R-:W2:Y:S04]  /*50d0*/  @!P2 LDS.128 R8, [R104] ;  /* 0x000000006808a984 */ /* 0x000ea80000000c00 */
[----:B-1----:R1:W-:Y:S04]  /*50e0*/  @!P1 STG.E.128 desc[UR52][R14.64], R4 ;  /* 0x000000040e009986 */ /* 0x0023e8000c101d34 */
[----:B--2---:R1:W-:Y:S02]  /*50f0*/  @!P2 STG.E.128 desc[UR52][R14.64+0x40], R8 ;  /* 0x000040080e00a986 */ /* 0x0043e4000c101d34 */
.L_x_4382:
[----:B------:R-:W-:Y:S05]  /*5100*/  BSYNC B1 ;  /* 0x0000000000017941 */ /* 0x000fea0003800000 */
.L_x_4381:
[----:B------:R-:W-:Y:S05]  /*5110*/  @P4 BRA `(.L_x_4362) ;  /* 0x0000000000104947 */ /* 0x000fea0003800000 */
[----:B-1----:R-:W1:Y:S04]  /*5120*/  @!P1 LDS.128 R4, [R108+0x2000] ;  /* 0x002000006c049984 */ /* 0x002e680000000c00 */
[----:B------:R-:W2:Y:S04]  /*5130*/  @!P2 LDS.128 R8, [R104+0x2000] ;  /* 0x002000006808a984 */ /* 0x000ea80000000c00 */
[----:B-1----:R3:W-:Y:S04]  /*5140*/  @!P1 STG.E.128 desc[UR52][R12.64], R4 ;  /* 0x000000040c009986 */ /* 0x0027e8000c101d34 */
[----:B--2---:R3:W-:Y:S02]  /*5150*/  @!P2 STG.E.128 desc[UR52][R12.64+0x40], R8 ;  /* 0x000040080c00a986 */ /* 0x0047e4000c101d34 */
.L_x_4362:
[----:B------:R-:W-:Y:S05]  /*5160*/  BSYNC B0 ;  /* 0x0000000000007941 */ /* 0x000fea0003800000 */
.L_x_4344:
        /* <DEDUP_REMOVED lines=17> */
.L_x_4384:
[----:B------:R-:W-:Y:S05]  /*5280*/  BSYNC B0 ;  /* 0x0000000000007941 */ /* 0x000fea0003800000 */
.L_x_4383:
[----:B------:R-:W2:Y:S01]  /*5290*/  SYNCS.PHASECHK.TRANS64.TRYWAIT P3, [R90+URZ+0x324b0], R111 ;  /* 0x0324b06f5a0075a7 */ /* 0x000ea2000806017f */
[----:B------:R-:W-:Y:S01]  /*52a0*/  ULDC UR42, c[0x0][0x310] ;  /* 0x0000c400002a7ab9 */ /* 0x000fe20000000800 */
[----:B------:R-:W-:Y:S01]  /*52b0*/  ULDC.64 UR38, c[0x0][0x318] ;  /* 0x0000c60000267ab9 */ /* 0x000fe20000000a00 */
[----:B------:R-:W-:Y:S01]  /*52c0*/  ULDC.64 UR36, c[0x0][0x308] ;  /* 0x0000c20000247ab9 */ /* 0x000fe20000000a00 */
[----:B------:R-:W-:Y:S01]  /*52d0*/  BSSY B0, `(.L_x_4385) ;  /* 0x0000003000007945 */ /* 0x000fe20003800000 */
[----:B------:R-:W-:-:S03]  /*52e0*/  IMAD R5, R16, 0x6000, R77 ;  /* 0x0000600010057824 */ /* 0x000fc600078e024d */
[----:B--2---:R-:W-:Y:S05]  /*52f0*/  @!P3 BRA `(.L_x_4386) ;  /* 0x000001640070b947 */ /* 0x004fea0003800000 */
.L_x_4596:
[----:B------:R-:W-:Y:S05]  /*5300*/  BSYNC B0 ;  /* 0x0000000000007941 */ /* 0x000fea0003800000 */
.L_x_4385:
[----:B------:R-:W-:Y:S01]  /*5310*/  ISETP.GE.AND P3, PT, R18, R101, PT ;  /* 0x000000651200720c */ /* 0x000fe20003f66270 */
[----:B------:R-:W-:Y:S01]  /*5320*/  IMAD.IADD R7, R80, 0x1, R5 ;  /* 0x0000000150077824 */ /* 0x000fe200078e0205 */
[----:B------:R-:W-:Y:S01]  /*5330*/  BSSY B0, `(.L_x_4387) ;  /* 0x0000025000007945 */ /* 0x000fe20003800000 */
[----:B------:R-:W-:Y:S02]  /*5340*/  IMAD R36, R5, 0x2, R62 ;  /* 0x0000000205247824 */ /* 0x000fe400078e023e */
[----:B----4-:R-:W-:-:S04]  /*5350*/  IMAD.WIDE R32, R61, 0x60, R58 ;  /* 0x000000603d207825 */ /* 0x010fc800078e023a */
[----:B------:R-:W-:-:S04]  /*5360*/  IMAD R37, R7, 0x2, R62 ;  /* 0x0000000207257824 */ /* 0x000fc800078e023e */
[----:B------:R-:W-:Y:S05]  /*5370*/  @P3 BRA `(.L_x_4388) ;  /* 0x0000000000803947 */ /* 0x000fea0003800000 */
[----:B-1----:R-:W-:Y:S01]  /*5380*/  MOV R4, R42 ;  /* 0x0000002a00047202 */ /* 0x002fe20000000f00 */
        /* <DEDUP_REMOVED lines=31> */
.L_x_4388:
[----:B------:R-:W-:Y:S05]  /*5580*/  BSYNC B0 ;  /* 0x0000000000007941 */ /* 0x000fea0003800000 */
.L_x_4387:
[----:B-1----:R-:W-:Y:S01]  /*5590*/  VIADD R4, R18, 0x40 ;  /* 0x0000004012047836 */ /* 0x002fe20000000000 */
[----:B------:R-:W-:Y:S04]  /*55a0*/  BSSY B0, `(.L_x_4389) ;  /* 0x0000025000007945 */ /* 0x000fe80003800000 */
[----:B------:R-:W-:-:S13]  /*55b0*/  ISETP.GE.AND P3, PT, R4, R101, PT ;  /* 0x000000650400720c */ /* 0x000fda0003f66270 */
        /* <DEDUP_REMOVED lines=35> */
.L_x_4390:
[----:B------:R-:W-:Y:S05]  /*57f0*/  BSYNC B0 ;  /* 0x0000000000007941 */ /* 0x000fea0003800000 */
.L_x_4389:
        /* <DEDUP_REMOVED lines=9> */
[----:B0-2---:R-:W-:-:S03]  /*5890*/  @!P4 VIADD R90, R90, 0x324c0 ;  /* 0x000324c05a5ac836 */ /* 0x005fc60000000000 */
        /* <DEDUP_REMOVED lines=12> */
.L_x_4339:
[----:B------:R-:W-:Y:S01]  /*5960*/  ISETP.GE.AND P2, PT, R210, 0x1, PT ;  /* 0x00000001d200780c */ /* 0x000fe20003f46270 */
[----:B------:R-:W-:Y:S01]  /*5970*/  IMAD.MOV.U32 R3, RZ, RZ, RZ ;  /* 0x000000ffff037224 */ /* 0x000fe200078e00ff */
[----:B------:R-:W-:Y:S02]  /*5980*/  PLOP3.LUT P1, PT, PT, PT, PT, 0x80, 0x0 ;  /* 0x000000000000781c */ /* 0x000fe40003f2f070 */
[----:B------:R-:W-:Y:S01]  /*5990*/  CS2R R4, SRZ ;  /* 0x0000000000047805 */ /* 0x000fe2000001ff00 */
[----:B------:R-:W-:Y:S01]  /*59a0*/  IMAD.MOV.U32 R0, RZ, RZ, RZ ;  /* 0x000000ffff007224 */ /* 0x000fe200078e00ff */
        /* <DEDUP_REMOVED lines=30> */
[----:B----4-:R-:W-:Y:S02]  /*5b90*/  CS2R R78, SRZ ;  /* 0x00000000004e7805 */ /* 0x010fe4000001ff00 */
        /* <DEDUP_REMOVED lines=26> */
[----:B---3--:R-:W-:-:S02]  /*5d40*/  CS2R R34, SRZ ;  /* 0x0000000000227805 */ /* 0x008fc4000001ff00 */
[----:B------:R-:W-:Y:S02]  /*5d50*/  CS2R R36, SRZ ;  /* 0x0000000000247805 */ /* 0x000fe4000001ff00 */
[----:B------:R-:W-:Y:S02]  /*5d60*/  CS2R R158, SRZ ;  /* 0x00000000009e7805 */ /* 0x000fe4000001ff00 */
[----:B-1----:R-:W-:Y:S02]  /*5d70*/  CS2R R32, SRZ ;  /* 0x0000000000207805 */ /* 0x002fe4000001ff00 */
[----:B--2---:R-:W-:Y:S02]  /*5d80*/  CS2R R26, SRZ ;  /* 0x00000000001a7805 */ /* 0x004fe4000001ff00 */
[----:B------:R-:W-:Y:S01]  /*5d90*/  CS2R R28, SRZ ;  /* 0x00000000001c7805 */ /* 0x000fe2000001ff00 */
[----:B------:R-:W-:Y:S06]  /*5da0*/  @P0 BRA `(.L_x_4392) ;  /* 0x00000000000c0947 */ /* 0x000fec0003800000 */
[----:B------:R-:W1:Y:S01]  /*5db0*/  FENCE.VIEW.ASYNC.G ;  /* 0x00000000000073c6 */ /* 0x000e620000000100 */
[----:B------:R-:W-:Y:S05]  /*5dc0*/  WARPSYNC.ALL ;  /* 0x0000000000007948 */ /* 0x000fea0003800000 */
[----:B-1----:R-:W-:Y:S06]  /*5dd0*/  BAR.ARV 0xc, 0x120 ;  /* 0x0304800000007b1d */ /* 0x002fec0000002000 */
.L_x_4392:
        /* <DEDUP_REMOVED lines=10> */
.L_x_4599:
[----:B-12---:R-:W-:Y:S01]  /*5e80*/  LEA.HI R0, R14, R14, RZ, 0x1 ;  /* 0x0000000e0e007211 */ /* 0x006fe200078f08ff */
[----:B------:R-:W-:Y:S01]  /*5e90*/  VIADD R26, R17, 0x18400 ;  /* 0x00018400111a7836 */ /* 0x000fe20000000000 */
[----:B------:R-:W-:Y:S01]  /*5ea0*/  BSSY B6, `(.L_x_4395) ;  /* 0x000001d000067945 */ /* 0x000fe20003800000 */
[----:B------:R-:W-:Y:S01]  /*5eb0*/  IMAD.MOV.U32 R219, RZ, RZ, 0x40000040 ;  /* 0x40000040ffdb7424 */ /* 0x000fe200078e00ff */
[----:B------:R-:W-:Y:S02]  /*5ec0*/  LOP3.LUT R3, R0, 0x7fffe, RZ, 0xc0, !PT ;  /* 0x0007fffe00037812 */ /* 0x000fe400078ec0ff */
[----:B------:R-:W-:-:S03]  /*5ed0*/  LOP3.LUT P0, RZ, R26, 0x1bf, RZ, 0xc0, !PT ;  /* 0x000001bf1aff7812 */ /* 0x000fc6000780c0ff */
[----:B------:R-:W-:-:S04]  /*5ee0*/  IMAD.IADD R3, R14, 0x1, -R3 ;  /* 0x000000010e037824 */ /* 0x000fc800078e0a03 */
[----:B------:R-:W-:-:S05]  /*5ef0*/  IMAD R3, R3, 0x2000, R26 ;  /* 0x0000200003037824 */ /* 0x000fca00078e021a */
[----:B------:R-:W-:Y:S02]  /*5f00*/  SHF.R.U32.HI R0, RZ, 0x4, R3 ;  /* 0x00000004ff007819 */ /* 0x000fe40000011603 */
[----:B------:R-:W-:Y:S02]  /*5f10*/  IADD3 R3, R3, 0xa000, RZ ;  /* 0x0000a00003037810 */ /* 0x000fe40007ffe0ff */
[----:B------:R-:W-:Y:S02]  /*5f20*/  LOP3.LUT R0, R0, 0x3fff, RZ, 0xc0, !PT ;  /* 0x00003fff00007812 */ /* 0x000fe400078ec0ff */
[----:B------:R-:W-:Y:S02]  /*5f30*/  SHF.R.U32.HI R3, RZ, 0x4, R3 ;  /* 0x00000004ff037819 */ /* 0x000fe40000011603 */
[----:B------:R-:W-:Y:S02]  /*5f40*/  LOP3.LUT R218, R0, 0x10000, RZ, 0xfc, !PT ;  /* 0x0001000000da7812 */ /* 0x000fe400078efcff */
        /* <DEDUP_REMOVED lines=10> */
[----:B0-----:R-:W-:Y:S01]  /*5ff0*/  MOV R10, UR4 ;  /* 0x00000004000a7c02 */ /* 0x001fe20008000f00 */
[----:B------:R-:W-:Y:S02]  /*6000*/  IMAD.U32 R7, RZ, RZ, UR7 ;  /* 0x00000007ff077e24 */ /* 0x000fe4000f8e00ff */
[----:B------:R-:W-:-:S02]  /*6010*/  IMAD.U32 R11, RZ, RZ, UR5 ;  /* 0x00000005ff0b7e24 */ /* 0x000fc4000f8e00ff */
[----:B------:R-:W-:Y:S02]  /*6020*/  IMAD.MOV.U32 R8, RZ, RZ, 0x70 ;  /* 0x00000070ff087424 */ /* 0x000fe400078e00ff */
[----:B------:R-:W-:Y:S02]  /*6030*/  IMAD.MOV.U32 R12, RZ, RZ, 0x1 ;  /* 0x00000001ff0c7424 */ /* 0x000fe400078e00ff */
[----:B-1----:R-:W-:-:S07]  /*6040*/  IMAD.MOV.U32 R13, RZ, RZ, RZ ;  /* 0x000000ffff0d7224 */ /* 0x002fce00078e00ff */
[----:B------:R-:W-:-:S07]  /*6050*/  LEPC R20, `(.L_x_4396) ;  /* 0x000000001014794e */ /* 0x000fce0000000000 */
[----:B--2--5:R-:W-:Y:S05]  /*6060*/  CALL.ABS.NOINC R14 ;  /* 0x000000000e007343 */ /* 0x024fea0003c00000 */
.L_x_4396:
[----:B------:R-:W-:Y:S05]  /*6070*/  BSYNC B6 ;  /* 0x0000000000067941 */ /* 0x000fea0003800000 */
.L_x_4395:
[----:B------:R-:W-:Y:S02]  /*6080*/  ULDC UR4, c[0x0][0x3d4] ;  /* 0x0000f50000047ab9 */ /* 0x000fe40000000800 */
[----:B------:R-:W-:-:S13]  /*6090*/  ISETP.LT.AND P0, PT, RZ, UR4, PT ;  /* 0x00000004ff007c0c */ /* 0x000fda000bf01270 */
        /* <DEDUP_REMOVED lines=11> */
.L_x_4400:
[----:B--2---:R2:W3:Y:S02]  /*6150*/  SYNCS.PHASECHK.TRANS64.TRYWAIT P0, [R17+URZ+0x32400], R0 ;  /* 0x03240000110075a7 */ /* 0x0044e4000800017f */
[----:B---3--:R-:W-:Y:S05]  /*6160*/  @!P0 NANOSLEEP.SYNCS 0x989680 ;  /* 0x009896800000895d */ /* 0x008fea0003900000 */
[----:B------:R-:W3:Y:S02]  /*6170*/  @!P0 SYNCS.PHASECHK.TRANS64 P0, [R17+URZ+0x32400], R0 ;  /* 0x03240000110085a7 */ /* 0x000ee4000800007f */
[----:B---3--:R-:W-:Y:S05]  /*6180*/  @!P0 BRA `(.L_x_4400) ;  /* 0xfffffffc00f08947 */ /* 0x008fea000383ffff */
.L_x_4399:
[----:B------:R-:W-:Y:S05]  /*6190*/  BSYNC B0 ;  /* 0x0000000000007941 */ /* 0x000fea0003800000 */
.L_x_4398:
[----:B------:R-:W-:Y:S05]  /*61a0*/  BRA `(.L_x_4401) ;  /* 0x0000002c00f07947 */ /* 0x000fea0003800000 */
.L_x_4397:
[----:B------:R-:W1:Y:S01]  /*61b0*/  S2R R0, SR_TID.X ;  /* 0x0000000000007919 */ /* 0x000e620000002100 */
[----:B------:R-:W2:Y:S01]  /*61c0*/  LDC.64 R12, c[0x0][0x3d8] ;  /* 0x0000f600ff0c7b82 */ /* 0x000ea20000000a00 */
[----:B-----5:R-:W-:Y:S01]  /*61d0*/  SHF.R.S32.HI R3, RZ, 0x1f, R31 ;  /* 0x0000001fff037819 */ /* 0x020fe2000001141f */
[----:B------:R-:W-:Y:S01]  /*61e0*/  BSSY B6, `(.L_x_4402) ;  /* 0x000003a000067945 */ /* 0x000fe20003800000 */
[----:B------:R-:W-:Y:S02]  /*61f0*/  SHF.R.S32.HI R7, RZ, 0x1f, R18 ;  /* 0x0000001fff077819 */ /* 0x000fe40000011412 */
[----:B------:R-:W-:-:S03]  /*6200*/  LOP3.LUT P0, RZ, R26, 0x3ff, RZ, 0xc0, !PT ;  /* 0x000003ff1aff7812 */ /* 0x000fc6000780c0ff */
[----:B------:R-:W3:Y:S01]  /*6210*/  LDC.64 R14, c[0x0][0x3e8] ;  /* 0x0000fa00ff0e7b82 */ /* 0x000ee20000000a00 */
[-C--:B--2---:R-:W-:Y:S01]  /*6220*/  IMAD R5, R7, R12.reuse, RZ ;  /* 0x0000000c07057224 */ /* 0x084fe200078e02ff */
[C---:B------:R-:W-:Y:S01]  /*6230*/  SHF.L.U64.HI R57, R12.reuse, 0x6, R13 ;  /* 0x000000060c397819 */ /* 0x040fe2000001020d */
[----:B------:R-:W-:Y:S01]  /*6240*/  IMAD.WIDE.U32 R44, R31, R12, RZ ;  /* 0x0000000c1f2c7225 */ /* 0x000fe200078e00ff */
[----:B------:R-:W-:-:S03]  /*6250*/  SHF.L.U32 R56, R12, 0x6, RZ ;  /* 0x000000060c387819 */ /* 0x000fc600000006ff */
[----:B------:R-:W-:Y:S01]  /*6260*/  IMAD R27, R18, R13, R5 ;  /* 0x0000000d121b7224 */ /* 0x000fe200078e0205 */
[----:B-1----:R-:W-:Y:S01]  /*6270*/  IADD3 R0, R0, -0x80, RZ ;  /* 0xffffff8000007810 */ /* 0x002fe20007ffe0ff */
[-C--:B---3--:R-:W-:Y:S01]  /*6280*/  IMAD R4, R3, R14.reuse, RZ ;  /* 0x0000000e03047224 */ /* 0x088fe200078e02ff */
[----:B------:R-:W-:Y:S01]  /*6290*/  SHF.L.U64.HI R58, R14, 0x6, R15 ;  /* 0x000000060e3a7819 */ /* 0x000fe2000001020f */
[----:B------:R-:W-:Y:S01]  /*62a0*/  IMAD.WIDE.U32 R42, R31, R14, RZ ;  /* 0x0000000e1f2a7225 */ /* 0x000fe200078e00ff */
[----:B------:R-:W-:-:S03]  /*62b0*/  SHF.R.S32.HI R30, RZ, 0x1f, R0 ;  /* 0x0000001fff1e7819 */ /* 0x000fc60000011400 */
[----:B------:R-:W-:Y:S01]  /*62c0*/  IMAD R49, R31, R15, R4 ;  /* 0x0000000f1f317224 */ /* 0x000fe200078e0204 */
[----:B------:R-:W-:Y:S01]  /*62d0*/  LEA.HI R30, R30, R0, RZ, 0x2 ;  /* 0x000000001e1e7211 */ /* 0x000fe200078f10ff */
[----:B------:R-:W-:Y:S02]  /*62e0*/  IMAD.SHL.U32 R59, R14, 0x40, RZ ;  /* 0x000000400e3b7824 */ /* 0x000fe400078e00ff */
[----:B------:R-:W-:Y:S01]  /*62f0*/  IMAD.IADD R49, R49, 0x1, R43 ;  /* 0x0000000131317824 */ /* 0x000fe200078e022b */
[----:B------:R-:W-:-:S05]  /*6300*/  LOP3.LUT R30, R30, 0xfffffffc, RZ, 0xc0, !PT ;  /* 0xfffffffc1e1e7812 */ /* 0x000fca00078ec0ff */
[----:B------:R-:W-:Y:S02]  /*6310*/  IMAD.IADD R30, R0, 0x1, -R30 ;  /* 0x00000001001e7824 */ /* 0x000fe400078e0a1e */
[----:B------:R-:W-:Y:S02]  /*6320*/  IMAD R0, R3, R12, RZ ;  /* 0x0000000c03007224 */ /* 0x000fe400078e02ff */
[C---:B------:R-:W-:Y:S02]  /*6330*/  IMAD.SHL.U32 R24, R30.reuse, 0x4, RZ ;  /* 0x000000041e187824 */ /* 0x040fe400078e00ff */
[----:B------:R-:W-:Y:S02]  /*6340*/  IMAD.SHL.U32 R40, R30, 0x8, RZ ;  /* 0x000000081e287824 */ /* 0x000fe400078e00ff */
[----:B------:R-:W-:Y:S01]  /*6350*/  IMAD R3, R7, R14, RZ ;  /* 0x0000000e07037224 */ /* 0x000fe200078e02ff */
[----:B------:R-:W-:Y:S01]  /*6360*/  SHF.R.S32.HI R25, RZ, 0x1f, R24 ;  /* 0x0000001fff197819 */ /* 0x000fe20000011418 */
[----:B------:R-:W-:Y:S01]  /*6370*/  IMAD R47, R31, R13, R0 ;  /* 0x0000000d1f2f7224 */ /* 0x000fe200078e0200 */
[----:B------:R-:W-:Y:S01]  /*6380*/  SHF.R.S32.HI R41, RZ, 0x1f, R40 ;  /* 0x0000001fff297819 */ /* 0x000fe20000011428 */
[----:B------:R-:W-:-:S02]  /*6390*/  IMAD R3, R18, R15, R3 ;  /* 0x0000000f12037224 */ /* 0x000fc400078e0203 */
[----:B------:R-:W-:-:S04]  /*63a0*/  IMAD.WIDE.U32 R4, R18, R12, R24 ;  /* 0x0000000c12047225 */ /* 0x000fc800078e0018 */
[----:B------:R-:W-:Y:S01]  /*63b0*/  IMAD.WIDE.U32 R8, R18, R12, R40 ;  /* 0x0000000c12087225 */ /* 0x000fe200078e0028 */
[----:B------:R-:W-:-:S03]  /*63c0*/  IADD3 R46, P1, R4, R44, RZ ;  /* 0x0000002c042e7210 */ /* 0x000fc60007f3e0ff */
[----:B------:R-:W-:Y:S01]  /*63d0*/  IMAD.WIDE.U32 R6, R18, R14, R24 ;  /* 0x0000000e12067225 */ /* 0x000fe200078e0018 */
[----:B------:R-:W-:-:S03]  /*63e0*/  IADD3 R26, P3, R8, R44, RZ ;  /* 0x0000002c081a7210 */ /* 0x000fc60007f7e0ff */
[----:B0-----:R-:W-:Y:S01]  /*63f0*/  IMAD.WIDE.U32 R10, R18, R14, R40 ;  /* 0x0000000e120a7225 */ /* 0x001fe200078e0028 */
[----:B------:R-:W-:-:S03]  /*6400*/  IADD3 R50, P2, R6, R42, RZ ;  /* 0x0000002a06327210 */ /* 0x000fc60007f5e0ff */
[----:B------:R-:W-:Y:S01]  /*6410*/  IMAD.IADD R47, R47, 0x1, R45 ;  /* 0x000000012f2f7824 */ /* 0x000fe200078e022d */
[----:B------:R-:W-:Y:S02]  /*6420*/  IADD3 R28, P4, R10, R42, RZ ;  /* 0x0000002a0a1c7210 */ /* 0x000fe40007f9e0ff */
[----:B------:R-:W-:Y:S02]  /*6430*/  IADD3.X R51, R49, R7, R3, P2, !PT ;  /* 0x0000000731337210 */ /* 0x000fe400017fe403 */
[C---:B------:R-:W-:Y:S02]  /*6440*/  IADD3.X R48, R47.reuse, R5, R27, P1, !PT ;  /* 0x000000052f307210 */ /* 0x040fe40000ffe41b */
[----:B------:R-:W-:Y:S02]  /*6450*/  IADD3.X R27, R47, R27, R9, P3, !PT ;  /* 0x0000001b2f1b7210 */ /* 0x000fe40001ffe409 */
        /* <DEDUP_REMOVED lines=18> */
.L_x_4403:
[----:B------:R-:W-:Y:S05]  /*6580*/  BSYNC B6 ;  /* 0x0000000000067941 */ /* 0x000fea0003800000 */
.L_x_4402:
[----:B------:R-:W2:Y:S01]  /*6590*/  LDL R20, [R1+0x14] ;  /* 0x0000140001147983 */ /* 0x000ea20000100800 */
[----:B------:R-:W0:Y:S01]  /*65a0*/  LDC.64 R6, c[0x0][0x3d8] ;  /* 0x0000f600ff067b82 */ /* 0x000e220000000a00 */
[----:B------:R-:W-:Y:S02]  /*65b0*/  ULDC.U8 UR4, c[0x0][0x3f0] ;  /* 0x0000fc0000047ab9 */ /* 0x000fe40000000000 */
[----:B------:R-:W3:Y:S05]  /*65c0*/  LDL R21, [R1+0x20] ;  /* 0x0000200001157983 */ /* 0x000eea0000100800 */
[----:B------:R-:W1:Y:S01]  /*65d0*/  LDC.64 R4, c[0x0][0x3e8] ;  /* 0x0000fa00ff047b82 */ /* 0x000e620000000a00 */
[----:B------:R-:W-:Y:S01]  /*65e0*/  ISETP.NE.AND P0, PT, RZ, UR4, PT ;  /* 0x00000004ff007c0c */ /* 0x000fe2000bf05270 */
[----:B------:R-:W-:Y:S01]  /*65f0*/  BSSY B0, `(.L_x_4404) ;  /* 0x00002af000007945 */ /* 0x000fe20003800000 */
[----:B--2---:R-:W-:Y:S01]  /*6600*/  SHF.R.S32.HI R3, RZ, 0x1f, R20 ;  /* 0x0000001fff037819 */ /* 0x004fe20000011414 */
[----:B0-----:R-:W-:-:S04]  /*6610*/  IMAD.WIDE.U32 R8, R20, R6, RZ ;  /* 0x0000000614087225 */ /* 0x001fc800078e00ff */
[C---:B------:R-:W-:Y:S02]  /*6620*/  IMAD R0, R3.reuse, R6, RZ ;  /* 0x0000000603007224 */ /* 0x040fe400078e02ff */
[-C--:B-1----:R-:W-:Y:S02]  /*6630*/  IMAD R12, R3, R4.reuse, RZ ;  /* 0x00000004030c7224 */ /* 0x082fe400078e02ff */
[C---:B------:R-:W-:Y:S02]  /*6640*/  IMAD R3, R20.reuse, R7, R0 ;  /* 0x0000000714037224 */ /* 0x040fe400078e0200 */
[----:B------:R-:W-:-:S04]  /*6650*/  IMAD.WIDE.U32 R10, R20, R4, RZ ;  /* 0x00000004140a7225 */ /* 0x000fc800078e00ff */
[C---:B------:R-:W-:Y:S02]  /*6660*/  IMAD R13, R20.reuse, R5, R12 ;  /* 0x00000005140d7224 */ /* 0x040fe400078e020c */
[----:B------:R-:W-:Y:S02]  /*6670*/  IMAD.IADD R9, R9, 0x1, R3 ;  /* 0x0000000109097824 */ /* 0x000fe400078e0203 */
[----:B---3--:R-:W-:Y:S01]  /*6680*/  IMAD R0, R20, -0x80, R21 ;  /* 0xffffff8014007824 */ /* 0x008fe200078e0215 */
[----:B------:R-:W-:Y:S01]  /*6690*/  IADD3 R3, R11, R13, RZ ;  /* 0x0000000d0b037210 */ /* 0x000fe20007ffe0ff */
[C---:B------:R-:W-:Y:S01]  /*66a0*/  IMAD.SHL.U32 R53, R8.reuse, 0x80, RZ ;  /* 0x0000008008357824 */ /* 0x040fe200078e00ff */
[----:B------:R-:W-:Y:S01]  /*66b0*/  SHF.L.U64.HI R52, R8, 0x7, R9 ;  /* 0x0000000708347819 */ /* 0x000fe20000010209 */
[C---:B------:R-:W-:Y:S01]  /*66c0*/  IMAD.SHL.U32 R55, R10.reuse, 0x80, RZ ;  /* 0x000000800a377824 */ /* 0x040fe200078e00ff */
[----:B------:R-:W-:Y:S02]  /*66d0*/  SHF.L.U64.HI R54, R10, 0x7, R3 ;  /* 0x000000070a367819 */ /* 0x000fe40000010203 */
[----:B------:R-:W-:Y:S01]  /*66e0*/  VIMNMX R9, R0, 0x80, PT ;  /* 0x0000008000097848 */ /* 0x000fe20003fe0100 */
[----:B------:R-:W-:Y:S06]  /*66f0*/  @!P0 BRA `(.L_x_4405) ;  /* 0x0000001400688947 */ /* 0x000fec0003800000 */
[----:B------:R-:W0:Y:S01]  /*6700*/  LDC R0, c[0x0][0x428] ;  /* 0x00010a00ff007b82 */ /* 0x000e220000000800 */
[----:B------:R-:W-:Y:S01]  /*6710*/  ISETP.GE.AND P0, PT, R18, R9, PT ;  /* 0x000000091200720c */ /* 0x000fe20003f06270 */
[----:B------:R-:W-:Y:S01]  /*6720*/  BSSY B1, `(.L_x_4406) ;  /* 0x000002e000017945 */ /* 0x000fe20003800000 */
[----:B------:R-:W-:Y:S01]  /*6730*/  MOV R10, R44 ;  /* 0x0000002c000a7202 */ /* 0x000fe20000000f00 */
        /* <DEDUP_REMOVED lines=9> */
[----:B0-----:R-:W-:Y:S01]  /*67d0*/  ISETP.NE.AND P2, PT, R0, 0x1, PT ;  /* 0x000000010000780c */ /* 0x001fe20003f45270 */
[----:B------:R-:W-:Y:S02]  /*67e0*/  IMAD R0, R20, 0x80, R18 ;  /* 0x0000008014007824 */ /* 0x000fe400078e0212 */
[----:B------:R-:W-:Y:S02]  /*67f0*/  VIADD R20, R18, 0x40 ;  /* 0x0000004012147836 */ /* 0x000fe40000000000 */
[----:B------:R-:W-:Y:S01]  /*6800*/  IMAD R3, R30, 0x40, R0 ;  /* 0x000000401e037824 */ /* 0x000fe200078e0200 */
[----:B------:R-:W-:-:S02]  /*6810*/  CS2R R30, SRZ ;  /* 0x00000000001e7805 */ /* 0x000fc4000001ff00 */
[----:B------:R-:W-:Y:S02]  /*6820*/  ISETP.GE.AND P1, PT, R20, R9, PT ;  /* 0x000000091400720c */ /* 0x000fe40003f26270 */
[----:B------:R-:W-:-:S03]  /*6830*/  CS2R R20, SRZ ;  /* 0x0000000000147805 */ /* 0x000fc6000001ff00 */
[----:B------:R-:W0:Y:S08]  /*6840*/  @P2 LDC R8, c[0x0][0x42c] ;  /* 0x00010b00ff082b82 */ /* 0x000e300000000800 */
[----:B------:R-:W1:Y:S01]  /*6850*/  @P2 LDC R15, c[0x0][0x430] ;  /* 0x00010c00ff0f2b82 */ /* 0x000e620000000800 */
[----:B0-----:R-:W-:-:S05]  /*6860*/  @P2 IMAD.HI.U32 R0, R3, R8, RZ ;  /* 0x0000000803002227 */ /* 0x001fca00078e00ff */
[----:B-1----:R-:W-:-:S04]  /*6870*/  @P2 SHF.R.U32.HI R3, RZ, R15, R0 ;  /* 0x0000000fff032219 */ /* 0x002fc80000011600 */
[----:B------:R-:W-:Y:S01]  /*6880*/  SHF.R.S32.HI R43, RZ, 0x1f, R3 ;  /* 0x0000001fff2b7819 */ /* 0x000fe20000011403 */
[----:B------:R-:W-:Y:S06]  /*6890*/  @P0 BRA `(.L_x_4407) ;  /* 0x0000000000580947 */ /* 0x000fec0003800000 */
[----:B------:R-:W-:Y:S01]  /*68a0*/  IADD3 R9, P2, R53, R46, RZ ;  /* 0x0000002e35097210 */ /* 0x000fe20007f5e0ff */
[C---:B------:R-:W-:Y:S01]  /*68b0*/  VIADD R0, R24.reuse, 0x10 ;  /* 0x0000001018007836 */ /* 0x040fe20000000000 */
[----:B------:R-:W-:Y:S01]  /*68c0*/  ULDC UR4, c[0x0][0x3d4] ;  /* 0x0000f50000047ab9 */ /* 0x000fe20000000800 */
[----:B------:R-:W-:Y:S01]  /*68d0*/  ULDC.64 UR6, c[0x0][0x3c8] ;  /* 0x0000f20000067ab9 */ /* 0x000fe20000000a00 */
[----:B------:R-:W-:Y:S01]  /*68e0*/  ISETP.GE.AND P5, PT, R24, UR4, PT ;  /* 0x0000000418007c0c */ /* 0x000fe2000bfa6270 */
[----:B------:R-:W-:Y:S01]  /*68f0*/  IMAD.X R14, R52, 0x1, R48, P2 ;  /* 0x00000001340e7824 */ /* 0x000fe200010e0630 */
[----:B------:R-:W-:Y:S02]  /*6900*/  LEA R8, P3, R9, UR6, 0x1 ;  /* 0x0000000609087c11 */ /* 0x000fe4000f8608ff */
[----:B------:R-:W-:Y:S02]  /*6910*/  CS2R R38, SRZ ;  /* 0x0000000000267805 */ /* 0x000fe4000001ff00 */
[----:B------:R-:W-:Y:S01]  /*6920*/  ISETP.GE.AND P2, PT, R0, UR4, PT ;  /* 0x0000000400007c0c */ /* 0x000fe2000bf46270 */
[----:B------:R-:W-:Y:S01]  /*6930*/  ULDC.64 UR4, c[0x0][0x3e0] ;  /* 0x0000f80000047ab9 */ /* 0x000fe20000000a00 */
[----:B------:R-:W-:-:S02]  /*6940*/  IADD3 R0, P4, R55, R50, RZ ;  /* 0x0000003237007210 */ /* 0x000fc40007f9e0ff */
[----:B------:R-:W-:Y:S02]  /*6950*/  CS2R R34, SRZ ;  /* 0x0000000000227805 */ /* 0x000fe4000001ff00 */
[----:B------:R-:W-:Y:S02]  /*6960*/  LEA.HI.X R9, R9, UR7, R14, 0x1, P3 ;  /* 0x0000000709097c11 */ /* 0x000fe400098f0c0e */
[----:B------:R-:W-:Y:S02]  /*6970*/  CS2R R36, SRZ ;  /* 0x0000000000247805 */ /* 0x000fe4000001ff00 */
[----:B------:R-:W-:Y:S02]  /*6980*/  IADD3.X R15, R54, R51, RZ, P4, !PT ;  /* 0x00000033360f7210 */ /* 0x000fe400027fe4ff */
[----:B------:R-:W-:Y:S02]  /*6990*/  CS2R R32, SRZ ;  /* 0x0000000000207805 */ /* 0x000fe4000001ff00 */
[C---:B------:R-:W-:Y:S01]  /*69a0*/  LEA R14, P3, R0.reuse, UR4, 0x1 ;  /* 0x00000004000e7c11 */ /* 0x040fe2000f8608ff */
[----:B------:R0:W5:Y:S03]  /*69b0*/  @!P5 LDG.E.64 R38, desc[UR52][R8.64] ;  /* 0x000000340826d981 */ /* 0x000166000c1e1b00 */
[----:B------:R-:W-:Y:S01]  /*69c0*/  LEA.HI.X R15, R0, UR5, R15, 0x1, P3 ;  /* 0x00000005000f7c11 */ /* 0x000fe200098f0c0f */
[----:B------:R0:W5:Y:S04]  /*69d0*/  @!P2 LDG.E.64 R34, desc[UR52][R8.64+0x20] ;  /* 0x000020340822a981 */ /* 0x000168000c1e1b00 */
[----:B------:R0:W5:Y:S04]  /*69e0*/  @!P5 LDG.E.64 R36, desc[UR52][R14.64] ;  /* 0x000000340e24d981 */ /* 0x000168000c1e1b00 */
[----:B------:R0:W5:Y:S02]  /*69f0*/  @!P2 LDG.E.64 R32, desc[UR52][R14.64+0x20] ;  /* 0x000020340e20a981 */ /* 0x000164000c1e1b00 */
.L_x_4407:
[----:B------:R-:W-:Y:S05]  /*6a00*/  BSYNC B1 ;  /* 0x0000000000017941 */ /* 0x000fea0003800000 */
.L_x_4406:
        /* <DEDUP_REMOVED lines=14> */
[C---:B------:R-:W-:Y:S02]  /*6af0*/  LEA R8, P2, R9.reuse, UR6, 0x1 ;  /* 0x0000000609087c11 */ /* 0x040fe4000f8408ff */
[----:B------:R-:W-:Y:S02]  /*6b00*/  CS2R R28, SRZ ;  /* 0x00000000001c7805 */ /* 0x000fe4000001ff00 */
[----:B------:R-:W-:Y:S02]  /*6b10*/  LEA R14, P3, R0, UR4, 0x1 ;  /* 0x00000004000e7c11 */ /* 0x000fe4000f8608ff */
[----:B------:R-:W-:Y:S02]  /*6b20*/  LEA.HI.X R9, R9, UR7, R20, 0x1, P2 ;  /* 0x0000000709097c11 */ /* 0x000fe400090f0c14 */
[----:B------:R-:W-:-:S02]  /*6b30*/  CS2R R20, SRZ ;  /* 0x0000000000147805 */ /* 0x000fc4000001ff00 */
[----:B------:R-:W-:Y:S01]  /*6b40*/  LEA.HI.X R15, R0, UR5, R15, 0x1, P3 ;  /* 0x00000005000f7c11 */ /* 0x000fe200098f0c0f */
[----:B------:R1:W5:Y:S04]  /*6b50*/  @!P4 LDG.E.64 R30, desc[UR52][R8.64] ;  /* 0x00000034081ec981 */ /* 0x000368000c1e1b00 */
[----:B------:R1:W5:Y:S04]  /*6b60*/  @!P5 LDG.E.64 R26, desc[UR52][R8.64+0x20] ;  /* 0x00002034081ad981 */ /* 0x000368000c1e1b00 */
[----:B------:R1:W5:Y:S04]  /*6b70*/  @!P4 LDG.E.64 R28, desc[UR52][R14.64] ;  /* 0x000000340e1cc981 */ /* 0x000368000c1e1b00 */
[----:B------:R1:W5:Y:S02]  /*6b80*/  @!P5 LDG.E.64 R20, desc[UR52][R14.64+0x20] ;  /* 0x000020340e14d981 */ /* 0x000364000c1e1b00 */
.L_x_4409:
[----:B------:R-:W-:Y:S05]  /*6b90*/  BSYNC B1 ;  /* 0x0000000000017941 */ /* 0x000fea0003800000 */
.L_x_4408:
[----:B------:R-:W2:Y:S04]  /*6ba0*/  LDL R48, [R1+0x68] ;  /* 0x0000680001307983 */ /* 0x000ea80000100800 */
[----:B01----:R-:W3:Y:S01]  /*6bb0*/  LDL R14, [R1+0x60] ;  /* 0x00006000010e7983 */ /* 0x003ee20000100800 */
[C---:B------:R-:W-:Y:S01]  /*6bc0*/  IMAD.WIDE.U32 R10, R3.reuse, R6, R10 ;  /* 0x00000006030a7225 */ /* 0x040fe200078e000a */
[----:B------:R-:W-:Y:S01]  /*6bd0*/  ULDC.64 UR4, c[0x0][0x3c8] ;  /* 0x0000f20000047ab9 */ /* 0x000fe20000000a00 */
[----:B------:R-:W-:Y:S02]  /*6be0*/  ULDC.64 UR6, c[0x0][0x3e0] ;  /* 0x0000f80000067ab9 */ /* 0x000fe40000000a00 */
[----:B------:R-:W-:-:S04]  /*6bf0*/  IMAD.WIDE.U32 R12, R3, R4, R12 ;  /* 0x00000004030c7225 */ /* 0x000fc800078e000c */
[C---:B------:R-:W-:Y:S02]  /*6c00*/  IMAD R6, R43.reuse, R6, RZ ;  /* 0x000000062b067224 */ /* 0x040fe400078e02ff */
[----:B------:R-:W-:Y:S02]  /*6c10*/  IMAD R4, R43, R4, RZ ;  /* 0x000000042b047224 */ /* 0x000fe400078e02ff */
[C---:B------:R-:W-:Y:S02]  /*6c20*/  IMAD R7, R3.reuse, R7, R6 ;  /* 0x0000000703077224 */ /* 0x040fe400078e0206 */
[----:B------:R-:W-:Y:S01]  /*6c30*/  IMAD R3, R3, R5, R4 ;  /* 0x0000000503037224 */ /* 0x000fe200078e0204 */
[----:B------:R-:W-:Y:S01]  /*6c40*/  LEA R4, P2, R10, UR4, 0x1 ;  /* 0x000000040a047c11 */ /* 0x000fe2000f8408ff */
[----:B------:R-:W-:Y:S02]  /*6c50*/  IMAD.IADD R5, R11, 0x1, R7 ;  /* 0x000000010b057824 */ /* 0x000fe400078e0207 */
[----:B------:R-:W-:Y:S01]  /*6c60*/  IMAD.IADD R3, R13, 0x1, R3 ;  /* 0x000000010d037824 */ /* 0x000fe200078e0203 */
[----:B------:R-:W-:-:S02]  /*6c70*/  UMOV UR4, 0xffffffff ;  /* 0xffffffff00047882 */ /* 0x000fc40000000000 */
[----:B------:R-:W-:Y:S01]  /*6c80*/  LEA.HI.X R5, R10, UR5, R5, 0x1, P2 ;  /* 0x000000050a057c11 */ /* 0x000fe200090f0c05 */
[----:B--2---:R-:W-:Y:S01]  /*6c90*/  IMAD.SHL.U32 R8, R48, 0x40, RZ ;  /* 0x0000004030087824 */ /* 0x004fe200078e00ff */
[----:B---3--:R-:W-:-:S04]  /*6ca0*/  LEA.HI R0, R14, R14, RZ, 0x1 ;  /* 0x0000000e0e007211 */ /* 0x008fc800078f08ff */
[----:B------:R-:W-:Y:S02]  /*6cb0*/  LOP3.LUT R9, R8, 0x1c0, RZ, 0xc0, !PT ;  /* 0x000001c008097812 */ /* 0x000fe400078ec0ff */
[----:B------:R-:W-:Y:S02]  /*6cc0*/  LOP3.LUT R8, R0, 0xfffffffe, RZ, 0xc0, !PT ;  /* 0xfffffffe00087812 */ /* 0x000fe400078ec0ff */
[----:B------:R-:W-:Y:S02]  /*6cd0*/  LEA R0, P3, R12, UR6, 0x1 ;  /* 0x000000060c007c11 */ /* 0x000fe4000f8608ff */
[----:B------:R-:W-:Y:S01]  /*6ce0*/  LOP3.LUT R40, R9, 0x18, R40, 0xf8, !PT ;  /* 0x0000001809287812 */ /* 0x000fe200078ef828 */
[----:B------:R-:W-:Y:S01]  /*6cf0*/  IMAD.IADD R8, R14, 0x1, -R8 ;  /* 0x000000010e087824 */ /* 0x000fe200078e0a08 */
[----:B------:R-:W-:Y:S02]  /*6d00*/  SHF.R.U32.HI R9, RZ, 0x3, R9 ;  /* 0x00000003ff097819 */ /* 0x000fe40000011609 */
[----:B------:R-:W-:-:S02]  /*6d10*/  LEA.HI.X R3, R12, UR7, R3, 0x1, P3 ;  /* 0x000000070c037c11 */ /* 0x000fc400098f0c03 */
[----:B------:R-:W-:Y:S02]  /*6d20*/  LOP3.LUT R9, R40, R9, RZ, 0x3c, !PT ;  /* 0x0000000928097212 */ /* 0x000fe400078e3cff */
[----:B------:R-:W-:Y:S01]  /*6d30*/  SHF.L.U32 R6, R8, 0x1f, RZ ;  /* 0x0000001f08067819 */ /* 0x000fe200000006ff */
[----:B------:R-:W-:Y:S06]  /*6d40*/  BRA.DIV UR4, `(.L_x_4410) ;  /* 0x0000014e042c7947 */ /* 0x000fec000b800000 */
.L_x_4602:
[----:B------:R-:W-:-:S03]  /*6d50*/  UMOV UR4, 0xffffffff ;  /* 0xffffffff00047882 */ /* 0x000fc60000000000 */
[----:B------:R-:W-:Y:S05]  /*6d60*/  BRA.DIV UR4, `(.L_x_4411) ;  /* 0x0000014e044c7947 */ /* 0x000fea000b800000 */
.L_x_4605:
[----:B------:R-:W-:-:S03]  /*6d70*/  UMOV UR4, 0xffffffff ;  /* 0xffffffff00047882 */ /* 0x000fc60000000000 */
[----:B------:R-:W-:Y:S05]  /*6d80*/  BRA.DIV UR4, `(.L_x_4412) ;  /* 0x0000014e046c7947 */ /* 0x000fea000b800000 */
.L_x_4608:
[----:B------:R-:W-:-:S03]  /*6d90*/  UMOV UR4, 0xffffffff ;  /* 0xffffffff00047882 */ /* 0x000fc60000000000 */
[----:B------:R-:W-:Y:S05]  /*6da0*/  BRA.DIV UR4, `(.L_x_4413) ;  /* 0x0000014e048c7947 */ /* 0x000fea000b800000 */
.L_x_4611:
[----:B------:R-:W-:-:S03]  /*6db0*/  UMOV UR4, 0xffffffff ;  /* 0xffffffff00047882 */ /* 0x000fc60000000000 */
[----:B------:R-:W-:Y:S05]  /*6dc0*/  BRA.DIV UR4, `(.L_x_4414) ;  /* 0x0000014e04ac7947 */ /* 0x000fea000b800000 */
.L_x_4614:
[----:B------:R-:W-:-:S03]  /*6dd0*/  UMOV UR4, 0xffffffff ;  /* 0xffffffff00047882 */ /* 0x000fc60000000000 */
[----:B------:R-:W-:Y:S05]  /*6de0*/  BRA.DIV UR4, `(.L_x_4415) ;  /* 0x0000014e04cc7947 */ /* 0x000fea000b800000 */
.L_x_4617:
[----:B------:R-:W-:-:S03]  /*6df0*/  UMOV UR4, 0xffffffff ;  /* 0xffffffff00047882 */ /* 0x000fc60000000000 */
[----:B------:R-:W-:Y:S05]  /*6e00*/  BRA.DIV UR4, `(.L_x_4416) ;  /* 0x0000014e04ec7947 */ /* 0x000fea000b800000 */
.L_x_4620:
[----:B------:R-:W-:-:S03]  /*6e10*/  UMOV UR4, 0xffffffff ;  /* 0xffffffff00047882 */ /* 0x000fc60000000000 */
[----:B------:R-:W-:Y:S05]  /*6e20*/  BRA.DIV UR4, `(.L_x_4417) ;  /* 0x00000152040c7947 */ /* 0x000fea000b800000 */
.L_x_4623:
[----:B------:R-:W0:Y:S01]  /*6e30*/  S2R R7, SR_TID.X ;  /* 0x0000000000077919 */ /* 0x000e220000002100 */
[----:B------:R-:W1:Y:S01]  /*6e40*/  SYNCS.PHASECHK.TRANS64.TRYWAIT P2, [R17+URZ+0x32400], R6 ;  /* 0x03240006110075a7 */ /* 0x000e62000804017f */
[----:B-----5:R-:W-:Y:S01]  /*6e50*/  IMAD.MOV.U32 R3, RZ, RZ, R37 ;  /* 0x000000ffff037224 */ /* 0x020fe200078e0025 */
[----:B------:R-:W-:Y:S01]  /*6e60*/  MOV R0, R36 ;  /* 0x0000002400007202 */ /* 0x000fe20000000f00 */
[----:B------:R-:W-:Y:S01]  /*6e70*/  IMAD.MOV.U32 R4, RZ, RZ, R32 ;  /* 0x000000ffff047224 */ /* 0x000fe200078e0020 */
[----:B------:R-:W-:Y:S01]  /*6e80*/  LOP3.LUT P3, RZ, R48, 0x4, RZ, 0xc0, !PT ;  /* 0x0000000430ff7812 */ /* 0x000fe2000786c0ff */
[----:B------:R-:W-:Y:S01]  /*6e90*/  IMAD.MOV.U32 R5, RZ, RZ, R33 ;  /* 0x000000ffff057224 */ /* 0x000fe200078e0021 */
[----:B------:R-:W-:Y:S01]  /*6ea0*/  PRMT R15, R0, 0x7610, R15 ;  /* 0x00007610000f7816 */ /* 0x000fe2000000000f */
[----:B------:R-:W-:Y:S01]  /*6eb0*/  BSSY B1, `(.L_x_4418) ;  /* 0x0000020000017945 */ /* 0x000fe20003800000 */
[----:B------:R-:W-:Y:S01]  /*6ec0*/  PRMT R42, R3, 0x5410, R4 ;  /* 0x00005410032a7816 */ /* 0x000fe20000000004 */
[----:B------:R-:W-:Y:S01]  /*6ed0*/  IMAD.MOV.U32 R3, RZ, RZ, R38 ;  /* 0x000000ffff037224 */ /* 0x000fe200078e0026 */
[----:B------:R-:W-:Y:S01]  /*6ee0*/  PRMT R43, R5, 0x7610, R43 ;  /* 0x00007610052b7816 */ /* 0x000fe2000000002b */
[----:B------:R-:W-:-:S02]  /*6ef0*/  IMAD.MOV.U32 R5, RZ, RZ, R34 ;  /* 0x000000ffff057224 */ /* 0x000fc400078e0022 */
[----:B------:R-:W-:Y:S01]  /*6f00*/  IMAD.MOV.U32 R4, RZ, RZ, R39 ;  /* 0x000000ffff047224 */ /* 0x000fe200078e0027 */
[----:B------:R-:W-:Y:S02]  /*6f10*/  PRMT R13, R3, 0x7610, R13 ;  /* 0x00007610030d7816 */ /* 0x000fe4000000000d */
[----:B------:R-:W-:Y:S01]  /*6f20*/  PRMT R44, R5, 0x7610, R44 ;  /* 0x00007610052c7816 */ /* 0x000fe2000000002c */
[----:B------:R-:W-:Y:S01]  /*6f30*/  IMAD.MOV.U32 R5, RZ, RZ, R35 ;  /* 0x000000ffff057224 */ /* 0x000fe200078e0023 */
[----:B------:R-:W-:-:S04]  /*6f40*/  PRMT R43, R43, 0x5410, R4 ;  /* 0x000054102b2b7816 */ /* 0x000fc80000000004 */
[----:B------:R-:W-:Y:S01]  /*6f50*/  PRMT R44, R44, 0x5410, R5 ;  /* 0x000054102c2c7816 */ /* 0x000fe20000000005 */
[----:B------:R-:W-:Y:S02]  /*6f60*/  IMAD.MOV.U32 R5, RZ, RZ, R21 ;  /* 0x000000ffff057224 */ /* 0x000fe400078e0015 */
[----:B0-----:R-:W-:-:S05]  /*6f70*/  VIADD R10, R7, 0xffffff80 ;  /* 0xffffff80070a7836 */ /* 0x001fca0000000000 */
[----:B------:R-:W-:-:S04]  /*6f80*/  SHF.R.S32.HI R7, RZ, 0x1f, R10 ;  /* 0x0000001fff077819 */ /* 0x000fc8000001140a */
[----:B------:R-:W-:-:S04]  /*6f90*/  LEA.HI R7, R7, R10, RZ, 0x5 ;  /* 0x0000000a07077211 */ /* 0x000fc800078f28ff */
[----:B------:R-:W-:-:S04]  /*6fa0*/  SHF.R.S32.HI R7, RZ, 0x5, R7 ;  /* 0x00000005ff077819 */ /* 0x000fc80000011407 */
[----:B------:R-:W-:Y:S01]  /*6fb0*/  LEA R0, R7, R9, 0x9 ;  /* 0x0000000907007211 */ /* 0x000fe200078e48ff */
[----:B------:R-:W-:Y:S02]  /*6fc0*/  IMAD.MOV.U32 R7, RZ, RZ, R28 ;  /* 0x000000ffff077224 */ /* 0x000fe400078e001c */
[----:B------:R-:W-:Y:S02]  /*6fd0*/  IMAD.MOV.U32 R9, RZ, RZ, R29 ;  /* 0x000000ffff097224 */ /* 0x000fe400078e001d */
[----:B------:R-:W-:-:S03]  /*6fe0*/  IMAD R3, R0, 0x2, R17 ;  /* 0x0000000200037824 */ /* 0x000fc600078e0211 */
[----:B------:R-:W-:Y:S01]  /*6ff0*/  PRMT R45, R7, 0x5410, R9 ;  /* 0x00005410072d7816 */ /* 0x000fe20000000009 */
[C---:B------:R-:W-:Y:S01]  /*7000*/  VIADD R4, R3.reuse, 0x18400 ;  /* 0x0001840003047836 */ /* 0x040fe20000000000 */
[----:B------:R-:W-:Y:S01]  /*7010*/  IADD3 R0, R3, 0x18440, RZ ;  /* 0x0001844003007810 */ /* 0x000fe20007ffe0ff */
[----:B------:R-:W-:Y:S01]  /*7020*/  IMAD.MOV.U32 R9, RZ, RZ, R31 ;  /* 0x000000ffff097224 */ /* 0x000fe200078e001f */
[----:B------:R-:W-:Y:S01]  /*7030*/  MOV R7, R30 ;  /* 0x0000001e00077202 */ /* 0x000fe20000000f00 */
[----:B------:R-:W-:Y:S02]  /*7040*/  @P3 VIADD R0, R4, 0xffffffc0 ;  /* 0xffffffc004003836 */ /* 0x000fe40000000000 */
[----:B------:R-:W-:Y:S01]  /*7050*/  IMAD.MOV.U32 R4, RZ, RZ, R20 ;  /* 0x000000ffff047224 */ /* 0x000fe200078e0014 */
[----:B------:R-:W-:-:S04]  /*7060*/  PRMT R47, R7, 0x5410, R9 ;  /* 0x00005410072f7816 */ /* 0x000fc80000000009 */
[----:B------:R-:W-:Y:S01]  /*7070*/  PRMT R46, R4, 0x5410, R5 ;  /* 0x00005410042e7816 */ /* 0x000fe20000000005 */
[----:B------:R-:W-:Y:S02]  /*7080*/  IMAD.MOV.U32 R4, RZ, RZ, R26 ;  /* 0x000000ffff047224 */ /* 0x000fe400078e001a */
[----:B------:R-:W-:Y:S01]  /*7090*/  IMAD.MOV.U32 R5, RZ, RZ, R27 ;  /* 0x000000ffff057224 */ /* 0x000fe200078e001b */
[----:B-1----:R-:W-:Y:S06]  /*70a0*/  @!P2 BRA `(.L_x_4419) ;  /* 0x0000014c0094a947 */ /* 0x002fec0003800000 */
.L_x_4624:
[----:B------:R-:W-:Y:S05]  /*70b0*/  BSYNC B1 ;  /* 0x0000000000017941 */ /* 0x000fea0003800000 */
.L_x_4418:
        /* <DEDUP_REMOVED lines=10> */
[----:B------:R-:W-:Y:S01]  /*7160*/  SHF.R.U64 R40, R36, 0x10, R37 ;  /* 0x0000001024287819 */ /* 0x000fe20000001225 */
[----:B------:R-:W-:Y:S01]  /*7170*/  HADD2.F32 R15, -RZ, R15.H0_H0 ;  /* 0x2000000fff0f7230 */ /* 0x000fe20000004100 */
[----:B------:R-:W-:Y:S01]  /*7180*/  SHF.R.U32.HI R14, RZ, 0x10, R39 ;  /* 0x00000010ff0e7819 */ /* 0x000fe20000011627 */
[----:B------:R-:W-:Y:S01]  /*7190*/  HADD2.F32 R13, -RZ, R13.H0_H0 ;  /* 0x2000000dff0d7230 */ /* 0x000fe20000004100 */
[----:B------:R-:W-:Y:S02]  /*71a0*/  SHF.R.U32.HI R36, RZ, 0x10, R37 ;  /* 0x00000010ff247819 */ /* 0x000fe40000011625 */
[----:B------:R-:W-:Y:S01]  /*71b0*/  SHF.R.U64 R41, R38, 0x10, R39 ;  /* 0x0000001026297819 */ /* 0x000fe20000001227 */
[----:B------:R-:W-:Y:S02]  /*71c0*/  HADD2.F32 R14, -RZ, R14.H0_H0 ;  /* 0x2000000eff0e7230 */ /* 0x000fe40000004100 */
[----:B------:R-:W-:-:S02]  /*71d0*/  HADD2.F32 R36, -RZ, R36.H0_H0 ;  /* 0x20000024ff247230 */ /* 0x000fc40000004100 */
[--C-:B0-----:R-:W-:Y:S02]  /*71e0*/  HADD2.F32 R11, -RZ, R7.reuse.H0_H0 ;  /* 0x20000007ff0b7230 */ /* 0x101fe40000004100 */
[----:B------:R-:W-:Y:S02]  /*71f0*/  HADD2.F32 R12, -RZ, R7.H1_H1 ;  /* 0x30000007ff0c7230 */ /* 0x000fe40000004100 */
[--C-:B------:R-:W-:Y:S02]  /*7200*/  HADD2.F32 R7, -RZ, R4.reuse.H0_H0 ;  /* 0x20000004ff077230 */ /* 0x100fe40000004100 */
[----:B------:R-:W-:Y:S02]  /*7210*/  HADD2.F32 R4, -RZ, R4.H1_H1 ;  /* 0x30000004ff047230 */ /* 0x000fe40000004100 */
[C---:B------:R-:W-:Y:S01]  /*7220*/  FMUL.FTZ R38, R12.reuse, R36 ;  /* 0x000000240c267220 */ /* 0x040fe20000410000 */
[----:B------:R-:W-:Y:S01]  /*7230*/  FMUL.FTZ R37, R12, R14 ;  /* 0x0000000e0c257220 */ /* 0x000fe20000410000 */
[----:B------:R-:W-:-:S02]  /*7240*/  HADD2.F32 R9, -RZ, R6.H0_H0 ;  /* 0x20000006ff097230 */ /* 0x000fc40000004100 */
[C---:B------:R-:W-:Y:S01]  /*7250*/  FMUL.FTZ R12, R4.reuse, R15 ;  /* 0x0000000f040c7220 */ /* 0x040fe20000410000 */
[C---:B------:R-:W-:Y:S01]  /*7260*/  FFMA.FTZ R38, R11.reuse, R14, -R38 ;  /* 0x0000000e0b267223 */ /* 0x040fe20000010826 */
[----:B------:R-:W-:Y:S01]  /*7270*/  FFMA.FTZ R39, R11, R36, R37 ;  /* 0x000000240b277223 */ /* 0x000fe20000010025 */
[----:B------:R-:W-:Y:S02]  /*7280*/  HADD2.F32 R10, -RZ, R6.H1_H1 ;  /* 0x30000006ff0a7230 */ /* 0x000fe40000004100 */
[-C--:B------:R-:W-:Y:S01]  /*7290*/  FMUL.FTZ R36, R4, R13.reuse ;  /* 0x0000000d04247220 */ /* 0x080fe20000410000 */
[C---:B------:R-:W-:Y:S01]  /*72a0*/  FFMA.FTZ R14, R7.reuse, R13, -R12 ;  /* 0x0000000d070e7223 */ /* 0x040fe2000001080c */
[--C-:B------:R-:W-:Y:S02]  /*72b0*/  HADD2.F32 R6, -RZ, R5.reuse.H0_H0 ;  /* 0x20000005ff067230 */ /* 0x100fe40000004100 */
        /* <DEDUP_REMOVED lines=8> */
[----:B------:R-:W-:Y:S01]  /*7340*/  FFMA.FTZ R36, R9, R11, -R36 ;  /* 0x0000000b09247223 */ /* 0x000fe20000010824 */
[C---:B------:R-:W-:Y:S01]  /*7350*/  FMUL.FTZ R7, R5.reuse, R12 ;  /* 0x0000000c05077220 */ /* 0x040fe20000410000 */
[----:B------:R-:W-:Y:S01]  /*7360*/  FMUL.FTZ R37, R5, R4 ;  /* 0x0000000405257220 */ /* 0x000fe20000410000 */
[----:B------:R-:W-:-:S02]  /*7370*/  FFMA.FTZ R9, R9, R13, R10 ;  /* 0x0000000d09097223 */ /* 0x000fc4000001000a */
[C---:B------:R-:W-:Y:S01]  /*7380*/  FFMA.FTZ R5, R6.reuse, R4, -R7 ;  /* 0x0000000406057223 */ /* 0x040fe20000010807 */
[----:B------:R-:W-:Y:S01]  /*7390*/  F2FP.F16.F32.PACK_AB R7, R39, R38 ;  /* 0x000000262707723e */ /* 0x000fe200000000ff */
[----:B------:R-:W-:Y:S01]  /*73a0*/  FFMA.FTZ R12, R6, R12, R37 ;  /* 0x0000000c060c7223 */ /* 0x000fe20000010025 */
[----:B------:R-:W-:Y:S02]  /*73b0*/  F2FP.F16.F32.PACK_AB R4, R15, R14 ;  /* 0x0000000e0f04723e */ /* 0x000fe400000000ff */
[----:B------:R-:W-:Y:S02]  /*73c0*/  F2FP.F16.F32.PACK_AB R6, R9, R36 ;  /* 0x000000240906723e */ /* 0x000fe400000000ff */
[----:B------:R-:W-:-:S05]  /*73d0*/  F2FP.F16.F32.PACK_AB R5, R12, R5 ;  /* 0x000000050c05723e */ /* 0x000fca00000000ff */
[----:B------:R1:W-:Y:S02]  /*73e0*/  STS.128 [R3+0x18400], R4 ;  /* 0x0184000403007388 */ /* 0x0003e40000000c00 */
.L_x_4423:
[----:B------:R-:W-:Y:S05]  /*73f0*/  BSYNC B2 ;  /* 0x0000000000027941 */ /* 0x000fea0003800000 */
.L_x_4422:
[----:B------:R-:W-:Y:S05]  /*7400*/  @P2 BRA `(.L_x_4421) ;  /* 0x0000000000a82947 */ /* 0x000fea0003800000 */
[----:B01----:R-:W0:Y:S01]  /*7410*/  LDS.128 R4, [R0] ;  /* 0x0000000000047984 */ /* 0x003e220000000c00 */
[----:B------:R-:W-:Y:S01]  /*7420*/  SHF.R.U64 R36, R32, 0x10, R33 ;  /* 0x0000001020247819 */ /* 0x000fe20000001221 */
[----:B------:R-:W-:Y:S01]  /*7430*/  HADD2.F32 R15, -RZ, R42.H1_H1 ;  /* 0x3000002aff0f7230 */ /* 0x000fe20000004100 */
        /* <DEDUP_REMOVED lines=19> */
[----:B------:R-:W-:Y:S02]  /*7570*/  HADD2.F32 R6, -RZ, R5.H0_H0 ;  /* 0x20000005ff067230 */ /* 0x000fe40000004100 */
        /* <DEDUP_REMOVED lines=18> */
[----:B------:R2:W-:Y:S02]  /*76a0*/  STS.128 [R0], R4 ;  /* 0x0000000400007388 */ /* 0x0005e40000000c00 */
.L_x_4421:
[----:B------:R-:W-:Y:S05]  /*76b0*/  BSYNC B1 ;  /* 0x0000000000017941 */ /* 0x000fea0003800000 */
.L_x_4420:
        /* <DEDUP_REMOVED lines=48> */
[----:B------:R1:W-:Y:S02]  /*79c0*/  STS.128 [R3+0x1a400], R28 ;  /* 0x01a4001c03007388 */ /* 0x0003e40000000c00 */
.L_x_4426:
[----:B------:R-:W-:Y:S05]  /*79d0*/  BSYNC B1 ;  /* 0x0000000000017941 */ /* 0x000fea0003800000 */
.L_x_4425:
[----:B------:R-:W-:Y:S05]  /*79e0*/  @P1 BRA `(.L_x_4424) ;  /* 0x0000001400bc1947 */ /* 0x000fea0003800000 */
[----:B0-----:R-:W0:Y:S01]  /*79f0*/  LDS.128 R4, [R0+0x2000] ;  /* 0x0020000000047984 */ /* 0x001e220000000c00 */
[----:B------:R-:W-:Y:S01]  /*7a00*/  SHF.R.U32.HI R13, RZ, 0x10, R27 ;  /* 0x00000010ff0d7819 */ /* 0x000fe2000001161b */
[----:B------:R-:W-:Y:S01]  /*7a10*/  HADD2.F32 R14, -RZ, R46.H0_H0 ;  /* 0x2000002eff0e7230 */ /* 0x000fe20000004100 */
[--C-:B------:R-:W-:Y:S01]  /*7a20*/  SHF.R.U32.HI R15, RZ, 0x10, R21.reuse ;  /* 0x00000010ff0f7819 */ /* 0x100fe20000011615 */
[----:B------:R-:W-:Y:S01]  /*7a30*/  HADD2.F32 R12, -RZ, R48.H0_H0 ;  /* 0x20000030ff0c7230 */ /* 0x000fe20000004100 */
[----:B------:R-:W-:Y:S01]  /*7a40*/  SHF.R.U64 R25, R20, 0x10, R21 ;  /* 0x0000001014197819 */ /* 0x000fe20000001215 */
[----:B------:R-:W-:Y:S01]  /*7a50*/  HADD2.F32 R13, -RZ, R13.H0_H0 ;  /* 0x2000000dff0d7230 */ /* 0x000fe20000004100 */
[----:B-1----:R-:W-:Y:S01]  /*7a60*/  SHF.R.U64 R28, R26, 0x10, R27 ;  /* 0x000000101a1c7819 */ /* 0x002fe2000000121b */
[----:B------:R-:W-:Y:S02]  /*7a70*/  HADD2.F32 R15, -RZ, R15.H0_H0 ;  /* 0x2000000fff0f7230 */ /* 0x000fe40000004100 */
[----:B0-----:R-:W-:-:S02]  /*7a80*/  HADD2.F32 R11, -RZ, R7.H1_H1 ;  /* 0x30000007ff0b7230 */ /* 0x001fc40000004100 */
[--C-:B------:R-:W-:Y:S02]  /*7a90*/  HADD2.F32 R3, -RZ, R4.reuse.H0_H0 ;  /* 0x20000004ff037230 */ /* 0x100fe40000004100 */
[----:B------:R-:W-:Y:S02]  /*7aa0*/  HADD2.F32 R4, -RZ, R4.H1_H1 ;  /* 0x30000004ff047230 */ /* 0x000fe40000004100 */
[C---:B------:R-:W-:Y:S01]  /*7ab0*/  FMUL.FTZ R24, R11.reuse, R13 ;  /* 0x0000000d0b187220 */ /* 0x040fe20000410000 */
[----:B------:R-:W-:Y:S02]  /*7ac0*/  HADD2.F32 R10, -RZ, R7.H0_H0 ;  /* 0x20000007ff0a7230 */ /* 0x000fe40000004100 */
[----:B------:R-:W-:Y:S01]  /*7ad0*/  FMUL.FTZ R21, R11, R15 ;  /* 0x0000000f0b157220 */ /* 0x000fe20000410000 */
[--C-:B------:R-:W-:Y:S02]  /*7ae0*/  HADD2.F32 R7, -RZ, R6.reuse.H0_H0 ;  /* 0x20000006ff077230 */ /* 0x100fe40000004100 */
[----:B------:R-:W-:Y:S01]  /*7af0*/  FMUL.FTZ R20, R4, R14 ;  /* 0x0000000e04147220 */ /* 0x000fe20000410000 */
[----:B------:R-:W-:-:S02]  /*7b00*/  HADD2.F32 R9, -RZ, R6.H1_H1 ;  /* 0x30000006ff097230 */ /* 0x000fc40000004100 */
[C---:B------:R-:W-:Y:S01]  /*7b10*/  FFMA.FTZ R26, R10.reuse, R15, R24 ;  /* 0x0000000f0a1a7223 */ /* 0x040fe20000010018 */
        /* <DEDUP_REMOVED lines=13> */
[----:B------:R-:W-:Y:S01]  /*7bf0*/  FMUL.FTZ R9, R5, R11 ;  /* 0x0000000b05097220 */ /* 0x000fe20000410000 */
[----:B------:R-:W-:Y:S01]  /*7c00*/  FFMA.FTZ R13, R7, R12, R13 ;  /* 0x0000000c070d7223 */ /* 0x000fe2000001000d */
[-C--:B------:R-:W-:Y:S01]  /*7c10*/  FMUL.FTZ R14, R5, R4.reuse ;  /* 0x00000004050e7220 */ /* 0x080fe20000410000 */
[----:B------:R-:W-:Y:S01]  /*7c20*/  F2FP.F16.F32.PACK_AB R7, R26, R21 ;  /* 0x000000151a07723e */ /* 0x000fe200000000ff */
[C---:B------:R-:W-:Y:S01]  /*7c30*/  FFMA.FTZ R9, R6.reuse, R4, -R9 ;  /* 0x0000000406097223 */ /* 0x040fe20000010809 */
[----:B------:R-:W-:Y:S01]  /*7c40*/  F2FP.F16.F32.PACK_AB R4, R3, R20 ;  /* 0x000000140304723e */ /* 0x000fe200000000ff */
[----:B------:R-:W-:Y:S01]  /*7c50*/  FFMA.FTZ R14, R6, R11, R14 ;  /* 0x0000000b060e7223 */ /* 0x000fe2000001000e */
[----:B------:R-:W-:-:S04]  /*7c60*/  F2FP.F16.F32.PACK_AB R6, R13, R24 ;  /* 0x000000180d06723e */ /* 0x000fc800000000ff */
[----:B------:R-:W-:-:S05]  /*7c70*/  F2FP.F16.F32.PACK_AB R5, R14, R9 ;  /* 0x000000090e05723e */ /* 0x000fca00000000ff */
[----:B------:R3:W-:Y:S01]  /*7c80*/  STS.128 [R0+0x2000], R4 ;  /* 0x0020000400007388 */ /* 0x0007e20000000c00 */
[----:B------:R-:W-:Y:S05]  /*7c90*/  BRA `(.L_x_4424) ;  /* 0x0000001400107947 */ /* 0x000fea0003800000 */
.L_x_4405:
[----:B------:R-:W0:Y:S01]  /*7ca0*/  LDC R43, c[0x0][0x3d4] ;  /* 0x0000f500ff2b7b82 */ /* 0x000e220000000800 */
[----:B------:R-:W-:Y:S01]  /*7cb0*/  IADD3 R0, R18, 0x40, RZ ;  /* 0x0000004012007810 */ /* 0x000fe20007ffe0ff */
[----:B------:R-:W2:Y:S01]  /*7cc0*/  LDL R48, [R1+0x14] ;  /* 0x0000140001307983 */ /* 0x000ea20000100800 */
[----:B------:R-:W-:Y:S01]  /*7cd0*/  ULDC.64 UR4, c[0x0][0x3c8] ;  /* 0x0000f20000047ab9 */ /* 0x000fe20000000a00 */
[----:B------:R-:W-:Y:S02]  /*7ce0*/  ULDC.64 UR6, c[0x0][0x3e0] ;  /* 0x0000f80000067ab9 */ /* 0x000fe40000000a00 */
[----:B------:R-:W3:Y:S01]  /*7cf0*/  LDL R46, [R1+0x60] ;  /* 0x00006000012e7983 */ /* 0x000ee20000100800 */
[----:B0-----:R-:W-:-:S04]  /*7d00*/  ISETP.GE.AND P0, PT, R40, R43, PT ;  /* 0x0000002b2800720c */ /* 0x001fc80003f06270 */
[-C--:B------:R-:W-:Y:S02]  /*7d10*/  ISETP.GE.OR P1, PT, R0, R9.reuse, P0 ;  /* 0x000000090000720c */ /* 0x080fe40000726670 */
[----:B------:R-:W-:-:S11]  /*7d20*/  ISETP.GE.OR P0, PT, R18, R9, P0 ;  /* 0x000000091200720c */ /* 0x000fd60000706670 */
[----:B------:R-:W0:Y:S08]  /*7d30*/  @!P1 LDC.64 R14, c[0x0][0x3c8] ;  /* 0x0000f200ff0e9b82 */ /* 0x000e300000000a00 */
[----:B------:R-:W1:Y:S01]  /*7d40*/  @!P1 LDC.64 R30, c[0x0][0x3e0] ;  /* 0x0000f800ff1e9b82 */ /* 0x000e620000000a00 */
[----:B------:R-:W-:-:S04]  /*7d50*/  @!P1 IADD3 R13, P2, P3, R26, R56, R53 ;  /* 0x000000381a0d9210 */ /* 0x000fc80007b5e035 */
[----:B------:R-:W-:Y:S02]  /*7d60*/  @!P1 IADD3.X R20, R27, R57, R52, P2, P3 ;  /* 0x000000391b149210 */ /* 0x000fe400017e6434 */
[----:B------:R-:W-:Y:S02]  /*7d70*/  @!P1 IADD3 R0, P3, P4, R28, R59, R55 ;  /* 0x0000003b1c009210 */ /* 0x000fe40007c7e037 */
[----:B------:R-:W-:Y:S02]  /*7d80*/  @!P0 IADD3 R11, P2, R55, R28, RZ ;  /* 0x0000001c370b8210 */ /* 0x000fe40007f5e0ff */
[----:B------:R-:W-:Y:S02]  /*7d90*/  @!P1 IADD3.X R3, R29, R58, R54, P3, P4 ;  /* 0x0000003a1d039210 */ /* 0x000fe40001fe8436 */
[----:B0-----:R-:W-:Y:S01]  /*7da0*/  @!P1 LEA R12, P3, R13, R14, 0x1 ;  /* 0x0000000e0d0c9211 */ /* 0x001fe200078608ff */
[----:B------:R-:W-:Y:S01]  /*7db0*/  @!P0 IMAD.X R24, R54, 0x1, R29, P2 ;  /* 0x0000000136188824 */ /* 0x000fe200010e061d */
[----:B------:R-:W-:-:S02]  /*7dc0*/  CS2R R28, SRZ ;  /* 0x00000000001c7805 */ /* 0x000fc4000001ff00 */
[----:B------:R-:W-:Y:S02]  /*7dd0*/  @!P1 LEA.HI.X R13, R13, R15, R20, 0x1, P3 ;  /* 0x0000000f0d0d9211 */ /* 0x000fe400018f0c14 */
[----:B-1----:R-:W-:-:S04]  /*7de0*/  @!P1 LEA R14, P4, R0, R30, 0x1 ;  /* 0x0000001e000e9211 */ /* 0x002fc800078808ff */
[----:B------:R-:W-:Y:S02]  /*7df0*/  @!P1 LEA.HI.X R15, R0, R31, R3, 0x1, P4 ;  /* 0x0000001f000f9211 */ /* 0x000fe400020f0c03 */
[----:B------:R-:W-:Y:S01]  /*7e00*/  CS2R R30, SRZ ;  /* 0x00000000001e7805 */ /* 0x000fe2000001ff00 */
[----:B------:R-:W0:Y:S05]  /*7e10*/  LDC R0, c[0x0][0x428] ;  /* 0x00010a00ff007b82 */ /* 0x000e2a0000000800 */
[----:B------:R-:W5:Y:S01]  /*7e20*/  @!P1 LDG.E.128 R28, desc[UR52][R14.64] ;  /* 0x000000340e1c9981 */ /* 0x000f62000c1e1d00 */
[----:B------:R-:W1:Y:S01]  /*7e30*/  S2R R21, SR_TID.X ;  /* 0x0000000000157919 */ /* 0x000e620000002100 */
[----:B------:R-:W-:-:S05]  /*7e40*/  @!P0 IADD3 R9, P5, R53, R26, RZ ;  /* 0x0000001a35098210 */ /* 0x000fca0007fbe0ff */
[----:B------:R-:W-:Y:S01]  /*7e50*/  @!P0 IMAD.X R10, R52, 0x1, R27, P5 ;  /* 0x00000001340a8824 */ /* 0x000fe200028e061b */
[----:B------:R-:W-:-:S04]  /*7e60*/  @!P0 LEA R8, P5, R9, UR4, 0x1 ;  /* 0x0000000409088c11 */ /* 0x000fc8000f8a08ff */
[----:B------:R-:W-:Y:S02]  /*7e70*/  @!P0 LEA.HI.X R9, R9, UR5, R10, 0x1, P5 ;  /* 0x0000000509098c11 */ /* 0x000fe4000a8f0c0a */
[----:B------:R-:W-:-:S04]  /*7e80*/  @!P0 LEA R10, P2, R11, UR6, 0x1 ;  /* 0x000000060b0a8c11 */ /* 0x000fc8000f8408ff */
[----:B------:R-:W-:Y:S02]  /*7e90*/  @!P0 LEA.HI.X R11, R11, UR7, R24, 0x1, P2 ;  /* 0x000000070b0b8c11 */ /* 0x000fe400090f0c18 */
[----:B0-----:R-:W-:Y:S02]  /*7ea0*/  ISETP.NE.AND P2, PT, R0, 0x1, PT ;  /* 0x000000010000780c */ /* 0x001fe40003f45270 */
[----:B------:R-:W-:Y:S02]  /*7eb0*/  CS2R R32, SRZ ;  /* 0x0000000000207805 */ /* 0x000fe4000001ff00 */
[----:B------:R-:W-:-:S06]  /*7ec0*/  CS2R R34, SRZ ;  /* 0x0000000000227805 */ /* 0x000fcc000001ff00 */
[----:B------:R0:W5:Y:S01]  /*7ed0*/  @!P0 LDG.E.128 R32, desc[UR52][R8.64] ;  /* 0x0000003408208981 */ /* 0x000162000c1e1d00 */
[----:B-1----:R-:W-:Y:S02]  /*7ee0*/  VIADD R50, R21, 0xffffff80 ;  /* 0xffffff8015327836 */ /* 0x002fe40000000000 */
[----:B------:R-:W1:Y:S03]  /*7ef0*/  @P2 LDC R0, c[0x0][0x42c] ;  /* 0x00010b00ff002b82 */ /* 0x000e660000000800 */
[----:B------:R-:W-:-:S04]  /*7f00*/  SHF.R.S32.HI R21, RZ, 0x1f, R50 ;  /* 0x0000001fff157819 */ /* 0x000fc80000011432 */
[----:B------:R-:W-:Y:S01]  /*7f10*/  LEA.HI R21, R21, R50, RZ, 0x2 ;  /* 0x0000003215157211 */ /* 0x000fe200078f10ff */
[----:B0-----:R-:W0:Y:S03]  /*7f20*/  @P2 LDC R9, c[0x0][0x430] ;  /* 0x00010c00ff092b82 */ /* 0x001e260000000800 */
[----:B------:R-:W-:-:S05]  /*7f30*/  LOP3.LUT R21, R21, 0xfffffffc, RZ, 0xc0, !PT ;  /* 0xfffffffc15157812 */ /* 0x000fca00078ec0ff */
[----:B------:R-:W-:Y:S01]  /*7f40*/  IMAD.IADD R21, R50, 0x1, -R21 ;  /* 0x0000000132157824 */ /* 0x000fe200078e0a15 */
[----:B------:R-:W-:Y:S02]  /*7f50*/  CS2R R36, SRZ ;  /* 0x0000000000247805 */ /* 0x000fe4000001ff00 */
[----:B------:R-:W-:Y:S02]  /*7f60*/  CS2R R38, SRZ ;  /* 0x0000000000267805 */ /* 0x000fe4000001ff00 */
[----:B------:R-:W-:Y:S02]  /*7f70*/  CS2R R24, SRZ ;  /* 0x0000000000187805 */ /* 0x000fe4000001ff00 */
[----:B------:R-:W-:Y:S01]  /*7f80*/  CS2R R26, SRZ ;  /* 0x00000000001a7805 */ /* 0x000fe2000001ff00 */
[----:B------:R-:W-:Y:S01]  /*7f90*/  IMAD.MOV.U32 R8, RZ, RZ, R44 ;  /* 0x000000ffff087224 */ /* 0x000fe200078e002c */
[----:B------:R4:W5:Y:S04]  /*7fa0*/  @!P0 LDG.E.128 R36, desc[UR52][R10.64] ;  /* 0x000000340a248981 */ /* 0x000968000c1e1d00 */
[----:B------:R0:W5:Y:S01]  /*7fb0*/  @!P1 LDG.E.128 R24, desc[UR52][R12.64] ;  /* 0x000000340c189981 */ /* 0x000162000c1e1d00 */
[----:B----4-:R-:W-:-:S02]  /*7fc0*/  IMAD.MOV.U32 R10, RZ, RZ, R42 ;  /* 0x000000ffff0a7224 */ /* 0x010fc400078e002a */
[----:B------:R-:W-:Y:S02]  /*7fd0*/  IMAD.MOV.U32 R11, RZ, RZ, R49 ;  /* 0x000000ffff0b7224 */ /* 0x000fe400078e0031 */
[----:B--2---:R-:W-:-:S05]  /*7fe0*/  IMAD R3, R48, 0x80, R18 ;  /* 0x0000008030037824 */ /* 0x004fca00078e0212 */
[----:B------:R-:W-:-:S05]  /*7ff0*/  LEA R3, R21, R3, 0x6 ;  /* 0x0000000315037211 */ /* 0x000fca00078e30ff */
[----:B-1----:R-:W-:-:S05]  /*8000*/  @P2 IMAD.HI.U32 R0, R3, R0, RZ ;  /* 0x0000000003002227 */ /* 0x002fca00078e00ff */
[----:B0-----:R-:W-:-:S04]  /*8010*/  @P2 SHF.R.U32.HI R3, RZ, R9, R0 ;  /* 0x00000009ff032219 */ /* 0x001fc80000011600 */
[----:B------:R-:W-:Y:S01]  /*8020*/  SHF.R.S32.HI R21, RZ, 0x1f, R3 ;  /* 0x0000001fff157819 */ /* 0x000fe20000011403 */
[----:B------:R-:W-:-:S04]  /*8030*/  IMAD.MOV.U32 R9, RZ, RZ, R47 ;  /* 0x000000ffff097224 */ /* 0x000fc800078e002f */
[C---:B------:R-:W-:Y:S02]  /*8040*/  IMAD R0, R21.reuse, R6, RZ ;  /* 0x0000000615007224 */ /* 0x040fe400078e02ff */
[----:B------:R-:W-:Y:S02]  /*8050*/  IMAD R12, R21, R4, RZ ;  /* 0x00000004150c7224 */ /* 0x000fe400078e02ff */
        /* <DEDUP_REMOVED lines=11> */
[----:B---3--:R-:W-:Y:S01]  /*8110*/  LEA.HI R6, R46, R46, RZ, 0x1 ;  /* 0x0000002e2e067211 */ /* 0x008fe200078f08ff */
[----:B------:R-:W-:Y:S06]  /*8120*/  BRA.DIV UR4, `(.L_x_4427) ;  /* 0x0000013e04887947 */ /* 0x000fec000b800000 */
.L_x_4627:
[----:B------:R-:W-:-:S03]  /*8130*/  UMOV UR4, 0xffffffff ;  /* 0xffffffff00047882 */ /* 0x000fc60000000000 */
[----:B------:R-:W-:Y:S05]  /*8140*/  BRA.DIV UR4, `(.L_x_4428) ;  /* 0x0000013e04a87947 */ /* 0x000fea000b800000 */
.L_x_4630:
[----:B------:R-:W-:-:S03]  /*8150*/  UMOV UR4, 0xffffffff ;  /* 0xffffffff00047882 */ /* 0x000fc60000000000 */
[----:B------:R-:W-:Y:S05]  /*8160*/  BRA.DIV UR4, `(.L_x_4429) ;  /* 0x0000013e04c87947 */ /* 0x000fea000b800000 */
.L_x_4633:
[----:B------:R-:W-:-:S03]  /*8170*/  UMOV UR4, 0xffffffff ;  /* 0xffffffff00047882 */ /* 0x000fc60000000000 */
[----:B------:R-:W-:Y:S05]  /*8180*/  BRA.DIV UR4, `(.L_x_4430) ;  /* 0x0000013e04e87947 */ /* 0x000fea000b800000 */
.L_x_4636:
[----:B------:R-:W-:-:S03]  /*8190*/  UMOV UR4, 0xffffffff ;  /* 0xffffffff00047882 */ /* 0x000fc60000000000 */
[----:B------:R-:W-:Y:S05]  /*81a0*/  BRA.DIV UR4, `(.L_x_4431) ;  /* 0x0000014204087947 */ /* 0x000fea000b800000 */
.L_x_4639:
[----:B------:R-:W-:Y:S01]  /*81b0*/  UMOV UR4, 0xffffffff ;  /* 0xffffffff00047882 */ /* 0x000fe20000000000 */
[----:B------:R-:W-:Y:S02]  /*81c0*/  LOP3.LUT R6, R6, 0xfffffffe, RZ, 0xc0, !PT ;  /* 0xfffffffe06067812 */ /* 0x000fe400078ec0ff */
[----:B------:R-:W-:Y:S05]  /*81d0*/  BRA.DIV UR4, `(.L_x_4432) ;  /* 0x0000014204247947 */ /* 0x000fea000b800000 */
.L_x_4642:
[----:B------:R-:W-:Y:S01]  /*81e0*/  UMOV UR4, 0xffffffff ;  /* 0xffffffff00047882 */ /* 0x000fe20000000000 */
[----:B------:R-:W-:Y:S02]  /*81f0*/  IMAD.IADD R8, R46, 0x1, -R6 ;  /* 0x000000012e087824 */ /* 0x000fe400078e0a06 */
[----:B------:R-:W-:Y:S05]  /*8200*/  BRA.DIV UR4, `(.L_x_4433) ;  /* 0x0000014204407947 */ /* 0x000fea000b800000 */
.L_x_4645:
[----:B------:R-:W-:Y:S01]  /*8210*/  UMOV UR4, 0xffffffff ;  /* 0xffffffff00047882 */ /* 0x000fe20000000000 */
[----:B------:R-:W-:Y:S02]  /*8220*/  SHF.L.U32 R4, R8, 0x1f, RZ ;  /* 0x0000001f08047819 */ /* 0x000fe400000006ff */
[----:B------:R-:W-:Y:S05]  /*8230*/  BRA.DIV UR4, `(.L_x_4434) ;  /* 0x00000142045c7947 */ /* 0x000fea000b800000 */
.L_x_4648:
[----:B------:R-:W0:Y:S01]  /*8240*/  SYNCS.PHASECHK.TRANS64.TRYWAIT P2, [R17+URZ+0x32400], R4 ;  /* 0x03240004110075a7 */ /* 0x000e22000804017f */
[----:B-----5:R-:W-:Y:S01]  /*8250*/  IMAD.MOV.U32 R3, RZ, RZ, R33 ;  /* 0x000000ffff037224 */ /* 0x020fe200078e0021 */
[----:B------:R-:W-:Y:S01]  /*8260*/  BSSY B1, `(.L_x_4435) ;  /* 0x000001b000017945 */ /* 0x000fe20003800000 */
[----:B------:R-:W-:Y:S02]  /*8270*/  IMAD.MOV.U32 R0, RZ, RZ, R32 ;  /* 0x000000ffff007224 */ /* 0x000fe400078e0020 */
        /* <DEDUP_REMOVED lines=22> */
[----:B------:R-:W-:Y:S01]  /*83e0*/  IMAD.IADD R0, R40, 0x1, R43 ;  /* 0x0000000128007824 */ /* 0x000fe200078e022b */
[----:B------:R-:W-:Y:S01]  /*83f0*/  PRMT R54, R5, 0x5410, R6 ;  /* 0x0000541005367816 */ /* 0x000fe20000000006 */
[----:B0-----:R-:W-:Y:S06]  /*8400*/  @!P2 BRA `(.L_x_4436) ;  /* 0x000001400010a947 */ /* 0x001fec0003800000 */
.L_x_4649:
[----:B------:R-:W-:Y:S05]  /*8410*/  BSYNC B1 ;  /* 0x0000000000017941 */ /* 0x000fea0003800000 */
.L_x_4435:
[----:B------:R-:W-:Y:S01]  /*8420*/  BSSY B1, `(.L_x_4437) ;  /* 0x0000069000017945 */ /* 0x000fe20003800000 */
[----:B------:R-:W-:Y:S01]  /*8430*/  IMAD.MOV.U32 R55, RZ, RZ, R30 ;  /* 0x000000ffff377224 */ /* 0x000fe200078e001e */
[----:B------:R-:W-:Y:S02]  /*8440*/  MOV R56, R31 ;  /* 0x0000001f00387202 */ /* 0x000fe40000000f00 */
[----:B------:R-:W-:Y:S01]  /*8450*/  LOP3.LUT R0, R0, 0x38, RZ, 0xc0, !PT ;  /* 0x0000003800007812 */ /* 0x000fe200078ec0ff */
[----:B------:R-:W-:Y:S06]  /*8460*/  @P0 BRA `(.L_x_4438) ;  /* 0x0000000400900947 */ /* 0x000fec0003800000 */
[----:B------:R-:W2:Y:S01]  /*8470*/  LDL R3, [R1+0x68] ;  /* 0x0000680001037983 */ /* 0x000ea20000100800 */
[----:B------:R-:W1:Y:S02]  /*8480*/  S2R R5, SR_TID.X ;  /* 0x0000000000057919 */ /* 0x000e640000002100 */
[----:B-1----:R-:W-:-:S05]  /*8490*/  VIADD R5, R5, 0xffffff80 ;  /* 0xffffff8005057836 */ /* 0x002fca0000000000 */
[----:B------:R-:W-:-:S04]  /*84a0*/  SHF.R.S32.HI R6, RZ, 0x1f, R5 ;  /* 0x0000001fff067819 */ /* 0x000fc80000011405 */
[----:B------:R-:W-:-:S04]  /*84b0*/  LEA.HI R6, R6, R5, RZ, 0x5 ;  /* 0x0000000506067211 */ /* 0x000fc800078f28ff */
[----:B------:R-:W-:Y:S02]  /*84c0*/  SHF.R.S32.HI R6, RZ, 0x5, R6 ;  /* 0x00000005ff067819 */ /* 0x000fe40000011406 */
[--C-:B------:R-:W-:Y:S01]  /*84d0*/  SHF.R.U64 R48, R34, 0x10, R35.reuse ;  /* 0x0000001022307819 */ /* 0x100fe20000001223 */
[--C-:B------:R-:W-:Y:S01]  /*84e0*/  HADD2.F32 R34, -RZ, R20.reuse.H1_H1 ;  /* 0x30000014ff227230 */ /* 0x100fe20000004100 */
[----:B------:R-:W-:Y:S01]  /*84f0*/  SHF.R.U32.HI R46, RZ, 0x10, R35 ;  /* 0x00000010ff2e7819 */ /* 0x000fe20000011623 */
[----:B------:R-:W-:Y:S01]  /*8500*/  HADD2.F32 R35, -RZ, R20.H0_H0 ;  /* 0x20000014ff237230 */ /* 0x000fe20000004100 */
[--C-:B------:R-:W-:Y:S02]  /*8510*/  SHF.R.U64 R47, R36, 0x10, R37.reuse ;  /* 0x00000010242f7819 */ /* 0x100fe40000001225 */
[----:B------:R-:W-:Y:S02]  /*8520*/  SHF.R.U32.HI R36, RZ, 0x10, R37 ;  /* 0x00000010ff247819 */ /* 0x000fe40000011625 */
[----:B------:R-:W-:-:S02]  /*8530*/  SHF.R.U32.HI R42, RZ, 0x10, R33 ;  /* 0x00000010ff2a7819 */ /* 0x000fc40000011621 */
[----:B------:R-:W-:Y:S01]  /*8540*/  SHF.R.U64 R45, R38, 0x10, R39 ;  /* 0x00000010262d7819 */ /* 0x000fe20000001227 */
[----:B------:R-:W-:Y:S01]  /*8550*/  HADD2.F32 R36, -RZ, R36.H0_H0 ;  /* 0x20000024ff247230 */ /* 0x000fe20000004100 */
[----:B------:R-:W-:Y:S02]  /*8560*/  SHF.R.U64 R49, R32, 0x10, R33 ;  /* 0x0000001020317819 */ /* 0x000fe40000001221 */
[----:B------:R-:W-:Y:S01]  /*8570*/  SHF.R.U32.HI R39, RZ, 0x10, R39 ;  /* 0x00000010ff277819 */ /* 0x000fe20000011627 */
[----:B--2---:R-:W-:-:S05]  /*8580*/  IMAD.SHL.U32 R3, R3, 0x40, RZ ;  /* 0x0000004003037824 */ /* 0x004fca00078e00ff */
[----:B------:R-:W-:-:S04]  /*8590*/  LOP3.LUT R3, R3, 0x1c0, RZ, 0xc0, !PT ;  /* 0x000001c003037812 */ /* 0x000fc800078ec0ff */
[--C-:B------:R-:W-:Y:S02]  /*85a0*/  SHF.R.U32.HI R5, RZ, 0x3, R3.reuse ;  /* 0x00000003ff057819 */ /* 0x100fe40000011603 */
[----:B------:R-:W-:Y:S02]  /*85b0*/  LOP3.LUT R40, R3, 0x38, R40, 0xf8, !PT ;  /* 0x0000003803287812 */ /* 0x000fe400078ef828 */
[----:B------:R-:W-:Y:S02]  /*85c0*/  LOP3.LUT R3, R5, R0, R3, 0x1e, !PT ;  /* 0x0000000005037212 */ /* 0x000fe400078e1e03 */
[----:B------:R-:W-:-:S03]  /*85d0*/  LOP3.LUT R40, R40, R5, RZ, 0x3c, !PT ;  /* 0x0000000528287212 */ /* 0x000fc600078e3cff */
[C---:B0-----:R-:W-:Y:S02]  /*85e0*/  IMAD R4, R6.reuse, 0x200, R3 ;  /* 0x0000020006047824 */ /* 0x041fe400078e0203 */
[----:B------:R-:W-:-:S03]  /*85f0*/  IMAD R40, R6, 0x200, R40 ;  /* 0x0000020006287824 */ /* 0x000fc600078e0228 */
[----:B------:R-:W-:Y:S01]  /*8600*/  LEA R43, R4, R17, 0x1 ;  /* 0x00000011042b7211 */ /* 0x000fe200078e08ff */
[----:B------:R-:W-:-:S04]  /*8610*/  IMAD R41, R40, 0x2, R17 ;  /* 0x0000000228297824 */ /* 0x000fc800078e0211 */
        /* <DEDUP_REMOVED lines=8> */
[C---:B------:R-:W-:Y:S01]  /*86a0*/  FFMA.FTZ R37, R9.reuse, R34, -R38 ;  /* 0x0000002209257223 */ /* 0x040fe20000010826 */
[----:B------:R-:W-:Y:S02]  /*86b0*/  HADD2.F32 R20, -RZ, R42.H0_H0 ;  /* 0x2000002aff147230 */ /* 0x000fe40000004100 */
[----:B------:R-:W-:Y:S01]  /*86c0*/  FFMA.FTZ R40, R9, R35, R40 ;  /* 0x0000002309287223 */ /* 0x000fe20000010028 */
[----:B------:R-:W-:Y:S02]  /*86d0*/  HADD2.F32 R32, -RZ, R7.H0_H0 ;  /* 0x20000007ff207230 */ /* 0x000fe40000004100 */
[C---:B------:R-:W-:Y:S01]  /*86e0*/  FMUL.FTZ R38, R21.reuse, R36 ;  /* 0x0000002415267220 */ /* 0x040fe20000410000 */
[--C-:B------:R-:W-:Y:S02]  /*86f0*/  HADD2.F32 R34, -RZ, R44.reuse.H0_H0 ;  /* 0x2000002cff227230 */ /* 0x100fe40000004100 */
[----:B------:R-:W-:Y:S02]  /*8700*/  HADD2.F32 R9, -RZ, R44.H1_H1 ;  /* 0x3000002cff097230 */ /* 0x000fe40000004100 */
[----:B------:R-:W-:Y:S01]  /*8710*/  FMUL.FTZ R44, R21, R20 ;  /* 0x00000014152c7220 */ /* 0x000fe20000410000 */
[----:B------:R-:W-:-:S02]  /*8720*/  HADD2.F32 R11, -RZ, R15.H0_H0 ;  /* 0x2000000fff0b7230 */ /* 0x000fc40000004100 */
[C---:B------:R-:W-:Y:S01]  /*8730*/  FFMA.FTZ R42, R13.reuse, R20, -R38 ;  /* 0x000000140d2a7223 */ /* 0x040fe20000010826 */
[----:B------:R-:W-:Y:S02]  /*8740*/  HADD2.F32 R33, -RZ, R7.H1_H1 ;  /* 0x30000007ff217230 */ /* 0x000fe40000004100 */
[C---:B------:R-:W-:Y:S01]  /*8750*/  FMUL.FTZ R20, R32.reuse, R34 ;  /* 0x0000002220147220 */ /* 0x040fe20000410000 */
[----:B------:R-:W-:Y:S02]  /*8760*/  HADD2.F32 R38, -RZ, R39.H0_H0 ;  /* 0x20000027ff267230 */ /* 0x000fe40000004100 */
[----:B------:R-:W-:Y:S01]  /*8770*/  FMUL.FTZ R21, R32, R9 ;  /* 0x0000000920157220 */ /* 0x000fe20000410000 */
[----:B------:R-:W-:Y:S02]  /*8780*/  HADD2.F32 R32, -RZ, R46.H0_H0 ;  /* 0x2000002eff207230 */ /* 0x000fe40000004100 */
[----:B------:R-:W-:Y:S01]  /*8790*/  FFMA.FTZ R13, R13, R36, R44 ;  /* 0x000000240d0d7223 */ /* 0x000fe2000001002c */
[----:B------:R-:W-:-:S02]  /*87a0*/  HADD2.F32 R15, -RZ, R15.H1_H1 ;  /* 0x3000000fff0f7230 */ /* 0x000fc40000004100 */
[C---:B------:R-:W-:Y:S01]  /*87b0*/  FFMA.FTZ R36, R11.reuse, R34, R21 ;  /* 0x000000220b247223 */ /* 0x040fe20000010015 */
[----:B------:R-:W-:Y:S02]  /*87c0*/  HADD2.F32 R5, -RZ, R4.H0_H0 ;  /* 0x20000004ff057230 */ /* 0x000fe40000004100 */
[----:B------:R-:W-:Y:S01]  /*87d0*/  FFMA.FTZ R35, R11, R9, -R20 ;  /* 0x000000090b237223 */ /* 0x000fe20000010814 */
[C---:B------:R-:W-:Y:S01]  /*87e0*/  FMUL.FTZ R44, R33.reuse, R38 ;  /* 0x00000026212c7220 */ /* 0x040fe20000410000 */
[----:B------:R-:W-:Y:S02]  /*87f0*/  HADD2.F32 R34, -RZ, R50.H0_H0 ;  /* 0x20000032ff227230 */ /* 0x000fe40000004100 */
[----:B------:R-:W-:Y:S01]  /*8800*/  FMUL.FTZ R46, R33, R32 ;  /* 0x00000020212e7220 */ /* 0x000fe20000410000 */
[----:B------:R-:W-:Y:S02]  /*8810*/  HADD2.F32 R7, -RZ, R6.H0_H0 ;  /* 0x20000006ff077230 */ /* 0x000fe40000004100 */
[----:B------:R-:W-:-:S02]  /*8820*/  HADD2.F32 R11, -RZ, R50.H1_H1 ;  /* 0x30000032ff0b7230 */ /* 0x000fc40000004100 */
[--C-:B------:R-:W-:Y:S02]  /*8830*/  HADD2.F32 R20, -RZ, R51.reuse.H0_H0 ;  /* 0x20000033ff147230 */ /* 0x100fe40000004100 */
[----:B------:R-:W-:Y:S01]  /*8840*/  FFMA.FTZ R44, R15, R32, -R44 ;  /* 0x000000200f2c7223 */ /* 0x000fe2000001082c */
[----:B------:R-:W-:Y:S02]  /*8850*/  HADD2.F32 R3, -RZ, R12.H0_H0 ;  /* 0x2000000cff037230 */ /* 0x000fe40000004100 */
[----:B------:R-:W-:Y:S01]  /*8860*/  FMUL.FTZ R32, R5, R34 ;  /* 0x0000002205207220 */ /* 0x000fe20000410000 */
[----:B------:R-:W-:Y:S02]  /*8870*/  HADD2.F32 R10, -RZ, R14.H0_H0 ;  /* 0x2000000eff0a7230 */ /* 0x000fe40000004100 */
[----:B------:R-:W-:Y:S01]  /*8880*/  FFMA.FTZ R39, R15, R38, R46 ;  /* 0x000000260f277223 */ /* 0x000fe2000001002e */
[----:B------:R-:W-:Y:S02]  /*8890*/  HADD2.F32 R9, -RZ, R51.H1_H1 ;  /* 0x30000033ff097230 */ /* 0x000fe40000004100 */
[----:B------:R-:W-:Y:S01]  /*88a0*/  FMUL.FTZ R15, R7, R11 ;  /* 0x0000000b070f7220 */ /* 0x000fe20000410000 */
[-C--:B------:R-:W-:Y:S01]  /*88b0*/  FMUL.FTZ R5, R5, R20.reuse ;  /* 0x0000001405057220 */ /* 0x080fe20000410000 */
[----:B------:R-:W-:Y:S01]  /*88c0*/  FFMA.FTZ R32, R3, R20, -R32 ;  /* 0x0000001403207223 */ /* 0x000fe20000010820 */
[----:B------:R-:W-:-:S02]  /*88d0*/  HADD2.F32 R4, -RZ, R4.H1_H1 ;  /* 0x30000004ff047230 */ /* 0x000fc40000004100 */
[-C--:B------:R-:W-:Y:S01]  /*88e0*/  FMUL.FTZ R21, R7, R9.reuse ;  /* 0x0000000907157220 */ /* 0x080fe20000410000 */
[----:B------:R-:W-:Y:S01]  /*88f0*/  FFMA.FTZ R20, R10, R9, -R15 ;  /* 0x000000090a147223 */ /* 0x000fe2000001080f */
[----:B------:R-:W-:Y:S02]  /*8900*/  HADD2.F32 R6, -RZ, R6.H1_H1 ;  /* 0x30000006ff067230 */ /* 0x000fe40000004100 */
[----:B------:R-:W-:Y:S01]  /*8910*/  FFMA.FTZ R34, R3, R34, R5 ;  /* 0x0000002203227223 */ /* 0x000fe20000010005 */
[----:B------:R-:W-:Y:S02]  /*8920*/  HADD2.F32 R7, -RZ, R47.H0_H0 ;  /* 0x2000002fff077230 */ /* 0x000fe40000004100 */
[----:B------:R-:W-:Y:S02]  /*8930*/  HADD2.F32 R9, -RZ, R45.H0_H0 ;  /* 0x2000002dff097230 */ /* 0x000fe40000004100 */
[----:B------:R-:W-:Y:S02]  /*8940*/  HADD2.F32 R3, -RZ, R49.H0_H0 ;  /* 0x20000031ff037230 */ /* 0x000fe40000004100 */
[----:B------:R-:W-:-:S02]  /*8950*/  HADD2.F32 R5, -RZ, R48.H0_H0 ;  /* 0x20000030ff057230 */ /* 0x000fc40000004100 */
[----:B------:R-:W-:Y:S01]  /*8960*/  FFMA.FTZ R21, R10, R11, R21 ;  /* 0x0000000b0a157223 */ /* 0x000fe20000010015 */
[----:B------:R-:W-:Y:S02]  /*8970*/  HADD2.F32 R12, -RZ, R12.H1_H1 ;  /* 0x3000000cff0c7230 */ /* 0x000fe40000004100 */
[----:B------:R-:W-:Y:S01]  /*8980*/  FMUL.FTZ R11, R4, R7 ;  /* 0x00000007040b7220 */ /* 0x000fe20000410000 */
[----:B------:R-:W-:Y:S02]  /*8990*/  HADD2.F32 R14, -RZ, R14.H1_H1 ;  /* 0x3000000eff0e7230 */ /* 0x000fe40000004100 */
        /* <DEDUP_REMOVED lines=17> */
.L_x_4438:
[----:B------:R-:W-:Y:S05]  /*8ab0*/  BSYNC B1 ;  /* 0x0000000000017941 */ /* 0x000fea0003800000 */
.L_x_4437:
[----:B------:R-:W-:Y:S01]  /*8ac0*/  PRMT R40, R55, 0x5410, R56 ;  /* 0x0000541037287816 */ /* 0x000fe20000000038 */
[----:B------:R-:W-:Y:S06]  /*8ad0*/  @P1 BRA `(.L_x_4424) ;  /* 0x0000000400801947 */ /* 0x000fec0003800000 */
[----:B------:R-:W2:Y:S01]  /*8ae0*/  LDL R3, [R1+0x3c] ;  /* 0x00003c0001037983 */ /* 0x000ea20000100800 */
[C---:B01----:R-:W-:Y:S02]  /*8af0*/  VIADD R4, R18.reuse, 0x40 ;  /* 0x0000004012047836 */ /* 0x043fe40000000000 */
[----:B------:R-:W-:Y:S01]  /*8b00*/  VIADD R5, R18, 0x40 ;  /* 0x0000004012057836 */ /* 0x000fe20000000000 */
[----:B------:R-:W3:Y:S01]  /*8b10*/  LDL R41, [R1+0x70] ;  /* 0x0000700001297983 */ /* 0x000ee20000100800 */
[----:B------:R-:W-:Y:S02]  /*8b20*/  IMAD.SHL.U32 R4, R4, 0x40, RZ ;  /* 0x0000004004047824 */ /* 0x000fe400078e00ff */
[----:B------:R-:W-:-:S03]  /*8b30*/  IMAD.SHL.U32 R5, R5, 0x40, RZ ;  /* 0x0000004005057824 */ /* 0x000fc600078e00ff */
[----:B------:R-:W-:Y:S02]  /*8b40*/  LOP3.LUT R4, R4, 0x1c0, RZ, 0xc0, !PT ;  /* 0x000001c004047812 */ /* 0x000fe400078ec0ff */
[----:B------:R-:W-:Y:S02]  /*8b50*/  LOP3.LUT R5, R5, 0x1c0, RZ, 0xc0, !PT ;  /* 0x000001c005057812 */ /* 0x000fe400078ec0ff */
[----:B------:R-:W-:-:S04]  /*8b60*/  SHF.R.U32.HI R4, RZ, 0x3, R4 ;  /* 0x00000003ff047819 */ /* 0x000fc80000011604 */
[----:B------:R-:W-:Y:S02]  /*8b70*/  LOP3.LUT R0, R4, R0, R5, 0x1e, !PT ;  /* 0x0000000004007212 */ /* 0x000fe400078e1e05 */
[--C-:B------:R-:W-:Y:S02]  /*8b80*/  SHF.R.U64 R38, R26, 0x10, R27.reuse ;  /* 0x000000101a267819 */ /* 0x100fe4000000121b */
[----:B------:R-:W-:Y:S01]  /*8b90*/  SHF.R.U32.HI R36, RZ, 0x10, R27 ;  /* 0x00000010ff247819 */ /* 0x000fe2000001161b */
[----:B------:R-:W-:Y:S01]  /*8ba0*/  HADD2.F32 R27, -RZ, R52.H1_H1 ;  /* 0x30000034ff1b7230 */ /* 0x000fe20000004100 */
[--C-:B------:R-:W-:Y:S02]  /*8bb0*/  SHF.R.U64 R37, R28, 0x10, R29.reuse ;  /* 0x000000101c257819 */ /* 0x100fe4000000121d */
[----:B------:R-:W-:Y:S01]  /*8bc0*/  SHF.R.U32.HI R29, RZ, 0x10, R29 ;  /* 0x00000010ff1d7819 */ /* 0x000fe2000001161d */
[----:B------:R-:W-:Y:S01]  /*8bd0*/  HADD2.F32 R26, -RZ, R53.H1_H1 ;  /* 0x30000035ff1a7230 */ /* 0x000fe20000004100 */
[----:B------:R-:W-:-:S02]  /*8be0*/  SHF.R.U32.HI R32, RZ, 0x10, R25 ;  /* 0x00000010ff207819 */ /* 0x000fc40000011619 */
[----:B------:R-:W-:Y:S01]  /*8bf0*/  SHF.R.U64 R35, R30, 0x10, R31 ;  /* 0x000000101e237819 */ /* 0x000fe2000000121f */
[----:B------:R-:W-:Y:S01]  /*8c00*/  HADD2.F32 R30, -RZ, R29.H0_H0 ;  /* 0x2000001dff1e7230 */ /* 0x000fe20000004100 */
[----:B------:R-:W-:Y:S02]  /*8c10*/  SHF.R.U64 R39, R24, 0x10, R25 ;  /* 0x0000001018277819 */ /* 0x000fe40000001219 */
[----:B------:R-:W-:Y:S01]  /*8c20*/  SHF.R.U32.HI R33, RZ, 0x10, R31 ;  /* 0x00000010ff217819 */ /* 0x000fe2000001161f */
[----:B--2---:R-:W-:Y:S01]  /*8c30*/  IMAD.IADD R0, R3, 0x1, R0 ;  /* 0x0000000103007824 */ /* 0x004fe200078e0200 */
[----:B---3--:R-:W0:Y:S04]  /*8c40*/  LDS.128 R12, [R41+0x18400] ;  /* 0x01840000290c7984 */ /* 0x008e280000000c00 */
[----:B------:R-:W-:-:S05]  /*8c50*/  LEA R0, R0, R17, 0x1 ;  /* 0x0000001100007211 */ /* 0x000fca00078e08ff */
[----:B------:R-:W1:Y:S01]  /*8c60*/  LDS.128 R4, [R0+0x18400] ;  /* 0x0184000000047984 */ /* 0x000e620000000c00 */
[----:B0-----:R-:W-:Y:S02]  /*8c70*/  HADD2.F32 R9, -RZ, R13.H0_H0 ;  /* 0x2000000dff097230 */ /* 0x001fe40000004100 */
[--C-:B-1----:R-:W-:Y:S02]  /*8c80*/  HADD2.F32 R20, -RZ, R5.reuse.H0_H0 ;  /* 0x20000005ff147230 */ /* 0x102fe40000004100 */
[----:B------:R-:W-:-:S03]  /*8c90*/  HADD2.F32 R21, -RZ, R5.H1_H1 ;  /* 0x30000005ff157230 */ /* 0x000fc60000004100 */
[CC--:B------:R-:W-:Y:S01]  /*8ca0*/  FMUL.FTZ R28, R20.reuse, R27.reuse ;  /* 0x0000001b141c7220 */ /* 0x0c0fe20000410000 */
[-C--:B------:R-:W-:Y:S01]  /*8cb0*/  FMUL.FTZ R20, R20, R26.reuse ;  /* 0x0000001a14147220 */ /* 0x080fe20000410000 */
[----:B------:R-:W-:Y:S02]  /*8cc0*/  HADD2.F32 R13, -RZ, R13.H1_H1 ;  /* 0x3000000dff0d7230 */ /* 0x000fe40000004100 */
[----:B------:R-:W-:Y:S01]  /*8cd0*/  FFMA.FTZ R29, R9, R26, -R28 ;  /* 0x0000001a091d7223 */ /* 0x000fe2000001081c */
[----:B------:R-:W-:Y:S02]  /*8ce0*/  HADD2.F32 R26, -RZ, R32.H0_H0 ;  /* 0x20000020ff1a7230 */ /* 0x000fe40000004100 */
[----:B------:R-:W-:Y:S01]  /*8cf0*/  FMUL.FTZ R32, R21, R30 ;  /* 0x0000001e15207220 */ /* 0x000fe20000410000 */
[----:B------:R-:W-:Y:S02]  /*8d00*/  HADD2.F32 R5, -RZ, R4.H0_H0 ;  /* 0x20000004ff057230 */ /* 0x000fe40000004100 */
[----:B------:R-:W-:Y:S01]  /*8d10*/  FFMA.FTZ R27, R9, R27, R20 ;  /* 0x0000001b091b7223 */ /* 0x000fe20000010014 */
[----:B------:R-:W-:-:S02]  /*8d20*/  HADD2.F32 R28, -RZ, R52.H0_H0 ;  /* 0x20000034ff1c7230 */ /* 0x000fc40000004100 */
[----:B------:R-:W-:Y:S02]  /*8d30*/  HADD2.F32 R20, -RZ, R53.H0_H0 ;  /* 0x20000035ff147230 */ /* 0x000fe40000004100 */
[-C--:B------:R-:W-:Y:S01]  /*8d40*/  FMUL.FTZ R34, R21, R26.reuse ;  /* 0x0000001a15227220 */ /* 0x080fe20000410000 */
[----:B------:R-:W-:Y:S02]  /*8d50*/  HADD2.F32 R3, -RZ, R12.H0_H0 ;  /* 0x2000000cff037230 */ /* 0x000fe40000004100 */
[----:B------:R-:W-:Y:S01]  /*8d60*/  FFMA.FTZ R32, R13, R26, -R32 ;  /* 0x0000001a0d207223 */ /* 0x000fe20000010820 */
[C---:B------:R-:W-:Y:S01]  /*8d70*/  FMUL.FTZ R26, R5.reuse, R28 ;  /* 0x0000001c051a7220 */ /* 0x040fe20000410000 */
[----:B------:R-:W-:Y:S01]  /*8d80*/  FMUL.FTZ R21, R5, R20 ;  /* 0x0000001405157220 */ /* 0x000fe20000410000 */
[----:B------:R-:W-:Y:S02]  /*8d90*/  HADD2.F32 R24, -RZ, R6.H0_H0 ;  /* 0x20000006ff187230 */ /* 0x000fe40000004100 */
[----:B------:R-:W-:Y:S01]  /*8da0*/  FFMA.FTZ R34, R13, R30, R34 ;  /* 0x0000001e0d227223 */ /* 0x000fe20000010022 */
[----:B------:R-:W-:-:S02]  /*8db0*/  HADD2.F32 R9, -RZ, R40.H0_H0 ;  /* 0x20000028ff097230 */ /* 0x000fc40000004100 */
[C---:B------:R-:W-:Y:S01]  /*8dc0*/  FFMA.FTZ R13, R3.reuse, R20, -R26 ;  /* 0x00000014030d7223 */ /* 0x040fe2000001081a */
[----:B------:R-:W-:Y:S02]  /*8dd0*/  HADD2.F32 R5, -RZ, R54.H0_H0 ;  /* 0x20000036ff057230 */ /* 0x000fe40000004100 */
[----:B------:R-:W-:Y:S02]  /*8de0*/  HADD2.F32 R25, -RZ, R7.H0_H0 ;  /* 0x20000007ff197230 */ /* 0x000fe40000004100 */
[----:B------:R-:W-:Y:S02]  /*8df0*/  HADD2.F32 R26, -RZ, R40.H1_H1 ;  /* 0x30000028ff1a7230 */ /* 0x000fe40000004100 */
[----:B------:R-:W-:Y:S01]  /*8e00*/  FFMA.FTZ R21, R3, R28, R21 ;  /* 0x0000001c03157223 */ /* 0x000fe20000010015 */
[C---:B------:R-:W-:Y:S01]  /*8e10*/  FMUL.FTZ R3, R24.reuse, R9 ;  /* 0x0000000918037220 */ /* 0x040fe20000410000 */
[----:B------:R-:W-:Y:S01]  /*8e20*/  FMUL.FTZ R31, R24, R5 ;  /* 0x00000005181f7220 */ /* 0x000fe20000410000 */
[----:B------:R-:W-:-:S02]  /*8e30*/  HADD2.F32 R10, -RZ, R14.H0_H0 ;  /* 0x2000000eff0a7230 */ /* 0x000fc40000004100 */
[----:B------:R-:W-:Y:S02]  /*8e40*/  HADD2.F32 R11, -RZ, R15.H0_H0 ;  /* 0x2000000fff0b7230 */ /* 0x000fe40000004100 */
[----:B------:R-:W-:Y:S02]  /*8e50*/  HADD2.F32 R20, -RZ, R54.H1_H1 ;  /* 0x30000036ff147230 */ /* 0x000fe40000004100 */
[----:B------:R-:W-:Y:S02]  /*8e60*/  HADD2.F32 R24, -RZ, R36.H0_H0 ;  /* 0x20000024ff187230 */ /* 0x000fe40000004100 */
[C---:B------:R-:W-:Y:S01]  /*8e70*/  FMUL.FTZ R36, R25.reuse, R26 ;  /* 0x0000001a19247220 */ /* 0x040fe20000410000 */
[----:B------:R-:W-:Y:S02]  /*8e80*/  HADD2.F32 R7, -RZ, R7.H1_H1 ;  /* 0x30000007ff077230 */ /* 0x000fe40000004100 */
[----:B------:R-:W-:Y:S02]  /*8e90*/  HADD2.F32 R28, -RZ, R33.H0_H0 ;  /* 0x20000021ff1c7230 */ /* 0x000fe40000004100 */
[C---:B------:R-:W-:Y:S01]  /*8ea0*/  FFMA.FTZ R30, R10.reuse, R5, -R3 ;  /* 0x000000050a1e7223 */ /* 0x040fe20000010803 */
[-C--:B------:R-:W-:Y:S01]  /*8eb0*/  FMUL.FTZ R25, R25, R20.reuse ;  /* 0x0000001419197220 */ /* 0x080fe20000410000 */
[----:B------:R-:W-:Y:S01]  /*8ec0*/  FFMA.FTZ R31, R10, R9, R31 ;  /* 0x000000090a1f7223 */ /* 0x000fe2000001001f */
[----:B------:R-:W-:Y:S01]  /*8ed0*/  FFMA.FTZ R36, R11, R20, -R36 ;  /* 0x000000140b247223 */ /* 0x000fe20000010824 */
[----:B------:R-:W-:-:S02]  /*8ee0*/  HADD2.F32 R15, -RZ, R15.H1_H1 ;  /* 0x3000000fff0f7230 */ /* 0x000fc40000004100 */
[C---:B------:R-:W-:Y:S01]  /*8ef0*/  FMUL.FTZ R10, R7.reuse, R28 ;  /* 0x0000001c070a7220 */ /* 0x040fe20000410000 */
[----:B------:R-:W-:Y:S01]  /*8f00*/  FMUL.FTZ R20, R7, R24 ;  /* 0x0000001807147220 */ /* 0x000fe20000410000 */
[----:B------:R-:W-:Y:S02]  /*8f10*/  HADD2.F32 R4, -RZ, R4.H1_H1 ;  /* 0x30000004ff047230 */ /* 0x000fe40000004100 */
[----:B------:R-:W-:Y:S02]  /*8f20*/  HADD2.F32 R6, -RZ, R6.H1_H1 ;  /* 0x30000006ff067230 */ /* 0x000fe40000004100 */
[----:B------:R-:W-:Y:S02]  /*8f30*/  HADD2.F32 R7, -RZ, R37.H0_H0 ;  /* 0x20000025ff077230 */ /* 0x000fe40000004100 */
[----:B------:R-:W-:Y:S02]  /*8f40*/  HADD2.F32 R9, -RZ, R35.H0_H0 ;  /* 0x20000023ff097230 */ /* 0x000fe40000004100 */
[----:B------:R-:W-:-:S02]  /*8f50*/  HADD2.F32 R3, -RZ, R39.H0_H0 ;  /* 0x20000027ff037230 */ /* 0x000fc40000004100 */
[----:B------:R-:W-:Y:S02]  /*8f60*/  HADD2.F32 R5, -RZ, R38.H0_H0 ;  /* 0x20000026ff057230 */ /* 0x000fe40000004100 */
[----:B------:R-:W-:Y:S01]  /*8f70*/  FFMA.FTZ R25, R11, R26, R25 ;  /* 0x0000001a0b197223 */ /* 0x000fe20000010019 */
[----:B------:R-:W-:Y:S02]  /*8f80*/  HADD2.F32 R12, -RZ, R12.H1_H1 ;  /* 0x3000000cff0c7230 */ /* 0x000fe40000004100 */
[C---:B------:R-:W-:Y:S01]  /*8f90*/  FFMA.FTZ R33, R15.reuse, R24, -R10 ;  /* 0x000000180f217223 */ /* 0x040fe2000001080a */
        /* <DEDUP_REMOVED lines=20> */
.L_x_4424:
[----:B------:R-:W-:Y:S05]  /*90e0*/  BSYNC B0 ;  /* 0x0000000000007941 */ /* 0x000fea0003800000 */
.L_x_4404:
        /* <DEDUP_REMOVED lines=8> */
.L_x_4401:
[----:B-1234-:R-:W1:Y:S01]  /*9170*/  S2R R0, SR_TID.X ;  /* 0x0000000000007919 */ /* 0x01ee620000002100 */
[----:B------:R-:W-:Y:S01]  /*9180*/  ISETP.NE.AND P0, PT, R232, 0x3, PT ;  /* 0x00000003e800780c */ /* 0x000fe20003f05270 */
[----:B------:R-:W-:Y:S05]  /*9190*/  WARPSYNC.ALL ;  /* 0x0000000000007948 */ /* 0x000fea0003800000 */
[----:B-1----:R-:W-:-:S05]  /*91a0*/  SHF.R.U32.HI R0, RZ, 0x7, R0 ;  /* 0x00000007ff007819 */ /* 0x002fca0000011600 */
[----:B------:R-:W-:-:S05]  /*91b0*/  VIADD R0, R0, 0x8 ;  /* 0x0000000800007836 */ /* 0x000fca0000000000 */
[----:B------:R1:W-:Y:S06]  /*91c0*/  BAR.SYNC.DEFER_BLOCKING R0, 0x100 ;  /* 0x000400000000751d */ /* 0x0003ec0000010000 */
[----:B------:R-:W-:Y:S05]  /*91d0*/  @!P0 BRA `(.L_x_4439) ;  /* 0x0000000000048947 */ /* 0x000fea0003800000 */
[----:B------:R-:W-:Y:S01]  /*91e0*/  BPT.TRAP 0x1 ;  /* 0x000000040000795c */ /* 0x000fe20000300000 */
.L_x_4439:
[----:B------:R-:W-:Y:S01]  /*91f0*/  IMAD R179, R2, 0x8, R17 ;  /* 0x0000000802b37824 */ /* 0x000fe200078e0211 */
[----:B0-----:R-:W-:-:S04]  /*9200*/  SHF.L.U32 R6, R19, 0x1f, RZ ;  /* 0x0000001f13067819 */ /* 0x001fc800000006ff */
[----:B------:R0:W2:Y:S01]  /*9210*/  SYNCS.PHASECHK.TRANS64.TRYWAIT P1, [R179+URZ+0x32430], R6 ;  /* 0x03243006b30075a7 */ /* 0x0000a2000802017f */
[----:B------:R-:W-:Y:S05]  /*9220*/  @!P0 BRA `(.L_x_4440) ;  /* 0x0000000000048947 */ /* 0x000fea0003800000 */
[----:B------:R-:W-:Y:S01]  /*9230*/  BPT.TRAP 0x1 ;  /* 0x000000040000795c */ /* 0x000fe20000300000 */
.L_x_4440:
[----:B------:R-:W-:-:S05]  /*9240*/  VIADD R3, R17, 0x1c400 ;  /* 0x0001c40011037836 */ /* 0x000fca0000000000 */
[----:B------:R-:W-:-:S04]  /*9250*/  SHF.R.U32.HI R3, RZ, 0x4, R3 ;  /* 0x00000004ff037819 */ /* 0x000fc80000011603 */
[----:B------:R-:W-:-:S04]  /*9260*/  LOP3.LUT R3, R3, 0x3fff, RZ, 0xc0, !PT ;  /* 0x00003fff03037812 */ /* 0x000fc800078ec0ff */
[----:B------:R-:W-:-:S05]  /*9270*/  LOP3.LUT R3, R3, 0x10000, RZ, 0xfc, !PT ;  /* 0x0001000003037812 */ /* 0x000fca00078efcff */
[----:B------:R3:W-:Y:S01]  /*9280*/  STL [R1+0x2c], R3 ;  /* 0x00002c0301007387 */ /* 0x0007e20000100800 */
[----:B--2---:R-:W-:Y:S05]  /*9290*/  @P1 BRA `(.L_x_4441) ;  /* 0x0000000000081947 */ /* 0x004fea0003800000 */
[----:B------:R-:W2:Y:S02]  /*92a0*/  SYNCS.PHASECHK.TRANS64.TRYWAIT P1, [R179+URZ+0x32430], R6 ;  /* 0x03243006b30075a7 */ /* 0x000ea4000802017f */
[----:B--2---:R-:W-:Y:S05]  /*92b0*/  @!P1 BRA `(.L_x_4442) ;  /* 0x0000013000789947 */ /* 0x004fea0003800000 */
.L_x_4441:
[----:B---3--:R-:W3:Y:S01]  /*92c0*/  LDL R3, [R1+0x2c] ;  /* 0x00002c0001037983 */ /* 0x008ee20000100800 */
[----:B------:R-:W-:Y:S01]  /*92d0*/  IMAD.MOV.U32 R5, RZ, RZ, 0x40000040 ;  /* 0x40000040ff057424 */ /* 0x000fe200078e00ff */
[----:B------:R-:W-:Y:S05]  /*92e0*/  WARPSYNC.ALL ;  /* 0x0000000000007948 */ /* 0x000fea0003800000 */
[C---:B------:R-:W-:Y:S01]  /*92f0*/  R2UR UR4, R218.reuse ;  /* 0x00000000da0472ca */ /* 0x040fe200000e0000 */
[----:B-----5:R-:W-:Y:S01]  /*9300*/  WARPGROUP.ARRIVE ;  /* 0x00000000000079c5 */ /* 0x020fe20000000000 */
[----:B------:R-:W-:Y:S01]  /*9310*/  R2UR UR5, R219 ;  /* 0x00000000db0572ca */ /* 0x000fe200000e0000 */
[----:B------:R-:W-:Y:S01]  /*9320*/  VIADD R12, R218, 0x2 ;  /* 0x00000002da0c7836 */ /* 0x000fe20000000000 */
[----:B------:R-:W-:Y:S01]  /*9330*/  R2UR UR7, R5 ;  /* 0x00000000050772ca */ /* 0x000fe200000e0000 */
[----:B------:R-:W-:Y:S01]  /*9340*/  IMAD.MOV.U32 R13, RZ, RZ, 0x40000040 ;  /* 0x40000040ff0d7424 */ /* 0x000fe200078e00ff */
[----:B------:R-:W-:Y:S01]  /*9350*/  SHF.L.U32 R8, R8, 0x1f, RZ ;  /* 0x0000001f08087819 */ /* 0x000fe200000006ff */
[----:B------:R-:W-:Y:S01]  /*9360*/  IMAD.MOV.U32 R11, RZ, RZ, 0x40000040 ;  /* 0x40000040ff0b7424 */ /* 0x000fe200078e00ff */
[----:B------:R-:W-:Y:S01]  /*9370*/  BSSY B0, `(.L_x_4443) ;  /* 0x0000026000007945 */ /* 0x000fe20003800000 */
[----:B------:R-:W-:Y:S01]  /*9380*/  VIADD R230, R218, 0x4 ;  /* 0x00000004dae67836 */ /* 0x000fe20000000000 */
[----:B------:R4:W-:Y:S01]  /*9390*/  STL.64 [R1+0x8], R12 ;  /* 0x0000080c01007387 */ /* 0x0009e20000100a00 */
[----:B------:R-:W-:-:S02]  /*93a0*/  IMAD.MOV.U32 R231, RZ, RZ, 0x40000040 ;  /* 0x40000040ffe77424 */ /* 0x000fc400078e00ff */
[----:B------:R-:W-:Y:S02]  /*93b0*/  VIADD R228, R218, 0x6 ;  /* 0x00000006dae47836 */ /* 0x000fe40000000000 */
[----:B------:R-:W-:Y:S02]  /*93c0*/  IMAD.MOV.U32 R229, RZ, RZ, 0x40000040 ;  /* 0x40000040ffe57424 */ /* 0x000fe400078e00ff */
[----:B------:R-:W-:Y:S02]  /*93d0*/  IMAD.MOV.U32 R5, RZ, RZ, 0x40000040 ;  /* 0x40000040ff057424 */ /* 0x000fe400078e00ff */
[----:B---3--:R-:W-:-:S05]  /*93e0*/  IMAD R4, R2, 0x300, R3 ;  /* 0x0000030002047824 */ /* 0x008fca00078e0203 */
[C---:B------:R-:W-:Y:S02]  /*93f0*/  R2UR UR6, R4.reuse ;  /* 0x00000000040672ca */ /* 0x040fe400000e0000 */
[----:B------:R-:W-:-:S11]  /*9400*/  IADD3 R10, R4, 0x2, RZ ;  /* 0x00000002040a7810 */ /* 0x000fd60007ffe0ff */
[----:B------:R-:W-:Y:S01]  /*9410*/  HGMMA.64x96x16.F32 R24, gdesc[UR4], RZ, !UPT, gsb0 ;  /* 0x01600000041879f0 */ /* 0x000fe2000c0008ff */
[----:B------:R-:W-:Y:S02]  /*9420*/  R2UR UR4, R12 ;  /* 0x000000000c0472ca */ /* 0x000fe400000e0000 */
[----:B------:R-:W-:Y:S02]  /*9430*/  R2UR UR5, R13 ;  /* 0x000000000d0572ca */ /* 0x000fe400000e0000 */
[----:B------:R-:W-:Y:S01]  /*9440*/  R2UR UR6, R10 ;  /* 0x000000000a0672ca */ /* 0x000fe200000e0000 */
[C---:B------:R-:W-:Y:S01]  /*9450*/  VIADD R10, R4.reuse, 0x4 ;  /* 0x00000004040a7836 */ /* 0x040fe20000000000 */
        /* <DEDUP_REMOVED lines=21> */
[----:B------:R-:W3:Y:S02]  /*95b0*/  SYNCS.PHASECHK.TRANS64.TRYWAIT P1, [R17+URZ+0x32410], R8 ;  /* 0x03241008110075a7 */ /* 0x000ee4000802017f */
[----:B---34-:R-:W-:Y:S05]  /*95c0*/  @!P1 BRA `(.L_x_4444) ;  /* 0x0000012c00c89947 */ /* 0x018fea0003800000 */
.L_x_4650:
[----:B------:R-:W-:Y:S05]  /*95d0*/  BSYNC B0 ;  /* 0x0000000000007941 */ /* 0x000fea0003800000 */
.L_x_4443:
[----:B------:R-:W-:Y:S05]  /*95e0*/  @!P0 BRA `(.L_x_4445) ;  /* 0x0000000000048947 */ /* 0x000fea0003800000 */
[----:B------:R-:W-:Y:S01]  /*95f0*/  BPT.TRAP 0x1 ;  /* 0x000000040000795c */ /* 0x000fe20000300000 */
.L_x_4445:
[----:B------:R4:W0:Y:S01]  /*9600*/  SYNCS.PHASECHK.TRANS64.TRYWAIT P2, [R179+URZ+0x32450], R6 ;  /* 0x03245006b30075a7 */ /* 0x000822000804017f */
[----:B------:R-:W-:Y:S05]  /*9610*/  @!P0 BRA `(.L_x_4446) ;  /* 0x0000000000048947 */ /* 0x000fea0003800000 */
[----:B------:R-:W-:Y:S01]  /*9620*/  BPT.TRAP 0x1 ;  /* 0x000000040000795c */ /* 0x000fe20000300000 */
.L_x_4446:
[----:B------:R-:W5:Y:S01]  /*9630*/  S2R R3, SR_TID.X ;  /* 0x0000000000037919 */ /* 0x000f620000002100 */
[----:B------:R-:W-:Y:S01]  /*9640*/  BSSY B0, `(.L_x_4447) ;  /* 0x0000006000007945 */ /* 0x000fe20003800000 */
[----:B-----5:R-:W-:-:S04]  /*9650*/  LOP3.LUT R3, R3, 0x7f, RZ, 0xc0, !PT ;  /* 0x0000007f03037812 */ /* 0x020fc800078ec0ff */
[----:B------:R-:W-:Y:S01]  /*9660*/  ISETP.NE.AND P1, PT, R3, RZ, PT ;  /* 0x000000ff0300720c */ /* 0x000fe20003f25270 */
[----:B0-----:R-:W-:-:S12]  /*9670*/  @P2 BRA `(.L_x_4448) ;  /* 0x0000000000082947 */ /* 0x001fd80003800000 */
[----:B------:R-:W0:Y:S02]  /*9680*/  SYNCS.PHASECHK.TRANS64.TRYWAIT P2, [R179+URZ+0x32450], R6 ;  /* 0x03245006b30075a7 */ /* 0x000e24000804017f */
[----:B0-----:R-:W-:Y:S05]  /*9690*/  @!P2 BRA `(.L_x_4449) ;  /* 0x0000012c00a8a947 */ /* 0x001fea0003800000 */
.L_x_4448:
[----:B------:R-:W-:Y:S05]  /*96a0*/  BSYNC B0 ;  /* 0x0000000000007941 */ /* 0x000fea0003800000 */
.L_x_4447:
[----:B------:R-:W-:Y:S05]  /*96b0*/  WARPSYNC.ALL ;  /* 0x0000000000007948 */ /* 0x000fea0003800000 */
[----:B------:R-:W-:Y:S01]  /*96c0*/  VIADD R3, R17, 0x400 ;  /* 0x0000040011037836 */ /* 0x000fe20000000000 */
[----:B------:R-:W-:Y:S01]  /*96d0*/  LOP3.LUT R4, R23, 0x10000, RZ, 0xfc, !PT ;  /* 0x0001000017047812 */ /* 0x000fe200078efcff */
[----:B------:R-:W-:Y:S01]  /*96e0*/  IMAD.MOV.U32 R73, RZ, RZ, 0x40000040 ;  /* 0x40000040ff497424 */ /* 0x000fe200078e00ff */
[----:B------:R-:W-:Y:S01]  /*96f0*/  MOV R5, 0x40000040 ;  /* 0x4000004000057802 */ /* 0x000fe20000000f00 */
[----:B------:R-:W-:Y:S01]  /*9700*/  WARPGROUP.ARRIVE ;  /* 0x00000000000079c5 */ /* 0x000fe20000000000 */
[----:B------:R-:W-:Y:S01]  /*9710*/  SHF.R.U32.HI R3, RZ, 0x4, R3 ;  /* 0x00000004ff037819 */ /* 0x000fe20000011603 */
[----:B------:R-:W-:-:S02]  /*9720*/  IMAD.MOV.U32 R227, RZ, RZ, 0x40000040 ;  /* 0x40000040ffe37424 */ /* 0x000fc400078e00ff */
[----:B------:R-:W-:Y:S01]  /*9730*/  IMAD.MOV.U32 R7, RZ, RZ, 0x40000040 ;  /* 0x40000040ff077424 */ /* 0x000fe200078e00ff */
[----:B------:R-:W-:Y:S01]  /*9740*/  LOP3.LUT R3, R3, 0x3fff, RZ, 0xc0, !PT ;  /* 0x00003fff03037812 */ /* 0x000fe200078ec0ff */
[----:B------:R-:W-:Y:S01]  /*9750*/  IMAD.MOV.U32 R217, RZ, RZ, 0x40000040 ;  /* 0x40000040ffd97424 */ /* 0x000fe200078e00ff */
[----:B------:R-:W-:Y:S01]  /*9760*/  MOV R215, 0x40000040 ;  /* 0x4000004000d77802 */ /* 0x000fe20000000f00 */
[----:B------:R-:W-:Y:S01]  /*9770*/  IMAD.MOV.U32 R213, RZ, RZ, 0x40000040 ;  /* 0x40000040ffd57424 */ /* 0x000fe200078e00ff */
[----:B--2-4-:R-:W-:Y:S01]  /*9780*/  LOP3.LUT R6, R3, 0x10000, RZ, 0xfc, !PT ;  /* 0x0001000003067812 */ /* 0x014fe200078efcff */
[----:B------:R-:W-:Y:S01]  /*9790*/  IMAD.MOV.U32 R209, RZ, RZ, 0x40000040 ;  /* 0x40000040ffd17424 */ /* 0x000fe200078e00ff */
[----:B------:R-:W-:Y:S01]  /*97a0*/  MOV R207, 0x40000040 ;  /* 0x4000004000cf7802 */ /* 0x000fe20000000f00 */
[----:B------:R-:W-:Y:S02]  /*97b0*/  IMAD.MOV.U32 R205, RZ, RZ, 0x40000040 ;  /* 0x40000040ffcd7424 */ /* 0x000fe400078e00ff */
[----:B------:R-:W-:Y:S01]  /*97c0*/  IMAD.MOV.U32 R203, RZ, RZ, 0x40000040 ;  /* 0x40000040ffcb7424 */ /* 0x000fe200078e00ff */
[----:B------:R-:W-:Y:S01]  /*97d0*/  R2UR UR4, R4 ;  /* 0x00000000040472ca */ /* 0x000fe200000e0000 */
[----:B------:R-:W-:Y:S01]  /*97e0*/  IMAD R72, R2, 0xc00, R6 ;  /* 0x00000c0002487824 */ /* 0x000fe200078e0206 */
[----:B------:R-:W-:Y:S01]  /*97f0*/  R2UR UR5, R5 ;  /* 0x00000000050572ca */ /* 0x000fe200000e0000 */
[----:B------:R0:W-:Y:S01]  /*9800*/  STL [R1+0x30], R6 ;  /* 0x0000300601007387 */ /* 0x0001e20000100800 */
[----:B------:R-:W-:Y:S01]  /*9810*/  R2UR UR7, R73 ;  /* 0x00000000490772ca */ /* 0x000fe200000e0000 */
[----:B------:R-:W-:Y:S01]  /*9820*/  IMAD.MOV.U32 R201, RZ, RZ, 0x40000040 ;  /* 0x40000040ffc97424 */ /* 0x000fe200078e00ff */
[----:B------:R-:W-:Y:S01]  /*9830*/  R2UR UR6, R72 ;  /* 0x00000000480672ca */ /* 0x000fe200000e0000 */
[C---:B------:R-:W-:Y:S01]  /*9840*/  VIADD R226, R4.reuse, 0x2 ;  /* 0x0000000204e27836 */ /* 0x040fe20000000000 */
[C---:B------:R-:W-:Y:S01]  /*9850*/  IADD3 R216, R4.reuse, 0x4, RZ ;  /* 0x0000000404d87810 */ /* 0x040fe20007ffe0ff */
[C---:B------:R-:W-:Y:S01]  /*9860*/  VIADD R214, R4.reuse, 0x6 ;  /* 0x0000000604d67836 */ /* 0x040fe20000000000 */
[C---:B------:R-:W-:Y:S01]  /*9870*/  IADD3 R208, R4.reuse, 0x402, RZ ;  /* 0x0000040204d07810 */ /* 0x040fe20007ffe0ff */
[C---:B------:R-:W-:Y:S01]  /*9880*/  VIADD R212, R4.reuse, 0x400 ;  /* 0x0000040004d47836 */ /* 0x040fe20000000000 */
[----:B------:R-:W-:Y:S01]  /*9890*/  IADD3 R202, R4, 0x800, RZ ;  /* 0x0000080004ca7810 */ /* 0x000fe20007ffe0ff */
[----:B0-----:R-:W-:Y:S01]  /*98a0*/  VIADD R6, R72, 0x2 ;  /* 0x0000000248067836 */ /* 0x001fe20000000000 */
[----:B------:R-:W-:Y:S01]  /*98b0*/  MOV R21, 0x40000040 ;  /* 0x4000004000157802 */ /* 0x000fe20000000f00 */
[----:B------:R-:W-:-:S02]  /*98c0*/  VIADD R206, R4, 0x404 ;  /* 0x0000040404ce7836 */ /* 0x000fc40000000000 */
[----:B------:R-:W-:Y:S02]  /*98d0*/  IMAD.MOV.U32 R15, RZ, RZ, 0x40000040 ;  /* 0x40000040ff0f7424 */ /* 0x000fe400078e00ff */
[----:B------:R-:W-:Y:S01]  /*98e0*/  IMAD.MOV.U32 R13, RZ, RZ, 0x40000040 ;  /* 0x40000040ff0d7424 */ /* 0x000fe200078e00ff */
[----:B------:R-:W-:Y:S01]  /*98f0*/  HGMMA.64x96x16.F32 R24, gdesc[UR4], R24, gsb0 ;  /* 0x01600000041879f0 */ /* 0x000fe20008000818 */
[----:B------:R-:W-:Y:S01]  /*9900*/  R2UR UR4, R226 ;  /* 0x00000000e20472ca */ /* 0x000fe200000e0000 */
[C---:B------:R-:W-:Y:S01]  /*9910*/  VIADD R204, R4.reuse, 0x406 ;  /* 0x0000040604cc7836 */ /* 0x040fe20000000000 */
[----:B------:R-:W-:Y:S01]  /*9920*/  R2UR UR5, R227 ;  /* 0x00000000e30572ca */ /* 0x000fe200000e0000 */
[----:B------:R-:W-:Y:S01]  /*9930*/  VIADD R200, R4, 0x802 ;  /* 0x0000080204c87836 */ /* 0x000fe20000000000 */
[----:B------:R-:W-:Y:S01]  /*9940*/  R2UR UR6, R6 ;  /* 0x00000000060672ca */ /* 0x000fe200000e0000 */
[----:B------:R-:W-:Y:S01]  /*9950*/  VIADD R20, R4, 0x804 ;  /* 0x0000080404147836 */ /* 0x000fe20000000000 */
[----:B------:R-:W-:Y:S01]  /*9960*/  R2UR UR7, R7 ;  /* 0x00000000070772ca */ /* 0x000fe200000e0000 */
[----:B------:R-:W-:Y:S01]  /*9970*/  VIADD R6, R72, 0x4 ;  /* 0x0000000448067836 */ /* 0x000fe20000000000 */
[C---:B------:R-:W-:Y:S01]  /*9980*/  IADD3 R10, R4.reuse, 0xc02, RZ ;  /* 0x00000c02040a7810 */ /* 0x040fe20007ffe0ff */
[----:B------:R-:W-:Y:S01]  /*9990*/  IMAD.MOV.U32 R7, RZ, RZ, 0x40000040 ;  /* 0x40000040ff077424 */ /* 0x000fe200078e00ff */
[----:B------:R-:W2:Y:S01]  /*99a0*/  LDL R181, [R1+0x34] ;  /* 0x0000340001b57983 */ /* 0x000ea20000100800 */
[C---:B------:R-:W-:Y:S01]  /*99b0*/  VIADD R14, R4.reuse, 0x806 ;  /* 0x00000806040e7836 */ /* 0x040fe20000000000 */
[----:B------:R-:W-:Y:S01]  /*99c0*/  ULDC UR40, c[0x0][0xad0] ;  /* 0x0002b40000287ab9 */ /* 0x000fe20000000800 */
[----:B------:R-:W-:Y:S01]  /*99d0*/  VIADD R12, R4, 0xc00 ;  /* 0x00000c00040c7836 */ /* 0x000fe20000000000 */
[----:B------:R-:W4:Y:S01]  /*99e0*/  LDL R182, [R1+0x20] ;  /* 0x0000200001b67983 */ /* 0x000f220000100800 */
[----:B------:R-:W-:Y:S01]  /*99f0*/  IMAD.MOV.U32 R11, RZ, RZ, 0x40000040 ;  /* 0x40000040ff0b7424 */ /* 0x000fe200078e00ff */
[----:B------:R-:W-:-:S02]  /*9a00*/  ULDC UR41, c[0x0][0xad0] ;  /* 0x0002b40000297ab9 */ /* 0x000fc40000000800 */
[----:B------:R-:W5:Y:S04]  /*9a10*/  LDL R80, [R1+0x48] ;  /* 0x0000480001507983 */ /* 0x000f680000100800 */
[----:B------:R-:W2:Y:S04]  /*9a20*/  LDL R78, [R1+0x4c] ;  /* 0x00004c00014e7983 */ /* 0x000ea80000100800 */
[----:B------:R-:W2:Y:S01]  /*9a30*/  LDL R180, [R1+0x14] ;  /* 0x0000140001b47983 */ /* 0x000ea20000100800 */
        /* <DEDUP_REMOVED lines=106> */
[----:B---3--:R-:W-:Y:S01]  /*a0e0*/  VIADD R8, R4, 0xc04 ;  /* 0x00000c0404087836 */ /* 0x008fe20000000000 */
[----:B------:R-:W-:Y:S01]  /*a0f0*/  IADD3 R6, R72, 0x904, RZ ;  /* 0x0000090448067810 */ /* 0x000fe20007ffe0ff */
[----:B------:R-:W-:-:S02]  /*a100*/  IMAD.MOV.U32 R9, RZ, RZ, 0x40000040 ;  /* 0x40000040ff097424 */ /* 0x000fc400078e00ff */
[----:B------:R-:W-:Y:S01]  /*a110*/  IMAD.MOV.U32 R7, RZ, RZ, 0x40000040 ;  /* 0x40000040ff077424 */ /* 0x000fe200078e00ff */
[----:B------:R-:W-:Y:S02]  /*a120*/  WARPGROUP.DEPBAR.LE gsb0, 0x0 ;  /* 0x00008000000079c5 */ /* 0x000fe40000010000 */
[----:B------:R-:W-:-:S06]  /*a130*/  WARPGROUP.ARRIVE ;  /* 0x00000000000079c5 */ /* 0x000fcc0000000000 */
[----:B------:R-:W-:Y:S01]  /*a140*/  HGMMA.64x96x16.F32 R24, gdesc[UR4], R24, gsb0 ;  /* 0x01600000041879f0 */ /* 0x000fe20008000818 */
[----:B------:R-:W-:Y:S02]  /*a150*/  R2UR UR4, R8 ;  /* 0x00000000080472ca */ /* 0x000fe400000e0000 */
[----:B------:R-:W-:Y:S02]  /*a160*/  R2UR UR5, R9 ;  /* 0x00000000090572ca */ /* 0x000fe400000e0000 */
[----:B------:R-:W-:Y:S02]  /*a170*/  R2UR UR6, R6 ;  /* 0x00000000060672ca */ /* 0x000fe400000e0000 */
[----:B------:R-:W-:Y:S01]  /*a180*/  R2UR UR7, R7 ;  /* 0x00000000070772ca */ /* 0x000fe200000e0000 */
[----:B------:R-:W-:Y:S01]  /*a190*/  VIADD R6, R4, 0xc06 ;  /* 0x00000c0604067836 */ /* 0x000fe20000000000 */
[----:B------:R-:W-:Y:S01]  /*a1a0*/  MOV R7, 0x40000040 ;  /* 0x4000004000077802 */ /* 0x000fe20000000f00 */
[----:B------:R-:W-:-:S02]  /*a1b0*/  VIADD R72, R72, 0x906 ;  /* 0x0000090648487836 */ /* 0x000fc40000000000 */
        /* <DEDUP_REMOVED lines=11> */
[----:B------:R-:W-:Y:S01]  /*a270*/  ULDC UR4, c[0x0][0xad0] ;  /* 0x0002b40000047ab9 */ /* 0x000fe20000000800 */
[----:B--2---:R-:W-:Y:S01]  /*a280*/  IMAD R81, R180, 0x80, R78 ;  /* 0x00000080b4517824 */ /* 0x004fe200078e024e */
[----:B------:R-:W-:Y:S02]  /*a290*/  WARPGROUP.DEPBAR.LE gsb0, 0x0 ;  /* 0x00008000000079c5 */ /* 0x000fe40000010000 */
[----:B------:R-:W-:Y:S01]  /*a2a0*/  FMUL.FTZ R29, R29, UR4 ;  /* 0x000000041d1d7c20 */ /* 0x000fe20008410000 */
[----:B------:R-:W-:Y:S01]  /*a2b0*/  FMUL.FTZ R28, R28, UR4 ;  /* 0x000000041c1c7c20 */ /* 0x000fe20008410000 */
[----:B------:R-:W-:Y:S02]  /*a2c0*/  FMUL.FTZ R36, R36, UR4 ;  /* 0x0000000424247c20 */ /* 0x000fe40008410000 */
[----:B------:R0:W-:Y:S01]  /*a2d0*/  MUFU.TANH R73, R29 ;  /* 0x0000001d00497308 */ /* 0x0001e20000002400 */
[----:B------:R-:W-:Y:S01]  /*a2e0*/  FMUL.FTZ R23, R24, UR4 ;  /* 0x0000000418177c20 */ /* 0x000fe20008410000 */
[----:B------:R-:W-:Y:S01]  /*a2f0*/  FMUL.FTZ R72, R25, UR4 ;  /* 0x0000000419487c20 */ /* 0x000fe20008410000 */
[----:B0-----:R-:W-:Y:S01]  /*a300*/  FMUL.FTZ R29, R35, UR4 ;  /* 0x00000004231d7c20 */ /* 0x001fe20008410000 */
[----:B------:R-:W-:-:S04]  /*a310*/  IMAD R35, R210, -0x60, R181 ;  /* 0xffffffa0d2237824 */ /* 0x000fc800078e02b5 */
[----:B------:R0:W-:Y:S02]  /*a320*/  MUFU.TANH R74, R28 ;  /* 0x0000001c004a7308 */ /* 0x0001e40000002400 */
[----:B0-----:R-:W-:-:S06]  /*a330*/  FMUL.FTZ R28, R34, UR4 ;  /* 0x00000004221c7c20 */ /* 0x001fcc0008410000 */
[----:B------:R0:W-:Y:S02]  /*a340*/  MUFU.TANH R34, R36 ;  /* 0x0000002400227308 */ /* 0x0001e40000002400 */
[----:B0-----:R-:W-:Y:S01]  /*a350*/  VIADD R36, R35, 0x60 ;  /* 0x0000006023247836 */ /* 0x001fe20000000000 */
[----:B----4-:R-:W-:-:S05]  /*a360*/  IADD3 R35, -R182, 0x61, R35 ;  /* 0x00000061b6237810 */ /* 0x010fca0007ffe123 */
[----:B------:R-:W0:Y:S01]  /*a370*/  MUFU.TANH R23, R23 ;  /* 0x0000001700177308 */ /* 0x000e220000002400 */
[C---:B-----5:R-:W-:Y:S02]  /*a380*/  IMAD R79, R80.reuse, -0x2, R36 ;  /* 0xfffffffe504f7824 */ /* 0x060fe400078e0224 */
[----:B------:R-:W-:-:S05]  /*a390*/  IMAD R92, R80, -0x2, R35 ;  /* 0xfffffffe505c7824 */ /* 0x000fca00078e0223 */
[----:B------:R-:W2:Y:S01]  /*a3a0*/  MUFU.TANH R72, R72 ;  /* 0x0000004800487308 */ /* 0x000ea20000002400 */
[----:B------:R-:W-:Y:S01]  /*a3b0*/  FMUL.FTZ R32, R32, UR4 ;  /* 0x0000000420207c20 */ /* 0x000fe20008410000 */
[----:B------:R-:W-:Y:S01]  /*a3c0*/  VIADDMNMX R83, R81, R92, R79, PT ;  /* 0x0000005c51537246 */ /* 0x000fe2000380014f */
[----:B------:R-:W-:-:S03]  /*a3d0*/  FMUL.FTZ R33, R33, UR4 ;  /* 0x0000000421217c20 */ /* 0x000fc60008410000 */
[C---:B------:R-:W-:Y:S02]  /*a3e0*/  ISETP.GT.AND P2, PT, R83.reuse, RZ, PT ;  /* 0x000000ff5300720c */ /* 0x040fe40003f44270 */
[----:B------:R-:W3:Y:S01]  /*a3f0*/  MUFU.TANH R75, R32 ;  /* 0x00000020004b7308 */ /* 0x000ee20000002400 */
[----:B------:R-:W-:Y:S01]  /*a400*/  ISETP.GT.AND P3, PT, R83, 0x1, PT ;  /* 0x000000015300780c */ /* 0x000fe20003f64270 */
[----:B------:R-:W-:Y:S01]  /*a410*/  FMUL.FTZ R37, R37, UR4 ;  /* 0x0000000425257c20 */ /* 0x000fe20008410000 */
[----:B------:R-:W-:Y:S02]  /*a420*/  ISETP.GT.AND P4, PT, R83, 0x8, PT ;  /* 0x000000085300780c */ /* 0x000fe40003f84270 */
[----:B0-----:R-:W-:-:S03]  /*a430*/  FSEL R35, R23, -INF , P2 ;  /* 0xff80000017237808 */ /* 0x001fc60001000000 */
[----:B------:R-:W0:Y:S01]  /*a440*/  MUFU.TANH R76, R33 ;  /* 0x00000021004c7308 */ /* 0x000e220000002400 */
[----:B--2---:R-:W-:Y:S02]  /*a450*/  FSEL R80, R72, -INF , P3 ;  /* 0xff80000048507808 */ /* 0x004fe40001800000 */
[----:B------:R-:W-:Y:S02]  /*a460*/  ISETP.GT.AND P2, PT, R83, 0x9, PT ;  /* 0x000000095300780c */ /* 0x000fe40003f44270 */
[----:B------:R-:W-:Y:S02]  /*a470*/  FSEL R74, R74, -INF , P4 ;  /* 0xff8000004a4a7808 */ /* 0x000fe40002000000 */
[----:B------:R-:W-:Y:S01]  /*a480*/  FMNMX.FTZ R23, R35, R80, !PT ;  /* 0x0000005023177209 */ /* 0x000fe20007810000 */
[----:B------:R-:W2:Y:S01]  /*a490*/  MUFU.TANH R37, R37 ;  /* 0x0000002500257308 */ /* 0x000ea20000002400 */
[----:B------:R-:W-:Y:S01]  /*a4a0*/  FMUL.FTZ R40, R40, UR4 ;  /* 0x0000000428287c20 */ /* 0x000fe20008410000 */
[----:B------:R-:W-:Y:S01]  /*a4b0*/  FMUL.FTZ R25, R27, UR4 ;  /* 0x000000041b197c20 */ /* 0x000fe20008410000 */
[----:B------:R-:W-:Y:S01]  /*a4c0*/  ISETP.GT.AND P3, PT, R83, 0x10, PT ;  /* 0x000000105300780c */ /* 0x000fe20003f64270 */
[----:B------:R-:W-:Y:S01]  /*a4d0*/  FMUL.FTZ R24, R26, UR4 ;  /* 0x000000041a187c20 */ /* 0x000fe20008410000 */
[----:B------:R-:W-:Y:S01]  /*a4e0*/  FSEL R72, R73, -INF , P2 ;  /* 0xff80000049487808 */ /* 0x000fe20001000000 */
[----:B------:R-:W-:Y:S01]  /*a4f0*/  FMUL.FTZ R27, R31, UR4 ;  /* 0x000000041f1b7c20 */ /* 0x000fe20008410000 */
[----:B------:R-:W-:Y:S01]  /*a500*/  FMNMX.FTZ R23, R74, R23, !PT ;  /* 0x000000174a177209 */ /* 0x000fe20007810000 */
[----:B------:R-:W-:Y:S01]  /*a510*/  FMUL.FTZ R41, R41, UR4 ;  /* 0x0000000429297c20 */ /* 0x000fe20008410000 */
[----:B------:R-:W-:Y:S01]  /*a520*/  FMUL.FTZ R26, R30, UR4 ;  /* 0x000000041e1a7c20 */ /* 0x000fe20008410000 */
[----:B------:R-:W-:Y:S01]  /*a530*/  FMUL.FTZ R31, R39, UR4 ;  /* 0x00000004271f7c20 */ /* 0x000fe20008410000 */
[----:B------:R-:W-:Y:S01]  /*a540*/  FMUL.FTZ R30, R38, UR4 ;  /* 0x00000004261e7c20 */ /* 0x000fe20008410000 */
[----:B------:R0:W4:Y:S01]  /*a550*/  MUFU.TANH R39, R40 ;  /* 0x0000002800277308 */ /* 0x0001220000002400 */
[----:B------:R-:W-:-:S02]  /*a560*/  ISETP.GT.AND P2, PT, R83, 0x11, PT ;  /* 0x000000115300780c */ /* 0x000fc40003f44270 */
[----:B---3--:R-:W-:Y:S02]  /*a570*/  FSEL R38, R75, -INF , P3 ;  /* 0xff8000004b267808 */ /* 0x008fe40001800000 */
[----:B------:R-:W-:Y:S01]  /*a580*/  FMNMX.FTZ R73, R72, R23, !PT ;  /* 0x0000001748497209 */ /* 0x000fe20007810000 */
[----:B------:R-:W-:Y:S01]  /*a590*/  FMUL.FTZ R44, R44, UR4 ;  /* 0x000000042c2c7c20 */ /* 0x000fe20008410000 */
[----:B------:R-:W-:Y:S01]  /*a5a0*/  ISETP.GT.AND P3, PT, R83, 0x18, PT ;  /* 0x000000185300780c */ /* 0x000fe20003f64270 */
[----:B------:R-:W3:Y:S01]  /*a5b0*/  MUFU.TANH R41, R41 ;  /* 0x0000002900297308 */ /* 0x000ee20000002400 */
[----:B0-----:R-:W-:Y:S01]  /*a5c0*/  FSEL R40, R76, -INF , P2 ;  /* 0xff8000004c287808 */ /* 0x001fe20001000000 */
[----:B------:R-:W-:Y:S01]  /*a5d0*/  FMUL.FTZ R45, R45, UR4 ;  /* 0x000000042d2d7c20 */ /* 0x000fe20008410000 */
[----:B------:R-:W-:Y:S01]  /*a5e0*/  FMNMX.FTZ R73, R38, R73, !PT ;  /* 0x0000004926497209 */ /* 0x000fe20007810000 */
[----:B------:R-:W-:Y:S01]  /*a5f0*/  FMUL.FTZ R33, R43, UR4 ;  /* 0x000000042b217c20 */ /* 0x000fe20008410000 */
[----:B------:R-:W-:-:S02]  /*a600*/  ISETP.GT.AND P2, PT, R83, 0x19, PT ;  /* 0x000000195300780c */ /* 0x000fc40003f44270 */
[----:B------:R-:W-:Y:S01]  /*a610*/  FSEL R34, R34, -INF , P3 ;  /* 0xff80000022227808 */ /* 0x000fe20001800000 */
[----:B------:R2:W0:Y:S01]  /*a620*/  MUFU.TANH R43, R44 ;  /* 0x0000002c002b7308 */ /* 0x0004220000002400 */
[----:B------:R-:W-:Y:S01]  /*a630*/  FMNMX.FTZ R73, R40, R73, !PT ;  /* 0x0000004928497209 */ /* 0x000fe20007810000 */
[----:B------:R-:W-:Y:S01]  /*a640*/  FMUL.FTZ R48, R48, UR4 ;  /* 0x0000000430307c20 */ /* 0x000fe20008410000 */
[----:B------:R-:W-:Y:S01]  /*a650*/  ISETP.GT.AND P3, PT, R83, 0x20, PT ;  /* 0x000000205300780c */ /* 0x000fe20003f64270 */
[----:B------:R-:W-:Y:S01]  /*a660*/  FMUL.FTZ R49, R49, UR4 ;  /* 0x0000000431317c20 */ /* 0x000fe20008410000 */
[----:B------:R-:W-:-:S03]  /*a670*/  FMNMX.FTZ R73, R34, R73, !PT ;  /* 0x0000004922497209 */ /* 0x000fc60007810000 */
[----:B------:R-:W5:Y:S01]  /*a680*/  MUFU.TANH R45, R45 ;  /* 0x0000002d002d7308 */ /* 0x000f620000002400 */
[----:B--2---:R-:W-:Y:S01]  /*a690*/  FSEL R44, R37, -INF , P2 ;  /* 0xff800000252c7808 */ /* 0x004fe20001000000 */
[----:B------:R-:W-:Y:S01]  /*a6a0*/  FMUL.FTZ R32, R42, UR4 ;  /* 0x000000042a207c20 */ /* 0x000fe20008410000 */
[----:B------:R-:W-:Y:S02]  /*a6b0*/  ISETP.GT.AND P2, PT, R83, 0x21, PT ;  /* 0x000000215300780c */ /* 0x000fe40003f44270 */
[----:B----4-:R-:W-:Y:S02]  /*a6c0*/  FSEL R42, R39, -INF , P3 ;  /* 0xff800000272a7808 */ /* 0x010fe40001800000 */
[----:B------:R-:W-:Y:S01]  /*a6d0*/  FMNMX.FTZ R73, R44, R73, !PT ;  /* 0x000000492c497209 */ /* 0x000fe20007810000 */
[----:B------:R0:W2:Y:S01]  /*a6e0*/  MUFU.TANH R77, R48 ;  /* 0x00000030004d7308 */ /* 0x0000a20000002400 */
[----:B------:R-:W-:Y:S01]  /*a6f0*/  FMUL.FTZ R52, R52, UR4 ;  /* 0x0000000434347c20 */ /* 0x000fe20008410000 */
[----:B------:R-:W-:Y:S01]  /*a700*/  ISETP.GT.AND P3, PT, R83, 0x28, PT ;  /* 0x000000285300780c */ /* 0x000fe20003f64270 */
[----:B------:R-:W-:Y:S01]  /*a710*/  FMUL.FTZ R53, R53, UR4 ;  /* 0x0000000435357c20 */ /* 0x000fe20008410000 */
[----:B---3--:R-:W-:-:S02]  /*a720*/  FSEL R36, R41, -INF , P2 ;  /* 0xff80000029247808 */ /* 0x008fc40001000000 */
[----:B------:R-:W-:Y:S02]  /*a730*/  FMNMX.FTZ R73, R42, R73, !PT ;  /* 0x000000492a497209 */ /* 0x000fe40007810000 */
[----:B------:R-:W-:Y:S01]  /*a740*/  MUFU.TANH R49, R49 ;  /* 0x0000003100317308 */ /* 0x000fe20000002400 */
[----:B------:R-:W-:Y:S02]  /*a750*/  ISETP.GT.AND P2, PT, R83, 0x29, PT ;  /* 0x000000295300780c */ /* 0x000fe40003f44270 */
[----:B0-----:R-:W-:Y:S02]  /*a760*/  FSEL R48, R43, -INF , P3 ;  /* 0xff8000002b307808 */ /* 0x001fe40001800000 */
[----:B------:R-:W-:-:S03]  /*a770*/  FMNMX.FTZ R73, R36, R73, !PT ;  /* 0x0000004924497209 */ /* 0x000fc60007810000 */
[----:B------:R5:W0:Y:S01]  /*a780*/  MUFU.TANH R78, R52 ;  /* 0x00000034004e7308 */ /* 0x000a220000002400 */
[----:B------:R-:W-:Y:S01]  /*a790*/  FMUL.FTZ R56, R56, UR4 ;  /* 0x0000000438387c20 */ /* 0x000fe20008410000 */
[----:B------:R-:W-:Y:S01]  /*a7a0*/  ISETP.GT.AND P3, PT, R83, 0x30, PT ;  /* 0x000000305300780c */ /* 0x000fe20003f64270 */
[----:B------:R-:W-:Y:S01]  /*a7b0*/  FMUL.FTZ R57, R57, UR4 ;  /* 0x0000000439397c20 */ /* 0x000fe20008410000 */
[----:B------:R-:W-:-:S04]  /*a7c0*/  FMNMX.FTZ R73, R48, R73, !PT ;  /* 0x0000004930497209 */ /* 0x000fc80007810000 */
[----:B------:R-:W3:Y:S01]  /*a7d0*/  MUFU.TANH R53, R53 ;  /* 0x0000003500357308 */ /* 0x000ee20000002400 */
[----:B-----5:R-:W-:Y:S01]  /*a7e0*/  FSEL R52, R45, -INF , P2 ;  /* 0xff8000002d347808 */ /* 0x020fe20001000000 */
[----:B------:R-:W-:Y:S01]  /*a7f0*/  FMUL.FTZ R60, R60, UR4 ;  /* 0x000000043c3c7c20 */ /* 0x000fe20008410000 */
[----:B------:R-:W-:Y:S02]  /*a800*/  ISETP.GT.AND P2, PT, R83, 0x31, PT ;  /* 0x000000315300780c */ /* 0x000fe40003f44270 */
[----:B------:R-:W-:-:S03]  /*a810*/  FMNMX.FTZ R73, R52, R73, !PT ;  /* 0x0000004934497209 */ /* 0x000fc60007810000 */
[----:B------:R2:W4:Y:S01]  /*a820*/  MUFU.TANH R23, R56 ;  /* 0x0000003800177308 */ /* 0x0005220000002400 */
[----:B------:R-:W-:Y:S01]  /*a830*/  FMUL.FTZ R61, R61, UR4 ;  /* 0x000000043d3d7c20 */ /* 0x000fe20008410000 */
[----:B------:R-:W-:Y:S01]  /*a840*/  FMUL.FTZ R37, R64, UR4 ;  /* 0x0000000440257c20 */ /* 0x000fe20008410000 */
[----:B--2---:R-:W-:-:S05]  /*a850*/  FSEL R56, R77, -INF , P3 ;  /* 0xff8000004d387808 */ /* 0x004fca0001800000 */
[----:B------:R-:W2:Y:S01]  /*a860*/  MUFU.TANH R57, R57 ;  /* 0x0000003900397308 */ /* 0x000ea20000002400 */
[----:B------:R-:W-:Y:S02]  /*a870*/  ISETP.GT.AND P3, PT, R83, 0x38, PT ;  /* 0x000000385300780c */ /* 0x000fe40003f64270 */
[----:B------:R-:W-:-:S05]  /*a880*/  FMNMX.FTZ R73, R56, R73, !PT ;  /* 0x0000004938497209 */ /* 0x000fca0007810000 */
[----:B------:R5:W1:Y:S01]  /*a890*/  MUFU.TANH R82, R60 ;  /* 0x0000003c00527308 */ /* 0x000a620000002400 */
[----:B0-----:R-:W-:Y:S02]  /*a8a0*/  FSEL R64, R78, -INF , P3 ;  /* 0xff8000004e407808 */ /* 0x001fe40001800000 */
[----:B-----5:R-:W-:Y:S02]  /*a8b0*/  FSEL R60, R49, -INF , P2 ;  /* 0xff800000313c7808 */ /* 0x020fe40001000000 */
[C---:B------:R-:W-:Y:S02]  /*a8c0*/  ISETP.GT.AND P2, PT, R83.reuse, 0x39, PT ;  /* 0x000000395300780c */ /* 0x040fe40003f44270 */
[----:B------:R-:W-:Y:S01]  /*a8d0*/  FMNMX.FTZ R73, R60, R73, !PT ;  /* 0x000000493c497209 */ /* 0x000fe20007810000 */
[----:B------:R-:W0:Y:S01]  /*a8e0*/  MUFU.TANH R61, R61 ;  /* 0x0000003d003d7308 */ /* 0x000e220000002400 */
[----:B------:R-:W-:Y:S01]  /*a8f0*/  ISETP.GT.AND P3, PT, R83, 0x40, PT ;  /* 0x000000405300780c */ /* 0x000fe20003f64270 */
[----:B------:R-:W-:Y:S01]  /*a900*/  FMUL.FTZ R65, R65, UR4 ;  /* 0x0000000441417c20 */ /* 0x000fe20008410000 */
[----:B---3--:R-:W-:-:S02]  /*a910*/  FSEL R76, R53, -INF , P2 ;  /* 0xff800000354c7808 */ /* 0x008fc40001000000 */
[----:B------:R-:W-:Y:S01]  /*a920*/  FMNMX.FTZ R73, R64, R73, !PT ;  /* 0x0000004940497209 */ /* 0x000fe20007810000 */
[----:B------:R-:W-:Y:S01]  /*a930*/  FMUL.FTZ R39, R68, UR4 ;  /* 0x0000000444277c20 */ /* 0x000fe20008410000 */
[----:B------:R-:W-:Y:S01]  /*a940*/  ISETP.GT.AND P2, PT, R83, 0x41, PT ;  /* 0x000000415300780c */ /* 0x000fe20003f44270 */
[----:B------:R-:W3:Y:S01]  /*a950*/  MUFU.TANH R37, R37 ;  /* 0x0000002500257308 */ /* 0x000ee20000002400 */
[----:B----4-:R-:W-:Y:S02]  /*a960*/  FSEL R68, R23, -INF , P3 ;  /* 0xff80000017447808 */ /* 0x010fe40001800000 */
[----:B------:R-:W-:Y:S01]  /*a970*/  FMNMX.FTZ R73, R76, R73, !PT ;  /* 0x000000494c497209 */ /* 0x000fe20007810000 */
[----:B------:R-:W-:Y:S01]  /*a980*/  FMUL.FTZ R69, R69, UR4 ;  /* 0x0000000445457c20 */ /* 0x000fe20008410000 */
[----:B------:R-:W-:Y:S02]  /*a990*/  ISETP.GT.AND P3, PT, R83, 0x48, PT ;  /* 0x000000485300780c */ /* 0x000fe40003f64270 */
[----:B--2---:R-:W-:Y:S01]  /*a9a0*/  FSEL R78, R57, -INF , P2 ;  /* 0xff800000394e7808 */ /* 0x004fe20001000000 */
[----:B------:R-:W2:Y:S01]  /*a9b0*/  MUFU.TANH R65, R65 ;  /* 0x0000004100417308 */ /* 0x000ea20000002400 */
[----:B------:R-:W-:-:S02]  /*a9c0*/  FMNMX.FTZ R73, R68, R73, !PT ;  /* 0x0000004944497209 */ /* 0x000fc40007810000 */
[C---:B------:R-:W-:Y:S02]  /*a9d0*/  ISETP.GT.AND P2, PT, R83.reuse, 0x49, PT ;  /* 0x000000495300780c */ /* 0x040fe40003f44270 */
[----:B-1----:R-:W-:Y:S02]  /*a9e0*/  FSEL R82, R82, -INF , P3 ;  /* 0xff80000052527808 */ /* 0x002fe40001800000 */
[----:B------:R-:W-:Y:S01]  /*a9f0*/  FMNMX.FTZ R73, R78, R73, !PT ;  /* 0x000000494e497209 */ /* 0x000fe20007810000 */
[----:B------:R-:W1:Y:S01]  /*aa00*/  MUFU.TANH R39, R39 ;  /* 0x0000002700277308 */ /* 0x000e620000002400 */
[----:B------:R-:W-:Y:S02]  /*aa10*/  ISETP.GT.AND P3, PT, R83, 0x50, PT ;  /* 0x000000505300780c */ /* 0x000fe40003f64270 */
[----:B0-----:R-:W-:Y:S02]  /*aa20*/  FSEL R84, R61, -INF , P2 ;  /* 0xff8000003d547808 */ /* 0x001fe40001000000 */
[----:B------:R-:W-:-:S03]  /*aa30*/  FMNMX.FTZ R73, R82, R73, !PT ;  /* 0x0000004952497209 */ /* 0x000fc60007810000 */
[----:B------:R-:W0:Y:S01]  /*aa40*/  MUFU.TANH R69, R69 ;  /* 0x0000004500457308 */ /* 0x000e220000002400 */
[----:B------:R-:W-:Y:S01]  /*aa50*/  FMUL.FTZ R23, R46, UR4 ;  /* 0x000000042e177c20 */ /* 0x000fe20008410000 */
[----:B------:R-:W-:Y:S02]  /*aa60*/  ISETP.GT.AND P2, PT, R83, 0x51, PT ;  /* 0x000000515300780c */ /* 0x000fe40003f44270 */
[----:B---3--:R-:W-:Y:S02]  /*aa70*/  FSEL R46, R37, -INF , P3 ;  /* 0xff800000252e7808 */ /* 0x008fe40001800000 */
[----:B------:R-:W-:Y:S02]  /*aa80*/  FMNMX.FTZ R73, R84, R73, !PT ;  /* 0x0000004954497209 */ /* 0x000fe40007810000 */
[----:B------:R-:W-:Y:S02]  /*aa90*/  ISETP.GT.AND P3, PT, R83, 0x58, PT ;  /* 0x000000585300780c */ /* 0x000fe40003f64270 */
[----:B--2---:R-:W-:-:S02]  /*aaa0*/  FSEL R86, R65, -INF , P2 ;  /* 0xff80000041567808 */ /* 0x004fc40001000000 */
[----:B------:R-:W-:Y:S02]  /*aab0*/  FMNMX.FTZ R73, R46, R73, !PT ;  /* 0x000000492e497209 */ /* 0x000fe40007810000 */
[----:B------:R-:W-:Y:S02]  /*aac0*/  ISETP.GT.AND P2, PT, R83, 0x59, PT ;  /* 0x000000595300780c */ /* 0x000fe40003f44270 */
[----:B-1----:R-:W-:Y:S02]  /*aad0*/  FSEL R88, R39, -INF , P3 ;  /* 0xff80000027587808 */ /* 0x002fe40001800000 */
[----:B------:R-:W-:Y:S02]  /*aae0*/  FMNMX.FTZ R73, R86, R73, !PT ;  /* 0x0000004956497209 */ /* 0x000fe40007810000 */
[----:B0-----:R-:W-:Y:S02]  /*aaf0*/  FSEL R90, R69, -INF , P2 ;  /* 0xff800000455a7808 */ /* 0x001fe40001000000 */
[----:B------:R-:W-:-:S04]  /*ab00*/  FMNMX.FTZ R73, R88, R73, !PT ;  /* 0x0000004958497209 */ /* 0x000fc80007810000 */
[----:B------:R-:W-:-:S05]  /*ab10*/  FMNMX.FTZ R73, R90, R73, !PT ;  /* 0x000000495a497209 */ /* 0x000fca0007810000 */
[----:B------:R-:W0:Y:S01]  /*ab20*/  SHFL.BFLY PT, R94, R73, 0x2, 0x1f ;  /* 0x0c401f00495e7f89 */ /* 0x000e2200000e0000 */
[----:B------:R1:W-:Y:S01]  /*ab30*/  MUFU.TANH R37, R23 ;  /* 0x0000001700257308 */ /* 0x0003e20000002400 */
[----:B------:R-:W-:-:S07]  /*ab40*/  IADD3 R92, R92, 0x8, R81 ;  /* 0x000000085c5c7810 */ /* 0x000fce0007ffe051 */
[----:B------:R-:W2:Y:S01]  /*ab50*/  MUFU.TANH R24, R24 ;  /* 0x0000001800187308 */ /* 0x000ea20000002400 */
[----:B0-----:R-:W-:-:S05]  /*ab60*/  FMNMX.FTZ R94, R73, R94, !PT ;  /* 0x0000005e495e7209 */ /* 0x001fca0007810000 */
[----:B-1----:R-:W0:Y:S02]  /*ab70*/  SHFL.BFLY PT, R23, R94, 0x1, 0x1f ;  /* 0x0c201f005e177f89 */ /* 0x002e2400000e0000 */
[----:B------:R-:W1:Y:S01]  /*ab80*/  MUFU.TANH R25, R25 ;  /* 0x0000001900197308 */ /* 0x000e620000002400 */
[----:B------:R-:W-:-:S07]  /*ab90*/  VIMNMX R92, R79, R92, PT ;  /* 0x0000005c4f5c7248 */ /* 0x000fce0003fe0100 */
[----:B------:R-:W3:Y:S01]  /*aba0*/  MUFU.TANH R26, R26 ;  /* 0x0000001a001a7308 */ /* 0x000ee20000002400 */
[C---:B------:R-:W-:Y:S02]  /*abb0*/  ISETP.GT.AND P5, PT, R92.reuse, RZ, PT ;  /* 0x000000ff5c00720c */ /* 0x040fe40003fa4270 */
[----:B------:R-:W-:-:S05]  /*abc0*/  ISETP.GT.AND P2, PT, R92, 0x1, PT ;  /* 0x000000015c00780c */ /* 0x000fca0003f44270 */
[----:B------:R-:W-:Y:S01]  /*abd0*/  MUFU.TANH R27, R27 ;  /* 0x0000001b001b7308 */ /* 0x000fe20000002400 */
[----:B------:R-:W-:Y:S01]  /*abe0*/  FMUL.FTZ R47, R47, UR4 ;  /* 0x000000042f2f7c20 */ /* 0x000fe20008410000 */
[----:B------:R-:W-:Y:S01]  /*abf0*/  FMUL.FTZ R50, R50, UR4 ;  /* 0x0000000432327c20 */ /* 0x000fe20008410000 */
[----:B------:R-:W-:Y:S01]  /*ac00*/  FMUL.FTZ R51, R51, UR4 ;  /* 0x0000000433337c20 */ /* 0x000fe20008410000 */
[----:B------:R-:W-:-:S04]  /*ac10*/  FMUL.FTZ R54, R54, UR4 ;  /* 0x0000000436367c20 */ /* 0x000fc80008410000 */
        /* <DEDUP_REMOVED lines=11> */
[----:B--2---:R-:W-:Y:S01]  /*acd0*/  FSEL R57, R24, -INF , P5 ;  /* 0xff80000018397808 */ /* 0x004fe20002800000 */
[----:B------:R-:W-:Y:S01]  /*ace0*/  ULDC UR4, c[0x0][0xa80] ;  /* 0x0002a00000047ab9 */ /* 0x000fe20000000800 */
[----:B------:R-:W-:-:S02]  /*acf0*/  ISETP.GT.AND P3, PT, R92, 0x8, PT ;  /* 0x000000085c00780c */ /* 0x000fc40003f64270 */
[----:B-1----:R-:W-:Y:S02]  /*ad00*/  FSEL R24, R25, -INF , P2 ;  /* 0xff80000019187808 */ /* 0x002fe40001000000 */
[----:B0-----:R-:W-:Y:S01]  /*ad10*/  FMNMX.FTZ R176, R94, R23, !PT ;  /* 0x000000175eb07209 */ /* 0x001fe20007810000 */
[----:B------:R-:W-:Y:S01]  /*ad20*/  IMAD.U32 R23, RZ, RZ, UR4 ;  /* 0x00000004ff177e24 */ /* 0x000fe2000f8e00ff */
[----:B------:R-:W0:Y:S01]  /*ad30*/  MUFU.TANH R30, R30 ;  /* 0x0000001e001e7308 */ /* 0x000e220000002400 */
[----:B------:R-:W-:Y:S02]  /*ad40*/  ISETP.GT.AND P4, PT, R92, 0x9, PT ;  /* 0x000000095c00780c */ /* 0x000fe40003f84270 */
[----:B---3--:R-:W-:Y:S02]  /*ad50*/  FSEL R26, R26, -INF , P3 ;  /* 0xff8000001a1a7808 */ /* 0x008fe40001800000 */
[----:B------:R-:W-:Y:S01]  /*ad60*/  FMNMX.FTZ R25, R57, R24, !PT ;  /* 0x0000001839197209 */ /* 0x000fe20007810000 */
[C---:B------:R-:W-:Y:S01]  /*ad70*/  FMUL.FTZ R41, R176.reuse, R23 ;  /* 0x00000017b0297220 */ /* 0x040fe20000410000 */
[----:B------:R-:W-:Y:S01]  /*ad80*/  FSETP.NEU.FTZ.AND P2, PT, R176, -INF , PT ;  /* 0xff800000b000780b */ /* 0x000fe20003f5d000 */
[----:B------:R-:W1:Y:S01]  /*ad90*/  MUFU.TANH R31, R31 ;  /* 0x0000001f001f7308 */ /* 0x000e620000002400 */
[----:B------:R-:W-:-:S02]  /*ada0*/  ISETP.GT.AND P5, PT, R92, 0x10, PT ;  /* 0x000000105c00780c */ /* 0x000fc40003fa4270 */
[----:B------:R-:W-:-:S05]  /*adb0*/  FMNMX.FTZ R25, R26, R25, !PT ;  /* 0x000000191a197209 */ /* 0x000fca0007810000 */
[----:B------:R2:W-:Y:S01]  /*adc0*/  MUFU.TANH R39, R50 ;  /* 0x0000003200277308 */ /* 0x0005e20000002400 */
[----:B------:R-:W-:Y:S02]  /*add0*/  FSEL R53, R41, RZ, P2 ;  /* 0x000000ff29357208 */ /* 0x000fe40001000000 */
[----:B------:R-:W-:Y:S02]  /*ade0*/  ISETP.GT.AND P2, PT, R92, 0x11, PT ;  /* 0x000000115c00780c */ /* 0x000fe40003f44270 */
[----:B----4-:R-:W-:Y:S02]  /*adf0*/  FSEL R28, R28, -INF , P5 ;  /* 0xff8000001c1c7808 */ /* 0x010fe40002800000 */
[----:B--2---:R-:W-:Y:S01]  /*ae00*/  FSEL R50, R27, -INF , P4 ;  /* 0xff8000001b327808 */ /* 0x004fe20002000000 */
[----:B------:R-:W2:Y:S03]  /*ae10*/  MUFU.TANH R32, R32 ;  /* 0x0000002000207308 */ /* 0x000ea60000002400 */
[----:B------:R-:W-:-:S02]  /*ae20*/  FMNMX.FTZ R25, R50, R25, !PT ;  /* 0x0000001932197209 */ /* 0x000fc40007810000 */
[----:B------:R-:W-:Y:S02]  /*ae30*/  ISETP.GT.AND P3, PT, R92, 0x18, PT ;  /* 0x000000185c00780c */ /* 0x000fe40003f64270 */
[----:B-----5:R-:W-:Y:S01]  /*ae40*/  FSEL R94, R29, -INF , P2 ;  /* 0xff8000001d5e7808 */ /* 0x020fe20001000000 */
[----:B------:R-:W3:Y:S01]  /*ae50*/  MUFU.TANH R33, R33 ;  /* 0x0000002100217308 */ /* 0x000ee20000002400 */
[----:B------:R-:W-:Y:S02]  /*ae60*/  FMNMX.FTZ R25, R28, R25, !PT ;  /* 0x000000191c197209 */ /* 0x000fe40007810000 */
[----:B------:R-:W-:Y:S02]  /*ae70*/  ISETP.GT.AND P2, PT, R92, 0x19, PT ;  /* 0x000000195c00780c */ /* 0x000fe40003f44270 */
[----:B0-----:R-:W-:Y:S02]  /*ae80*/  FSEL R30, R30, -INF , P3 ;  /* 0xff8000001e1e7808 */ /* 0x001fe40001800000 */
[----:B------:R-:W-:Y:S01]  /*ae90*/  FMNMX.FTZ R27, R94, R25, !PT ;  /* 0x000000195e1b7209 */ /* 0x000fe20007810000 */
[----:B------:R-:W0:Y:S01]  /*aea0*/  MUFU.TANH R47, R47 ;  /* 0x0000002f002f7308 */ /* 0x000e220000002400 */
[----:B------:R-:W-:Y:S01]  /*aeb0*/  FFMA.FTZ R29, R80, R23, -R53 ;  /* 0x00000017501d7223 */ /* 0x000fe20000010835 */
[----:B------:R-:W-:-:S02]  /*aec0*/  ISETP.GT.AND P3, PT, R92, 0x20, PT ;  /* 0x000000205c00780c */ /* 0x000fc40003f64270 */
[----:B-1----:R-:W-:Y:S02]  /*aed0*/  FSEL R80, R31, -INF , P2 ;  /* 0xff8000001f507808 */ /* 0x002fe40001000000 */
[----:B------:R-:W-:Y:S02]  /*aee0*/  FMNMX.FTZ R27, R30, R27, !PT ;  /* 0x0000001b1e1b7209 */ /* 0x000fe40007810000 */
[----:B------:R-:W-:Y:S02]  /*aef0*/  ISETP.GT.AND P2, PT, R92, 0x21, PT ;  /* 0x000000215c00780c */ /* 0x000fe40003f44270 */
[----:B--2---:R-:W-:Y:S02]  /*af00*/  FSEL R32, R32, -INF , P3 ;  /* 0xff80000020207808 */ /* 0x004fe40001800000 */
[----:B------:R-:W-:Y:S01]  /*af10*/  FMNMX.FTZ R27, R80, R27, !PT ;  /* 0x0000001b501b7209 */ /* 0x000fe20007810000 */
[----:B------:R-:W1:Y:S01]  /*af20*/  MUFU.TANH R51, R51 ;  /* 0x0000003300337308 */ /* 0x000e620000002400 */
[----:B------:R-:W-:Y:S01]  /*af30*/  FFMA.FTZ R154, R74, R23, -R53 ;  /* 0x000000174a9a7223 */ /* 0x000fe20000010835 */
[----:B------:R-:W-:-:S02]  /*af40*/  ISETP.GT.AND P3, PT, R92, 0x28, PT ;  /* 0x000000285c00780c */ /* 0x000fc40003f64270 */
[----:B---3--:R-:W-:Y:S02]  /*af50*/  FSEL R74, R33, -INF , P2 ;  /* 0xff800000214a7808 */ /* 0x008fe40001000000 */
[----:B------:R-:W-:Y:S02]  /*af60*/  FMNMX.FTZ R27, R32, R27, !PT ;  /* 0x0000001b201b7209 */ /* 0x000fe40007810000 */
[----:B------:R-:W2:Y:S01]  /*af70*/  MUFU.TANH R54, R54 ;  /* 0x0000003600367308 */ /* 0x000ea20000002400 */
[----:B------:R-:W-:Y:S02]  /*af80*/  ISETP.GT.AND P2, PT, R92, 0x29, PT ;  /* 0x000000295c00780c */ /* 0x000fe40003f44270 */
[----:B------:R-:W-:Y:S01]  /*af90*/  FSEL R96, R37, -INF , P3 ;  /* 0xff80000025607808 */ /* 0x000fe20001800000 */
[----:B------:R-:W-:-:S04]  /*afa0*/  FFMA.FTZ R31, R72, R23, -R53 ;  /* 0x00000017481f7223 */ /* 0x000fc80000010835 */
[----:B------:R3:W-:Y:S01]  /*afb0*/  MUFU.EX2 R25, R29 ;  /* 0x0000001d00197308 */ /* 0x0007e20000000800 */
[----:B------:R-:W-:Y:S02]  /*afc0*/  ISETP.GT.AND P3, PT, R92, 0x30, PT ;  /* 0x000000305c00780c */ /* 0x000fe40003f64270 */
[----:B0-----:R-:W-:Y:S02]  /*afd0*/  FSEL R72, R47, -INF , P2 ;  /* 0xff8000002f487808 */ /* 0x001fe40001000000 */
[----:B---3--:R-:W-:-:S03]  /*afe0*/  FMNMX.FTZ R29, R74, R27, !PT ;  /* 0x0000001b4a1d7209 */ /* 0x008fc60007810000 */
[----:B------:R-:W-:Y:S01]  /*aff0*/  MUFU.TANH R55, R55 ;  /* 0x0000003700377308 */ /* 0x000fe20000002400 */
[----:B------:R-:W-:Y:S02]  /*b000*/  FMNMX.FTZ R29, R96, R29, !PT ;  /* 0x0000001d601d7209 */ /* 0x000fe40007810000 */
[----:B------:R-:W-:Y:S02]  /*b010*/  ISETP.GT.AND P2, PT, R92, 0x31, PT ;  /* 0x000000315c00780c */ /* 0x000fe40003f44270 */
[----:B------:R-:W-:-:S03]  /*b020*/  FSEL R98, R39, -INF , P3 ;  /* 0xff80000027627808 */ /* 0x000fc60001800000 */
[----:B------:R-:W0:Y:S01]  /*b030*/  MUFU.TANH R58, R58 ;  /* 0x0000003a003a7308 */ /* 0x000e220000002400 */
[----:B------:R-:W-:Y:S01]  /*b040*/  FMNMX.FTZ R29, R72, R29, !PT ;  /* 0x0000001d481d7209 */ /* 0x000fe20007810000 */
[----:B------:R-:W-:Y:S01]  /*b050*/  FFMA.FTZ R156, R38, R23, -R53 ;  /* 0x00000017269c7223 */ /* 0x000fe20000010835 */
[----:B------:R-:W-:Y:S02]  /*b060*/  ISETP.GT.AND P3, PT, R92, 0x38, PT ;  /* 0x000000385c00780c */ /* 0x000fe40003f64270 */
[----:B-1----:R-:W-:Y:S02]  /*b070*/  FSEL R38, R51, -INF , P2 ;  /* 0xff80000033267808 */ /* 0x002fe40001000000 */
[----:B------:R-:W-:Y:S01]  /*b080*/  FMNMX.FTZ R29, R98, R29, !PT ;  /* 0x0000001d621d7209 */ /* 0x000fe20007810000 */
[----:B------:R-:W1:Y:S01]  /*b090*/  MUFU.TANH R59, R59 ;  /* 0x0000003b003b7308 */ /* 0x000e620000002400 */
[----:B------:R-:W-:Y:S02]  /*b0a0*/  ISETP.GT.AND P2, PT, R92, 0x39, PT ;  /* 0x000000395c00780c */ /* 0x000fe40003f44270 */
[----:B--2---:R-:W-:-:S02]  /*b0b0*/  FSEL R54, R54, -INF , P3 ;  /* 0xff80000036367808 */ /* 0x004fc40001800000 */
[----:B------:R-:W-:-:S03]  /*b0c0*/  FMNMX.FTZ R29, R38, R29, !PT ;  /* 0x0000001d261d7209 */ /* 0x000fc60007810000 */
[----:B------:R-:W2:Y:S01]  /*b0d0*/  MUFU.TANH R62, R62 ;  /* 0x0000003e003e7308 */ /* 0x000ea20000002400 */
[----:B------:R-:W-:Y:S02]  /*b0e0*/  ISETP.GT.AND P3, PT, R92, 0x40, PT ;  /* 0x000000405c00780c */ /* 0x000fe40003f64270 */
[----:B------:R-:W-:-:S05]  /*b0f0*/  FMNMX.FTZ R29, R54, R29, !PT ;  /* 0x0000001d361d7209 */ /* 0x000fca0007810000 */
[----:B------:R3:W-:Y:S01]  /*b100*/  MUFU.EX2 R27, R31 ;  /* 0x0000001f001b7308 */ /* 0x0007e20000000800 */
[----:B0-----:R-:W-:-:S07]  /*b110*/  FSEL R58, R58, -INF , P3 ;  /* 0xff8000003a3a7808 */ /* 0x001fce0001800000 */
[----:B------:R-:W0:Y:S01]  /*b120*/  MUFU.TANH R63, R63 ;  /* 0x0000003f003f7308 */ /* 0x000e220000002400 */
[--C-:B---3--:R-:W-:Y:S01]  /*b130*/  FFMA.FTZ R31, R40, R23, -R53.reuse ;  /* 0x00000017281f7223 */ /* 0x108fe20000010835 */
[----:B------:R-:W-:Y:S02]  /*b140*/  FSEL R40, R55, -INF , P2 ;  /* 0xff80000037287808 */ /* 0x000fe40001000000 */
[----:B------:R-:W-:Y:S02]  /*b150*/  ISETP.GT.AND P2, PT, R92, 0x41, PT ;  /* 0x000000415c00780c */ /* 0x000fe40003f44270 */
[----:B------:R-:W-:Y:S02]  /*b160*/  FMNMX.FTZ R29, R40, R29, !PT ;  /* 0x0000001d281d7209 */ /* 0x000fe40007810000 */
[----:B------:R-:W3:Y:S01]  /*b170*/  MUFU.TANH R66, R66 ;  /* 0x0000004200427308 */ /* 0x000ee20000002400 */
[----:B------:R-:W-:Y:S01]  /*b180*/  FFMA.FTZ R158, R34, R23, -R53 ;  /* 0x00000017229e7223 */ /* 0x000fe20000010835 */
[----:B------:R-:W-:-:S02]  /*b190*/  ISETP.GT.AND P3, PT, R92, 0x48, PT ;  /* 0x000000485c00780c */ /* 0x000fc40003f64270 */
[----:B-1----:R-:W-:Y:S02]  /*b1a0*/  FSEL R34, R59, -INF , P2 ;  /* 0xff8000003b227808 */ /* 0x002fe40001000000 */
[----:B------:R-:W-:Y:S02]  /*b1b0*/  FMNMX.FTZ R29, R58, R29, !PT ;  /* 0x0000001d3a1d7209 */ /* 0x000fe40007810000 */
[----:B------:R-:W1:Y:S01]  /*b1c0*/  MUFU.TANH R67, R67 ;  /* 0x0000004300437308 */ /* 0x000e620000002400 */
[----:B------:R-:W-:Y:S02]  /*b1d0*/  ISETP.GT.AND P2, PT, R92, 0x49, PT ;  /* 0x000000495c00780c */ /* 0x000fe40003f44270 */
[----:B--2---:R-:W-:Y:S02]  /*b1e0*/  FSEL R62, R62, -INF , P3 ;  /* 0xff8000003e3e7808 */ /* 0x004fe40001800000 */
[----:B------:R-:W-:-:S03]  /*b1f0*/  FMNMX.FTZ R29, R34, R29, !PT ;  /* 0x0000001d221d7209 */ /* 0x000fc60007810000 */
[----:B------:R-:W2:Y:S01]  /*b200*/  MUFU.TANH R70, R70 ;  /* 0x0000004600467308 */ /* 0x000ea20000002400 */
[-CC-:B------:R-:W-:Y:S01]  /*b210*/  FFMA.FTZ R152, R35, R23.reuse, -R53.reuse ;  /* 0x0000001723987223 */ /* 0x180fe20000010835 */
[----:B------:R-:W-:Y:S01]  /*b220*/  FFMA.FTZ R35, R44, R23, -R53 ;  /* 0x000000172c237223 */ /* 0x000fe20000010835 */
[----:B------:R-:W-:Y:S02]  /*b230*/  ISETP.GT.AND P3, PT, R92, 0x50, PT ;  /* 0x000000505c00780c */ /* 0x000fe40003f64270 */
[----:B0-----:R-:W-:Y:S02]  /*b240*/  FSEL R44, R63, -INF , P2 ;  /* 0xff8000003f2c7808 */ /* 0x001fe40001000000 */
[----:B------:R-:W-:Y:S01]  /*b250*/  FMNMX.FTZ R29, R62, R29, !PT ;  /* 0x0000001d3e1d7209 */ /* 0x000fe20007810000 */
[----:B------:R-:W0:Y:S01]  /*b260*/  MUFU.TANH R71, R71 ;  /* 0x0000004700477308 */ /* 0x000e220000002400 */
[----:B------:R-:W-:Y:S02]  /*b270*/  ISETP.GT.AND P2, PT, R92, 0x51, PT ;  /* 0x000000515c00780c */ /* 0x000fe40003f44270 */
[----:B---3--:R-:W-:-:S02]  /*b280*/  FSEL R66, R66, -INF , P3 ;  /* 0xff80000042427808 */ /* 0x008fc40001800000 */
[----:B------:R-:W-:Y:S01]  /*b290*/  FMNMX.FTZ R29, R44, R29, !PT ;  /* 0x0000001d2c1d7209 */ /* 0x000fe20007810000 */
[----:B------:R-:W-:Y:S01]  /*b2a0*/  FFMA.FTZ R160, R42, R23, -R53 ;  /* 0x000000172aa07223 */ /* 0x000fe20000010835 */
[----:B------:R-:W-:Y:S02]  /*b2b0*/  ISETP.GT.AND P3, PT, R92, 0x58, PT ;  /* 0x000000585c00780c */ /* 0x000fe40003f64270 */
[----:B-1----:R-:W-:Y:S02]  /*b2c0*/  FSEL R42, R67, -INF , P2 ;  /* 0xff800000432a7808 */ /* 0x002fe40001000000 */
[----:B------:R-:W-:Y:S02]  /*b2d0*/  FMNMX.FTZ R29, R66, R29, !PT ;  /* 0x0000001d421d7209 */ /* 0x000fe40007810000 */
[----:B------:R-:W-:Y:S02]  /*b2e0*/  ISETP.GT.AND P2, PT, R92, 0x59, PT ;  /* 0x000000595c00780c */ /* 0x000fe40003f44270 */
[----:B--2---:R-:W-:-:S02]  /*b2f0*/  FSEL R70, R70, -INF , P3 ;  /* 0xff80000046467808 */ /* 0x004fc40001800000 */
[----:B------:R-:W-:Y:S01]  /*b300*/  FMNMX.FTZ R29, R42, R29, !PT ;  /* 0x0000001d2a1d7209 */ /* 0x000fe20007810000 */
[----:B------:R-:W-:Y:S01]  /*b310*/  FFMA.FTZ R37, R36, R23, -R53 ;  /* 0x0000001724257223 */ /* 0x000fe20000010835 */
[----:B0-----:R-:W-:Y:S02]  /*b320*/  FSEL R36, R71, -INF , P2 ;  /* 0xff80000047247808 */ /* 0x001fe40001000000 */
[----:B------:R-:W-:-:S04]  /*b330*/  FMNMX.FTZ R29, R70, R29, !PT ;  /* 0x0000001d461d7209 */ /* 0x000fc80007810000 */
[----:B------:R-:W-:Y:S01]  /*b340*/  FMNMX.FTZ R29, R36, R29, !PT ;  /* 0x0000001d241d7209 */ /* 0x000fe20007810000 */
[----:B------:R-:W-:-:S04]  /*b350*/  FFMA.FTZ R162, R48, R23, -R53 ;  /* 0x0000001730a27223 */ /* 0x000fc80000010835 */
[----:B------:R-:W0:Y:S02]  /*b360*/  SHFL.BFLY PT, R48, R29, 0x2, 0x1f ;  /* 0x0c401f001d307f89 */ /* 0x000e2400000e0000 */
[----:B0-----:R-:W-:-:S05]  /*b370*/  FMNMX.FTZ R48, R29, R48, !PT ;  /* 0x000000301d307209 */ /* 0x001fca0007810000 */
[----:B------:R-:W0:Y:S01]  /*b380*/  SHFL.BFLY PT, R177, R48, 0x1, 0x1f ;  /* 0x0c201f0030b17f89 */ /* 0x000e2200000e0000 */
[----:B------:R-:W1:Y:S01]  /*b390*/  S2R R85, SR_TID.X ;  /* 0x0000000000557919 */ /* 0x000e620000002100 */
[----:B------:R-:W2:Y:S01]  /*b3a0*/  MUFU.EX2 R152, R152 ;  /* 0x0000009800987308 */ /* 0x000ea20000000800 */
[----:B0-----:R-:W-:-:S04]  /*b3b0*/  FMNMX.FTZ R177, R48, R177, !PT ;  /* 0x000000b130b17209 */ /* 0x001fc80007810000 */
[C---:B------:R-:W-:Y:S01]  /*b3c0*/  FSETP.NEU.FTZ.AND P2, PT, R177.reuse, -INF , PT ;  /* 0xff800000b100780b */ /* 0x040fe20003f5d000 */
[----:B------:R-:W-:-:S05]  /*b3d0*/  FMUL.FTZ R29, R177, R23 ;  /* 0x00000017b11d7220 */ /* 0x000fca0000410000 */
[----:B------:R-:W-:-:S05]  /*b3e0*/  FSEL R29, R29, RZ, P2 ;  /* 0x000000ff1d1d7208 */ /* 0x000fca0001000000 */
[-CC-:B------:R-:W-:Y:S01]  /*b3f0*/  FFMA.FTZ R57, R57, R23.reuse, -R29.reuse ;  /* 0x0000001739397223 */ /* 0x180fe2000001081d */
[-CC-:B------:R-:W-:Y:S01]  /*b400*/  FFMA.FTZ R24, R24, R23.reuse, -R29.reuse ;  /* 0x0000001718187223 */ /* 0x180fe2000001081d */
[-C--:B------:R-:W-:Y:S01]  /*b410*/  FFMA.FTZ R26, R26, R23.reuse, -R29 ;  /* 0x000000171a1a7223 */ /* 0x080fe2000001081d */
[-C--:B------:R-:W-:Y:S02]  /*b420*/  FFMA.FTZ R172, R46, R23.reuse, -R53 ;  /* 0x000000172eac7223 */ /* 0x080fe40000010835 */
[----:B------:R-:W-:Y:S01]  /*b430*/  MUFU.EX2 R46, R24 ;  /* 0x00000018002e7308 */ /* 0x000fe20000000800 */
[-CC-:B------:R-:W-:Y:S01]  /*b440*/  FFMA.FTZ R28, R28, R23.reuse, -R29.reuse ;  /* 0x000000171c1c7223 */ /* 0x180fe2000001081d */
[----:B------:R-:W-:Y:S01]  /*b450*/  LOP3.LUT R3, R3, 0x3000000, RZ, 0xfc, !PT ;  /* 0x0300000003037812 */ /* 0x000fe200078efcff */
[----:B------:R-:W-:-:S05]  /*b460*/  FFMA.FTZ R50, R50, R23, -R29 ;  /* 0x0000001732327223 */ /* 0x000fca000001081d */
[----:B------:R-:W0:Y:S01]  /*b470*/  MUFU.EX2 R57, R57 ;  /* 0x0000003900397308 */ /* 0x000e220000000800 */
[----:B-1----:R-:W-:Y:S01]  /*b480*/  SHF.R.U32.HI R85, RZ, 0x7, R85 ;  /* 0x00000007ff557819 */ /* 0x002fe20000011655 */
[----:B------:R1:W-:Y:S06]  /*b490*/  STL [R1+0x28], R3 ;  /* 0x0000280301007387 */ /* 0x0003ec0000100800 */
[----:B------:R-:W3:Y:S01]  /*b4a0*/  MUFU.EX2 R154, R154 ;  /* 0x0000009a009a7308 */ /* 0x000ee20000000800 */
        /* <DEDUP_REMOVED lines=9> */
[-CC-:B------:R-:W-:Y:S01]  /*b540*/  FFMA.FTZ R54, R54, R23.reuse, -R29.reuse ;  /* 0x0000001736367223 */ /* 0x180fe2000001081d */
[-CC-:B------:R-:W-:Y:S02]  /*b550*/  FFMA.FTZ R40, R40, R23.reuse, -R29.reuse ;  /* 0x0000001728287223 */ /* 0x180fe4000001081d */
        /* <DEDUP_REMOVED lines=9> */
[----:B-----5:R-:W-:-:S02]  /*b5f0*/  IMAD R28, R2, 0xc00, R3 ;  /* 0x00000c00021c7824 */ /* 0x020fc400078e0203 */
[-CC-:B-1----:R-:W-:Y:S01]  /*b600*/  FFMA.FTZ R3, R38, R23.reuse, -R29.reuse ;  /* 0x0000001726037223 */ /* 0x182fe2000001081d */
[----:B------:R-:W-:Y:S01]  /*b610*/  FFMA.FTZ R36, R36, R23, -R29 ;  /* 0x0000001724247223 */ /* 0x000fe2000001081d */
[----:B------:R-:W-:Y:S01]  /*b620*/  @!P1 IADD3 R24, R179, 0x32440, RZ ;  /* 0x00032440b3189810 */ /* 0x000fe20007ffe0ff */
[----:B------:R-:W-:Y:S01]  /*b630*/  IMAD.MOV.U32 R29, RZ, RZ, 0x40000040 ;  /* 0x40000040ff1d7424 */ /* 0x000fe200078e00ff */
[----:B------:R-:W-:Y:S01]  /*b640*/  IADD3 R178, -R85, 0xb, RZ ;  /* 0x0000000b55b27810 */ /* 0x000fe20007ffe1ff */
[----:B------:R-:W1:Y:S01]  /*b650*/  MUFU.EX2 R156, R156 ;  /* 0x0000009c009c7308 */ /* 0x000e620000000800 */
[----:B------:R-:W-:Y:S02]  /*b660*/  @!P1 PRMT R24, RZ, 0x654, R24 ;  /* 0x00000654ff189816 */ /* 0x000fe40000000018 */
[----:B------:R-:W-:Y:S01]  /*b670*/  R2UR UR7, R29 ;  /* 0x000000001d0772ca */ /* 0x000fe200000e0000 */
[----:B--2---:R-:W-:Y:S01]  /*b680*/  FADD.FTZ R29, R152, R25 ;  /* 0x00000019981d7221 */ /* 0x004fe20000010000 */
[----:B------:R2:W-:Y:S06]  /*b690*/  BAR.ARV R178, 0x100 ;  /* 0x000400b20000751d */ /* 0x0005ec0000002000 */
[----:B------:R-:W5:Y:S01]  /*b6a0*/  MUFU.EX2 R31, R31 ;  /* 0x0000001f001f7308 */ /* 0x000f620000000800 */
[----:B------:R4:W-:Y:S01]  /*b6b0*/  @!P1 SYNCS.ARRIVE.TRANS64.RED.A1T0 RZ, [R24+URZ], RZ ;  /* 0x000000ff18ff99a7 */ /* 0x0009e2000810043f */
[----:B0-----:R-:W-:Y:S01]  /*b6c0*/  FADD.FTZ R39, R57, R46 ;  /* 0x0000002e39277221 */ /* 0x001fe20000010000 */
[----:B------:R3:W-:Y:S06]  /*b6d0*/  BAR.SYNC.DEFER_BLOCKING R0, 0x100 ;  /* 0x000400000000751d */ /* 0x0007ec0000010000 */
[----:B------:R-:W0:Y:S01]  /*b6e0*/  MUFU.EX2 R94, R94 ;  /* 0x0000005e005e7308 */ /* 0x000e220000000800 */
[----:B---3--:R-:W-:Y:S01]  /*b6f0*/  FADD.FTZ R0, R154, R29 ;  /* 0x0000001d9a007221 */ /* 0x008fe20000010000 */
[----:B----4-:R-:W-:-:S06]  /*b700*/  FADD.FTZ R24, R26, R39 ;  /* 0x000000271a187221 */ /* 0x010fcc0000010000 */
[----:B------:R-:W3:Y:S01]  /*b710*/  MUFU.EX2 R158, R158 ;  /* 0x0000009e009e7308 */ /* 0x000ee20000000800 */
[----:B------:R-:W-:Y:S01]  /*b720*/  FADD.FTZ R29, R27, R0 ;  /* 0x000000001b1d7221 */ /* 0x000fe20000010000 */
[----:B------:R-:W-:Y:S02]  /*b730*/  IMAD.MOV.U32 R39, RZ, RZ, 0x40000040 ;  /* 0x40000040ff277424 */ /* 0x000fe400078e00ff */
[----:B------:R-:W-:-:S04]  /*b740*/  FADD.FTZ R24, R155, R24 ;  /* 0x000000189b187221 */ /* 0x000fc80000010000 */
[----:B------:R-:W4:Y:S01]  /*b750*/  MUFU.EX2 R30, R30 ;  /* 0x0000001e001e7308 */ /* 0x000f220000000800 */
[----:B-1----:R-:W-:-:S07]  /*b760*/  FADD.FTZ R0, R156, R29 ;  /* 0x0000001d9c007221 */ /* 0x002fce0000010000 */
[----:B------:R-:W1:Y:S01]  /*b770*/  MUFU.EX2 R35, R35 ;  /* 0x0000002300237308 */ /* 0x000e620000000800 */
[----:B------:R-:W-:Y:S01]  /*b780*/  FADD.FTZ R29, R157, R24 ;  /* 0x000000189d1d7221 */ /* 0x000fe20000010000 */
[----:B------:R-:W-:-:S06]  /*b790*/  R2UR UR15, R39 ;  /* 0x00000000270f72ca */ /* 0x000fcc00000e0000 */
[----:B------:R-:W2:Y:S01]  /*b7a0*/  MUFU.EX2 R159, R80 ;  /* 0x00000050009f7308 */ /* 0x000ea20000000800 */
[----:B-----5:R-:W-:-:S07]  /*b7b0*/  FADD.FTZ R39, R31, R0 ;  /* 0x000000001f277221 */ /* 0x020fce0000010000 */
[----:B------:R-:W5:Y:S01]  /*b7c0*/  MUFU.EX2 R160, R160 ;  /* 0x000000a000a07308 */ /* 0x000f620000000800 */
[----:B------:R-:W-:Y:S02]  /*b7d0*/  IMAD.MOV.U32 R33, RZ, RZ, 0x40000040 ;  /* 0x40000040ff217424 */ /* 0x000fe400078e00ff */
[----:B0-----:R-:W-:-:S05]  /*b7e0*/  FADD.FTZ R29, R94, R29 ;  /* 0x0000001d5e1d7221 */ /* 0x001fca0000010000 */
[----:B------:R-:W0:Y:S01]  /*b7f0*/  MUFU.EX2 R161, R32 ;  /* 0x0000002000a17308 */ /* 0x000e220000000800 */
[----:B------:R-:W-:Y:S01]  /*b800*/  FFMA.FTZ R41, R52, R23, -R53 ;  /* 0x0000001734297223 */ /* 0x000fe20000010835 */
[----:B---3--:R-:W-:Y:S01]  /*b810*/  FADD.FTZ R0, R158, R39 ;  /* 0x000000279e007221 */ /* 0x008fe20000010000 */
[----:B----4-:R-:W-:-:S05]  /*b820*/  FADD.FTZ R24, R30, R29 ;  /* 0x0000001d1e187221 */ /* 0x010fca0000010000 */
[----:B------:R-:W3:Y:S01]  /*b830*/  MUFU.EX2 R74, R74 ;  /* 0x0000004a004a7308 */ /* 0x000ee20000000800 */
[----:B------:R-:W-:Y:S01]  /*b840*/  R2UR UR11, R33 ;  /* 0x00000000210b72ca */ /* 0x000fe200000e0000 */
[----:B------:R-:W-:-:S06]  /*b850*/  FFMA.FTZ R164, R56, R23, -R53 ;  /* 0x0000001738a47223 */ /* 0x000fcc0000010835 */
[----:B------:R-:W4:Y:S01]  /*b860*/  MUFU.EX2 R37, R37 ;  /* 0x0000002500257308 */ /* 0x000f220000000800 */
[----:B------:R-:W-:Y:S02]  /*b870*/  IMAD.MOV.U32 R33, RZ, RZ, 0x40000040 ;  /* 0x40000040ff217424 */ /* 0x000fe400078e00ff */
[----:B-1----:R-:W-:Y:S01]  /*b880*/  FADD.FTZ R29, R35, R0 ;  /* 0x00000000231d7221 */ /* 0x002fe20000010000 */
[----:B--2---:R-:W-:-:S04]  /*b890*/  FADD.FTZ R24, R159, R24 ;  /* 0x000000189f187221 */ /* 0x004fc80000010000 */
[----:B------:R-:W1:Y:S01]  /*b8a0*/  MUFU.EX2 R96, R96 ;  /* 0x0000006000607308 */ /* 0x000e620000000800 */
[----:B------:R-:W-:Y:S01]  /*b8b0*/  FFMA.FTZ R43, R60, R23, -R53 ;  /* 0x000000173c2b7223 */ /* 0x000fe20000010835 */
[----:B-----5:R-:W-:-:S06]  /*b8c0*/  FADD.FTZ R0, R160, R29 ;  /* 0x0000001da0007221 */ /* 0x020fcc0000010000 */
[----:B------:R-:W2:Y:S01]  /*b8d0*/  MUFU.EX2 R162, R162 ;  /* 0x000000a200a27308 */ /* 0x000ea20000000800 */
[----:B------:R-:W-:Y:S01]  /*b8e0*/  R2UR UR19, R33 ;  /* 0x00000000211372ca */ /* 0x000fe200000e0000 */
[----:B------:R-:W-:Y:S02]  /*b8f0*/  IMAD.MOV.U32 R29, RZ, RZ, 0x40000040 ;  /* 0x40000040ff1d7424 */ /* 0x000fe400078e00ff */
[----:B0-----:R-:W-:-:S04]  /*b900*/  FADD.FTZ R33, R161, R24 ;  /* 0x00000018a1217221 */ /* 0x001fc80000010000 */
[----:B------:R-:W0:Y:S01]  /*b910*/  MUFU.EX2 R163, R72 ;  /* 0x0000004800a37308 */ /* 0x000e220000000800 */
[----:B------:R-:W-:-:S07]  /*b920*/  FFMA.FTZ R166, R64, R23, -R53 ;  /* 0x0000001740a67223 */ /* 0x000fce0000010835 */
[----:B------:R-:W5:Y:S01]  /*b930*/  MUFU.EX2 R41, R41 ;  /* 0x0000002900297308 */ /* 0x000f620000000800 */
[----:B------:R-:W-:Y:S01]  /*b940*/  R2UR UR27, R29 ;  /* 0x000000001d1b72ca */ /* 0x000fe200000e0000 */
[----:B---3--:R-:W-:-:S06]  /*b950*/  FADD.FTZ R33, R74, R33 ;  /* 0x000000214a217221 */ /* 0x008fcc0000010000 */
[----:B------:R-:W3:Y:S01]  /*b960*/  MUFU.EX2 R98, R98 ;  /* 0x0000006200627308 */ /* 0x000ee20000000800 */
[----:B----4-:R-:W-:Y:S01]  /*b970*/  FADD.FTZ R29, R37, R0 ;  /* 0x00000000251d7221 */ /* 0x010fe20000010000 */
[----:B------:R-:W-:-:S06]  /*b980*/  FFMA.FTZ R45, R76, R23, -R53 ;  /* 0x000000174c2d7223 */ /* 0x000fcc0000010835 */
[----:B------:R-:W4:Y:S01]  /*b990*/  MUFU.EX2 R164, R164 ;  /* 0x000000a400a47308 */ /* 0x000f220000000800 */
[----:B-1----:R-:W-:Y:S01]  /*b9a0*/  FADD.FTZ R24, R96, R33 ;  /* 0x0000002160187221 */ /* 0x002fe20000010000 */
[----:B--2---:R-:W-:-:S06]  /*b9b0*/  FADD.FTZ R0, R162, R29 ;  /* 0x0000001da2007221 */ /* 0x004fcc0000010000 */
[----:B------:R-:W1:Y:S01]  /*b9c0*/  MUFU.EX2 R3, R3 ;  /* 0x0000000300037308 */ /* 0x000e620000000800 */
[----:B------:R-:W-:-:S07]  /*b9d0*/  FFMA.FTZ R168, R68, R23, -R53 ;  /* 0x0000001744a87223 */ /* 0x000fce0000010835 */
[----:B------:R-:W2:Y:S01]  /*b9e0*/  MUFU.EX2 R43, R43 ;  /* 0x0000002b002b7308 */ /* 0x000ea20000000800 */
[----:B------:R-:W-:Y:S01]  /*b9f0*/  F2FP.F16.F32.PACK_AB R154, R27, R154 ;  /* 0x0000009a1b9a723e */ /* 0x000fe200000000ff */
[----:B0-----:R-:W-:Y:S01]  /*ba00*/  FADD.FTZ R27, R163, R24 ;  /* 0x00000018a31b7221 */ /* 0x001fe20000010000 */
[----:B------:R-:W-:-:S05]  /*ba10*/  F2FP.F16.F32.PACK_AB R152, R25, R152 ;  /* 0x000000981998723e */ /* 0x000fca00000000ff */
[----:B------:R-:W0:Y:S01]  /*ba20*/  MUFU.EX2 R54, R54 ;  /* 0x0000003600367308 */ /* 0x000e220000000800 */
        /* <DEDUP_REMOVED lines=8> */
[----:B-1----:R-:W-:Y:S01]  /*bab0*/  FADD.FTZ R27, R3, R24 ;  /* 0x00000018031b7221 */ /* 0x002fe20000010000 */
[----:B--2---:R-:W-:-:S06]  /*bac0*/  FADD.FTZ R25, R43, R0 ;  /* 0x000000002b197221 */ /* 0x004fcc0000010000 */
[----:B------:R-:W1:Y:S01]  /*bad0*/  MUFU.EX2 R58, R58 ;  /* 0x0000003a003a7308 */ /* 0x000e620000000800 */
[----:B------:R-:W-:-:S07]  /*bae0*/  FFMA.FTZ R49, R84, R23, -R53 ;  /* 0x0000001754317223 */ /* 0x000fce0000010835 */
[----:B------:R-:W2:Y:S01]  /*baf0*/  MUFU.EX2 R168, R168 ;  /* 0x000000a800a87308 */ /* 0x000ea20000000800 */
[----:B0-----:R-:W-:Y:S01]  /*bb00*/  FADD.FTZ R24, R54, R27 ;  /* 0x0000001b36187221 */ /* 0x001fe20000010000 */
[----:B-----5:R-:W-:-:S06]  /*bb10*/  FADD.FTZ R0, R166, R25 ;  /* 0x00000019a6007221 */ /* 0x020fcc0000010000 */
[----:B------:R-:W0:Y:S08]  /*bb20*/  MUFU.EX2 R169, R34 ;  /* 0x0000002200a97308 */ /* 0x000e300000000800 */
        /* <DEDUP_REMOVED lines=13> */
[----:B------:R-:W0:Y:S01]  /*bc00*/  MUFU.EX2 R66, R66 ;  /* 0x0000004200427308 */ /* 0x000e220000000800 */
[----:B------:R-:W-:-:S07]  /*bc10*/  FFMA.FTZ R53, R90, R23, -R53 ;  /* 0x000000175a357223 */ /* 0x000fce0000010835 */
[----:B------:R-:W5:Y:S01]  /*bc20*/  MUFU.EX2 R172, R172 ;  /* 0x000000ac00ac7308 */ /* 0x000f620000000800 */
[----:B---3--:R-:W-:Y:S01]  /*bc30*/  FADD.FTZ R24, R62, R27 ;  /* 0x0000001b3e187221 */ /* 0x008fe20000010000 */
[----:B----4-:R-:W-:-:S06]  /*bc40*/  FADD.FTZ R0, R170, R25 ;  /* 0x00000019aa007221 */ /* 0x010fcc0000010000 */
[----:B------:R-:W3:Y:S08]  /*bc50*/  MUFU.EX2 R173, R42 ;  /* 0x0000002a00ad7308 */ /* 0x000ef00000000800 */
[----:B------:R-:W4:Y:S01]  /*bc60*/  MUFU.EX2 R51, R51 ;  /* 0x0000003300337308 */ /* 0x000f220000000800 */
[----:B------:R-:W-:Y:S01]  /*bc70*/  F2FP.F16.F32.PACK_AB R165, R3, R98 ;  /* 0x0000006203a5723e */ /* 0x000fe200000000ff */
[----:B-1----:R-:W-:-:S06]  /*bc80*/  FADD.FTZ R25, R171, R24 ;  /* 0x00000018ab197221 */ /* 0x002fcc0000010000 */
[----:B------:R-:W1:Y:S01]  /*bc90*/  MUFU.EX2 R70, R70 ;  /* 0x0000004600467308 */ /* 0x000e620000000800 */
[----:B--2---:R-:W-:-:S07]  /*bca0*/  FADD.FTZ R3, R49, R0 ;  /* 0x0000000031037221 */ /* 0x004fce0000010000 */
[----:B------:R-:W2:Y:S01]  /*bcb0*/  MUFU.EX2 R174, R174 ;  /* 0x000000ae00ae7308 */ /* 0x000ea20000000800 */
[----:B0-----:R-:W-:Y:S01]  /*bcc0*/  FADD.FTZ R24, R66, R25 ;  /* 0x0000001942187221 */ /* 0x001fe20000010000 */
[----:B------:R-:W-:-:S06]  /*bcd0*/  VIADD R32, R28, 0x80 ;  /* 0x000000801c207836 */ /* 0x000fcc0000000000 */
[----:B------:R-:W0:Y:S01]  /*bce0*/  MUFU.EX2 R175, R36 ;  /* 0x0000002400af7308 */ /* 0x000e220000000800 */
[----:B------:R-:W-:Y:S02]  /*bcf0*/  VIADD R38, R28, 0x100 ;  /* 0x000001001c267836 */ /* 0x000fe40000000000 */
[----:B-----5:R-:W-:-:S05]  /*bd00*/  FADD.FTZ R0, R172, R3 ;  /* 0x00000003ac007221 */ /* 0x020fca0000010000 */
[----:B------:R-:W5:Y:S01]  /*bd10*/  MUFU.EX2 R53, R53 ;  /* 0x0000003500357308 */ /* 0x000f620000000800 */
[----:B---3--:R-:W-:Y:S01]  /*bd20*/  FADD.FTZ R25, R173, R24 ;  /* 0x00000018ad197221 */ /* 0x008fe20000010000 */
[----:B----4-:R-:W-:Y:S01]  /*bd30*/  FADD.FTZ R3, R51, R0 ;  /* 0x0000000033037221 */ /* 0x010fe20000010000 */
[----:B------:R-:W-:Y:S02]  /*bd40*/  R2UR UR10, R32 ;  /* 0x00000000200a72ca */ /* 0x000fe400000e0000 */
[----:B------:R-:W-:Y:S01]  /*bd50*/  R2UR UR14, R38 ;  /* 0x00000000260e72ca */ /* 0x000fe200000e0000 */
[C---:B------:R-:W-:Y:S01]  /*bd60*/  VIADD R38, R28.reuse, 0x200 ;  /* 0x000002001c267836 */ /* 0x040fe20000000000 */
[----:B------:R-:W-:Y:S01]  /*bd70*/  R2UR UR6, R28 ;  /* 0x000000001c0672ca */ /* 0x000fe200000e0000 */
[----:B-1----:R-:W-:Y:S01]  /*bd80*/  FADD.FTZ R24, R70, R25 ;  /* 0x0000001946187221 */ /* 0x002fe20000010000 */
[C---:B------:R-:W-:Y:S01]  /*bd90*/  IADD3 R32, R28.reuse, 0x180, RZ ;  /* 0x000001801c207810 */ /* 0x040fe20007ffe0ff */
[----:B------:R-:W-:Y:S01]  /*bda0*/  VIADD R28, R28, 0x280 ;  /* 0x000002801c1c7836 */ /* 0x000fe20000000000 */
[----:B------:R-:W-:Y:S01]  /*bdb0*/  MOV R39, 0x40000040 ;  /* 0x4000004000277802 */ /* 0x000fe20000000f00 */
[----:B--2---:R-:W-:Y:S01]  /*bdc0*/  FADD.FTZ R0, R174, R3 ;  /* 0x00000003ae007221 */ /* 0x004fe20000010000 */
[----:B------:R-:W-:-:S02]  /*bdd0*/  F2FP.F16.F32.PACK_AB R153, R46, R57 ;  /* 0x000000392e99723e */ /* 0x000fc400000000ff */
[----:B------:R-:W-:Y:S01]  /*bde0*/  F2FP.F16.F32.PACK_AB R155, R155, R26 ;  /* 0x0000001a9b9b723e */ /* 0x000fe200000000ff */
[----:B0-----:R-:W-:Y:S01]  /*bdf0*/  FADD.FTZ R3, R175, R24 ;  /* 0x00000018af037221 */ /* 0x001fe20000010000 */
[----:B------:R-:W-:Y:S01]  /*be00*/  R2UR UR18, R32 ;  /* 0x00000000201272ca */ /* 0x000fe200000e0000 */
[----:B-----5:R-:W-:Y:S01]  /*be10*/  FADD.FTZ R0, R53, R0 ;  /* 0x0000000035007221 */ /* 0x020fe20000010000 */
[----:B------:R-:W-:Y:S02]  /*be20*/  R2UR UR22, R38 ;  /* 0x00000000261672ca */ /* 0x000fe400000e0000 */
[----:B------:R-:W-:Y:S02]  /*be30*/  R2UR UR23, R39 ;  /* 0x00000000271772ca */ /* 0x000fe400000e0000 */
[----:B------:R-:W-:Y:S02]  /*be40*/  R2UR UR26, R28 ;  /* 0x000000001c1a72ca */ /* 0x000fe400000e0000 */
        /* <DEDUP_REMOVED lines=19> */
[----:B------:R-:W-:-:S06]  /*bf80*/  WARPGROUP.ARRIVE ;  /* 0x00000000000079c5 */ /* 0x000fcc0000000000 */
[----:B------:R-:W-:Y:S03]  /*bf90*/  HGMMA.64x256x16.F32 R24, R152, gdesc[UR4].tnspB, RZ, !UPT, gsb0 ;  /* 0x43e0000498187df0 */ /* 0x000fe6000c0008ff */
[----:B------:R-:W-:Y:S02]  /*bfa0*/  WARPGROUP.DEPBAR.LE gsb0, 0x0 ;  /* 0x00008000000079c5 */ /* 0x000fe40000010000 */
[----:B------:R-:W-:-:S15]  /*bfb0*/  WARPGROUP.ARRIVE ;  /* 0x00000000000079c5 */ /* 0x000fde0000000000 */
[----:B------:R-:W-:-:S08]  /*bfc0*/  NOP ;  /* 0x0000000000007918 */ /* 0x000fd00000000000 */
[----:B------:R-:W-:Y:S03]  /*bfd0*/  HGMMA.64x256x16.F32 R24, R156, gdesc[UR8].tnspB, R24, gsb0 ;  /* 0x43e000089c187df0 */ /* 0x000fe60008000818 */
        /* <DEDUP_REMOVED lines=11> */
[----:B------:R-:W-:Y:S01]  /*c090*/  HGMMA.64x256x16.F32 R24, R168, gdesc[UR20].tnspB, R24, gsb0 ;  /* 0x43e00014a8187df0 */ /* 0x000fe20008000818 */
[----:B------:R-:W-:-:S04]  /*c0a0*/  IMAD.IADD R152, R181, 0x1, -R182 ;  /* 0x00000001b5987824 */ /* 0x000fc800078e0ab6 */
[----:B------:R-:W-:-:S04]  /*c0b0*/  IMAD R152, R180, 0x80, R152 ;  /* 0x00000080b4987824 */ /* 0x000fc800078e0298 */
[----:B------:R-:W-:-:S05]  /*c0c0*/  IMAD.HI R152, R152, 0x2aaaaaab, RZ ;  /* 0x2aaaaaab98987827 */ /* 0x000fca00078e02ff */
[----:B------:R-:W-:-:S04]  /*c0d0*/  SHF.R.U32.HI R153, RZ, 0x1f, R152 ;  /* 0x0000001fff997819 */ /* 0x000fc80000011698 */
[----:B------:R-:W-:-:S04]  /*c0e0*/  LEA.HI.SX32 R153, R152, R153, 0x1c ;  /* 0x0000009998997211 */ /* 0x000fc800078fe2ff */
[----:B------:R-:W-:Y:S02]  /*c0f0*/  VIMNMX R154, RZ, R153, !PT ;  /* 0x00000099ff9a7248 */ /* 0x000fe40007fe0100 */
[----:B------:R-:W-:-:S03]  /*c100*/  IADD3 R210, R210, -0x2, RZ ;  /* 0xfffffffed2d27810 */ /* 0x000fc60007ffe0ff */
[----:B------:R0:W-:Y:S01]  /*c110*/  STL [R1+0x38], R154 ;  /* 0x0000389a01007387 */ /* 0x0001e20000100800 */
[----:B------:R-:W-:Y:S01]  /*c120*/  ISETP.GE.AND P2, PT, R210, R154, PT ;  /* 0x0000009ad200720c */ /* 0x000fe20003f46270 */
[----:B------:R-:W-:-:S05]  /*c130*/  @!P1 VIADD R179, R179, 0x32460 ;  /* 0x00032460b3b39836 */ /* 0x000fca0000000000 */
[----:B------:R-:W-:Y:S01]  /*c140*/  @!P1 PRMT R179, RZ, 0x654, R179 ;  /* 0x00000654ffb39816 */ /* 0x000fe200000000b3 */
[----:B------:R-:W-:Y:S02]  /*c150*/  WARPGROUP.DEPBAR.LE gsb0, 0x0 ;  /* 0x00008000000079c5 */ /* 0x000fe40000010000 */
[----:B------:R-:W-:-:S06]  /*c160*/  WARPGROUP.ARRIVE ;  /* 0x00000000000079c5 */ /* 0x000fcc0000000000 */
[----:B------:R-:W-:Y:S03]  /*c170*/  HGMMA.64x256x16.F32 R24, R172, gdesc[UR24].tnspB, R24, gsb0 ;  /* 0x43e00018ac187df0 */ /* 0x000fe60008000818 */
[----:B------:R-:W-:Y:S02]  /*c180*/  WARPGROUP.DEPBAR.LE gsb0, 0x0 ;  /* 0x00008000000079c5 */ /* 0x000fe40000010000 */
[----:B------:R0:W-:Y:S01]  /*c190*/  @!P1 SYNCS.ARRIVE.TRANS64.RED.A1T0 RZ, [R179+URZ], RZ ;  /* 0x000000ffb3ff99a7 */ /* 0x0001e2000810043f */
[----:B------:R-:W-:Y:S05]  /*c1a0*/  @!P2 BRA `(.L_x_4450) ;  /* 0x000000340054a947 */ /* 0x000fea0003800000 */
[----:B------:R-:W-:Y:S02]  /*c1b0*/  IMAD.MOV.U32 R220, RZ, RZ, R177 ;  /* 0x000000ffffdc7224 */ /* 0x000fe400078e00b1 */
[----:B------:R-:W-:-:S07]  /*c1c0*/  IMAD.MOV.U32 R221, RZ, RZ, R176 ;  /* 0x000000ffffdd7224 */ /* 0x000fce00078e00b0 */
.L_x_4460:
[----:B------:R-:W-:Y:S01]  /*c1d0*/  VIADD R2, R2, 0x1 ;  /* 0x0000000102027836 */ /* 0x000fe20000000000 */
[----:B------:R-:W-:Y:S05]  /*c1e0*/  YIELD ;  /* 0x0000000000007946 */ /* 0x000fea0003800000 */
[----:B------:R-:W-:-:S04]  /*c1f0*/  ISETP.NE.AND P2, PT, R2, 0x2, PT ;  /* 0x000000020200780c */ /* 0x000fc80003f45270 */
[----:B------:R-:W-:Y:S02]  /*c200*/  SEL R152, RZ, 0x1, P2 ;  /* 0x00000001ff987807 */ /* 0x000fe40001000000 */
[----:B------:R-:W-:Y:S02]  /*c210*/  SEL R2, R2, RZ, P2 ;  /* 0x000000ff02027207 */ /* 0x000fe40001000000 */
[----:B------:R-:W-:Y:S01]  /*c220*/  LOP3.LUT R19, R19, R152, RZ, 0x3c, !PT ;  /* 0x0000009813137212 */ /* 0x000fe200078e3cff */
[----:B------:R-:W-:Y:S06]  /*c230*/  @!P0 BRA `(.L_x_4451) ;  /* 0x0000000000048947 */ /* 0x000fec0003800000 */
[----:B------:R-:W-:Y:S01]  /*c240*/  BPT.TRAP 0x1 ;  /* 0x000000040000795c */ /* 0x000fe20000300000 */
.L_x_4451:
[----:B------:R-:W-:Y:S01]  /*c250*/  IMAD R211, R2, 0x8, R17 ;  /* 0x0000000802d37824 */ /* 0x000fe200078e0211 */
[----:B------:R-:W-:-:S04]  /*c260*/  SHF.L.U32 R23, R19, 0x1f, RZ ;  /* 0x0000001f13177819 */ /* 0x000fc800000006ff */
[----:B------:R1:W2:Y:S01]  /*c270*/  SYNCS.PHASECHK.TRANS64.TRYWAIT P2, [R211+URZ+0x32430], R23 ;  /* 0x03243017d30075a7 */ /* 0x0002a2000804017f */
[----:B------:R-:W-:Y:S05]  /*c280*/  @!P0 BRA `(.L_x_4452) ;  /* 0x0000000000048947 */ /* 0x000fea0003800000 */
[----:B------:R-:W-:Y:S01]  /*c290*/  BPT.TRAP 0x1 ;  /* 0x000000040000795c */ /* 0x000fe20000300000 */
.L_x_4452:
[----:B------:R-:W3:Y:S01]  /*c2a0*/  LDL R152, [R1+0x2c] ;  /* 0x00002c0001987983 */ /* 0x000ee20000100800 */
[----:B------:R-:W-:Y:S01]  /*c2b0*/  MOV R157, 0x40000040 ;  /* 0x40000040009d7802 */ /* 0x000fe20000000f00 */
[----:B---3--:R-:W-:Y:S01]  /*c2c0*/  IMAD R156, R2, 0x300, R152 ;  /* 0x00000300029c7824 */ /* 0x008fe200078e0298 */
[----:B--2---:R-:W-:Y:S06]  /*c2d0*/  @P2 BRA `(.L_x_4453) ;  /* 0x0000000000082947 */ /* 0x004fec0003800000 */
[----:B------:R-:W2:Y:S02]  /*c2e0*/  SYNCS.PHASECHK.TRANS64.TRYWAIT P2, [R211+URZ+0x32430], R23 ;  /* 0x03243017d30075a7 */ /* 0x000ea4000804017f */
[----:B--2---:R-:W-:Y:S05]  /*c2f0*/  @!P2 BRA `(.L_x_4454) ;  /* 0x0000010000a4a947 */ /* 0x004fea0003800000 */
.L_x_4453:
[----:B------:R-:W3:Y:S01]  /*c300*/  LDL.64 R222, [R1+0x8] ;  /* 0x0000080001de7983 */ /* 0x000ee20000100a00 */
[----:B------:R-:W-:Y:S05]  /*c310*/  WARPSYNC.ALL ;  /* 0x0000000000007948 */ /* 0x000fea0003800000 */
[C---:B------:R-:W-:Y:S01]  /*c320*/  R2UR UR6, R156.reuse ;  /* 0x000000009c0672ca */ /* 0x040fe200000e0000 */
[C---:B0-----:R-:W-:Y:S01]  /*c330*/  VIADD R154, R156.reuse, 0x2 ;  /* 0x000000029c9a7836 */ /* 0x041fe20000000000 */
[----:B------:R-:W-:Y:S01]  /*c340*/  R2UR UR7, R157 ;  /* 0x000000009d0772ca */ /* 0x000fe200000e0000 */
[----:B------:R-:W-:Y:S01]  /*c350*/  VIADD R152, R156, 0x4 ;  /* 0x000000049c987836 */ /* 0x000fe20000000000 */
[----:B------:R-:W-:Y:S01]  /*c360*/  R2UR UR4, R218 ;  /* 0x00000000da0472ca */ /* 0x000fe200000e0000 */
[----:B------:R-:W-:Y:S01]  /*c370*/  VIADD R156, R156, 0x6 ;  /* 0x000000069c9c7836 */ /* 0x000fe20000000000 */
[----:B------:R-:W-:Y:S01]  /*c380*/  R2UR UR5, R219 ;  /* 0x00000000db0572ca */ /* 0x000fe200000e0000 */
[----:B------:R-:W-:Y:S01]  /*c390*/  IMAD.MOV.U32 R155, RZ, RZ, 0x40000040 ;  /* 0x40000040ff9b7424 */ /* 0x000fe200078e00ff */
[----:B------:R-:W-:Y:S01]  /*c3a0*/  MOV R153, 0x40000040 ;  /* 0x4000004000997802 */ /* 0x000fe20000000f00 */
[----:B------:R-:W-:Y:S01]  /*c3b0*/  IMAD.MOV.U32 R157, RZ, RZ, 0x40000040 ;  /* 0x40000040ff9d7424 */ /* 0x000fe200078e00ff */
[----:B------:R-:W-:-:S02]  /*c3c0*/  R2UR UR10, R154 ;  /* 0x000000009a0a72ca */ /* 0x000fc400000e0000 */
[----:B------:R-:W-:Y:S02]  /*c3d0*/  R2UR UR11, R155 ;  /* 0x000000009b0b72ca */ /* 0x000fe400000e0000 */
[----:B------:R-:W-:Y:S02]  /*c3e0*/  R2UR UR14, R152 ;  /* 0x00000000980e72ca */ /* 0x000fe400000e0000 */
[----:B------:R-:W-:Y:S02]  /*c3f0*/  R2UR UR15, R153 ;  /* 0x00000000990f72ca */ /* 0x000fe400000e0000 */
[----:B------:R-:W-:Y:S02]  /*c400*/  R2UR UR18, R156 ;  /* 0x000000009c1272ca */ /* 0x000fe400000e0000 */
[----:B------:R-:W-:Y:S02]  /*c410*/  R2UR UR19, R157 ;  /* 0x000000009d1372ca */ /* 0x000fe400000e0000 */
[----:B------:R-:W-:Y:S01]  /*c420*/  WARPGROUP.ARRIVE ;  /* 0x00000000000079c5 */ /* 0x000fe20000000000 */
[----:B------:R-:W-:-:S02]  /*c430*/  R2UR UR12, R230 ;  /* 0x00000000e60c72ca */ /* 0x000fc400000e0000 */
[----:B------:R-:W-:Y:S02]  /*c440*/  R2UR UR13, R231 ;  /* 0x00000000e70d72ca */ /* 0x000fe400000e0000 */
[----:B------:R-:W-:Y:S01]  /*c450*/  R2UR UR16, R228 ;  /* 0x00000000e41072ca */ /* 0x000fe200000e0000 */
[----:B------:R-:W-:Y:S01]  /*c460*/  HGMMA.64x96x16.F32 R152, gdesc[UR4], RZ, !UPT, gsb0 ;  /* 0x01600000049879f0 */ /* 0x000fe2000c0008ff */
[----:B------:R-:W-:Y:S02]  /*c470*/  R2UR UR17, R229 ;  /* 0x00000000e51172ca */ /* 0x000fe400000e0000 */
[----:B------:R-:W-:Y:S02]  /*c480*/  WARPGROUP.DEPBAR.LE gsb0, 0x0 ;  /* 0x00008000000079c5 */ /* 0x000fe40000010000 */
[----:B------:R-:W-:Y:S01]  /*c490*/  WARPGROUP.ARRIVE ;  /* 0x00000000000079c5 */ /* 0x000fe20000000000 */
[----:B---3--:R-:W-:Y:S02]  /*c4a0*/  R2UR UR8, R222 ;  /* 0x00000000de0872ca */ /* 0x008fe400000e0000 */
[----:B------:R-:W-:-:S13]  /*c4b0*/  R2UR UR9, R223 ;  /* 0x00000000df0972ca */ /* 0x000fda00000e0000 */
        /* <DEDUP_REMOVED lines=10> */
.L_x_4455:
[----:B------:R0:W3:Y:S01]  /*c560*/  SYNCS.PHASECHK.TRANS64.TRYWAIT P2, [R211+URZ+0x32450], R23 ;  /* 0x03245017d30075a7 */ /* 0x0000e2000804017f */
[----:B------:R-:W-:Y:S05]  /*c570*/  @!P0 BRA `(.L_x_4456) ;  /* 0x0000000000048947 */ /* 0x000fea0003800000 */
[----:B------:R-:W-:Y:S01]  /*c580*/  BPT.TRAP 0x1 ;  /* 0x000000040000795c */ /* 0x000fe20000300000 */
.L_x_4456:
[----:B------:R-:W-:Y:S04]  /*c590*/  BSSY B0, `(.L_x_4457) ;  /* 0x0000004000007945 */ /* 0x000fe80003800000 */
[----:B---3--:R-:W-:Y:S05]  /*c5a0*/  @P2 BRA `(.L_x_4458) ;  /* 0x0000000000082947 */ /* 0x008fea0003800000 */
[----:B------:R-:W3:Y:S02]  /*c5b0*/  SYNCS.PHASECHK.TRANS64.TRYWAIT P2, [R211+URZ+0x32450], R23 ;  /* 0x03245017d30075a7 */ /* 0x000ee4000804017f */
[----:B---3--:R-:W-:Y:S05]  /*c5c0*/  @!P2 BRA `(.L_x_4459) ;  /* 0x000001000004a947 */ /* 0x008fea0003800000 */
.L_x_4458:
[----:B------:R-:W-:Y:S05]  /*c5d0*/  BSYNC B0 ;  /* 0x0000000000007941 */ /* 0x000fea0003800000 */
.L_x_4457:
[----:B------:R-:W-:Y:S05]  /*c5e0*/  WARPSYNC.ALL ;  /* 0x0000000000007948 */ /* 0x000fea0003800000 */
[----:B------:R-:W4:Y:S01]  /*c5f0*/  LDL R222, [R1+0x30] ;  /* 0x0000300001de7983 */ /* 0x000f220000100800 */
[----:B------:R-:W-:Y:S01]  /*c600*/  IMAD.MOV.U32 R223, RZ, RZ, 0x40000040 ;  /* 0x40000040ffdf7424 */ /* 0x000fe200078e00ff */
[----:B------:R-:W-:Y:S01]  /*c610*/  R2UR UR4, R4 ;  /* 0x00000000040472ca */ /* 0x000fe200000e0000 */
[----:B------:R-:W-:Y:S01]  /*c620*/  WARPGROUP.ARRIVE ;  /* 0x00000000000079c5 */ /* 0x000fe20000000000 */
[----:B------:R-:W-:Y:S01]  /*c630*/  R2UR UR5, R5 ;  /* 0x00000000050572ca */ /* 0x000fe200000e0000 */
[----:B------:R-:W-:Y:S01]  /*c640*/  IMAD.MOV.U32 R225, RZ, RZ, 0x40000040 ;  /* 0x40000040ffe17424 */ /* 0x000fe200078e00ff */
[----:B------:R-:W-:Y:S01]  /*c650*/  R2UR UR7, R223 ;  /* 0x00000000df0772ca */ /* 0x000fe200000e0000 */
[----:B------:R-:W-:-:S02]  /*c660*/  IMAD.MOV.U32 R223, RZ, RZ, 0x40000040 ;  /* 0x40000040ffdf7424 */ /* 0x000fc400078e00ff */
[----:B----4-:R-:W-:-:S04]  /*c670*/  IMAD R222, R2, 0xc00, R222 ;  /* 0x00000c0002de7824 */ /* 0x010fc800078e02de */
[C---:B------:R-:W-:Y:S01]  /*c680*/  VIADD R224, R222.reuse, 0x2 ;  /* 0x00000002dee07836 */ /* 0x040fe20000000000 */
[----:B------:R-:W-:-:S13]  /*c690*/  R2UR UR6, R222 ;  /* 0x00000000de0672ca */ /* 0x000fda00000e0000 */
[----:B------:R-:W-:Y:S01]  /*c6a0*/  HGMMA.64x96x16.F32 R152, gdesc[UR4], R152, gsb0 ;  /* 0x01600000049879f0 */ /* 0x000fe20008000898 */
[----:B------:R-:W-:Y:S02]  /*c6b0*/  R2UR UR6, R224 ;  /* 0x00000000e00672ca */ /* 0x000fe400000e0000 */
[----:B------:R-:W-:Y:S01]  /*c6c0*/  R2UR UR7, R225 ;  /* 0x00000000e10772ca */ /* 0x000fe200000e0000 */
[----:B------:R-:W-:Y:S01]  /*c6d0*/  IMAD.MOV.U32 R225, RZ, RZ, 0x40000040 ;  /* 0x40000040ffe17424 */ /* 0x000fe200078e00ff */
[----:B------:R-:W-:Y:S02]  /*c6e0*/  R2UR UR4, R226 ;  /* 0x00000000e20472ca */ /* 0x000fe400000e0000 */
[----:B------:R-:W-:Y:S02]  /*c6f0*/  R2UR UR5, R227 ;  /* 0x00000000e30572ca */ /* 0x000fe400000e0000 */
[----:B------:R-:W-:Y:S01]  /*c700*/  IADD3 R224, R222, 0x4, RZ ;  /* 0x00000004dee07810 */ /* 0x000fe20007ffe0ff */
[----:B------:R-:W-:-:S02]  /*c710*/  WARPGROUP.DEPBAR.LE gsb0, 0x0 ;  /* 0x00008000000079c5 */ /* 0x000fc40000010000 */
[----:B------:R-:W-:-:S08]  /*c720*/  WARPGROUP.ARRIVE ;  /* 0x00000000000079c5 */ /* 0x000fd00000000000 */
[----:B------:R-:W-:Y:S01]  /*c730*/  HGMMA.64x96x16.F32 R152, gdesc[UR4], R152, gsb0 ;  /* 0x01600000049879f0 */ /* 0x000fe20008000898 */
[----:B------:R-:W-:Y:S01]  /*c740*/  R2UR UR6, R224 ;  /* 0x00000000e00672ca */ /* 0x000fe200000e0000 */
[----:B------:R-:W-:Y:S01]  /*c750*/  VIADD R224, R222, 0x6 ;  /* 0x00000006dee07836 */ /* 0x000fe20000000000 */
[----:B------:R-:W-:Y:S01]  /*c760*/  R2UR UR7, R225 ;  /* 0x00000000e10772ca */ /* 0x000fe200000e0000 */
[----:B------:R-:W-:Y:S01]  /*c770*/  IMAD.MOV.U32 R225, RZ, RZ, 0x40000040 ;  /* 0x40000040ffe17424 */ /* 0x000fe200078e00ff */
[----:B------:R-:W-:Y:S02]  /*c780*/  R2UR UR4, R216 ;  /* 0x00000000d80472ca */ /* 0x000fe400000e0000 */
[----:B------:R-:W-:Y:S01]  /*c790*/  R2UR UR5, R217 ;  /* 0x00000000d90572ca */ /* 0x000fe200000e0000 */
[----:B------:R-:W-:Y:S02]  /*c7a0*/  WARPGROUP.DEPBAR.LE gsb0, 0x0 ;  /* 0x00008000000079c5 */ /* 0x000fe40000010000 */
[----:B------:R-:W-:-:S10]  /*c7b0*/  WARPGROUP.ARRIVE ;  /* 0x00000000000079c5 */ /* 0x000fd40000000000 */
[----:B------:R-:W-:Y:S01]  /*c7c0*/  HGMMA.64x96x16.F32 R152, gdesc[UR4], R152, gsb0 ;  /* 0x01600000049879f0 */ /* 0x000fe20008000898 */
[----:B------:R-:W-:Y:S01]  /*c7d0*/  R2UR UR6, R224 ;  /* 0x00000000e00672ca */ /* 0x000fe200000e0000 */
[----:B------:R-:W-:Y:S01]  /*c7e0*/  VIADD R224, R222, 0x300 ;  /* 0x00000300dee07836 */ /* 0x000fe20000000000 */
[----:B------:R-:W-:Y:S02]  /*c7f0*/  R2UR UR7, R225 ;  /* 0x00000000e10772ca */ /* 0x000fe400000e0000 */
[----:B------:R-:W-:Y:S02]  /*c800*/  R2UR UR4, R214 ;  /* 0x00000000d60472ca */ /* 0x000fe400000e0000 */
[----:B------:R-:W-:Y:S02]  /*c810*/  R2UR UR5, R215 ;  /* 0x00000000d70572ca */ /* 0x000fe400000e0000 */
[----:B------:R-:W-:Y:S01]  /*c820*/  MOV R225, 0x40000040 ;  /* 0x4000004000e17802 */ /* 0x000fe20000000f00 */
        /* <DEDUP_REMOVED lines=113> */
[----:B0123--:R0:W1:Y:S01]  /*cf40*/  MUFU.TANH R23, R159 ;  /* 0x0000009f00177308 */ /* 0x00f0620000002400 */
[----:B------:R-:W-:Y:S01]  /*cf50*/  FMUL.FTZ R154, R154, UR41 ;  /* 0x000000299a9a7c20 */ /* 0x000fe20008410000 */
[----:B------:R-:W-:Y:S01]  /*cf60*/  FMUL.FTZ R236, R167, UR41 ;  /* 0x00000029a7ec7c20 */ /* 0x000fe20008410000 */
[----:B------:R-:W-:Y:S01]  /*cf70*/  FMUL.FTZ R237, R163, UR41 ;  /* 0x00000029a3ed7c20 */ /* 0x000fe20008410000 */
[----:B------:R-:W2:Y:S01]  /*cf80*/  LDL R167, [R1+0x34] ;  /* 0x0000340001a77983 */ /* 0x000ea20000100800 */
[----:B------:R-:W-:Y:S01]  /*cf90*/  FMUL.FTZ R163, R169, UR41 ;  /* 0x00000029a9a37c20 */ /* 0x000fe20008410000 */
[----:B------:R-:W-:Y:S01]  /*cfa0*/  FMUL.FTZ R152, R152, UR41 ;  /* 0x0000002998987c20 */ /* 0x000fe20008410000 */
[----:B------:R-:W-:Y:S01]  /*cfb0*/  FMUL.FTZ R153, R153, UR41 ;  /* 0x0000002999997c20 */ /* 0x000fe20008410000 */
[----:B------:R3:W4:Y:S01]  /*cfc0*/  MUFU.TANH R234, R155 ;  /* 0x0000009b00ea7308 */ /* 0x0007220000002400 */
[----:B0-----:R-:W-:Y:S01]  /*cfd0*/  FMUL.FTZ R159, R164, UR41 ;  /* 0x00000029a49f7c20 */ /* 0x001fe20008410000 */
[----:B------:R-:W-:-:S06]  /*cfe0*/  FMUL.FTZ R235, R166, UR41 ;  /* 0x00000029a6eb7c20 */ /* 0x000fcc0008410000 */
[----:B------:R0:W-:Y:S01]  /*cff0*/  MUFU.TANH R225, R162 ;  /* 0x000000a200e17308 */ /* 0x0001e20000002400 */
[----:B---3--:R-:W-:-:S07]  /*d000*/  FMUL.FTZ R155, R161, UR41 ;  /* 0x00000029a19b7c20 */ /* 0x008fce0008410000 */
[----:B------:R3:W5:Y:S01]  /*d010*/  MUFU.TANH R233, R158 ;  /* 0x0000009e00e97308 */ /* 0x0007620000002400 */
[----:B0-----:R-:W-:Y:S01]  /*d020*/  FMUL.FTZ R162, R172, UR41 ;  /* 0x00000029aca27c20 */ /* 0x001fe20008410000 */
[----:B-1----:R-:W-:Y:S02]  /*d030*/  MOV R172, R23 ;  /* 0x0000001700ac7202 */ /* 0x002fe40000000f00 */
[----:B------:R-:W2:Y:S04]  /*d040*/  LDL R23, [R1+0x14] ;  /* 0x0000140001177983 */ /* 0x000ea80000100800 */
[----:B------:R0:W1:Y:S01]  /*d050*/  MUFU.TANH R222, R154 ;  /* 0x0000009a00de7308 */ /* 0x0000620000002400 */
[----:B------:R-:W-:Y:S01]  /*d060*/  FMUL.FTZ R161, R173, UR41 ;  /* 0x00000029ada17c20 */ /* 0x000fe20008410000 */
[----:B---3--:R-:W-:-:S06]  /*d070*/  FMUL.FTZ R158, R165, UR41 ;  /* 0x00000029a59e7c20 */ /* 0x008fcc0008410000 */
[----:B------:R-:W3:Y:S01]  /*d080*/  MUFU.TANH R152, R152 ;  /* 0x0000009800987308 */ /* 0x000ee20000002400 */
[----:B0-----:R-:W-:Y:S01]  /*d090*/  FMUL.FTZ R154, R156, UR41 ;  /* 0x000000299c9a7c20 */ /* 0x001fe20008410000 */
[----:B------:R-:W-:Y:S01]  /*d0a0*/  FMUL.FTZ R156, R157, UR41 ;  /* 0x000000299d9c7c20 */ /* 0x000fe20008410000 */
[----:B------:R-:W-:Y:S01]  /*d0b0*/  FMUL.FTZ R157, R160, UR41 ;  /* 0x00000029a09d7c20 */ /* 0x000fe20008410000 */
[----:B------:R-:W-:Y:S01]  /*d0c0*/  FMUL.FTZ R160, R168, UR41 ;  /* 0x00000029a8a07c20 */ /* 0x000fe20008410000 */
[----:B----4-:R-:W-:Y:S02]  /*d0d0*/  IMAD.MOV.U32 R168, RZ, RZ, R234 ;  /* 0x000000ffffa87224 */ /* 0x010fe400078e00ea */
[----:B------:R-:W-:Y:S01]  /*d0e0*/  FMUL.FTZ R234, R170, UR41 ;  /* 0x00000029aaea7c20 */ /* 0x000fe20008410000 */
[----:B-----5:R-:W-:Y:S01]  /*d0f0*/  IMAD.MOV.U32 R169, RZ, RZ, R233 ;  /* 0x000000ffffa97224 */ /* 0x020fe200078e00e9 */
[----:B------:R-:W4:Y:S01]  /*d100*/  LDL R170, [R1+0x20] ;  /* 0x0000200001aa7983 */ /* 0x000f220000100800 */
[----:B------:R-:W-:Y:S01]  /*d110*/  FMUL.FTZ R233, R171, UR41 ;  /* 0x00000029abe97c20 */ /* 0x000fe20008410000 */
[----:B------:R-:W-:Y:S01]  /*d120*/  IMAD.MOV.U32 R173, RZ, RZ, R225 ;  /* 0x000000ffffad7224 */ /* 0x000fe200078e00e1 */
[----:B------:R-:W0:Y:S01]  /*d130*/  MUFU.TANH R153, R153 ;  /* 0x0000009900997308 */ /* 0x000e220000002400 */
[----:B------:R-:W5:Y:S04]  /*d140*/  LDL R171, [R1+0x48] ;  /* 0x0000480001ab7983 */ /* 0x000f680000100800 */
[----:B------:R-:W3:Y:S03]  /*d150*/  LDL R225, [R1+0x4c] ;  /* 0x00004c0001e17983 */ /* 0x000ee60000100800 */
[----:B------:R-:W0:Y:S08]  /*d160*/  MUFU.TANH R154, R154 ;  /* 0x0000009a009a7308 */ /* 0x000e300000002400 */
[----:B------:R-:W0:Y:S01]  /*d170*/  MUFU.TANH R156, R156 ;  /* 0x0000009c009c7308 */ /* 0x000e220000002400 */
[----:B------:R-:W-:Y:S01]  /*d180*/  FMUL.FTZ R166, R176, UR41 ;  /* 0x00000029b0a67c20 */ /* 0x000fe20008410000 */
[----:B------:R-:W-:-:S06]  /*d190*/  FMUL.FTZ R165, R177, UR41 ;  /* 0x00000029b1a57c20 */ /* 0x000fcc0008410000 */
[----:B------:R-:W0:Y:S01]  /*d1a0*/  MUFU.TANH R157, R157 ;  /* 0x0000009d009d7308 */ /* 0x000e220000002400 */
[----:B------:R-:W-:-:S07]  /*d1b0*/  FMUL.FTZ R180, R180, UR41 ;  /* 0x00000029b4b47c20 */ /* 0x000fce0008410000 */
[----:B------:R-:W0:Y:S08]  /*d1c0*/  MUFU.TANH R155, R155 ;  /* 0x0000009b009b7308 */ /* 0x000e300000002400 */
[----:B------:R-:W0:Y:S08]  /*d1d0*/  MUFU.TANH R159, R159 ;  /* 0x0000009f009f7308 */ /* 0x000e300000002400 */
[----:B------:R-:W0:Y:S01]  /*d1e0*/  MUFU.TANH R158, R158 ;  /* 0x0000009e009e7308 */ /* 0x000e220000002400 */
[----:B------:R-:W-:Y:S01]  /*d1f0*/  FMUL.FTZ R224, R174, UR41 ;  /* 0x00000029aee07c20 */ /* 0x000fe20008410000 */
[----:B------:R-:W-:Y:S01]  /*d200*/  FMUL.FTZ R223, R175, UR41 ;  /* 0x00000029afdf7c20 */ /* 0x000fe20008410000 */
[----:B------:R-:W-:Y:S01]  /*d210*/  FMUL.FTZ R175, R188, UR41 ;  /* 0x00000029bcaf7c20 */ /* 0x000fe20008410000 */
[----:B------:R-:W-:-:S04]  /*d220*/  FMUL.FTZ R174, R189, UR41 ;  /* 0x00000029bdae7c20 */ /* 0x000fc80008410000 */
[----:B------:R-:W0:Y:S08]  /*d230*/  MUFU.TANH R160, R160 ;  /* 0x000000a000a07308 */ /* 0x000e300000002400 */
[----:B------:R-:W0:Y:S08]  /*d240*/  MUFU.TANH R163, R163 ;  /* 0x000000a300a37308 */ /* 0x000e300000002400 */
[----:B------:R-:W0:Y:S08]  /*d250*/  MUFU.TANH R162, R162 ;  /* 0x000000a200a27308 */ /* 0x000e300000002400 */
[----:B------:R-:W0:Y:S08]  /*d260*/  MUFU.TANH R161, R161 ;  /* 0x000000a100a17308 */ /* 0x000e300000002400 */
[----:B------:R-:W0:Y:S08]  /*d270*/  MUFU.TANH R166, R166 ;  /* 0x000000a600a67308 */ /* 0x000e300000002400 */
[----:B------:R-:W0:Y:S08]  /*d280*/  MUFU.TANH R165, R165 ;  /* 0x000000a500a57308 */ /* 0x000e300000002400 */
[----:B------:R-:W-:Y:S08]  /*d290*/  MUFU.TANH R175, R175 ;  /* 0x000000af00af7308 */ /* 0x000ff00000002400 */
[----:B------:R-:W-:Y:S01]  /*d2a0*/  MUFU.TANH R174, R174 ;  /* 0x000000ae00ae7308 */ /* 0x000fe20000002400 */
[----:B-1----:R-:W-:-:S02]  /*d2b0*/  IMAD.MOV.U32 R176, RZ, RZ, R222 ;  /* 0x000000ffffb07224 */ /* 0x002fc400078e00de */
[----:B------:R-:W-:-:S05]  /*d2c0*/  FMUL.FTZ R188, R182, UR41 ;  /* 0x00000029b6bc7c20 */ /* 0x000fca0008410000 */
[----:B------:R-:W-:Y:S01]  /*d2d0*/  MUFU.TANH R234, R234 ;  /* 0x000000ea00ea7308 */ /* 0x000fe20000002400 */
[----:B------:R-:W-:Y:S01]  /*d2e0*/  FMUL.FTZ R189, R183, UR41 ;  /* 0x00000029b7bd7c20 */ /* 0x000fe20008410000 */
[----:B------:R-:W-:Y:S01]  /*d2f0*/  FMUL.FTZ R222, R197, UR41 ;  /* 0x00000029c5de7c20 */ /* 0x000fe20008410000 */
[----:B------:R-:W-:Y:S01]  /*d300*/  FMUL.FTZ R197, R187, UR41 ;  /* 0x00000029bbc57c20 */ /* 0x000fe20008410000 */
[----:B------:R-:W-:-:S04]  /*d310*/  FMUL.FTZ R177, R196, UR41 ;  /* 0x00000029c4b17c20 */ /* 0x000fc80008410000 */
[----:B------:R-:W-:Y:S08]  /*d320*/  MUFU.TANH R235, R235 ;  /* 0x000000eb00eb7308 */ /* 0x000ff00000002400 */
[----:B------:R-:W-:Y:S08]  /*d330*/  MUFU.TANH R236, R236 ;  /* 0x000000ec00ec7308 */ /* 0x000ff00000002400 */
[----:B------:R-:W-:Y:S01]  /*d340*/  MUFU.TANH R237, R237 ;  /* 0x000000ed00ed7308 */ /* 0x000fe20000002400 */
[----:B--2---:R-:W-:-:S07]  /*d350*/  IMAD.SHL.U32 R164, R23, 0x80, RZ ;  /* 0x0000008017a47824 */ /* 0x004fce00078e00ff */
[----:B------:R-:W-:Y:S01]  /*d360*/  MUFU.TANH R233, R233 ;  /* 0x000000e900e97308 */ /* 0x000fe20000002400 */
[----:B------:R-:W-:-:S05]  /*d370*/  IMAD R164, R210, -0x60, R164 ;  /* 0xffffffa0d2a47824 */ /* 0x000fca00078e02a4 */
[----:B------:R-:W-:-:S05]  /*d380*/  IADD3 R167, R164, 0x1, R167 ;  /* 0x00000001a4a77810 */ /* 0x000fca0007ffe0a7 */
[----:B----4-:R-:W-:-:S04]  /*d390*/  IMAD.IADD R167, R167, 0x1, -R170 ;  /* 0x00000001a7a77824 */ /* 0x010fc800078e0aaa */
[----:B-----5:R-:W-:Y:S02]  /*d3a0*/  IMAD R167, R171, -0x2, R167 ;  /* 0xfffffffeaba77824 */ /* 0x020fe400078e02a7 */
[----:B------:R-:W-:Y:S02]  /*d3b0*/  FMUL.FTZ R170, R181, UR41 ;  /* 0x00000029b5aa7c20 */ /* 0x000fe40008410000 */
[----:B---3--:R-:W-:Y:S02]  /*d3c0*/  IMAD.IADD R225, R225, 0x1, R167 ;  /* 0x00000001e1e17824 */ /* 0x008fe400078e02a7 */
[----:B------:R-:W-:Y:S01]  /*d3d0*/  FMUL.FTZ R23, R178, UR41 ;  /* 0x00000029b2177c20 */ /* 0x000fe20008410000 */
[----:B------:R-:W-:Y:S01]  /*d3e0*/  MOV R178, R169 ;  /* 0x000000a900b27202 */ /* 0x000fe20000000f00 */
[----:B------:R-:W-:Y:S01]  /*d3f0*/  FMUL.FTZ R171, R184, UR41 ;  /* 0x00000029b8ab7c20 */ /* 0x000fe20008410000 */
[----:B------:R-:W-:Y:S01]  /*d400*/  FMUL.FTZ R169, R185, UR41 ;  /* 0x00000029b9a97c20 */ /* 0x000fe20008410000 */
[----:B------:R-:W-:-:S02]  /*d410*/  ISETP.GT.AND P2, PT, R225, RZ, PT ;  /* 0x000000ffe100720c */ /* 0x000fc40003f44270 */
[C---:B------:R-:W-:Y:S02]  /*d420*/  ISETP.GT.AND P3, PT, R225.reuse, 0x1, PT ;  /* 0x00000001e100780c */ /* 0x040fe40003f64270 */
[C---:B------:R-:W-:Y:S02]  /*d430*/  ISETP.GT.AND P4, PT, R225.reuse, 0x8, PT ;  /* 0x00000008e100780c */ /* 0x040fe40003f84270 */
[----:B------:R-:W-:Y:S01]  /*d440*/  ISETP.GT.AND P5, PT, R225, 0x9, PT ;  /* 0x00000009e100780c */ /* 0x000fe20003fa4270 */
[----:B------:R-:W1:Y:S01]  /*d450*/  MUFU.TANH R164, R180 ;  /* 0x000000b400a47308 */ /* 0x000e620000002400 */
[----:B------:R-:W-:Y:S02]  /*d460*/  FSEL R152, R152, -INF , P2 ;  /* 0xff80000098987808 */ /* 0x000fe40001000000 */
[----:B0-----:R-:W-:Y:S02]  /*d470*/  FSEL R153, R153, -INF , P3 ;  /* 0xff80000099997808 */ /* 0x001fe40001800000 */
[----:B------:R-:W-:-:S03]  /*d480*/  FSEL R154, R154, -INF , P4 ;  /* 0xff8000009a9a7808 */ /* 0x000fc60002000000 */
[----:B------:R-:W0:Y:S01]  /*d490*/  MUFU.TANH R170, R170 ;  /* 0x000000aa00aa7308 */ /* 0x000e220000002400 */
[----:B------:R-:W-:Y:S02]  /*d4a0*/  FSEL R156, R156, -INF , P5 ;  /* 0xff8000009c9c7808 */ /* 0x000fe40002800000 */
[C---:B------:R-:W-:Y:S02]  /*d4b0*/  ISETP.GT.AND P2, PT, R225.reuse, 0x10, PT ;  /* 0x00000010e100780c */ /* 0x040fe40003f44270 */
[C---:B------:R-:W-:Y:S02]  /*d4c0*/  ISETP.GT.AND P3, PT, R225.reuse, 0x11, PT ;  /* 0x00000011e100780c */ /* 0x040fe40003f64270 */
[C---:B------:R-:W-:Y:S02]  /*d4d0*/  ISETP.GT.AND P4, PT, R225.reuse, 0x18, PT ;  /* 0x00000018e100780c */ /* 0x040fe40003f84270 */
[----:B------:R-:W-:Y:S01]  /*d4e0*/  ISETP.GT.AND P5, PT, R225, 0x19, PT ;  /* 0x00000019e100780c */ /* 0x000fe20003fa4270 */
[----:B------:R-:W2:Y:S01]  /*d4f0*/  MUFU.TANH R171, R171 ;  /* 0x000000ab00ab7308 */ /* 0x000ea20000002400 */
[----:B------:R-:W-:Y:S01]  /*d500*/  FMUL.FTZ R184, R192, UR41 ;  /* 0x00000029c0b87c20 */ /* 0x000fe20008410000 */
[----:B------:R-:W-:-:S02]  /*d510*/  FSEL R157, R157, -INF , P2 ;  /* 0xff8000009d9d7808 */ /* 0x000fc40001000000 */
[----:B------:R-:W-:Y:S02]  /*d520*/  FSEL R155, R155, -INF , P3 ;  /* 0xff8000009b9b7808 */ /* 0x000fe40001800000 */
[----:B------:R-:W-:Y:S02]  /*d530*/  FSEL R159, R159, -INF , P4 ;  /* 0xff8000009f9f7808 */ /* 0x000fe40002000000 */
[----:B------:R-:W3:Y:S01]  /*d540*/  MUFU.TANH R169, R169 ;  /* 0x000000a900a97308 */ /* 0x000ee20000002400 */
[----:B------:R-:W-:Y:S01]  /*d550*/  FSEL R158, R158, -INF , P5 ;  /* 0xff8000009e9e7808 */ /* 0x000fe20002800000 */
[----:B------:R-:W-:Y:S01]  /*d560*/  FMUL.FTZ R167, R193, UR41 ;  /* 0x00000029c1a77c20 */ /* 0x000fe20008410000 */
[C---:B------:R-:W-:Y:S02]  /*d570*/  ISETP.GT.AND P2, PT, R225.reuse, 0x20, PT ;  /* 0x00000020e100780c */ /* 0x040fe40003f44270 */
[C---:B------:R-:W-:Y:S02]  /*d580*/  ISETP.GT.AND P3, PT, R225.reuse, 0x21, PT ;  /* 0x00000021e100780c */ /* 0x040fe40003f64270 */
[----:B------:R-:W-:-:S02]  /*d590*/  ISETP.GT.AND P4, PT, R225, 0x28, PT ;  /* 0x00000028e100780c */ /* 0x000fc40003f84270 */
[----:B------:R-:W-:Y:S01]  /*d5a0*/  ISETP.GT.AND P5, PT, R225, 0x29, PT ;  /* 0x00000029e100780c */ /* 0x000fe20003fa4270 */
[----:B------:R-:W4:Y:S01]  /*d5b0*/  MUFU.TANH R184, R184 ;  /* 0x000000b800b87308 */ /* 0x000f220000002400 */
[----:B------:R-:W-:Y:S02]  /*d5c0*/  FSEL R160, R160, -INF , P2 ;  /* 0xff800000a0a07808 */ /* 0x000fe40001000000 */
[----:B------:R-:W-:Y:S02]  /*d5d0*/  FSEL R163, R163, -INF , P3 ;  /* 0xff800000a3a37808 */ /* 0x000fe40001800000 */
[----:B------:R-:W-:Y:S02]  /*d5e0*/  FSEL R162, R162, -INF , P4 ;  /* 0xff800000a2a27808 */ /* 0x000fe40002000000 */
[----:B------:R-:W-:Y:S02]  /*d5f0*/  FSEL R161, R161, -INF , P5 ;  /* 0xff800000a1a17808 */ /* 0x000fe40002800000 */
[----:B------:R-:W-:-:S02]  /*d600*/  ISETP.GT.AND P2, PT, R225, 0x30, PT ;  /* 0x00000030e100780c */ /* 0x000fc40003f44270 */
[C---:B------:R-:W-:Y:S02]  /*d610*/  ISETP.GT.AND P3, PT, R225.reuse, 0x31, PT ;  /* 0x00000031e100780c */ /* 0x040fe40003f64270 */
[C---:B------:R-:W-:Y:S02]  /*d620*/  ISETP.GT.AND P4, PT, R225.reuse, 0x38, PT ;  /* 0x00000038e100780c */ /* 0x040fe40003f84270 */
[----:B------:R-:W-:Y:S01]  /*d630*/  ISETP.GT.AND P5, PT, R225, 0x39, PT ;  /* 0x00000039e100780c */ /* 0x000fe20003fa4270 */
[----:B------:R-:W5:Y:S01]  /*d640*/  MUFU.TANH R167, R167 ;  /* 0x000000a700a77308 */ /* 0x000f620000002400 */
[----:B------:R-:W-:Y:S02]  /*d650*/  FSEL R166, R166, -INF , P2 ;  /* 0xff800000a6a67808 */ /* 0x000fe40001000000 */
[----:B------:R-:W-:Y:S02]  /*d660*/  FSEL R165, R165, -INF , P3 ;  /* 0xff800000a5a57808 */ /* 0x000fe40001800000 */
[----:B-1----:R-:W-:-:S02]  /*d670*/  FSEL R164, R164, -INF , P4 ;  /* 0xff800000a4a47808 */ /* 0x002fc40002000000 */
[----:B0-----:R-:W-:Y:S02]  /*d680*/  FSEL R170, R170, -INF , P5 ;  /* 0xff800000aaaa7808 */ /* 0x001fe40002800000 */
[C---:B------:R-:W-:Y:S02]  /*d690*/  ISETP.GT.AND P2, PT, R225.reuse, 0x40, PT ;  /* 0x00000040e100780c */ /* 0x040fe40003f44270 */
[C---:B------:R-:W-:Y:S02]  /*d6a0*/  ISETP.GT.AND P3, PT, R225.reuse, 0x41, PT ;  /* 0x00000041e100780c */ /* 0x040fe40003f64270 */
[C---:B------:R-:W-:Y:S02]  /*d6b0*/  ISETP.GT.AND P4, PT, R225.reuse, 0x48, PT ;  /* 0x00000048e100780c */ /* 0x040fe40003f84270 */
[----:B------:R-:W-:Y:S02]  /*d6c0*/  ISETP.GT.AND P5, PT, R225, 0x49, PT ;  /* 0x00000049e100780c */ /* 0x000fe40003fa4270 */
[----:B--2---:R-:W-:-:S02]  /*d6d0*/  FSEL R171, R171, -INF , P2 ;  /* 0xff800000abab7808 */ /* 0x004fc40001000000 */
[----:B---3--:R-:W-:Y:S02]  /*d6e0*/  FSEL R169, R169, -INF , P3 ;  /* 0xff800000a9a97808 */ /* 0x008fe40001800000 */
[----:B------:R-:W-:Y:S02]  /*d6f0*/  FSEL R175, R175, -INF , P4 ;  /* 0xff800000afaf7808 */ /* 0x000fe40002000000 */
[----:B------:R-:W-:Y:S02]  /*d700*/  FSEL R174, R174, -INF , P5 ;  /* 0xff800000aeae7808 */ /* 0x000fe40002800000 */
[C---:B------:R-:W-:Y:S02]  /*d710*/  ISETP.GT.AND P2, PT, R225.reuse, 0x50, PT ;  /* 0x00000050e100780c */ /* 0x040fe40003f44270 */
[C---:B------:R-:W-:Y:S02]  /*d720*/  ISETP.GT.AND P3, PT, R225.reuse, 0x51, PT ;  /* 0x00000051e100780c */ /* 0x040fe40003f64270 */
[----:B------:R-:W-:-:S02]  /*d730*/  ISETP.GT.AND P4, PT, R225, 0x58, PT ;  /* 0x00000058e100780c */ /* 0x000fc40003f84270 */
[C---:B------:R-:W-:Y:S01]  /*d740*/  ISETP.GT.AND P5, PT, R225.reuse, 0x59, PT ;  /* 0x00000059e100780c */ /* 0x040fe20003fa4270 */
[----:B------:R-:W-:Y:S01]  /*d750*/  VIADD R225, R225, 0x8 ;  /* 0x00000008e1e17836 */ /* 0x000fe20000000000 */
[----:B----4-:R-:W-:Y:S01]  /*d760*/  FSEL R184, R184, -INF , P2 ;  /* 0xff800000b8b87808 */ /* 0x010fe20001000000 */
[----:B------:R-:W0:Y:S03]  /*d770*/  MUFU.TANH R23, R23 ;  /* 0x0000001700177308 */ /* 0x000e260000002400 */
[----:B------:R-:W-:Y:S02]  /*d780*/  ISETP.GT.AND P2, PT, R225, RZ, PT ;  /* 0x000000ffe100720c */ /* 0x000fe40003f44270 */
[----:B-----5:R-:W-:Y:S02]  /*d790*/  FSEL R182, R167, -INF , P3 ;  /* 0xff800000a7b67808 */ /* 0x020fe40001800000 */
[----:B------:R-:W-:-:S02]  /*d7a0*/  FSEL R167, R176, -INF , P2 ;  /* 0xff800000b0a77808 */ /* 0x000fc40001000000 */
[----:B------:R-:W-:-:S04]  /*d7b0*/  ISETP.GT.AND P2, PT, R225, 0x10, PT ;  /* 0x00000010e100780c */ /* 0x000fc80003f44270 */
[----:B------:R-:W-:Y:S02]  /*d7c0*/  FSEL R173, R173, -INF , P2 ;  /* 0xff800000adad7808 */ /* 0x000fe40001000000 */
[----:B------:R-:W-:-:S04]  /*d7d0*/  ISETP.GT.AND P2, PT, R225, 0x20, PT ;  /* 0x00000020e100780c */ /* 0x000fc80003f44270 */
[----:B------:R-:W-:Y:S02]  /*d7e0*/  FSEL R183, R234, -INF , P2 ;  /* 0xff800000eab77808 */ /* 0x000fe40001000000 */
[----:B------:R-:W-:-:S04]  /*d7f0*/  ISETP.GT.AND P2, PT, R225, 0x30, PT ;  /* 0x00000030e100780c */ /* 0x000fc80003f44270 */
[----:B0-----:R-:W-:Y:S02]  /*d800*/  FSEL R187, R23, -INF , P2 ;  /* 0xff80000017bb7808 */ /* 0x001fe40001000000 */
        /* <DEDUP_REMOVED lines=16> */
[----:B------:R-:W0:Y:S03]  /*d910*/  MUFU.TANH R177, R177 ;  /* 0x000000b100b17308 */ /* 0x000e260000002400 */
[----:B------:R-:W-:-:S04]  /*d920*/  FMNMX.FTZ R23, R171, R23, !PT ;  /* 0x00000017ab177209 */ /* 0x000fc80007810000 */
[----:B------:R-:W-:Y:S01]  /*d930*/  FMNMX.FTZ R23, R169, R23, !PT ;  /* 0x00000017a9177209 */ /* 0x000fe20007810000 */
[----:B------:R-:W1:Y:S01]  /*d940*/  MUFU.TANH R222, R222 ;  /* 0x000000de00de7308 */ /* 0x000e620000002400 */
[----:B------:R-:W-:Y:S02]  /*d950*/  FMUL.FTZ R176, R186, UR41 ;  /* 0x00000029bab07c20 */ /* 0x000fe40008410000 */
[----:B------:R-:W-:-:S04]  /*d960*/  FMNMX.FTZ R23, R175, R23, !PT ;  /* 0x00000017af177209 */ /* 0x000fc80007810000 */
[----:B------:R-:W-:Y:S01]  /*d970*/  FMNMX.FTZ R23, R174, R23, !PT ;  /* 0x00000017ae177209 */ /* 0x000fe20007810000 */
[----:B------:R-:W2:Y:S03]  /*d980*/  MUFU.TANH R176, R176 ;  /* 0x000000b000b07308 */ /* 0x000ea60000002400 */
[----:B------:R-:W-:Y:S02]  /*d990*/  FMNMX.FTZ R23, R184, R23, !PT ;  /* 0x00000017b8177209 */ /* 0x000fe40007810000 */
[----:B0-----:R-:W-:Y:S02]  /*d9a0*/  FSEL R177, R177, -INF , P4 ;  /* 0xff800000b1b17808 */ /* 0x001fe40002000000 */
[----:B------:R-:W-:Y:S02]  /*d9b0*/  FMNMX.FTZ R23, R182, R23, !PT ;  /* 0x00000017b6177209 */ /* 0x000fe40007810000 */
[----:B-1----:R-:W-:-:S02]  /*d9c0*/  FSEL R222, R222, -INF , P5 ;  /* 0xff800000dede7808 */ /* 0x002fc40002800000 */
[----:B------:R-:W-:Y:S02]  /*d9d0*/  FMNMX.FTZ R23, R177, R23, !PT ;  /* 0x00000017b1177209 */ /* 0x000fe40007810000 */
[----:B------:R-:W-:Y:S02]  /*d9e0*/  ISETP.GT.AND P2, PT, R225, 0x40, PT ;  /* 0x00000040e100780c */ /* 0x000fe40003f44270 */
[----:B------:R-:W-:Y:S01]  /*d9f0*/  FMNMX.FTZ R23, R222, R23, !PT ;  /* 0x00000017de177209 */ /* 0x000fe20007810000 */
[----:B------:R-:W-:Y:S01]  /*da00*/  FMUL.FTZ R193, R190, UR41 ;  /* 0x00000029bec17c20 */ /* 0x000fe20008410000 */
[----:B--2---:R-:W-:-:S03]  /*da10*/  FSEL R190, R176, -INF , P2 ;  /* 0xff800000b0be7808 */ /* 0x004fc60001000000 */
[----:B------:R-:W0:Y:S02]  /*da20*/  SHFL.BFLY PT, R176, R23, 0x2, 0x1f ;  /* 0x0c401f0017b07f89 */ /* 0x000e2400000e0000 */
[----:B0-----:R-:W-:-:S05]  /*da30*/  FMNMX.FTZ R176, R23, R176, !PT ;  /* 0x000000b017b07209 */ /* 0x001fca0007810000 */
[----:B------:R-:W0:Y:S01]  /*da40*/  SHFL.BFLY PT, R23, R176, 0x1, 0x1f ;  /* 0x0c201f00b0177f89 */ /* 0x000e2200000e0000 */
[----:B------:R-:W1:Y:S01]  /*da50*/  MUFU.TANH R224, R224 ;  /* 0x000000e000e07308 */ /* 0x000e620000002400 */
[C---:B------:R-:W-:Y:S02]  /*da60*/  ISETP.GT.AND P4, PT, R225.reuse, 0x8, PT ;  /* 0x00000008e100780c */ /* 0x040fe40003f84270 */
[----:B------:R-:W-:-:S05]  /*da70*/  ISETP.GT.AND P5, PT, R225, 0x9, PT ;  /* 0x00000009e100780c */ /* 0x000fca0003fa4270 */
[----:B------:R-:W2:Y:S01]  /*da80*/  MUFU.TANH R223, R223 ;  /* 0x000000df00df7308 */ /* 0x000ea20000002400 */
[----:B------:R-:W-:Y:S02]  /*da90*/  FSEL R178, R178, -INF , P4 ;  /* 0xff800000b2b27808 */ /* 0x000fe40002000000 */
[----:B0-----:R-:W-:Y:S02]  /*daa0*/  FMNMX.FTZ R176, R176, R23, !PT ;  /* 0x00000017b0b07209 */ /* 0x001fe40007810000 */
[----:B------:R-:W0:Y:S01]  /*dab0*/  LDC R23, c[0x0][0xa80] ;  /* 0x0002a000ff177b82 */ /* 0x000e220000000800 */
[----:B------:R-:W-:Y:S01]  /*dac0*/  ISETP.GT.AND P4, PT, R225, 0x18, PT ;  /* 0x00000018e100780c */ /* 0x000fe20003f84270 */
[----:B------:R-:W-:Y:S01]  /*dad0*/  FMUL.FTZ R196, R179, UR41 ;  /* 0x00000029b3c47c20 */ /* 0x000fe20008410000 */
[----:B------:R-:W-:Y:S02]  /*dae0*/  FSEL R172, R172, -INF , P5 ;  /* 0xff800000acac7808 */ /* 0x000fe40002800000 */
[----:B------:R-:W-:-:S02]  /*daf0*/  ISETP.GT.AND P5, PT, R225, 0x19, PT ;  /* 0x00000019e100780c */ /* 0x000fc40003fa4270 */
[----:B------:R-:W-:Y:S02]  /*db00*/  FSEL R179, R235, -INF , P4 ;  /* 0xff800000ebb37808 */ /* 0x000fe40002000000 */
[C---:B------:R-:W-:Y:S02]  /*db10*/  ISETP.GT.AND P4, PT, R225.reuse, 0x28, PT ;  /* 0x00000028e100780c */ /* 0x040fe40003f84270 */
[----:B------:R-:W-:Y:S02]  /*db20*/  FSEL R180, R236, -INF , P5 ;  /* 0xff800000ecb47808 */ /* 0x000fe40002800000 */
[----:B------:R-:W-:Y:S02]  /*db30*/  ISETP.GT.AND P5, PT, R225, 0x29, PT ;  /* 0x00000029e100780c */ /* 0x000fe40003fa4270 */
[----:B-1----:R-:W-:Y:S02]  /*db40*/  FSEL R185, R224, -INF , P4 ;  /* 0xff800000e0b97808 */ /* 0x002fe40002000000 */
[----:B------:R-:W-:-:S02]  /*db50*/  FSETP.NEU.FTZ.AND P6, PT, R176, -INF , PT ;  /* 0xff800000b000780b */ /* 0x000fc40003fdd000 */
[----:B--2---:R-:W-:Y:S02]  /*db60*/  FSEL R186, R223, -INF , P5 ;  /* 0xff800000dfba7808 */ /* 0x004fe40002800000 */
[C---:B------:R-:W-:Y:S01]  /*db70*/  FSEL R223, R176.reuse, RZ, P6 ;  /* 0x000000ffb0df7208 */ /* 0x040fe20003000000 */
[----:B0-----:R-:W-:-:S04]  /*db80*/  FMUL.FTZ R224, R176, R23 ;  /* 0x00000017b0e07220 */ /* 0x001fc80000410000 */
[----:B------:R-:W-:Y:S01]  /*db90*/  FADD.FTZ R223, -R223, R221 ;  /* 0x000000dddfdf7221 */ /* 0x000fe20000010100 */
[----:B------:R-:W-:-:S05]  /*dba0*/  FSEL R224, R224, RZ, P6 ;  /* 0x000000ffe0e07208 */ /* 0x000fca0003000000 */
[-CC-:B------:R-:W-:Y:S01]  /*dbb0*/  FFMA.FTZ R221, R156, R23.reuse, -R224.reuse ;  /* 0x000000179cdd7223 */ /* 0x180fe200000108e0 */
[-CC-:B------:R-:W-:Y:S01]  /*dbc0*/  FFMA.FTZ R156, R155, R23.reuse, -R224.reuse ;  /* 0x000000179b9c7223 */ /* 0x180fe200000108e0 */
[-CC-:B------:R-:W-:Y:S01]  /*dbd0*/  FFMA.FTZ R152, R152, R23.reuse, -R224.reuse ;  /* 0x0000001798987223 */ /* 0x180fe200000108e0 */
[-C--:B------:R-:W-:Y:S01]  /*dbe0*/  FMUL.FTZ R155, R223, R23.reuse ;  /* 0x00000017df9b7220 */ /* 0x080fe20000410000 */
[-CC-:B------:R-:W-:Y:S01]  /*dbf0*/  FFMA.FTZ R153, R153, R23.reuse, -R224.reuse ;  /* 0x0000001799997223 */ /* 0x180fe200000108e0 */
[----:B------:R-:W-:-:S03]  /*dc00*/  FFMA.FTZ R154, R154, R23, -R224 ;  /* 0x000000179a9a7223 */ /* 0x000fc600000108e0 */
[----:B------:R-:W-:Y:S08]  /*dc10*/  MUFU.EX2 R152, R152 ;  /* 0x0000009800987308 */ /* 0x000ff00000000800 */
[----:B------:R-:W0:Y:S08]  /*dc20*/  MUFU.EX2 R155, R155 ;  /* 0x0000009b009b7308 */ /* 0x000e300000000800 */
[----:B------:R-:W1:Y:S08]  /*dc30*/  MUFU.EX2 R153, R153 ;  /* 0x0000009900997308 */ /* 0x000e700000000800 */
[----:B------:R-:W2:Y:S01]  /*dc40*/  MUFU.EX2 R154, R154 ;  /* 0x0000009a009a7308 */ /* 0x000ea20000000800 */
[----:B0-----:R-:W-:-:S07]  /*dc50*/  FFMA.FTZ R0, R155, R0, R152 ;  /* 0x000000009b007223 */ /* 0x001fce0000010098 */
[----:B------:R-:W0:Y:S01]  /*dc60*/  MUFU.EX2 R221, R221 ;  /* 0x000000dd00dd7308 */ /* 0x000e220000000800 */
[----:B-1----:R-:W-:-:S04]  /*dc70*/  FADD.FTZ R0, R153, R0 ;  /* 0x0000000099007221 */ /* 0x002fc80000010000 */
[----:B--2---:R-:W-:-:S04]  /*dc80*/  FADD.FTZ R0, R154, R0 ;  /* 0x000000009a007221 */ /* 0x004fc80000010000 */
[C---:B0-----:R-:W-:Y:S01]  /*dc90*/  FADD.FTZ R0, R221.reuse, R0 ;  /* 0x00000000dd007221 */ /* 0x041fe20000010000 */
[----:B------:R-:W-:Y:S02]  /*dca0*/  F2FP.F16.F32.PACK_AB R154, R221, R154 ;  /* 0x0000009add9a723e */ /* 0x000fe400000000ff */
[----:B------:R-:W2:Y:S01]  /*dcb0*/  LDL R221, [R1+0x28] ;  /* 0x0000280001dd7983 */ /* 0x000ea20000100800 */
[----:B------:R-:W-:Y:S02]  /*dcc0*/  ISETP.GT.AND P3, PT, R225, 0x1, PT ;  /* 0x00000001e100780c */ /* 0x000fe40003f64270 */
[----:B------:R-:W-:Y:S02]  /*dcd0*/  F2FP.F16.F32.PACK_AB R152, R153, R152 ;  /* 0x000000989998723e */ /* 0x000fe400000000ff */
[----:B------:R-:W-:Y:S02]  /*dce0*/  FSEL R168, R168, -INF , P3 ;  /* 0xff800000a8a87808 */ /* 0x000fe40001800000 */
[----:B------:R-:W-:-:S04]  /*dcf0*/  FMNMX.FTZ R153, R167, R220, !PT ;  /* 0x000000dca7997209 */ /* 0x000fc80007810000 */
[----:B------:R-:W-:-:S04]  /*dd00*/  FMNMX.FTZ R153, R168, R153, !PT ;  /* 0x00000099a8997209 */ /* 0x000fc80007810000 */
[----:B------:R-:W-:Y:S02]  /*dd10*/  FMNMX.FTZ R153, R178, R153, !PT ;  /* 0x00000099b2997209 */ /* 0x000fe40007810000 */
[----:B------:R-:W-:Y:S02]  /*dd20*/  ISETP.GT.AND P3, PT, R225, 0x11, PT ;  /* 0x00000011e100780c */ /* 0x000fe40003f64270 */
[----:B------:R-:W-:Y:S02]  /*dd30*/  FMNMX.FTZ R153, R172, R153, !PT ;  /* 0x00000099ac997209 */ /* 0x000fe40007810000 */
[----:B------:R-:W-:Y:S02]  /*dd40*/  FSEL R181, R237, -INF , P3 ;  /* 0xff800000edb57808 */ /* 0x000fe40001800000 */
[----:B------:R-:W-:-:S04]  /*dd50*/  FMNMX.FTZ R153, R173, R153, !PT ;  /* 0x00000099ad997209 */ /* 0x000fc80007810000 */
[----:B------:R-:W-:Y:S01]  /*dd60*/  FMNMX.FTZ R153, R181, R153, !PT ;  /* 0x00000099b5997209 */ /* 0x000fe20007810000 */
[----:B------:R-:W0:Y:S03]  /*dd70*/  MUFU.TANH R196, R196 ;  /* 0x000000c400c47308 */ /* 0x000e260000002400 */
[----:B------:R-:W-:Y:S02]  /*dd80*/  FMNMX.FTZ R153, R179, R153, !PT ;  /* 0x00000099b3997209 */ /* 0x000fe40007810000 */
[----:B------:R-:W-:Y:S02]  /*dd90*/  ISETP.GT.AND P3, PT, R225, 0x21, PT ;  /* 0x00000021e100780c */ /* 0x000fe40003f64270 */
[----:B------:R-:W-:Y:S01]  /*dda0*/  FMNMX.FTZ R153, R180, R153, !PT ;  /* 0x00000099b4997209 */ /* 0x000fe20007810000 */
[----:B------:R-:W1:Y:S01]  /*ddb0*/  MUFU.TANH R188, R188 ;  /* 0x000000bc00bc7308 */ /* 0x000e620000002400 */
[----:B------:R-:W-:-:S02]  /*ddc0*/  FSEL R192, R233, -INF , P3 ;  /* 0xff800000e9c07808 */ /* 0x000fc40001800000 */
[----:B------:R-:W-:-:S05]  /*ddd0*/  FMNMX.FTZ R153, R183, R153, !PT ;  /* 0x00000099b7997209 */ /* 0x000fca0007810000 */
[----:B------:R-:W3:Y:S01]  /*dde0*/  MUFU.TANH R189, R189 ;  /* 0x000000bd00bd7308 */ /* 0x000ee20000002400 */
[----:B------:R-:W-:-:S07]  /*ddf0*/  FMNMX.FTZ R153, R192, R153, !PT ;  /* 0x00000099c0997209 */ /* 0x000fce0007810000 */
[----:B------:R-:W4:Y:S08]  /*de00*/  MUFU.TANH R197, R197 ;  /* 0x000000c500c57308 */ /* 0x000f300000002400 */
[----:B------:R-:W5:Y:S01]  /*de10*/  MUFU.TANH R193, R193 ;  /* 0x000000c100c17308 */ /* 0x000f620000002400 */
[C---:B------:R-:W-:Y:S02]  /*de20*/  ISETP.GT.AND P3, PT, R225.reuse, 0x31, PT ;  /* 0x00000031e100780c */ /* 0x040fe40003f64270 */
[----:B------:R-:W-:-:S02]  /*de30*/  ISETP.GT.AND P4, PT, R225, 0x38, PT ;  /* 0x00000038e100780c */ /* 0x000fc40003f84270 */
[----:B------:R-:W-:Y:S02]  /*de40*/  FMNMX.FTZ R153, R185, R153, !PT ;  /* 0x00000099b9997209 */ /* 0x000fe40007810000 */
[----:B0-----:R-:W-:Y:S02]  /*de50*/  FSEL R196, R196, -INF , P3 ;  /* 0xff800000c4c47808 */ /* 0x001fe40001800000 */
[----:B-1----:R-:W-:Y:S02]  /*de60*/  FSEL R188, R188, -INF , P4 ;  /* 0xff800000bcbc7808 */ /* 0x002fe40002000000 */
[----:B------:R-:W-:Y:S02]  /*de70*/  FMNMX.FTZ R153, R186, R153, !PT ;  /* 0x00000099ba997209 */ /* 0x000fe40007810000 */
[C---:B------:R-:W-:Y:S02]  /*de80*/  ISETP.GT.AND P5, PT, R225.reuse, 0x39, PT ;  /* 0x00000039e100780c */ /* 0x040fe40003fa4270 */
[----:B------:R-:W-:-:S02]  /*de90*/  ISETP.GT.AND P3, PT, R225, 0x41, PT ;  /* 0x00000041e100780c */ /* 0x000fc40003f64270 */
[----:B------:R-:W-:Y:S01]  /*dea0*/  ISETP.GT.AND P4, PT, R225, 0x48, PT ;  /* 0x00000048e100780c */ /* 0x000fe20003f84270 */
[-CC-:B------:R-:W-:Y:S01]  /*deb0*/  FFMA.FTZ R233, R157, R23.reuse, -R224.reuse ;  /* 0x000000179de97223 */ /* 0x180fe200000108e0 */
[--C-:B------:R-:W-:Y:S01]  /*dec0*/  FFMA.FTZ R157, R171, R23, -R224.reuse ;  /* 0x00000017ab9d7223 */ /* 0x100fe200000108e0 */
[----:B------:R-:W-:Y:S01]  /*ded0*/  FMNMX.FTZ R153, R187, R153, !PT ;  /* 0x00000099bb997209 */ /* 0x000fe20007810000 */
[----:B------:R-:W-:Y:S01]  /*dee0*/  FMUL.FTZ R191, R191, UR41 ;  /* 0x00000029bfbf7c20 */ /* 0x000fe20008410000 */
[----:B---3--:R-:W-:Y:S01]  /*def0*/  FSEL R189, R189, -INF , P5 ;  /* 0xff800000bdbd7808 */ /* 0x008fe20002800000 */
[-CC-:B------:R-:W-:Y:S01]  /*df00*/  FFMA.FTZ R171, R169, R23.reuse, -R224.reuse ;  /* 0x00000017a9ab7223 */ /* 0x180fe200000108e0 */
[----:B----4-:R-:W-:Y:S02]  /*df10*/  FSEL R197, R197, -INF , P3 ;  /* 0xff800000c5c57808 */ /* 0x010fe40001800000 */
[----:B-----5:R-:W-:Y:S01]  /*df20*/  FSEL R193, R193, -INF , P4 ;  /* 0xff800000c1c17808 */ /* 0x020fe20002000000 */
[-CC-:B------:R-:W-:Y:S01]  /*df30*/  FFMA.FTZ R159, R159, R23.reuse, -R224.reuse ;  /* 0x000000179f9f7223 */ /* 0x180fe200000108e0 */
[C---:B------:R-:W-:Y:S01]  /*df40*/  ISETP.GT.AND P2, PT, R225.reuse, 0x50, PT ;  /* 0x00000050e100780c */ /* 0x040fe20003f44270 */
[-CC-:B------:R-:W-:Y:S01]  /*df50*/  FFMA.FTZ R158, R158, R23.reuse, -R224.reuse ;  /* 0x000000179e9e7223 */ /* 0x180fe200000108e0 */
[C---:B------:R-:W-:Y:S01]  /*df60*/  ISETP.GT.AND P3, PT, R225.reuse, 0x51, PT ;  /* 0x00000051e100780c */ /* 0x040fe20003f64270 */
[-CC-:B------:R-:W-:Y:S01]  /*df70*/  FFMA.FTZ R236, R160, R23.reuse, -R224.reuse ;  /* 0x00000017a0ec7223 */ /* 0x180fe200000108e0 */
[----:B------:R-:W-:Y:S01]  /*df80*/  ISETP.GT.AND P4, PT, R225, 0x58, PT ;  /* 0x00000058e100780c */ /* 0x000fe20003f84270 */
[-CC-:B------:R-:W-:Y:S01]  /*df90*/  FFMA.FTZ R234, R163, R23.reuse, -R224.reuse ;  /* 0x00000017a3ea7223 */ /* 0x180fe200000108e0 */
[----:B------:R-:W-:Y:S01]  /*dfa0*/  ISETP.GT.AND P5, PT, R225, 0x59, PT ;  /* 0x00000059e100780c */ /* 0x000fe20003fa4270 */
[-CC-:B------:R-:W-:Y:S01]  /*dfb0*/  FFMA.FTZ R161, R161, R23.reuse, -R224.reuse ;  /* 0x00000017a1a17223 */ /* 0x180fe200000108e0 */
[----:B------:R-:W-:Y:S01]  /*dfc0*/  ISETP.GT.AND P6, PT, R225, 0x49, PT ;  /* 0x00000049e100780c */ /* 0x000fe20003fc4270 */
        /* <DEDUP_REMOVED lines=11> */
[----:B------:R-:W-:Y:S01]  /*e080*/  IMAD.MOV.U32 R224, RZ, RZ, R157 ;  /* 0x000000ffffe07224 */ /* 0x000fe200078e009d */
[----:B------:R-:W-:Y:S01]  /*e090*/  FMNMX.FTZ R153, R196, R153, !PT ;  /* 0x00000099c4997209 */ /* 0x000fe20007810000 */
[----:B------:R-:W-:Y:S01]  /*e0a0*/  FMUL.FTZ R157, R194, UR41 ;  /* 0x00000029c29d7c20 */ /* 0x000fe20008410000 */
[----:B------:R-:W0:Y:S01]  /*e0b0*/  MUFU.TANH R191, R191 ;  /* 0x000000bf00bf7308 */ /* 0x000e220000002400 */
[----:B------:R-:W-:Y:S01]  /*e0c0*/  FMUL.FTZ R160, R195, UR41 ;  /* 0x00000029c3a07c20 */ /* 0x000fe20008410000 */
[----:B------:R-:W-:Y:S01]  /*e0d0*/  FMNMX.FTZ R153, R188, R153, !PT ;  /* 0x00000099bc997209 */ /* 0x000fe20007810000 */
[----:B------:R-:W-:-:S03]  /*e0e0*/  FMUL.FTZ R162, R198, UR41 ;  /* 0x00000029c6a27c20 */ /* 0x000fc60008410000 */
[----:B------:R-:W-:Y:S02]  /*e0f0*/  FMNMX.FTZ R153, R189, R153, !PT ;  /* 0x00000099bd997209 */ /* 0x000fe40007810000 */
[----:B------:R-:W1:Y:S02]  /*e100*/  MUFU.TANH R157, R157 ;  /* 0x0000009d009d7308 */ /* 0x000e640000002400 */
[----:B------:R-:W-:Y:S01]  /*e110*/  FMNMX.FTZ R153, R190, R153, !PT ;  /* 0x00000099be997209 */ /* 0x000fe20007810000 */
[----:B------:R-:W-:-:S05]  /*e120*/  FMUL.FTZ R199, R199, UR41 ;  /* 0x00000029c7c77c20 */ /* 0x000fca0008410000 */
[----:B------:R-:W3:Y:S01]  /*e130*/  MUFU.TANH R160, R160 ;  /* 0x000000a000a07308 */ /* 0x000ee20000002400 */
[----:B------:R-:W-:Y:S02]  /*e140*/  FMNMX.FTZ R163, R197, R153, !PT ;  /* 0x00000099c5a37209 */ /* 0x000fe40007810000 */
[----:B0-----:R-:W-:-:S05]  /*e150*/  FSEL R191, R191, -INF , P6 ;  /* 0xff800000bfbf7808 */ /* 0x001fca0003000000 */
[----:B------:R-:W0:Y:S01]  /*e160*/  MUFU.TANH R162, R162 ;  /* 0x000000a200a27308 */ /* 0x000e220000002400 */
[----:B------:R-:W-:Y:S02]  /*e170*/  FMNMX.FTZ R163, R193, R163, !PT ;  /* 0x000000a3c1a37209 */ /* 0x000fe40007810000 */
[----:B-1----:R-:W-:-:S05]  /*e180*/  FSEL R157, R157, -INF , P2 ;  /* 0xff8000009d9d7808 */ /* 0x002fca0001000000 */
[----:B------:R-:W1:Y:S01]  /*e190*/  MUFU.TANH R153, R199 ;  /* 0x000000c700997308 */ /* 0x000e620000002400 */
[----:B------:R-:W-:Y:S02]  /*e1a0*/  FMNMX.FTZ R163, R191, R163, !PT ;  /* 0x000000a3bfa37209 */ /* 0x000fe40007810000 */
[----:B---3--:R-:W-:Y:S02]  /*e1b0*/  FSEL R160, R160, -INF , P3 ;  /* 0xff800000a0a07808 */ /* 0x008fe40001800000 */
[----:B------:R-:W-:Y:S02]  /*e1c0*/  FMNMX.FTZ R163, R157, R163, !PT ;  /* 0x000000a39da37209 */ /* 0x000fe40007810000 */
[----:B0-----:R-:W-:Y:S02]  /*e1d0*/  FSEL R162, R162, -INF , P4 ;  /* 0xff800000a2a27808 */ /* 0x001fe40002000000 */
[----:B------:R-:W-:-:S04]  /*e1e0*/  FMNMX.FTZ R163, R160, R163, !PT ;  /* 0x000000a3a0a37209 */ /* 0x000fc80007810000 */
[----:B------:R-:W-:Y:S02]  /*e1f0*/  FMNMX.FTZ R163, R162, R163, !PT ;  /* 0x000000a3a2a37209 */ /* 0x000fe40007810000 */
[----:B-1----:R-:W-:-:S04]  /*e200*/  FSEL R153, R153, -INF , P5 ;  /* 0xff80000099997808 */ /* 0x002fc80002800000 */
[----:B------:R-:W-:-:S05]  /*e210*/  FMNMX.FTZ R163, R153, R163, !PT ;  /* 0x000000a399a37209 */ /* 0x000fca0007810000 */
[----:B------:R-:W0:Y:S02]  /*e220*/  SHFL.BFLY PT, R164, R163, 0x2, 0x1f ;  /* 0x0c401f00a3a47f89 */ /* 0x000e2400000e0000 */
[----:B0-----:R-:W-:-:S05]  /*e230*/  FMNMX.FTZ R164, R163, R164, !PT ;  /* 0x000000a4a3a47209 */ /* 0x001fca0007810000 */
[----:B------:R-:W0:Y:S01]  /*e240*/  SHFL.BFLY PT, R177, R164, 0x1, 0x1f ;  /* 0x0c201f00a4b17f89 */ /* 0x000e2200000e0000 */
[----:B------:R-:W-:Y:S01]  /*e250*/  IMAD.MOV.U32 R223, RZ, RZ, R166 ;  /* 0x000000ffffdf7224 */ /* 0x000fe200078e00a6 */
[----:B0-----:R-:W-:-:S04]  /*e260*/  FMNMX.FTZ R177, R164, R177, !PT ;  /* 0x000000b1a4b17209 */ /* 0x001fc80007810000 */
[C---:B------:R-:W-:Y:S01]  /*e270*/  FSETP.NEU.FTZ.AND P2, PT, R177.reuse, -INF , PT ;  /* 0xff800000b100780b */ /* 0x040fe20003f5d000 */
[----:B------:R-:W-:-:S05]  /*e280*/  FMUL.FTZ R164, R177, R23 ;  /* 0x00000017b1a47220 */ /* 0x000fca0000410000 */
[----:B------:R-:W-:Y:S02]  /*e290*/  FSEL R164, R164, RZ, P2 ;  /* 0x000000ffa4a47208 */ /* 0x000fe40001000000 */
[----:B------:R-:W-:-:S03]  /*e2a0*/  FSEL R163, R177, RZ, P2 ;  /* 0x000000ffb1a37208 */ /* 0x000fc60001000000 */
        /* <DEDUP_REMOVED lines=24> */
[----:B------:R-:W-:-:S04]  /*e430*/  FADD.FTZ R163, -R163, R220 ;  /* 0x000000dca3a37221 */ /* 0x000fc80000010100 */
[----:B------:R-:W-:Y:S01]  /*e440*/  FMUL.FTZ R163, R163, R23 ;  /* 0x00000017a3a37220 */ /* 0x000fe20000410000 */
[----:B------:R-:W-:Y:S08]  /*e450*/  MUFU.EX2 R153, R167 ;  /* 0x000000a700997308 */ /* 0x000ff00000000800 */
[----:B------:R-:W0:Y:S01]  /*e460*/  MUFU.EX2 R163, R163 ;  /* 0x000000a300a37308 */ /* 0x000e220000000800 */
[----:B--2---:R-:W-:-:S02]  /*e470*/  IMAD R164, R2, 0xc00, R221 ;  /* 0x00000c0002a47824 */ /* 0x004fc400078e02dd */
[----:B------:R-:W1:Y:S01]  /*e480*/  S2R R221, SR_TID.X ;  /* 0x0000000000dd7919 */ /* 0x000e620000002100 */
[----:B0-----:R-:W-:Y:S01]  /*e490*/  FFMA.FTZ R3, R163, R3, R153 ;  /* 0x00000003a3037223 */ /* 0x001fe20000010099 */
        /* <DEDUP_REMOVED lines=64> */
[----:B-1----:R-:W-:Y:S01]  /*e8a0*/  SHF.R.U32.HI R167, RZ, 0x7, R221 ;  /* 0x00000007ffa77819 */ /* 0x002fe200000116dd */
[----:B------:R-:W-:-:S02]  /*e8b0*/  @!P1 VIADD R163, R211, 0x32440 ;  /* 0x00032440d3a39836 */ /* 0x000fc40000000000 */
        /* <DEDUP_REMOVED lines=63> */
[----:B------:R-:W-:-:S02]  /*ecb0*/  FMUL.FTZ R149, R149, R155 ;  /* 0x0000009b95957220 */ /* 0x000fc40000410000 */
[----:B------:R0:W-:Y:S01]  /*ecc0*/  MUFU.EX2 R155, R178 ;  /* 0x000000b2009b7308 */ /* 0x0001e20000000800 */
[----:B------:R-:W-:Y:S02]  /*ecd0*/  @!P1 PRMT R163, RZ, 0x654, R163 ;  /* 0x00000654ffa39816 */ /* 0x000fe400000000a3 */
[----:B0-----:R-:W-:-:S05]  /*ece0*/  IADD3 R178, -R167, 0xb, RZ ;  /* 0x0000000ba7b27810 */ /* 0x001fca0007ffe1ff */
[----:B------:R1:W-:Y:S06]  /*ecf0*/  BAR.ARV R178, 0x100 ;  /* 0x000400b20000751d */ /* 0x0003ec0000002000 */
[----:B------:R0:W-:Y:S01]  /*ed00*/  @!P1 SYNCS.ARRIVE.TRANS64.RED.A1T0 RZ, [R163+URZ], RZ ;  /* 0x000000ffa3ff99a7 */ /* 0x0001e2000810043f */
[----:B------:R-:W2:Y:S01]  /*ed10*/  MUFU.EX2 R168, R168 ;  /* 0x000000a800a87308 */ /* 0x000ea20000000800 */
[----:B0-----:R-:W-:-:S07]  /*ed20*/  VIADD R163, R167, 0x8 ;  /* 0x00000008a7a37836 */ /* 0x001fce0000000000 */
[----:B------:R-:W0:Y:S01]  /*ed30*/  MUFU.EX2 R172, R172 ;  /* 0x000000ac00ac7308 */ /* 0x000e220000000800 */
[----:B------:R-:W-:Y:S02]  /*ed40*/  MOV R165, 0x40000040 ;  /* 0x4000004000a57802 */ /* 0x000fe40000000f00 */
[----:B------:R-:W-:Y:S02]  /*ed50*/  R2UR UR6, R164 ;  /* 0x00000000a40672ca */ /* 0x000fe400000e0000 */
[----:B------:R-:W-:Y:S01]  /*ed60*/  R2UR UR7, R165 ;  /* 0x00000000a50772ca */ /* 0x000fe200000e0000 */
[C---:B--2---:R-:W-:Y:S01]  /*ed70*/  FADD.FTZ R3, R168.reuse, R3 ;  /* 0x00000003a8037221 */ /* 0x044fe20000010000 */
[----:B------:R-:W-:-:S03]  /*ed80*/  F2FP.F16.F32.PACK_AB R153, R168, R153 ;  /* 0x00000099a899723e */ /* 0x000fc600000000ff */
[----:B------:R-:W-:Y:S01]  /*ed90*/  FADD.FTZ R3, R155, R3 ;  /* 0x000000039b037221 */ /* 0x000fe20000010000 */
[----:B0-----:R-:W-:Y:S01]  /*eda0*/  F2FP.F16.F32.PACK_AB R155, R172, R155 ;  /* 0x0000009bac9b723e */ /* 0x001fe200000000ff */
[----:B------:R1:W-:Y:S06]  /*edb0*/  BAR.SYNC.DEFER_BLOCKING R163, 0x100 ;  /* 0x000400a30000751d */ /* 0x0003ec0000010000 */
[----:B------:R-:W-:-:S06]  /*edc0*/  WARPGROUP.ARRIVE ;  /* 0x00000000000079c5 */ /* 0x000fcc0000000000 */
[----:B------:R-:W-:Y:S01]  /*edd0*/  HGMMA.64x256x16.F32 R24, R152, gdesc[UR4].tnspB, R24, gsb0 ;  /* 0x43e0000498187df0 */ /* 0x000fe20008000818 */
[----:B------:R-:W0:Y:S08]  /*ede0*/  MUFU.EX2 R233, R233 ;  /* 0x000000e900e97308 */ /* 0x000e300000000800 */
[----:B------:R-:W2:Y:S08]  /*edf0*/  MUFU.EX2 R156, R156 ;  /* 0x0000009c009c7308 */ /* 0x000eb00000000800 */
[----:B------:R-:W-:Y:S08]  /*ee00*/  MUFU.EX2 R158, R158 ;  /* 0x0000009e009e7308 */ /* 0x000ff00000000800 */
[----:B------:R-:W-:Y:S08]  /*ee10*/  MUFU.EX2 R173, R173 ;  /* 0x000000ad00ad7308 */ /* 0x000ff00000000800 */
[----:B------:R-:W3:Y:S08]  /*ee20*/  MUFU.EX2 R181, R181 ;  /* 0x000000b500b57308 */ /* 0x000ef00000000800 */
[----:B------:R-:W-:Y:S08]  /*ee30*/  MUFU.EX2 R179, R179 ;  /* 0x000000b300b37308 */ /* 0x000ff00000000800 */
[----:B------:R-:W4:Y:S01]  /*ee40*/  MUFU.EX2 R180, R180 ;  /* 0x000000b400b47308 */ /* 0x000f220000000800 */
[----:B0-----:R-:W-:-:S04]  /*ee50*/  FADD.FTZ R0, R233, R0 ;  /* 0x00000000e9007221 */ /* 0x001fc80000010000 */
[----:B--2---:R-:W-:-:S03]  /*ee60*/  FADD.FTZ R0, R156, R0 ;  /* 0x000000009c007221 */ /* 0x004fc60000010000 */
[----:B------:R-:W-:Y:S08]  /*ee70*/  MUFU.EX2 R236, R236 ;  /* 0x000000ec00ec7308 */ /* 0x000ff00000000800 */
[----:B------:R-:W-:Y:S08]  /*ee80*/  MUFU.EX2 R234, R234 ;  /* 0x000000ea00ea7308 */ /* 0x000ff00000000800 */
[----:B------:R-:W-:Y:S01]  /*ee90*/  MUFU.EX2 R161, R161 ;  /* 0x000000a100a17308 */ /* 0x000fe20000000800 */
[----:B------:R-:W-:-:S07]  /*eea0*/  WARPGROUP.DEPBAR.LE gsb0, 0x0 ;  /* 0x00008000000079c5 */ /* 0x000fce0000010000 */
[----:B------:R-:W0:Y:S01]  /*eeb0*/  MUFU.EX2 R154, R159 ;  /* 0x0000009f009a7308 */ /* 0x000e220000000800 */
[----:B------:R-:W-:Y:S02]  /*eec0*/  VIADD R152, R164, 0x80 ;  /* 0x00000080a4987836 */ /* 0x000fe40000000000 */
[----:B------:R-:W-:-:S03]  /*eed0*/  IMAD.MOV.U32 R153, RZ, RZ, 0x40000040 ;  /* 0x40000040ff997424 */ /* 0x000fc600078e00ff */
[----:B------:R-:W-:Y:S02]  /*eee0*/  R2UR UR6, R152 ;  /* 0x00000000980672ca */ /* 0x000fe400000e0000 */
[----:B------:R-:W-:Y:S02]  /*eef0*/  R2UR UR7, R153 ;  /* 0x00000000990772ca */ /* 0x000fe400000e0000 */
[----:B------:R-:W-:Y:S02]  /*ef00*/  F2FP.F16.F32.PACK_AB R152, R156, R233 ;  /* 0x000000e99c98723e */ /* 0x000fe400000000ff */
[----:B---3--:R-:W-:Y:S01]  /*ef10*/  F2FP.F16.F32.PACK_AB R153, R181, R173 ;  /* 0x000000adb599723e */ /* 0x008fe200000000ff */
[----:B------:R-:W-:Y:S01]  /*ef20*/  MUFU.EX2 R183, R183 ;  /* 0x000000b700b77308 */ /* 0x000fe20000000800 */
[----:B----4-:R-:W-:Y:S01]  /*ef30*/  F2FP.F16.F32.PACK_AB R155, R180, R179 ;  /* 0x000000b3b49b723e */ /* 0x010fe200000000ff */
[----:B------:R-:W2:Y:S01]  /*ef40*/  LDL R156, [R1+0x38] ;  /* 0x00003800019c7983 */ /* 0x000ea20000100800 */
[----:B0-----:R-:W-:Y:S01]  /*ef50*/  FADD.FTZ R0, R154, R0 ;  /* 0x000000009a007221 */ /* 0x001fe20000010000 */
[----:B------:R-:W-:-:S04]  /*ef60*/  F2FP.F16.F32.PACK_AB R154, R158, R154 ;  /* 0x0000009a9e9a723e */ /* 0x000fc800000000ff */
[----:B------:R-:W-:-:S06]  /*ef70*/  WARPGROUP.ARRIVE ;  /* 0x00000000000079c5 */ /* 0x000fcc0000000000 */
[----:B------:R-:W-:Y:S01]  /*ef80*/  HGMMA.64x256x16.F32 R24, R152, gdesc[UR4].tnspB, R24, gsb0 ;  /* 0x43e0000498187df0 */ /* 0x000fe20008000818 */
[----:B------:R-:W0:Y:S01]  /*ef90*/  MUFU.EX2 R192, R192 ;  /* 0x000000c000c07308 */ /* 0x000e220000000800 */
[----:B------:R-:W-:-:S07]  /*efa0*/  FADD.FTZ R0, R158, R0 ;  /* 0x000000009e007221 */ /* 0x000fce0000010000 */
[----:B------:R-:W-:Y:S08]  /*efb0*/  MUFU.EX2 R185, R185 ;  /* 0x000000b900b97308 */ /* 0x000ff00000000800 */
[----:B------:R-:W3:Y:S01]  /*efc0*/  MUFU.EX2 R186, R186 ;  /* 0x000000ba00ba7308 */ /* 0x000ee20000000800 */
[----:B------:R-:W-:-:S04]  /*efd0*/  FADD.FTZ R0, R236, R0 ;  /* 0x00000000ec007221 */ /* 0x000fc80000010000 */
[----:B------:R-:W-:-:S03]  /*efe0*/  FADD.FTZ R0, R234, R0 ;  /* 0x00000000ea007221 */ /* 0x000fc60000010000 */
[----:B------:R-:W-:Y:S08]  /*eff0*/  MUFU.EX2 R237, R237 ;  /* 0x000000ed00ed7308 */ /* 0x000ff00000000800 */
[----:B------:R-:W-:Y:S08]  /*f000*/  MUFU.EX2 R235, R235 ;  /* 0x000000eb00eb7308 */ /* 0x000ff00000000800 */
[----:B------:R-:W-:Y:S08]  /*f010*/  MUFU.EX2 R170, R170 ;  /* 0x000000aa00aa7308 */ /* 0x000ff00000000800 */
[----:B------:R-:W-:Y:S08]  /*f020*/  MUFU.EX2 R187, R187 ;  /* 0x000000bb00bb7308 */ /* 0x000ff00000000800 */
[----:B------:R-:W-:Y:S08]  /*f030*/  MUFU.EX2 R196, R196 ;  /* 0x000000c400c47308 */ /* 0x000ff00000000800 */
[----:B------:R-:W-:Y:S08]  /*f040*/  MUFU.EX2 R188, R188 ;  /* 0x000000bc00bc7308 */ /* 0x000ff00000000800 */
[----:B------:R-:W-:Y:S01]  /*f050*/  MUFU.EX2 R189, R189 ;  /* 0x000000bd00bd7308 */ /* 0x000fe20000000800 */
[----:B------:R-:W-:-:S07]  /*f060*/  WARPGROUP.DEPBAR.LE gsb0, 0x0 ;  /* 0x00008000000079c5 */ /* 0x000fce0000010000 */
[----:B------:R-:W4:Y:S01]  /*f070*/  MUFU.EX2 R154, R225 ;  /* 0x000000e1009a7308 */ /* 0x000f220000000800 */
[----:B------:R-:W-:Y:S01]  /*f080*/  IMAD.MOV.U32 R153, RZ, RZ, 0x40000040 ;  /* 0x40000040ff997424 */ /* 0x000fe200078e00ff */
[----:B------:R-:W-:-:S04]  /*f090*/  IADD3 R152, R164, 0x100, RZ ;  /* 0x00000100a4987810 */ /* 0x000fc80007ffe0ff */
[----:B------:R-:W-:Y:S02]  /*f0a0*/  R2UR UR6, R152 ;  /* 0x00000000980672ca */ /* 0x000fe400000e0000 */
[----:B------:R-:W-:Y:S02]  /*f0b0*/  R2UR UR7, R153 ;  /* 0x00000000990772ca */ /* 0x000fe400000e0000 */
[----:B------:R-:W-:Y:S02]  /*f0c0*/  F2FP.F16.F32.PACK_AB R152, R234, R236 ;  /* 0x000000ecea98723e */ /* 0x000fe400000000ff */
[----:B0-----:R-:W-:Y:S02]  /*f0d0*/  F2FP.F16.F32.PACK_AB R153, R192, R183 ;  /* 0x000000b7c099723e */ /* 0x001fe400000000ff */
[----:B---3--:R-:W-:Y:S01]  /*f0e0*/  F2FP.F16.F32.PACK_AB R155, R186, R185 ;  /* 0x000000b9ba9b723e */ /* 0x008fe200000000ff */
[----:B----4-:R-:W-:Y:S01]  /*f0f0*/  FADD.FTZ R0, R154, R0 ;  /* 0x000000009a007221 */ /* 0x010fe20000010000 */
[----:B------:R-:W-:-:S04]  /*f100*/  F2FP.F16.F32.PACK_AB R154, R161, R154 ;  /* 0x0000009aa19a723e */ /* 0x000fc800000000ff */
[----:B------:R-:W-:-:S06]  /*f110*/  WARPGROUP.ARRIVE ;  /* 0x00000000000079c5 */ /* 0x000fcc0000000000 */
[----:B------:R-:W-:Y:S01]  /*f120*/  HGMMA.64x256x16.F32 R24, R152, gdesc[UR4].tnspB, R24, gsb0 ;  /* 0x43e0000498187df0 */ /* 0x000fe20008000818 */
[----:B------:R-:W-:Y:S01]  /*f130*/  FADD.FTZ R0, R161, R0 ;  /* 0x00000000a1007221 */ /* 0x000fe20000010000 */
        /* <DEDUP_REMOVED lines=14> */
[----:B------:R-:W-:Y:S01]  /*f220*/  F2FP.F16.F32.PACK_AB R155, R189, R188 ;  /* 0x000000bcbd9b723e */ /* 0x000fe200000000ff */
[----:B0-----:R-:W-:Y:S01]  /*f230*/  FADD.FTZ R0, R154, R0 ;  /* 0x000000009a007221 */ /* 0x001fe20000010000 */
[----:B------:R-:W-:Y:S02]  /*f240*/  F2FP.F16.F32.PACK_AB R152, R237, R154 ;  /* 0x0000009aed98723e */ /* 0x000fe400000000ff */
[----:B------:R-:W-:-:S04]  /*f250*/  F2FP.F16.F32.PACK_AB R154, R170, R235 ;  /* 0x000000ebaa9a723e */ /* 0x000fc800000000ff */
[----:B------:R-:W-:-:S06]  /*f260*/  WARPGROUP.ARRIVE ;  /* 0x00000000000079c5 */ /* 0x000fcc0000000000 */
[----:B------:R-:W-:Y:S01]  /*f270*/  HGMMA.64x256x16.F32 R24, R152, gdesc[UR4].tnspB, R24, gsb0 ;  /* 0x43e0000498187df0 */ /* 0x000fe20008000818 */
[----:B------:R-:W-:-:S04]  /*f280*/  FADD.FTZ R0, R237, R0 ;  /* 0x00000000ed007221 */ /* 0x000fc80000010000 */
[----:B------:R-:W-:-:S04]  /*f290*/  FADD.FTZ R0, R235, R0 ;  /* 0x00000000eb007221 */ /* 0x000fc80000010000 */
[----:B------:R-:W-:Y:S01]  /*f2a0*/  FADD.FTZ R0, R170, R0 ;  /* 0x00000000aa007221 */ /* 0x000fe20000010000 */
[----:B------:R-:W-:Y:S08]  /*f2b0*/  MUFU.EX2 R182, R182 ;  /* 0x000000b600b67308 */ /* 0x000ff00000000800 */
[----:B------:R-:W-:Y:S08]  /*f2c0*/  MUFU.EX2 R222, R222 ;  /* 0x000000de00de7308 */ /* 0x000ff00000000800 */
[----:B------:R-:W-:Y:S08]  /*f2d0*/  MUFU.EX2 R157, R157 ;  /* 0x0000009d009d7308 */ /* 0x000ff00000000800 */
[----:B------:R-:W-:Y:S08]  /*f2e0*/  MUFU.EX2 R160, R160 ;  /* 0x000000a000a07308 */ /* 0x000ff00000000800 */
[----:B------:R-:W-:Y:S08]  /*f2f0*/  MUFU.EX2 R162, R162 ;  /* 0x000000a200a27308 */ /* 0x000ff00000000800 */
[----:B------:R-:W-:Y:S01]  /*f300*/  MUFU.EX2 R166, R166 ;  /* 0x000000a600a67308 */ /* 0x000fe20000000800 */
[----:B------:R-:W-:Y:S01]  /*f310*/  IMAD.MOV.U32 R165, RZ, RZ, 0x40000040 ;  /* 0x40000040ffa57424 */ /* 0x000fe200078e00ff */
[----:B------:R-:W-:-:S06]  /*f320*/  WARPGROUP.DEPBAR.LE gsb0, 0x0 ;  /* 0x00008000000079c5 */ /* 0x000fcc0000010000 */
[----:B------:R-:W0:Y:S01]  /*f330*/  MUFU.EX2 R154, R224 ;  /* 0x000000e0009a7308 */ /* 0x000e220000000800 */
[----:B------:R-:W-:Y:S01]  /*f340*/  VIADD R152, R164, 0x200 ;  /* 0x00000200a4987836 */ /* 0x000fe20000000000 */
[----:B------:R-:W-:-:S04]  /*f350*/  MOV R153, 0x40000040 ;  /* 0x4000004000997802 */ /* 0x000fc80000000f00 */
        /* <DEDUP_REMOVED lines=12> */
[----:B------:R-:W-:Y:S01]  /*f420*/  VIADD R164, R164, 0x280 ;  /* 0x00000280a4a47836 */ /* 0x000fe20000000000 */
[----:B------:R-:W-:-:S04]  /*f430*/  R2UR UR7, R165 ;  /* 0x00000000a50772ca */ /* 0x000fc800000e0000 */
[----:B------:R-:W-:Y:S01]  /*f440*/  R2UR UR6, R164 ;  /* 0x00000000a40672ca */ /* 0x000fe200000e0000 */
[----:B------:R-:W-:Y:S01]  /*f450*/  FADD.FTZ R3, R172, R3 ;  /* 0x00000003ac037221 */ /* 0x000fe20000010000 */
[----:B------:R-:W-:Y:S02]  /*f460*/  WARPGROUP.DEPBAR.LE gsb0, 0x0 ;  /* 0x00008000000079c5 */ /* 0x000fe40000010000 */
[----:B------:R-:W0:Y:S08]  /*f470*/  MUFU.EX2 R152, R184 ;  /* 0x000000b800987308 */ /* 0x000e300000000800 */
[----:B------:R-:W3:Y:S01]  /*f480*/  MUFU.EX2 R154, R169 ;  /* 0x000000a9009a7308 */ /* 0x000ee20000000800 */
[----:B0-----:R-:W-:-:S04]  /*f490*/  FADD.FTZ R0, R152, R0 ;  /* 0x0000000098007221 */ /* 0x001fc80000010000 */
[C---:B------:R-:W-:Y:S01]  /*f4a0*/  FADD.FTZ R0, R182.reuse, R0 ;  /* 0x00000000b6007221 */ /* 0x040fe20000010000 */
[----:B------:R-:W-:Y:S02]  /*f4b0*/  F2FP.F16.F32.PACK_AB R152, R182, R152 ;  /* 0x00000098b698723e */ /* 0x000fe400000000ff */
[----:B------:R-:W-:Y:S01]  /*f4c0*/  F2FP.F16.F32.PACK_AB R153, R160, R157 ;  /* 0x0000009da099723e */ /* 0x000fe200000000ff */
[----:B---3--:R-:W-:Y:S01]  /*f4d0*/  FADD.FTZ R0, R154, R0 ;  /* 0x000000009a007221 */ /* 0x008fe20000010000 */
[----:B------:R-:W-:Y:S02]  /*f4e0*/  F2FP.F16.F32.PACK_AB R154, R222, R154 ;  /* 0x0000009ade9a723e */ /* 0x000fe400000000ff */
[----:B------:R-:W-:-:S04]  /*f4f0*/  F2FP.F16.F32.PACK_AB R155, R166, R162 ;  /* 0x000000a2a69b723e */ /* 0x000fc800000000ff */
[----:B------:R-:W-:-:S06]  /*f500*/  WARPGROUP.ARRIVE ;  /* 0x00000000000079c5 */ /* 0x000fcc0000000000 */
[----:B------:R-:W-:Y:S01]  /*f510*/  HGMMA.64x256x16.F32 R24, R152, gdesc[UR4].tnspB, R24, gsb0 ;  /* 0x43e0000498187df0 */ /* 0x000fe20008000818 */
[----:B--2---:R-:W-:Y:S01]  /*f520*/  ISETP.GT.AND P2, PT, R210, R156, PT ;  /* 0x0000009cd200720c */ /* 0x004fe20003f44270 */
[----:B------:R-:W-:-:S05]  /*f530*/  @!P1 VIADD R211, R211, 0x32460 ;  /* 0x00032460d3d39836 */ /* 0x000fca0000000000 */
[----:B------:R-:W-:Y:S01]  /*f540*/  @!P1 PRMT R211, RZ, 0x654, R211 ;  /* 0x00000654ffd39816 */ /* 0x000fe200000000d3 */
[----:B------:R-:W-:Y:S01]  /*f550*/  FADD.FTZ R0, R222, R0 ;  /* 0x00000000de007221 */ /* 0x000fe20000010000 */
[----:B------:R-:W-:Y:S01]  /*f560*/  VIADD R210, R210, 0xffffffff ;  /* 0xffffffffd2d27836 */ /* 0x000fe20000000000 */
[----:B------:R-:W-:Y:S01]  /*f570*/  MOV R220, R177 ;  /* 0x000000b100dc7202 */ /* 0x000fe20000000f00 */
[----:B------:R-:W-:Y:S01]  /*f580*/  IMAD.MOV.U32 R221, RZ, RZ, R176 ;  /* 0x000000ffffdd7224 */ /* 0x000fe200078e00b0 */
[----:B------:R-:W-:Y:S02]  /*f590*/  WARPGROUP.DEPBAR.LE gsb0, 0x0 ;  /* 0x00008000000079c5 */ /* 0x000fe40000010000 */
[----:B------:R-:W-:Y:S01]  /*f5a0*/  FADD.FTZ R152, R173, R3 ;  /* 0x00000003ad987221 */ /* 0x000fe20000010000 */
[----:B------:R1:W-:Y:S03]  /*f5b0*/  @!P1 SYNCS.ARRIVE.TRANS64.RED.A1T0 RZ, [R211+URZ], RZ ;  /* 0x000000ffd3ff99a7 */ /* 0x0003e6000810043f */
        /* <DEDUP_REMOVED lines=19> */
[----:B-1----:R-:W-:Y:S06]  /*f6f0*/  @P2 BRA `(.L_x_4460) ;  /* 0xffffffc800b42947 */ /* 0x002fec000383ffff */
.L_x_4450:
[----:B------:R-:W-:-:S13]  /*f700*/  ISETP.GE.AND P2, PT, R210, RZ, PT ;  /* 0x000000ffd200720c */ /* 0x000fda0003f46270 */
[----:B------:R-:W-:Y:S05]  /*f710*/  @!P2 BRA `(.L_x_4461) ;  /* 0x0000002c008ca947 */ /* 0x000fea0003800000 */
[----:B------:R-:W-:Y:S02]  /*f720*/  IMAD.MOV.U32 R220, RZ, RZ, R177 ;  /* 0x000000ffffdc7224 */ /* 0x000fe400078e00b1 */
[----:B------:R-:W-:-:S07]  /*f730*/  IMAD.MOV.U32 R221, RZ, RZ, R176 ;  /* 0x000000ffffdd7224 */ /* 0x000fce00078e00b0 */
.L_x_4471:
[----:B------:R-:W-:Y:S01]  /*f740*/  VIADD R2, R2, 0x1 ;  /* 0x0000000102027836 */ /* 0x000fe20000000000 */
[----:B------:R-:W-:Y:S05]  /*f750*/  YIELD ;  /* 0x0000000000007946 */ /* 0x000fea0003800000 */
[----:B------:R-:W-:-:S04]  /*f760*/  ISETP.NE.AND P2, PT, R2, 0x2, PT ;  /* 0x000000020200780c */ /* 0x000fc80003f45270 */
[----:B------:R-:W-:Y:S02]  /*f770*/  SEL R152, RZ, 0x1, P2 ;  /* 0x00000001ff987807 */ /* 0x000fe40001000000 */
[----:B------:R-:W-:Y:S02]  /*f780*/  SEL R2, R2, RZ, P2 ;  /* 0x000000ff02027207 */ /* 0x000fe40001000000 */
[----:B------:R-:W-:Y:S01]  /*f790*/  LOP3.LUT R19, R19, R152, RZ, 0x3c, !PT ;  /* 0x0000009813137212 */ /* 0x000fe200078e3cff */
[----:B--2---:R-:W-:Y:S06]  /*f7a0*/  @!P0 BRA `(.L_x_4462) ;  /* 0x0000000000048947 */ /* 0x004fec0003800000 */
[----:B------:R-:W-:Y:S01]  /*f7b0*/  BPT.TRAP 0x1 ;  /* 0x000000040000795c */ /* 0x000fe20000300000 */
.L_x_4462:
[----:B------:R-:W-:Y:S02]  /*f7c0*/  LEA R211, R2, R17, 0x3 ;  /* 0x0000001102d37211 */ /* 0x000fe400078e18ff */
[----:B------:R-:W-:-:S04]  /*f7d0*/  SHF.L.U32 R23, R19, 0x1f, RZ ;  /* 0x0000001f13177819 */ /* 0x000fc800000006ff */
[----:B------:R1:W2:Y:S01]  /*f7e0*/  SYNCS.PHASECHK.TRANS64.TRYWAIT P2, [R211+URZ+0x32430], R23 ;  /* 0x03243017d30075a7 */ /* 0x0002a2000804017f */
[----:B------:R-:W-:Y:S05]  /*f7f0*/  @!P0 BRA `(.L_x_4463) ;  /* 0x0000000000048947 */ /* 0x000fea0003800000 */
[----:B------:R-:W-:Y:S01]  /*f800*/  BPT.TRAP 0x1 ;  /* 0x000000040000795c */ /* 0x000fe20000300000 */
.L_x_4463:
[----:B------:R-:W3:Y:S01]  /*f810*/  LDL R152, [R1+0x2c] ;  /* 0x00002c0001987983 */ /* 0x000ee20000100800 */
[----:B------:R-:W-:Y:S02]  /*f820*/  IMAD.MOV.U32 R157, RZ, RZ, 0x40000040 ;  /* 0x40000040ff9d7424 */ /* 0x000fe400078e00ff */
[----:B---3--:R-:W-:Y:S01]  /*f830*/  IMAD R156, R2, 0x300, R152 ;  /* 0x00000300029c7824 */ /* 0x008fe200078e0298 */
[----:B--2---:R-:W-:Y:S06]  /*f840*/  @P2 BRA `(.L_x_4464) ;  /* 0x0000000000082947 */ /* 0x004fec0003800000 */
[----:B------:R-:W2:Y:S02]  /*f850*/  SYNCS.PHASECHK.TRANS64.TRYWAIT P2, [R211+URZ+0x32430], R23 ;  /* 0x03243017d30075a7 */ /* 0x000ea4000804017f */
[----:B--2---:R-:W-:Y:S05]  /*f860*/  @!P2 BRA `(.L_x_4465) ;  /* 0x000000cc0070a947 */ /* 0x004fea0003800000 */
.L_x_4464:
        /* <DEDUP_REMOVED lines=38> */
.L_x_4466:
[----:B------:R0:W3:Y:S01]  /*fad0*/  SYNCS.PHASECHK.TRANS64.TRYWAIT P2, [R211+URZ+0x32450], R23 ;  /* 0x03245017d30075a7 */ /* 0x0000e2000804017f */
[----:B------:R-:W-:Y:S05]  /*fae0*/  @!P0 BRA `(.L_x_4467) ;  /* 0x0000000000048947 */ /* 0x000fea0003800000 */
[----:B------:R-:W-:Y:S01]  /*faf0*/  BPT.TRAP 0x1 ;  /* 0x000000040000795c */ /* 0x000fe20000300000 */
.L_x_4467:
[----:B------:R-:W-:Y:S04]  /*fb00*/  BSSY B0, `(.L_x_4468) ;  /* 0x0000004000007945 */ /* 0x000fe80003800000 */
[----:B---3--:R-:W-:Y:S05]  /*fb10*/  @P2 BRA `(.L_x_4469) ;  /* 0x0000000000082947 */ /* 0x008fea0003800000 */
[----:B------:R-:W3:Y:S02]  /*fb20*/  SYNCS.PHASECHK.TRANS64.TRYWAIT P2, [R211+URZ+0x32450], R23 ;  /* 0x03245017d30075a7 */ /* 0x000ee4000804017f */
[----:B---3--:R-:W-:Y:S05]  /*fb30*/  @!P2 BRA `(.L_x_4470) ;  /* 0x000000c800d0a947 */ /* 0x008fea0003800000 */
.L_x_4469:
[----:B------:R-:W-:Y:S05]  /*fb40*/  BSYNC B0 ;  /* 0x0000000000007941 */ /* 0x000fea0003800000 */
.L_x_4468:
[----:B------:R-:W-:Y:S05]  /*fb50*/  WARPSYNC.ALL ;  /* 0x0000000000007948 */ /* 0x000fea0003800000 */
[----:B------:R-:W4:Y:S01]  /*fb60*/  LDL R222, [R1+0x30] ;  /* 0x0000300001de7983 */ /* 0x000f220000100800 */
[----:B------:R-:W-:Y:S01]  /*fb70*/  IMAD.MOV.U32 R223, RZ, RZ, 0x40000040 ;  /* 0x40000040ffdf7424 */ /* 0x000fe200078e00ff */
[----:B------:R-:W-:Y:S01]  /*fb80*/  R2UR UR4, R4 ;  /* 0x00000000040472ca */ /* 0x000fe200000e0000 */
[----:B------:R-:W-:Y:S01]  /*fb90*/  WARPGROUP.ARRIVE ;  /* 0x00000000000079c5 */ /* 0x000fe20000000000 */
[----:B------:R-:W-:Y:S02]  /*fba0*/  R2UR UR5, R5 ;  /* 0x00000000050572ca */ /* 0x000fe400000e0000 */
[----:B------:R-:W-:Y:S01]  /*fbb0*/  R2UR UR7, R223 ;  /* 0x00000000df0772ca */ /* 0x000fe200000e0000 */
[----:B------:R-:W-:Y:S01]  /*fbc0*/  IMAD.MOV.U32 R223, RZ, RZ, 0x40000040 ;  /* 0x40000040ffdf7424 */ /* 0x000fe200078e00ff */
[----:B------:R-:W-:Y:S01]  /*fbd0*/  MOV R225, 0x40000040 ;  /* 0x4000004000e17802 */ /* 0x000fe20000000f00 */
[----:B----4-:R-:W-:-:S04]  /*fbe0*/  IMAD R222, R2, 0xc00, R222 ;  /* 0x00000c0002de7824 */ /* 0x010fc800078e02de */
[C---:B------:R-:W-:Y:S01]  /*fbf0*/  VIADD R224, R222.reuse, 0x2 ;  /* 0x00000002dee07836 */ /* 0x040fe20000000000 */
[----:B------:R-:W-:-:S13]  /*fc00*/  R2UR UR6, R222 ;  /* 0x00000000de0672ca */ /* 0x000fda00000e0000 */
        /* <DEDUP_REMOVED lines=114> */
[C---:B------:R-:W-:Y:S01]  /*10330*/  IADD3 R224, R222.reuse, 0x904, RZ ;  /* 0x00000904dee07810 */ /* 0x040fe20007ffe0ff */
        /* <DEDUP_REMOVED lines=42> */
[----:B0123--:R-:W-:Y:S01]  /*105e0*/  FMNMX.FTZ R23, R234, R221, !PT ;  /* 0x000000ddea177209 */ /* 0x00ffe20007810000 */
[----:B------:R-:W-:Y:S01]  /*105f0*/  FMUL.FTZ R181, R192, UR40 ;  /* 0x00000028c0b57c20 */ /* 0x000fe20008410000 */
[----:B------:R-:W-:Y:S01]  /*10600*/  FMUL.FTZ R173, R193, UR40 ;  /* 0x00000028c1ad7c20 */ /* 0x000fe20008410000 */
[----:B------:R-:W-:Y:S01]  /*10610*/  FMUL.FTZ R172, R196, UR40 ;  /* 0x00000028c4ac7c20 */ /* 0x000fe20008410000 */
[----:B------:R-:W-:Y:S01]  /*10620*/  FMUL.FTZ R177, R197, UR40 ;  /* 0x00000028c5b17c20 */ /* 0x000fe20008410000 */
[----:B------:R-:W-:Y:S01]  /*10630*/  FMUL.FTZ R163, R163, UR40 ;  /* 0x00000028a3a37c20 */ /* 0x000fe20008410000 */
[----:B------:R-:W-:Y:S01]  /*10640*/  FMUL.FTZ R154, R154, UR40 ;  /* 0x000000289a9a7c20 */ /* 0x000fe20008410000 */
[----:B------:R-:W0:Y:S01]  /*10650*/  MUFU.TANH R224, R224 ;  /* 0x000000e000e07308 */ /* 0x000e220000002400 */
[----:B----4-:R-:W-:Y:S01]  /*10660*/  FMNMX.FTZ R23, R233, R23, !PT ;  /* 0x00000017e9177209 */ /* 0x010fe20007810000 */
        /* <DEDUP_REMOVED lines=11> */
[----:B------:R-:W-:-:S03]  /*10720*/  FMUL.FTZ R187, R187, UR40 ;  /* 0x00000028bbbb7c20 */ /* 0x000fc60008410000 */
        /* <DEDUP_REMOVED lines=38> */
[----:B------:R-:W-:Y:S01]  /*10990*/  MUFU.TANH R180, R163 ;  /* 0x000000a300b47308 */ /* 0x000fe20000002400 */
[----:B-1----:R-:W-:-:S07]  /*109a0*/  FMNMX.FTZ R23, R172, R23, !PT ;  /* 0x00000017ac177209 */ /* 0x002fce0007810000 */
[----:B------:R-:W-:Y:S01]  /*109b0*/  MUFU.TANH R189, R154 ;  /* 0x0000009a00bd7308 */ /* 0x000fe20000002400 */
[----:B--2---:R-:W-:-:S05]  /*109c0*/  FMNMX.FTZ R176, R177, R23, !PT ;  /* 0x00000017b1b07209 */ /* 0x004fca0007810000 */
[----:B------:R-:W0:Y:S02]  /*109d0*/  SHFL.BFLY PT, R23, R176, 0x2, 0x1f ;  /* 0x0c401f00b0177f89 */ /* 0x000e2400000e0000 */
[----:B------:R-:W1:Y:S08]  /*109e0*/  MUFU.TANH R154, R162 ;  /* 0x000000a2009a7308 */ /* 0x000e700000002400 */
[----:B------:R2:W3:Y:S08]  /*109f0*/  MUFU.TANH R197, R155 ;  /* 0x0000009b00c57308 */ /* 0x0004f00000002400 */
[----:B------:R4:W5:Y:S01]  /*10a00*/  MUFU.TANH R196, R159 ;  /* 0x0000009f00c47308 */ /* 0x0009620000002400 */
[----:B-1----:R-:W-:Y:S01]  /*10a10*/  IMAD.MOV.U32 R170, RZ, RZ, R154 ;  /* 0x000000ffffaa7224 */ /* 0x002fe200078e009a */
[----:B0-----:R-:W-:-:S06]  /*10a20*/  FMNMX.FTZ R176, R176, R23, !PT ;  /* 0x00000017b0b07209 */ /* 0x001fcc0007810000 */
[----:B------:R0:W-:Y:S01]  /*10a30*/  MUFU.TANH R193, R158 ;  /* 0x0000009e00c17308 */ /* 0x0001e20000002400 */
[----:B------:R-:W1:Y:S07]  /*10a40*/  SHFL.BFLY PT, R23, R176, 0x1, 0x1f ;  /* 0x0c201f00b0177f89 */ /* 0x000e6e00000e0000 */
[----:B------:R5:W5:Y:S08]  /*10a50*/  MUFU.TANH R192, R166 ;  /* 0x000000a600c07308 */ /* 0x000b700000002400 */
[----:B------:R-:W-:Y:S08]  /*10a60*/  MUFU.TANH R237, R237 ;  /* 0x000000ed00ed7308 */ /* 0x000ff00000002400 */
[----:B------:R-:W-:Y:S01]  /*10a70*/  MUFU.TANH R236, R236 ;  /* 0x000000ec00ec7308 */ /* 0x000fe20000002400 */
[----:B-1----:R-:W-:-:S02]  /*10a80*/  FMNMX.FTZ R176, R176, R23, !PT ;  /* 0x00000017b0b07209 */ /* 0x002fc40007810000 */
[----:B------:R-:W1:Y:S03]  /*10a90*/  LDC R23, c[0x0][0xa80] ;  /* 0x0002a000ff177b82 */ /* 0x000e660000000800 */
[C---:B--2---:R-:W-:Y:S01]  /*10aa0*/  FADD.FTZ R155, -R176.reuse, R221 ;  /* 0x000000ddb09b7221 */ /* 0x044fe20000010100 */
[----:B------:R-:W-:Y:S01]  /*10ab0*/  MOV R221, R180 ;  /* 0x000000b400dd7202 */ /* 0x000fe20000000f00 */
[----:B------:R-:W-:Y:S01]  /*10ac0*/  MUFU.TANH R187, R187 ;  /* 0x000000bb00bb7308 */ /* 0x000fe20000002400 */
[-C--:B-1----:R-:W-:Y:S01]  /*10ad0*/  FMUL.FTZ R180, R176, R23.reuse ;  /* 0x00000017b0b47220 */ /* 0x082fe20000410000 */
[----:B------:R-:W-:-:S03]  /*10ae0*/  FMUL.FTZ R155, R155, R23 ;  /* 0x000000179b9b7220 */ /* 0x000fc60000410000 */
[-CC-:B------:R-:W-:Y:S01]  /*10af0*/  FFMA.FTZ R154, R234, R23.reuse, -R180.reuse ;  /* 0x00000017ea9a7223 */ /* 0x180fe200000108b4 */
[-CC-:B----4-:R-:W-:Y:S01]  /*10b00*/  FFMA.FTZ R159, R152, R23.reuse, -R180.reuse ;  /* 0x00000017989f7223 */ /* 0x190fe200000108b4 */
[-CC-:B0-----:R-:W-:Y:S01]  /*10b10*/  FFMA.FTZ R158, R222, R23.reuse, -R180.reuse ;  /* 0x00000017de9e7223 */ /* 0x181fe200000108b4 */
[----:B------:R-:W-:Y:S01]  /*10b20*/  MUFU.EX2 R155, R155 ;  /* 0x0000009b009b7308 */ /* 0x000fe20000000800 */
[----:B---3--:R-:W-:Y:S02]  /*10b30*/  IMAD.MOV.U32 R222, RZ, RZ, R197 ;  /* 0x000000ffffde7224 */ /* 0x008fe400078e00c5 */
[----:B------:R-:W-:Y:S01]  /*10b40*/  FMUL.FTZ R197, R171, UR40 ;  /* 0x00000028abc57c20 */ /* 0x000fe20008410000 */
[-CC-:B------:R-:W-:Y:S01]  /*10b50*/  FFMA.FTZ R163, R153, R23.reuse, -R180.reuse ;  /* 0x0000001799a37223 */ /* 0x180fe200000108b4 */
[----:B------:R-:W-:Y:S01]  /*10b60*/  FMNMX.FTZ R171, R189, R220, !PT ;  /* 0x000000dcbdab7209 */ /* 0x000fe20007810000 */
[-CC-:B------:R-:W-:Y:S01]  /*10b70*/  FFMA.FTZ R233, R233, R23.reuse, -R180.reuse ;  /* 0x00000017e9e97223 */ /* 0x180fe200000108b4 */
[-CC-:B-----5:R-:W-:Y:S01]  /*10b80*/  FFMA.FTZ R166, R169, R23.reuse, -R180.reuse ;  /* 0x00000017a9a67223 */ /* 0x1a0fe200000108b4 */
[----:B------:R-:W-:Y:S01]  /*10b90*/  FFMA.FTZ R169, R235, R23, -R180 ;  /* 0x00000017eba97223 */ /* 0x000fe200000108b4 */
[----:B------:R-:W0:Y:S01]  /*10ba0*/  MUFU.EX2 R152, R154 ;  /* 0x0000009a00987308 */ /* 0x000e220000000800 */
[----:B------:R-:W-:Y:S01]  /*10bb0*/  IMAD.MOV.U32 R235, RZ, RZ, R221 ;  /* 0x000000ffffeb7224 */ /* 0x000fe200078e00dd */
[----:B------:R-:W-:Y:S01]  /*10bc0*/  FMNMX.FTZ R171, R222, R171, !PT ;  /* 0x000000abdeab7209 */ /* 0x000fe20007810000 */
[----:B------:R-:W-:-:S02]  /*10bd0*/  IMAD.MOV.U32 R221, RZ, RZ, R170 ;  /* 0x000000ffffdd7224 */ /* 0x000fc400078e00aa */
[-CC-:B------:R-:W-:Y:S01]  /*10be0*/  FFMA.FTZ R170, R185, R23.reuse, -R180.reuse ;  /* 0x00000017b9aa7223 */ /* 0x180fe200000108b4 */
[----:B------:R-:W-:Y:S01]  /*10bf0*/  MOV R185, R196 ;  /* 0x000000c400b97202 */ /* 0x000fe20000000f00 */
[-CC-:B------:R-:W-:Y:S01]  /*10c00*/  FFMA.FTZ R225, R225, R23.reuse, -R180.reuse ;  /* 0x00000017e1e17223 */ /* 0x180fe200000108b4 */
[----:B------:R-:W-:Y:S01]  /*10c10*/  FMUL.FTZ R196, R174, UR40 ;  /* 0x00000028aec47c20 */ /* 0x000fe20008410000 */
[----:B------:R-:W1:Y:S01]  /*10c20*/  MUFU.EX2 R233, R233 ;  /* 0x000000e900e97308 */ /* 0x000e620000000800 */
[-CC-:B------:R-:W-:Y:S01]  /*10c30*/  FFMA.FTZ R224, R224, R23.reuse, -R180.reuse ;  /* 0x00000017e0e07223 */ /* 0x180fe200000108b4 */
[-CC-:B------:R-:W-:Y:S01]  /*10c40*/  FFMA.FTZ R167, R164, R23.reuse, -R180.reuse ;  /* 0x00000017a4a77223 */ /* 0x180fe200000108b4 */
[-CC-:B------:R-:W-:Y:S01]  /*10c50*/  FFMA.FTZ R164, R168, R23.reuse, -R180.reuse ;  /* 0x00000017a8a47223 */ /* 0x180fe200000108b4 */
[----:B------:R-:W-:Y:S01]  /*10c60*/  FFMA.FTZ R168, R188, R23, -R180 ;  /* 0x00000017bca87223 */ /* 0x000fe200000108b4 */
[----:B------:R-:W-:Y:S01]  /*10c70*/  FMUL.FTZ R188, R175, UR40 ;  /* 0x00000028afbc7c20 */ /* 0x000fe20008410000 */
[----:B------:R-:W-:-:S02]  /*10c80*/  IMAD.MOV.U32 R234, RZ, RZ, R192 ;  /* 0x000000ffffea7224 */ /* 0x000fc400078e00c0 */
[-C--:B------:R-:W-:Y:S01]  /*10c90*/  FFMA.FTZ R162, R156, R23.reuse, -R180 ;  /* 0x000000179ca27223 */ /* 0x080fe200000108b4 */
[----:B------:R2:W3:Y:S01]  /*10ca0*/  MUFU.EX2 R154, R225 ;  /* 0x000000e1009a7308 */ /* 0x0004e20000000800 */
[----:B0-----:R-:W-:Y:S01]  /*10cb0*/  FFMA.FTZ R153, R155, R0, R152 ;  /* 0x000000009b997223 */ /* 0x001fe20000010098 */
[----:B------:R-:W-:Y:S01]  /*10cc0*/  FMUL.FTZ R0, R178, UR40 ;  /* 0x00000028b2007c20 */ /* 0x000fe20008410000 */
[----:B------:R-:W-:Y:S02]  /*10cd0*/  IMAD.MOV.U32 R178, RZ, RZ, R193 ;  /* 0x000000ffffb27224 */ /* 0x000fe400078e00c1 */
[----:B------:R-:W-:Y:S01]  /*10ce0*/  FMUL.FTZ R193, R179, UR40 ;  /* 0x00000028b3c17c20 */ /* 0x000fe20008410000 */
[----:B------:R-:W-:Y:S01]  /*10cf0*/  FMUL.FTZ R179, R195, UR40 ;  /* 0x00000028c3b37c20 */ /* 0x000fe20008410000 */
[-CC-:B------:R-:W-:Y:S01]  /*10d00*/  FFMA.FTZ R192, R223, R23.reuse, -R180.reuse ;  /* 0x00000017dfc07223 */ /* 0x180fe200000108b4 */
[--C-:B------:R-:W-:Y:S01]  /*10d10*/  FFMA.FTZ R157, R157, R23, -R180.reuse ;  /* 0x000000179d9d7223 */ /* 0x100fe200000108b4 */
[----:B------:R-:W-:Y:S01]  /*10d20*/  FMNMX.FTZ R174, R178, R171, !PT ;  /* 0x000000abb2ae7209 */ /* 0x000fe20007810000 */
[----:B------:R-:W0:Y:S01]  /*10d30*/  MUFU.EX2 R224, R224 ;  /* 0x000000e000e07308 */ /* 0x000e220000000800 */
[C---:B-1----:R-:W-:Y:S01]  /*10d40*/  FADD.FTZ R153, R233.reuse, R153 ;  /* 0x00000099e9997221 */ /* 0x042fe20000010000 */
[----:B------:R-:W-:Y:S01]  /*10d50*/  F2FP.F16.F32.PACK_AB R152, R233, R152 ;  /* 0x00000098e998723e */ /* 0x000fe200000000ff */
[----:B------:R-:W-:Y:S01]  /*10d60*/  FMUL.FTZ R233, R190, UR40 ;  /* 0x00000028bee97c20 */ /* 0x000fe20008410000 */
[----:B------:R-:W-:Y:S01]  /*10d70*/  FMNMX.FTZ R174, R185, R174, !PT ;  /* 0x000000aeb9ae7209 */ /* 0x000fe20007810000 */
[----:B--2---:R-:W-:Y:S01]  /*10d80*/  FMUL.FTZ R225, R194, UR40 ;  /* 0x00000028c2e17c20 */ /* 0x004fe20008410000 */
[-CC-:B------:R-:W-:Y:S01]  /*10d90*/  FFMA.FTZ R161, R161, R23.reuse, -R180.reuse ;  /* 0x00000017a1a17223 */ /* 0x180fe200000108b4 */
[-CC-:B------:R-:W-:Y:S01]  /*10da0*/  FFMA.FTZ R160, R160, R23.reuse, -R180.reuse ;  /* 0x00000017a0a07223 */ /* 0x180fe200000108b4 */
[----:B------:R-:W-:Y:S01]  /*10db0*/  FMNMX.FTZ R175, R221, R174, !PT ;  /* 0x000000aeddaf7209 */ /* 0x000fe20007810000 */
[----:B------:R-:W1:Y:S01]  /*10dc0*/  MUFU.TANH R197, R197 ;  /* 0x000000c500c57308 */ /* 0x000e620000002400 */
[----:B---3--:R-:W-:Y:S01]  /*10dd0*/  FADD.FTZ R153, R154, R153 ;  /* 0x000000999a997221 */ /* 0x008fe20000010000 */
[--C-:B------:R-:W-:Y:S01]  /*10de0*/  FFMA.FTZ R165, R165, R23, -R180.reuse ;  /* 0x00000017a5a57223 */ /* 0x100fe200000108b4 */
[----:B------:R-:W-:Y:S01]  /*10df0*/  FMNMX.FTZ R175, R235, R175, !PT ;  /* 0x000000afebaf7209 */ /* 0x000fe20007810000 */
[-CC-:B------:R-:W-:Y:S01]  /*10e00*/  FFMA.FTZ R184, R184, R23.reuse, -R180.reuse ;  /* 0x00000017b8b87223 */ /* 0x180fe200000108b4 */
[-CC-:B------:R-:W-:Y:S01]  /*10e10*/  FFMA.FTZ R181, R181, R23.reuse, -R180.reuse ;  /* 0x00000017b5b57223 */ /* 0x180fe200000108b4 */
[--C-:B------:R-:W-:Y:S01]  /*10e20*/  FFMA.FTZ R173, R173, R23, -R180.reuse ;  /* 0x00000017adad7223 */ /* 0x100fe200000108b4 */
[----:B------:R-:W-:Y:S01]  /*10e30*/  FMNMX.FTZ R175, R234, R175, !PT ;  /* 0x000000afeaaf7209 */ /* 0x000fe20007810000 */
[----:B------:R-:W2:Y:S01]  /*10e40*/  MUFU.TANH R196, R196 ;  /* 0x000000c400c47308 */ /* 0x000ea20000002400 */
[----:B0-----:R-:W-:Y:S01]  /*10e50*/  FADD.FTZ R156, R224, R153 ;  /* 0x00000099e09c7221 */ /* 0x001fe20000010000 */
[----:B------:R-:W-:Y:S01]  /*10e60*/  FMUL.FTZ R153, R182, UR40 ;  /* 0x00000028b6997c20 */ /* 0x000fe20008410000 */
[----:B------:R-:W-:Y:S01]  /*10e70*/  FMNMX.FTZ R175, R237, R175, !PT ;  /* 0x000000afedaf7209 */ /* 0x000fe20007810000 */
[----:B------:R-:W-:Y:S01]  /*10e80*/  FMUL.FTZ R182, R198, UR40 ;  /* 0x00000028c6b67c20 */ /* 0x000fe20008410000 */
[-CC-:B------:R-:W-:Y:S01]  /*10e90*/  FFMA.FTZ R172, R172, R23.reuse, -R180.reuse ;  /* 0x00000017acac7223 */ /* 0x180fe200000108b4 */
[----:B------:R-:W-:Y:S01]  /*10ea0*/  FFMA.FTZ R180, R177, R23, -R180 ;  /* 0x00000017b1b47223 */ /* 0x000fe200000108b4 */
[----:B------:R-:W-:Y:S01]  /*10eb0*/  FMNMX.FTZ R175, R236, R175, !PT ;  /* 0x000000afecaf7209 */ /* 0x000fe20007810000 */
[----:B------:R-:W0:Y:S01]  /*10ec0*/  MUFU.TANH R188, R188 ;  /* 0x000000bc00bc7308 */ /* 0x000e220000002400 */
[----:B------:R-:W-:-:S02]  /*10ed0*/  F2FP.F16.F32.PACK_AB R154, R224, R154 ;  /* 0x0000009ae09a723e */ /* 0x000fc400000000ff */
[----:B-1----:R-:W-:-:S05]  /*10ee0*/  FMNMX.FTZ R175, R197, R175, !PT ;  /* 0x000000afc5af7209 */ /* 0x002fca0007810000 */
[----:B------:R-:W1:Y:S01]  /*10ef0*/  MUFU.TANH R0, R0 ;  /* 0x0000000000007308 */ /* 0x000e620000002400 */
[----:B--2---:R-:W-:-:S07]  /*10f00*/  FMNMX.FTZ R175, R196, R175, !PT ;  /* 0x000000afc4af7209 */ /* 0x004fce0007810000 */
[----:B------:R-:W2:Y:S01]  /*10f10*/  MUFU.TANH R193, R193 ;  /* 0x000000c100c17308 */ /* 0x000ea20000002400 */
[----:B0-----:R-:W-:-:S07]  /*10f20*/  FMNMX.FTZ R175, R188, R175, !PT ;  /* 0x000000afbcaf7209 */ /* 0x001fce0007810000 */
[----:B------:R-:W0:Y:S01]  /*10f30*/  MUFU.TANH R153, R153 ;  /* 0x0000009900997308 */ /* 0x000e220000002400 */
[----:B-1----:R-:W-:-:S07]  /*10f40*/  FMNMX.FTZ R175, R0, R175, !PT ;  /* 0x000000af00af7209 */ /* 0x002fce0007810000 */
[----:B------:R1:W3:Y:S01]  /*10f50*/  MUFU.TANH R171, R183 ;  /* 0x000000b700ab7308 */ /* 0x0002e20000002400 */
[----:B--2---:R-:W-:-:S07]  /*10f60*/  FMNMX.FTZ R175, R193, R175, !PT ;  /* 0x000000afc1af7209 */ /* 0x004fce0007810000 */
[----:B------:R2:W4:Y:S01]  /*10f70*/  MUFU.TANH R174, R186 ;  /* 0x000000ba00ae7308 */ /* 0x0005220000002400 */
[----:B0-----:R-:W-:Y:S01]  /*10f80*/  FMNMX.FTZ R175, R153, R175, !PT ;  /* 0x000000af99af7209 */ /* 0x001fe20007810000 */
[----:B-1----:R-:W-:-:S06]  /*10f90*/  FMUL.FTZ R183, R199, UR40 ;  /* 0x00000028c7b77c20 */ /* 0x002fcc0008410000 */
[----:B------:R-:W0:Y:S01]  /*10fa0*/  MUFU.TANH R233, R233 ;  /* 0x000000e900e97308 */ /* 0x000e220000002400 */
[----:B--2---:R-:W-:Y:S02]  /*10fb0*/  IMAD.MOV.U32 R186, RZ, RZ, R189 ;  /* 0x000000ffffba7224 */ /* 0x004fe400078e00bd */
[----:B------:R-:W-:Y:S01]  /*10fc0*/  FMUL.FTZ R189, R191, UR40 ;  /* 0x00000028bfbd7c20 */ /* 0x000fe20008410000 */
[----:B---3--:R-:W-:-:S05]  /*10fd0*/  FMNMX.FTZ R175, R171, R175, !PT ;  /* 0x000000afabaf7209 */ /* 0x008fca0007810000 */
[----:B------:R-:W1:Y:S01]  /*10fe0*/  MUFU.TANH R189, R189 ;  /* 0x000000bd00bd7308 */ /* 0x000e620000002400 */
[----:B----4-:R-:W-:-:S04]  /*10ff0*/  FMNMX.FTZ R175, R174, R175, !PT ;  /* 0x000000afaeaf7209 */ /* 0x010fc80007810000 */
[----:B------:R-:W-:-:S03]  /*11000*/  FMNMX.FTZ R175, R187, R175, !PT ;  /* 0x000000afbbaf7209 */ /* 0x000fc60007810000 */
[----:B------:R-:W2:Y:S01]  /*11010*/  MUFU.TANH R225, R225 ;  /* 0x000000e100e17308 */ /* 0x000ea20000002400 */
[----:B0-----:R-:W-:-:S07]  /*11020*/  FMNMX.FTZ R175, R233, R175, !PT ;  /* 0x000000afe9af7209 */ /* 0x001fce0007810000 */
[----:B------:R-:W0:Y:S01]  /*11030*/  MUFU.TANH R179, R179 ;  /* 0x000000b300b37308 */ /* 0x000e220000002400 */
[----:B-1----:R-:W-:-:S07]  /*11040*/  FMNMX.FTZ R175, R189, R175, !PT ;  /* 0x000000afbdaf7209 */ /* 0x002fce0007810000 */
[----:B------:R-:W1:Y:S01]  /*11050*/  MUFU.TANH R182, R182 ;  /* 0x000000b600b67308 */ /* 0x000e620000002400 */
[----:B--2---:R-:W-:-:S07]  /*11060*/  FMNMX.FTZ R175, R225, R175, !PT ;  /* 0x000000afe1af7209 */ /* 0x004fce0007810000 */
[----:B------:R-:W2:Y:S01]  /*11070*/  MUFU.TANH R183, R183 ;  /* 0x000000b700b77308 */ /* 0x000ea20000002400 */
[----:B0-----:R-:W-:-:S04]  /*11080*/  FMNMX.FTZ R175, R179, R175, !PT ;  /* 0x000000afb3af7209 */ /* 0x001fc80007810000 */
[----:B-1----:R-:W-:-:S04]  /*11090*/  FMNMX.FTZ R175, R182, R175, !PT ;  /* 0x000000afb6af7209 */ /* 0x002fc80007810000 */
[----:B--2---:R-:W-:-:S05]  /*110a0*/  FMNMX.FTZ R175, R183, R175, !PT ;  /* 0x000000afb7af7209 */ /* 0x004fca0007810000 */
[----:B------:R-:W0:Y:S02]  /*110b0*/  SHFL.BFLY PT, R177, R175, 0x2, 0x1f ;  /* 0x0c401f00afb17f89 */ /* 0x000e2400000e0000 */
[----:B0-----:R-:W-:-:S05]  /*110c0*/  FMNMX.FTZ R177, R175, R177, !PT ;  /* 0x000000b1afb17209 */ /* 0x001fca0007810000 */
[----:B------:R-:W0:Y:S02]  /*110d0*/  SHFL.BFLY PT, R175, R177, 0x1, 0x1f ;  /* 0x0c201f00b1af7f89 */ /* 0x000e2400000e0000 */
[----:B0-----:R-:W-:-:S05]  /*110e0*/  FMNMX.FTZ R177, R177, R175, !PT ;  /* 0x000000afb1b17209 */ /* 0x001fca0007810000 */
[C---:B------:R-:W-:Y:S01]  /*110f0*/  FMUL.FTZ R223, R177.reuse, R23 ;  /* 0x00000017b1df7220 */ /* 0x040fe20000410000 */
[----:B------:R-:W-:-:S03]  /*11100*/  FADD.FTZ R224, -R177, R220 ;  /* 0x000000dcb1e07221 */ /* 0x000fc60000010100 */
[-CC-:B------:R-:W-:Y:S01]  /*11110*/  FFMA.FTZ R199, R234, R23.reuse, -R223.reuse ;  /* 0x00000017eac77223 */ /* 0x180fe200000108df */
[-CC-:B------:R-:W-:Y:S01]  /*11120*/  FFMA.FTZ R190, R171, R23.reuse, -R223.reuse ;  /* 0x00000017abbe7223 */ /* 0x180fe200000108df */
[----:B------:R-:W2:Y:S01]  /*11130*/  LDL R234, [R1+0x28] ;  /* 0x0000280001ea7983 */ /* 0x000ea20000100800 */
[-CC-:B------:R-:W-:Y:S01]  /*11140*/  FFMA.FTZ R171, R174, R23.reuse, -R223.reuse ;  /* 0x00000017aeab7223 */ /* 0x180fe200000108df */
[-C--:B------:R-:W-:Y:S01]  /*11150*/  FMUL.FTZ R224, R224, R23.reuse ;  /* 0x00000017e0e07220 */ /* 0x080fe20000410000 */
[-CC-:B------:R-:W-:Y:S01]  /*11160*/  FFMA.FTZ R175, R186, R23.reuse, -R223.reuse ;  /* 0x00000017baaf7223 */ /* 0x180fe200000108df */
[-CC-:B------:R-:W-:Y:S01]  /*11170*/  FFMA.FTZ R222, R222, R23.reuse, -R223.reuse ;  /* 0x00000017dede7223 */ /* 0x180fe200000108df */
[-CC-:B------:R-:W-:Y:S01]  /*11180*/  FFMA.FTZ R194, R153, R23.reuse, -R223.reuse ;  /* 0x0000001799c27223 */ /* 0x180fe200000108df */
[----:B------:R-:W-:Y:S01]  /*11190*/  FFMA.FTZ R178, R178, R23, -R223 ;  /* 0x00000017b2b27223 */ /* 0x000fe200000108df */
        /* <DEDUP_REMOVED lines=68> */
[----:B------:R-:W-:Y:S01]  /*115e0*/  IMAD.MOV.U32 R175, RZ, RZ, 0x40000040 ;  /* 0x40000040ffaf7424 */ /* 0x000fe200078e00ff */
[----:B------:R0:W3:Y:S01]  /*115f0*/  MUFU.EX2 R155, R178 ;  /* 0x000000b2009b7308 */ /* 0x0000e20000000800 */
[----:B------:R-:W-:Y:S01]  /*11600*/  FFMA.FTZ R185, R185, R23, -R223 ;  /* 0x00000017b9b97223 */ /* 0x000fe200000108df */
[C---:B-1----:R-:W-:Y:S01]  /*11610*/  FADD.FTZ R3, R222.reuse, R3 ;  /* 0x00000003de037221 */ /* 0x042fe20000010000 */
[----:B------:R-:W-:Y:S01]  /*11620*/  F2FP.F16.F32.PACK_AB R153, R222, R153 ;  /* 0x00000099de99723e */ /* 0x000fe200000000ff */
[-CC-:B------:R-:W-:Y:S01]  /*11630*/  FFMA.FTZ R221, R221, R23.reuse, -R223.reuse ;  /* 0x00000017dddd7223 */ /* 0x180fe200000108df */
[----:B------:R-:W-:Y:S01]  /*11640*/  R2UR UR7, R175 ;  /* 0x00000000af0772ca */ /* 0x000fe200000e0000 */
[----:B------:R-:W-:Y:S01]  /*11650*/  FFMA.FTZ R220, R235, R23, -R223 ;  /* 0x00000017ebdc7223 */ /* 0x000fe200000108df */
[----:B0-----:R-:W-:Y:S01]  /*11660*/  @!P1 VIADD R178, R211, 0x32440 ;  /* 0x00032440d3b29836 */ /* 0x001fe20000000000 */
[----:B------:R0:W1:Y:S04]  /*11670*/  MUFU.EX2 R175, R185 ;  /* 0x000000b900af7308 */ /* 0x0000680000000800 */
[----:B0-----:R-:W-:Y:S01]  /*11680*/  @!P1 PRMT R185, RZ, 0x654, R178 ;  /* 0x00000654ffb99816 */ /* 0x001fe200000000b2 */
        /* <DEDUP_REMOVED lines=64> */
[----:B--2---:R-:W-:-:S02]  /*11a90*/  IMAD R174, R2, 0xc00, R234 ;  /* 0x00000c0002ae7824 */ /* 0x004fc400078e02ea */
[----:B------:R-:W0:Y:S02]  /*11aa0*/  S2R R234, SR_TID.X ;  /* 0x0000000000ea7919 */ /* 0x000e240000002100 */
[----:B0-----:R-:W-:-:S04]  /*11ab0*/  SHF.R.U32.HI R222, RZ, 0x7, R234 ;  /* 0x00000007ffde7819 */ /* 0x001fc800000116ea */
[----:B------:R-:W-:-:S05]  /*11ac0*/  IADD3 R178, -R222, 0xb, RZ ;  /* 0x0000000bdeb27810 */ /* 0x000fca0007ffe1ff */
[----:B------:R2:W-:Y:S06]  /*11ad0*/  BAR.ARV R178, 0x100 ;  /* 0x000400b20000751d */ /* 0x0005ec0000002000 */
[----:B------:R0:W-:Y:S02]  /*11ae0*/  @!P1 SYNCS.ARRIVE.TRANS64.RED.A1T0 RZ, [R185+URZ], RZ ;  /* 0x000000ffb9ff99a7 */ /* 0x0001e4000810043f */
[----:B0-----:R-:W-:-:S05]  /*11af0*/  IADD3 R185, R222, 0x8, RZ ;  /* 0x00000008deb97810 */ /* 0x001fca0007ffe0ff */
[----:B------:R3:W-:Y:S01]  /*11b00*/  BAR.SYNC.DEFER_BLOCKING R185, 0x100 ;  /* 0x000400b90000751d */ /* 0x0007e20000010000 */
[----:B------:R-:W-:Y:S01]  /*11b10*/  R2UR UR6, R174 ;  /* 0x00000000ae0672ca */ /* 0x000fe200000e0000 */
[----:B---3--:R-:W-:Y:S01]  /*11b20*/  FADD.FTZ R185, R155, R3 ;  /* 0x000000039bb97221 */ /* 0x008fe20000010000 */
[----:B-1----:R-:W-:-:S04]  /*11b30*/  F2FP.F16.F32.PACK_AB R155, R175, R155 ;  /* 0x0000009baf9b723e */ /* 0x002fc800000000ff */
[----:B------:R-:W-:-:S07]  /*11b40*/  WARPGROUP.ARRIVE ;  /* 0x00000000000079c5 */ /* 0x000fce0000000000 */
[----:B------:R-:W-:Y:S01]  /*11b50*/  HGMMA.64x256x16.F32 R24, R152, gdesc[UR4].tnspB, R24, gsb0 ;  /* 0x43e0000498187df0 */ /* 0x000fe20008000818 */
[----:B------:R-:W0:Y:S01]  /*11b60*/  MUFU.EX2 R192, R192 ;  /* 0x000000c000c07308 */ /* 0x000e220000000800 */
[----:B------:R-:W-:-:S07]  /*11b70*/  FFMA.FTZ R186, R237, R23, -R223 ;  /* 0x00000017edba7223 */ /* 0x000fce00000108df */
[----:B------:R-:W1:Y:S08]  /*11b80*/  MUFU.EX2 R158, R158 ;  /* 0x0000009e009e7308 */ /* 0x000e700000000800 */
[----:B------:R-:W3:Y:S01]  /*11b90*/  MUFU.EX2 R157, R157 ;  /* 0x0000009d009d7308 */ /* 0x000ee20000000800 */
[----:B0-----:R-:W-:-:S07]  /*11ba0*/  FADD.FTZ R156, R192, R156 ;  /* 0x0000009cc09c7221 */ /* 0x001fce0000010000 */
[----:B------:R-:W0:Y:S08]  /*11bb0*/  MUFU.EX2 R159, R159 ;  /* 0x0000009f009f7308 */ /* 0x000e300000000800 */
[----:B------:R-:W-:Y:S08]  /*11bc0*/  MUFU.EX2 R3, R221 ;  /* 0x000000dd00037308 */ /* 0x000ff00000000800 */
[----:B------:R-:W-:Y:S01]  /*11bd0*/  MUFU.EX2 R186, R186 ;  /* 0x000000ba00ba7308 */ /* 0x000fe20000000800 */
[----:B------:R-:W-:-:S07]  /*11be0*/  FFMA.FTZ R197, R197, R23, -R223 ;  /* 0x00000017c5c57223 */ /* 0x000fce00000108df */
[----:B------:R-:W-:Y:S01]  /*11bf0*/  MUFU.EX2 R163, R163 ;  /* 0x000000a300a37308 */ /* 0x000fe20000000800 */
[-CC-:B------:R-:W-:Y:S01]  /*11c00*/  FFMA.FTZ R196, R196, R23.reuse, -R223.reuse ;  /* 0x00000017c4c47223 */ /* 0x180fe200000108df */
[-CC-:B------:R-:W-:Y:S01]  /*11c10*/  FFMA.FTZ R195, R188, R23.reuse, -R223.reuse ;  /* 0x00000017bcc37223 */ /* 0x180fe200000108df */
[----:B------:R-:W-:-:S05]  /*11c20*/  FFMA.FTZ R198, R236, R23, -R223 ;  /* 0x00000017ecc67223 */ /* 0x000fca00000108df */
[----:B------:R-:W-:Y:S08]  /*11c30*/  MUFU.EX2 R161, R161 ;  /* 0x000000a100a17308 */ /* 0x000ff00000000800 */
[----:B------:R-:W-:Y:S08]  /*11c40*/  MUFU.EX2 R162, R162 ;  /* 0x000000a200a27308 */ /* 0x000ff00000000800 */
[----:B------:R-:W-:Y:S01]  /*11c50*/  MUFU.EX2 R197, R197 ;  /* 0x000000c500c57308 */ /* 0x000fe20000000800 */
[----:B------:R-:W-:-:S07]  /*11c60*/  WARPGROUP.DEPBAR.LE gsb0, 0x0 ;  /* 0x00008000000079c5 */ /* 0x000fce0000010000 */
[----:B------:R-:W4:Y:S01]  /*11c70*/  MUFU.EX2 R154, R220 ;  /* 0x000000dc009a7308 */ /* 0x000f220000000800 */
[----:B------:R-:W-:-:S07]  /*11c80*/  VIADD R152, R174, 0x80 ;  /* 0x00000080ae987836 */ /* 0x000fce0000000000 */
[----:B------:R-:W5:Y:S01]  /*11c90*/  MUFU.EX2 R155, R199 ;  /* 0x000000c7009b7308 */ /* 0x000f620000000800 */
[----:B------:R-:W-:Y:S01]  /*11ca0*/  R2UR UR6, R152 ;  /* 0x00000000980672ca */ /* 0x000fe200000e0000 */
[----:B-1----:R-:W-:Y:S01]  /*11cb0*/  FADD.FTZ R152, R158, R156 ;  /* 0x0000009c9e987221 */ /* 0x002fe20000010000 */
[----:B------:R-:W-:-:S03]  /*11cc0*/  IMAD.MOV.U32 R153, RZ, RZ, 0x40000040 ;  /* 0x40000040ff997424 */ /* 0x000fc600078e00ff */
[----:B---3--:R-:W-:Y:S01]  /*11cd0*/  FADD.FTZ R152, R157, R152 ;  /* 0x000000989d987221 */ /* 0x008fe20000010000 */
[----:B------:R-:W-:Y:S02]  /*11ce0*/  F2FP.F16.F32.PACK_AB R156, R158, R192 ;  /* 0x000000c09e9c723e */ /* 0x000fe400000000ff */
[----:B------:R-:W-:Y:S01]  /*11cf0*/  R2UR UR7, R153 ;  /* 0x00000000990772ca */ /* 0x000fe200000e0000 */
[C---:B0-----:R-:W-:Y:S01]  /*11d00*/  FADD.FTZ R192, R159.reuse, R152 ;  /* 0x000000989fc07221 */ /* 0x041fe20000010000 */
[----:B------:R-:W-:Y:S02]  /*11d10*/  F2FP.F16.F32.PACK_AB R158, R159, R157 ;  /* 0x0000009d9f9e723e */ /* 0x000fe400000000ff */
[----:B----4-:R-:W-:Y:S02]  /*11d20*/  F2FP.F16.F32.PACK_AB R157, R154, R3 ;  /* 0x000000039a9d723e */ /* 0x010fe400000000ff */
[----:B-----5:R-:W-:-:S04]  /*11d30*/  F2FP.F16.F32.PACK_AB R159, R186, R155 ;  /* 0x0000009bba9f723e */ /* 0x020fc800000000ff */
[----:B------:R-:W-:-:S06]  /*11d40*/  WARPGROUP.ARRIVE ;  /* 0x00000000000079c5 */ /* 0x000fcc0000000000 */
[----:B------:R-:W-:Y:S01]  /*11d50*/  HGMMA.64x256x16.F32 R24, R156, gdesc[UR4].tnspB, R24, gsb0 ;  /* 0x43e000049c187df0 */ /* 0x000fe20008000818 */
[----:B------:R-:W-:Y:S01]  /*11d60*/  MUFU.EX2 R196, R196 ;  /* 0x000000c400c47308 */ /* 0x000fe20000000800 */
[----:B------:R-:W-:-:S07]  /*11d70*/  FADD.FTZ R192, R163, R192 ;  /* 0x000000c0a3c07221 */ /* 0x000fce0000010000 */
[----:B------:R-:W0:Y:S01]  /*11d80*/  MUFU.EX2 R195, R195 ;  /* 0x000000c300c37308 */ /* 0x000e220000000800 */
[----:B------:R-:W-:Y:S02]  /*11d90*/  VIADD R152, R174, 0x100 ;  /* 0x00000100ae987836 */ /* 0x000fe40000000000 */
[----:B------:R-:W-:-:S03]  /*11da0*/  IMAD.MOV.U32 R153, RZ, RZ, 0x40000040 ;  /* 0x40000040ff997424 */ /* 0x000fc600078e00ff */
[----:B------:R-:W-:Y:S02]  /*11db0*/  R2UR UR6, R152 ;  /* 0x00000000980672ca */ /* 0x000fe400000e0000 */
[----:B------:R-:W-:Y:S01]  /*11dc0*/  R2UR UR7, R153 ;  /* 0x00000000990772ca */ /* 0x000fe200000e0000 */
[----:B------:R-:W-:Y:S01]  /*11dd0*/  MUFU.EX2 R167, R167 ;  /* 0x000000a700a77308 */ /* 0x000fe20000000800 */
[-CC-:B------:R-:W-:Y:S01]  /*11de0*/  FFMA.FTZ R191, R0, R23.reuse, -R223.reuse ;  /* 0x0000001700bf7223 */ /* 0x180fe200000108df */
[----:B------:R-:W-:-:S06]  /*11df0*/  FFMA.FTZ R193, R193, R23, -R223 ;  /* 0x00000017c1c17223 */ /* 0x000fcc00000108df */
[----:B------:R-:W-:Y:S08]  /*11e00*/  MUFU.EX2 R165, R165 ;  /* 0x000000a500a57308 */ /* 0x000ff00000000800 */
[----:B------:R-:W-:Y:S08]  /*11e10*/  MUFU.EX2 R166, R166 ;  /* 0x000000a600a67308 */ /* 0x000ff00000000800 */
[----:B------:R-:W-:Y:S08]  /*11e20*/  MUFU.EX2 R191, R191 ;  /* 0x000000bf00bf7308 */ /* 0x000ff00000000800 */
[----:B------:R-:W-:Y:S08]  /*11e30*/  MUFU.EX2 R193, R193 ;  /* 0x000000c100c17308 */ /* 0x000ff00000000800 */
[----:B------:R-:W-:Y:S08]  /*11e40*/  MUFU.EX2 R194, R194 ;  /* 0x000000c200c27308 */ /* 0x000ff00000000800 */
[----:B------:R-:W-:Y:S01]  /*11e50*/  MUFU.EX2 R190, R190 ;  /* 0x000000be00be7308 */ /* 0x000fe20000000800 */
[----:B------:R-:W-:Y:S01]  /*11e60*/  IMAD.MOV.U32 R153, RZ, RZ, 0x40000040 ;  /* 0x40000040ff997424 */ /* 0x000fe200078e00ff */
[----:B------:R-:W-:Y:S01]  /*11e70*/  IADD3 R152, R174, 0x180, RZ ;  /* 0x00000180ae987810 */ /* 0x000fe20007ffe0ff */
[----:B------:R-:W-:-:S05]  /*11e80*/  WARPGROUP.DEPBAR.LE gsb0, 0x0 ;  /* 0x00008000000079c5 */ /* 0x000fca0000010000 */
[----:B------:R1:W3:Y:S08]  /*11e90*/  MUFU.EX2 R157, R160 ;  /* 0x000000a0009d7308 */ /* 0x0002f00000000800 */
[----:B------:R-:W4:Y:S01]  /*11ea0*/  MUFU.EX2 R156, R198 ;  /* 0x000000c6009c7308 */ /* 0x000f220000000800 */
[C---:B------:R-:W-:Y:S01]  /*11eb0*/  FADD.FTZ R158, R161.reuse, R192 ;  /* 0x000000c0a19e7221 */ /* 0x040fe20000010000 */
[----:B-1----:R-:W-:-:S02]  /*11ec0*/  F2FP.F16.F32.PACK_AB R160, R161, R163 ;  /* 0x000000a3a1a0723e */ /* 0x002fc400000000ff */
[----:B0-----:R-:W-:Y:S01]  /*11ed0*/  F2FP.F16.F32.PACK_AB R163, R195, R196 ;  /* 0x000000c4c3a3723e */ /* 0x001fe200000000ff */
[----:B---3--:R-:W-:-:S04]  /*11ee0*/  FADD.FTZ R158, R157, R158 ;  /* 0x0000009e9d9e7221 */ /* 0x008fc80000010000 */
[C---:B------:R-:W-:Y:S01]  /*11ef0*/  FADD.FTZ R158, R162.reuse, R158 ;  /* 0x0000009ea29e7221 */ /* 0x040fe20000010000 */
[----:B------:R-:W-:Y:S02]  /*11f00*/  F2FP.F16.F32.PACK_AB R162, R162, R157 ;  /* 0x0000009da2a2723e */ /* 0x000fe400000000ff */
[----:B----4-:R-:W-:-:S04]  /*11f10*/  F2FP.F16.F32.PACK_AB R161, R197, R156 ;  /* 0x0000009cc5a1723e */ /* 0x010fc800000000ff */
[----:B------:R-:W-:-:S06]  /*11f20*/  WARPGROUP.ARRIVE ;  /* 0x00000000000079c5 */ /* 0x000fcc0000000000 */
[----:B------:R-:W-:Y:S01]  /*11f30*/  HGMMA.64x256x16.F32 R24, R160, gdesc[UR4].tnspB, R24, gsb0 ;  /* 0x43e00004a0187df0 */ /* 0x000fe20008000818 */
[----:B------:R0:W1:Y:S01]  /*11f40*/  MUFU.EX2 R157, R164 ;  /* 0x000000a4009d7308 */ /* 0x0000620000000800 */
[----:B------:R-:W-:-:S04]  /*11f50*/  FADD.FTZ R158, R167, R158 ;  /* 0x0000009ea79e7221 */ /* 0x000fc80000010000 */
[----:B------:R-:W-:Y:S01]  /*11f60*/  FADD.FTZ R158, R165, R158 ;  /* 0x0000009ea59e7221 */ /* 0x000fe20000010000 */
[----:B------:R-:W-:Y:S02]  /*11f70*/  R2UR UR6, R152 ;  /* 0x00000000980672ca */ /* 0x000fe400000e0000 */
[----:B------:R-:W-:Y:S02]  /*11f80*/  R2UR UR7, R153 ;  /* 0x00000000990772ca */ /* 0x000fe400000e0000 */
[----:B0-----:R-:W-:Y:S02]  /*11f90*/  F2FP.F16.F32.PACK_AB R164, R165, R167 ;  /* 0x000000a7a5a4723e */ /* 0x001fe400000000ff */
[----:B------:R-:W-:Y:S01]  /*11fa0*/  F2FP.F16.F32.PACK_AB R165, R193, R191 ;  /* 0x000000bfc1a5723e */ /* 0x000fe200000000ff */
[----:B-1----:R-:W-:Y:S01]  /*11fb0*/  FADD.FTZ R158, R157, R158 ;  /* 0x0000009e9d9e7221 */ /* 0x002fe20000010000 */
[----:B------:R-:W-:-:S03]  /*11fc0*/  F2FP.F16.F32.PACK_AB R167, R190, R194 ;  /* 0x000000c2bea7723e */ /* 0x000fc600000000ff */
[C---:B------:R-:W-:Y:S01]  /*11fd0*/  FADD.FTZ R158, R166.reuse, R158 ;  /* 0x0000009ea69e7221 */ /* 0x040fe20000010000 */
[----:B------:R-:W-:Y:S01]  /*11fe0*/  F2FP.F16.F32.PACK_AB R166, R166, R157 ;  /* 0x0000009da6a6723e */ /* 0x000fe200000000ff */
[----:B------:R-:W0:Y:S01]  /*11ff0*/  MUFU.EX2 R184, R184 ;  /* 0x000000b800b87308 */ /* 0x000e220000000800 */
[-CC-:B------:R-:W-:Y:S01]  /*12000*/  FFMA.FTZ R187, R187, R23.reuse, -R223.reuse ;  /* 0x00000017bbbb7223 */ /* 0x180fe200000108df */
[-CC-:B------:R-:W-:Y:S01]  /*12010*/  FFMA.FTZ R188, R233, R23.reuse, -R223.reuse ;  /* 0x00000017e9bc7223 */ /* 0x180fe200000108df */
[----:B------:R-:W-:-:S05]  /*12020*/  FFMA.FTZ R189, R189, R23, -R223 ;  /* 0x00000017bdbd7223 */ /* 0x000fca00000108df */
[----:B------:R-:W1:Y:S01]  /*12030*/  MUFU.EX2 R169, R169 ;  /* 0x000000a900a97308 */ /* 0x000e620000000800 */
[----:B------:R-:W-:-:S07]  /*12040*/  IMAD.MOV.U32 R153, RZ, RZ, 0x40000040 ;  /* 0x40000040ff997424 */ /* 0x000fce00078e00ff */
[----:B------:R1:W-:Y:S01]  /*12050*/  MUFU.EX2 R159, R168 ;  /* 0x000000a8009f7308 */ /* 0x0003e20000000800 */
[----:B0-----:R-:W-:-:S07]  /*12060*/  FADD.FTZ R158, R184, R158 ;  /* 0x0000009eb89e7221 */ /* 0x001fce0000010000 */
[----:B------:R-:W-:Y:S08]  /*12070*/  MUFU.EX2 R170, R170 ;  /* 0x000000aa00aa7308 */ /* 0x000ff00000000800 */
[----:B------:R-:W-:Y:S08]  /*12080*/  MUFU.EX2 R157, R171 ;  /* 0x000000ab009d7308 */ /* 0x000ff00000000800 */
[----:B------:R-:W-:Y:S08]  /*12090*/  MUFU.EX2 R187, R187 ;  /* 0x000000bb00bb7308 */ /* 0x000ff00000000800 */
[----:B------:R-:W-:Y:S08]  /*120a0*/  MUFU.EX2 R188, R188 ;  /* 0x000000bc00bc7308 */ /* 0x000ff00000000800 */
[----:B------:R-:W0:Y:S01]  /*120b0*/  MUFU.EX2 R189, R189 ;  /* 0x000000bd00bd7308 */ /* 0x000e220000000800 */
[----:B------:R-:W-:Y:S01]  /*120c0*/  VIADD R152, R174, 0x200 ;  /* 0x00000200ae987836 */ /* 0x000fe20000000000 */
[----:B-1----:R-:W-:-:S02]  /*120d0*/  F2FP.F16.F32.PACK_AB R168, R169, R184 ;  /* 0x000000b8a9a8723e */ /* 0x002fc400000000ff */
[----:B0-----:R-:W-:Y:S01]  /*120e0*/  F2FP.F16.F32.PACK_AB R171, R189, R188 ;  /* 0x000000bcbdab723e */ /* 0x001fe200000000ff */
[----:B------:R-:W-:Y:S02]  /*120f0*/  WARPGROUP.DEPBAR.LE gsb0, 0x0 ;  /* 0x00008000000079c5 */ /* 0x000fe40000010000 */
[----:B------:R-:W-:-:S06]  /*12100*/  WARPGROUP.ARRIVE ;  /* 0x00000000000079c5 */ /* 0x000fcc0000000000 */
[----:B------:R-:W-:Y:S01]  /*12110*/  HGMMA.64x256x16.F32 R24, R164, gdesc[UR4].tnspB, R24, gsb0 ;  /* 0x43e00004a4187df0 */ /* 0x000fe20008000818 */
[----:B------:R-:W-:Y:S01]  /*12120*/  R2UR UR7, R153 ;  /* 0x00000000990772ca */ /* 0x000fe200000e0000 */
[----:B------:R-:W-:Y:S01]  /*12130*/  FADD.FTZ R153, R169, R158 ;  /* 0x0000009ea9997221 */ /* 0x000fe20000010000 */
[----:B------:R-:W-:-:S03]  /*12140*/  R2UR UR6, R152 ;  /* 0x00000000980672ca */ /* 0x000fc600000e0000 */
[----:B------:R-:W-:Y:S01]  /*12150*/  FADD.FTZ R153, R159, R153 ;  /* 0x000000999f997221 */ /* 0x000fe20000010000 */
[----:B------:R-:W-:-:S03]  /*12160*/  F2FP.F16.F32.PACK_AB R169, R187, R157 ;  /* 0x0000009dbba9723e */ /* 0x000fc600000000ff */
[C---:B------:R-:W-:Y:S01]  /*12170*/  FADD.FTZ R153, R170.reuse, R153 ;  /* 0x00000099aa997221 */ /* 0x040fe20000010000 */
[----:B------:R-:W-:Y:S01]  /*12180*/  F2FP.F16.F32.PACK_AB R170, R170, R159 ;  /* 0x0000009faaaa723e */ /* 0x000fe200000000ff */
[----:B------:R-:W0:Y:S01]  /*12190*/  MUFU.EX2 R181, R181 ;  /* 0x000000b500b57308 */ /* 0x000e220000000800 */
[-CC-:B------:R-:W-:Y:S01]  /*121a0*/  FFMA.FTZ R179, R179, R23.reuse, -R223.reuse ;  /* 0x00000017b3b37223 */ /* 0x180fe200000108df */
[-CC-:B------:R-:W-:Y:S01]  /*121b0*/  FFMA.FTZ R182, R182, R23.reuse, -R223.reuse ;  /* 0x00000017b6b67223 */ /* 0x180fe200000108df */
[-CC-:B------:R-:W-:Y:S01]  /*121c0*/  FFMA.FTZ R183, R183, R23.reuse, -R223.reuse ;  /* 0x00000017b7b77223 */ /* 0x180fe200000108df */
[----:B------:R-:W-:-:S04]  /*121d0*/  FFMA.FTZ R0, R225, R23, -R223 ;  /* 0x00000017e1007223 */ /* 0x000fc800000108df */
[----:B------:R-:W1:Y:S08]  /*121e0*/  MUFU.EX2 R173, R173 ;  /* 0x000000ad00ad7308 */ /* 0x000e700000000800 */
[----:B------:R-:W-:Y:S08]  /*121f0*/  MUFU.EX2 R159, R172 ;  /* 0x000000ac009f7308 */ /* 0x000ff00000000800 */
[----:B------:R-:W3:Y:S08]  /*12200*/  MUFU.EX2 R180, R180 ;  /* 0x000000b400b47308 */ /* 0x000ef00000000800 */
[----:B------:R0:W-:Y:S08]  /*12210*/  MUFU.EX2 R158, R0 ;  /* 0x00000000009e7308 */ /* 0x0001f00000000800 */
[----:B------:R-:W4:Y:S08]  /*12220*/  MUFU.EX2 R179, R179 ;  /* 0x000000b300b37308 */ /* 0x000f300000000800 */
[----:B------:R-:W-:Y:S08]  /*12230*/  MUFU.EX2 R182, R182 ;  /* 0x000000b600b67308 */ /* 0x000ff00000000800 */
[----:B------:R-:W5:Y:S01]  /*12240*/  MUFU.EX2 R183, R183 ;  /* 0x000000b700b77308 */ /* 0x000f620000000800 */
[----:B------:R-:W-:-:S02]  /*12250*/  VIADD R152, R174, 0x280 ;  /* 0x00000280ae987836 */ /* 0x000fc40000000000 */
[----:B0-----:R-:W-:Y:S01]  /*12260*/  FADD.FTZ R0, R181, R153 ;  /* 0x00000099b5007221 */ /* 0x001fe20000010000 */
[----:B------:R-:W-:Y:S01]  /*12270*/  MOV R153, 0x40000040 ;  /* 0x4000004000997802 */ /* 0x000fe20000000f00 */
[----:B------:R-:W-:Y:S01]  /*12280*/  FADD.FTZ R185, R175, R185 ;  /* 0x000000b9afb97221 */ /* 0x000fe20000010000 */
[C---:B-1----:R-:W-:Y:S01]  /*12290*/  F2FP.F16.F32.PACK_AB R172, R173.reuse, R181 ;  /* 0x000000b5adac723e */ /* 0x042fe200000000ff */
[----:B------:R-:W-:Y:S01]  /*122a0*/  FADD.FTZ R0, R173, R0 ;  /* 0x00000000ad007221 */ /* 0x000fe20000010000 */
[----:B---3--:R-:W-:Y:S02]  /*122b0*/  F2FP.F16.F32.PACK_AB R174, R180, R159 ;  /* 0x0000009fb4ae723e */ /* 0x008fe400000000ff */
[----:B----4-:R-:W-:Y:S02]  /*122c0*/  F2FP.F16.F32.PACK_AB R173, R179, R158 ;  /* 0x0000009eb3ad723e */ /* 0x010fe400000000ff */
[----:B-----5:R-:W-:Y:S01]  /*122d0*/  F2FP.F16.F32.PACK_AB R175, R183, R182 ;  /* 0x000000b6b7af723e */ /* 0x020fe200000000ff */
[----:B------:R-:W-:-:S02]  /*122e0*/  WARPGROUP.DEPBAR.LE gsb0, 0x0 ;  /* 0x00008000000079c5 */ /* 0x000fc40000010000 */
[----:B------:R-:W-:-:S06]  /*122f0*/  WARPGROUP.ARRIVE ;  /* 0x00000000000079c5 */ /* 0x000fcc0000000000 */
[----:B------:R-:W-:Y:S01]  /*12300*/  HGMMA.64x256x16.F32 R24, R168, gdesc[UR4].tnspB, R24, gsb0 ;  /* 0x43e00004a8187df0 */ /* 0x000fe20008000818 */
[----:B------:R-:W-:Y:S02]  /*12310*/  R2UR UR6, R152 ;  /* 0x00000000980672ca */ /* 0x000fe400000e0000 */
[----:B------:R-:W-:Y:S01]  /*12320*/  R2UR UR7, R153 ;  /* 0x00000000990772ca */ /* 0x000fe200000e0000 */
        /* <DEDUP_REMOVED lines=15> */
[----:B------:R-:W-:-:S03]  /*12420*/  ISETP.GT.AND P2, PT, R210, RZ, PT ;  /* 0x000000ffd200720c */ /* 0x000fc60003f44270 */
[----:B------:R-:W-:Y:S01]  /*12430*/  FADD.FTZ R189, R189, R188 ;  /* 0x000000bcbdbd7221 */ /* 0x000fe20000010000 */
[----:B------:R-:W-:-:S03]  /*12440*/  @!P1 VIADD R211, R211, 0x32460 ;  /* 0x00032460d3d39836 */ /* 0x000fc60000000000 */
[----:B------:R-:W-:Y:S02]  /*12450*/  FADD.FTZ R158, R158, R189 ;  /* 0x000000bd9e9e7221 */ /* 0x000fe40000010000 */
[----:B------:R-:W-:Y:S02]  /*12460*/  @!P1 PRMT R211, RZ, 0x654, R211 ;  /* 0x00000654ffd39816 */ /* 0x000fe400000000d3 */
[----:B------:R-:W-:Y:S01]  /*12470*/  FADD.FTZ R179, R179, R158 ;  /* 0x0000009eb3b37221 */ /* 0x000fe20000010000 */
[----:B------:R-:W-:-:S03]  /*12480*/  FADD.FTZ R0, R159, R0 ;  /* 0x000000009f007221 */ /* 0x000fc60000010000 */
[----:B------:R-:W-:Y:S01]  /*12490*/  FADD.FTZ R182, R182, R179 ;  /* 0x000000b3b6b67221 */ /* 0x000fe20000010000 */
[----:B------:R-:W-:Y:S01]  /*124a0*/  FADD.FTZ R0, R180, R0 ;  /* 0x00000000b4007221 */ /* 0x000fe20000010000 */
[----:B------:R-:W-:Y:S02]  /*124b0*/  VIADD R210, R210, 0xffffffff ;  /* 0xffffffffd2d27836 */ /* 0x000fe40000000000 */
[----:B------:R-:W-:Y:S01]  /*124c0*/  FADD.FTZ R3, R183, R182 ;  /* 0x000000b6b7037221 */ /* 0x000fe20000010000 */
[----:B------:R-:W-:Y:S02]  /*124d0*/  IMAD.MOV.U32 R220, RZ, RZ, R177 ;  /* 0x000000ffffdc7224 */ /* 0x000fe400078e00b1 */
[----:B------:R-:W-:Y:S01]  /*124e0*/  IMAD.MOV.U32 R221, RZ, RZ, R176 ;  /* 0x000000ffffdd7224 */ /* 0x000fe200078e00b0 */
[----:B------:R-:W-:Y:S02]  /*124f0*/  WARPGROUP.DEPBAR.LE gsb0, 0x0 ;  /* 0x00008000000079c5 */ /* 0x000fe40000010000 */
[----:B------:R-:W-:-:S06]  /*12500*/  WARPGROUP.ARRIVE ;  /* 0x00000000000079c5 */ /* 0x000fcc0000000000 */
[----:B------:R-:W-:Y:S03]  /*12510*/  HGMMA.64x256x16.F32 R24, R172, gdesc[UR4].tnspB, R24, gsb0 ;  /* 0x43e00004ac187df0 */ /* 0x000fe60008000818 */
[----:B------:R-:W-:Y:S02]  /*12520*/  WARPGROUP.DEPBAR.LE gsb0, 0x0 ;  /* 0x00008000000079c5 */ /* 0x000fe40000010000 */
[----:B------:R2:W-:Y:S01]  /*12530*/  @!P1 SYNCS.ARRIVE.TRANS64.RED.A1T0 RZ, [R211+URZ], RZ ;  /* 0x000000ffd3ff99a7 */ /* 0x0005e2000810043f */
[----:B------:R-:W-:Y:S05]  /*12540*/  @P2 BRA `(.L_x_4471) ;  /* 0xffffffd0007c2947 */ /* 0x000fea000383ffff */
.L_x_4461:
[----:B------:R-:W3:Y:S01]  /*12550*/  LDL.LU R172, [R1+0x60] ;  /* 0x0000600001ac7983 */ /* 0x000ee20000300800 */
[----:B------:R-:W-:Y:S05]  /*12560*/  WARPSYNC.ALL ;  /* 0x0000000000007948 */ /* 0x000fea0003800000 */
[----:B------:R-:W1:Y:S01]  /*12570*/  SHFL.BFLY PT, R5, R0, 0x2, 0x1f ;  /* 0x0c401f0000057f89 */ /* 0x000e6200000e0000 */
[----:B------:R-:W-:Y:S01]  /*12580*/  MOV R8, RZ ;  /* 0x000000ff00087202 */ /* 0x000fe20000000f00 */
[----:B------:R-:W-:Y:S01]  /*12590*/  VIADD R2, R2, 0x1 ;  /* 0x0000000102027836 */ /* 0x000fe20000000000 */
[----:B------:R4:W-:Y:S08]  /*125a0*/  BAR.ARV R178, 0x100 ;  /* 0x000400b20000751d */ /* 0x0009f00000002000 */
[----:B------:R-:W-:Y:S06]  /*125b0*/  BAR.ARV 0x8, 0x120 ;  /* 0x0204800000007b1d */ /* 0x000fec0000002000 */
[----:B------:R-:W-:Y:S01]  /*125c0*/  ISETP.NE.AND P0, PT, R2, 0x2, PT ;  /* 0x000000020200780c */ /* 0x000fe20003f05270 */
[----:B------:R-:W5:Y:S01]  /*125d0*/  SHFL.BFLY PT, R6, R3, 0x2, 0x1f ;  /* 0x0c401f0003067f89 */ /* 0x000f6200000e0000 */
[----:B------:R-:W-:-:S02]  /*125e0*/  PLOP3.LUT P1, PT, PT, PT, PT, 0x8, 0x0 ;  /* 0x000000000000781c */ /* 0x000fc40003f2e170 */
[----:B------:R-:W-:Y:S01]  /*125f0*/  SEL R2, R2, RZ, P0 ;  /* 0x000000ff02027207 */ /* 0x000fe20000000000 */
[----:B-1----:R-:W-:Y:S01]  /*12600*/  FADD.FTZ R4, R5, R0 ;  /* 0x0000000005047221 */ /* 0x002fe20000010000 */
[----:B------:R-:W-:-:S04]  /*12610*/  IMAD.MOV.U32 R0, RZ, RZ, RZ ;  /* 0x000000ffff007224 */ /* 0x000fc800078e00ff */
[----:B------:R-:W1:Y:S01]  /*12620*/  SHFL.BFLY PT, R5, R4, 0x1, 0x1f ;  /* 0x0c201f0004057f89 */ /* 0x000e6200000e0000 */
[----:B-----5:R-:W-:Y:S01]  /*12630*/  FADD.FTZ R7, R6, R3 ;  /* 0x0000000306077221 */ /* 0x020fe20000010000 */
[----:B------:R-:W-:-:S04]  /*12640*/  IMAD.MOV.U32 R3, RZ, RZ, -0x800000 ;  /* 0xff800000ff037424 */ /* 0x000fc800078e00ff */
[----:B------:R-:W5:Y:S01]  /*12650*/  SHFL.BFLY PT, R6, R7, 0x1, 0x1f ;  /* 0x0c201f0007067f89 */ /* 0x000f6200000e0000 */
[----:B-1----:R-:W-:Y:S01]  /*12660*/  FADD.FTZ R5, R4, R5 ;  /* 0x0000000504057221 */ /* 0x002fe20000010000 */
[----:B------:R-:W-:-:S04]  /*12670*/  SEL R4, RZ, 0x1, P0 ;  /* 0x00000001ff047807 */ /* 0x000fc80000000000 */
[----:B------:R-:W-:Y:S02]  /*12680*/  FSETP.NE.FTZ.AND P2, PT, R5, RZ, PT ;  /* 0x000000ff0500720b */ /* 0x000fe40003f55000 */
[----:B------:R-:W-:Y:S01]  /*12690*/  LOP3.LUT R19, R19, R4, RZ, 0x3c, !PT ;  /* 0x0000000413137212 */ /* 0x000fe200078e3cff */
[----:B------:R-:W-:-:S10]  /*126a0*/  IMAD.MOV.U32 R4, RZ, RZ, -0x800000 ;  /* 0xff800000ff047424 */ /* 0x000fd400078e00ff */
[----:B------:R-:W1:Y:S01]  /*126b0*/  @P2 MUFU.RCP R8, R5 ;  /* 0x0000000500082308 */ /* 0x000e620000001000 */
[----:B-----5:R-:W-:Y:S01]  /*126c0*/  FADD.FTZ R6, R7, R6 ;  /* 0x0000000607067221 */ /* 0x020fe20000010000 */
[----:B------:R-:W-:-:S04]  /*126d0*/  @P2 FMUL.FTZ R7, R23, 0.69314718246459960938 ;  /* 0x3f31721817072820 */ /* 0x000fc80000410000 */
[----:B------:R-:W-:Y:S01]  /*126e0*/  FSETP.NE.FTZ.AND P3, PT, R6, RZ, PT ;  /* 0x000000ff0600720b */ /* 0x000fe20003f75000 */
[-C--:B-1----:R-:W-:Y:S01]  /*126f0*/  FMUL.FTZ R24, R24, R8.reuse ;  /* 0x0000000818187220 */ /* 0x082fe20000410000 */
[-C--:B------:R-:W-:Y:S01]  /*12700*/  FMUL.FTZ R25, R25, R8.reuse ;  /* 0x0000000819197220 */ /* 0x080fe20000410000 */
[----:B------:R-:W-:-:S10]  /*12710*/  FMUL.FTZ R28, R28, R8 ;  /* 0x000000081c1c7220 */ /* 0x000fd40000410000 */
[----:B------:R-:W1:Y:S01]  /*12720*/  @P3 MUFU.RCP R0, R6 ;  /* 0x0000000600003308 */ /* 0x000e620000001000 */
        /* <DEDUP_REMOVED lines=61> */
[----:B------:R-:W5:Y:S01]  /*12b00*/  @P3 MUFU.LG2 R6, R6 ;  /* 0x0000000600063308 */ /* 0x000f620000000c00 */
[----:B------:R-:W-:Y:S01]  /*12b10*/  @P3 FMUL.FTZ R9, R23, 0.69314718246459960938 ;  /* 0x3f31721817093820 */ /* 0x000fe20000410000 */
[-C--:B-1----:R-:W-:Y:S01]  /*12b20*/  FMUL.FTZ R160, R27, R0.reuse ;  /* 0x000000001ba07220 */ /* 0x082fe20000410000 */
[-C--:B------:R-:W-:Y:S01]  /*12b30*/  FMUL.FTZ R158, R35, R0.reuse ;  /* 0x00000000239e7220 */ /* 0x080fe20000410000 */
[-C--:B------:R-:W-:Y:S01]  /*12b40*/  FMUL.FTZ R156, R43, R0.reuse ;  /* 0x000000002b9c7220 */ /* 0x080fe20000410000 */
[-C--:B0-----:R-:W-:Y:S01]  /*12b50*/  FMUL.FTZ R154, R51, R0.reuse ;  /* 0x00000000339a7220 */ /* 0x081fe20000410000 */
[-C--:B------:R-:W-:Y:S01]  /*12b60*/  FMUL.FTZ R152, R59, R0.reuse ;  /* 0x000000003b987220 */ /* 0x080fe20000410000 */
[-C--:B------:R-:W-:Y:S01]  /*12b70*/  FMUL.FTZ R116, R67, R0.reuse ;  /* 0x0000000043747220 */ /* 0x080fe20000410000 */
[----:B------:R0:W1:Y:S01]  /*12b80*/  @P2 MUFU.LG2 R8, R5 ;  /* 0x0000000500082308 */ /* 0x0000620000000c00 */
        /* <DEDUP_REMOVED lines=8> */
[----:B-----5:R-:W-:Y:S01]  /*12c10*/  @P3 FMUL.FTZ R6, R6, 0.69314718246459960938 ;  /* 0x3f31721806063820 */ /* 0x020fe20000410000 */
[-C--:B0-----:R-:W-:Y:S01]  /*12c20*/  FMUL.FTZ R5, R75, R0.reuse ;  /* 0x000000004b057220 */ /* 0x081fe20000410000 */
        /* <DEDUP_REMOVED lines=51> */
[----:B------:R-:W-:Y:S01]  /*12f60*/  @P3 FFMA.FTZ R3, R9, R177, R6 ;  /* 0x000000b109033223 */ /* 0x000fe20000010006 */
[----:B---3--:R-:W-:-:S05]  /*12f70*/  IADD3 R172, R172, 0x1, RZ ;  /* 0x00000001acac7810 */ /* 0x008fca0007ffe0ff */
[----:B------:R4:W-:Y:S02]  /*12f80*/  STL [R1+0x60], R172 ;  /* 0x000060ac01007387 */ /* 0x0009e40000100800 */
.L_x_4393:
[----:B------:R-:W-:Y:S05]  /*12f90*/  WARPSYNC.ALL ;  /* 0x0000000000007948 */ /* 0x000fea0003800000 */
[----:B------:R-:W1:Y:S08]  /*12fa0*/  S2UR UR5, SR_CgaCtaId ;  /* 0x00000000000579c3 */ /* 0x000e700000008800 */
[----:B------:R-:W-:Y:S06]  /*12fb0*/  BAR.SYNC.DEFER_BLOCKING 0x5, 0x120 ;  /* 0x0144800000007b1d */ /* 0x000fec0000010000 */
[----:B------:R-:W-:Y:S01]  /*12fc0*/  UMOV UR4, 0x400 ;  /* 0x0000040000047882 */ /* 0x000fe20000000000 */
[----:B------:R-:W-:Y:S01]  /*12fd0*/  BSSY B0, `(.L_x_4472) ;  /* 0x00002af000007945 */ /* 0x000fe20003800000 */
[----:B-1----:R-:W-:-:S06]  /*12fe0*/  ULEA UR4, UR5, UR4, 0x18 ;  /* 0x0000000405047291 */ /* 0x002fcc000f8ec03f */
[----:B------:R-:W-:-:S05]  /*12ff0*/  IMAD.U32 R17, RZ, RZ, UR4 ;  /* 0x00000004ff117e24 */ /* 0x000fca000f8e00ff */
[----:B0-----:R-:W0:Y:S04]  /*13000*/  LDS.128 R8, [R17+0x324d0] ;  /* 0x0324d00011087984 */ /* 0x001e280000000c00 */
[----:B0-----:R0:W-:Y:S04]  /*13010*/  STL.64 [R1+0x10], R8 ;  /* 0x0000100801007387 */ /* 0x0011e80000100a00 */
[----:B------:R0:W-:Y:S01]  /*13020*/  STL.64 [R1+0x18], R10 ;  /* 0x0000180a01007387 */ /* 0x0001e20000100a00 */
[----:B------:R-:W-:Y:S06]  /*13030*/  BAR.ARV 0x4, 0x120 ;  /* 0x0104800000007b1d */ /* 0x000fec0000002000 */
[----:B------:R-:W-:Y:S05]  /*13040*/  @P1 BRA `(.L_x_4473) ;  /* 0x0000001c00981947 */ /* 0x000fea0003800000 */
[----:B0-----:R-:W3:Y:S04]  /*13050*/  LDL R9, [R1+0x74] ;  /* 0x0000740001097983 */ /* 0x001ee80000100800 */
[----:B------:R-:W3:Y:S04]  /*13060*/  LDL.64 R188, [R1+0x40] ;  /* 0x0000400001bc7983 */ /* 0x000ee80000100a00 */
[----:B--2-4-:R-:W2:Y:S04]  /*13070*/  LDL.LU R178, [R1+0x54] ;  /* 0x0000540001b27983 */ /* 0x014ea80000300800 */
[----:B------:R-:W4:Y:S01]  /*13080*/  LDL.LU R176, [R1+0x58] ;  /* 0x0000580001b07983 */ /* 0x000f220000300800 */
[----:B------:R-:W0:Y:S01]  /*13090*/  S2R R8, SR_SWINHI ;  /* 0x0000000000087919 */ /* 0x000e220000002f00 */
[----:B------:R-:W-:Y:S05]  /*130a0*/  WARPSYNC.ALL ;  /* 0x0000000000007948 */ /* 0x000fea0003800000 */
[----:B------:R-:W-:Y:S01]  /*130b0*/  F2FP.F16.F32.PACK_AB R24, R25, R24 ;  /* 0x000000181918723e */ /* 0x000fe200000000ff */
[----:B------:R-:W-:Y:S01]  /*130c0*/  ULDC.64 UR4, c[0x0][0xcd8] ;  /* 0x0003360000047ab9 */ /* 0x000fe20000000a00 */
[----:B------:R-:W-:Y:S01]  /*130d0*/  F2FP.F16.F32.PACK_AB R32, R33, R32 ;  /* 0x000000202120723e */ /* 0x000fe200000000ff */
[----:B------:R1:W4:Y:S01]  /*130e0*/  LDL.64 R186, [R1+0x40] ;  /* 0x0000400001ba7983 */ /* 0x0003220000100a00 */
[----:B------:R-:W-:-:S02]  /*130f0*/  F2FP.F16.F32.PACK_AB R27, R159, R27 ;  /* 0x0000001b9f1b723e */ /* 0x000fc400000000ff */
[----:B------:R-:W-:Y:S01]  /*13100*/  F2FP.F16.F32.PACK_AB R40, R41, R40 ;  /* 0x000000282928723e */ /* 0x000fe200000000ff */
[----:B------:R-:W4:Y:S01]  /*13110*/  LDL R174, [R1+0x24] ;  /* 0x0000240001ae7983 */ /* 0x000f220000100800 */
[----:B------:R-:W-:Y:S02]  /*13120*/  MOV R6, R17 ;  /* 0x0000001100067202 */ /* 0x000fe40000000f00 */
[----:B0-----:R-:W-:Y:S02]  /*13130*/  MOV R7, R8 ;  /* 0x0000000800077202 */ /* 0x001fe40000000f00 */
        /* <DEDUP_REMOVED lines=52> */
[----:B------:R-:W-:Y:S02]  /*13480*/  IMAD.MOV.U32 R23, RZ, RZ, RZ ;  /* 0x000000ffff177224 */ /* 0x000fe400078e00ff */
[----:B---3--:R-:W-:-:S03]  /*13490*/  IMAD.WIDE R110, R9, 0x2, R6 ;  /* 0x00000002096e7825 */ /* 0x008fc600078e0206 */
[C---:B------:R-:W-:Y:S02]  /*134a0*/  IADD3 R175, P2, R110.reuse, 0x40, RZ ;  /* 0x000000406eaf7810 */ /* 0x040fe40007f5e0ff */
[C---:B------:R-:W-:Y:S02]  /*134b0*/  IADD3 R173, P1, R110.reuse, 0x20, RZ ;  /* 0x000000206ead7810 */ /* 0x040fe40007f3e0ff */
[C---:B------:R-:W-:Y:S02]  /*134c0*/  IADD3 R177, P3, R110.reuse, 0x60, RZ ;  /* 0x000000606eb17810 */ /* 0x040fe40007f7e0ff */
[----:B------:R-:W-:Y:S02]  /*134d0*/  LOP3.LUT R14, R175, 0x380, RZ, 0xc0, !PT ;  /* 0x00000380af0e7812 */ /* 0x000fe400078ec0ff */
[----:B------:R-:W-:Y:S02]  /*134e0*/  LOP3.LUT R12, R173, 0x380, RZ, 0xc0, !PT ;  /* 0x00000380ad0c7812 */ /* 0x000fe400078ec0ff */
[----:B------:R-:W-:-:S02]  /*134f0*/  IADD3 R179, P4, R110, 0x4000, RZ ;  /* 0x000040006eb37810 */ /* 0x000fc40007f9e0ff */
[----:B------:R-:W-:Y:S01]  /*13500*/  LOP3.LUT R20, R177, 0x380, RZ, 0xc0, !PT ;  /* 0x00000380b1147812 */ /* 0x000fe200078ec0ff */
[--C-:B------:R-:W-:Y:S01]  /*13510*/  IMAD.X R21, RZ, RZ, R111.reuse, P3 ;  /* 0x000000ffff157224 */ /* 0x100fe200018e066f */
[----:B------:R-:W-:Y:S01]  /*13520*/  SHF.R.U64 R14, R14, 0x3, RZ ;  /* 0x000000030e0e7819 */ /* 0x000fe200000012ff */
[--C-:B------:R-:W-:Y:S01]  /*13530*/  IMAD.X R15, RZ, RZ, R111.reuse, P2 ;  /* 0x000000ffff0f7224 */ /* 0x100fe200010e066f */
[----:B------:R-:W-:Y:S02]  /*13540*/  IADD3 R70, P3, R110, 0x8020, RZ ;  /* 0x000080206e467810 */ /* 0x000fe40007f7e0ff */
[----:B------:R-:W-:Y:S01]  /*13550*/  SHF.R.U64 R12, R12, 0x3, RZ ;  /* 0x000000030c0c7819 */ /* 0x000fe200000012ff */
[----:B------:R-:W-:Y:S01]  /*13560*/  IMAD.X R13, RZ, RZ, R111, P1 ;  /* 0x000000ffff0d7224 */ /* 0x000fe200008e066f */
[----:B------:R-:W-:Y:S02]  /*13570*/  IADD3 R62, P2, R110, 0x8000, RZ ;  /* 0x000080006e3e7810 */ /* 0x000fe40007f5e0ff */
[----:B-----5:R-:W-:-:S02]  /*13580*/  IADD3.X R31, RZ, R111, RZ, P4, !PT ;  /* 0x0000006fff1f7210 */ /* 0x020fc400027fe4ff */
[----:B------:R-:W-:Y:S02]  /*13590*/  SHF.R.U64 R20, R20, 0x3, RZ ;  /* 0x0000000314147819 */ /* 0x000fe400000012ff */
[C---:B------:R-:W-:Y:S02]  /*135a0*/  IADD3 R181, P5, R110.reuse, 0x4020, RZ ;  /* 0x000040206eb57810 */ /* 0x040fe40007fbe0ff */
[C---:B------:R-:W-:Y:S02]  /*135b0*/  IADD3 R94, P4, R110.reuse, 0x8040, RZ ;  /* 0x000080406e5e7810 */ /* 0x040fe40007f9e0ff */
[----:B------:R-:W-:Y:S02]  /*135c0*/  IADD3 R185, P1, R110, 0x4060, RZ ;  /* 0x000040606eb97810 */ /* 0x000fe40007f3e0ff */
[----:B------:R-:W-:Y:S02]  /*135d0*/  LOP3.LUT R14, R14, R175, RZ, 0x3c, !PT ;  /* 0x000000af0e0e7212 */ /* 0x000fe400078e3cff */
[----:B------:R-:W-:-:S02]  /*135e0*/  LOP3.LUT R30, R179, 0x380, RZ, 0xc0, !PT ;  /* 0x00000380b31e7812 */ /* 0x000fc400078ec0ff */
[C---:B------:R-:W-:Y:S02]  /*135f0*/  LOP3.LUT R11, R110.reuse, 0x380, RZ, 0xc0, !PT ;  /* 0x000003806e0b7812 */ /* 0x040fe400078ec0ff */
[----:B------:R-:W-:Y:S02]  /*13600*/  IADD3 R183, P0, R110, 0x4040, RZ ;  /* 0x000040406eb77810 */ /* 0x000fe40007f1e0ff */
[----:B------:R-:W-:Y:S02]  /*13610*/  LOP3.LUT R12, R12, R173, RZ, 0x3c, !PT ;  /* 0x000000ad0c0c7212 */ /* 0x000fe400078e3cff */
[----:B------:R-:W-:Y:S02]  /*13620*/  LOP3.LUT R175, R70, 0x380, RZ, 0xc0, !PT ;  /* 0x0000038046af7812 */ /* 0x000fe400078ec0ff */
[----:B------:R-:W-:Y:S02]  /*13630*/  LOP3.LUT R20, R20, R177, RZ, 0x3c, !PT ;  /* 0x000000b114147212 */ /* 0x000fe400078e3cff */
[----:B------:R-:W-:Y:S01]  /*13640*/  LOP3.LUT R173, R62, 0x380, RZ, 0xc0, !PT ;  /* 0x000003803ead7812 */ /* 0x000fe200078ec0ff */
[--C-:B------:R-:W-:Y:S01]  /*13650*/  IMAD.X R39, RZ, RZ, R111.reuse, P5 ;  /* 0x000000ffff277224 */ /* 0x100fe200028e066f */
[----:B------:R-:W-:Y:S01]  /*13660*/  LOP3.LUT R177, R94, 0x380, RZ, 0xc0, !PT ;  /* 0x000003805eb17812 */ /* 0x000fe200078ec0ff */
[--C-:B------:R-:W-:Y:S01]  /*13670*/  IMAD.X R55, RZ, RZ, R111.reuse, P1 ;  /* 0x000000ffff377224 */ /* 0x100fe200008e066f */
[----:B------:R-:W-:Y:S01]  /*13680*/  SHF.R.U64 R30, R30, 0x3, RZ ;  /* 0x000000031e1e7819 */ /* 0x000fe200000012ff */
[----:B------:R-:W-:Y:S01]  /*13690*/  IMAD.X R47, RZ, RZ, R111, P0 ;  /* 0x000000ffff2f7224 */ /* 0x000fe200000e066f */
[----:B------:R-:W-:-:S02]  /*136a0*/  IADD3 R98, P5, R110, 0x8060, RZ ;  /* 0x000080606e627810 */ /* 0x000fc40007fbe0ff */
[----:B------:R-:W-:Y:S02]  /*136b0*/  SHF.R.U64 R11, R11, 0x3, RZ ;  /* 0x000000030b0b7819 */ /* 0x000fe400000012ff */
[----:B------:R-:W-:Y:S01]  /*136c0*/  SHF.R.U64 R175, R175, 0x3, RZ ;  /* 0x00000003afaf7819 */ /* 0x000fe200000012ff */
[----:B------:R-:W-:Y:S01]  /*136d0*/  IMAD.X R63, RZ, RZ, R111, P2 ;  /* 0x000000ffff3f7224 */ /* 0x000fe200010e066f */
[C---:B------:R-:W-:Y:S02]  /*136e0*/  IADD3 R106, P1, R110.reuse, 0xc020, RZ ;  /* 0x0000c0206e6a7810 */ /* 0x040fe40007f3e0ff */
[----:B------:R-:W-:Y:S02]  /*136f0*/  LOP3.LUT R38, R181, 0x380, RZ, 0xc0, !PT ;  /* 0x00000380b5267812 */ /* 0x000fe400078ec0ff */
[----:B------:R-:W-:Y:S02]  /*13700*/  SHF.R.U64 R173, R173, 0x3, RZ ;  /* 0x00000003adad7819 */ /* 0x000fe400000012ff */
[----:B------:R-:W-:-:S02]  /*13710*/  IADD3 R8, P0, R110, 0xc000, RZ ;  /* 0x0000c0006e087810 */ /* 0x000fc40007f1e0ff */
[----:B------:R-:W-:Y:S02]  /*13720*/  IADD3.X R71, RZ, R111, RZ, P3, !PT ;  /* 0x0000006fff477210 */ /* 0x000fe40001ffe4ff */
[----:B------:R-:W-:Y:S02]  /*13730*/  LOP3.LUT R46, R183, 0x380, RZ, 0xc0, !PT ;  /* 0x00000380b72e7812 */ /* 0x000fe400078ec0ff */
[----:B------:R-:W-:Y:S02]  /*13740*/  SHF.R.U64 R177, R177, 0x3, RZ ;  /* 0x00000003b1b17819 */ /* 0x000fe400000012ff */
[C---:B------:R-:W-:Y:S02]  /*13750*/  IADD3 R151, P2, R110.reuse, 0xc040, RZ ;  /* 0x0000c0406e977810 */ /* 0x040fe40007f5e0ff */
[----:B------:R-:W-:Y:S02]  /*13760*/  IADD3 R10, P3, R110, 0xc060, RZ ;  /* 0x0000c0606e0a7810 */ /* 0x000fe40007f7e0ff */
[----:B------:R-:W-:-:S02]  /*13770*/  LOP3.LUT R54, R185, 0x380, RZ, 0xc0, !PT ;  /* 0x00000380b9367812 */ /* 0x000fc400078ec0ff */
[----:B------:R-:W-:Y:S02]  /*13780*/  LOP3.LUT R30, R30, R179, RZ, 0x3c, !PT ;  /* 0x000000b31e1e7212 */ /* 0x000fe400078e3cff */
[----:B------:R-:W-:Y:S02]  /*13790*/  LOP3.LUT R110, R11, R110, RZ, 0x3c, !PT ;  /* 0x0000006e0b6e7212 */ /* 0x000fe400078e3cff */
[----:B------:R-:W-:Y:S02]  /*137a0*/  LOP3.LUT R179, R98, 0x380, RZ, 0xc0, !PT ;  /* 0x0000038062b37812 */ /* 0x000fe400078ec0ff */
[----:B------:R-:W-:Y:S02]  /*137b0*/  LOP3.LUT R70, R175, R70, RZ, 0x3c, !PT ;  /* 0x00000046af467212 */ /* 0x000fe400078e3cff */
[----:B------:R-:W-:Y:S02]  /*137c0*/  SHF.R.U64 R38, R38, 0x3, RZ ;  /* 0x0000000326267819 */ /* 0x000fe400000012ff */
[----:B------:R-:W-:-:S02]  /*137d0*/  LOP3.LUT R62, R173, R62, RZ, 0x3c, !PT ;  /* 0x0000003ead3e7212 */ /* 0x000fc400078e3cff */
[----:B------:R-:W-:Y:S02]  /*137e0*/  LOP3.LUT R175, R106, 0x380, RZ, 0xc0, !PT ;  /* 0x000003806aaf7812 */ /* 0x000fe400078ec0ff */
[----:B------:R-:W-:Y:S02]  /*137f0*/  SHF.R.U64 R46, R46, 0x3, RZ ;  /* 0x000000032e2e7819 */ /* 0x000fe400000012ff */
[----:B------:R-:W-:Y:S02]  /*13800*/  LOP3.LUT R94, R177, R94, RZ, 0x3c, !PT ;  /* 0x0000005eb15e7212 */ /* 0x000fe400078e3cff */
[----:B------:R-:W-:Y:S02]  /*13810*/  LOP3.LUT R173, R8, 0x380, RZ, 0xc0, !PT ;  /* 0x0000038008ad7812 */ /* 0x000fe400078ec0ff */
[----:B------:R-:W-:Y:S02]  /*13820*/  SHF.R.U64 R54, R54, 0x3, RZ ;  /* 0x0000000336367819 */ /* 0x000fe400000012ff */
[----:B------:R-:W-:-:S02]  /*13830*/  LOP3.LUT R172, R151, 0x380, RZ, 0xc0, !PT ;  /* 0x0000038097ac7812 */ /* 0x000fc400078ec0ff */
[----:B------:R-:W-:Y:S02]  /*13840*/  LOP3.LUT R177, R10, 0x380, RZ, 0xc0, !PT ;  /* 0x000003800ab17812 */ /* 0x000fe400078ec0ff */
[----:B------:R-:W-:Y:S02]  /*13850*/  SHF.R.U64 R179, R179, 0x3, RZ ;  /* 0x00000003b3b37819 */ /* 0x000fe400000012ff */
[----:B------:R-:W-:Y:S01]  /*13860*/  MOV R110, R110 ;  /* 0x0000006e006e7202 */ /* 0x000fe20000000f00 */
[----:B------:R-:W-:Y:S01]  /*13870*/  BAR.SYNC.DEFER_BLOCKING 0x1, 0x100 ;  /* 0x0044000000007b1d */ /* 0x000fe20000010000 */
[----:B------:R-:W-:Y:S02]  /*13880*/  LOP3.LUT R38, R38, R181, RZ, 0x3c, !PT ;  /* 0x000000b526267212 */ /* 0x000fe400078e3cff */
[----:B------:R-:W-:Y:S02]  /*13890*/  SHF.R.U64 R175, R175, 0x3, RZ ;  /* 0x00000003afaf7819 */ /* 0x000fe400000012ff */
[----:B------:R-:W-:Y:S01]  /*138a0*/  MOV R29, R12 ;  /* 0x0000000c001d7202 */ /* 0x000fe20000000f00 */
[----:B------:R-:W-:Y:S01]  /*138b0*/  IMAD.X R99, RZ, RZ, R111, P5 ;  /* 0x000000ffff637224 */ /* 0x000fe200028e066f */
[----:B------:R-:W-:-:S02]  /*138c0*/  LOP3.LUT R46, R46, R183, RZ, 0x3c, !PT ;  /* 0x000000b72e2e7212 */ /* 0x000fc400078e3cff */
[----:B------:R-:W-:Y:S02]  /*138d0*/  SHF.R.U64 R173, R173, 0x3, RZ ;  /* 0x00000003adad7819 */ /* 0x000fe400000012ff */
[----:B------:R-:W-:Y:S01]  /*138e0*/  MOV R28, R14 ;  /* 0x0000000e001c7202 */ /* 0x000fe20000000f00 */
[--C-:B------:R-:W-:Y:S01]  /*138f0*/  IMAD.X R107, RZ, RZ, R111.reuse, P1 ;  /* 0x000000ffff6b7224 */ /* 0x100fe200008e066f */
[----:B------:R-:W-:Y:S02]  /*13900*/  LOP3.LUT R54, R54, R185, RZ, 0x3c, !PT ;  /* 0x000000b936367212 */ /* 0x000fe400078e3cff */
[----:B------:R-:W-:Y:S02]  /*13910*/  SHF.R.U64 R172, R172, 0x3, RZ ;  /* 0x00000003acac7819 */ /* 0x000fe400000012ff */
[----:B------:R-:W-:Y:S02]  /*13920*/  SHF.R.U64 R177, R177, 0x3, RZ ;  /* 0x00000003b1b17819 */ /* 0x000fe400000012ff */
[----:B------:R-:W-:Y:S01]  /*13930*/  MOV R20, R20 ;  /* 0x0000001400147202 */ /* 0x000fe20000000f00 */
[----:B------:R-:W-:Y:S01]  /*13940*/  IMAD.X R95, RZ, RZ, R111, P4 ;  /* 0x000000ffff5f7224 */ /* 0x000fe200020e066f */
[----:B------:R-:W-:-:S02]  /*13950*/  LOP3.LUT R98, R179, R98, RZ, 0x3c, !PT ;  /* 0x00000062b3627212 */ /* 0x000fc400078e3cff */
[----:B------:R-:W-:Y:S01]  /*13960*/  MOV R30, R30 ;  /* 0x0000001e001e7202 */ /* 0x000fe20000000f00 */
[----:B------:R-:W-:Y:S01]  /*13970*/  STSM.16.M88.4 [R110], R24 ;  /* 0x000000186e007844 */ /* 0x000fe20000000200 */
[----:B------:R-:W-:Y:S01]  /*13980*/  LOP3.LUT R106, R175, R106, RZ, 0x3c, !PT ;  /* 0x0000006aaf6a7212 */ /* 0x000fe200078e3cff */
[--C-:B------:R-:W-:Y:S01]  /*13990*/  IMAD.X R11, RZ, RZ, R111.reuse, P3 ;  /* 0x000000ffff0b7224 */ /* 0x100fe200018e066f */
[----:B------:R-:W-:Y:S01]  /*139a0*/  MOV R38, R38 ;  /* 0x0000002600267202 */ /* 0x000fe20000000f00 */
[----:B------:R-:W-:Y:S01]  /*139b0*/  STSM.16.M88.4 [R29], R32 ;  /* 0x000000201d007844 */ /* 0x000fe20000000200 */
[----:B------:R-:W-:Y:S01]  /*139c0*/  LOP3.LUT R102, R173, R8, RZ, 0x3c, !PT ;  /* 0x00000008ad667212 */ /* 0x000fe200078e3cff */
[----:B------:R-:W-:Y:S01]  /*139d0*/  IMAD.X R103, RZ, RZ, R111, P0 ;  /* 0x000000ffff677224 */ /* 0x000fe200000e066f */
[----:B------:R-:W-:Y:S01]  /*139e0*/  MOV R46, R46 ;  /* 0x0000002e002e7202 */ /* 0x000fe20000000f00 */
[----:B------:R-:W-:Y:S01]  /*139f0*/  STSM.16.M88.4 [R28], R40 ;  /* 0x000000281c007844 */ /* 0x000fe20000000200 */
[----:B------:R-:W-:-:S02]  /*13a00*/  IADD3.X R9, RZ, R111, RZ, P2, !PT ;  /* 0x0000006fff097210 */ /* 0x000fc400017fe4ff */
[----:B------:R-:W-:Y:S01]  /*13a10*/  LOP3.LUT R8, R172, R151, RZ, 0x3c, !PT ;  /* 0x00000097ac087212 */ /* 0x000fe200078e3cff */
[----:B------:R-:W-:Y:S01]  /*13a20*/  STSM.16.M88.4 [R20], R48 ;  /* 0x0000003014007844 */ /* 0x000fe20000000200 */
[----:B------:R-:W-:Y:S02]  /*13a30*/  LOP3.LUT R10, R177, R10, RZ, 0x3c, !PT ;  /* 0x0000000ab10a7212 */ /* 0x000fe400078e3cff */
[----:B------:R-:W-:Y:S01]  /*13a40*/  MOV R54, R54 ;  /* 0x0000003600367202 */ /* 0x000fe20000000f00 */
[----:B------:R-:W-:Y:S01]  /*13a50*/  STSM.16.M88.4 [R30], R56 ;  /* 0x000000381e007844 */ /* 0x000fe20000000200 */
[----:B------:R-:W-:Y:S02]  /*13a60*/  MOV R62, R62 ;  /* 0x0000003e003e7202 */ /* 0x000fe40000000f00 */
[----:B------:R-:W-:Y:S01]  /*13a70*/  MOV R15, R98 ;  /* 0x00000062000f7202 */ /* 0x000fe20000000f00 */
[----:B------:R-:W-:Y:S01]  /*13a80*/  STSM.16.M88.4 [R38], R64 ;  /* 0x0000004026007844 */ /* 0x000fe20000000200 */
[----:B------:R-:W-:-:S02]  /*13a90*/  MOV R70, R70 ;  /* 0x0000004600467202 */ /* 0x000fc40000000f00 */
[----:B------:R-:W-:Y:S02]  /*13aa0*/  MOV R12, R106 ;  /* 0x0000006a000c7202 */ /* 0x000fe40000000f00 */
[----:B------:R-:W-:Y:S02]  /*13ab0*/  F2FP.F16.F32.PACK_AB R98, R101, R100 ;  /* 0x000000646562723e */ /* 0x000fe400000000ff */
[----:B------:R-:W-:Y:S01]  /*13ac0*/  F2FP.F16.F32.PACK_AB R99, R165, R164 ;  /* 0x000000a4a563723e */ /* 0x000fe200000000ff */
[----:B------:R-:W-:Y:S01]  /*13ad0*/  STSM.16.M88.4 [R46], R72 ;  /* 0x000000482e007844 */ /* 0x000fe20000000200 */
[----:B------:R-:W-:Y:S02]  /*13ae0*/  MOV R94, R94 ;  /* 0x0000005e005e7202 */ /* 0x000fe40000000f00 */
[----:B------:R-:W-:Y:S02]  /*13af0*/  F2FP.F16.F32.PACK_AB R106, R109, R108 ;  /* 0x0000006c6d6a723e */ /* 0x000fe400000000ff */
[----:B------:R-:W-:Y:S01]  /*13b00*/  F2FP.F16.F32.PACK_AB R107, R169, R168 ;  /* 0x000000a8a96b723e */ /* 0x000fe200000000ff */
[----:B------:R-:W-:Y:S01]  /*13b10*/  STSM.16.M88.4 [R54], R80 ;  /* 0x0000005036007844 */ /* 0x000fe20000000200 */
[----:B------:R-:W-:-:S02]  /*13b20*/  MOV R14, R8 ;  /* 0x00000008000e7202 */ /* 0x000fc40000000f00 */
[----:B------:R-:W-:Y:S01]  /*13b30*/  MOV R13, R10 ;  /* 0x0000000a000d7202 */ /* 0x000fe20000000f00 */
[----:B------:R-:W-:Y:S01]  /*13b40*/  STSM.16.M88.4 [R62], R76 ;  /* 0x0000004c3e007844 */ /* 0x000fe20000000200 */
[----:B------:R-:W-:Y:S02]  /*13b50*/  MOV R102, R102 ;  /* 0x0000006600667202 */ /* 0x000fe40000000f00 */
[----:B------:R-:W-:Y:S02]  /*13b60*/  F2FP.F16.F32.PACK_AB R8, R121, R171 ;  /* 0x000000ab7908723e */ /* 0x000fe400000000ff */
[----:B------:R-:W-:Y:S02]  /*13b70*/  F2FP.F16.F32.PACK_AB R9, R123, R122 ;  /* 0x0000007a7b09723e */ /* 0x000fe400000000ff */
[----:B------:R-:W-:Y:S02]  /*13b80*/  F2FP.F16.F32.PACK_AB R10, R125, R124 ;  /* 0x0000007c7d0a723e */ /* 0x000fe400000000ff */
[----:B------:R-:W-:Y:S01]  /*13b90*/  F2FP.F16.F32.PACK_AB R11, R127, R126 ;  /* 0x0000007e7f0b723e */ /* 0x000fe200000000ff */
[----:B------:R-:W-:Y:S01]  /*13ba0*/  STSM.16.M88.4 [R70], R96 ;  /* 0x0000006046007844 */ /* 0x000fe20000000200 */
[----:B------:R-:W-:-:S03]  /*13bb0*/  ISETP.NE.U32.AND P0, PT, RZ, UR4, PT ;  /* 0x00000004ff007c0c */ /* 0x000fc6000bf05070 */
[----:B------:R-:W-:Y:S04]  /*13bc0*/  STSM.16.M88.4 [R94], R104 ;  /* 0x000000685e007844 */ /* 0x000fe80000000200 */
[----:B------:R-:W-:Y:S04]  /*13bd0*/  STSM.16.M88.4 [R15], R112 ;  /* 0x000000700f007844 */ /* 0x000fe80000000200 */
[----:B------:R2:W-:Y:S01]  /*13be0*/  STSM.16.M88.4 [R102], R8 ;  /* 0x0000000866007844 */ /* 0x0005e20000000200 */
[----:B------:R-:W-:-:S03]  /*13bf0*/  ISETP.NE.AND.EX P0, PT, RZ, UR5, PT, P0 ;  /* 0x00000005ff007c0c */ /* 0x000fc6000bf05300 */
[----:B------:R1:W-:Y:S04]  /*13c00*/  STSM.16.M88.4 [R12], R128 ;  /* 0x000000800c007844 */ /* 0x0003e80000000200 */
[----:B------:R1:W-:Y:S01]  /*13c10*/  STSM.16.M88.4 [R14], R136 ;  /* 0x000000880e007844 */ /* 0x0003e20000000200 */
[----:B--2---:R-:W-:-:S04]  /*13c20*/  IADD3 R10, P1, R178, UR4, RZ ;  /* 0x00000004b20a7c10 */ /* 0x004fc8000ff3e0ff */
[----:B----4-:R-:W-:Y:S01]  /*13c30*/  IADD3.X R11, R176, UR5, RZ, P1, !PT ;  /* 0x00000005b00b7c10 */ /* 0x010fe20008ffe4ff */
[----:B------:R-:W-:Y:S01]  /*13c40*/  ULDC.64 UR4, c[0x0][0xce0] ;  /* 0x0003380000047ab9 */ /* 0x000fe20000000a00 */
[----:B------:R1:W-:Y:S01]  /*13c50*/  STSM.16.M88.4 [R13], R144 ;  /* 0x000000900d007844 */ /* 0x0003e20000000200 */
[----:B------:R-:W-:Y:S01]  /*13c60*/  BAR.SYNC.DEFER_BLOCKING 0x1, 0x100 ;  /* 0x0044000000007b1d */ /* 0x000fe20000010000 */
[----:B------:R-:W-:-:S04]  /*13c70*/  ISETP.NE.U32.AND P1, PT, RZ, UR4, PT ;  /* 0x00000004ff007c0c */ /* 0x000fc8000bf25070 */
[----:B------:R-:W-:-:S13]  /*13c80*/  ISETP.NE.AND.EX P1, PT, RZ, UR5, PT, P1 ;  /* 0x00000005ff007c0c */ /* 0x000fda000bf25310 */
[----:B------:R-:W-:Y:S01]  /*13c90*/  @P1 IADD3 R8, P2, R178, UR4, RZ ;  /* 0x00000004b2081c10 */ /* 0x000fe2000ff5e0ff */
[----:B------:R-:W-:Y:S02]  /*13ca0*/  ULDC UR4, c[0x0][0xb88] ;  /* 0x0002e20000047ab9 */ /* 0x000fe40000000800 */
[----:B------:R-:W-:Y:S02]  /*13cb0*/  MOV R0, UR4 ;  /* 0x0000000400007c02 */ /* 0x000fe40008000f00 */
[----:B------:R-:W-:Y:S01]  /*13cc0*/  @P1 IADD3.X R9, R176, UR5, RZ, P2, !PT ;  /* 0x00000005b0091c10 */ /* 0x000fe200097fe4ff */
[----:B------:R1:W5:Y:S04]  /*13cd0*/  @P0 LDG.E R23, desc[UR52][R10.64] ;  /* 0x000000340a170981 */ /* 0x000368000c1e1900 */
[----:B------:R1:W5:Y:S01]  /*13ce0*/  @P1 LDG.E R0, desc[UR52][R8.64] ;  /* 0x0000003408001981 */ /* 0x000362000c1e1900 */
[----:B------:R-:W-:-:S04]  /*13cf0*/  IMAD.MOV.U32 R186, RZ, RZ, R188 ;  /* 0x000000ffffba7224 */ /* 0x000fc800078e00bc */
[----:B------:R-:W-:-:S04]  /*13d00*/  IMAD R5, R186, 0x40, R174 ;  /* 0x00000040ba057824 */ /* 0x000fc800078e02ae */
[----:B------:R-:W-:-:S03]  /*13d10*/  IMAD.WIDE R6, R5, 0x2, R6 ;  /* 0x0000000205067825 */ /* 0x000fc600078e0206 */
[----:B------:R-:W-:Y:S01]  /*13d20*/  IADD3 R5, P4, R6, 0x1000, RZ ;  /* 0x0000100006057810 */ /* 0x000fe20007f9e0ff */
[----:B-1----:R-:W-:-:S12]  /*13d30*/  @P1 BRA `(.L_x_4474) ;  /* 0x0000000000101947 */ /* 0x002fd80003800000 */
[----:B------:R-:W-:Y:S05]  /*13d40*/  @!P0 BRA `(.L_x_4474) ;  /* 0x00000000000c8947 */ /* 0x000fea0003800000 */
[----:B------:R-:W2:Y:S04]  /*13d50*/  LDG.E R9, desc[UR52][R10.64] ;  /* 0x000000340a097981 */ /* 0x000ea8000c1e1900 */
[----:B-----5:R-:W2:Y:S02]  /*13d60*/  LDG.E R0, desc[UR52][R10.64+0x4] ;  /* 0x000004340a007981 */ /* 0x020ea4000c1e1900 */
[----:B--2---:R-:W-:-:S07]  /*13d70*/  IMAD.IADD R0, R0, 0x1, -R9 ;  /* 0x0000000100007824 */ /* 0x004fce00078e0a09 */
.L_x_4474:
[----:B------:R-:W2:Y:S01]  /*13d80*/  LDL.LU R15, [R1+0x6c] ;  /* 0x00006c00010f7983 */ /* 0x000ea20000300800 */
[----:B------:R-:W-:-:S03]  /*13d90*/  ULDC.64 UR4, c[0x0][0xc70] ;  /* 0x00031c0000047ab9 */ /* 0x000fc60000000a00 */
[----:B------:R-:W3:Y:S04]  /*13da0*/  LDL.LU R14, [R1+0x5c] ;  /* 0x00005c00010e7983 */ /* 0x000ee80000300800 */
[----:B------:R-:W4:Y:S04]  /*13db0*/  LDL R10, [R1+0x4c] ;  /* 0x00004c00010a7983 */ /* 0x000f280000100800 */
[----:B------:R-:W4:Y:S04]  /*13dc0*/  LDL.LU R85, [R1+0x50] ;  /* 0x0000500001557983 */ /* 0x000f280000300800 */
[----:B------:R-:W4:Y:S01]  /*13dd0*/  LDL.LU R84, [R1+0x64] ;  /* 0x0000640001547983 */ /* 0x000f220000300800 */
[--C-:B-----5:R-:W-:Y:S01]  /*13de0*/  SHF.R.S32.HI R21, RZ, 0x1f, R23.reuse ;  /* 0x0000001fff157819 */ /* 0x120fe20000011417 */
[----:B------:R-:W-:Y:S01]  /*13df0*/  IMAD.MOV.U32 R20, RZ, RZ, R23 ;  /* 0x000000ffff147224 */ /* 0x000fe200078e0017 */
[----:B------:R-:W-:-:S02]  /*13e00*/  LOP3.LUT R12, R5, 0x380, RZ, 0xc0, !PT ;  /* 0x00000380050c7812 */ /* 0x000fc400078ec0ff */
[----:B------:R-:W-:Y:S02]  /*13e10*/  IADD3 R25, P5, R6, 0x2000, RZ ;  /* 0x0000200006197810 */ /* 0x000fe40007fbe0ff */
[----:B------:R-:W-:Y:S02]  /*13e20*/  SHF.R.U64 R12, R12, 0x3, RZ ;  /* 0x000000030c0c7819 */ /* 0x000fe400000012ff */
[----:B------:R-:W-:Y:S02]  /*13e30*/  IADD3 R37, P2, R6, 0x5000, RZ ;  /* 0x0000500006257810 */ /* 0x000fe40007f5e0ff */
[----:B------:R-:W-:Y:S02]  /*13e40*/  LOP3.LUT R12, R12, R5, RZ, 0x3c, !PT ;  /* 0x000000050c0c7212 */ /* 0x000fe400078e3cff */
[----:B------:R-:W-:Y:S02]  /*13e50*/  IADD3 R33, P1, R6, 0x4000, RZ ;  /* 0x0000400006217810 */ /* 0x000fe40007f3e0ff */
[----:B------:R-:W-:-:S02]  /*13e60*/  LOP3.LUT R24, R25, 0x380, RZ, 0xc0, !PT ;  /* 0x0000038019187812 */ /* 0x000fc400078ec0ff */
[----:B------:R-:W-:Y:S02]  /*13e70*/  LOP3.LUT R36, R37, 0x380, RZ, 0xc0, !PT ;  /* 0x0000038025247812 */ /* 0x000fe400078ec0ff */
        /* <DEDUP_REMOVED lines=8> */
[----:B------:R-:W-:-:S02]  /*13f00*/  IADD3.X R13, RZ, R7, RZ, P4, !PT ;  /* 0x00000007ff0d7210 */ /* 0x000fc400027fe4ff */
[C---:B------:R-:W-:Y:S02]  /*13f10*/  IADD3 R45, P4, R6.reuse, 0x7000, RZ ;  /* 0x00007000062d7810 */ /* 0x040fe40007f9e0ff */
[----:B------:R-:W-:Y:S02]  /*13f20*/  IADD3 R49, P5, R6, 0x8000, RZ ;  /* 0x0000800006317810 */ /* 0x000fe40007fbe0ff */
[----:B------:R-:W-:Y:S01]  /*13f30*/  LOP3.LUT R32, R32, R33, RZ, 0x3c, !PT ;  /* 0x0000002120207212 */ /* 0x000fe200078e3cff */
[----:B------:R-:W-:Y:S01]  /*13f40*/  IMAD.X R33, RZ, RZ, R7, P1 ;  /* 0x000000ffff217224 */ /* 0x000fe200008e0607 */
[C---:B------:R-:W-:Y:S02]  /*13f50*/  IADD3 R57, P2, R6.reuse, 0xb000, RZ ;  /* 0x0000b00006397810 */ /* 0x040fe40007f5e0ff */
[----:B------:R-:W-:Y:S02]  /*13f60*/  IADD3 R53, P1, R6, 0xa000, RZ ;  /* 0x0000a00006357810 */ /* 0x000fe40007f3e0ff */
        /* <DEDUP_REMOVED lines=16> */
[----:B------:R-:W-:Y:S01]  /*14070*/  LOP3.LUT R52, R52, R53, RZ, 0x3c, !PT ;  /* 0x0000003534347212 */ /* 0x000fe200078e3cff */
[----:B------:R-:W-:Y:S01]  /*14080*/  IMAD.X R53, RZ, RZ, R7, P1 ;  /* 0x000000ffff357224 */ /* 0x000fe200008e0607 */
[----:B------:R-:W-:Y:S02]  /*14090*/  LOP3.LUT R68, R69, 0x380, RZ, 0xc0, !PT ;  /* 0x0000038045447812 */ /* 0x000fe400078ec0ff */
[----:B------:R-:W-:Y:S02]  /*140a0*/  LOP3.LUT R64, R65, 0x380, RZ, 0xc0, !PT ;  /* 0x0000038041407812 */ /* 0x000fe400078ec0ff */
[----:B------:R-:W-:Y:S02]  /*140b0*/  SHF.R.U64 R68, R68, 0x3, RZ ;  /* 0x0000000344447819 */ /* 0x000fe400000012ff */
[----:B------:R-:W-:Y:S02]  /*140c0*/  SHF.R.U64 R64, R64, 0x3, RZ ;  /* 0x0000000340407819 */ /* 0x000fe400000012ff */
[----:B------:R-:W-:-:S02]  /*140d0*/  LOP3.LUT R68, R68, R69, RZ, 0x3c, !PT ;  /* 0x0000004544447212 */ /* 0x000fc400078e3cff */
[----:B------:R-:W-:Y:S01]  /*140e0*/  LOP3.LUT R64, R64, R65, RZ, 0x3c, !PT ;  /* 0x0000004140407212 */ /* 0x000fe200078e3cff */
[----:B------:R-:W-:Y:S01]  /*140f0*/  IMAD.X R65, RZ, RZ, R7, P5 ;  /* 0x000000ffff417224 */ /* 0x000fe200028e0607 */
[----:B------:R-:W-:Y:S01]  /*14100*/  IADD3.X R69, RZ, R7, RZ, P4, !PT ;  /* 0x00000007ff457210 */ /* 0x000fe200027fe4ff */
[--C-:B------:R-:W-:Y:S01]  /*14110*/  IMAD.MOV.U32 R78, RZ, RZ, R174.reuse ;  /* 0x000000ffff4e7224 */ /* 0x100fe200078e00ae */
[----:B------:R-:W-:Y:S02]  /*14120*/  SHF.R.S32.HI R79, RZ, 0x1f, R174 ;  /* 0x0000001fff4f7819 */ /* 0x000fe400000114ae */
[----:B------:R-:W-:-:S05]  /*14130*/  SHF.R.S32.HI R187, RZ, 0x1f, R186 ;  /* 0x0000001fffbb7819 */ /* 0x000fca00000114ba */
[----:B------:R-:W-:Y:S01]  /*14140*/  STL [R1+0x44], R187 ;  /* 0x000044bb01007387 */ /* 0x000fe20000100800 */
[----:B------:R-:W-:Y:S01]  /*14150*/  BSSY B1, `(.L_x_4475) ;  /* 0x0000084000017945 */ /* 0x000fe20003800000 */
[----:B--2---:R-:W-:Y:S02]  /*14160*/  SEL R83, R15, RZ, !P0 ;  /* 0x000000ff0f537207 */ /* 0x004fe40004000000 */
[----:B---3--:R-:W-:Y:S02]  /*14170*/  SEL R82, R14, RZ, !P0 ;  /* 0x000000ff0e527207 */ /* 0x008fe40004000000 */
[----:B------:R-:W0:Y:S01]  /*14180*/  S2R R14, SR_TID.X ;  /* 0x00000000000e7919 */ /* 0x000e220000002100 */
[----:B------:R-:W-:-:S04]  /*14190*/  IADD3 R29, P0, R6, 0x3000, RZ ;  /* 0x00003000061d7810 */ /* 0x000fc80007f1e0ff */
[----:B------:R-:W-:Y:S02]  /*141a0*/  LOP3.LUT R28, R29, 0x380, RZ, 0xc0, !PT ;  /* 0x000003801d1c7812 */ /* 0x000fe400078ec0ff */
[----:B----4-:R-:W-:Y:S02]  /*141b0*/  SHF.R.S32.HI R81, RZ, 0x1f, R85 ;  /* 0x0000001fff517819 */ /* 0x010fe40000011455 */
[----:B------:R-:W-:-:S03]  /*141c0*/  SHF.R.U64 R28, R28, 0x3, RZ ;  /* 0x000000031c1c7819 */ /* 0x000fc600000012ff */
[----:B------:R-:W-:Y:S01]  /*141d0*/  IMAD R8, R81, UR4, RZ ;  /* 0x0000000451087c24 */ /* 0x000fe2000f8e02ff */
[----:B------:R-:W-:Y:S01]  /*141e0*/  LOP3.LUT R28, R28, R29, RZ, 0x3c, !PT ;  /* 0x0000001d1c1c7212 */ /* 0x000fe200078e3cff */
[----:B------:R-:W-:Y:S01]  /*141f0*/  IMAD.X R29, RZ, RZ, R7, P0 ;  /* 0x000000ffff1d7224 */ /* 0x000fe200000e0607 */
[----:B------:R-:W-:Y:S01]  /*14200*/  IADD3 R77, P0, R6, 0x9000, RZ ;  /* 0x00009000064d7810 */ /* 0x000fe20007f1e0ff */
[C---:B------:R-:W-:Y:S02]  /*14210*/  IMAD R11, R85.reuse, UR5, R8 ;  /* 0x00000005550b7c24 */ /* 0x040fe4000f8e0208 */
[----:B------:R-:W-:Y:S01]  /*14220*/  IMAD.WIDE.U32 R8, R85, UR4, R20 ;  /* 0x0000000455087c25 */ /* 0x000fe2000f8e0014 */
[----:B------:R-:W-:Y:S01]  /*14230*/  ULDC.64 UR4, c[0x0][0xc78] ;  /* 0x00031e0000047ab9 */ /* 0x000fe20000000a00 */
[----:B------:R-:W-:Y:S02]  /*14240*/  LOP3.LUT R76, R77, 0x380, RZ, 0xc0, !PT ;  /* 0x000003804d4c7812 */ /* 0x000fe400078ec0ff */
[----:B------:R-:W-:-:S02]  /*14250*/  IMAD.IADD R9, R9, 0x1, R11 ;  /* 0x0000000109097824 */ /* 0x000fc400078e020b */
[----:B------:R-:W-:Y:S01]  /*14260*/  IMAD R5, R83, UR4, RZ ;  /* 0x0000000453057c24 */ /* 0x000fe2000f8e02ff */
[----:B------:R-:W-:Y:S01]  /*14270*/  SHF.R.U64 R76, R76, 0x3, RZ ;  /* 0x000000034c4c7819 */ /* 0x000fe200000012ff */
[----:B------:R-:W-:Y:S02]  /*14280*/  IMAD R11, R84, 0x80, R10 ;  /* 0x00000080540b7824 */ /* 0x000fe400078e020a */
[----:B------:R-:W-:Y:S01]  /*14290*/  IMAD.WIDE.U32 R8, R82, UR4, R8 ;  /* 0x0000000452087c25 */ /* 0x000fe2000f8e0008 */
[----:B------:R-:W-:Y:S02]  /*142a0*/  LOP3.LUT R76, R76, R77, RZ, 0x3c, !PT ;  /* 0x0000004d4c4c7212 */ /* 0x000fe400078e3cff */
[----:B------:R-:W-:Y:S01]  /*142b0*/  IADD3.X R77, RZ, R7, RZ, P0, !PT ;  /* 0x00000007ff4d7210 */ /* 0x000fe200007fe4ff */
[----:B------:R-:W-:Y:S01]  /*142c0*/  IMAD R10, R82, UR5, R5 ;  /* 0x00000005520a7c24 */ /* 0x000fe2000f8e0205 */
[----:B------:R-:W-:Y:S01]  /*142d0*/  SHF.R.S32.HI R5, RZ, 0x1f, R11 ;  /* 0x0000001fff057819 */ /* 0x000fe2000001140b */
[----:B0-----:R-:W-:Y:S01]  /*142e0*/  VIADD R15, R14, 0xffffff80 ;  /* 0xffffff800e0f7836 */ /* 0x001fe20000000000 */
[----:B------:R-:W-:Y:S01]  /*142f0*/  IADD3 R8, P3, R11, R8, RZ ;  /* 0x000000080b087210 */ /* 0x000fe20007f7e0ff */
[----:B------:R-:W-:-:S03]  /*14300*/  ULDC.64 UR4, c[0x0][0xc40] ;  /* 0x0003100000047ab9 */ /* 0x000fc60000000a00 */
[----:B------:R-:W-:Y:S02]  /*14310*/  IADD3.X R5, R5, R9, R10, P3, !PT ;  /* 0x0000000905057210 */ /* 0x000fe40001ffe40a */
[C---:B------:R-:W-:Y:S02]  /*14320*/  LEA R54, P3, R8.reuse, UR4, 0x2 ;  /* 0x0000000408367c11 */ /* 0x040fe4000f8610ff */
[----:B------:R-:W-:Y:S02]  /*14330*/  SHF.R.S32.HI R14, RZ, 0x1f, R15 ;  /* 0x0000001fff0e7819 */ /* 0x000fe4000001140f */
[----:B------:R-:W-:Y:S01]  /*14340*/  LEA.HI.X R55, R8, UR5, R5, 0x2, P3 ;  /* 0x0000000508377c11 */ /* 0x000fe200098f1405 */
[----:B------:R-:W-:Y:S01]  /*14350*/  VIADD R5, R11, 0x8 ;  /* 0x000000080b057836 */ /* 0x000fe20000000000 */
[----:B------:R-:W-:Y:S01]  /*14360*/  LEA.HI R14, R14, R15, RZ, 0x7 ;  /* 0x0000000f0e0e7211 */ /* 0x000fe200078f38ff */
[----:B------:R-:W-:Y:S01]  /*14370*/  ULDC.64 UR4, c[0x0][0xba0] ;  /* 0x0002e80000047ab9 */ /* 0x000fe20000000a00 */
[----:B------:R-:W-:-:S02]  /*14380*/  IADD3 R41, P3, R6, 0x6000, RZ ;  /* 0x0000600006297810 */ /* 0x000fc40007f7e0ff */
[----:B------:R-:W-:Y:S02]  /*14390*/  LOP3.LUT R14, R14, 0xffffff80, RZ, 0xc0, !PT ;  /* 0xffffff800e0e7812 */ /* 0x000fe400078ec0ff */
[----:B------:R-:W-:Y:S02]  /*143a0*/  LOP3.LUT R40, R41, 0x380, RZ, 0xc0, !PT ;  /* 0x0000038029287812 */ /* 0x000fe400078ec0ff */
[----:B------:R-:W-:Y:S01]  /*143b0*/  IADD3 R10, P2, R6, 0xf000, RZ ;  /* 0x0000f000060a7810 */ /* 0x000fe20007f5e0ff */
[----:B------:R-:W-:Y:S01]  /*143c0*/  IMAD.IADD R14, R15, 0x1, -R14 ;  /* 0x000000010f0e7824 */ /* 0x000fe200078e0a0e */
[----:B------:R-:W-:Y:S02]  /*143d0*/  SHF.R.U64 R40, R40, 0x3, RZ ;  /* 0x0000000328287819 */ /* 0x000fe400000012ff */
[----:B------:R-:W-:Y:S01]  /*143e0*/  LOP3.LUT R9, R6, 0x380, RZ, 0xc0, !PT ;  /* 0x0000038006097812 */ /* 0x000fe200078ec0ff */
[----:B------:R-:W-:Y:S01]  /*143f0*/  IMAD.X R61, RZ, RZ, R7, P2 ;  /* 0x000000ffff3d7224 */ /* 0x000fe200010e0607 */
[----:B------:R-:W-:-:S02]  /*14400*/  LOP3.LUT R40, R40, R41, RZ, 0x3c, !PT ;  /* 0x0000002928287212 */ /* 0x000fc400078e3cff */
[----:B------:R-:W-:Y:S02]  /*14410*/  IADD3.X R41, RZ, R7, RZ, P3, !PT ;  /* 0x00000007ff297210 */ /* 0x000fe40001ffe4ff */
[----:B------:R-:W-:Y:S02]  /*14420*/  LOP3.LUT P0, RZ, R14, 0x3, RZ, 0xc0, !PT ;  /* 0x000000030eff7812 */ /* 0x000fe4000780c0ff */
[----:B------:R-:W-:Y:S02]  /*14430*/  IADD3 R73, P3, R6, 0xc000, RZ ;  /* 0x0000c00006497810 */ /* 0x000fe40007f7e0ff */
[-C--:B------:R-:W-:Y:S02]  /*14440*/  ISETP.GE.OR P1, PT, R11, R0.reuse, P0 ;  /* 0x000000000b00720c */ /* 0x080fe40000726670 */
[----:B------:R-:W-:Y:S02]  /*14450*/  LOP3.LUT R72, R73, 0x380, RZ, 0xc0, !PT ;  /* 0x0000038049487812 */ /* 0x000fe400078ec0ff */
[----:B------:R-:W-:-:S02]  /*14460*/  ISETP.GE.OR P0, PT, R5, R0, P0 ;  /* 0x000000000500720c */ /* 0x000fc40000706670 */
[----:B------:R-:W-:Y:S02]  /*14470*/  LOP3.LUT R5, R10, 0x380, RZ, 0xc0, !PT ;  /* 0x000003800a057812 */ /* 0x000fe400078ec0ff */
[----:B------:R-:W-:Y:S02]  /*14480*/  SHF.R.U64 R72, R72, 0x3, RZ ;  /* 0x0000000348487819 */ /* 0x000fe400000012ff */
[----:B------:R-:W-:Y:S02]  /*14490*/  SHF.R.U64 R9, R9, 0x3, RZ ;  /* 0x0000000309097819 */ /* 0x000fe400000012ff */
[----:B------:R-:W-:Y:S01]  /*144a0*/  SHF.R.U64 R5, R5, 0x3, RZ ;  /* 0x0000000305057819 */ /* 0x000fe200000012ff */
[----:B------:R0:W-:Y:S01]  /*144b0*/  @!P1 STG.E desc[UR52][R54.64], R4 ;  /* 0x0000000436009986 */ /* 0x0001e2000c101934 */
[----:B------:R-:W-:Y:S01]  /*144c0*/  LOP3.LUT R72, R72, R73, RZ, 0x3c, !PT ;  /* 0x0000004948487212 */ /* 0x000fe200078e3cff */
[--C-:B------:R-:W-:Y:S01]  /*144d0*/  IMAD.X R73, RZ, RZ, R7.reuse, P3 ;  /* 0x000000ffff497224 */ /* 0x100fe200018e0607 */
[----:B------:R-:W-:Y:S01]  /*144e0*/  LOP3.LUT R8, R9, R6, RZ, 0x3c, !PT ;  /* 0x0000000609087212 */ /* 0x000fe200078e3cff */
[----:B------:R-:W-:Y:S01]  /*144f0*/  IMAD.MOV.U32 R9, RZ, RZ, R7 ;  /* 0x000000ffff097224 */ /* 0x000fe200078e0007 */
[----:B------:R-:W-:Y:S01]  /*14500*/  LOP3.LUT R60, R5, R10, RZ, 0x3c, !PT ;  /* 0x0000000a053c7212 */ /* 0x000fe200078e3cff */
[----:B------:R1:W-:Y:S01]  /*14510*/  @!P0 STG.E desc[UR52][R54.64+0x20], R3 ;  /* 0x0000200336008986 */ /* 0x0003e2000c101934 */
[----:B------:R-:W-:-:S03]  /*14520*/  IMAD R80, R21, UR4, RZ ;  /* 0x0000000415507c24 */ /* 0x000fc6000f8e02ff */
        /* <DEDUP_REMOVED lines=9> */
[----:B0-----:R0:W5:Y:S04]  /*145c0*/  LD.E.128 R4, desc[UR52][R76.64] ;  /* 0x000000344c047980 */ /* 0x001168000c101d00 */
[----:B-1----:R-:W5:Y:S04]  /*145d0*/  LD.E.128 R52, desc[UR52][R52.64] ;  /* 0x0000003434347980 */ /* 0x002f68000c101d00 */
[----:B------:R-:W5:Y:S04]  /*145e0*/  LD.E.128 R56, desc[UR52][R56.64] ;  /* 0x0000003438387980 */ /* 0x000f68000c101d00 */
[----:B------:R-:W5:Y:S04]  /*145f0*/  LD.E.128 R72, desc[UR52][R72.64] ;  /* 0x0000003448487980 */ /* 0x000f68000c101d00 */
[----:B------:R-:W5:Y:S04]  /*14600*/  LD.E.128 R68, desc[UR52][R68.64] ;  /* 0x0000003444447980 */ /* 0x000f68000c101d00 */
[----:B------:R-:W5:Y:S04]  /*14610*/  LD.E.128 R64, desc[UR52][R64.64] ;  /* 0x0000003440407980 */ /* 0x000f68000c101d00 */
[----:B------:R-:W5:Y:S01]  /*14620*/  LD.E.128 R60, desc[UR52][R60.64] ;  /* 0x000000343c3c7980 */ /* 0x000f62000c101d00 */
[C---:B------:R-:W-:Y:S01]  /*14630*/  IMAD.WIDE.U32 R20, R23.reuse, UR4, R78 ;  /* 0x0000000417147c25 */ /* 0x040fe2000f8e004e */
[----:B------:R-:W-:Y:S01]  /*14640*/  @!PT LDS RZ, [RZ] ;  /* 0x00000000fffff984 */ /* 0x000fe20000000800 */
[----:B------:R-:W-:Y:S01]  /*14650*/  @!PT LDS RZ, [RZ] ;  /* 0x00000000fffff984 */ /* 0x000fe20000000800 */
[----:B------:R-:W-:Y:S01]  /*14660*/  @!PT LDS RZ, [RZ] ;  /* 0x00000000fffff984 */ /* 0x000fe20000000800 */
[----:B------:R-:W-:Y:S01]  /*14670*/  @!PT LDS RZ, [RZ] ;  /* 0x00000000fffff984 */ /* 0x000fe20000000800 */
[----:B------:R1:W-:Y:S06]  /*14680*/  MEMBAR.ALL.CTA ;  /* 0x0000000000007992 */ /* 0x0003ec0000008000 */
[----:B-1----:R-:W1:Y:S01]  /*14690*/  FENCE.VIEW.ASYNC.S ;  /* 0x00000000000073c6 */ /* 0x002e620000000000 */
[----:B------:R-:W-:Y:S01]  /*146a0*/  IMAD R23, R23, UR5, R80 ;  /* 0x0000000517177c24 */ /* 0x000fe2000f8e0250 */
[----:B------:R-:W-:Y:S01]  /*146b0*/  ULDC.64 UR4, c[0x0][0xbe0] ;  /* 0x0002f80000047ab9 */ /* 0x000fe20000000a00 */
[----:B------:R-:W-:-:S02]  /*146c0*/  IMAD R78, R84, -0x80, R0 ;  /* 0xffffff80544e7824 */ /* 0x000fc400078e0200 */
[C---:B------:R-:W-:Y:S01]  /*146d0*/  VIADD R0, R186.reuse, 0x40 ;  /* 0x00000040ba007836 */ /* 0x040fe20000000000 */
[----:B------:R-:W-:Y:S01]  /*146e0*/  IADD3 R21, R21, R23, RZ ;  /* 0x0000001715157210 */ /* 0x000fe20007ffe0ff */
[----:B0-----:R-:W-:Y:S01]  /*146f0*/  IMAD R76, R81, UR4, RZ ;  /* 0x00000004514c7c24 */ /* 0x001fe2000f8e02ff */
[CC--:B------:R-:W-:Y:S01]  /*14700*/  ISETP.GE.AND P3, PT, R186.reuse, R78.reuse, PT ;  /* 0x0000004eba00720c */ /* 0x0c0fe20003f66270 */
[----:B------:R-:W-:Y:S01]  /*14710*/  VIADD R3, R186, 0x20 ;  /* 0x00000020ba037836 */ /* 0x000fe20000000000 */
[-C--:B------:R-:W-:Y:S01]  /*14720*/  ISETP.GE.AND P0, PT, R0, R78.reuse, PT ;  /* 0x0000004e0000720c */ /* 0x080fe20003f06270 */
[----:B------:R-:W-:Y:S01]  /*14730*/  IMAD R77, R85, UR5, R76 ;  /* 0x00000005554d7c24 */ /* 0x000fe2000f8e024c */
[----:B------:R-:W-:Y:S01]  /*14740*/  IADD3 R0, R17, 0x32420, RZ ;  /* 0x0003242011007810 */ /* 0x000fe20007ffe0ff */
[----:B------:R-:W-:Y:S01]  /*14750*/  IMAD.WIDE.U32 R20, R85, UR4, R20 ;  /* 0x0000000455147c25 */ /* 0x000fe2000f8e0014 */
[----:B------:R-:W-:Y:S01]  /*14760*/  ULDC.64 UR4, c[0x0][0xbe8] ;  /* 0x0002fa0000047ab9 */ /* 0x000fe20000000a00 */
[----:B------:R-:W-:-:S02]  /*14770*/  ISETP.GE.AND P2, PT, R3, R78, PT ;  /* 0x0000004e0300720c */ /* 0x000fc40003f46270 */
[----:B------:R-:W-:Y:S01]  /*14780*/  VIADD R23, R186, 0x60 ;  /* 0x00000060ba177836 */ /* 0x000fe20000000000 */
[----:B------:R-:W-:Y:S01]  /*14790*/  PRMT R0, RZ, 0x654, R0 ;  /* 0x00000654ff007816 */ /* 0x000fe20000000000 */
[----:B------:R-:W-:Y:S02]  /*147a0*/  IMAD.IADD R21, R21, 0x1, R77 ;  /* 0x0000000115157824 */ /* 0x000fe400078e024d */
[----:B------:R-:W-:Y:S01]  /*147b0*/  IMAD R3, R83, UR4, RZ ;  /* 0x0000000453037c24 */ /* 0x000fe2000f8e02ff */
[----:B------:R-:W-:Y:S01]  /*147c0*/  ISETP.GE.AND P1, PT, R23, R78, PT ;  /* 0x0000004e1700720c */ /* 0x000fe20003f26270 */
[C---:B------:R-:W-:Y:S01]  /*147d0*/  IMAD.WIDE.U32 R78, R82.reuse, UR4, R20 ;  /* 0x00000004524e7c25 */ /* 0x040fe2000f8e0014 */
[----:B-1----:R0:W-:Y:S03]  /*147e0*/  SYNCS.ARRIVE.TRANS64.RED.A1T0 RZ, [R0+URZ], RZ ;  /* 0x000000ff00ff79a7 */ /* 0x0021e6000810043f */
[----:B------:R-:W-:-:S02]  /*147f0*/  IMAD R3, R82, UR5, R3 ;  /* 0x0000000552037c24 */ /* 0x000fc4000f8e0203 */
        /* <DEDUP_REMOVED lines=25> */
.L_x_4476:
[----:B------:R-:W-:Y:S05]  /*14990*/  BSYNC B1 ;  /* 0x0000000000017941 */ /* 0x000fea0003800000 */
.L_x_4475:
[----:B------:R-:W-:Y:S04]  /*149a0*/  BSSY B1, `(.L_x_4477) ;  /* 0x000001a000017945 */ /* 0x000fe80003800000 */
[----:B------:R-:W-:Y:S05]  /*149b0*/  @P2 BRA `(.L_x_4478) ;  /* 0x0000000000602947 */ /* 0x000fea0003800000 */
[----:B------:R-:W-:Y:S01]  /*149c0*/  IADD3 R3, P2, R76, 0x20, RZ ;  /* 0x000000204c037810 */ /* 0x000fe20007f5e0ff */
[----:B------:R-:W-:Y:S01]  /*149d0*/  ULDC.64 UR6, c[0x0][0xbd8] ;  /* 0x0002f60000067ab9 */ /* 0x000fe20000000a00 */
[----:B0----5:R-:W-:Y:S01]  /*149e0*/  MOV R8, R78 ;  /* 0x0000004e00087202 */ /* 0x021fe20000000f00 */
        /* <DEDUP_REMOVED lines=21> */
.L_x_4478:
[----:B------:R-:W-:Y:S05]  /*14b40*/  BSYNC B1 ;  /* 0x0000000000017941 */ /* 0x000fea0003800000 */
.L_x_4477:
        /* <DEDUP_REMOVED lines=26> */
.L_x_4480:
[----:B------:R-:W-:Y:S05]  /*14cf0*/  BSYNC B1 ;  /* 0x0000000000017941 */ /* 0x000fea0003800000 */
.L_x_4479:
[----:B------:R-:W-:Y:S05]  /*14d00*/  @P1 BRA `(.L_x_4481) ;  /* 0x0000000c006c1947 */ /* 0x000fea0003800000 */
[----:B------:R-:W-:Y:S01]  /*14d10*/  IADD3 R3, P0, R76, 0x60, RZ ;  /* 0x000000604c037810 */ /* 0x000fe20007f1e0ff */
[----:B------:R-:W-:Y:S01]  /*14d20*/  ULDC UR4, c[0x0][0xb8c] ;  /* 0x0002e30000047ab9 */ /* 0x000fe20000000800 */
[C---:B------:R-:W-:Y:S01]  /*14d30*/  IADD3 R0, R174.reuse, 0x40, RZ ;  /* 0x00000040ae007810 */ /* 0x040fe20007ffe0ff */
[----:B------:R-:W-:Y:S01]  /*14d40*/  ULDC.64 UR6, c[0x0][0xbd8] ;  /* 0x0002f60000067ab9 */ /* 0x000fe20000000a00 */
[----:B-1---5:R-:W-:Y:S01]  /*14d50*/  IMAD.MOV.U32 R4, RZ, RZ, R78 ;  /* 0x000000ffff047224 */ /* 0x022fe200078e004e */
        /* <DEDUP_REMOVED lines=11> */
[----:B--2---:R-:W-:Y:S01]  /*14e10*/  LEA R6, P0, R4, UR6, 0x1 ;  /* 0x0000000604067c11 */ /* 0x004fe2000f8008ff */
        /* <DEDUP_REMOVED lines=9> */
.L_x_4473:
[----:B------:R-:W3:Y:S01]  /*14eb0*/  LDL.LU R6, [R1+0x54] ;  /* 0x0000540001067983 */ /* 0x000ee20000300800 */
[----:B------:R-:W-:-:S03]  /*14ec0*/  ULDC.64 UR4, c[0x0][0xcd8] ;  /* 0x0003360000047ab9 */ /* 0x000fc60000000a00 */
[----:B------:R-:W2:Y:S01]  /*14ed0*/  LDL.LU R0, [R1+0x58] ;  /* 0x0000580001007983 */ /* 0x000ea20000300800 */
[----:B------:R-:W-:Y:S01]  /*14ee0*/  ISETP.NE.U32.AND P0, PT, RZ, UR4, PT ;  /* 0x00000004ff007c0c */ /* 0x000fe2000bf05070 */
[----:B------:R-:W-:-:S03]  /*14ef0*/  IMAD.MOV.U32 R3, RZ, RZ, RZ ;  /* 0x000000ffff037224 */ /* 0x000fc600078e00ff */
[----:B------:R-:W-:Y:S02]  /*14f00*/  ISETP.NE.AND.EX P0, PT, RZ, UR5, PT, P0 ;  /* 0x00000005ff007c0c */ /* 0x000fe4000bf05300 */
[----:B---3--:R-:W-:-:S04]  /*14f10*/  IADD3 R4, P1, R6, UR4, RZ ;  /* 0x0000000406047c10 */ /* 0x008fc8000ff3e0ff */
[----:B--2---:R-:W-:Y:S01]  /*14f20*/  IADD3.X R5, R0, UR5, RZ, P1, !PT ;  /* 0x0000000500057c10 */ /* 0x004fe20008ffe4ff */
[----:B------:R-:W-:Y:S02]  /*14f30*/  ULDC.64 UR4, c[0x0][0xce0] ;  /* 0x0003380000047ab9 */ /* 0x000fe40000000a00 */
[----:B------:R-:W-:-:S04]  /*14f40*/  ISETP.NE.U32.AND P1, PT, RZ, UR4, PT ;  /* 0x00000004ff007c0c */ /* 0x000fc8000bf25070 */
[----:B------:R1:W5:Y:S01]  /*14f50*/  @P0 LDG.E R3, desc[UR52][R4.64] ;  /* 0x0000003404030981 */ /* 0x000362000c1e1900 */
[----:B------:R-:W-:Y:S01]  /*14f60*/  ISETP.NE.AND.EX P1, PT, RZ, UR5, PT, P1 ;  /* 0x00000005ff007c0c */ /* 0x000fe2000bf25310 */
[----:B0-----:R-:W0:-:S12]  /*14f70*/  S2R R8, SR_TID.X ;  /* 0x0000000000087919 */ /* 0x001e180000002100 */
[----:B------:R-:W-:Y:S01]  /*14f80*/  @P1 IADD3 R6, P2, R6, UR4, RZ ;  /* 0x0000000406061c10 */ /* 0x000fe2000ff5e0ff */
[----:B------:R-:W-:-:S03]  /*14f90*/  ULDC UR4, c[0x0][0xb88] ;  /* 0x0002e20000047ab9 */ /* 0x000fc60000000800 */
[----:B------:R-:W-:Y:S01]  /*14fa0*/  @P1 IADD3.X R7, R0, UR5, RZ, P2, !PT ;  /* 0x0000000500071c10 */ /* 0x000fe200097fe4ff */
[----:B------:R-:W-:-:S06]  /*14fb0*/  IMAD.U32 R0, RZ, RZ, UR4 ;  /* 0x00000004ff007e24 */ /* 0x000fcc000f8e00ff */
[----:B------:R1:W5:Y:S01]  /*14fc0*/  @P1 LDG.E R0, desc[UR52][R6.64] ;  /* 0x0000003406001981 */ /* 0x000362000c1e1900 */
[----:B0-----:R-:W-:-:S04]  /*14fd0*/  IADD3 R8, R8, -0x80, RZ ;  /* 0xffffff8008087810 */ /* 0x001fc80007ffe0ff */
[----:B------:R-:W-:Y:S01]  /*14fe0*/  ISETP.GT.AND P2, PT, R8, 0x7f, PT ;  /* 0x0000007f0800780c */ /* 0x000fe20003f44270 */
[----:B-1----:R-:W-:-:S12]  /*14ff0*/  @P1 BRA `(.L_x_4482) ;  /* 0x0000000000101947 */ /* 0x002fd80003800000 */
[----:B------:R-:W-:Y:S05]  /*15000*/  @!P0 BRA `(.L_x_4482) ;  /* 0x00000000000c8947 */ /* 0x000fea0003800000 */
[----:B------:R-:W2:Y:S04]  /*15010*/  LDG.E R7, desc[UR52][R4.64] ;  /* 0x0000003404077981 */ /* 0x000ea8000c1e1900 */
[----:B-----5:R-:W2:Y:S02]  /*15020*/  LDG.E R0, desc[UR52][R4.64+0x4] ;  /* 0x0000043404007981 */ /* 0x020ea4000c1e1900 */
[----:B--2---:R-:W-:-:S07]  /*15030*/  IMAD.IADD R0, R0, 0x1, -R7 ;  /* 0x0000000100007824 */ /* 0x004fce00078e0a07 */
.L_x_4482:
[----:B------:R-:W2:Y:S04]  /*15040*/  LDL.LU R5, [R1+0x5c] ;  /* 0x00005c0001057983 */ /* 0x000ea80000300800 */
[----:B------:R-:W3:Y:S04]  /*15050*/  LDL.LU R4, [R1+0x6c] ;  /* 0x00006c0001047983 */ /* 0x000ee80000300800 */
[----:B------:R-:W4:Y:S04]  /*15060*/  LDL R14, [R1+0x50] ;  /* 0x00005000010e7983 */ /* 0x000f280000100800 */
[----:B------:R-:W4:Y:S04]  /*15070*/  LDL R20, [R1+0x24] ;  /* 0x0000240001147983 */ /* 0x000f280000100800 */
[----:B------:R0:W5:Y:S01]  /*15080*/  LDL R13, [R1+0x64] ;  /* 0x00006400010d7983 */ /* 0x0001620000100800 */
[----:B------:R-:W-:Y:S01]  /*15090*/  BSSY B1, `(.L_x_4483) ;  /* 0x000001d000017945 */ /* 0x000fe20003800000 */
[----:B-----5:R-:W-:-:S02]  /*150a0*/  SHF.R.S32.HI R8, RZ, 0x1f, R3 ;  /* 0x0000001fff087819 */ /* 0x020fc40000011403 */
[----:B--2---:R-:W-:Y:S02]  /*150b0*/  SEL R11, R5, RZ, !P0 ;  /* 0x000000ff050b7207 */ /* 0x004fe40004000000 */
[----:B---3--:R-:W-:Y:S02]  /*150c0*/  SEL R12, R4, RZ, !P0 ;  /* 0x000000ff040c7207 */ /* 0x008fe40004000000 */
[----:B----4-:R-:W-:Y:S02]  /*150d0*/  SHF.R.S32.HI R9, RZ, 0x1f, R14 ;  /* 0x0000001fff097819 */ /* 0x010fe4000001140e */
[----:B------:R-:W-:Y:S01]  /*150e0*/  SHF.R.S32.HI R10, RZ, 0x1f, R20 ;  /* 0x0000001fff0a7819 */ /* 0x000fe20000011414 */
[----:B0-----:R-:W-:Y:S06]  /*150f0*/  @P2 BRA `(.L_x_4484) ;  /* 0x0000000000582947 */ /* 0x001fec0003800000 */
[----:B------:R-:W0:Y:S02]  /*15100*/  S2R R4, SR_TID.X ;  /* 0x0000000000047919 */ /* 0x000e240000002100 */
[----:B0-----:R-:W-:-:S04]  /*15110*/  IMAD R4, R13, 0x80, R4 ;  /* 0x000000800d047824 */ /* 0x001fc800078e0204 */
        /* <DEDUP_REMOVED lines=20> */
.L_x_4484:
[----:B------:R-:W-:Y:S05]  /*15260*/  BSYNC B1 ;  /* 0x0000000000017941 */ /* 0x000fea0003800000 */
.L_x_4483:
[----:B------:R-:W2:Y:S01]  /*15270*/  LDL.64 R24, [R1+0x40] ;  /* 0x0000400001187983 */ /* 0x000ea20000100a00 */
        /* <DEDUP_REMOVED lines=8> */
[----:B------:R-:W-:Y:S02]  /*15300*/  IMAD R10, R13, -0x80, R0 ;  /* 0xffffff800d0a7824 */ /* 0x000fe400078e0200 */
[----:B------:R-:W-:Y:S01]  /*15310*/  IMAD R6, R9, UR4, RZ ;  /* 0x0000000409067c24 */ /* 0x000fe2000f8e02ff */
[----:B------:R-:W-:-:S03]  /*15320*/  IADD3 R5, R5, R3, RZ ;  /* 0x0000000305057210 */ /* 0x000fc60007ffe0ff */
[C---:B------:R-:W-:Y:S02]  /*15330*/  IMAD R3, R14.reuse, UR5, R6 ;  /* 0x000000050e037c24 */ /* 0x040fe4000f8e0206 */
[----:B------:R-:W-:Y:S01]  /*15340*/  IMAD.WIDE.U32 R4, R14, UR4, R4 ;  /* 0x000000040e047c25 */ /* 0x000fe2000f8e0004 */
[----:B------:R-:W-:-:S03]  /*15350*/  ULDC.64 UR4, c[0x0][0xbe8] ;  /* 0x0002fa0000047ab9 */ /* 0x000fc60000000a00 */
[----:B------:R-:W-:Y:S02]  /*15360*/  IMAD.IADD R5, R5, 0x1, R3 ;  /* 0x0000000105057824 */ /* 0x000fe400078e0203 */
[----:B------:R-:W-:-:S04]  /*15370*/  IMAD R0, R12, UR4, RZ ;  /* 0x000000040c007c24 */ /* 0x000fc8000f8e02ff */
[----:B------:R-:W-:Y:S01]  /*15380*/  IMAD R3, R11, UR5, R0 ;  /* 0x000000050b037c24 */ /* 0x000fe2000f8e0200 */
[C---:B--2---:R-:W-:Y:S01]  /*15390*/  ISETP.GE.AND P1, PT, R24.reuse, R10, PT ;  /* 0x0000000a1800720c */ /* 0x044fe20003f26270 */
[----:B------:R-:W-:Y:S01]  /*153a0*/  VIADD R7, R24, 0x20 ;  /* 0x0000002018077836 */ /* 0x000fe20000000000 */
[--C-:B------:R-:W-:Y:S01]  /*153b0*/  SHF.R.S32.HI R9, RZ, 0x1f, R24.reuse ;  /* 0x0000001fff097819 */ /* 0x100fe20000011418 */
[----:B------:R-:W-:-:S03]  /*153c0*/  IMAD.MOV.U32 R8, RZ, RZ, R24 ;  /* 0x000000ffff087224 */ /* 0x000fc600078e0018 */
[----:B------:R-:W-:Y:S01]  /*153d0*/  ISETP.GE.AND P0, PT, R7, R10, PT ;  /* 0x0000000a0700720c */ /* 0x000fe20003f06270 */
[----:B------:R-:W-:-:S04]  /*153e0*/  IMAD.WIDE.U32 R6, R11, UR4, R4 ;  /* 0x000000040b067c25 */ /* 0x000fc8000f8e0004 */
[----:B------:R-:W-:Y:S01]  /*153f0*/  IMAD.WIDE R8, R13, 0x80, R8 ;  /* 0x000000800d087825 */ /* 0x000fe200078e0208 */
[----:B------:R-:W-:-:S03]  /*15400*/  IADD3 R11, R7, R3, RZ ;  /* 0x00000003070b7210 */ /* 0x000fc60007ffe0ff */
[----:B------:R-:W-:Y:S01]  /*15410*/  VIADD R13, R24, 0x40 ;  /* 0x00000040180d7836 */ /* 0x000fe20000000000 */
[----:B------:R-:W-:Y:S06]  /*15420*/  @P1 BRA `(.L_x_4486) ;  /* 0x0000000000581947 */ /* 0x000fec0003800000 */
[C---:B------:R-:W-:Y:S01]  /*15430*/  VIADD R0, R20.reuse, 0x40 ;  /* 0x0000004014007836 */ /* 0x040fe20000000000 */
[----:B------:R-:W-:Y:S01]  /*15440*/  ULDC UR4, c[0x0][0xb8c] ;  /* 0x0002e30000047ab9 */ /* 0x000fe20000000800 */
[----:B------:R-:W-:Y:S01]  /*15450*/  VIADD R3, R20, 0x80 ;  /* 0x0000008014037836 */ /* 0x000fe20000000000 */
        /* <DEDUP_REMOVED lines=19> */
.L_x_4486:
[----:B------:R-:W-:Y:S05]  /*15590*/  BSYNC B1 ;  /* 0x0000000000017941 */ /* 0x000fea0003800000 */
.L_x_4485:
        /* <DEDUP_REMOVED lines=28> */
.L_x_4488:
[----:B------:R-:W-:Y:S05]  /*15760*/  BSYNC B1 ;  /* 0x0000000000017941 */ /* 0x000fea0003800000 */
.L_x_4487:
        /* <DEDUP_REMOVED lines=27> */
.L_x_4490:
[----:B------:R-:W-:Y:S05]  /*15920*/  BSYNC B1 ;  /* 0x0000000000017941 */ /* 0x000fea0003800000 */
.L_x_4489:
        /* <DEDUP_REMOVED lines=25> */
.L_x_4481:
[----:B------:R-:W-:Y:S05]  /*15ac0*/  BSYNC B0 ;  /* 0x0000000000007941 */ /* 0x000fea0003800000 */
.L_x_4472:
[----:B------:R-:W2:Y:S01]  /*15ad0*/  LDL R0, [R1+0x1c] ;  /* 0x00001c0001007983 */ /* 0x000ea20000100800 */
[----:B------:R-:W-:Y:S02]  /*15ae0*/  ULDC UR4, c[0x0][0xd14] ;  /* 0x0003450000047ab9 */ /* 0x000fe40000000800 */
[----:B--2---:R-:W-:-:S13]  /*15af0*/  ISETP.GE.AND P0, PT, R0, UR4, PT ;  /* 0x0000000400007c0c */ /* 0x004fda000bf06270 */
[----:B------:R-:W-:Y:S05]  /*15b00*/  @!P0 BRA `(.L_x_4491) ;  /* 0xfffffeb400548947 */ /* 0x000fea000383ffff */
[----:B------:R-:W-:Y:S05]  /*15b10*/  BRA `(.L_x_4335) ;  /* 0x0000005c00247947 */ /* 0x000fea0003800000 */
.L_x_4333:
[----:B------:R-:W-:-:S08]  /*15b20*/  NOP ;  /* 0x0000000000007918 */ /* 0x000fd00000000000 */
[----:B--2---:R-:W0:-:S00]  /*15b30*/  USETMAXREG.DEALLOC.CTAPOOL 0x18 ;  /* 0x00000018000079c8 */ /* 0x004e0000080e0500 */
        /* <DEDUP_REMOVED lines=59> */
.L_x_4496:
[----:B------:R-:W-:Y:S01]  /*15ef0*/  IADD3 R6, R6, 0x1f, RZ ;  /* 0x0000001f06067810 */ /* 0x000fe20007ffe0ff */
        /* <DEDUP_REMOVED lines=14> */
.L_x_4495:
[----:B------:R-:W-:Y:S05]  /*15fe0*/  BSYNC B0 ;  /* 0x0000000000007941 */ /* 0x000fea0003800000 */
.L_x_4494:
        /* <DEDUP_REMOVED lines=25> */
.L_x_4492:
[----:B------:R-:W-:-:S05]  /*16180*/  IADD3 R7, -R2, R5, RZ ;  /* 0x0000000502077210 */ /* 0x000fca0007ffe1ff */
        /* <DEDUP_REMOVED lines=19> */
.L_x_4497:
        /* <DEDUP_REMOVED lines=56> */
.L_x_4493:
[----:B------:R-:W-:Y:S01]  /*16640*/  IMAD.MOV.U32 R17, RZ, RZ, RZ ;  /* 0x000000ffff117224 */ /* 0x000fe200078e00ff */
[----:B------:R-:W-:Y:S01]  /*16650*/  MOV R16, UR6 ;  /* 0x0000000600107c02 */ /* 0x000fe20008000f00 */
[----:B------:R-:W-:-:S07]  /*16660*/  IMAD.MOV.U32 R18, RZ, RZ, RZ ;  /* 0x000000ffff127224 */ /* 0x000fce00078e00ff */
.L_x_4498:
        /* <DEDUP_REMOVED lines=22> */
.L_x_4583:
[----:B--2---:R-:W2:Y:S02]  /*167d0*/  LDC.64 R2, c[0x0][0xd60] ;  /* 0x00035800ff027b82 */ /* 0x004ea40000000a00 */
[----:B--2---:R-:W-:-:S05]  /*167e0*/  IMAD.WIDE R2, R19, 0x4, R2 ;  /* 0x0000000413027825 */ /* 0x004fca00078e0202 */
[----:B------:R-:W1:Y:S01]  /*167f0*/  LDG.E R11, desc[UR52][R2.64] ;  /* 0x00000034020b7981 */ /* 0x000e62000c1e1900 */
        /* <DEDUP_REMOVED lines=8> */
[----:B------:R-:W-:-:S10]  /*16880*/  IMAD.SHL.U32 R15, R11, 0x4, RZ ;  /* 0x000000040b0f7824 */ /* 0x000fd400078e00ff */
[C---:B------:R-:W-:Y:S01]  /*16890*/  @P0 LEA R2, P1, R11.reuse, UR4, 0x2 ;  /* 0x000000040b020c11 */ /* 0x040fe2000f8210ff */
[----:B------:R-:W-:Y:S03]  /*168a0*/  STL [R1+0x1c], R11 ;  /* 0x00001c0b01007387 */ /* 0x000fe60000100800 */
[----:B------:R-:W-:Y:S01]  /*168b0*/  @P0 LEA.HI.X R3, R11, UR5, R0, 0x2, P1 ;  /* 0x000000050b030c11 */ /* 0x000fe200088f1400 */
[----:B------:R-:W-:-:S04]  /*168c0*/  ULDC.64 UR4, c[0x0][0xb10] ;  /* 0x0002c40000047ab9 */ /* 0x000fc80000000a00 */
[----:B------:R1:W5:Y:S01]  /*168d0*/  @P0 LDG.E R8, desc[UR52][R2.64] ;  /* 0x0000003402080981 */ /* 0x000362000c1e1900 */
[----:B------:R-:W-:Y:S02]  /*168e0*/  ISETP.NE.U32.AND P0, PT, RZ, UR4, PT ;  /* 0x00000004ff007c0c */ /* 0x000fe4000bf05070 */
[----:B------:R-:W-:Y:S01]  /*168f0*/  SHF.L.U64.HI R14, R11, 0x2, R0 ;  /* 0x000000020b0e7819 */ /* 0x000fe20000010200 */
[----:B------:R-:W-:Y:S01]  /*16900*/  STL [R1+0x24], R15 ;  /* 0x0000240f01007387 */ /* 0x000fe20000100800 */
[----:B------:R-:W-:Y:S01]  /*16910*/  ISETP.NE.AND.EX P0, PT, RZ, UR5, PT, P0 ;  /* 0x00000005ff007c0c */ /* 0x000fe2000bf05300 */
[----:B------:R-:W-:Y:S02]  /*16920*/  ULDC UR6, c[0x0][0x338] ;  /* 0x0000ce0000067ab9 */ /* 0x000fe40000000800 */
[----:B------:R-:W-:Y:S10]  /*16930*/  STL [R1+0x28], R14 ;  /* 0x0000280e01007387 */ /* 0x000ff40000100800 */
        /* <DEDUP_REMOVED lines=8> */
[----:B------:R-:W-:-:S02]  /*169c0*/  IADD3 R6, P1, R15, UR8, RZ ;  /* 0x000000080f067c10 */ /* 0x000fc4000ff3e0ff */
[----:B------:R-:W-:Y:S01]  /*169d0*/  MOV R10, UR4 ;  /* 0x00000004000a7c02 */ /* 0x000fe20008000f00 */
[----:B------:R-:W-:Y:S01]  /*169e0*/  ULDC.64 UR4, c[0x0][0x3f8] ;  /* 0x0000fe0000047ab9 */ /* 0x000fe20000000a00 */
[----:B------:R-:W-:-:S04]  /*169f0*/  IADD3.X R7, R14, UR9, RZ, P1, !PT ;  /* 0x000000090e077c10 */ /* 0x000fc80008ffe4ff */
        /* <DEDUP_REMOVED lines=21> */
[----:B--2---:R-:W-:-:S07]  /*16b50*/  IMAD.IADD R10, R2, 0x1, -R10 ;  /* 0x00000001020a7824 */ /* 0x004fce00078e0a0a */
.L_x_4500:
[----:B------:R-:W-:Y:S01]  /*16b60*/  IMAD.MOV.U32 R2, RZ, RZ, RZ ;  /* 0x000000ffff027224 */ /* 0x000fe200078e00ff */
[----:B------:R-:W-:Y:S01]  /*16b70*/  MOV R20, RZ ;  /* 0x000000ff00147202 */ /* 0x000fe20000000f00 */
[----:B------:R-:W-:-:S04]  /*16b80*/  ULDC.64 UR4, c[0x0][0xb18] ;  /* 0x0002c60000047ab9 */ /* 0x000fc80000000a00 */
[----:B------:R-:W2:Y:S04]  /*16b90*/  @P3 LDG.E R2, desc[UR52][R6.64] ;  /* 0x0000003406023981 */ /* 0x000ea8000c1e1900 */
        /* <DEDUP_REMOVED lines=10> */
.L_x_4501:
[----:B------:R-:W-:Y:S05]  /*16c40*/  @!P3 BRA `(.L_x_4502) ;  /* 0x00000000000cb947 */ /* 0x000fea0003800000 */
[----:B------:R-:W2:Y:S04]  /*16c50*/  LDG.E R9, desc[UR52][R6.64] ;  /* 0x0000003406097981 */ /* 0x000ea8000c1e1900 */
[----:B------:R-:W2:Y:S02]  /*16c60*/  LDG.E R6, desc[UR52][R6.64+0x4] ;  /* 0x0000043406067981 */ /* 0x000ea4000c1e1900 */
[----:B--2---:R-:W-:-:S07]  /*16c70*/  IMAD.IADD R9, R6, 0x1, -R9 ;  /* 0x0000000106097824 */ /* 0x004fce00078e0a09 */
.L_x_4502:
[----:B0-----:R-:W2:Y:S01]  /*16c80*/  @P1 LDG.E R2, desc[UR52][R4.64] ;  /* 0x0000003404021981 */ /* 0x001ea2000c1e1900 */
[----:B-----5:R-:W-:-:S03]  /*16c90*/  IMAD.IADD R9, R9, 0x1, -R8 ;  /* 0x0000000109097824 */ /* 0x020fc600078e0a08 */
[----:B------:R-:W2:Y:S01]  /*16ca0*/  @P1 LDG.E R4, desc[UR52][R4.64+0x4] ;  /* 0x0000043404041981 */ /* 0x000ea2000c1e1900 */
[----:B------:R-:W-:Y:S01]  /*16cb0*/  LEA R3, R17, 0xdf, 0x7 ;  /* 0x000000df11037811 */ /* 0x000fe200078e38ff */
[----:B------:R-:W-:Y:S01]  /*16cc0*/  BSSY B0, `(.L_x_4503) ;  /* 0x00000ec000007945 */ /* 0x000fe20003800000 */
[----:B------:R-:W-:Y:S01]  /*16cd0*/  PLOP3.LUT P2, PT, PT, PT, PT, 0x80, 0x0 ;  /* 0x000000000000781c */ /* 0x000fe20003f4f070 */
[----:B--2---:R-:W-:-:S05]  /*16ce0*/  @P1 IMAD.IADD R0, R4, 0x1, -R2 ;  /* 0x0000000104001824 */ /* 0x004fca00078e0a02 */
[----:B------:R-:W-:-:S04]  /*16cf0*/  IADD3 R2, R9, R0, RZ ;  /* 0x0000000009027210 */ /* 0x000fc80007ffe0ff */
[C---:B------:R-:W-:Y:S01]  /*16d00*/  IADD3 R3, R2.reuse, R3, -R10 ;  /* 0x0000000302037210 */ /* 0x040fe20007ffe80a */
[----:B------:R-:W-:-:S04]  /*16d10*/  VIADD R2, R2, 0x5f ;  /* 0x0000005f02027836 */ /* 0x000fc80000000000 */
        /* <DEDUP_REMOVED lines=32> */
.L_x_4653:
[----:B------:R-:W-:-:S03]  /*16f20*/  UMOV UR4, 0xffffffff ;  /* 0xffffffff00047882 */ /* 0x000fc60000000000 */
[----:B------:R-:W-:Y:S05]  /*16f30*/  BRA.DIV UR4, `(.L_x_4506) ;  /* 0x0000005a04187947 */ /* 0x000fea000b800000 */
[----:B------:R-:W-:-:S13]  /*16f40*/  ELECT P6, URZ, PT ;  /* 0x00000000003f782f */ /* 0x000fda00038c0000 */
.L_x_4656:
[----:B------:R-:W2:Y:S01]  /*16f50*/  LDL R5, [R1+0x2c] ;  /* 0x00002c0001057983 */ /* 0x000ea20000100800 */
        /* <DEDUP_REMOVED lines=10> */
.L_x_4657:
        /* <DEDUP_REMOVED lines=8> */
.L_x_4658:
        /* <DEDUP_REMOVED lines=11> */
.L_x_4511:
        /* <DEDUP_REMOVED lines=17> */
[----:B------:R-:W2:Y:S02]  /*17240*/  SYNCS.PHASECHK.TRANS64.TRYWAIT P0, [R5+URZ+0x324c0], R7 ;  /* 0x0324c007050075a7 */ /* 0x000ea4000800017f */
[----:B-12---:R-:W-:Y:S05]  /*17250*/  @!P0 BRA `(.L_x_4512) ;  /* 0x0000005400988947 */ /* 0x006fea0003800000 */
.L_x_4659:
        /* <DEDUP_REMOVED lines=8> */
.L_x_4513:
        /* <DEDUP_REMOVED lines=31> */
.L_x_4509:
[----:B------:R-:W-:Y:S05]  /*174d0*/  BSYNC B1 ;  /* 0x0000000000017941 */ /* 0x000fea0003800000 */
.L_x_4508:
        /* <DEDUP_REMOVED lines=12> */
[----:B0-----:R-:W-:Y:S05]  /*175a0*/  @!P0 BRA `(.L_x_4504) ;  /* 0x0000000400748947 */ /* 0x001fea0003800000 */
[C---:B------:R-:W-:Y:S02]  /*175b0*/  IMAD R5, R2.reuse, 0x60, R20 ;  /* 0x0000006002057824 */ /* 0x040fe400078e0214 */
[----:B------:R-:W-:-:S03]  /*175c0*/  VIADD R2, R2, 0xffffffff ;  /* 0xffffffff02027836 */ /* 0x000fc60000000000 */
[----:B------:R-:W-:-:S07]  /*175d0*/  IADD3 R5, R5, -0xc0, RZ ;  /* 0xffffff4005057810 */ /* 0x000fce0007ffe0ff */
.L_x_4520:
        /* <DEDUP_REMOVED lines=9> */
.L_x_4660:
        /* <DEDUP_REMOVED lines=11> */
.L_x_4517:
        /* <DEDUP_REMOVED lines=17> */
.L_x_4661:
        /* <DEDUP_REMOVED lines=8> */
.L_x_4519:
        /* <DEDUP_REMOVED lines=31> */
.L_x_4515:
[----:B------:R-:W-:Y:S05]  /*17aa0*/  BSYNC B1 ;  /* 0x0000000000017941 */ /* 0x000fea0003800000 */
.L_x_4514:
[----:B------:R-:W2:Y:S04]  /*17ab0*/  LDL.LU R6, [R1+0x4] ;  /* 0x0000040001067983 */ /* 0x000ea80000300800 */
[----:B------:R-:W3:Y:S01]  /*17ac0*/  LDL.LU R8, [R1+0xc] ;  /* 0x00000c0001087983 */ /* 0x000ee20000300800 */
[----:B------:R-:W-:Y:S01]  /*17ad0*/  IADD3 R2, R2, -0x1, RZ ;  /* 0xffffffff02027810 */ /* 0x000fe20007ffe0ff */
        /* <DEDUP_REMOVED lines=10> */
.L_x_4504:
[----:B------:R-:W-:Y:S05]  /*17b80*/  BSYNC B0 ;  /* 0x0000000000007941 */ /* 0x000fea0003800000 */
.L_x_4503:
[----:B0-----:R-:W2:Y:S01]  /*17b90*/  LDL R6, [R1+0x20] ;  /* 0x0000200001067983 */ /* 0x001ea20000100800 */
[----:B------:R-:W-:Y:S05]  /*17ba0*/  @!P2 WARPSYNC.ALL ;  /* 0x000000000000a948 */ /* 0x000fea0003800000 */
[----:B------:R-:W-:Y:S01]  /*17bb0*/  BSSY B6, `(.L_x_4521) ;  /* 0x00002c6000067945 */ /* 0x000fe20003800000 */
[----:B------:R-:W-:Y:S01]  /*17bc0*/  @!P2 BAR.SYNC.DEFER_BLOCKING 0xc, 0x120 ;  /* 0x030480000000ab1d */ /* 0x000fe20000010000 */
[----:B--2---:R-:W-:-:S13]  /*17bd0*/  ISETP.GT.AND P0, PT, R6, RZ, PT ;  /* 0x000000ff0600720c */ /* 0x004fda0003f04270 */
[----:B------:R-:W-:Y:S05]  /*17be0*/  @P0 BRA `(.L_x_4522) ;  /* 0x0000000000440947 */ /* 0x000fea0003800000 */
[----:B------:R-:W0:Y:S02]  /*17bf0*/  S2R R6, SR_TID.X ;  /* 0x0000000000067919 */ /* 0x000e240000002100 */
[----:B0-----:R-:W-:-:S04]  /*17c00*/  LOP3.LUT R6, R6, 0x1f, RZ, 0xc0, !PT ;  /* 0x0000001f06067812 */ /* 0x001fc800078ec0ff */
[----:B------:R-:W-:-:S13]  /*17c10*/  ISETP.NE.AND P1, PT, R6, RZ, PT ;  /* 0x000000ff0600720c */ /* 0x000fda0003f25270 */
[----:B------:R-:W-:Y:S05]  /*17c20*/  @P1 BRA `(.L_x_4523) ;  /* 0x0000002800f81947 */ /* 0x000fea0003800000 */
[----:B------:R-:W0:Y:S01]  /*17c30*/  S2R R7, SR_LANEID ;  /* 0x0000000000077919 */ /* 0x000e220000000000 */
        /* <DEDUP_REMOVED lines=12> */
.L_x_4522:
        /* <DEDUP_REMOVED lines=23> */
.L_x_4524:
        /* <DEDUP_REMOVED lines=20> */
.L_x_4526:
        /* <DEDUP_REMOVED lines=8> */
[----:B------:R-:W-:Y:S01]  /*18030*/  MOV R13, RZ ;  /* 0x000000ff000d7202 */ /* 0x000fe20000000f00 */
[----:B------:R-:W-:Y:S02]  /*18040*/  IMAD.U32 R6, RZ, RZ, UR6 ;  /* 0x00000006ff067e24 */ /* 0x000fe4000f8e00ff */
[----:B------:R-:W-:-:S02]  /*18050*/  IMAD.U32 R10, RZ, RZ, UR8 ;  /* 0x00000008ff0a7e24 */ /* 0x000fc4000f8e00ff */
[----:B------:R-:W-:Y:S02]  /*18060*/  IMAD.U32 R11, RZ, RZ, UR9 ;  /* 0x00000009ff0b7e24 */ /* 0x000fe4000f8e00ff */
[----:B------:R-:W-:Y:S02]  /*18070*/  IMAD.MOV.U32 R8, RZ, RZ, 0x70 ;  /* 0x00000070ff087424 */ /* 0x000fe400078e00ff */
[----:B------:R-:W-:-:S07]  /*18080*/  IMAD.MOV.U32 R12, RZ, RZ, 0x1 ;  /* 0x00000001ff0c7424 */ /* 0x000fce00078e00ff */
[----:B------:R-:W-:-:S07]  /*18090*/  LEPC R20, `(.L_x_4525) ;  /* 0x000000001014794e */ /* 0x000fce0000000000 */
[----:B0-----:R-:W-:Y:S05]  /*180a0*/  CALL.ABS.NOINC R2 ;  /* 0x0000000002007343 */ /* 0x001fea0003c00000 */
.L_x_4525:
        /* <DEDUP_REMOVED lines=31> */
.L_x_4527:
        /* <DEDUP_REMOVED lines=19> */
.L_x_4664:
[----:B------:R-:W-:Y:S01]  /*183d0*/  UMOV UR4, 0xffffffff ;  /* 0xffffffff00047882 */ /* 0x000fe20000000000 */
[----:B------:R-:W-:Y:S02]  /*183e0*/  SHF.R.S32.HI R8, RZ, 0x1f, R0 ;  /* 0x0000001fff087819 */ /* 0x000fe40000011400 */
[----:B------:R-:W-:Y:S05]  /*183f0*/  BRA.DIV UR4, `(.L_x_4529) ;  /* 0x0000004604a07947 */ /* 0x000fea000b800000 */
[----:B------:R-:W-:-:S13]  /*18400*/  ELECT P6, URZ, PT ;  /* 0x00000000003f782f */ /* 0x000fda00038c0000 */
.L_x_4667:
[----:B------:R-:W-:Y:S05]  /*18410*/  @!P6 BRA `(.L_x_4530) ;  /* 0x0000000000fce947 */ /* 0x000fea0003800000 */
[----:B------:R-:W-:-:S04]  /*18420*/  ISETP.NE.U32.AND P0, PT, R2, RZ, PT ;  /* 0x000000ff0200720c */ /* 0x000fc80003f05070 */
[----:B------:R-:W-:-:S13]  /*18430*/  ISETP.NE.AND.EX P0, PT, R3, RZ, PT, P0 ;  /* 0x000000ff0300720c */ /* 0x000fda0003f05300 */
[----:B------:R-:W-:Y:S05]  /*18440*/  @!P0 BRA `(.L_x_4531) ;  /* 0x0000000000488947 */ /* 0x000fea0003800000 */
[----:B------:R-:W0:Y:S01]  /*18450*/  LDC R12, c[0x0][0x41c] ;  /* 0x00010700ff0c7b82 */ /* 0x000e220000000800 */
[----:B------:R-:W-:Y:S01]  /*18460*/  MOV R6, R7 ;  /* 0x0000000700067202 */ /* 0x000fe20000000f00 */
[----:B------:R-:W-:Y:S01]  /*18470*/  ULDC.64 UR4, c[0x0][0x408] ;  /* 0x0001020000047ab9 */ /* 0x000fe20000000a00 */
[----:B0-----:R-:W-:-:S13]  /*18480*/  ISETP.NE.AND P0, PT, R12, 0x1, PT ;  /* 0x000000010c00780c */ /* 0x001fda0003f05270 */
[----:B------:R-:W0:Y:S02]  /*18490*/  @P0 LDC.64 R10, c[0x0][0x420] ;  /* 0x00010800ff0a0b82 */ /* 0x000e240000000a00 */
        /* <DEDUP_REMOVED lines=13> */
.L_x_4531:
        /* <DEDUP_REMOVED lines=9> */
.L_x_4668:
        /* <DEDUP_REMOVED lines=11> */
.L_x_4533:
        /* <DEDUP_REMOVED lines=22> */
.L_x_4530:
        /* <DEDUP_REMOVED lines=55> */
.L_x_4535:
[----:B------:R-:W-:Y:S05]  /*18b80*/  BSYNC B0 ;  /* 0x0000000000007941 */ /* 0x000fea0003800000 */
.L_x_4534:
[----:B------:R-:W2:Y:S02]  /*18b90*/  LDL.LU R10, [R1+0x2c] ;  /* 0x00002c00010a7983 */ /* 0x000ea40000300800 */
        /* <DEDUP_REMOVED lines=8> */
.L_x_4669:
        /* <DEDUP_REMOVED lines=8> */
[----:B0-----:R-:W-:-:S04]  /*18ca0*/  LEA R11, R12, R11, 0x18 ;  /* 0x0000000b0c0b7211 */ /* 0x001fc800078ec0ff */
[----:B--2---:R-:W-:Y:S02]  /*18cb0*/  LEA R5, R10, R11, 0x3 ;  /* 0x0000000b0a057211 */ /* 0x004fe400078e18ff */
[----:B---3--:R-:W-:-:S04]  /*18cc0*/  SHF.L.U32 R9, R9, 0x1f, RZ ;  /* 0x0000001f09097819 */ /* 0x008fc800000006ff */
[----:B------:R-:W0:Y:S02]  /*18cd0*/  SYNCS.PHASECHK.TRANS64.TRYWAIT P0, [R5+URZ+0x32460], R9 ;  /* 0x03246009050075a7 */ /* 0x000e24000800017f */
[----:B0-----:R-:W-:Y:S05]  /*18ce0*/  @!P0 BRA `(.L_x_4539) ;  /* 0x0000003c00b88947 */ /* 0x001fea0003800000 */
.L_x_4670:
        /* <DEDUP_REMOVED lines=11> */
.L_x_4540:
        /* <DEDUP_REMOVED lines=37> */
.L_x_4538:
[----:B------:R-:W-:Y:S05]  /*18ff0*/  BSYNC B0 ;  /* 0x0000000000007941 */ /* 0x000fea0003800000 */
.L_x_4537:
        /* <DEDUP_REMOVED lines=35> */
[--C-:B------:R-:W-:Y:S02]  /*19230*/  IMAD.MOV.U32 R6, RZ, RZ, R5.reuse ;  /* 0x000000ffff067224 */ /* 0x100fe400078e0005 */
[----:B------:R-:W-:Y:S02]  /*19240*/  IMAD.MOV R5, RZ, RZ, -R5 ;  /* 0x000000ffff057224 */ /* 0x000fe400078e0a05 */
[----:B------:R-:W-:-:S04]  /*19250*/  IMAD.WIDE.U32 R6, R0, UR4, R6 ;  /* 0x0000000400067c25 */ /* 0x000fc8000f8e0006 */
[----:B------:R-:W-:Y:S01]  /*19260*/  IMAD.IADD R10, R10, 0x1, R7 ;  /* 0x000000010a0a7824 */ /* 0x000fe200078e0207 */
[----:B------:R-:W-:Y:S01]  /*19270*/  LEA R2, P0, R6, R2, 0x2 ;  /* 0x0000000206027211 */ /* 0x000fe200078010ff */
[----:B------:R-:W-:-:S03]  /*19280*/  IMAD R5, R11, R5, R9 ;  /* 0x000000050b057224 */ /* 0x000fc600078e0209 */
[----:B------:R-:W-:-:S05]  /*19290*/  LEA.HI.X R3, R6, R3, R10, 0x2, P0 ;  /* 0x0000000306037211 */ /* 0x000fca00000f140a */
[----:B------:R1:W5:Y:S04]  /*192a0*/  LDG.E R6, desc[UR52][R2.64] ;  /* 0x0000003402067981 */ /* 0x000368000c1e1900 */
.L_x_4547:
[----:B-1----:R-:W1:Y:S01]  /*192b0*/  S2R R3, SR_CgaCtaId ;  /* 0x0000000000037919 */ /* 0x002e620000008800 */
[----:B------:R-:W-:-:S04]  /*192c0*/  MOV R2, 0x400 ;  /* 0x0000040000027802 */ /* 0x000fc80000000f00 */
[----:B-1----:R-:W-:Y:S02]  /*192d0*/  LEA R2, R3, R2, 0x18 ;  /* 0x0000000203027211 */ /* 0x002fe400078ec0ff */
[----:B------:R-:W-:Y:S02]  /*192e0*/  SHF.L.U32 R3, R12, 0x1f, RZ ;  /* 0x0000001f0c037819 */ /* 0x000fe400000006ff */
[----:B------:R-:W-:-:S04]  /*192f0*/  LEA R2, R13, R2, 0x3 ;  /* 0x000000020d027211 */ /* 0x000fc800078e18ff */
[----:B------:R-:W1:Y:S02]  /*19300*/  SYNCS.PHASECHK.TRANS64.TRYWAIT P0, [R2+URZ+0x32440], R3 ;  /* 0x03244003020075a7 */ /* 0x000e64000800017f */
[----:B-1----:R-:W-:Y:S05]  /*19310*/  @!P0 BRA `(.L_x_4548) ;  /* 0x0000003800408947 */ /* 0x002fea0003800000 */
.L_x_4671:
        /* <DEDUP_REMOVED lines=11> */
.L_x_4549:
[----:B--2---:R-:W2:Y:S01]  /*193d0*/  LDL R7, [R1] ;  /* 0x0000000001077983 */ /* 0x004ea20000100800 */
        /* <DEDUP_REMOVED lines=21> */
.L_x_4672:
        /* <DEDUP_REMOVED lines=8> */
.L_x_4551:
        /* <DEDUP_REMOVED lines=34> */
.L_x_4546:
[----:B------:R-:W-:Y:S05]  /*197d0*/  BSYNC B2 ;  /* 0x0000000000027941 */ /* 0x000fea0003800000 */
.L_x_4545:
[----:B------:R-:W2:Y:S02]  /*197e0*/  LDL.LU R2, [R1+0x20] ;  /* 0x0000200001027983 */ /* 0x000ea40000300800 */
[----:B--2---:R-:W-:-:S07]  /*197f0*/  VIADD R5, R2, 0xfffffffd ;  /* 0xfffffffd02057836 */ /* 0x004fce0000000000 */
.L_x_4544:
[----:B------:R-:W-:Y:S05]  /*19800*/  BSYNC B1 ;  /* 0x0000000000017941 */ /* 0x000fea0003800000 */
.L_x_4543:
[----:B------:R-:W-:-:S13]  /*19810*/  ISETP.NE.AND P0, PT, R9, RZ, PT ;  /* 0x000000ff0900720c */ /* 0x000fda0003f05270 */
[----:B------:R-:W-:Y:S05]  /*19820*/  @!P0 BRA `(.L_x_4542) ;  /* 0x0000000c00888947 */ /* 0x000fea0003800000 */
.L_x_4566:
        /* <DEDUP_REMOVED lines=10> */
[----:B------:R-:W-:Y:S02]  /*198d0*/  ISETP.NE.U32.AND P0, PT, RZ, UR46, PT ;  /* 0x0000002eff007c0c */ /* 0x000fe4000bf05070 */
[----:B------:R-:W-:Y:S02]  /*198e0*/  MOV R11, R5 ;  /* 0x00000005000b7202 */ /* 0x000fe40000000f00 */
[----:B------:R-:W-:-:S13]  /*198f0*/  ISETP.NE.AND.EX P0, PT, RZ, UR47, PT, P0 ;  /* 0x0000002fff007c0c */ /* 0x000fda000bf05300 */
[----:B------:R-:W-:Y:S05]  /*19900*/  @!P0 BRA `(.L_x_4554) ;  /* 0x0000000000408947 */ /* 0x000fea0003800000 */
[----:B------:R-:W1:Y:S02]  /*19910*/  LDC R6, c[0x0][0x41c] ;  /* 0x00010700ff067b82 */ /* 0x000e640000000800 */
[----:B-1----:R-:W-:-:S13]  /*19920*/  ISETP.NE.AND P0, PT, R6, 0x1, PT ;  /* 0x000000010600780c */ /* 0x002fda0003f05270 */
        /* <DEDUP_REMOVED lines=14> */
.L_x_4554:
[----:B------:R-:W2:Y:S01]  /*19a10*/  S2R R3, SR_CgaCtaId ;  /* 0x0000000000037919 */ /* 0x000ea20000008800 */
[----:B------:R-:W-:-:S04]  /*19a20*/  MOV R2, 0x400 ;  /* 0x0000040000027802 */ /* 0x000fc80000000f00 */
[----:B--2---:R-:W-:Y:S02]  /*19a30*/  LEA R2, R3, R2, 0x18 ;  /* 0x0000000203027211 */ /* 0x004fe400078ec0ff */
[----:B------:R-:W-:-:S03]  /*19a40*/  SHF.L.U32 R3, R9, 0x1f, RZ ;  /* 0x0000001f09037819 */ /* 0x000fc600000006ff */
[----:B------:R-:W-:-:S04]  /*19a50*/  IMAD R2, R10, 0x8, R2 ;  /* 0x000000080a027824 */ /* 0x000fc800078e0202 */
[----:B------:R-:W2:Y:S02]  /*19a60*/  SYNCS.PHASECHK.TRANS64.TRYWAIT P0, [R2+URZ+0x32440], R3 ;  /* 0x03244003020075a7 */ /* 0x000ea4000800017f */
[----:B--2---:R-:W-:Y:S05]  /*19a70*/  @!P0 BRA `(.L_x_4555) ;  /* 0x0000003000908947 */ /* 0x004fea0003800000 */
.L_x_4673:
[----:B-1----:R-:W1:Y:S02]  /*19a80*/  S2R R7, SR_TID.X ;  /* 0x0000000000077919 */ /* 0x002e640000002100 */
        /* <DEDUP_REMOVED lines=10> */
.L_x_4556:
[----:B0-----:R-:W3:Y:S01]  /*19b30*/  LDL R12, [R1+0x10] ;  /* 0x00001000010c7983 */ /* 0x001ee20000100800 */
[----:B-1----:R-:W-:Y:S01]  /*19b40*/  MOV R7, 0x400 ;  /* 0x0000040000077802 */ /* 0x002fe20000000f00 */
        /* <DEDUP_REMOVED lines=19> */
.L_x_4674:
        /* <DEDUP_REMOVED lines=8> */
.L_x_4558:
        /* <DEDUP_REMOVED lines=33> */
.L_x_4553:
[----:B------:R-:W-:Y:S05]  /*19f10*/  BSYNC B1 ;  /* 0x0000000000017941 */ /* 0x000fea0003800000 */
.L_x_4552:
        /* <DEDUP_REMOVED lines=13> */
[----:B------:R-:W1:Y:S02]  /*19ff0*/  LDC R6, c[0x0][0x41c] ;  /* 0x00010700ff067b82 */ /* 0x000e640000000800 */
[----:B-1----:R-:W-:-:S13]  /*1a000*/  ISETP.NE.AND P0, PT, R6, 0x1, PT ;  /* 0x000000010600780c */ /* 0x002fda0003f05270 */
[----:B------:R-:W1:Y:S02]  /*1a010*/  @P0 LDC.64 R2, c[0x0][0x420] ;  /* 0x00010800ff020b82 */ /* 0x000e640000000a00 */
[----:B-1----:R-:W-:-:S04]  /*1a020*/  @P0 IMAD.HI.U32 R7, R9, R2, RZ ;  /* 0x0000000209070227 */ /* 0x002fc800078e00ff */
[----:B------:R-:W-:Y:S01]  /*1a030*/  IMAD.MOV.U32 R2, RZ, RZ, R9 ;  /* 0x000000ffff027224 */ /* 0x000fe200078e0009 */
[----:B------:R-:W-:-:S04]  /*1a040*/  @P0 SHF.R.U32.HI R2, RZ, R3, R7 ;  /* 0x00000003ff020219 */ /* 0x000fc80000011607 */
[----:B------:R-:W-:-:S05]  /*1a050*/  IADD3 R3, -R2, RZ, RZ ;  /* 0x000000ff02037210 */ /* 0x000fca0007ffe1ff */
        /* <DEDUP_REMOVED lines=9> */
.L_x_4561:
[----:B------:R-:W2:Y:S01]  /*1a0f0*/  S2R R3, SR_CgaCtaId ;  /* 0x0000000000037919 */ /* 0x000ea20000008800 */
[----:B------:R-:W-:-:S04]  /*1a100*/  MOV R2, 0x400 ;  /* 0x0000040000027802 */ /* 0x000fc80000000f00 */
[----:B--2---:R-:W-:Y:S02]  /*1a110*/  LEA R2, R3, R2, 0x18 ;  /* 0x0000000203027211 */ /* 0x004fe400078ec0ff */
[----:B------:R-:W-:-:S03]  /*1a120*/  SHF.L.U32 R3, R11, 0x1f, RZ ;  /* 0x0000001f0b037819 */ /* 0x000fc600000006ff */
[----:B------:R-:W-:-:S04]  /*1a130*/  IMAD R2, R12, 0x8, R2 ;  /* 0x000000080c027824 */ /* 0x000fc800078e0202 */
[----:B------:R-:W2:Y:S02]  /*1a140*/  SYNCS.PHASECHK.TRANS64.TRYWAIT P0, [R2+URZ+0x32440], R3 ;  /* 0x03244003020075a7 */ /* 0x000ea4000800017f */
[----:B--2---:R-:W-:Y:S05]  /*1a150*/  @!P0 BRA `(.L_x_4562) ;  /* 0x0000002c00008947 */ /* 0x004fea0003800000 */
.L_x_4675:
        /* <DEDUP_REMOVED lines=11> */
.L_x_4563:
[----:B-1----:R-:W3:Y:S01]  /*1a210*/  LDL R7, [R1] ;  /* 0x0000000001077983 */ /* 0x002ee20000100800 */
        /* <DEDUP_REMOVED lines=21> */
.L_x_4676:
        /* <DEDUP_REMOVED lines=8> */
.L_x_4565:
        /* <DEDUP_REMOVED lines=34> */
.L_x_4560:
[----:B------:R-:W-:Y:S05]  /*1a610*/  BSYNC B1 ;  /* 0x0000000000017941 */ /* 0x000fea0003800000 */
.L_x_4559:
[C---:B------:R-:W-:Y:S02]  /*1a620*/  ISETP.GT.AND P0, PT, R5.reuse, 0x1, PT ;  /* 0x000000010500780c */ /* 0x040fe40003f04270 */
[----:B------:R-:W-:-:S11]  /*1a630*/  IADD3 R5, R5, -0x2, RZ ;  /* 0xfffffffe05057810 */ /* 0x000fd60007ffe0ff */
[----:B------:R-:W-:Y:S05]  /*1a640*/  @P0 BRA `(.L_x_4566) ;  /* 0xfffffff000780947 */ /* 0x000fea000383ffff */
.L_x_4542:
[----:B------:R-:W-:Y:S05]  /*1a650*/  BSYNC B0 ;  /* 0x0000000000007941 */ /* 0x000fea0003800000 */
.L_x_4541:
        /* <DEDUP_REMOVED lines=15> */
[----:B0-----:R-:W1:Y:S01]  /*1a750*/  POPC R5, UR4 ;  /* 0x0000000400057d09 */ /* 0x001e620008000000 */
[----:B--2---:R-:W-:-:S13]  /*1a760*/  ISETP.EQ.U32.AND P0, PT, R4, R7, PT ;  /* 0x000000070400720c */ /* 0x004fda0003f02070 */
[----:B-1----:R-:W2:Y:S01]  /*1a770*/  @P0 ATOMG.E.ADD.STRONG.GPU PT, R3, desc[UR52][R2.64], R5 ;  /* 0x00000005020309a8 */ /* 0x002ea200081ee1f4 */
[----:B------:R-:W0:Y:S02]  /*1a780*/  S2R R6, SR_LTMASK ;  /* 0x0000000000067919 */ /* 0x000e240000003900 */
[----:B0-----:R-:W-:-:S04]  /*1a790*/  LOP3.LUT R6, R6, UR4, RZ, 0xc0, !PT ;  /* 0x0000000406067c12 */ /* 0x001fc8000f8ec0ff */
[----:B------:R-:W0:Y:S01]  /*1a7a0*/  POPC R7, R6 ;  /* 0x0000000600077309 */ /* 0x000e220000000000 */
[----:B--2---:R-:W0:Y:S02]  /*1a7b0*/  SHFL.IDX PT, R4, R3, R4, 0x1f ;  /* 0x00001f0403047589 */ /* 0x004e2400000e0000 */
[----:B0-----:R-:W-:-:S07]  /*1a7c0*/  IADD3 R16, R4, UR48, R7 ;  /* 0x0000003004107c10 */ /* 0x001fce000fffe007 */
.L_x_4568:
[----:B------:R-:W-:Y:S05]  /*1a7d0*/  BSYNC B0 ;  /* 0x0000000000007941 */ /* 0x000fea0003800000 */
.L_x_4567:
[----:B-1----:R-:W2:Y:S02]  /*1a7e0*/  LDL.LU R2, [R1+0x8] ;  /* 0x0000080001027983 */ /* 0x002ea40000300800 */
[----:B--2---:R-:W-:-:S05]  /*1a7f0*/  LOP3.LUT R2, R2, R0, RZ, 0x3c, !PT ;  /* 0x0000000002027212 */ /* 0x004fca00078e3cff */
[----:B------:R1:W-:Y:S02]  /*1a800*/  STL [R1+0x8], R2 ;  /* 0x0000080201007387 */ /* 0x0003e40000100800 */
.L_x_4523:
[----:B------:R-:W-:Y:S05]  /*1a810*/  BSYNC B6 ;  /* 0x0000000000067941 */ /* 0x000fea0003800000 */
.L_x_4521:
[----:B------:R-:W-:-:S03]  /*1a820*/  UMOV UR4, 0xffffffff ;  /* 0xffffffff00047882 */ /* 0x000fc60000000000 */
[----:B------:R-:W-:Y:S05]  /*1a830*/  BRA.DIV UR4, `(.L_x_4569) ;  /* 0x0000002604707947 */ /* 0x000fea000b800000 */
[----:B------:R2:W3:Y:S04]  /*1a840*/  SHFL.IDX PT, R4, R16, RZ, 0x1f ;  /* 0x00001fff10047589 */ /* 0x0004e800000e0000 */
[----:B------:R-:W4:Y:S02]  /*1a850*/  SHFL.IDX PT, R16, R16, 0x1, 0x1f ;  /* 0x00201f0010107f89 */ /* 0x000f2400000e0000 */
.L_x_4680:
[----:B------:R-:W5:Y:S01]  /*1a860*/  S2R R0, SR_TID.X ;  /* 0x0000000000007919 */ /* 0x000f620000002100 */
[----:B------:R-:W-:Y:S01]  /*1a870*/  ULDC UR4, c[0x0][0xd14] ;  /* 0x0003450000047ab9 */ /* 0x000fe20000000800 */
[----:B------:R-:W-:Y:S01]  /*1a880*/  BSSY B0, `(.L_x_4570) ;  /* 0x000000b000007945 */ /* 0x000fe20003800000 */
[----:B------:R-:W-:Y:S01]  /*1a890*/  IMAD.MOV.U32 R17, RZ, RZ, RZ ;  /* 0x000000ffff117224 */ /* 0x000fe200078e00ff */
[----:B-----5:R-:W-:Y:S01]  /*1a8a0*/  LOP3.LUT R7, R0, 0x1f, RZ, 0xc0, !PT ;  /* 0x0000001f00077812 */ /* 0x020fe200078ec0ff */
[----:B------:R-:W-:-:S03]  /*1a8b0*/  IMAD.U32 R0, RZ, RZ, UR4 ;  /* 0x00000004ff007e24 */ /* 0x000fc6000f8e00ff */
[C---:B------:R-:W-:Y:S01]  /*1a8c0*/  ISETP.NE.AND P0, PT, R7.reuse, 0x1f, PT ;  /* 0x0000001f0700780c */ /* 0x040fe20003f05270 */
[----:B0-----:R-:W-:-:S05]  /*1a8d0*/  IMAD.IADD R5, R7, 0x1, R19 ;  /* 0x0000000107057824 */ /* 0x001fca00078e0213 */
[----:B------:R-:W-:-:S13]  /*1a8e0*/  ISETP.GE.OR P0, PT, R5, R0, !P0 ;  /* 0x000000000500720c */ /* 0x000fda0004706670 */
[----:B------:R-:W-:Y:S05]  /*1a8f0*/  @P0 BRA `(.L_x_4571) ;  /* 0x00000000000c0947 */ /* 0x000fea0003800000 */
[----:B-1----:R-:W0:Y:S02]  /*1a900*/  LDC.64 R2, c[0x0][0xd58] ;  /* 0x00035600ff027b82 */ /* 0x002e240000000a00 */
[----:B0-----:R-:W-:-:S05]  /*1a910*/  IMAD.WIDE R2, R5, 0x4, R2 ;  /* 0x0000000405027825 */ /* 0x001fca00078e0202 */
[----:B------:R0:W5:Y:S02]  /*1a920*/  LDG.E R17, desc[UR52][R2.64] ;  /* 0x0000003402117981 */ /* 0x000164000c1e1900 */
.L_x_4571:
[----:B------:R-:W-:Y:S05]  /*1a930*/  BSYNC B0 ;  /* 0x0000000000007941 */ /* 0x000fea0003800000 */
.L_x_4570:
[----:B------:R-:W-:-:S03]  /*1a940*/  UMOV UR4, 0xffffffff ;  /* 0xffffffff00047882 */ /* 0x000fc60000000000 */
[----:B------:R-:W-:Y:S05]  /*1a950*/  BRA.DIV UR4, `(.L_x_4572) ;  /* 0x0000002604747947 */ /* 0x000fea000b800000 */
[----:B-----5:R-:W0:Y:S01]  /*1a960*/  SHFL.UP PT, R14, R17, 0x1, RZ ;  /* 0x04200000110e7989 */ /* 0x020e2200000e00ff */
        /* <DEDUP_REMOVED lines=18> */
[----:B-1----:R-:W-:-:S05]  /*1aa90*/  IMAD.IADD R2, R6, 0x1, R7 ;  /* 0x0000000106027824 */ /* 0x002fca00078e0207 */
[----:B------:R0:W1:Y:S02]  /*1aaa0*/  SHFL.IDX PT, R14, R2, 0x1f, 0x1f ;  /* 0x03e01f00020e7f89 */ /* 0x00006400000e0000 */
.L_x_4688:
[----:B------:R-:W-:Y:S02]  /*1aab0*/  ULDC UR4, c[0x0][0xd10] ;  /* 0x0003440000047ab9 */ /* 0x000fe40000000800 */
[----:B------:R-:W-:-:S05]  /*1aac0*/  MOV R5, UR4 ;  /* 0x0000000400057c02 */ /* 0x000fca0008000f00 */
[----:B-1----:R-:W-:-:S04]  /*1aad0*/  IMAD R3, R14, R5, RZ ;  /* 0x000000050e037224 */ /* 0x002fc800078e02ff */
[----:B--2-4-:R-:W-:-:S05]  /*1aae0*/  IMAD.IADD R16, R16, 0x1, R3 ;  /* 0x0000000110107824 */ /* 0x014fca00078e0203 */
[----:B---3--:R-:W-:-:S13]  /*1aaf0*/  ISETP.GT.AND P0, PT, R16, R4, PT ;  /* 0x000000041000720c */ /* 0x008fda0003f04270 */
[----:B------:R-:W-:Y:S05]  /*1ab00*/  @P0 BRA `(.L_x_4573) ;  /* 0x0000000000b40947 */ /* 0x000fea0003800000 */
[----:B------:R-:W1:Y:S02]  /*1ab10*/  LDC R0, c[0x0][0xd14] ;  /* 0x00034500ff007b82 */ /* 0x000e640000000800 */
.L_x_4578:
        /* <DEDUP_REMOVED lines=14> */
.L_x_4576:
[----:B------:R-:W-:Y:S05]  /*1ac00*/  BSYNC B0 ;  /* 0x0000000000007941 */ /* 0x000fea0003800000 */
.L_x_4575:
[----:B------:R-:W-:-:S03]  /*1ac10*/  UMOV UR4, 0xffffffff ;  /* 0xffffffff00047882 */ /* 0x000fc60000000000 */
[----:B------:R-:W-:Y:S05]  /*1ac20*/  BRA.DIV UR4, `(.L_x_4577) ;  /* 0x0000002604907947 */ /* 0x000fea000b800000 */
[----:B-----5:R-:W1:Y:S01]  /*1ac30*/  SHFL.UP PT, R14, R17, 0x1, RZ ;  /* 0x04200000110e7989 */ /* 0x020e6200000e00ff */
[C---:B------:R-:W-:Y:S02]  /*1ac40*/  ISETP.NE.AND P0, PT, R7.reuse, RZ, PT ;  /* 0x000000ff0700720c */ /* 0x040fe40003f05270 */
[C---:B------:R-:W-:Y:S02]  /*1ac50*/  ISETP.GE.U32.AND P1, PT, R7.reuse, 0x2, PT ;  /* 0x000000020700780c */ /* 0x040fe40003f26070 */
[----:B-1----:R-:W-:Y:S02]  /*1ac60*/  SEL R14, R14, RZ, P0 ;  /* 0x000000ff0e0e7207 */ /* 0x002fe40000000000 */
[----:B------:R-:W-:Y:S02]  /*1ac70*/  ISETP.GE.U32.AND P0, PT, R7, 0x4, PT ;  /* 0x000000040700780c */ /* 0x000fe40003f06070 */
[----:B------:R-:W-:-:S05]  /*1ac80*/  IADD3 R13, R17, R14, RZ ;  /* 0x0000000e110d7210 */ /* 0x000fca0007ffe0ff */
[----:B------:R-:W1:Y:S02]  /*1ac90*/  SHFL.UP PT, R14, R13, 0x2, RZ ;  /* 0x044000000d0e7989 */ /* 0x000e6400000e00ff */
[----:B-1----:R-:W-:Y:S02]  /*1aca0*/  SEL R14, R14, RZ, P1 ;  /* 0x000000ff0e0e7207 */ /* 0x002fe40000800000 */
[----:B------:R-:W-:-:S03]  /*1acb0*/  ISETP.GE.U32.AND P1, PT, R7, 0x8, PT ;  /* 0x000000080700780c */ /* 0x000fc60003f26070 */
[----:B0-----:R-:W-:-:S05]  /*1acc0*/  IMAD.IADD R3, R13, 0x1, R14 ;  /* 0x000000010d037824 */ /* 0x001fca00078e020e */
        /* <DEDUP_REMOVED lines=11> */
.L_x_4696:
[----:B------:R-:W-:Y:S02]  /*1ad80*/  ULDC UR4, c[0x0][0xd10] ;  /* 0x0003440000047ab9 */ /* 0x000fe40000000800 */
[----:B------:R-:W-:-:S05]  /*1ad90*/  MOV R5, UR4 ;  /* 0x0000000400057c02 */ /* 0x000fca0008000f00 */
[----:B-1----:R-:W-:-:S04]  /*1ada0*/  IMAD R3, R14, R5, RZ ;  /* 0x000000050e037224 */ /* 0x002fc800078e02ff */
[----:B------:R-:W-:-:S05]  /*1adb0*/  IMAD.IADD R16, R3, 0x1, R16 ;  /* 0x0000000103107824 */ /* 0x000fca00078e0210 */
[----:B------:R-:W-:-:S13]  /*1adc0*/  ISETP.GT.AND P0, PT, R16, R4, PT ;  /* 0x000000041000720c */ /* 0x000fda0003f04270 */
[----:B------:R-:W-:Y:S05]  /*1add0*/  @!P0 BRA `(.L_x_4578) ;  /* 0xfffffffc00508947 */ /* 0x000fea000383ffff */
.L_x_4573:
        /* <DEDUP_REMOVED lines=8> */
.L_x_4700:
[----:B------:R-:W-:Y:S01]  /*1ae60*/  ISETP.NE.AND P0, PT, R3, RZ, PT ;  /* 0x000000ff0300720c */ /* 0x000fe20003f05270 */
[----:B------:R-:W-:-:S12]  /*1ae70*/  IMAD.MOV.U32 R7, RZ, RZ, RZ ;  /* 0x000000ffff077224 */ /* 0x000fd800078e00ff */
[----:B------:R-:W-:Y:S05]  /*1ae80*/  @!P0 BRA `(.L_x_4580) ;  /* 0x0000000000108947 */ /* 0x000fea0003800000 */
[----:B------:R-:W-:Y:S01]  /*1ae90*/  UMOV UR4, 0xffffffff ;  /* 0xffffffff00047882 */ /* 0x000fe20000000000 */
[----:B------:R-:W-:Y:S02]  /*1aea0*/  VIADD R12, R6, 0xffffffff ;  /* 0xffffffff060c7836 */ /* 0x000fe40000000000 */
[----:B------:R-:W-:Y:S05]  /*1aeb0*/  BRA.DIV UR4, `(.L_x_4581) ;  /* 0x0000002a04047947 */ /* 0x000fea000b800000 */
[----:B------:R3:W4:Y:S02]  /*1aec0*/  SHFL.IDX PT, R7, R2, R12, 0x1f ;  /* 0x00001f0c02077589 */ /* 0x00072400000e0000 */
.L_x_4580:
[----:B0--3--:R-:W0:Y:S01]  /*1aed0*/  LDC.64 R2, c[0x0][0xd68] ;  /* 0x00035a00ff027b82 */ /* 0x009e220000000a00 */
[----:B------:R-:W-:-:S05]  /*1aee0*/  IADD3 R19, R6, R19, RZ ;  /* 0x0000001306137210 */ /* 0x000fca0007ffe0ff */
[----:B0-----:R-:W-:-:S05]  /*1aef0*/  IMAD.WIDE R2, R19, 0x4, R2 ;  /* 0x0000000413027825 */ /* 0x001fca00078e0202 */
[----:B------:R-:W1:Y:S01]  /*1af00*/  LDG.E R9, desc[UR52][R2.64] ;  /* 0x0000003402097981 */ /* 0x000e62000c1e1900 */
[----:B----4-:R-:W-:-:S04]  /*1af10*/  IMAD R16, R7, R5, R16 ;  /* 0x0000000507107224 */ /* 0x010fc800078e0210 */
[----:B------:R-:W-:Y:S02]  /*1af20*/  IMAD.IADD R7, R4, 0x1, -R16 ;  /* 0x0000000104077824 */ /* 0x000fe400078e0a10 */
[----:B-12---:R-:W-:-:S05]  /*1af30*/  IMAD R6, R17, R9, RZ ;  /* 0x0000000911067224 */ /* 0x006fca00078e02ff */
        /* <DEDUP_REMOVED lines=36> */
[----:B------:R-:W-:Y:S01]  /*1b180*/  IMAD R7, R2, R5, RZ ;  /* 0x0000000502077224 */ /* 0x000fe200078e02ff */
[----:B------:R-:W-:-:S05]  /*1b190*/  MOV R2, RZ ;  /* 0x000000ff00027202 */ /* 0x000fca0000000f00 */
        /* <DEDUP_REMOVED lines=8> */
[----:B------:R-:W-:Y:S02]  /*1b220*/  @!P0 IMAD.IADD R8, R8, 0x1, -R5 ;  /* 0x0000000108088824 */ /* 0x000fe400078e0a05 */
[----:B------:R-:W-:-:S03]  /*1b230*/  @!P0 VIADD R2, R2, 0x1 ;  /* 0x0000000102028836 */ /* 0x000fc60000000000 */
[----:B------:R-:W-:-:S13]  /*1b240*/  ISETP.GE.U32.AND P0, PT, R8, R5, PT ;  /* 0x000000050800720c */ /* 0x000fda0003f06070 */
[----:B------:R-:W-:Y:S01]  /*1b250*/  @P0 VIADD R2, R2, 0x1 ;  /* 0x0000000102020836 */ /* 0x000fe20000000000 */
[----:B------:R-:W-:Y:S01]  /*1b260*/  ISETP.GE.AND P0, PT, R3, RZ, PT ;  /* 0x000000ff0300720c */ /* 0x000fe20003f06270 */
[----:B------:R-:W-:-:S12]  /*1b270*/  IMAD.IADD R3, R6, 0x1, R4 ;  /* 0x0000000106037824 */ /* 0x000fd800078e0204 */
        /* <DEDUP_REMOVED lines=8> */
.L_x_4574:
[----:B------:R-:W-:Y:S01]  /*1b300*/  UMOV UR4, URZ ;  /* 0x0000003f00047c82 */ /* 0x000fe20008000000 */
[----:B------:R-:W-:Y:S01]  /*1b310*/  UMOV UR5, URZ ;  /* 0x0000003f00057c82 */ /* 0x000fe20008000000 */
[----:B------:R-:W-:Y:S01]  /*1b320*/  ULDC UR6, c[0x0][0xd14] ;  /* 0x0003450000067ab9 */ /* 0x000fe20000000800 */
[----:B------:R-:W-:Y:S01]  /*1b330*/  IMAD.MOV.U32 R16, RZ, RZ, R4 ;  /* 0x000000ffff107224 */ /* 0x000fe200078e0004 */
[----:B------:R-:W-:Y:S01]  /*1b340*/  MOV R17, UR4 ;  /* 0x0000000400117c02 */ /* 0x000fe20008000f00 */
[----:B------:R-:W-:Y:S02]  /*1b350*/  IMAD.U32 R18, RZ, RZ, UR5 ;  /* 0x00000005ff127e24 */ /* 0x000fe4000f8e00ff */
[----:B------:R-:W-:-:S07]  /*1b360*/  IMAD.U32 R19, RZ, RZ, UR6 ;  /* 0x00000006ff137e24 */ /* 0x000fce000f8e00ff */
.L_x_4582:
        /* <DEDUP_REMOVED lines=12> */
.L_x_4499:
[----:B-1----:R-:W3:Y:S01]  /*1b430*/  LDL.LU R0, [R1+0x2c] ;  /* 0x00002c0001007983 */ /* 0x002ee20000300800 */
        /* <DEDUP_REMOVED lines=10> */
.L_x_4703:
[----:B------:R-:W-:-:S03]  /*1b4e0*/  UMOV UR4, 0xffffffff ;  /* 0xffffffff00047882 */ /* 0x000fc60000000000 */
[----:B------:R-:W-:Y:S05]  /*1b4f0*/  BRA.DIV UR4, `(.L_x_4585) ;  /* 0x0000002204b07947 */ /* 0x000fea000b800000 */
[----:B------:R-:W2:Y:S02]  /*1b500*/  S2R R2, SR_TID.X ;  /* 0x0000000000027919 */ /* 0x000ea40000002100 */
[----:B--2---:R-:W-:-:S04]  /*1b510*/  SHF.R.U32.HI R2, RZ, 0x5, R2 ;  /* 0x00000005ff027819 */ /* 0x004fc80000011602 */
[----:B------:R-:W-:-:S05]  /*1b520*/  LOP3.LUT R2, R2, 0x3, RZ, 0xc0, !PT ;  /* 0x0000000302027812 */ /* 0x000fca00078ec0ff */
[----:B------:R2:W3:Y:S02]  /*1b530*/  SHFL.IDX PT, R14, R2, RZ, 0x1f ;  /* 0x00001fff020e7589 */ /* 0x0004e400000e0000 */
.L_x_4706:
[----:B---3--:R-:W-:-:S13]  /*1b540*/  ISETP.NE.AND P0, PT, R14, RZ, PT ;  /* 0x000000ff0e00720c */ /* 0x008fda0003f05270 */
[----:B------:R-:W-:Y:S05]  /*1b550*/  @P0 BRA `(.L_x_4335) ;  /* 0x0000000000940947 */ /* 0x000fea0003800000 */
[----:B------:R-:W-:-:S03]  /*1b560*/  UMOV UR4, 0xffffffff ;  /* 0xffffffff00047882 */ /* 0x000fc60000000000 */
[----:B------:R-:W-:Y:S05]  /*1b570*/  BRA.DIV UR4, `(.L_x_4586) ;  /* 0x0000002204c47947 */ /* 0x000fea000b800000 */
[----:B------:R-:W-:-:S13]  /*1b580*/  ELECT P6, URZ, PT ;  /* 0x00000000003f782f */ /* 0x000fda00038c0000 */
.L_x_4709:
[----:B------:R-:W-:Y:S05]  /*1b590*/  @!P6 BRA `(.L_x_4335) ;  /* 0x000000000084e947 */ /* 0x000fea0003800000 */
[----:B--2---:R-:W2:Y:S02]  /*1b5a0*/  LDL.LU R2, [R1+0x34] ;  /* 0x0000340001027983 */ /* 0x004ea40000300800 */
[----:B--2---:R-:W-:-:S04]  /*1b5b0*/  LOP3.LUT R2, R2, 0x2, RZ, 0xfc, !PT ;  /* 0x0000000202027812 */ /* 0x004fc800078efcff */
[----:B------:R-:W-:-:S13]  /*1b5c0*/  ISETP.NE.AND P2, PT, R2, 0x3, PT ;  /* 0x000000030200780c */ /* 0x000fda0003f45270 */
[----:B------:R-:W-:Y:S05]  /*1b5d0*/  @!P2 BRA `(.L_x_4587) ;  /* 0x000000000004a947 */ /* 0x000fea0003800000 */
[----:B------:R-:W-:Y:S01]  /*1b5e0*/  BPT.TRAP 0x1 ;  /* 0x000000040000795c */ /* 0x000fe20000300000 */
.L_x_4587:
[----:B-1----:R-:W2:Y:S04]  /*1b5f0*/  LDL R3, [R1] ;  /* 0x0000000001037983 */ /* 0x002ea80000100800 */
[----:B------:R-:W3:Y:S01]  /*1b600*/  LDL.LU R7, [R1+0x8] ;  /* 0x0000080001077983 */ /* 0x000ee20000300800 */
[----:B------:R-:W-:-:S05]  /*1b610*/  IADD3 R2, R0, 0x32440, RZ ;  /* 0x0003244000027810 */ /* 0x000fca0007ffe0ff */
        /* <DEDUP_REMOVED lines=11> */
.L_x_4710:
[----:B------:R-:W2:Y:S02]  /*1b6d0*/  SYNCS.PHASECHK.TRANS64.TRYWAIT P0, [R7+URZ], R2 ;  /* 0x00000002070075a7 */ /* 0x000ea4000800017f */
[----:B--2---:R-:W-:Y:S05]  /*1b6e0*/  @!P0 BRA `(.L_x_4589) ;  /* 0x00000020009c8947 */ /* 0x004fea0003800000 */
.L_x_4711:
[----:B------:R-:W-:Y:S05]  /*1b6f0*/  @!P2 BRA `(.L_x_4590) ;  /* 0x000000000004a947 */ /* 0x000fea0003800000 */
[----:B------:R-:W-:Y:S01]  /*1b700*/  BPT.TRAP 0x1 ;  /* 0x000000040000795c */ /* 0x000fe20000300000 */
.L_x_4590:
[----:B------:R-:W3:Y:S01]  /*1b710*/  LDL.LU R4, [R1] ;  /* 0x0000000001047983 */ /* 0x000ee20000300800 */
[----:B------:R-:W-:-:S05]  /*1b720*/  VIADD R0, R0, 0x32460 ;  /* 0x0003246000007836 */ /* 0x000fca0000000000 */
[----:B---3--:R-:W-:-:S04]  /*1b730*/  LEA R4, R4, R0, 0x3 ;  /* 0x0000000004047211 */ /* 0x008fc800078e18ff */
[----:B------:R-:W3:Y:S02]  /*1b740*/  SYNCS.PHASECHK.TRANS64.TRYWAIT P0, [R4+URZ], R5 ;  /* 0x00000005040075a7 */ /* 0x000ee4000800017f */
[----:B---3--:R-:W-:Y:S05]  /*1b750*/  @!P0 BRA `(.L_x_4591) ;  /* 0x0000002000948947 */ /* 0x008fea0003800000 */
.L_x_4712:
[----:B------:R-:W-:-:S07]  /*1b760*/  IMAD R3, R3, 0x8, R0 ;  /* 0x0000000803037824 */ /* 0x000fce00078e0200 */
.L_x_4592:
[----:B----4-:R4:W0:Y:S02]  /*1b770*/  SYNCS.PHASECHK.TRANS64.TRYWAIT P0, [R3+URZ], R2 ;  /* 0x00000002030075a7 */ /* 0x010824000800017f */
[----:B0-----:R-:W-:Y:S05]  /*1b780*/  @!P0 NANOSLEEP.SYNCS 0x989680 ;  /* 0x009896800000895d */ /* 0x001fea0003900000 */
[----:B------:R-:W0:Y:S02]  /*1b790*/  @!P0 SYNCS.PHASECHK.TRANS64 P0, [R3+URZ], R2 ;  /* 0x00000002030085a7 */ /* 0x000e24000800007f */
[----:B0-----:R-:W-:Y:S05]  /*1b7a0*/  @!P0 BRA `(.L_x_4592) ;  /* 0xfffffffc00f08947 */ /* 0x001fea000383ffff */
.L_x_4335:
[----:B------:R-:W-:Y:S05]  /*1b7b0*/  BSYNC B7 ;  /* 0x0000000000077941 */ /* 0x000fea0003800000 */
.L_x_4332:
[----:B------:R-:W-:Y:S05]  /*1b7c0*/  EXIT ;  /* 0x000000000000794d */ /* 0x000fea0003800000 */
.L_x_4353:
[----:B0-----:R0:W1:Y:S02]  /*1b7d0*/  SYNCS.PHASECHK.TRANS64.TRYWAIT P6, [R90+URZ+0x32490], R111 ;  /* 0x0324906f5a0075a7 */ /* 0x00106400080c017f */
[----:B-1----:R-:W-:Y:S05]  /*1b7e0*/  @!P6 NANOSLEEP.SYNCS 0x989680 ;  /* 0x009896800000e95d */ /* 0x002fea0003900000 */
[----:B------:R-:W1:Y:S02]  /*1b7f0*/  @!P6 SYNCS.PHASECHK.TRANS64 P6, [R90+URZ+0x32490], R111 ;  /* 0x0324906f5a00e5a7 */ /* 0x000e6400080c007f */
[----:B-1----:R-:W-:Y:S05]  /*1b800*/  @!P6 BRA `(.L_x_4353) ;  /* 0xfffffffc00f0e947 */ /* 0x002fea000383ffff */
[----:B------:R-:W-:Y:S05]  /*1b810*/  BRA `(.L_x_4593) ;  /* 0xfffffe74008c7947 */ /* 0x000fea000383ffff */
.L_x_4371:
[----:B0-----:R0:W1:Y:S02]  /*1b820*/  SYNCS.PHASECHK.TRANS64.TRYWAIT P5, [R90+URZ+0x32490], R111 ;  /* 0x0324906f5a0075a7 */ /* 0x00106400080a017f */
[----:B-1----:R-:W-:Y:S05]  /*1b830*/  @!P5 NANOSLEEP.SYNCS 0x989680 ;  /* 0x009896800000d95d */ /* 0x002fea0003900000 */
[----:B------:R-:W1:Y:S02]  /*1b840*/  @!P5 SYNCS.PHASECHK.TRANS64 P5, [R90+URZ+0x32490], R111 ;  /* 0x0324906f5a00d5a7 */ /* 0x000e6400080a007f */
[----:B-1----:R-:W-:Y:S05]  /*1b850*/  @!P5 BRA `(.L_x_4371) ;  /* 0xfffffffc00f0d947 */ /* 0x002fea000383ffff */
[----:B------:R-:W-:Y:S05]  /*1b860*/  BRA `(.L_x_4594) ;  /* 0xfffffe8400d87947 */ /* 0x000fea000383ffff */
.L_x_4380:
[----:B0-----:R0:W1:Y:S02]  /*1b870*/  SYNCS.PHASECHK.TRANS64.TRYWAIT P4, [R90+URZ+0x32490], R111 ;  /* 0x0324906f5a0075a7 */ /* 0x001064000808017f */
[----:B-1----:R-:W-:Y:S05]  /*1b880*/  @!P4 NANOSLEEP.SYNCS 0x989680 ;  /* 0x009896800000c95d */ /* 0x002fea0003900000 */
[----:B------:R-:W1:Y:S02]  /*1b890*/  @!P4 SYNCS.PHASECHK.TRANS64 P4, [R90+URZ+0x32490], R111 ;  /* 0x0324906f5a00c5a7 */ /* 0x000e64000808007f */
[----:B-1----:R-:W-:Y:S05]  /*1b8a0*/  @!P4 BRA `(.L_x_4380) ;  /* 0xfffffffc00f0c947 */ /* 0x002fea000383ffff */
[----:B------:R-:W-:Y:S05]  /*1b8b0*/  BRA `(.L_x_4595) ;  /* 0xfffffe9400e87947 */ /* 0x000fea000383ffff */
.L_x_4386:
[----:B--2---:R2:W3:Y:S02]  /*1b8c0*/  SYNCS.PHASECHK.TRANS64.TRYWAIT P3, [R90+URZ+0x324b0], R111 ;  /* 0x0324b06f5a0075a7 */ /* 0x0044e4000806017f */
[----:B---3--:R-:W-:Y:S05]  /*1b8d0*/  @!P3 NANOSLEEP.SYNCS 0x989680 ;  /* 0x009896800000b95d */ /* 0x008fea0003900000 */
[----:B------:R-:W3:Y:S02]  /*1b8e0*/  @!P3 SYNCS.PHASECHK.TRANS64 P3, [R90+URZ+0x324b0], R111 ;  /* 0x0324b06f5a00b5a7 */ /* 0x000ee4000806007f */
[----:B---3--:R-:W-:Y:S05]  /*1b8f0*/  @!P3 BRA `(.L_x_4386) ;  /* 0xfffffffc00f0b947 */ /* 0x008fea000383ffff */
[----:B------:R-:W-:Y:S05]  /*1b900*/  BRA `(.L_x_4596) ;  /* 0xfffffe98007c7947 */ /* 0x000fea000383ffff */
.L_x_4394:
[----:B------:R-:W1:Y:S01]  /*1b910*/  S2R R6, SR_TID.X ;  /* 0x0000000000067919 */ /* 0x000e620000002100 */
[----:B------:R-:W-:Y:S01]  /*1b920*/  BSSY B0, `(.L_x_4597) ;  /* 0x000000c000007945 */ /* 0x000fe20003800000 */
[----:B------:R-:W-:Y:S01]  /*1b930*/  IMAD.MOV.U32 R12, RZ, RZ, RZ ;  /* 0x000000ffff0c7224 */ /* 0x000fe200078e00ff */
[----:B------:R-:W-:Y:S01]  /*1b940*/  MOV R11, 0x1f ;  /* 0x0000001f000b7802 */ /* 0x000fe20000000f00 */
[----:B------:R-:W-:Y:S02]  /*1b950*/  IMAD.MOV.U32 R15, RZ, RZ, -0x1 ;  /* 0xffffffffff0f7424 */ /* 0x000fe400078e00ff */
        /* <DEDUP_REMOVED lines=8> */
.L_x_4598:
[----:B------:R-:W-:Y:S05]  /*1b9e0*/  BSYNC B0 ;  /* 0x0000000000007941 */ /* 0x000fea0003800000 */
.L_x_4597:
[----:B------:R-:W-:Y:S05]  /*1b9f0*/  BRA `(.L_x_4599) ;  /* 0xfffffea400207947 */ /* 0x000fea000383ffff */
.L_x_4410:
        /* <DEDUP_REMOVED lines=8> */
.L_x_4601:
[----:B------:R-:W-:Y:S05]  /*1ba80*/  BSYNC B1 ;  /* 0x0000000000017941 */ /* 0x000fea0003800000 */
.L_x_4600:
[----:B------:R-:W-:Y:S05]  /*1ba90*/  BRA `(.L_x_4602) ;  /* 0xfffffeb000ac7947 */ /* 0x000fea000383ffff */
.L_x_4411:
        /* <DEDUP_REMOVED lines=8> */
.L_x_4604:
[----:B------:R-:W-:Y:S05]  /*1bb20*/  BSYNC B1 ;  /* 0x0000000000017941 */ /* 0x000fea0003800000 */
.L_x_4603:
[----:B------:R-:W-:Y:S05]  /*1bb30*/  BRA `(.L_x_4605) ;  /* 0xfffffeb0008c7947 */ /* 0x000fea000383ffff */
.L_x_4412:
[----:B------:R-:W-:Y:S01]  /*1bb40*/  BSSY B1, `(.L_x_4606) ;  /* 0x0000008000017945 */ /* 0x000fe20003800000 */
[----:B------:R-:W-:Y:S01]  /*1bb50*/  MOV R13, R3 ;  /* 0x00000003000d7202 */ /* 0x000fe20000000f00 */
[----:B------:R-:W-:Y:S02]  /*1bb60*/  IMAD.MOV.U32 R12, RZ, RZ, RZ ;  /* 0x000000ffff0c7224 */ /* 0x000fe400078e00ff */
[----:B------:R-:W-:Y:S02]  /*1bb70*/  IMAD.MOV.U32 R11, RZ, RZ, 0x1c1f ;  /* 0x00001c1fff0b7424 */ /* 0x000fe400078e00ff */
[----:B------:R-:W-:-:S07]  /*1bb80*/  IMAD.MOV.U32 R15, RZ, RZ, -0x1 ;  /* 0xffffffffff0f7424 */ /* 0x000fce00078e00ff */
[----:B-----5:R-:W-:Y:S05]  /*1bb90*/  WARPSYNC.COLLECTIVE R15, `(.L_x_4607) ;  /* 0x000000000f087348 */ /* 0x020fea0003c00000 */
[----:B------:R0:W1:Y:S02]  /*1bba0*/  SHFL.IDX P6, R14, R13, R12, R11 ;  /* 0x0000000c0d0e7389 */ /* 0x00006400000c000b */
[----:B01---5:R-:W-:Y:S01]  /*1bbb0*/  ENDCOLLECTIVE ;  /* 0x000000000000791b */ /* 0x023fe20003800000 */
.L_x_4607:
[----:B------:R-:W-:Y:S05]  /*1bbc0*/  BSYNC B1 ;  /* 0x0000000000017941 */ /* 0x000fea0003800000 */
.L_x_4606:
[----:B------:R-:W-:Y:S05]  /*1bbd0*/  BRA `(.L_x_4608) ;  /* 0xfffffeb0006c7947 */ /* 0x000fea000383ffff */
.L_x_4413:
[----:B------:R-:W-:Y:S01]  /*1bbe0*/  BSSY B1, `(.L_x_4609) ;  /* 0x0000008000017945 */ /* 0x000fe20003800000 */
[----:B------:R-:W-:Y:S01]  /*1bbf0*/  IMAD.MOV.U32 R13, RZ, RZ, R0 ;  /* 0x000000ffff0d7224 */ /* 0x000fe200078e0000 */
[----:B------:R-:W-:Y:S01]  /*1bc00*/  MOV R12, RZ ;  /* 0x000000ff000c7202 */ /* 0x000fe20000000f00 */
[----:B------:R-:W-:Y:S02]  /*1bc10*/  IMAD.MOV.U32 R11, RZ, RZ, 0x1c1f ;  /* 0x00001c1fff0b7424 */ /* 0x000fe400078e00ff */
[----:B------:R-:W-:-:S07]  /*1bc20*/  IMAD.MOV.U32 R15, RZ, RZ, -0x1 ;  /* 0xffffffffff0f7424 */ /* 0x000fce00078e00ff */
[----:B-----5:R-:W-:Y:S05]  /*1bc30*/  WARPSYNC.COLLECTIVE R15, `(.L_x_4610) ;  /* 0x000000000f087348 */ /* 0x020fea0003c00000 */
[----:B------:R0:W1:Y:S02]  /*1bc40*/  SHFL.IDX P6, R14, R13, R12, R11 ;  /* 0x0000000c0d0e7389 */ /* 0x00006400000c000b */
[----:B01---5:R-:W-:Y:S01]  /*1bc50*/  ENDCOLLECTIVE ;  /* 0x000000000000791b */ /* 0x023fe20003800000 */
.L_x_4610:
[----:B------:R-:W-:Y:S05]  /*1bc60*/  BSYNC B1 ;  /* 0x0000000000017941 */ /* 0x000fea0003800000 */
.L_x_4609:
[----:B------:R-:W-:Y:S05]  /*1bc70*/  BRA `(.L_x_4611) ;  /* 0xfffffeb0004c7947 */ /* 0x000fea000383ffff */
.L_x_4414:
[----:B------:R-:W-:Y:S01]  /*1bc80*/  BSSY B1, `(.L_x_4612) ;  /* 0x0000008000017945 */ /* 0x000fe20003800000 */
[----:B------:R-:W-:Y:S01]  /*1bc90*/  IMAD.MOV.U32 R13, RZ, RZ, R5 ;  /* 0x000000ffff0d7224 */ /* 0x000fe200078e0005 */
[----:B------:R-:W-:Y:S01]  /*1bca0*/  MOV R11, 0x1c1f ;  /* 0x00001c1f000b7802 */ /* 0x000fe20000000f00 */
[----:B------:R-:W-:Y:S02]  /*1bcb0*/  IMAD.MOV.U32 R12, RZ, RZ, 0x1 ;  /* 0x00000001ff0c7424 */ /* 0x000fe400078e00ff */
[----:B------:R-:W-:-:S07]  /*1bcc0*/  IMAD.MOV.U32 R15, RZ, RZ, -0x1 ;  /* 0xffffffffff0f7424 */ /* 0x000fce00078e00ff */
[----:B-----5:R-:W-:Y:S05]  /*1bcd0*/  WARPSYNC.COLLECTIVE R15, `(.L_x_4613) ;  /* 0x000000000f087348 */ /* 0x020fea0003c00000 */
[----:B------:R0:W1:Y:S02]  /*1bce0*/  SHFL.IDX P6, R14, R13, R12, R11 ;  /* 0x0000000c0d0e7389 */ /* 0x00006400000c000b */
[----:B01---5:R-:W-:Y:S01]  /*1bcf0*/  ENDCOLLECTIVE ;  /* 0x000000000000791b */ /* 0x023fe20003800000 */
.L_x_4613:
[----:B------:R-:W-:Y:S05]  /*1bd00*/  BSYNC B1 ;  /* 0x0000000000017941 */ /* 0x000fea0003800000 */
.L_x_4612:
[----:B------:R-:W-:Y:S05]  /*1bd10*/  BRA `(.L_x_4614) ;  /* 0xfffffeb0002c7947 */ /* 0x000fea000383ffff */
.L_x_4415:
        /* <DEDUP_REMOVED lines=8> */
.L_x_4616:
[----:B------:R-:W-:Y:S05]  /*1bda0*/  BSYNC B1 ;  /* 0x0000000000017941 */ /* 0x000fea0003800000 */
.L_x_4615:
[----:B------:R-:W-:Y:S05]  /*1bdb0*/  BRA `(.L_x_4617) ;  /* 0xfffffeb0000c7947 */ /* 0x000fea000383ffff */
.L_x_4416:
        /* <DEDUP_REMOVED lines=8> */
.L_x_4619:
[----:B------:R-:W-:Y:S05]  /*1be40*/  BSYNC B1 ;  /* 0x0000000000017941 */ /* 0x000fea0003800000 */
.L_x_4618:
[----:B------:R-:W-:Y:S05]  /*1be50*/  BRA `(.L_x_4620) ;  /* 0xfffffeac00ec7947 */ /* 0x000fea000383ffff */
.L_x_4417:
[----:B------:R-:W-:Y:S01]  /*1be60*/  BSSY B1, `(.L_x_4621) ;  /* 0x0000008000017945 */ /* 0x000fe20003800000 */
[----:B------:R-:W-:Y:S01]  /*1be70*/  MOV R13, R0 ;  /* 0x00000000000d7202 */ /* 0x000fe20000000f00 */
[----:B------:R-:W-:Y:S02]  /*1be80*/  IMAD.MOV.U32 R12, RZ, RZ, 0x1 ;  /* 0x00000001ff0c7424 */ /* 0x000fe400078e00ff */
[----:B------:R-:W-:Y:S02]  /*1be90*/  IMAD.MOV.U32 R11, RZ, RZ, 0x1c1f ;  /* 0x00001c1fff0b7424 */ /* 0x000fe400078e00ff */
[----:B------:R-:W-:-:S07]  /*1bea0*/  IMAD.MOV.U32 R15, RZ, RZ, -0x1 ;  /* 0xffffffffff0f7424 */ /* 0x000fce00078e00ff */
[----:B-----5:R-:W-:Y:S05]  /*1beb0*/  WARPSYNC.COLLECTIVE R15, `(.L_x_4622) ;  /* 0x000000000f087348 */ /* 0x020fea0003c00000 */
[----:B------:R0:W1:Y:S02]  /*1bec0*/  SHFL.IDX P6, R14, R13, R12, R11 ;  /* 0x0000000c0d0e7389 */ /* 0x00006400000c000b */
[----:B01---5:R-:W-:Y:S01]  /*1bed0*/  ENDCOLLECTIVE ;  /* 0x000000000000791b */ /* 0x023fe20003800000 */
.L_x_4622:
[----:B------:R-:W-:Y:S05]  /*1bee0*/  BSYNC B1 ;  /* 0x0000000000017941 */ /* 0x000fea0003800000 */
.L_x_4621:
[----:B------:R-:W-:Y:S05]  /*1bef0*/  BRA `(.L_x_4623) ;  /* 0xfffffeac00cc7947 */ /* 0x000fea000383ffff */
.L_x_4419:
[----:B0-----:R0:W1:Y:S02]  /*1bf00*/  SYNCS.PHASECHK.TRANS64.TRYWAIT P2, [R17+URZ+0x32400], R6 ;  /* 0x03240006110075a7 */ /* 0x001064000804017f */
[----:B-1----:R-:W-:Y:S05]  /*1bf10*/  @!P2 NANOSLEEP.SYNCS 0x989680 ;  /* 0x009896800000a95d */ /* 0x002fea0003900000 */
[----:B------:R-:W1:Y:S02]  /*1bf20*/  @!P2 SYNCS.PHASECHK.TRANS64 P2, [R17+URZ+0x32400], R6 ;  /* 0x032400061100a5a7 */ /* 0x000e64000804007f */
[----:B-1----:R-:W-:Y:S05]  /*1bf30*/  @!P2 BRA `(.L_x_4419) ;  /* 0xfffffffc00f0a947 */ /* 0x002fea000383ffff */
[----:B------:R-:W-:Y:S05]  /*1bf40*/  BRA `(.L_x_4624) ;  /* 0xfffffeb000587947 */ /* 0x000fea000383ffff */
.L_x_4427:
        /* <DEDUP_REMOVED lines=8> */
.L_x_4626:
[----:B------:R-:W-:Y:S05]  /*1bfd0*/  BSYNC B1 ;  /* 0x0000000000017941 */ /* 0x000fea0003800000 */
.L_x_4625:
[----:B------:R-:W-:Y:S05]  /*1bfe0*/  BRA `(.L_x_4627) ;  /* 0xfffffec000507947 */ /* 0x000fea000383ffff */
.L_x_4428:
        /* <DEDUP_REMOVED lines=8> */
.L_x_4629:
[----:B------:R-:W-:Y:S05]  /*1c070*/  BSYNC B1 ;  /* 0x0000000000017941 */ /* 0x000fea0003800000 */
.L_x_4628:
[----:B------:R-:W-:Y:S05]  /*1c080*/  BRA `(.L_x_4630) ;  /* 0xfffffec000307947 */ /* 0x000fea000383ffff */
.L_x_4429:
        /* <DEDUP_REMOVED lines=8> */
.L_x_4632:
[----:B------:R-:W-:Y:S05]  /*1c110*/  BSYNC B1 ;  /* 0x0000000000017941 */ /* 0x000fea0003800000 */
.L_x_4631:
[----:B------:R-:W-:Y:S05]  /*1c120*/  BRA `(.L_x_4633) ;  /* 0xfffffec000107947 */ /* 0x000fea000383ffff */
.L_x_4430:
        /* <DEDUP_REMOVED lines=8> */
.L_x_4635:
[----:B------:R-:W-:Y:S05]  /*1c1b0*/  BSYNC B1 ;  /* 0x0000000000017941 */ /* 0x000fea0003800000 */
.L_x_4634:
[----:B------:R-:W-:Y:S05]  /*1c1c0*/  BRA `(.L_x_4636) ;  /* 0xfffffebc00f07947 */ /* 0x000fea000383ffff */
.L_x_4431:
        /* <DEDUP_REMOVED lines=8> */
.L_x_4638:
[----:B------:R-:W-:Y:S05]  /*1c250*/  BSYNC B1 ;  /* 0x0000000000017941 */ /* 0x000fea0003800000 */
.L_x_4637:
[----:B------:R-:W-:Y:S05]  /*1c260*/  BRA `(.L_x_4639) ;  /* 0xfffffebc00d07947 */ /* 0x000fea000383ffff */
.L_x_4432:
        /* <DEDUP_REMOVED lines=8> */
.L_x_4641:
[----:B------:R-:W-:Y:S05]  /*1c2f0*/  BSYNC B1 ;  /* 0x0000000000017941 */ /* 0x000fea0003800000 */
.L_x_4640:
[----:B------:R-:W-:Y:S05]  /*1c300*/  BRA `(.L_x_4642) ;  /* 0xfffffebc00b47947 */ /* 0x000fea000383ffff */
.L_x_4433:
        /* <DEDUP_REMOVED lines=8> */
.L_x_4644:
[----:B------:R-:W-:Y:S05]  /*1c390*/  BSYNC B1 ;  /* 0x0000000000017941 */ /* 0x000fea0003800000 */
.L_x_4643:
[----:B------:R-:W-:Y:S05]  /*1c3a0*/  BRA `(.L_x_4645) ;  /* 0xfffffebc00987947 */ /* 0x000fea000383ffff */
.L_x_4434:
        /* <DEDUP_REMOVED lines=8> */
.L_x_4647:
[----:B------:R-:W-:Y:S05]  /*1c430*/  BSYNC B1 ;  /* 0x0000000000017941 */ /* 0x000fea0003800000 */
.L_x_4646:
[----:B------:R-:W-:Y:S05]  /*1c440*/  BRA `(.L_x_4648) ;  /* 0xfffffebc007c7947 */ /* 0x000fea000383ffff */
.L_x_4436:
[----:B0-----:R0:W1:Y:S02]  /*1c450*/  SYNCS.PHASECHK.TRANS64.TRYWAIT P2, [R17+URZ+0x32400], R4 ;  /* 0x03240004110075a7 */ /* 0x001064000804017f */
[----:B-1----:R-:W-:Y:S05]  /*1c460*/  @!P2 NANOSLEEP.SYNCS 0x989680 ;  /* 0x009896800000a95d */ /* 0x002fea0003900000 */
[----:B------:R-:W1:Y:S02]  /*1c470*/  @!P2 SYNCS.PHASECHK.TRANS64 P2, [R17+URZ+0x32400], R4 ;  /* 0x032400041100a5a7 */ /* 0x000e64000804007f */
[----:B-1----:R-:W-:Y:S05]  /*1c480*/  @!P2 BRA `(.L_x_4436) ;  /* 0xfffffffc00f0a947 */ /* 0x002fea000383ffff */
[----:B------:R-:W-:Y:S05]  /*1c490*/  BRA `(.L_x_4649) ;  /* 0xfffffebc00dc7947 */ /* 0x000fea000383ffff */
.L_x_4442:
[----:B--2---:R2:W4:Y:S02]  /*1c4a0*/  SYNCS.PHASECHK.TRANS64.TRYWAIT P1, [R179+URZ+0x32430], R6 ;  /* 0x03243006b30075a7 */ /* 0x004524000802017f */
[----:B----4-:R-:W-:Y:S05]  /*1c4b0*/  @!P1 NANOSLEEP.SYNCS 0x989680 ;  /* 0x009896800000995d */ /* 0x010fea0003900000 */
[----:B------:R-:W4:Y:S02]  /*1c4c0*/  @!P1 SYNCS.PHASECHK.TRANS64 P1, [R179+URZ+0x32430], R6 ;  /* 0x03243006b30095a7 */ /* 0x000f24000802007f */
[----:B----4-:R-:W-:Y:S05]  /*1c4d0*/  @!P1 BRA `(.L_x_4442) ;  /* 0xfffffffc00f09947 */ /* 0x010fea000383ffff */
[----:B------:R-:W-:Y:S05]  /*1c4e0*/  BRA `(.L_x_4441) ;  /* 0xfffffecc00747947 */ /* 0x000fea000383ffff */
.L_x_4444:
[----:B---3--:R3:W4:Y:S02]  /*1c4f0*/  SYNCS.PHASECHK.TRANS64.TRYWAIT P1, [R17+URZ+0x32410], R8 ;  /* 0x03241008110075a7 */ /* 0x008724000802017f */
[----:B----4-:R-:W-:Y:S05]  /*1c500*/  @!P1 NANOSLEEP.SYNCS 0x989680 ;  /* 0x009896800000995d */ /* 0x010fea0003900000 */
[----:B------:R-:W4:Y:S02]  /*1c510*/  @!P1 SYNCS.PHASECHK.TRANS64 P1, [R17+URZ+0x32410], R8 ;  /* 0x03241008110095a7 */ /* 0x000f24000802007f */
[----:B----4-:R-:W-:Y:S05]  /*1c520*/  @!P1 BRA `(.L_x_4444) ;  /* 0xfffffffc00f09947 */ /* 0x010fea000383ffff */
[----:B------:R-:W-:Y:S05]  /*1c530*/  BRA `(.L_x_4650) ;  /* 0xfffffed000247947 */ /* 0x000fea000383ffff */
.L_x_4449:
[----:B------:R0:W0:Y:S02]  /*1c540*/  SYNCS.PHASECHK.TRANS64.TRYWAIT P2, [R179+URZ+0x32450], R6 ;  /* 0x03245006b30075a7 */ /* 0x000024000804017f */
[----:B0-----:R-:W-:Y:S05]  /*1c550*/  @!P2 NANOSLEEP.SYNCS 0x989680 ;  /* 0x009896800000a95d */ /* 0x001fea0003900000 */
[----:B------:R-:W0:Y:S02]  /*1c560*/  @!P2 SYNCS.PHASECHK.TRANS64 P2, [R179+URZ+0x32450], R6 ;  /* 0x03245006b300a5a7 */ /* 0x000e24000804007f */
[----:B0-----:R-:W-:Y:S05]  /*1c570*/  @!P2 BRA `(.L_x_4449) ;  /* 0xfffffffc00f0a947 */ /* 0x001fea000383ffff */
[----:B------:R-:W-:Y:S05]  /*1c580*/  BRA `(.L_x_4448) ;  /* 0xfffffed000447947 */ /* 0x000fea000383ffff */
.L_x_4454:
[----:B--2---:R2:W3:Y:S02]  /*1c590*/  SYNCS.PHASECHK.TRANS64.TRYWAIT P2, [R211+URZ+0x32430], R23 ;  /* 0x03243017d30075a7 */ /* 0x0044e4000804017f */
[----:B---3--:R-:W-:Y:S05]  /*1c5a0*/  @!P2 NANOSLEEP.SYNCS 0x989680 ;  /* 0x009896800000a95d */ /* 0x008fea0003900000 */
[----:B------:R-:W3:Y:S02]  /*1c5b0*/  @!P2 SYNCS.PHASECHK.TRANS64 P2, [R211+URZ+0x32430], R23 ;  /* 0x03243017d300a5a7 */ /* 0x000ee4000804007f */
[----:B---3--:R-:W-:Y:S05]  /*1c5c0*/  @!P2 BRA `(.L_x_4454) ;  /* 0xfffffffc00f0a947 */ /* 0x008fea000383ffff */
[----:B------:R-:W-:Y:S05]  /*1c5d0*/  BRA `(.L_x_4453) ;  /* 0xfffffefc00487947 */ /* 0x000fea000383ffff */
.L_x_4459:
[----:B---3--:R3:W4:Y:S02]  /*1c5e0*/  SYNCS.PHASECHK.TRANS64.TRYWAIT P2, [R211+URZ+0x32450], R23 ;  /* 0x03245017d30075a7 */ /* 0x008724000804017f */
[----:B----4-:R-:W-:Y:S05]  /*1c5f0*/  @!P2 NANOSLEEP.SYNCS 0x989680 ;  /* 0x009896800000a95d */ /* 0x010fea0003900000 */
[----:B------:R-:W4:Y:S02]  /*1c600*/  @!P2 SYNCS.PHASECHK.TRANS64 P2, [R211+URZ+0x32450], R23 ;  /* 0x03245017d300a5a7 */ /* 0x000f24000804007f */
[----:B----4-:R-:W-:Y:S05]  /*1c610*/  @!P2 BRA `(.L_x_4459) ;  /* 0xfffffffc00f0a947 */ /* 0x010fea000383ffff */
[----:B------:R-:W-:Y:S05]  /*1c620*/  BRA `(.L_x_4458) ;  /* 0xfffffefc00e87947 */ /* 0x000fea000383ffff */
.L_x_4465:
[----:B--2---:R2:W3:Y:S02]  /*1c630*/  SYNCS.PHASECHK.TRANS64.TRYWAIT P2, [R211+URZ+0x32430], R23 ;  /* 0x03243017d30075a7 */ /* 0x0044e4000804017f */
[----:B---3--:R-:W-:Y:S05]  /*1c640*/  @!P2 NANOSLEEP.SYNCS 0x989680 ;  /* 0x009896800000a95d */ /* 0x008fea0003900000 */
[----:B------:R-:W3:Y:S02]  /*1c650*/  @!P2 SYNCS.PHASECHK.TRANS64 P2, [R211+URZ+0x32430], R23 ;  /* 0x03243017d300a5a7 */ /* 0x000ee4000804007f */
[----:B---3--:R-:W-:Y:S05]  /*1c660*/  @!P2 BRA `(.L_x_4465) ;  /* 0xfffffffc00f0a947 */ /* 0x008fea000383ffff */
[----:B------:R-:W-:Y:S05]  /*1c670*/  BRA `(.L_x_4464) ;  /* 0xffffff30007c7947 */ /* 0x000fea000383ffff */
.L_x_4470:
[----:B---3--:R3:W4:Y:S02]  /*1c680*/  SYNCS.PHASECHK.TRANS64.TRYWAIT P2, [R211+URZ+0x32450], R23 ;  /* 0x03245017d30075a7 */ /* 0x008724000804017f */
[----:B----4-:R-:W-:Y:S05]  /*1c690*/  @!P2 NANOSLEEP.SYNCS 0x989680 ;  /* 0x009896800000a95d */ /* 0x010fea0003900000 */
[----:B------:R-:W4:Y:S02]  /*1c6a0*/  @!P2 SYNCS.PHASECHK.TRANS64 P2, [R211+URZ+0x32450], R23 ;  /* 0x03245017d300a5a7 */ /* 0x000f24000804007f */
[----:B----4-:R-:W-:Y:S05]  /*1c6b0*/  @!P2 BRA `(.L_x_4470) ;  /* 0xfffffffc00f0a947 */ /* 0x010fea000383ffff */
[----:B------:R-:W-:Y:S05]  /*1c6c0*/  BRA `(.L_x_4469) ;  /* 0xffffff34001c7947 */ /* 0x000fea000383ffff */
.L_x_4505:
        /* <DEDUP_REMOVED lines=11> */
.L_x_4652:
[----:B------:R-:W-:Y:S05]  /*1c780*/  BSYNC B1 ;  /* 0x0000000000017941 */ /* 0x000fea0003800000 */
.L_x_4651:
[----:B------:R-:W-:Y:S05]  /*1c790*/  BRA `(.L_x_4653) ;  /* 0xffffffa400e07947 */ /* 0x000fea000383ffff */
.L_x_4506:
[----:B------:R-:W-:Y:S01]  /*1c7a0*/  BSSY B1, `(.L_x_4654) ;  /* 0x0000006000017945 */ /* 0x000fe20003800000 */
[----:B------:R-:W-:-:S07]  /*1c7b0*/  MOV R15, 0xffffffff ;  /* 0xffffffff000f7802 */ /* 0x000fce0000000f00 */
[----:B------:R-:W-:Y:S05]  /*1c7c0*/  WARPSYNC.COLLECTIVE R15, `(.L_x_4655) ;  /* 0x000000000f0c7348 */ /* 0x000fea0003c00000 */
[----:B------:R-:W-:Y:S02]  /*1c7d0*/  ELECT P6, UR62, PT ;  /* 0x00000000003e782f */ /* 0x000fe400038c0000 */
[----:B------:R-:W-:Y:S01]  /*1c7e0*/  MOV R14, UR62 ;  /* 0x0000003e000e7c02 */ /* 0x000fe20008000f00 */
[----:B------:R-:W-:Y:S10]  /*1c7f0*/  ENDCOLLECTIVE ;  /* 0x000000000000791b */ /* 0x000ff40003800000 */
.L_x_4655:
[----:B------:R-:W-:Y:S05]  /*1c800*/  BSYNC B1 ;  /* 0x0000000000017941 */ /* 0x000fea0003800000 */
.L_x_4654:
[----:B------:R-:W-:Y:S05]  /*1c810*/  BRA `(.L_x_4656) ;  /* 0xffffffa400cc7947 */ /* 0x000fea000383ffff */
.L_x_4507:
[----:B0-----:R0:W1:Y:S02]  /*1c820*/  SYNCS.PHASECHK.TRANS64.TRYWAIT P0, [R9+URZ+0x32420], R5 ;  /* 0x03242005090075a7 */ /* 0x001064000800017f */
[----:B-1----:R-:W-:Y:S05]  /*1c830*/  @!P0 NANOSLEEP.SYNCS 0x989680 ;  /* 0x009896800000895d */ /* 0x002fea0003900000 */
[----:B------:R-:W1:Y:S02]  /*1c840*/  @!P0 SYNCS.PHASECHK.TRANS64 P0, [R9+URZ+0x32420], R5 ;  /* 0x03242005090085a7 */ /* 0x000e64000800007f */
[----:B-1----:R-:W-:Y:S05]  /*1c850*/  @!P0 BRA `(.L_x_4507) ;  /* 0xfffffffc00f08947 */ /* 0x002fea000383ffff */
[----:B------:R-:W-:Y:S05]  /*1c860*/  BRA `(.L_x_4657) ;  /* 0xffffffa400e47947 */ /* 0x000fea000383ffff */
.L_x_4510:
[----:B0-----:R0:W1:Y:S02]  /*1c870*/  SYNCS.PHASECHK.TRANS64.TRYWAIT P0, [R5+URZ+0x324a0], R7 ;  /* 0x0324a007050075a7 */ /* 0x001064000800017f */
[----:B-1----:R-:W-:Y:S05]  /*1c880*/  @!P0 NANOSLEEP.SYNCS 0x989680 ;  /* 0x009896800000895d */ /* 0x002fea0003900000 */
[----:B------:R-:W1:Y:S02]  /*1c890*/  @!P0 SYNCS.PHASECHK.TRANS64 P0, [R5+URZ+0x324a0], R7 ;  /* 0x0324a007050085a7 */ /* 0x000e64000800007f */
[----:B-1----:R-:W-:Y:S05]  /*1c8a0*/  @!P0 BRA `(.L_x_4510) ;  /* 0xfffffffc00f08947 */ /* 0x002fea000383ffff */
[----:B------:R-:W-:Y:S05]  /*1c8b0*/  BRA `(.L_x_4658) ;  /* 0xffffffa400f07947 */ /* 0x000fea000383ffff */
.L_x_4512:
[----:B-1----:R1:W2:Y:S02]  /*1c8c0*/  SYNCS.PHASECHK.TRANS64.TRYWAIT P0, [R5+URZ+0x324c0], R7 ;  /* 0x0324c007050075a7 */ /* 0x0022a4000800017f */
[----:B--2---:R-:W-:Y:S05]  /*1c8d0*/  @!P0 NANOSLEEP.SYNCS 0x989680 ;  /* 0x009896800000895d */ /* 0x004fea0003900000 */
[----:B------:R-:W2:Y:S02]  /*1c8e0*/  @!P0 SYNCS.PHASECHK.TRANS64 P0, [R5+URZ+0x324c0], R7 ;  /* 0x0324c007050085a7 */ /* 0x000ea4000800007f */
[----:B--2---:R-:W-:Y:S05]  /*1c8f0*/  @!P0 BRA `(.L_x_4512) ;  /* 0xfffffffc00f08947 */ /* 0x004fea000383ffff */
[----:B------:R-:W-:Y:S05]  /*1c900*/  BRA `(.L_x_4659) ;  /* 0xffffffa800547947 */ /* 0x000fea000383ffff */
.L_x_4516:
[----:B0-----:R0:W1:Y:S02]  /*1c910*/  SYNCS.PHASECHK.TRANS64.TRYWAIT P0, [R6+URZ+0x324a0], R7 ;  /* 0x0324a007060075a7 */ /* 0x001064000800017f */
[----:B-1----:R-:W-:Y:S05]  /*1c920*/  @!P0 NANOSLEEP.SYNCS 0x989680 ;  /* 0x009896800000895d */ /* 0x002fea0003900000 */
[----:B------:R-:W1:Y:S02]  /*1c930*/  @!P0 SYNCS.PHASECHK.TRANS64 P0, [R6+URZ+0x324a0], R7 ;  /* 0x0324a007060085a7 */ /* 0x000e64000800007f */
[----:B-1----:R-:W-:Y:S05]  /*1c940*/  @!P0 BRA `(.L_x_4516) ;  /* 0xfffffffc00f08947 */ /* 0x002fea000383ffff */
[----:B------:R-:W-:Y:S05]  /*1c950*/  BRA `(.L_x_4660) ;  /* 0xffffffac00447947 */ /* 0x000fea000383ffff */
.L_x_4518:
[----:B-1----:R1:W2:Y:S02]  /*1c960*/  SYNCS.PHASECHK.TRANS64.TRYWAIT P1, [R6+URZ+0x324c0], R7 ;  /* 0x0324c007060075a7 */ /* 0x0022a4000802017f */
[----:B--2---:R-:W-:Y:S05]  /*1c970*/  @!P1 NANOSLEEP.SYNCS 0x989680 ;  /* 0x009896800000995d */ /* 0x004fea0003900000 */
[----:B------:R-:W2:Y:S02]  /*1c980*/  @!P1 SYNCS.PHASECHK.TRANS64 P1, [R6+URZ+0x324c0], R7 ;  /* 0x0324c007060095a7 */ /* 0x000ea4000802007f */
[----:B--2---:R-:W-:Y:S05]  /*1c990*/  @!P1 BRA `(.L_x_4518) ;  /* 0xfffffffc00f09947 */ /* 0x004fea000383ffff */
[----:B------:R-:W-:Y:S05]  /*1c9a0*/  BRA `(.L_x_4661) ;  /* 0xffffffac00a07947 */ /* 0x000fea000383ffff */
.L_x_4528:
        /* <DEDUP_REMOVED lines=11> */
.L_x_4663:
[----:B------:R-:W-:Y:S05]  /*1ca60*/  BSYNC B0 ;  /* 0x0000000000007941 */ /* 0x000fea0003800000 */
.L_x_4662:
[----:B------:R-:W-:Y:S05]  /*1ca70*/  BRA `(.L_x_4664) ;  /* 0xffffffb800547947 */ /* 0x000fea000383ffff */
.L_x_4529:
[----:B------:R-:W-:Y:S01]  /*1ca80*/  BSSY B0, `(.L_x_4665) ;  /* 0x0000006000007945 */ /* 0x000fe20003800000 */
[----:B------:R-:W-:-:S07]  /*1ca90*/  MOV R15, 0xffffffff ;  /* 0xffffffff000f7802 */ /* 0x000fce0000000f00 */
[----:B------:R-:W-:Y:S05]  /*1caa0*/  WARPSYNC.COLLECTIVE R15, `(.L_x_4666) ;  /* 0x000000000f0c7348 */ /* 0x000fea0003c00000 */
[----:B------:R-:W-:Y:S02]  /*1cab0*/  ELECT P6, UR62, PT ;  /* 0x00000000003e782f */ /* 0x000fe400038c0000 */
[----:B------:R-:W-:Y:S01]  /*1cac0*/  MOV R14, UR62 ;  /* 0x0000003e000e7c02 */ /* 0x000fe20008000f00 */
[----:B------:R-:W-:Y:S10]  /*1cad0*/  ENDCOLLECTIVE ;  /* 0x000000000000791b */ /* 0x000ff40003800000 */
.L_x_4666:
[----:B------:R-:W-:Y:S05]  /*1cae0*/  BSYNC B0 ;  /* 0x0000000000007941 */ /* 0x000fea0003800000 */
.L_x_4665:
[----:B------:R-:W-:Y:S05]  /*1caf0*/  BRA `(.L_x_4667) ;  /* 0xffffffb800447947 */ /* 0x000fea000383ffff */
.L_x_4532:
[----:B0-----:R0:W1:Y:S02]  /*1cb00*/  SYNCS.PHASECHK.TRANS64.TRYWAIT P0, [R9+URZ+0x32440], R10 ;  /* 0x0324400a090075a7 */ /* 0x001064000800017f */
[----:B-1----:R-:W-:Y:S05]  /*1cb10*/  @!P0 NANOSLEEP.SYNCS 0x989680 ;  /* 0x009896800000895d */ /* 0x002fea0003900000 */
[----:B------:R-:W1:Y:S02]  /*1cb20*/  @!P0 SYNCS.PHASECHK.TRANS64 P0, [R9+URZ+0x32440], R10 ;  /* 0x0324400a090085a7 */ /* 0x000e64000800007f */
[----:B-1----:R-:W-:Y:S05]  /*1cb30*/  @!P0 BRA `(.L_x_4532) ;  /* 0xfffffffc00f08947 */ /* 0x002fea000383ffff */
[----:B------:R-:W-:Y:S05]  /*1cb40*/  BRA `(.L_x_4668) ;  /* 0xffffffb800ac7947 */ /* 0x000fea000383ffff */
.L_x_4536:
        /* <DEDUP_REMOVED lines=8> */
.L_x_4539:
[----:B0-----:R0:W1:Y:S02]  /*1cbd0*/  SYNCS.PHASECHK.TRANS64.TRYWAIT P0, [R5+URZ+0x32460], R9 ;  /* 0x03246009050075a7 */ /* 0x001064000800017f */
[----:B-1----:R-:W-:Y:S05]  /*1cbe0*/  @!P0 NANOSLEEP.SYNCS 0x989680 ;  /* 0x009896800000895d */ /* 0x002fea0003900000 */
[----:B------:R-:W1:Y:S02]  /*1cbf0*/  @!P0 SYNCS.PHASECHK.TRANS64 P0, [R5+URZ+0x32460], R9 ;  /* 0x03246009050085a7 */ /* 0x000e64000800007f */
[----:B-1----:R-:W-:Y:S05]  /*1cc00*/  @!P0 BRA `(.L_x_4539) ;  /* 0xfffffffc00f08947 */ /* 0x002fea000383ffff */
[----:B------:R-:W-:Y:S05]  /*1cc10*/  BRA `(.L_x_4670) ;  /* 0xffffffc000347947 */ /* 0x000fea000383ffff */
.L_x_4548:
[----:B-1----:R1:W2:Y:S02]  /*1cc20*/  SYNCS.PHASECHK.TRANS64.TRYWAIT P0, [R2+URZ+0x32440], R3 ;  /* 0x03244003020075a7 */ /* 0x0022a4000800017f */
[----:B--2---:R-:W-:Y:S05]  /*1cc30*/  @!P0 NANOSLEEP.SYNCS 0x989680 ;  /* 0x009896800000895d */ /* 0x004fea0003900000 */
[----:B------:R-:W2:Y:S02]  /*1cc40*/  @!P0 SYNCS.PHASECHK.TRANS64 P0, [R2+URZ+0x32440], R3 ;  /* 0x03244003020085a7 */ /* 0x000ea4000800007f */
[----:B--2---:R-:W-:Y:S05]  /*1cc50*/  @!P0 BRA `(.L_x_4548) ;  /* 0xfffffffc00f08947 */ /* 0x004fea000383ffff */
[----:B------:R-:W-:Y:S05]  /*1cc60*/  BRA `(.L_x_4671) ;  /* 0xffffffc400ac7947 */ /* 0x000fea000383ffff */
.L_x_4550:
[----:B0-----:R0:W2:Y:S02]  /*1cc70*/  SYNCS.PHASECHK.TRANS64.TRYWAIT P0, [R2+URZ+0x32460], R3 ;  /* 0x03246003020075a7 */ /* 0x0010a4000800017f */
[----:B--2---:R-:W-:Y:S05]  /*1cc80*/  @!P0 NANOSLEEP.SYNCS 0x989680 ;  /* 0x009896800000895d */ /* 0x004fea0003900000 */
[----:B------:R-:W2:Y:S02]  /*1cc90*/  @!P0 SYNCS.PHASECHK.TRANS64 P0, [R2+URZ+0x32460], R3 ;  /* 0x03246003020085a7 */ /* 0x000ea4000800007f */
[----:B--2---:R-:W-:Y:S05]  /*1cca0*/  @!P0 BRA `(.L_x_4550) ;  /* 0xfffffffc00f08947 */ /* 0x004fea000383ffff */
[----:B------:R-:W-:Y:S05]  /*1ccb0*/  BRA `(.L_x_4672) ;  /* 0xffffffc8001c7947 */ /* 0x000fea000383ffff */
.L_x_4555:
[----:B--2---:R2:W3:Y:S02]  /*1ccc0*/  SYNCS.PHASECHK.TRANS64.TRYWAIT P0, [R2+URZ+0x32440], R3 ;  /* 0x03244003020075a7 */ /* 0x0044e4000800017f */
[----:B---3--:R-:W-:Y:S05]  /*1ccd0*/  @!P0 NANOSLEEP.SYNCS 0x989680 ;  /* 0x009896800000895d */ /* 0x008fea0003900000 */
[----:B------:R-:W3:Y:S02]  /*1cce0*/  @!P0 SYNCS.PHASECHK.TRANS64 P0, [R2+URZ+0x32440], R3 ;  /* 0x03244003020085a7 */ /* 0x000ee4000800007f */
[----:B---3--:R-:W-:Y:S05]  /*1ccf0*/  @!P0 BRA `(.L_x_4555) ;  /* 0xfffffffc00f08947 */ /* 0x008fea000383ffff */
[----:B------:R-:W-:Y:S05]  /*1cd00*/  BRA `(.L_x_4673) ;  /* 0xffffffcc005c7947 */ /* 0x000fea000383ffff */
.L_x_4557:
[----:B0-----:R0:W1:Y:S02]  /*1cd10*/  SYNCS.PHASECHK.TRANS64.TRYWAIT P1, [R2+URZ+0x32460], R3 ;  /* 0x03246003020075a7 */ /* 0x001064000802017f */
[----:B-1----:R-:W-:Y:S05]  /*1cd20*/  @!P1 NANOSLEEP.SYNCS 0x989680 ;  /* 0x009896800000995d */ /* 0x002fea0003900000 */
[----:B------:R-:W1:Y:S02]  /*1cd30*/  @!P1 SYNCS.PHASECHK.TRANS64 P1, [R2+URZ+0x32460], R3 ;  /* 0x03246003020095a7 */ /* 0x000e64000802007f */
[----:B-1----:R-:W-:Y:S05]  /*1cd40*/  @!P1 BRA `(.L_x_4557) ;  /* 0xfffffffc00f09947 */ /* 0x002fea000383ffff */
[----:B------:R-:W-:Y:S05]  /*1cd50*/  BRA `(.L_x_4674) ;  /* 0xffffffcc00c87947 */ /* 0x000fea000383ffff */
.L_x_4562:
[----:B--2---:R2:W3:Y:S02]  /*1cd60*/  SYNCS.PHASECHK.TRANS64.TRYWAIT P0, [R2+URZ+0x32440], R3 ;  /* 0x03244003020075a7 */ /* 0x0044e4000800017f */
[----:B---3--:R-:W-:Y:S05]  /*1cd70*/  @!P0 NANOSLEEP.SYNCS 0x989680 ;  /* 0x009896800000895d */ /* 0x008fea0003900000 */
[----:B------:R-:W3:Y:S02]  /*1cd80*/  @!P0 SYNCS.PHASECHK.TRANS64 P0, [R2+URZ+0x32440], R3 ;  /* 0x03244003020085a7 */ /* 0x000ee4000800007f */
[----:B---3--:R-:W-:Y:S05]  /*1cd90*/  @!P0 BRA `(.L_x_4562) ;  /* 0xfffffffc00f08947 */ /* 0x008fea000383ffff */
[----:B------:R-:W-:Y:S05]  /*1cda0*/  BRA `(.L_x_4675) ;  /* 0xffffffd000ec7947 */ /* 0x000fea000383ffff */
.L_x_4564:
[----:B0-----:R0:W1:Y:S02]  /*1cdb0*/  SYNCS.PHASECHK.TRANS64.TRYWAIT P1, [R2+URZ+0x32460], R3 ;  /* 0x03246003020075a7 */ /* 0x001064000802017f */
[----:B-1----:R-:W-:Y:S05]  /*1cdc0*/  @!P1 NANOSLEEP.SYNCS 0x989680 ;  /* 0x009896800000995d */ /* 0x002fea0003900000 */
[----:B------:R-:W1:Y:S02]  /*1cdd0*/  @!P1 SYNCS.PHASECHK.TRANS64 P1, [R2+URZ+0x32460], R3 ;  /* 0x03246003020095a7 */ /* 0x000e64000802007f */
[----:B-1----:R-:W-:Y:S05]  /*1cde0*/  @!P1 BRA `(.L_x_4564) ;  /* 0xfffffffc00f09947 */ /* 0x002fea000383ffff */
[----:B------:R-:W-:Y:S05]  /*1cdf0*/  BRA `(.L_x_4676) ;  /* 0xffffffd4005c7947 */ /* 0x000fea000383ffff */
.L_x_4569:
        /* <DEDUP_REMOVED lines=8> */
.L_x_4678:
[----:B------:R-:W-:Y:S05]  /*1ce80*/  BSYNC B0 ;  /* 0x0000000000007941 */ /* 0x000fea0003800000 */
.L_x_4677:
[----:B------:R-:W-:Y:S01]  /*1ce90*/  IMAD.MOV.U32 R13, RZ, RZ, R16 ;  /* 0x000000ffff0d7224 */ /* 0x000fe200078e0010 */
[----:B------:R-:W-:Y:S01]  /*1cea0*/  MOV R4, R14 ;  /* 0x0000000e00047202 */ /* 0x000fe20000000f00 */
[----:B------:R-:W-:Y:S02]  /*1ceb0*/  IMAD.MOV.U32 R12, RZ, RZ, 0x1 ;  /* 0x00000001ff0c7424 */ /* 0x000fe400078e00ff */
[----:B------:R-:W-:Y:S02]  /*1cec0*/  IMAD.MOV.U32 R11, RZ, RZ, 0x1f ;  /* 0x0000001fff0b7424 */ /* 0x000fe400078e00ff */
[----:B------:R-:W-:-:S07]  /*1ced0*/  IMAD.MOV.U32 R15, RZ, RZ, -0x1 ;  /* 0xffffffffff0f7424 */ /* 0x000fce00078e00ff */
[----:B------:R-:W-:Y:S05]  /*1cee0*/  WARPSYNC.COLLECTIVE R15, `(.L_x_4679) ;  /* 0x000000000f087348 */ /* 0x000fea0003c00000 */
[----:B------:R0:W1:Y:S02]  /*1cef0*/  SHFL.IDX P6, R14, R13, R12, R11 ;  /* 0x0000000c0d0e7389 */ /* 0x00006400000c000b */
[----:B01----:R-:W-:Y:S01]  /*1cf00*/  ENDCOLLECTIVE ;  /* 0x000000000000791b */ /* 0x003fe20003800000 */
.L_x_4679:
[----:B------:R-:W-:Y:S01]  /*1cf10*/  MOV R16, R14 ;  /* 0x0000000e00107202 */ /* 0x000fe20000000f00 */
[----:B------:R-:W-:Y:S06]  /*1cf20*/  BRA `(.L_x_4680) ;  /* 0xffffffd8004c7947 */ /* 0x000fec000383ffff */
.L_x_4572:
        /* <DEDUP_REMOVED lines=8> */
.L_x_4682:
[----:B------:R-:W-:Y:S05]  /*1cfb0*/  BSYNC B0 ;  /* 0x0000000000007941 */ /* 0x000fea0003800000 */
.L_x_4681:
[C---:B------:R-:W-:Y:S01]  /*1cfc0*/  ISETP.NE.AND P0, PT, R7.reuse, RZ, PT ;  /* 0x000000ff0700720c */ /* 0x040fe20003f05270 */
[----:B------:R-:W-:Y:S02]  /*1cfd0*/  IMAD.MOV.U32 R12, RZ, RZ, 0x2 ;  /* 0x00000002ff0c7424 */ /* 0x000fe400078e00ff */
[----:B------:R-:W-:Y:S01]  /*1cfe0*/  IMAD.MOV.U32 R11, RZ, RZ, RZ ;  /* 0x000000ffff0b7224 */ /* 0x000fe200078e00ff */
[----:B------:R-:W-:Y:S01]  /*1cff0*/  SEL R14, R14, RZ, P0 ;  /* 0x000000ff0e0e7207 */ /* 0x000fe20000000000 */
[----:B------:R-:W-:Y:S01]  /*1d000*/  IMAD.MOV.U32 R15, RZ, RZ, -0x1 ;  /* 0xffffffffff0f7424 */ /* 0x000fe200078e00ff */
[----:B------:R-:W-:Y:S02]  /*1d010*/  ISETP.GE.U32.AND P0, PT, R7, 0x2, PT ;  /* 0x000000020700780c */ /* 0x000fe40003f06070 */
[----:B------:R-:W-:-:S11]  /*1d020*/  IADD3 R13, R17, R14, RZ ;  /* 0x0000000e110d7210 */ /* 0x000fd60007ffe0ff */
[----:B------:R-:W-:Y:S05]  /*1d030*/  WARPSYNC.COLLECTIVE R15, `(.L_x_4683) ;  /* 0x000000000f087348 */ /* 0x000fea0003c00000 */
[----:B------:R0:W1:Y:S02]  /*1d040*/  SHFL.UP P6, R14, R13, R12, R11 ;  /* 0x0400000c0d0e7389 */ /* 0x00006400000c000b */
[----:B01----:R-:W-:Y:S01]  /*1d050*/  ENDCOLLECTIVE ;  /* 0x000000000000791b */ /* 0x003fe20003800000 */
.L_x_4683:
        /* <DEDUP_REMOVED lines=8> */
.L_x_4684:
        /* <DEDUP_REMOVED lines=8> */
.L_x_4685:
        /* <DEDUP_REMOVED lines=8> */
.L_x_4686:
[----:B------:R-:W-:Y:S01]  /*1d1e0*/  MOV R12, 0x1f ;  /* 0x0000001f000c7802 */ /* 0x000fe20000000f00 */
[----:B------:R-:W-:Y:S01]  /*1d1f0*/  IMAD.MOV.U32 R11, RZ, RZ, 0x1f ;  /* 0x0000001fff0b7424 */ /* 0x000fe200078e00ff */
[----:B------:R-:W-:-:S05]  /*1d200*/  SEL R3, R14, RZ, P0 ;  /* 0x000000ff0e037207 */ /* 0x000fca0000000000 */
[----:B------:R-:W-:-:S04]  /*1d210*/  IMAD.IADD R2, R6, 0x1, R3 ;  /* 0x0000000106027824 */ /* 0x000fc800078e0203 */
[----:B------:R-:W-:-:S07]  /*1d220*/  IMAD.MOV.U32 R13, RZ, RZ, R2 ;  /* 0x000000ffff0d7224 */ /* 0x000fce00078e0002 */
[----:B------:R-:W-:Y:S05]  /*1d230*/  WARPSYNC.COLLECTIVE R15, `(.L_x_4687) ;  /* 0x000000000f087348 */ /* 0x000fea0003c00000 */
[----:B------:R0:W1:Y:S02]  /*1d240*/  SHFL.IDX P6, R14, R13, R12, R11 ;  /* 0x0000000c0d0e7389 */ /* 0x00006400000c000b */
[----:B01----:R-:W-:Y:S01]  /*1d250*/  ENDCOLLECTIVE ;  /* 0x000000000000791b */ /* 0x003fe20003800000 */
.L_x_4687:
[----:B------:R-:W-:Y:S05]  /*1d260*/  BRA `(.L_x_4688) ;  /* 0xffffffd800107947 */ /* 0x000fea000383ffff */
.L_x_4577:
[----:B------:R-:W-:Y:S01]  /*1d270*/  BSSY B0, `(.L_x_4689) ;  /* 0x0000008000007945 */ /* 0x000fe20003800000 */
[----:B-----5:R-:W-:Y:S01]  /*1d280*/  IMAD.MOV.U32 R13, RZ, RZ, R17 ;  /* 0x000000ffff0d7224 */ /* 0x020fe200078e0011 */
[----:B------:R-:W-:Y:S01]  /*1d290*/  MOV R15, 0xffffffff ;  /* 0xffffffff000f7802 */ /* 0x000fe20000000f00 */
[----:B------:R-:W-:Y:S02]  /*1d2a0*/  IMAD.MOV.U32 R12, RZ, RZ, 0x1 ;  /* 0x00000001ff0c7424 */ /* 0x000fe400078e00ff */
[----:B------:R-:W-:-:S07]  /*1d2b0*/  IMAD.MOV.U32 R11, RZ, RZ, RZ ;  /* 0x000000ffff0b7224 */ /* 0x000fce00078e00ff */
[----:B0-----:R-:W-:Y:S05]  /*1d2c0*/  WARPSYNC.COLLECTIVE R15, `(.L_x_4690) ;  /* 0x000000000f087348 */ /* 0x001fea0003c00000 */
[----:B------:R1:W2:Y:S02]  /*1d2d0*/  SHFL.UP P6, R14, R13, R12, R11 ;  /* 0x0400000c0d0e7389 */ /* 0x0002a400000c000b */
[----:B012---:R-:W-:Y:S01]  /*1d2e0*/  ENDCOLLECTIVE ;  /* 0x000000000000791b */ /* 0x007fe20003800000 */
.L_x_4690:
[----:B------:R-:W-:Y:S05]  /*1d2f0*/  BSYNC B0 ;  /* 0x0000000000007941 */ /* 0x000fea0003800000 */
.L_x_4689:
        /* <DEDUP_REMOVED lines=10> */
.L_x_4691:
        /* <DEDUP_REMOVED lines=8> */
.L_x_4692:
        /* <DEDUP_REMOVED lines=8> */
.L_x_4693:
        /* <DEDUP_REMOVED lines=8> */
.L_x_4694:
        /* <DEDUP_REMOVED lines=8> */
.L_x_4695:
[----:B------:R-:W-:Y:S05]  /*1d5a0*/  BRA `(.L_x_4696) ;  /* 0xffffffd400f47947 */ /* 0x000fea000383ffff */
.L_x_4579:
[----:B------:R-:W-:Y:S01]  /*1d5b0*/  BSSY B0, `(.L_x_4697) ;  /* 0x0000006000007945 */ /* 0x000fe20003800000 */
[----:B------:R-:W-:Y:S01]  /*1d5c0*/  PLOP3.LUT P6, PT, P6, PT, PT, 0x8, 0x0 ;  /* 0x000000000000781c */ /* 0x000fe200037ce170 */
[----:B------:R-:W-:-:S12]  /*1d5d0*/  IMAD.MOV.U32 R15, RZ, RZ, -0x1 ;  /* 0xffffffffff0f7424 */ /* 0x000fd800078e00ff */
[----:B0-----:R-:W-:Y:S05]  /*1d5e0*/  WARPSYNC.COLLECTIVE R15, `(.L_x_4698) ;  /* 0x000000000f087348 */ /* 0x001fea0003c00000 */
[----:B------:R-:W-:Y:S01]  /*1d5f0*/  VOTE.ANY R14, PT, P6 ;  /* 0x00000000000e7806 */ /* 0x000fe200030e0100 */
[----:B0-----:R-:W-:Y:S06]  /*1d600*/  ENDCOLLECTIVE ;  /* 0x000000000000791b */ /* 0x001fec0003800000 */
.L_x_4698:
[----:B------:R-:W-:Y:S05]  /*1d610*/  BSYNC B0 ;  /* 0x0000000000007941 */ /* 0x000fea0003800000 */
.L_x_4697:
        /* <DEDUP_REMOVED lines=9> */
.L_x_4699:
[----:B------:R-:W-:Y:S01]  /*1d6b0*/  IMAD.MOV.U32 R17, RZ, RZ, R14 ;  /* 0x000000ffff117224 */ /* 0x000fe200078e000e */
[----:B------:R-:W-:Y:S06]  /*1d6c0*/  BRA `(.L_x_4700) ;  /* 0xffffffd400e47947 */ /* 0x000fec000383ffff */
.L_x_4581:
[----:B------:R-:W-:Y:S01]  /*1d6d0*/  BSSY B0, `(.L_x_4701) ;  /* 0x0000007000007945 */ /* 0x000fe20003800000 */
[----:B------:R-:W-:Y:S01]  /*1d6e0*/  MOV R13, R2 ;  /* 0x00000002000d7202 */ /* 0x000fe20000000f00 */
[----:B------:R-:W-:Y:S02]  /*1d6f0*/  IMAD.MOV.U32 R11, RZ, RZ, 0x1f ;  /* 0x0000001fff0b7424 */ /* 0x000fe400078e00ff */
[----:B------:R-:W-:-:S07]  /*1d700*/  IMAD.MOV.U32 R15, RZ, RZ, -0x1 ;  /* 0xffffffffff0f7424 */ /* 0x000fce00078e00ff */
[----:B012---:R-:W-:Y:S05]  /*1d710*/  WARPSYNC.COLLECTIVE R15, `(.L_x_4702) ;  /* 0x000000000f087348 */ /* 0x007fea0003c00000 */
[----:B------:R3:W4:Y:S02]  /*1d720*/  SHFL.IDX P6, R14, R13, R12, R11 ;  /* 0x0000000c0d0e7389 */ /* 0x00072400000c000b */
[----:B01234-:R-:W-:Y:S01]  /*1d730*/  ENDCOLLECTIVE ;  /* 0x000000000000791b */ /* 0x01ffe20003800000 */
.L_x_4702:
[----:B------:R-:W-:Y:S05]  /*1d740*/  BSYNC B0 ;  /* 0x0000000000007941 */ /* 0x000fea0003800000 */
.L_x_4701:
[----:B------:R-:W-:Y:S01]  /*1d750*/  IMAD.MOV.U32 R7, RZ, RZ, R14 ;  /* 0x000000ffff077224 */ /* 0x000fe200078e000e */
[----:B------:R-:W-:Y:S06]  /*1d760*/  BRA `(.L_x_4580) ;  /* 0xffffffd400d87947 */ /* 0x000fec000383ffff */
.L_x_4584:
[----:B-1----:R1:W2:Y:S02]  /*1d770*/  SYNCS.PHASECHK.TRANS64.TRYWAIT P0, [R0+URZ+0x32420], R3 ;  /* 0x03242003000075a7 */ /* 0x0022a4000800017f */
[----:B--2---:R-:W-:Y:S05]  /*1d780*/  @!P0 NANOSLEEP.SYNCS 0x989680 ;  /* 0x009896800000895d */ /* 0x004fea0003900000 */
[----:B------:R-:W2:Y:S02]  /*1d790*/  @!P0 SYNCS.PHASECHK.TRANS64 P0, [R0+URZ+0x32420], R3 ;  /* 0x03242003000085a7 */ /* 0x000ea4000800007f */
[----:B--2---:R-:W-:Y:S05]  /*1d7a0*/  @!P0 BRA `(.L_x_4584) ;  /* 0xfffffffc00f08947 */ /* 0x004fea000383ffff */
[----:B------:R-:W-:Y:S05]  /*1d7b0*/  BRA `(.L_x_4703) ;  /* 0xffffffdc00487947 */ /* 0x000fea000383ffff */
.L_x_4585:
[----:B------:R-:W2:Y:S01]  /*1d7c0*/  S2R R2, SR_TID.X ;  /* 0x0000000000027919 */ /* 0x000ea20000002100 */
[----:B------:R-:W-:Y:S01]  /*1d7d0*/  BSSY B0, `(.L_x_4704) ;  /* 0x000000a000007945 */ /* 0x000fe20003800000 */
[----:B------:R-:W-:Y:S01]  /*1d7e0*/  MOV R12, RZ ;  /* 0x000000ff000c7202 */ /* 0x000fe20000000f00 */
        /* <DEDUP_REMOVED lines=8> */
.L_x_4705:
[----:B------:R-:W-:Y:S05]  /*1d870*/  BSYNC B0 ;  /* 0x0000000000007941 */ /* 0x000fea0003800000 */
.L_x_4704:
[----:B------:R-:W-:Y:S05]  /*1d880*/  BRA `(.L_x_4706) ;  /* 0xffffffdc002c7947 */ /* 0x000fea000383ffff */
.L_x_4586:
[----:B------:R-:W-:Y:S01]  /*1d890*/  BSSY B0, `(.L_x_4707) ;  /* 0x0000006000007945 */ /* 0x000fe20003800000 */
[----:B------:R-:W-:-:S07]  /*1d8a0*/  IMAD.MOV.U32 R15, RZ, RZ, -0x1 ;  /* 0xffffffffff0f7424 */ /* 0x000fce00078e00ff */
[----:B012---:R-:W-:Y:S05]  /*1d8b0*/  WARPSYNC.COLLECTIVE R15, `(.L_x_4708) ;  /* 0x000000000f0c7348 */ /* 0x007fea0003c00000 */
[----:B------:R-:W-:Y:S02]  /*1d8c0*/  ELECT P6, UR62, PT ;  /* 0x00000000003e782f */ /* 0x000fe400038c0000 */
[----:B------:R-:W-:Y:S01]  /*1d8d0*/  MOV R14, UR62 ;  /* 0x0000003e000e7c02 */ /* 0x000fe20008000f00 */
[----:B012---:R-:W-:Y:S10]  /*1d8e0*/  ENDCOLLECTIVE ;  /* 0x000000000000791b */ /* 0x007ff40003800000 */
.L_x_4708:
[----:B------:R-:W-:Y:S05]  /*1d8f0*/  BSYNC B0 ;  /* 0x0000000000007941 */ /* 0x000fea0003800000 */
.L_x_4707:
[----:B------:R-:W-:Y:S05]  /*1d900*/  BRA `(.L_x_4709) ;  /* 0xffffffdc00207947 */ /* 0x000fea000383ffff */
.L_x_4588:
[----:B-1----:R1:W2:Y:S02]  /*1d910*/  SYNCS.PHASECHK.TRANS64.TRYWAIT P0, [R6+URZ], R5 ;  /* 0x00000005060075a7 */ /* 0x0022a4000800017f */
[----:B--2---:R-:W-:Y:S05]  /*1d920*/  @!P0 NANOSLEEP.SYNCS 0x989680 ;  /* 0x009896800000895d */ /* 0x004fea0003900000 */
[----:B------:R-:W2:Y:S02]  /*1d930*/  @!P0 SYNCS.PHASECHK.TRANS64 P0, [R6+URZ], R5 ;  /* 0x00000005060085a7 */ /* 0x000ea4000800007f */
[----:B--2---:R-:W-:Y:S05]  /*1d940*/  @!P0 BRA `(.L_x_4588) ;  /* 0xfffffffc00f08947 */ /* 0x004fea000383ffff */
[----:B------:R-:W-:Y:S05]  /*1d950*/  BRA `(.L_x_4710) ;  /* 0xffffffdc005c7947 */ /* 0x000fea000383ffff */
.L_x_4589:
[----:B--2---:R2:W3:Y:S02]  /*1d960*/  SYNCS.PHASECHK.TRANS64.TRYWAIT P0, [R7+URZ], R2 ;  /* 0x00000002070075a7 */ /* 0x0044e4000800017f */
[----:B---3--:R-:W-:Y:S05]  /*1d970*/  @!P0 NANOSLEEP.SYNCS 0x989680 ;  /* 0x009896800000895d */ /* 0x008fea0003900000 */
[----:B------:R-:W3:Y:S02]  /*1d980*/  @!P0 SYNCS.PHASECHK.TRANS64 P0, [R7+URZ], R2 ;  /* 0x00000002070085a7 */ /* 0x000ee4000800007f */
[----:B---3--:R-:W-:Y:S05]  /*1d990*/  @!P0 BRA `(.L_x_4589) ;  /* 0xfffffffc00f08947 */ /* 0x008fea000383ffff */
[----:B------:R-:W-:Y:S05]  /*1d9a0*/  BRA `(.L_x_4711) ;  /* 0xffffffdc00507947 */ /* 0x000fea000383ffff */
.L_x_4591:
[----:B---3--:R3:W4:Y:S02]  /*1d9b0*/  SYNCS.PHASECHK.TRANS64.TRYWAIT P0, [R4+URZ], R5 ;  /* 0x00000005040075a7 */ /* 0x008724000800017f */
[----:B----4-:R-:W-:Y:S05]  /*1d9c0*/  @!P0 NANOSLEEP.SYNCS 0x989680 ;  /* 0x009896800000895d */ /* 0x010fea0003900000 */
[----:B------:R-:W4:Y:S02]  /*1d9d0*/  @!P0 SYNCS.PHASECHK.TRANS64 P0, [R4+URZ], R5 ;  /* 0x00000005040085a7 */ /* 0x000f24000800007f */
[----:B----4-:R-:W-:Y:S05]  /*1d9e0*/  @!P0 BRA `(.L_x_4591) ;  /* 0xfffffffc00f08947 */ /* 0x010fea000383ffff */
[----:B------:R-:W-:Y:S05]  /*1d9f0*/  BRA `(.L_x_4712) ;  /* 0xffffffdc00587947 */ /* 0x000fea000383ffff */
.L_x_4713:
        /* <DEDUP_REMOVED lines=16> */
.L_x_4734:


//--------------------- .nv.global.init           --------------------------
	.section	.nv.global.init,"aw",@progbits
.nv.global.init:
	.type		$str$20,@object
	.size		$str$20,($str$21 - $str$20)
$str$20:
        /*0000*/ 	.byte	0x28, 0x61, 0x64, 0x64, 0x72, 0x65, 0x73, 0x73, 0x20, 0x26, 0x20, 0x6d, 0x61, 0x73, 0x6b, 0x29
        /*0010*/ 	.byte	0x20, 0x3d, 0x3d, 0x20, 0x30, 0x00
	.type		$str$21,@object
	.size		$str$21,(__unnamed_6 - $str$21)
$str$21:
        /*0016*/ 	.byte	0x2f, 0x74, 0x6d, 0x70, 0x2f, 0x6f, 0x73, 0x73, 0x5f, 0x6b, 0x65, 0x72, 0x6e, 0x65, 0x6c, 0x73
        /*0026*/ 	.byte	0x5f, 0x73, 0x72, 0x63, 0x2f, 0x66, 0x6c, 0x61, 0x73, 0x68, 0x5f, 0x61, 0x74, 0x74, 0x65, 0x6e
        /*0036*/ 	.byte	0x74, 0x69, 0x6f, 0x6e, 0x2f, 0x63, 0x73, 0x72, 0x63, 0x2f, 0x63, 0x75, 0x74, 0x6c, 0x61, 0x73
        /*0046*/ 	.byte	0x73, 0x2f, 0x69, 0x6e, 0x63, 0x6c, 0x75, 0x64, 0x65, 0x2f, 0x63, 0x75, 0x74, 0x65, 0x2f, 0x70
        /*0056*/ 	.byte	0x6f, 0x69, 0x6e, 0x74, 0x65, 0x72, 0x5f, 0x66, 0x6c, 0x61, 0x67, 0x67, 0x65, 0x64, 0x2e, 0x68
        /*0066*/ 	.byte	0x70, 0x70, 0x00
	.type		__unnamed_6,@object
	.size		__unnamed_6,(__unnamed_5 - __unnamed_6)
__unnamed_6:
        /* <DEDUP_REMOVED lines=23> */
        /*01d9*/ 	.byte	0x3a, 0x43, 0x3c, 0x30, 0x3e, 0x3e, 0x3e, 0x3e, 0x3e, 0x20, 0x26, 0x5d, 0x00
	.type		__unnamed_5,@object
	.size		__unnamed_5,(__unnamed_4 - __unnamed_5)
__unnamed_5:
        /* <DEDUP_REMOVED lines=24> */
	.type		__unnamed_4,@object
	.size		__unnamed_4,(__unnamed_1 - __unnamed_4)
__unnamed_4:
        /* <DEDUP_REMOVED lines=28> */
        /*0526*/ 	.byte	0x34, 0x3e, 0x3e, 0x3e, 0x3e, 0x3e, 0x5d, 0x00
	.type		__unnamed_1,@object
	.size		__unnamed_1,(__unnamed_3 - __unnamed_1)
__unnamed_1:
        /* <DEDUP_REMOVED lines=28> */
        /*06ee*/ 	.byte	0x34, 0x3e, 0x3e, 0x3e, 0x3e, 0x3e, 0x20, 0x26, 0x5d, 0x00
	.type		__unnamed_3,@object
	.size		__unnamed_3,(__unnamed_2 - __unnamed_3)
__unnamed_3:
        /* <DEDUP_REMOVED lines=29> */
	.type		__unnamed_2,@object
	.size		__unnamed_2,(.L_1 - __unnamed_2)
__unnamed_2:
        /* <DEDUP_REMOVED lines=29> */
.L_1:


//--------------------- .nv.shared._ZN7cutlass13device_kernelIN5flash11enable_sm90INS1_16FlashAttnFwdSm90INS1_25CollectiveMainloopFwdSm90ILi2EN4cute5tupleIJNS5_1CILi1EEES8_S8_EEENS6_IJNS7_ILi128EEENS7_ILi96EEENS7_ILi64EEEEEELi256ENS_6half_tEfNS_4arch4Sm90ELb0ELb0ELb1ELb0ELb0ELb0ELb0ELb1ELb0ELb0ELb0ELb0EEENS1_21CollectiveEpilogueFwdINS6_IJSA_NS7_ILi256EEESB_EEES9_SE_SG_Li256ELb0ELb0ELb0ELb0EEENS1_29StaticPersistentTileSchedulerILb0EEEEEEEEEvNT_6ParamsE --------------------------
	.section	.nv.shared._ZN7cutlass13device_kernelIN5flash11enable_sm90INS1_16FlashAttnFwdSm90INS1_25CollectiveMainloopFwdSm90ILi2EN4cute5tupleIJNS5_1CILi1EEES8_S8_EEENS6_IJNS7_ILi128EEENS7_ILi96EEENS7_ILi64EEEEEELi256ENS_6half_tEfNS_4arch4Sm90ELb0ELb0ELb1ELb0ELb0ELb0ELb0ELb1ELb0ELb0ELb0ELb0EEENS1_21CollectiveEpilogueFwdINS6_IJSA_NS7_ILi256EEESB_EEES9_SE_SG_Li256ELb0ELb0ELb0ELb0EEENS1_29StaticPersistentTileSchedulerILb0EEEEEEEEEvNT_6ParamsE,"aw",@nobits
	.sectionflags	@""
	.align	16
	.zero		1024


//--------------------- .nv.shared.reserved.0     --------------------------
	.section	.nv.shared.reserved.0,"aw",@nobits
	.weak		__nv_reservedSMEM_offset_0_alias
	.size		__nv_reservedSMEM_offset_0_alias, 0, 0
	.other		__nv_reservedSMEM_offset_0_alias,@"STO_CUDA_RESERVED_SHARED STV_DEFAULT"
__nv_reservedSMEM_offset_0_alias:
	.zero		0


//--------------------- .nv.global                --------------------------
	.section	.nv.global,"aw",@nobits
.nv.global:
	.type		_ZN77_INTERNAL_3413cc4c_41_flash_fwd_hdim64_256_fp16_softcap_sm90_cu_f3e6f9ee_35544cute1_E,@object
	.size		_ZN77_INTERNAL_3413cc4c_41_flash_fwd_hdim64_256_fp16_softcap_sm90_cu_f3e6f9ee_35544cute1_E,(_ZN77_INTERNAL_3413cc4c_41_flash_fwd_hdim64_256_fp16_softcap_sm90_cu_f3e6f9ee_35544cuda3std3__45__cpo6cbeginE - _ZN77_INTERNAL_3413cc4c_41_flash_fwd_hdim64_256_fp16_softcap_sm90_cu_f3e6f9ee_35544cute1_E)
_ZN77_INTERNAL_3413cc4c_41_flash_fwd_hdim64_256_fp16_softcap_sm90_cu_f3e6f9ee_35544cute1_E:
	.zero		1
	.type		_ZN77_INTERNAL_3413cc4c_41_flash_fwd_hdim64_256_fp16_softcap_sm90_cu_f3e6f9ee_35544cuda3std3__45__cpo6cbeginE,@object
	.size		_ZN77_INTERNAL_3413cc4c_41_flash_fwd_hdim64_256_fp16_softcap_sm90_cu_f3e6f9ee_35544cuda3std3__45__cpo6cbeginE,(_ZN77_INTERNAL_3413cc4c_41_flash_fwd_hdim64_256_fp16_softcap_sm90_cu_f3e6f9ee_35544cuda3std3__48in_placeE - _ZN77_INTERNAL_3413cc4c_41_flash_fwd_hdim64_256_fp16_softcap_sm90_cu_f3e6f9ee_35544cuda3std3__45__cpo6cbeginE)
_ZN77_INTERNAL_3413cc4c_41_flash_fwd_hdim64_256_fp16_softcap_sm90_cu_f3e6f9ee_35544cuda3std3__45__cpo6cbeginE:
	.zero		1
	.type		_ZN77_INTERNAL_3413cc4c_41_flash_fwd_hdim64_256_fp16_softcap_sm90_cu_f3e6f9ee_35544cuda3std3__48in_placeE,@object
	.size		_ZN77_INTERNAL_3413cc4c_41_flash_fwd_hdim64_256_fp16_softcap_sm90_cu_f3e6f9ee_35544cuda3std3__48in_placeE,(_ZN77_INTERNAL_3413cc4c_41_flash_fwd_hdim64_256_fp16_softcap_sm90_cu_f3e6f9ee_35544cuda3std6ranges3__45__cpo9iter_moveE - _ZN77_INTERNAL_3413cc4c_41_flash_fwd_hdim64_256_fp16_softcap_sm90_cu_f3e6f9ee_35544cuda3std3__48in_placeE)
_ZN77_INTERNAL_3413cc4c_41_flash_fwd_hdim64_256_fp16_softcap_sm90_cu_f3e6f9ee_35544cuda3std3__48in_placeE:
	.zero		1
	.type		_ZN77_INTERNAL_3413cc4c_41_flash_fwd_hdim64_256_fp16_softcap_sm90_cu_f3e6f9ee_35544cuda3std6ranges3__45__cpo9iter_moveE,@object
	.size		_ZN77_INTERNAL_3413cc4c_41_flash_fwd_hdim64_256_fp16_softcap_sm90_cu_f3e6f9ee_35544cuda3std6ranges3__45__cpo9iter_moveE,(_ZN77_INTERNAL_3413cc4c_41_flash_fwd_hdim64_256_fp16_softcap_sm90_cu_f3e6f9ee_35544cuda3std3__45__cpo5beginE - _ZN77_INTERNAL_3413cc4c_41_flash_fwd_hdim64_256_fp16_softcap_sm90_cu_f3e6f9ee_35544cuda3std6ranges3__45__cpo9iter_moveE)
_ZN77_INTERNAL_3413cc4c_41_flash_fwd_hdim64_256_fp16_softcap_sm90_cu_f3e6f9ee_35544cuda3std6ranges3__45__cpo9iter_moveE:
	.zero		1
	.type		_ZN77_INTERNAL_3413cc4c_41_flash_fwd_hdim64_256_fp16_softcap_sm90_cu_f3e6f9ee_35544cuda3std3__45__cpo5beginE,@object
	.size		_ZN77_INTERNAL_3413cc4c_41_flash_fwd_hdim64_256_fp16_softcap_sm90_cu_f3e6f9ee_35544cuda3std3__45__cpo5beginE,(_ZN77_INTERNAL_3413cc4c_41_flash_fwd_hdim64_256_fp16_softcap_sm90_cu_f3e6f9ee_35544cuda3std3__479_GLOBAL__N__3413cc4c_41_flash_fwd_hdim64_256_fp16_softcap_sm90_cu_f3e6f9ee_35546ignoreE - _ZN77_INTERNAL_3413cc4c_41_flash_fwd_hdim64_256_fp16_softcap_sm90_cu_f3e6f9ee_35544cuda3std3__45__cpo5beginE)
_ZN77_INTERNAL_3413cc4c_41_flash_fwd_hdim64_256_fp16_softcap_sm90_cu_f3e6f9ee_35544cuda3std3__45__cpo5beginE:
	.zero		1
	.type		_ZN77_INTERNAL_3413cc4c_41_flash_fwd_hdim64_256_fp16_softcap_sm90_cu_f3e6f9ee_35544cuda3std3__479_GLOBAL__N__3413cc4c_41_flash_fwd_hdim64_256_fp16_softcap_sm90_cu_f3e6f9ee_35546ignoreE,@object
	.size		_ZN77_INTERNAL_3413cc4c_41_flash_fwd_hdim64_256_fp16_softcap_sm90_cu_f3e6f9ee_35544cuda3std3__479_GLOBAL__N__3413cc4c_41_flash_fwd_hdim64_256_fp16_softcap_sm90_cu_f3e6f9ee_35546ignoreE,(_ZN77_INTERNAL_3413cc4c_41_flash_fwd_hdim64_256_fp16_softcap_sm90_cu_f3e6f9ee_35544cute7productE - _ZN77_INTERNAL_3413cc4c_41_flash_fwd_hdim64_256_fp16_softcap_sm90_cu_f3e6f9ee_35544cuda3std3__479_GLOBAL__N__3413cc4c_41_flash_fwd_hdim64_256_fp16_softcap_sm90_cu_f3e6f9ee_35546ignoreE)
_ZN77_INTERNAL_3413cc4c_41_flash_fwd_hdim64_256_fp16_softcap_sm90_cu_f3e6f9ee_35544cuda3std3__479_GLOBAL__N__3413cc4c_41_flash_fwd_hdim64_256_fp16_softcap_sm90_cu_f3e6f9ee_35546ignoreE:
	.zero		1
	.type		_ZN77_INTERNAL_3413cc4c_41_flash_fwd_hdim64_256_fp16_softcap_sm90_cu_f3e6f9ee_35544cute7productE,@object
	.size		_ZN77_INTERNAL_3413cc4c_41_flash_fwd_hdim64_256_fp16_softcap_sm90_cu_f3e6f9ee_35544cute7productE,(_ZN77_INTERNAL_3413cc4c_41_flash_fwd_hdim64_256_fp16_softcap_sm90_cu_f3e6f9ee_35544cuda3std3__45__cpo3endE - _ZN77_INTERNAL_3413cc4c_41_flash_fwd_hdim64_256_fp16_softcap_sm90_cu_f3e6f9ee_35544cute7productE)
_ZN77_INTERNAL_3413cc4c_41_flash_fwd_hdim64_256_fp16_softcap_sm90_cu_f3e6f9ee_35544cute7productE:
	.zero		1
	.type		_ZN77_INTERNAL_3413cc4c_41_flash_fwd_hdim64_256_fp16_softcap_sm90_cu_f3e6f9ee_35544cuda3std3__45__cpo3endE,@object
	.size		_ZN77_INTERNAL_3413cc4c_41_flash_fwd_hdim64_256_fp16_softcap_sm90_cu_f3e6f9ee_35544cuda3std3__45__cpo3endE,(_ZN77_INTERNAL_3413cc4c_41_flash_fwd_hdim64_256_fp16_softcap_sm90_cu_f3e6f9ee_35544cuda3std3__419piecewise_constructE - _ZN77_INTERNAL_3413cc4c_41_flash_fwd_hdim64_256_fp16_softcap_sm90_cu_f3e6f9ee_35544cuda3std3__45__cpo3endE)
_ZN77_INTERNAL_3413cc4c_41_flash_fwd_hdim64_256_fp16_softcap_sm90_cu_f3e6f9ee_35544cuda3std3__45__cpo3endE:
	.zero		1
	.type		_ZN77_INTERNAL_3413cc4c_41_flash_fwd_hdim64_256_fp16_softcap_sm90_cu_f3e6f9ee_35544cuda3std3__419piecewise_constructE,@object
	.size		_ZN77_INTERNAL_3413cc4c_41_flash_fwd_hdim64_256_fp16_softcap_sm90_cu_f3e6f9ee_35544cuda3std3__419piecewise_constructE,(_ZN77_INTERNAL_3413cc4c_41_flash_fwd_hdim64_256_fp16_softcap_sm90_cu_f3e6f9ee_35544cuda3std3__45__cpo4cendE - _ZN77_INTERNAL_3413cc4c_41_flash_fwd_hdim64_256_fp16_softcap_sm90_cu_f3e6f9ee_35544cuda3std3__419piecewise_constructE)
_ZN77_INTERNAL_3413cc4c_41_flash_fwd_hdim64_256_fp16_softcap_sm90_cu_f3e6f9ee_35544cuda3std3__419piecewise_constructE:
	.zero		1
	.type		_ZN77_INTERNAL_3413cc4c_41_flash_fwd_hdim64_256_fp16_softcap_sm90_cu_f3e6f9ee_35544cuda3std3__45__cpo4cendE,@object
	.size		_ZN77_INTERNAL_3413cc4c_41_flash_fwd_hdim64_256_fp16_softcap_sm90_cu_f3e6f9ee_35544cuda3std3__45__cpo4cendE,(_ZN77_INTERNAL_3413cc4c_41_flash_fwd_hdim64_256_fp16_softcap_sm90_cu_f3e6f9ee_35544cuda3std6ranges3__45__cpo4swapE - _ZN77_INTERNAL_3413cc4c_41_flash_fwd_hdim64_256_fp16_softcap_sm90_cu_f3e6f9ee_35544cuda3std3__45__cpo4cendE)
_ZN77_INTERNAL_3413cc4c_41_flash_fwd_hdim64_256_fp16_softcap_sm90_cu_f3e6f9ee_35544cuda3std3__45__cpo4cendE:
	.zero		1
	.type		_ZN77_INTERNAL_3413cc4c_41_flash_fwd_hdim64_256_fp16_softcap_sm90_cu_f3e6f9ee_35544cuda3std6ranges3__45__cpo4swapE,@object
	.size		_ZN77_INTERNAL_3413cc4c_41_flash_fwd_hdim64_256_fp16_softcap_sm90_cu_f3e6f9ee_35544cuda3std6ranges3__45__cpo4swapE,(.L_13 - _ZN77_INTERNAL_3413cc4c_41_flash_fwd_hdim64_256_fp16_softcap_sm90_cu_f3e6f9ee_35544cuda3std6ranges3__45__cpo4swapE)
_ZN77_INTERNAL_3413cc4c_41_flash_fwd_hdim64_256_fp16_softcap_sm90_cu_f3e6f9ee_35544cuda3std6ranges3__45__cpo4swapE:
	.zero		1
.L_13:


//--------------------- .nv.shared._ZN7cutlass13device_kernelIN5flash11enable_sm90INS1_16FlashAttnFwdSm90INS1_25CollectiveMainloopFwdSm90ILi2EN4cute5tupleIJNS5_1CILi1EEES8_S8_EEENS6_IJNS7_ILi128EEENS7_ILi96EEENS7_ILi64EEEEEELi256ENS_6half_tEfNS_4arch4Sm90ELb0ELb0ELb1ELb0ELb0ELb0ELb1ELb1ELb0ELb0ELb0ELb0EEENS1_21CollectiveEpilogueFwdINS6_IJSA_NS7_ILi256EEESB_EEES9_SE_SG_Li256ELb0ELb0ELb0ELb0EEENS1_29StaticPersistentTileSchedulerILb0EEEEEEEEEvNT_6ParamsE --------------------------
	.section	.nv.shared._ZN7cutlass13device_kernelIN5flash11enable_sm90INS1_16FlashAttnFwdSm90INS1_25CollectiveMainloopFwdSm90ILi2EN4cute5tupleIJNS5_1CILi1EEES8_S8_EEENS6_IJNS7_ILi128EEENS7_ILi96EEENS7_ILi64EEEEEELi256ENS_6half_tEfNS_4arch4Sm90ELb0ELb0ELb1ELb0ELb0ELb0ELb1ELb1ELb0ELb0ELb0ELb0EEENS1_21CollectiveEpilogueFwdINS6_IJSA_NS7_ILi256EEESB_EEES9_SE_SG_Li256ELb0ELb0ELb0ELb0EEENS1_29StaticPersistentTileSchedulerILb0EEEEEEEEEvNT_6ParamsE,"aw",@nobits
	.sectionflags	@""
	.align	16
	.zero		1024


//--------------------- .nv.shared._ZN7cutlass13device_kernelIN5flash11enable_sm90INS1_16FlashAttnFwdSm90INS1_25CollectiveMainloopFwdSm90ILi2EN4cute5tupleIJNS5_1CILi1EEES8_S8_EEENS6_IJNS7_ILi128EEENS7_ILi96EEENS7_ILi64EEEEEELi256ENS_6half_tEfNS_4arch4Sm90ELb0ELb0ELb1ELb1ELb0ELb0ELb0ELb1ELb0ELb0ELb0ELb0EEENS1_21CollectiveEpilogueFwdINS6_IJSA_NS7_ILi256EEESB_EEES9_SE_SG_Li256ELb1ELb0ELb0ELb0EEENS1_36VarlenDynamicPersistentTileSchedulerILi128ELi96ELi256ELi32ELb0ELb0ELb1ELb0ELb1ELb1EEEEEEEEEvNT_6ParamsE --------------------------
	.section	.nv.shared._ZN7cutlass13device_kernelIN5flash11enable_sm90INS1_16FlashAttnFwdSm90INS1_25CollectiveMainloopFwdSm90ILi2EN4cute5tupleIJNS5_1CILi1EEES8_S8_EEENS6_IJNS7_ILi128EEENS7_ILi96EEENS7_ILi64EEEEEELi256ENS_6half_tEfNS_4arch4Sm90ELb0ELb0ELb1ELb1ELb0ELb0ELb0ELb1ELb0ELb0ELb0ELb0EEENS1_21CollectiveEpilogueFwdINS6_IJSA_NS7_ILi256EEESB_EEES9_SE_SG_Li256ELb1ELb0ELb0ELb0EEENS1_36VarlenDynamicPersistentTileSchedulerILi128ELi96ELi256ELi32ELb0ELb0ELb1ELb0ELb1ELb1EEEEEEEEEvNT_6ParamsE,"aw",@nobits
	.sectionflags	@""
	.align	16
	.zero		1024


//--------------------- .nv.shared._ZN7cutlass13device_kernelIN5flash11enable_sm90INS1_16FlashAttnFwdSm90INS1_25CollectiveMainloopFwdSm90ILi2EN4cute5tupleIJNS5_1CILi1EEES8_S8_EEENS6_IJNS7_ILi128EEENS7_ILi96EEENS7_ILi64EEEEEELi256ENS_6half_tEfNS_4arch4Sm90ELb0ELb0ELb1ELb1ELb0ELb1ELb0ELb1ELb0ELb0ELb0ELb0EEENS1_21CollectiveEpilogueFwdINS6_IJSA_NS7_ILi256EEESB_EEES9_SE_SG_Li256ELb1ELb0ELb0ELb0EEENS1_36VarlenDynamicPersistentTileSchedulerILi128ELi96ELi256ELi32ELb0ELb0ELb1ELb0ELb1ELb1EEEEEEEEEvNT_6ParamsE --------------------------
	.section	.nv.shared._ZN7cutlass13device_kernelIN5flash11enable_sm90INS1_16FlashAttnFwdSm90INS1_25CollectiveMainloopFwdSm90ILi2EN4cute5tupleIJNS5_1CILi1EEES8_S8_EEENS6_IJNS7_ILi128EEENS7_ILi96EEENS7_ILi64EEEEEELi256ENS_6half_tEfNS_4arch4Sm90ELb0ELb0ELb1ELb1ELb0ELb1ELb0ELb1ELb0ELb0ELb0ELb0EEENS1_21CollectiveEpilogueFwdINS6_IJSA_NS7_ILi256EEESB_EEES9_SE_SG_Li256ELb1ELb0ELb0ELb0EEENS1_36VarlenDynamicPersistentTileSchedulerILi128ELi96ELi256ELi32ELb0ELb0ELb1ELb0ELb1ELb1EEEEEEEEEvNT_6ParamsE,"aw",@nobits
	.sectionflags	@""
	.align	16
	.zero		1024


//--------------------- .nv.shared._ZN7cutlass13device_kernelIN5flash11enable_sm90INS1_16FlashAttnFwdSm90INS1_25CollectiveMainloopFwdSm90ILi2EN4cute5tupleIJNS5_1CILi1EEES8_S8_EEENS6_IJNS7_ILi128EEENS7_ILi96EEENS7_ILi64EEEEEELi256ENS_6half_tEfNS_4arch4Sm90ELb0ELb0ELb1ELb1ELb0ELb0ELb1ELb1ELb0ELb0ELb0ELb0EEENS1_21CollectiveEpilogueFwdINS6_IJSA_NS7_ILi256EEESB_EEES9_SE_SG_Li256ELb1ELb0ELb0ELb0EEENS1_36VarlenDynamicPersistentTileSchedulerILi128ELi96ELi256ELi32ELb0ELb0ELb1ELb0ELb1ELb1EEEEEEEEEvNT_6ParamsE --------------------------
	.section	.nv.shared._ZN7cutlass13device_kernelIN5flash11enable_sm90INS1_16FlashAttnFwdSm90INS1_25CollectiveMainloopFwdSm90ILi2EN4cute5tupleIJNS5_1CILi1EEES8_S8_EEENS6_IJNS7_ILi128EEENS7_ILi96EEENS7_ILi64EEEEEELi256ENS_6half_tEfNS_4arch4Sm90ELb0ELb0ELb1ELb1ELb0ELb0ELb1ELb1ELb0ELb0ELb0ELb0EEENS1_21CollectiveEpilogueFwdINS6_IJSA_NS7_ILi256EEESB_EEES9_SE_SG_Li256ELb1ELb0ELb0ELb0EEENS1_36VarlenDynamicPersistentTileSchedulerILi128ELi96ELi256ELi32ELb0ELb0ELb1ELb0ELb1ELb1EEEEEEEEEvNT_6ParamsE,"aw",@nobits
	.sectionflags	@""
	.align	16
	.zero		1024


//--------------------- .nv.shared._ZN7cutlass13device_kernelIN5flash11enable_sm90INS1_16FlashAttnFwdSm90INS1_25CollectiveMainloopFwdSm90ILi2EN4cute5tupleIJNS5_1CILi1EEES8_S8_EEENS6_IJNS7_ILi128EEENS7_ILi96EEENS7_ILi64EEEEEELi256ENS_6half_tEfNS_4arch4Sm90ELb0ELb0ELb1ELb1ELb0ELb1ELb1ELb1ELb0ELb0ELb0ELb0EEENS1_21CollectiveEpilogueFwdINS6_IJSA_NS7_ILi256EEESB_EEES9_SE_SG_Li256ELb1ELb0ELb0ELb0EEENS1_36VarlenDynamicPersistentTileSchedulerILi128ELi96ELi256ELi32ELb0ELb0ELb1ELb0ELb1ELb1EEEEEEEEEvNT_6ParamsE --------------------------
	.section	.nv.shared._ZN7cutlass13device_kernelIN5flash11enable_sm90INS1_16FlashAttnFwdSm90INS1_25CollectiveMainloopFwdSm90ILi2EN4cute5tupleIJNS5_1CILi1EEES8_S8_EEENS6_IJNS7_ILi128EEENS7_ILi96EEENS7_ILi64EEEEEELi256ENS_6half_tEfNS_4arch4Sm90ELb0ELb0ELb1ELb1ELb0ELb1ELb1ELb1ELb0ELb0ELb0ELb0EEENS1_21CollectiveEpilogueFwdINS6_IJSA_NS7_ILi256EEESB_EEES9_SE_SG_Li256ELb1ELb0ELb0ELb0EEENS1_36VarlenDynamicPersistentTileSchedulerILi128ELi96ELi256ELi32ELb0ELb0ELb1ELb0ELb1ELb1EEEEEEEEEvNT_6ParamsE,"aw",@nobits
	.sectionflags	@""
	.align	16
	.zero		1024


//--------------------- .nv.shared._ZN7cutlass13device_kernelIN5flash11enable_sm90INS1_16FlashAttnFwdSm90INS1_25CollectiveMainloopFwdSm90ILi2EN4cute5tupleIJNS5_1CILi1EEES8_S8_EEENS6_IJNS7_ILi128EEENS7_ILi96EEENS7_ILi64EEEEEELi256ENS_6half_tEfNS_4arch4Sm90ELb0ELb1ELb1ELb0ELb0ELb0ELb0ELb1ELb0ELb0ELb0ELb0EEENS1_21CollectiveEpilogueFwdINS6_IJSA_NS7_ILi256EEESB_EEES9_SE_SG_Li256ELb0ELb0ELb0ELb0EEENS1_30DynamicPersistentTileSchedulerILi256ELi32ELb0ELb0ELb1EEEEEEEEEvNT_6ParamsE --------------------------
	.section	.nv.shared._ZN7cutlass13device_kernelIN5flash11enable_sm90INS1_16FlashAttnFwdSm90INS1_25CollectiveMainloopFwdSm90ILi2EN4cute5tupleIJNS5_1CILi1EEES8_S8_EEENS6_IJNS7_ILi128EEENS7_ILi96EEENS7_ILi64EEEEEELi256ENS_6half_tEfNS_4arch4Sm90ELb0ELb1ELb1ELb0ELb0ELb0ELb0ELb1ELb0ELb0ELb0ELb0EEENS1_21CollectiveEpilogueFwdINS6_IJSA_NS7_ILi256EEESB_EEES9_SE_SG_Li256ELb0ELb0ELb0ELb0EEENS1_30DynamicPersistentTileSchedulerILi256ELi32ELb0ELb0ELb1EEEEEEEEEvNT_6ParamsE,"aw",@nobits
	.sectionflags	@""
	.align	16
	.zero		1024


//--------------------- .nv.shared._ZN7cutlass13device_kernelIN5flash11enable_sm90INS1_16FlashAttnFwdSm90INS1_25CollectiveMainloopFwdSm90ILi2EN4cute5tupleIJNS5_1CILi1EEES8_S8_EEENS6_IJNS7_ILi128EEENS7_ILi96EEENS7_ILi64EEEEEELi256ENS_6half_tEfNS_4arch4Sm90ELb0ELb1ELb1ELb0ELb0ELb0ELb1ELb1ELb0ELb0ELb0ELb0EEENS1_21CollectiveEpilogueFwdINS6_IJSA_NS7_ILi256EEESB_EEES9_SE_SG_Li256ELb0ELb0ELb0ELb0EEENS1_30DynamicPersistentTileSchedulerILi256ELi32ELb0ELb0ELb1EEEEEEEEEvNT_6ParamsE --------------------------
	.section	.nv.shared._ZN7cutlass13device_kernelIN5flash11enable_sm90INS1_16FlashAttnFwdSm90INS1_25CollectiveMainloopFwdSm90ILi2EN4cute5tupleIJNS5_1CILi1EEES8_S8_EEENS6_IJNS7_ILi128EEENS7_ILi96EEENS7_ILi64EEEEEELi256ENS_6half_tEfNS_4arch4Sm90ELb0ELb1ELb1ELb0ELb0ELb0ELb1ELb1ELb0ELb0ELb0ELb0EEENS1_21CollectiveEpilogueFwdINS6_IJSA_NS7_ILi256EEESB_EEES9_SE_SG_Li256ELb0ELb0ELb0ELb0EEENS1_30DynamicPersistentTileSchedulerILi256ELi32ELb0ELb0ELb1EEEEEEEEEvNT_6ParamsE,"aw",@nobits
	.sectionflags	@""
	.align	16
	.zero		1024


//--------------------- .nv.shared._ZN7cutlass13device_kernelIN5flash11enable_sm90INS1_16FlashAttnFwdSm90INS1_25CollectiveMainloopFwdSm90ILi2EN4cute5tupleIJNS5_1CILi1EEES8_S8_EEENS6_IJNS7_ILi128EEENS7_ILi96EEENS7_ILi64EEEEEELi256ENS_6half_tEfNS_4arch4Sm90ELb0ELb1ELb1ELb1ELb0ELb0ELb0ELb1ELb0ELb0ELb0ELb0EEENS1_21CollectiveEpilogueFwdINS6_IJSA_NS7_ILi256EEESB_EEES9_SE_SG_Li256ELb1ELb0ELb0ELb0EEENS1_36VarlenDynamicPersistentTileSchedulerILi128ELi96ELi256ELi32ELb0ELb0ELb1ELb1ELb0ELb1EEEEEEEEEvNT_6ParamsE --------------------------
	.section	.nv.shared._ZN7cutlass13device_kernelIN5flash11enable_sm90INS1_16FlashAttnFwdSm90INS1_25CollectiveMainloopFwdSm90ILi2EN4cute5tupleIJNS5_1CILi1EEES8_S8_EEENS6_IJNS7_ILi128EEENS7_ILi96EEENS7_ILi64EEEEEELi256ENS_6half_tEfNS_4arch4Sm90ELb0ELb1ELb1ELb1ELb0ELb0ELb0ELb1ELb0ELb0ELb0ELb0EEENS1_21CollectiveEpilogueFwdINS6_IJSA_NS7_ILi256EEESB_EEES9_SE_SG_Li256ELb1ELb0ELb0ELb0EEENS1_36VarlenDynamicPersistentTileSchedulerILi128ELi96ELi256ELi32ELb0ELb0ELb1ELb1ELb0ELb1EEEEEEEEEvNT_6ParamsE,"aw",@nobits
	.sectionflags	@""
	.align	16
	.zero		1024


//--------------------- .nv.shared._ZN7cutlass13device_kernelIN5flash11enable_sm90INS1_16FlashAttnFwdSm90INS1_25CollectiveMainloopFwdSm90ILi2EN4cute5tupleIJNS5_1CILi1EEES8_S8_EEENS6_IJNS7_ILi128EEENS7_ILi96EEENS7_ILi64EEEEEELi256ENS_6half_tEfNS_4arch4Sm90ELb0ELb1ELb1ELb1ELb0ELb1ELb0ELb1ELb0ELb0ELb0ELb0EEENS1_21CollectiveEpilogueFwdINS6_IJSA_NS7_ILi256EEESB_EEES9_SE_SG_Li256ELb1ELb0ELb0ELb0EEENS1_36VarlenDynamicPersistentTileSchedulerILi128ELi96ELi256ELi32ELb0ELb0ELb1ELb1ELb0ELb1EEEEEEEEEvNT_6ParamsE --------------------------
	.section	.nv.shared._ZN7cutlass13device_kernelIN5flash11enable_sm90INS1_16FlashAttnFwdSm90INS1_25CollectiveMainloopFwdSm90ILi2EN4cute5tupleIJNS5_1CILi1EEES8_S8_EEENS6_IJNS7_ILi128EEENS7_ILi96EEENS7_ILi64EEEEEELi256ENS_6half_tEfNS_4arch4Sm90ELb0ELb1ELb1ELb1ELb0ELb1ELb0ELb1ELb0ELb0ELb0ELb0EEENS1_21CollectiveEpilogueFwdINS6_IJSA_NS7_ILi256EEESB_EEES9_SE_SG_Li256ELb1ELb0ELb0ELb0EEENS1_36VarlenDynamicPersistentTileSchedulerILi128ELi96ELi256ELi32ELb0ELb0ELb1ELb1ELb0ELb1EEEEEEEEEvNT_6ParamsE,"aw",@nobits
	.sectionflags	@""
	.align	16
	.zero		1024


//--------------------- .nv.shared._ZN7cutlass13device_kernelIN5flash11enable_sm90INS1_16FlashAttnFwdSm90INS1_25CollectiveMainloopFwdSm90ILi2EN4cute5tupleIJNS5_1CILi1EEES8_S8_EEENS6_IJNS7_ILi128EEENS7_ILi96EEENS7_ILi64EEEEEELi256ENS_6half_tEfNS_4arch4Sm90ELb0ELb1ELb1ELb1ELb0ELb0ELb1ELb1ELb0ELb0ELb0ELb0EEENS1_21CollectiveEpilogueFwdINS6_IJSA_NS7_ILi256EEESB_EEES9_SE_SG_Li256ELb1ELb0ELb0ELb0EEENS1_36VarlenDynamicPersistentTileSchedulerILi128ELi96ELi256ELi32ELb0ELb0ELb1ELb1ELb0ELb1EEEEEEEEEvNT_6ParamsE --------------------------
	.section	.nv.shared._ZN7cutlass13device_kernelIN5flash11enable_sm90INS1_16FlashAttnFwdSm90INS1_25CollectiveMainloopFwdSm90ILi2EN4cute5tupleIJNS5_1CILi1EEES8_S8_EEENS6_IJNS7_ILi128EEENS7_ILi96EEENS7_ILi64EEEEEELi256ENS_6half_tEfNS_4arch4Sm90ELb0ELb1ELb1ELb1ELb0ELb0ELb1ELb1ELb0ELb0ELb0ELb0EEENS1_21CollectiveEpilogueFwdINS6_IJSA_NS7_ILi256EEESB_EEES9_SE_SG_Li256ELb1ELb0ELb0ELb0EEENS1_36VarlenDynamicPersistentTileSchedulerILi128ELi96ELi256ELi32ELb0ELb0ELb1ELb1ELb0ELb1EEEEEEEEEvNT_6ParamsE,"aw",@nobits
	.sectionflags	@""
	.align	16
	.zero		1024


//--------------------- .nv.shared._ZN7cutlass13device_kernelIN5flash11enable_sm90INS1_16FlashAttnFwdSm90INS1_25CollectiveMainloopFwdSm90ILi2EN4cute5tupleIJNS5_1CILi1EEES8_S8_EEENS6_IJNS7_ILi128EEENS7_ILi96EEENS7_ILi64EEEEEELi256ENS_6half_tEfNS_4arch4Sm90ELb0ELb1ELb1ELb1ELb0ELb1ELb1ELb1ELb0ELb0ELb0ELb0EEENS1_21CollectiveEpilogueFwdINS6_IJSA_NS7_ILi256EEESB_EEES9_SE_SG_Li256ELb1ELb0ELb0ELb0EEENS1_36VarlenDynamicPersistentTileSchedulerILi128ELi96ELi256ELi32ELb0ELb0ELb1ELb1ELb0ELb1EEEEEEEEEvNT_6ParamsE --------------------------
	.section	.nv.shared._ZN7cutlass13device_kernelIN5flash11enable_sm90INS1_16FlashAttnFwdSm90INS1_25CollectiveMainloopFwdSm90ILi2EN4cute5tupleIJNS5_1CILi1EEES8_S8_EEENS6_IJNS7_ILi128EEENS7_ILi96EEENS7_ILi64EEEEEELi256ENS_6half_tEfNS_4arch4Sm90ELb0ELb1ELb1ELb1ELb0ELb1ELb1ELb1ELb0ELb0ELb0ELb0EEENS1_21CollectiveEpilogueFwdINS6_IJSA_NS7_ILi256EEESB_EEES9_SE_SG_Li256ELb1ELb0ELb0ELb0EEENS1_36VarlenDynamicPersistentTileSchedulerILi128ELi96ELi256ELi32ELb0ELb0ELb1ELb1ELb0ELb1EEEEEEEEEvNT_6ParamsE,"aw",@nobits
	.sectionflags	@""
	.align	16
	.zero		1024


//--------------------- .nv.shared._ZN7cutlass13device_kernelIN5flash11enable_sm90INS1_16FlashAttnFwdSm90INS1_25CollectiveMainloopFwdSm90ILi2EN4cute5tupleIJNS5_1CILi1EEES8_S8_EEENS6_IJNS7_ILi128EEENS7_ILi96EEENS7_ILi64EEEEEELi256ENS_6half_tEfNS_4arch4Sm90ELb1ELb0ELb1ELb0ELb0ELb0ELb0ELb1ELb0ELb0ELb0ELb0EEENS1_21CollectiveEpilogueFwdINS6_IJSA_NS7_ILi256EEESB_EEES9_SE_SG_Li256ELb0ELb0ELb0ELb0EEENS1_30DynamicPersistentTileSchedulerILi256ELi32ELb0ELb0ELb1EEEEEEEEEvNT_6ParamsE --------------------------
	.section	.nv.shared._ZN7cutlass13device_kernelIN5flash11enable_sm90INS1_16FlashAttnFwdSm90INS1_25CollectiveMainloopFwdSm90ILi2EN4cute5tupleIJNS5_1CILi1EEES8_S8_EEENS6_IJNS7_ILi128EEENS7_ILi96EEENS7_ILi64EEEEEELi256ENS_6half_tEfNS_4arch4Sm90ELb1ELb0ELb1ELb0ELb0ELb0ELb0ELb1ELb0ELb0ELb0ELb0EEENS1_21CollectiveEpilogueFwdINS6_IJSA_NS7_ILi256EEESB_EEES9_SE_SG_Li256ELb0ELb0ELb0ELb0EEENS1_30DynamicPersistentTileSchedulerILi256ELi32ELb0ELb0ELb1EEEEEEEEEvNT_6ParamsE,"aw",@nobits
	.sectionflags	@""
	.align	16
	.zero		1024


//--------------------- .nv.shared._ZN7cutlass13device_kernelIN5flash11enable_sm90INS1_16FlashAttnFwdSm90INS1_25CollectiveMainloopFwdSm90ILi2EN4cute5tupleIJNS5_1CILi1EEES8_S8_EEENS6_IJNS7_ILi128EEENS7_ILi96EEENS7_ILi64EEEEEELi256ENS_6half_tEfNS_4arch4Sm90ELb1ELb0ELb1ELb0ELb0ELb0ELb1ELb1ELb0ELb0ELb0ELb0EEENS1_21CollectiveEpilogueFwdINS6_IJSA_NS7_ILi256EEESB_EEES9_SE_SG_Li256ELb0ELb0ELb0ELb0EEENS1_30DynamicPersistentTileSchedulerILi256ELi32ELb0ELb0ELb1EEEEEEEEEvNT_6ParamsE --------------------------
	.section	.nv.shared._ZN7cutlass13device_kernelIN5flash11enable_sm90INS1_16FlashAttnFwdSm90INS1_25CollectiveMainloopFwdSm90ILi2EN4cute5tupleIJNS5_1CILi1EEES8_S8_EEENS6_IJNS7_ILi128EEENS7_ILi96EEENS7_ILi64EEEEEELi256ENS_6half_tEfNS_4arch4Sm90ELb1ELb0ELb1ELb0ELb0ELb0ELb1ELb1ELb0ELb0ELb0ELb0EEENS1_21CollectiveEpilogueFwdINS6_IJSA_NS7_ILi256EEESB_EEES9_SE_SG_Li256ELb0ELb0ELb0ELb0EEENS1_30DynamicPersistentTileSchedulerILi256ELi32ELb0ELb0ELb1EEEEEEEEEvNT_6ParamsE,"aw",@nobits
	.sectionflags	@""
	.align	16
	.zero		1024


//--------------------- .nv.shared._ZN7cutlass13device_kernelIN5flash11enable_sm90INS1_16FlashAttnFwdSm90INS1_25CollectiveMainloopFwdSm90ILi2EN4cute5tupleIJNS5_1CILi1EEES8_S8_EEENS6_IJNS7_ILi128EEENS7_ILi96EEENS7_ILi64EEEEEELi256ENS_6half_tEfNS_4arch4Sm90ELb1ELb0ELb1ELb1ELb0ELb0ELb0ELb1ELb0ELb0ELb0ELb0EEENS1_21CollectiveEpilogueFwdINS6_IJSA_NS7_ILi256EEESB_EEES9_SE_SG_Li256ELb1ELb0ELb0ELb0EEENS1_36VarlenDynamicPersistentTileSchedulerILi128ELi96ELi256ELi32ELb0ELb0ELb1ELb1ELb1ELb1EEEEEEEEEvNT_6ParamsE --------------------------
	.section	.nv.shared._ZN7cutlass13device_kernelIN5flash11enable_sm90INS1_16FlashAttnFwdSm90INS1_25CollectiveMainloopFwdSm90ILi2EN4cute5tupleIJNS5_1CILi1EEES8_S8_EEENS6_IJNS7_ILi128EEENS7_ILi96EEENS7_ILi64EEEEEELi256ENS_6half_tEfNS_4arch4Sm90ELb1ELb0ELb1ELb1ELb0ELb0ELb0ELb1ELb0ELb0ELb0ELb0EEENS1_21CollectiveEpilogueFwdINS6_IJSA_NS7_ILi256EEESB_EEES9_SE_SG_Li256ELb1ELb0ELb0ELb0EEENS1_36VarlenDynamicPersistentTileSchedulerILi128ELi96ELi256ELi32ELb0ELb0ELb1ELb1ELb1ELb1EEEEEEEEEvNT_6ParamsE,"aw",@nobits
	.sectionflags	@""
	.align	16
	.zero		1024


//--------------------- .nv.shared._ZN7cutlass13device_kernelIN5flash11enable_sm90INS1_16FlashAttnFwdSm90INS1_25CollectiveMainloopFwdSm90ILi2EN4cute5tupleIJNS5_1CILi1EEES8_S8_EEENS6_IJNS7_ILi128EEENS7_ILi96EEENS7_ILi64EEEEEELi256ENS_6half_tEfNS_4arch4Sm90ELb1ELb0ELb1ELb1ELb0ELb1ELb0ELb1ELb0ELb0ELb0ELb0EEENS1_21CollectiveEpilogueFwdINS6_IJSA_NS7_ILi256EEESB_EEES9_SE_SG_Li256ELb1ELb0ELb0ELb0EEENS1_36VarlenDynamicPersistentTileSchedulerILi128ELi96ELi256ELi32ELb0ELb0ELb1ELb1ELb1ELb1EEEEEEEEEvNT_6ParamsE --------------------------
	.section	.nv.shared._ZN7cutlass13device_kernelIN5flash11enable_sm90INS1_16FlashAttnFwdSm90INS1_25CollectiveMainloopFwdSm90ILi2EN4cute5tupleIJNS5_1CILi1EEES8_S8_EEENS6_IJNS7_ILi128EEENS7_ILi96EEENS7_ILi64EEEEEELi256ENS_6half_tEfNS_4arch4Sm90ELb1ELb0ELb1ELb1ELb0ELb1ELb0ELb1ELb0ELb0ELb0ELb0EEENS1_21CollectiveEpilogueFwdINS6_IJSA_NS7_ILi256EEESB_EEES9_SE_SG_Li256ELb1ELb0ELb0ELb0EEENS1_36VarlenDynamicPersistentTileSchedulerILi128ELi96ELi256ELi32ELb0ELb0ELb1ELb1ELb1ELb1EEEEEEEEEvNT_6ParamsE,"aw",@nobits
	.sectionflags	@""
	.align	16
	.zero		1024


//--------------------- .nv.shared._ZN7cutlass13device_kernelIN5flash11enable_sm90INS1_16FlashAttnFwdSm90INS1_25CollectiveMainloopFwdSm90ILi2EN4cute5tupleIJNS5_1CILi1EEES8_S8_EEENS6_IJNS7_ILi128EEENS7_ILi96EEENS7_ILi64EEEEEELi256ENS_6half_tEfNS_4arch4Sm90ELb1ELb0ELb1ELb1ELb0ELb0ELb1ELb1ELb0ELb0ELb0ELb0EEENS1_21CollectiveEpilogueFwdINS6_IJSA_NS7_ILi256EEESB_EEES9_SE_SG_Li256ELb1ELb0ELb0ELb0EEENS1_36VarlenDynamicPersistentTileSchedulerILi128ELi96ELi256ELi32ELb0ELb0ELb1ELb1ELb1ELb1EEEEEEEEEvNT_6ParamsE --------------------------
	.section	.nv.shared._ZN7cutlass13device_kernelIN5flash11enable_sm90INS1_16FlashAttnFwdSm90INS1_25CollectiveMainloopFwdSm90ILi2EN4cute5tupleIJNS5_1CILi1EEES8_S8_EEENS6_IJNS7_ILi128EEENS7_ILi96EEENS7_ILi64EEEEEELi256ENS_6half_tEfNS_4arch4Sm90ELb1ELb0ELb1ELb1ELb0ELb0ELb1ELb1ELb0ELb0ELb0ELb0EEENS1_21CollectiveEpilogueFwdINS6_IJSA_NS7_ILi256EEESB_EEES9_SE_SG_Li256ELb1ELb0ELb0ELb0EEENS1_36VarlenDynamicPersistentTileSchedulerILi128ELi96ELi256ELi32ELb0ELb0ELb1ELb1ELb1ELb1EEEEEEEEEvNT_6ParamsE,"aw",@nobits
	.sectionflags	@""
	.align	16
	.zero		1024


//--------------------- .nv.shared._ZN7cutlass13device_kernelIN5flash11enable_sm90INS1_16FlashAttnFwdSm90INS1_25CollectiveMainloopFwdSm90ILi2EN4cute5tupleIJNS5_1CILi1EEES8_S8_EEENS6_IJNS7_ILi128EEENS7_ILi96EEENS7_ILi64EEEEEELi256ENS_6half_tEfNS_4arch4Sm90ELb1ELb0ELb1ELb1ELb0ELb1ELb1ELb1ELb0ELb0ELb0ELb0EEENS1_21CollectiveEpilogueFwdINS6_IJSA_NS7_ILi256EEESB_EEES9_SE_SG_Li256ELb1ELb0ELb0ELb0EEENS1_36VarlenDynamicPersistentTileSchedulerILi128ELi96ELi256ELi32ELb0ELb0ELb1ELb1ELb1ELb1EEEEEEEEEvNT_6ParamsE --------------------------
	.section	.nv.shared._ZN7cutlass13device_kernelIN5flash11enable_sm90INS1_16FlashAttnFwdSm90INS1_25CollectiveMainloopFwdSm90ILi2EN4cute5tupleIJNS5_1CILi1EEES8_S8_EEENS6_IJNS7_ILi128EEENS7_ILi96EEENS7_ILi64EEEEEELi256ENS_6half_tEfNS_4arch4Sm90ELb1ELb0ELb1ELb1ELb0ELb1ELb1ELb1ELb0ELb0ELb0ELb0EEENS1_21CollectiveEpilogueFwdINS6_IJSA_NS7_ILi256EEESB_EEES9_SE_SG_Li256ELb1ELb0ELb0ELb0EEENS1_36VarlenDynamicPersistentTileSchedulerILi128ELi96ELi256ELi32ELb0ELb0ELb1ELb1ELb1ELb1EEEEEEEEEvNT_6ParamsE,"aw",@nobits
	.sectionflags	@""
	.align	16
	.zero		1024


//--------------------- .nv.constant0._ZN7cutlass13device_kernelIN5flash11enable_sm90INS1_16FlashAttnFwdSm90INS1_25CollectiveMainloopFwdSm90ILi2EN4cute5tupleIJNS5_1CILi1EEES8_S8_EEENS6_IJNS7_ILi128EEENS7_ILi96EEENS7_ILi64EEEEEELi256ENS_6half_tEfNS_4arch4Sm90ELb0ELb0ELb1ELb0ELb0ELb0ELb0ELb1ELb0ELb0ELb0ELb0EEENS1_21CollectiveEpilogueFwdINS6_IJSA_NS7_ILi256EEESB_EEES9_SE_SG_Li256ELb0ELb0ELb0ELb0EEENS1_29StaticPersistentTileSchedulerILb0EEEEEEEEEvNT_6ParamsE --------------------------
	.section	.nv.constant0._ZN7cutlass13device_kernelIN5flash11enable_sm90INS1_16FlashAttnFwdSm90INS1_25CollectiveMainloopFwdSm90ILi2EN4cute5tupleIJNS5_1CILi1EEES8_S8_EEENS6_IJNS7_ILi128EEENS7_ILi96EEENS7_ILi64EEEEEELi256ENS_6half_tEfNS_4arch4Sm90ELb0ELb0ELb1ELb0ELb0ELb0ELb0ELb1ELb0ELb0ELb0ELb0EEENS1_21CollectiveEpilogueFwdINS6_IJSA_NS7_ILi256EEESB_EEES9_SE_SG_Li256ELb0ELb0ELb0ELb0EEENS1_29StaticPersistentTileSchedulerILb0EEEEEEEEEvNT_6ParamsE,"a",@progbits
	.sectionflags	@""
	.align	4
.nv.constant0._ZN7cutlass13device_kernelIN5flash11enable_sm90INS1_16FlashAttnFwdSm90INS1_25CollectiveMainloopFwdSm90ILi2EN4cute5tupleIJNS5_1CILi1EEES8_S8_EEENS6_IJNS7_ILi128EEENS7_ILi96EEENS7_ILi64EEEEEELi256ENS_6half_tEfNS_4arch4Sm90ELb0ELb0ELb1ELb0ELb0ELb0ELb0ELb1ELb0ELb0ELb0ELb0EEENS1_21CollectiveEpilogueFwdINS6_IJSA_NS7_ILi256EEESB_EEES9_SE_SG_Li256ELb0ELb0ELb0ELb0EEENS1_29StaticPersistentTileSchedulerILb0EEEEEEEEEvNT_6ParamsE:
	.zero		3584


//--------------------- .nv.constant0._ZN7cutlass13device_kernelIN5flash11enable_sm90INS1_16FlashAttnFwdSm90INS1_25CollectiveMainloopFwdSm90ILi2EN4cute5tupleIJNS5_1CILi1EEES8_S8_EEENS6_IJNS7_ILi128EEENS7_ILi96EEENS7_ILi64EEEEEELi256ENS_6half_tEfNS_4arch4Sm90ELb0ELb0ELb1ELb0ELb0ELb0ELb1ELb1ELb0ELb0ELb0ELb0EEENS1_21CollectiveEpilogueFwdINS6_IJSA_NS7_ILi256EEESB_EEES9_SE_SG_Li256ELb0ELb0ELb0ELb0EEENS1_29StaticPersistentTileSchedulerILb0EEEEEEEEEvNT_6ParamsE --------------------------
	.section	.nv.constant0._ZN7cutlass13device_kernelIN5flash11enable_sm90INS1_16FlashAttnFwdSm90INS1_25CollectiveMainloopFwdSm90ILi2EN4cute5tupleIJNS5_1CILi1EEES8_S8_EEENS6_IJNS7_ILi128EEENS7_ILi96EEENS7_ILi64EEEEEELi256ENS_6half_tEfNS_4arch4Sm90ELb0ELb0ELb1ELb0ELb0ELb0ELb1ELb1ELb0ELb0ELb0ELb0EEENS1_21CollectiveEpilogueFwdINS6_IJSA_NS7_ILi256EEESB_EEES9_SE_SG_Li256ELb0ELb0ELb0ELb0EEENS1_29StaticPersistentTileSchedulerILb0EEEEEEEEEvNT_6ParamsE,"a",@progbits
	.sectionflags	@""
	.align	4
.nv.constant0._ZN7cutlass13device_kernelIN5flash11enable_sm90INS1_16FlashAttnFwdSm90INS1_25CollectiveMainloopFwdSm90ILi2EN4cute5tupleIJNS5_1CILi1EEES8_S8_EEENS6_IJNS7_ILi128EEENS7_ILi96EEENS7_ILi64EEEEEELi256ENS_6half_tEfNS_4arch4Sm90ELb0ELb0ELb1ELb0ELb0ELb0ELb1ELb1ELb0ELb0ELb0ELb0EEENS1_21CollectiveEpilogueFwdINS6_IJSA_NS7_ILi256EEESB_EEES9_SE_SG_Li256ELb0ELb0ELb0ELb0EEENS1_29StaticPersistentTileSchedulerILb0EEEEEEEEEvNT_6ParamsE:
	.zero		3840


//--------------------- .nv.constant0._ZN7cutlass13device_kernelIN5flash11enable_sm90INS1_16FlashAttnFwdSm90INS1_25CollectiveMainloopFwdSm90ILi2EN4cute5tupleIJNS5_1CILi1EEES8_S8_EEENS6_IJNS7_ILi128EEENS7_ILi96EEENS7_ILi64EEEEEELi256ENS_6half_tEfNS_4arch4Sm90ELb0ELb0ELb1ELb1ELb0ELb0ELb0ELb1ELb0ELb0ELb0ELb0EEENS1_21CollectiveEpilogueFwdINS6_IJSA_NS7_ILi256EEESB_EEES9_SE_SG_Li256ELb1ELb0ELb0ELb0EEENS1_36VarlenDynamicPersistentTileSchedulerILi128ELi96ELi256ELi32ELb0ELb0ELb1ELb0ELb1ELb1EEEEEEEEEvNT_6ParamsE --------------------------
	.section	.nv.constant0._ZN7cutlass13device_kernelIN5flash11enable_sm90INS1_16FlashAttnFwdSm90INS1_25CollectiveMainloopFwdSm90ILi2EN4cute5tupleIJNS5_1CILi1EEES8_S8_EEENS6_IJNS7_ILi128EEENS7_ILi96EEENS7_ILi64EEEEEELi256ENS_6half_tEfNS_4arch4Sm90ELb0ELb0ELb1ELb1ELb0ELb0ELb0ELb1ELb0ELb0ELb0ELb0EEENS1_21CollectiveEpilogueFwdINS6_IJSA_NS7_ILi256EEESB_EEES9_SE_SG_Li256ELb1ELb0ELb0ELb0EEENS1_36VarlenDynamicPersistentTileSchedulerILi128ELi96ELi256ELi32ELb0ELb0ELb1ELb0ELb1ELb1EEEEEEEEEvNT_6ParamsE,"a",@progbits
	.sectionflags	@""
	.align	4
.nv.constant0._ZN7cutlass13device_kernelIN5flash11enable_sm90INS1_16FlashAttnFwdSm90INS1_25CollectiveMainloopFwdSm90ILi2EN4cute5tupleIJNS5_1CILi1EEES8_S8_EEENS6_IJNS7_ILi128EEENS7_ILi96EEENS7_ILi64EEEEEELi256ENS_6half_tEfNS_4arch4Sm90ELb0ELb0ELb1ELb1ELb0ELb0ELb0ELb1ELb0ELb0ELb0ELb0EEENS1_21CollectiveEpilogueFwdINS6_IJSA_NS7_ILi256EEESB_EEES9_SE_SG_Li256ELb1ELb0ELb0ELb0EEENS1_36VarlenDynamicPersistentTileSchedulerILi128ELi96ELi256ELi32ELb0ELb0ELb1ELb0ELb1ELb1EEEEEEEEEvNT_6ParamsE:
	.zero		3200


//--------------------- .nv.constant0._ZN7cutlass13device_kernelIN5flash11enable_sm90INS1_16FlashAttnFwdSm90INS1_25CollectiveMainloopFwdSm90ILi2EN4cute5tupleIJNS5_1CILi1EEES8_S8_EEENS6_IJNS7_ILi128EEENS7_ILi96EEENS7_ILi64EEEEEELi256ENS_6half_tEfNS_4arch4Sm90ELb0ELb0ELb1ELb1ELb0ELb1ELb0ELb1ELb0ELb0ELb0ELb0EEENS1_21CollectiveEpilogueFwdINS6_IJSA_NS7_ILi256EEESB_EEES9_SE_SG_Li256ELb1ELb0ELb0ELb0EEENS1_36VarlenDynamicPersistentTileSchedulerILi128ELi96ELi256ELi32ELb0ELb0ELb1ELb0ELb1ELb1EEEEEEEEEvNT_6ParamsE --------------------------
	.section	.nv.constant0._ZN7cutlass13device_kernelIN5flash11enable_sm90INS1_16FlashAttnFwdSm90INS1_25CollectiveMainloopFwdSm90ILi2EN4cute5tupleIJNS5_1CILi1EEES8_S8_EEENS6_IJNS7_ILi128EEENS7_ILi96EEENS7_ILi64EEEEEELi256ENS_6half_tEfNS_4arch4Sm90ELb0ELb0ELb1ELb1ELb0ELb1ELb0ELb1ELb0ELb0ELb0ELb0EEENS1_21CollectiveEpilogueFwdINS6_IJSA_NS7_ILi256EEESB_EEES9_SE_SG_Li256ELb1ELb0ELb0ELb0EEENS1_36VarlenDynamicPersistentTileSchedulerILi128ELi96ELi256ELi32ELb0ELb0ELb1ELb0ELb1ELb1EEEEEEEEEvNT_6ParamsE,"a",@progbits
	.sectionflags	@""
	.align	4
.nv.constant0._ZN7cutlass13device_kernelIN5flash11enable_sm90INS1_16FlashAttnFwdSm90INS1_25CollectiveMainloopFwdSm90ILi2EN4cute5tupleIJNS5_1CILi1EEES8_S8_EEENS6_IJNS7_ILi128EEENS7_ILi96EEENS7_ILi64EEEEEELi256ENS_6half_tEfNS_4arch4Sm90ELb0ELb0ELb1ELb1ELb0ELb1ELb0ELb1ELb0ELb0ELb0ELb0EEENS1_21CollectiveEpilogueFwdINS6_IJSA_NS7_ILi256EEESB_EEES9_SE_SG_Li256ELb1ELb0ELb0ELb0EEENS1_36VarlenDynamicPersistentTileSchedulerILi128ELi96ELi256ELi32ELb0ELb0ELb1ELb0ELb1ELb1EEEEEEEEEvNT_6ParamsE:
	.zero		3200


//--------------------- .nv.constant0._ZN7cutlass13device_kernelIN5flash11enable_sm90INS1_16FlashAttnFwdSm90INS1_25CollectiveMainloopFwdSm90ILi2EN4cute5tupleIJNS5_1CILi1EEES8_S8_EEENS6_IJNS7_ILi128EEENS7_ILi96EEENS7_ILi64EEEEEELi256ENS_6half_tEfNS_4arch4Sm90ELb0ELb0ELb1ELb1ELb0ELb0ELb1ELb1ELb0ELb0ELb0ELb0EEENS1_21CollectiveEpilogueFwdINS6_IJSA_NS7_ILi256EEESB_EEES9_SE_SG_Li256ELb1ELb0ELb0ELb0EEENS1_36VarlenDynamicPersistentTileSchedulerILi128ELi96ELi256ELi32ELb0ELb0ELb1ELb0ELb1ELb1EEEEEEEEEvNT_6ParamsE --------------------------
	.section	.nv.constant0._ZN7cutlass13device_kernelIN5flash11enable_sm90INS1_16FlashAttnFwdSm90INS1_25CollectiveMainloopFwdSm90ILi2EN4cute5tupleIJNS5_1CILi1EEES8_S8_EEENS6_IJNS7_ILi128EEENS7_ILi96EEENS7_ILi64EEEEEELi256ENS_6half_tEfNS_4arch4Sm90ELb0ELb0ELb1ELb1ELb0ELb0ELb1ELb1ELb0ELb0ELb0ELb0EEENS1_21CollectiveEpilogueFwdINS6_IJSA_NS7_ILi256EEESB_EEES9_SE_SG_Li256ELb1ELb0ELb0ELb0EEENS1_36VarlenDynamicPersistentTileSchedulerILi128ELi96ELi256ELi32ELb0ELb0ELb1ELb0ELb1ELb1EEEEEEEEEvNT_6ParamsE,"a",@progbits
	.sectionflags	@""
	.align	4
.nv.constant0._ZN7cutlass13device_kernelIN5flash11enable_sm90INS1_16FlashAttnFwdSm90INS1_25CollectiveMainloopFwdSm90ILi2EN4cute5tupleIJNS5_1CILi1EEES8_S8_EEENS6_IJNS7_ILi128EEENS7_ILi96EEENS7_ILi64EEEEEELi256ENS_6half_tEfNS_4arch4Sm90ELb0ELb0ELb1ELb1ELb0ELb0ELb1ELb1ELb0ELb0ELb0ELb0EEENS1_21CollectiveEpilogueFwdINS6_IJSA_NS7_ILi256EEESB_EEES9_SE_SG_Li256ELb1ELb0ELb0ELb0EEENS1_36VarlenDynamicPersistentTileSchedulerILi128ELi96ELi256ELi32ELb0ELb0ELb1ELb0ELb1ELb1EEEEEEEEEvNT_6ParamsE:
	.zero		3456


//--------------------- .nv.constant0._ZN7cutlass13device_kernelIN5flash11enable_sm90INS1_16FlashAttnFwdSm90INS1_25CollectiveMainloopFwdSm90ILi2EN4cute5tupleIJNS5_1CILi1EEES8_S8_EEENS6_IJNS7_ILi128EEENS7_ILi96EEENS7_ILi64EEEEEELi256ENS_6half_tEfNS_4arch4Sm90ELb0ELb0ELb1ELb1ELb0ELb1ELb1ELb1ELb0ELb0ELb0ELb0EEENS1_21CollectiveEpilogueFwdINS6_IJSA_NS7_ILi256EEESB_EEES9_SE_SG_Li256ELb1ELb0ELb0ELb0EEENS1_36VarlenDynamicPersistentTileSchedulerILi128ELi96ELi256ELi32ELb0ELb0ELb1ELb0ELb1ELb1EEEEEEEEEvNT_6ParamsE --------------------------
	.section	.nv.constant0._ZN7cutlass13device_kernelIN5flash11enable_sm90INS1_16FlashAttnFwdSm90INS1_25CollectiveMainloopFwdSm90ILi2EN4cute5tupleIJNS5_1CILi1EEES8_S8_EEENS6_IJNS7_ILi128EEENS7_ILi96EEENS7_ILi64EEEEEELi256ENS_6half_tEfNS_4arch4Sm90ELb0ELb0ELb1ELb1ELb0ELb1ELb1ELb1ELb0ELb0ELb0ELb0EEENS1_21CollectiveEpilogueFwdINS6_IJSA_NS7_ILi256EEESB_EEES9_SE_SG_Li256ELb1ELb0ELb0ELb0EEENS1_36VarlenDynamicPersistentTileSchedulerILi128ELi96ELi256ELi32ELb0ELb0ELb1ELb0ELb1ELb1EEEEEEEEEvNT_6ParamsE,"a",@progbits
	.sectionflags	@""
	.align	4
.nv.constant0._ZN7cutlass13device_kernelIN5flash11enable_sm90INS1_16FlashAttnFwdSm90INS1_25CollectiveMainloopFwdSm90ILi2EN4cute5tupleIJNS5_1CILi1EEES8_S8_EEENS6_IJNS7_ILi128EEENS7_ILi96EEENS7_ILi64EEEEEELi256ENS_6half_tEfNS_4arch4Sm90ELb0ELb0ELb1ELb1ELb0ELb1ELb1ELb1ELb0ELb0ELb0ELb0EEENS1_21CollectiveEpilogueFwdINS6_IJSA_NS7_ILi256EEESB_EEES9_SE_SG_Li256ELb1ELb0ELb0ELb0EEENS1_36VarlenDynamicPersistentTileSchedulerILi128ELi96ELi256ELi32ELb0ELb0ELb1ELb0ELb1ELb1EEEEEEEEEvNT_6ParamsE:
	.zero		3456


//--------------------- .nv.constant0._ZN7cutlass13device_kernelIN5flash11enable_sm90INS1_16FlashAttnFwdSm90INS1_25CollectiveMainloopFwdSm90ILi2EN4cute5tupleIJNS5_1CILi1EEES8_S8_EEENS6_IJNS7_ILi128EEENS7_ILi96EEENS7_ILi64EEEEEELi256ENS_6half_tEfNS_4arch4Sm90ELb0ELb1ELb1ELb0ELb0ELb0ELb0ELb1ELb0ELb0ELb0ELb0EEENS1_21CollectiveEpilogueFwdINS6_IJSA_NS7_ILi256EEESB_EEES9_SE_SG_Li256ELb0ELb0ELb0ELb0EEENS1_30DynamicPersistentTileSchedulerILi256ELi32ELb0ELb0ELb1EEEEEEEEEvNT_6ParamsE --------------------------
	.section	.nv.constant0._ZN7cutlass13device_kernelIN5flash11enable_sm90INS1_16FlashAttnFwdSm90INS1_25CollectiveMainloopFwdSm90ILi2EN4cute5tupleIJNS5_1CILi1EEES8_S8_EEENS6_IJNS7_ILi128EEENS7_ILi96EEENS7_ILi64EEEEEELi256ENS_6half_tEfNS_4arch4Sm90ELb0ELb1ELb1ELb0ELb0ELb0ELb0ELb1ELb0ELb0ELb0ELb0EEENS1_21CollectiveEpilogueFwdINS6_IJSA_NS7_ILi256EEESB_EEES9_SE_SG_Li256ELb0ELb0ELb0ELb0EEENS1_30DynamicPersistentTileSchedulerILi256ELi32ELb0ELb0ELb1EEEEEEEEEvNT_6ParamsE,"a",@progbits
	.sectionflags	@""
	.align	4
.nv.constant0._ZN7cutlass13device_kernelIN5flash11enable_sm90INS1_16FlashAttnFwdSm90INS1_25CollectiveMainloopFwdSm90ILi2EN4cute5tupleIJNS5_1CILi1EEES8_S8_EEENS6_IJNS7_ILi128EEENS7_ILi96EEENS7_ILi64EEEEEELi256ENS_6half_tEfNS_4arch4Sm90ELb0ELb1ELb1ELb0ELb0ELb0ELb0ELb1ELb0ELb0ELb0ELb0EEENS1_21CollectiveEpilogueFwdINS6_IJSA_NS7_ILi256EEESB_EEES9_SE_SG_Li256ELb0ELb0ELb0ELb0EEENS1_30DynamicPersistentTileSchedulerILi256ELi32ELb0ELb0ELb1EEEEEEEEEvNT_6ParamsE:
	.zero		3584


//--------------------- .nv.constant0._ZN7cutlass13device_kernelIN5flash11enable_sm90INS1_16FlashAttnFwdSm90INS1_25CollectiveMainloopFwdSm90ILi2EN4cute5tupleIJNS5_1CILi1EEES8_S8_EEENS6_IJNS7_ILi128EEENS7_ILi96EEENS7_ILi64EEEEEELi256ENS_6half_tEfNS_4arch4Sm90ELb0ELb1ELb1ELb0ELb0ELb0ELb1ELb1ELb0ELb0ELb0ELb0EEENS1_21CollectiveEpilogueFwdINS6_IJSA_NS7_ILi256EEESB_EEES9_SE_SG_Li256ELb0ELb0ELb0ELb0EEENS1_30DynamicPersistentTileSchedulerILi256ELi32ELb0ELb0ELb1EEEEEEEEEvNT_6ParamsE --------------------------
	.section	.nv.constant0._ZN7cutlass13device_kernelIN5flash11enable_sm90INS1_16FlashAttnFwdSm90INS1_25CollectiveMainloopFwdSm90ILi2EN4cute5tupleIJNS5_1CILi1EEES8_S8_EEENS6_IJNS7_ILi128EEENS7_ILi96EEENS7_ILi64EEEEEELi256ENS_6half_tEfNS_4arch4Sm90ELb0ELb1ELb1ELb0ELb0ELb0ELb1ELb1ELb0ELb0ELb0ELb0EEENS1_21CollectiveEpilogueFwdINS6_IJSA_NS7_ILi256EEESB_EEES9_SE_SG_Li256ELb0ELb0ELb0ELb0EEENS1_30DynamicPersistentTileSchedulerILi256ELi32ELb0ELb0ELb1EEEEEEEEEvNT_6ParamsE,"a",@progbits
	.sectionflags	@""
	.align	4
.nv.constant0._ZN7cutlass13device_kernelIN5flash11enable_sm90INS1_16FlashAttnFwdSm90INS1_25CollectiveMainloopFwdSm90ILi2EN4cute5tupleIJNS5_1CILi1EEES8_S8_EEENS6_IJNS7_ILi128EEENS7_ILi96EEENS7_ILi64EEEEEELi256ENS_6half_tEfNS_4arch4Sm90ELb0ELb1ELb1ELb0ELb0ELb0ELb1ELb1ELb0ELb0ELb0ELb0EEENS1_21CollectiveEpilogueFwdINS6_IJSA_NS7_ILi256EEESB_EEES9_SE_SG_Li256ELb0ELb0ELb0ELb0EEENS1_30DynamicPersistentTileSchedulerILi256ELi32ELb0ELb0ELb1EEEEEEEEEvNT_6ParamsE:
	.zero		3840


//--------------------- .nv.constant0._ZN7cutlass13device_kernelIN5flash11enable_sm90INS1_16FlashAttnFwdSm90INS1_25CollectiveMainloopFwdSm90ILi2EN4cute5tupleIJNS5_1CILi1EEES8_S8_EEENS6_IJNS7_ILi128EEENS7_ILi96EEENS7_ILi64EEEEEELi256ENS_6half_tEfNS_4arch4Sm90ELb0ELb1ELb1ELb1ELb0ELb0ELb0ELb1ELb0ELb0ELb0ELb0EEENS1_21CollectiveEpilogueFwdINS6_IJSA_NS7_ILi256EEESB_EEES9_SE_SG_Li256ELb1ELb0ELb0ELb0EEENS1_36VarlenDynamicPersistentTileSchedulerILi128ELi96ELi256ELi32ELb0ELb0ELb1ELb1ELb0ELb1EEEEEEEEEvNT_6ParamsE --------------------------
	.section	.nv.constant0._ZN7cutlass13device_kernelIN5flash11enable_sm90INS1_16FlashAttnFwdSm90INS1_25CollectiveMainloopFwdSm90ILi2EN4cute5tupleIJNS5_1CILi1EEES8_S8_EEENS6_IJNS7_ILi128EEENS7_ILi96EEENS7_ILi64EEEEEELi256ENS_6half_tEfNS_4arch4Sm90ELb0ELb1ELb1ELb1ELb0ELb0ELb0ELb1ELb0ELb0ELb0ELb0EEENS1_21CollectiveEpilogueFwdINS6_IJSA_NS7_ILi256EEESB_EEES9_SE_SG_Li256ELb1ELb0ELb0ELb0EEENS1_36VarlenDynamicPersistentTileSchedulerILi128ELi96ELi256ELi32ELb0ELb0ELb1ELb1ELb0ELb1EEEEEEEEEvNT_6ParamsE,"a",@progbits
	.sectionflags	@""
	.align	4
.nv.constant0._ZN7cutlass13device_kernelIN5flash11enable_sm90INS1_16FlashAttnFwdSm90INS1_25CollectiveMainloopFwdSm90ILi2EN4cute5tupleIJNS5_1CILi1EEES8_S8_EEENS6_IJNS7_ILi128EEENS7_ILi96EEENS7_ILi64EEEEEELi256ENS_6half_tEfNS_4arch4Sm90ELb0ELb1ELb1ELb1ELb0ELb0ELb0ELb1ELb0ELb0ELb0ELb0EEENS1_21CollectiveEpilogueFwdINS6_IJSA_NS7_ILi256EEESB_EEES9_SE_SG_Li256ELb1ELb0ELb0ELb0EEENS1_36VarlenDynamicPersistentTileSchedulerILi128ELi96ELi256ELi32ELb0ELb0ELb1ELb1ELb0ELb1EEEEEEEEEvNT_6ParamsE:
	.zero		3200


//--------------------- .nv.constant0._ZN7cutlass13device_kernelIN5flash11enable_sm90INS1_16FlashAttnFwdSm90INS1_25CollectiveMainloopFwdSm90ILi2EN4cute5tupleIJNS5_1CILi1EEES8_S8_EEENS6_IJNS7_ILi128EEENS7_ILi96EEENS7_ILi64EEEEEELi256ENS_6half_tEfNS_4arch4Sm90ELb0ELb1ELb1ELb1ELb0ELb1ELb0ELb1ELb0ELb0ELb0ELb0EEENS1_21CollectiveEpilogueFwdINS6_IJSA_NS7_ILi256EEESB_EEES9_SE_SG_Li256ELb1ELb0ELb0ELb0EEENS1_36VarlenDynamicPersistentTileSchedulerILi128ELi96ELi256ELi32ELb0ELb0ELb1ELb1ELb0ELb1EEEEEEEEEvNT_6ParamsE --------------------------
	.section	.nv.constant0._ZN7cutlass13device_kernelIN5flash11enable_sm90INS1_16FlashAttnFwdSm90INS1_25CollectiveMainloopFwdSm90ILi2EN4cute5tupleIJNS5_1CILi1EEES8_S8_EEENS6_IJNS7_ILi128EEENS7_ILi96EEENS7_ILi64EEEEEELi256ENS_6half_tEfNS_4arch4Sm90ELb0ELb1ELb1ELb1ELb0ELb1ELb0ELb1ELb0ELb0ELb0ELb0EEENS1_21CollectiveEpilogueFwdINS6_IJSA_NS7_ILi256EEESB_EEES9_SE_SG_Li256ELb1ELb0ELb0ELb0EEENS1_36VarlenDynamicPersistentTileSchedulerILi128ELi96ELi256ELi32ELb0ELb0ELb1ELb1ELb0ELb1EEEEEEEEEvNT_6ParamsE,"a",@progbits
	.sectionflags	@""
	.align	4
.nv.constant0._ZN7cutlass13device_kernelIN5flash11enable_sm90INS1_16FlashAttnFwdSm90INS1_25CollectiveMainloopFwdSm90ILi2EN4cute5tupleIJNS5_1CILi1EEES8_S8_EEENS6_IJNS7_ILi128EEENS7_ILi96EEENS7_ILi64EEEEEELi256ENS_6half_tEfNS_4arch4Sm90ELb0ELb1ELb1ELb1ELb0ELb1ELb0ELb1ELb0ELb0ELb0ELb0EEENS1_21CollectiveEpilogueFwdINS6_IJSA_NS7_ILi256EEESB_EEES9_SE_SG_Li256ELb1ELb0ELb0ELb0EEENS1_36VarlenDynamicPersistentTileSchedulerILi128ELi96ELi256ELi32ELb0ELb0ELb1ELb1ELb0ELb1EEEEEEEEEvNT_6ParamsE:
	.zero		3200


//--------------------- .nv.constant0._ZN7cutlass13device_kernelIN5flash11enable_sm90INS1_16FlashAttnFwdSm90INS1_25CollectiveMainloopFwdSm90ILi2EN4cute5tupleIJNS5_1CILi1EEES8_S8_EEENS6_IJNS7_ILi128EEENS7_ILi96EEENS7_ILi64EEEEEELi256ENS_6half_tEfNS_4arch4Sm90ELb0ELb1ELb1ELb1ELb0ELb0ELb1ELb1ELb0ELb0ELb0ELb0EEENS1_21CollectiveEpilogueFwdINS6_IJSA_NS7_ILi256EEESB_EEES9_SE_SG_Li256ELb1ELb0ELb0ELb0EEENS1_36VarlenDynamicPersistentTileSchedulerILi128ELi96ELi256ELi32ELb0ELb0ELb1ELb1ELb0ELb1EEEEEEEEEvNT_6ParamsE --------------------------
	.section	.nv.constant0._ZN7cutlass13device_kernelIN5flash11enable_sm90INS1_16FlashAttnFwdSm90INS1_25CollectiveMainloopFwdSm90ILi2EN4cute5tupleIJNS5_1CILi1EEES8_S8_EEENS6_IJNS7_ILi128EEENS7_ILi96EEENS7_ILi64EEEEEELi256ENS_6half_tEfNS_4arch4Sm90ELb0ELb1ELb1ELb1ELb0ELb0ELb1ELb1ELb0ELb0ELb0ELb0EEENS1_21CollectiveEpilogueFwdINS6_IJSA_NS7_ILi256EEESB_EEES9_SE_SG_Li256ELb1ELb0ELb0ELb0EEENS1_36VarlenDynamicPersistentTileSchedulerILi128ELi96ELi256ELi32ELb0ELb0ELb1ELb1ELb0ELb1EEEEEEEEEvNT_6ParamsE,"a",@progbits
	.sectionflags	@""
	.align	4
.nv.constant0._ZN7cutlass13device_kernelIN5flash11enable_sm90INS1_16FlashAttnFwdSm90INS1_25CollectiveMainloopFwdSm90ILi2EN4cute5tupleIJNS5_1CILi1EEES8_S8_EEENS6_IJNS7_ILi128EEENS7_ILi96EEENS7_ILi64EEEEEELi256ENS_6half_tEfNS_4arch4Sm90ELb0ELb1ELb1ELb1ELb0ELb0ELb1ELb1ELb0ELb0ELb0ELb0EEENS1_21CollectiveEpilogueFwdINS6_IJSA_NS7_ILi256EEESB_EEES9_SE_SG_Li256ELb1ELb0ELb0ELb0EEENS1_36VarlenDynamicPersistentTileSchedulerILi128ELi96ELi256ELi32ELb0ELb0ELb1ELb1ELb0ELb1EEEEEEEEEvNT_6ParamsE:
	.zero		3456


//--------------------- .nv.constant0._ZN7cutlass13device_kernelIN5flash11enable_sm90INS1_16FlashAttnFwdSm90INS1_25CollectiveMainloopFwdSm90ILi2EN4cute5tupleIJNS5_1CILi1EEES8_S8_EEENS6_IJNS7_ILi128EEENS7_ILi96EEENS7_ILi64EEEEEELi256ENS_6half_tEfNS_4arch4Sm90ELb0ELb1ELb1ELb1ELb0ELb1ELb1ELb1ELb0ELb0ELb0ELb0EEENS1_21CollectiveEpilogueFwdINS6_IJSA_NS7_ILi256EEESB_EEES9_SE_SG_Li256ELb1ELb0ELb0ELb0EEENS1_36VarlenDynamicPersistentTileSchedulerILi128ELi96ELi256ELi32ELb0ELb0ELb1ELb1ELb0ELb1EEEEEEEEEvNT_6ParamsE --------------------------
	.section	.nv.constant0._ZN7cutlass13device_kernelIN5flash11enable_sm90INS1_16FlashAttnFwdSm90INS1_25CollectiveMainloopFwdSm90ILi2EN4cute5tupleIJNS5_1CILi1EEES8_S8_EEENS6_IJNS7_ILi128EEENS7_ILi96EEENS7_ILi64EEEEEELi256ENS_6half_tEfNS_4arch4Sm90ELb0ELb1ELb1ELb1ELb0ELb1ELb1ELb1ELb0ELb0ELb0ELb0EEENS1_21CollectiveEpilogueFwdINS6_IJSA_NS7_ILi256EEESB_EEES9_SE_SG_Li256ELb1ELb0ELb0ELb0EEENS1_36VarlenDynamicPersistentTileSchedulerILi128ELi96ELi256ELi32ELb0ELb0ELb1ELb1ELb0ELb1EEEEEEEEEvNT_6ParamsE,"a",@progbits
	.sectionflags	@""
	.align	4
.nv.constant0._ZN7cutlass13device_kernelIN5flash11enable_sm90INS1_16FlashAttnFwdSm90INS1_25CollectiveMainloopFwdSm90ILi2EN4cute5tupleIJNS5_1CILi1EEES8_S8_EEENS6_IJNS7_ILi128EEENS7_ILi96EEENS7_ILi64EEEEEELi256ENS_6half_tEfNS_4arch4Sm90ELb0ELb1ELb1ELb1ELb0ELb1ELb1ELb1ELb0ELb0ELb0ELb0EEENS1_21CollectiveEpilogueFwdINS6_IJSA_NS7_ILi256EEESB_EEES9_SE_SG_Li256ELb1ELb0ELb0ELb0EEENS1_36VarlenDynamicPersistentTileSchedulerILi128ELi96ELi256ELi32ELb0ELb0ELb1ELb1ELb0ELb1EEEEEEEEEvNT_6ParamsE:
	.zero		3456


//--------------------- .nv.constant0._ZN7cutlass13device_kernelIN5flash11enable_sm90INS1_16FlashAttnFwdSm90INS1_25CollectiveMainloopFwdSm90ILi2EN4cute5tupleIJNS5_1CILi1EEES8_S8_EEENS6_IJNS7_ILi128EEENS7_ILi96EEENS7_ILi64EEEEEELi256ENS_6half_tEfNS_4arch4Sm90ELb1ELb0ELb1ELb0ELb0ELb0ELb0ELb1ELb0ELb0ELb0ELb0EEENS1_21CollectiveEpilogueFwdINS6_IJSA_NS7_ILi256EEESB_EEES9_SE_SG_Li256ELb0ELb0ELb0ELb0EEENS1_30DynamicPersistentTileSchedulerILi256ELi32ELb0ELb0ELb1EEEEEEEEEvNT_6ParamsE --------------------------
	.section	.nv.constant0._ZN7cutlass13device_kernelIN5flash11enable_sm90INS1_16FlashAttnFwdSm90INS1_25CollectiveMainloopFwdSm90ILi2EN4cute5tupleIJNS5_1CILi1EEES8_S8_EEENS6_IJNS7_ILi128EEENS7_ILi96EEENS7_ILi64EEEEEELi256ENS_6half_tEfNS_4arch4Sm90ELb1ELb0ELb1ELb0ELb0ELb0ELb0ELb1ELb0ELb0ELb0ELb0EEENS1_21CollectiveEpilogueFwdINS6_IJSA_NS7_ILi256EEESB_EEES9_SE_SG_Li256ELb0ELb0ELb0ELb0EEENS1_30DynamicPersistentTileSchedulerILi256ELi32ELb0ELb0ELb1EEEEEEEEEvNT_6ParamsE,"a",@progbits
	.sectionflags	@""
	.align	4
.nv.constant0._ZN7cutlass13device_kernelIN5flash11enable_sm90INS1_16FlashAttnFwdSm90INS1_25CollectiveMainloopFwdSm90ILi2EN4cute5tupleIJNS5_1CILi1EEES8_S8_EEENS6_IJNS7_ILi128EEENS7_ILi96EEENS7_ILi64EEEEEELi256ENS_6half_tEfNS_4arch4Sm90ELb1ELb0ELb1ELb0ELb0ELb0ELb0ELb1ELb0ELb0ELb0ELb0EEENS1_21CollectiveEpilogueFwdINS6_IJSA_NS7_ILi256EEESB_EEES9_SE_SG_Li256ELb0ELb0ELb0ELb0EEENS1_30DynamicPersistentTileSchedulerILi256ELi32ELb0ELb0ELb1EEEEEEEEEvNT_6ParamsE:
	.zero		3584


//--------------------- .nv.constant0._ZN7cutlass13device_kernelIN5flash11enable_sm90INS1_16FlashAttnFwdSm90INS1_25CollectiveMainloopFwdSm90ILi2EN4cute5tupleIJNS5_1CILi1EEES8_S8_EEENS6_IJNS7_ILi128EEENS7_ILi96EEENS7_ILi64EEEEEELi256ENS_6half_tEfNS_4arch4Sm90ELb1ELb0ELb1ELb0ELb0ELb0ELb1ELb1ELb0ELb0ELb0ELb0EEENS1_21CollectiveEpilogueFwdINS6_IJSA_NS7_ILi256EEESB_EEES9_SE_SG_Li256ELb0ELb0ELb0ELb0EEENS1_30DynamicPersistentTileSchedulerILi256ELi32ELb0ELb0ELb1EEEEEEEEEvNT_6ParamsE --------------------------
	.section	.nv.constant0._ZN7cutlass13device_kernelIN5flash11enable_sm90INS1_16FlashAttnFwdSm90INS1_25CollectiveMainloopFwdSm90ILi2EN4cute5tupleIJNS5_1CILi1EEES8_S8_EEENS6_IJNS7_ILi128EEENS7_ILi96EEENS7_ILi64EEEEEELi256ENS_6half_tEfNS_4arch4Sm90ELb1ELb0ELb1ELb0ELb0ELb0ELb1ELb1ELb0ELb0ELb0ELb0EEENS1_21CollectiveEpilogueFwdINS6_IJSA_NS7_ILi256EEESB_EEES9_SE_SG_Li256ELb0ELb0ELb0ELb0EEENS1_30DynamicPersistentTileSchedulerILi256ELi32ELb0ELb0ELb1EEEEEEEEEvNT_6ParamsE,"a",@progbits
	.sectionflags	@""
	.align	4
.nv.constant0._ZN7cutlass13device_kernelIN5flash11enable_sm90INS1_16FlashAttnFwdSm90INS1_25CollectiveMainloopFwdSm90ILi2EN4cute5tupleIJNS5_1CILi1EEES8_S8_EEENS6_IJNS7_ILi128EEENS7_ILi96EEENS7_ILi64EEEEEELi256ENS_6half_tEfNS_4arch4Sm90ELb1ELb0ELb1ELb0ELb0ELb0ELb1ELb1ELb0ELb0ELb0ELb0EEENS1_21CollectiveEpilogueFwdINS6_IJSA_NS7_ILi256EEESB_EEES9_SE_SG_Li256ELb0ELb0ELb0ELb0EEENS1_30DynamicPersistentTileSchedulerILi256ELi32ELb0ELb0ELb1EEEEEEEEEvNT_6ParamsE:
	.zero		3840


//--------------------- .nv.constant0._ZN7cutlass13device_kernelIN5flash11enable_sm90INS1_16FlashAttnFwdSm90INS1_25CollectiveMainloopFwdSm90ILi2EN4cute5tupleIJNS5_1CILi1EEES8_S8_EEENS6_IJNS7_ILi128EEENS7_ILi96EEENS7_ILi64EEEEEELi256ENS_6half_tEfNS_4arch4Sm90ELb1ELb0ELb1ELb1ELb0ELb0ELb0ELb1ELb0ELb0ELb0ELb0EEENS1_21CollectiveEpilogueFwdINS6_IJSA_NS7_ILi256EEESB_EEES9_SE_SG_Li256ELb1ELb0ELb0ELb0EEENS1_36VarlenDynamicPersistentTileSchedulerILi128ELi96ELi256ELi32ELb0ELb0ELb1ELb1ELb1ELb1EEEEEEEEEvNT_6ParamsE --------------------------
	.section	.nv.constant0._ZN7cutlass13device_kernelIN5flash11enable_sm90INS1_16FlashAttnFwdSm90INS1_25CollectiveMainloopFwdSm90ILi2EN4cute5tupleIJNS5_1CILi1EEES8_S8_EEENS6_IJNS7_ILi128EEENS7_ILi96EEENS7_ILi64EEEEEELi256ENS_6half_tEfNS_4arch4Sm90ELb1ELb0ELb1ELb1ELb0ELb0ELb0ELb1ELb0ELb0ELb0ELb0EEENS1_21CollectiveEpilogueFwdINS6_IJSA_NS7_ILi256EEESB_EEES9_SE_SG_Li256ELb1ELb0ELb0ELb0EEENS1_36VarlenDynamicPersistentTileSchedulerILi128ELi96ELi256ELi32ELb0ELb0ELb1ELb1ELb1ELb1EEEEEEEEEvNT_6ParamsE,"a",@progbits
	.sectionflags	@""
	.align	4
.nv.constant0._ZN7cutlass13device_kernelIN5flash11enable_sm90INS1_16FlashAttnFwdSm90INS1_25CollectiveMainloopFwdSm90ILi2EN4cute5tupleIJNS5_1CILi1EEES8_S8_EEENS6_IJNS7_ILi128EEENS7_ILi96EEENS7_ILi64EEEEEELi256ENS_6half_tEfNS_4arch4Sm90ELb1ELb0ELb1ELb1ELb0ELb0ELb0ELb1ELb0ELb0ELb0ELb0EEENS1_21CollectiveEpilogueFwdINS6_IJSA_NS7_ILi256EEESB_EEES9_SE_SG_Li256ELb1ELb0ELb0ELb0EEENS1_36VarlenDynamicPersistentTileSchedulerILi128ELi96ELi256ELi32ELb0ELb0ELb1ELb1ELb1ELb1EEEEEEEEEvNT_6ParamsE:
	.zero		3200


//--------------------- .nv.constant0._ZN7cutlass13device_kernelIN5flash11enable_sm90INS1_16FlashAttnFwdSm90INS1_25CollectiveMainloopFwdSm90ILi2EN4cute5tupleIJNS5_1CILi1EEES8_S8_EEENS6_IJNS7_ILi128EEENS7_ILi96EEENS7_ILi64EEEEEELi256ENS_6half_tEfNS_4arch4Sm90ELb1ELb0ELb1ELb1ELb0ELb1ELb0ELb1ELb0ELb0ELb0ELb0EEENS1_21CollectiveEpilogueFwdINS6_IJSA_NS7_ILi256EEESB_EEES9_SE_SG_Li256ELb1ELb0ELb0ELb0EEENS1_36VarlenDynamicPersistentTileSchedulerILi128ELi96ELi256ELi32ELb0ELb0ELb1ELb1ELb1ELb1EEEEEEEEEvNT_6ParamsE --------------------------
	.section	.nv.constant0._ZN7cutlass13device_kernelIN5flash11enable_sm90INS1_16FlashAttnFwdSm90INS1_25CollectiveMainloopFwdSm90ILi2EN4cute5tupleIJNS5_1CILi1EEES8_S8_EEENS6_IJNS7_ILi128EEENS7_ILi96EEENS7_ILi64EEEEEELi256ENS_6half_tEfNS_4arch4Sm90ELb1ELb0ELb1ELb1ELb0ELb1ELb0ELb1ELb0ELb0ELb0ELb0EEENS1_21CollectiveEpilogueFwdINS6_IJSA_NS7_ILi256EEESB_EEES9_SE_SG_Li256ELb1ELb0ELb0ELb0EEENS1_36VarlenDynamicPersistentTileSchedulerILi128ELi96ELi256ELi32ELb0ELb0ELb1ELb1ELb1ELb1EEEEEEEEEvNT_6ParamsE,"a",@progbits
	.sectionflags	@""
	.align	4
.nv.constant0._ZN7cutlass13device_kernelIN5flash11enable_sm90INS1_16FlashAttnFwdSm90INS1_25CollectiveMainloopFwdSm90ILi2EN4cute5tupleIJNS5_1CILi1EEES8_S8_EEENS6_IJNS7_ILi128EEENS7_ILi96EEENS7_ILi64EEEEEELi256ENS_6half_tEfNS_4arch4Sm90ELb1ELb0ELb1ELb1ELb0ELb1ELb0ELb1ELb0ELb0ELb0ELb0EEENS1_21CollectiveEpilogueFwdINS6_IJSA_NS7_ILi256EEESB_EEES9_SE_SG_Li256ELb1ELb0ELb0ELb0EEENS1_36VarlenDynamicPersistentTileSchedulerILi128ELi96ELi256ELi32ELb0ELb0ELb1ELb1ELb1ELb1EEEEEEEEEvNT_6ParamsE:
	.zero		3200


//--------------------- .nv.constant0._ZN7cutlass13device_kernelIN5flash11enable_sm90INS1_16FlashAttnFwdSm90INS1_25CollectiveMainloopFwdSm90ILi2EN4cute5tupleIJNS5_1CILi1EEES8_S8_EEENS6_IJNS7_ILi128EEENS7_ILi96EEENS7_ILi64EEEEEELi256ENS_6half_tEfNS_4arch4Sm90ELb1ELb0ELb1ELb1ELb0ELb0ELb1ELb1ELb0ELb0ELb0ELb0EEENS1_21CollectiveEpilogueFwdINS6_IJSA_NS7_ILi256EEESB_EEES9_SE_SG_Li256ELb1ELb0ELb0ELb0EEENS1_36VarlenDynamicPersistentTileSchedulerILi128ELi96ELi256ELi32ELb0ELb0ELb1ELb1ELb1ELb1EEEEEEEEEvNT_6ParamsE --------------------------
	.section	.nv.constant0._ZN7cutlass13device_kernelIN5flash11enable_sm90INS1_16FlashAttnFwdSm90INS1_25CollectiveMainloopFwdSm90ILi2EN4cute5tupleIJNS5_1CILi1EEES8_S8_EEENS6_IJNS7_ILi128EEENS7_ILi96EEENS7_ILi64EEEEEELi256ENS_6half_tEfNS_4arch4Sm90ELb1ELb0ELb1ELb1ELb0ELb0ELb1ELb1ELb0ELb0ELb0ELb0EEENS1_21CollectiveEpilogueFwdINS6_IJSA_NS7_ILi256EEESB_EEES9_SE_SG_Li256ELb1ELb0ELb0ELb0EEENS1_36VarlenDynamicPersistentTileSchedulerILi128ELi96ELi256ELi32ELb0ELb0ELb1ELb1ELb1ELb1EEEEEEEEEvNT_6ParamsE,"a",@progbits
	.sectionflags	@""
	.align	4
.nv.constant0._ZN7cutlass13device_kernelIN5flash11enable_sm90INS1_16FlashAttnFwdSm90INS1_25CollectiveMainloopFwdSm90ILi2EN4cute5tupleIJNS5_1CILi1EEES8_S8_EEENS6_IJNS7_ILi128EEENS7_ILi96EEENS7_ILi64EEEEEELi256ENS_6half_tEfNS_4arch4Sm90ELb1ELb0ELb1ELb1ELb0ELb0ELb1ELb1ELb0ELb0ELb0ELb0EEENS1_21CollectiveEpilogueFwdINS6_IJSA_NS7_ILi256EEESB_EEES9_SE_SG_Li256ELb1ELb0ELb0ELb0EEENS1_36VarlenDynamicPersistentTileSchedulerILi128ELi96ELi256ELi32ELb0ELb0ELb1ELb1ELb1ELb1EEEEEEEEEvNT_6ParamsE:
	.zero		3456


//--------------------- .nv.constant0._ZN7cutlass13device_kernelIN5flash11enable_sm90INS1_16FlashAttnFwdSm90INS1_25CollectiveMainloopFwdSm90ILi2EN4cute5tupleIJNS5_1CILi1EEES8_S8_EEENS6_IJNS7_ILi128EEENS7_ILi96EEENS7_ILi64EEEEEELi256ENS_6half_tEfNS_4arch4Sm90ELb1ELb0ELb1ELb1ELb0ELb1ELb1ELb1ELb0ELb0ELb0ELb0EEENS1_21CollectiveEpilogueFwdINS6_IJSA_NS7_ILi256EEESB_EEES9_SE_SG_Li256ELb1ELb0ELb0ELb0EEENS1_36VarlenDynamicPersistentTileSchedulerILi128ELi96ELi256ELi32ELb0ELb0ELb1ELb1ELb1ELb1EEEEEEEEEvNT_6ParamsE --------------------------
	.section	.nv.constant0._ZN7cutlass13device_kernelIN5flash11enable_sm90INS1_16FlashAttnFwdSm90INS1_25CollectiveMainloopFwdSm90ILi2EN4cute5tupleIJNS5_1CILi1EEES8_S8_EEENS6_IJNS7_ILi128EEENS7_ILi96EEENS7_ILi64EEEEEELi256ENS_6half_tEfNS_4arch4Sm90ELb1ELb0ELb1ELb1ELb0ELb1ELb1ELb1ELb0ELb0ELb0ELb0EEENS1_21CollectiveEpilogueFwdINS6_IJSA_NS7_ILi256EEESB_EEES9_SE_SG_Li256ELb1ELb0ELb0ELb0EEENS1_36VarlenDynamicPersistentTileSchedulerILi128ELi96ELi256ELi32ELb0ELb0ELb1ELb1ELb1ELb1EEEEEEEEEvNT_6ParamsE,"a",@progbits
	.sectionflags	@""
	.align	4
.nv.constant0._ZN7cutlass13device_kernelIN5flash11enable_sm90INS1_16FlashAttnFwdSm90INS1_25CollectiveMainloopFwdSm90ILi2EN4cute5tupleIJNS5_1CILi1EEES8_S8_EEENS6_IJNS7_ILi128EEENS7_ILi96EEENS7_ILi64EEEEEELi256ENS_6half_tEfNS_4arch4Sm90ELb1ELb0ELb1ELb1ELb0ELb1ELb1ELb1ELb0ELb0ELb0ELb0EEENS1_21CollectiveEpilogueFwdINS6_IJSA_NS7_ILi256EEESB_EEES9_SE_SG_Li256ELb1ELb0ELb0ELb0EEENS1_36VarlenDynamicPersistentTileSchedulerILi128ELi96ELi256ELi32ELb0ELb0ELb1ELb1ELb1ELb1EEEEEEEEEvNT_6ParamsE:
	.zero		3456


//--------------------- SYMBOLS --------------------------

	.type		.nv.reservedSmem.offset0,@object
	.size		.nv.reservedSmem.offset0,0x4
	.type		__assertfail,@function
